	.target	sm_80

	.elftype	@"ET_EXEC"


//--------------------- .note.nv.tkinfo           --------------------------
	.section	.note.nv.tkinfo,"",@"SHT_NOTE"
	.sectionflags	@"SHF_NOTE_NV_TKINFO"
	.tkinfo
        /*0018*/ 	.word	0x00000002
        /*0030*/ 	.string	""
        /*0030*/ 	.string	"ptxas"
        /*0030*/ 	.string	"Cuda compilation tools, release 13.0, V13.0.88"
        /*0030*/ 	.string	"Build cuda_13.0.r13.0/compiler.36424714_0"
        /*0030*/ 	.string	"-arch sm_80 -m 64 "



//--------------------- .note.nv.cuinfo           --------------------------
	.section	.note.nv.cuinfo,"",@"SHT_NOTE"
	.sectionflags	@"SHF_NOTE_NV_CUINFO"
        /*0018*/ 	.short	0x0002
        /*001a*/ 	.short	0x0050
        /*001c*/ 	.short	0x0082
	.zero		2


//--------------------- .nv.info                  --------------------------
	.section	.nv.info,"",@"SHT_CUDA_INFO"
	.align	4


	//----- nvinfo : EIATTR_REGCOUNT
	.align		4
        /*0000*/ 	.byte	0x04, 0x2f
        /*0002*/ 	.short	(.L_29 - .L_28)
	.align		4
.L_28:
        /*0004*/ 	.word	index@(_Z25selective_scan_fwd_kernelI32Selective_Scan_fwd_kernel_traitsILi32ELi4ELi1ELb1ELb1ELb1ELb1EffEEv13SSMParamsBase)
        /*0008*/ 	.word	0x0000003c


	//----- nvinfo : EIATTR_FRAME_SIZE
	.align		4
.L_29:
        /*000c*/ 	.byte	0x04, 0x11
        /*000e*/ 	.short	(.L_31 - .L_30)
	.align		4
.L_30:
        /*0010*/ 	.word	index@(_Z25selective_scan_fwd_kernelI32Selective_Scan_fwd_kernel_traitsILi32ELi4ELi1ELb1ELb1ELb1ELb1EffEEv13SSMParamsBase)
        /*0014*/ 	.word	0x00000000


	//----- nvinfo : EIATTR_REGCOUNT
	.align		4
.L_31:
        /*0018*/ 	.byte	0x04, 0x2f
        /*001a*/ 	.short	(.L_33 - .L_32)
	.align		4
.L_32:
        /*001c*/ 	.word	index@(_Z25selective_scan_fwd_kernelI32Selective_Scan_fwd_kernel_traitsILi32ELi4ELi1ELb1ELb1ELb1ELb0EffEEv13SSMParamsBase)
        /*0020*/ 	.word	0x0000003d


	//----- nvinfo : EIATTR_FRAME_SIZE
	.align		4
.L_33:
        /*0024*/ 	.byte	0x04, 0x11
        /*0026*/ 	.short	(.L_35 - .L_34)
	.align		4
.L_34:
        /*0028*/ 	.word	index@(_Z25selective_scan_fwd_kernelI32Selective_Scan_fwd_kernel_traitsILi32ELi4ELi1ELb1ELb1ELb1ELb0EffEEv13SSMParamsBase)
        /*002c*/ 	.word	0x00000000


	//----- nvinfo : EIATTR_REGCOUNT
	.align		4
.L_35:
        /*0030*/ 	.byte	0x04, 0x2f
        /*0032*/ 	.short	(.L_37 - .L_36)
	.align		4
.L_36:
        /*0034*/ 	.word	index@(_Z25selective_scan_fwd_kernelI32Selective_Scan_fwd_kernel_traitsILi32ELi4ELi1ELb1ELb1ELb0ELb1EffEEv13SSMParamsBase)
        /*0038*/ 	.word	0x00000034


	//----- nvinfo : EIATTR_FRAME_SIZE
	.align		4
.L_37:
        /*003c*/ 	.byte	0x04, 0x11
        /*003e*/ 	.short	(.L_39 - .L_38)
	.align		4
.L_38:
        /*0040*/ 	.word	index@(_Z25selective_scan_fwd_kernelI32Selective_Scan_fwd_kernel_traitsILi32ELi4ELi1ELb1ELb1ELb0ELb1EffEEv13SSMParamsBase)
        /*0044*/ 	.word	0x00000000


	//----- nvinfo : EIATTR_REGCOUNT
	.align		4
.L_39:
        /*0048*/ 	.byte	0x04, 0x2f
        /*004a*/ 	.short	(.L_41 - .L_40)
	.align		4
.L_40:
        /*004c*/ 	.word	index@(_Z25selective_scan_fwd_kernelI32Selective_Scan_fwd_kernel_traitsILi32ELi4ELi1ELb1ELb1ELb0ELb0EffEEv13SSMParamsBase)
        /*0050*/ 	.word	0x00000034


	//----- nvinfo : EIATTR_FRAME_SIZE
	.align		4
.L_41:
        /*0054*/ 	.byte	0x04, 0x11
        /*0056*/ 	.short	(.L_43 - .L_42)
	.align		4
.L_42:
        /*0058*/ 	.word	index@(_Z25selective_scan_fwd_kernelI32Selective_Scan_fwd_kernel_traitsILi32ELi4ELi1ELb1ELb1ELb0ELb0EffEEv13SSMParamsBase)
        /*005c*/ 	.word	0x00000000


	//----- nvinfo : EIATTR_REGCOUNT
	.align		4
.L_43:
        /*0060*/ 	.byte	0x04, 0x2f
        /*0062*/ 	.short	(.L_45 - .L_44)
	.align		4
.L_44:
        /*0064*/ 	.word	index@(_Z25selective_scan_fwd_kernelI32Selective_Scan_fwd_kernel_traitsILi32ELi4ELi1ELb1ELb0ELb1ELb1EffEEv13SSMParamsBase)
        /*0068*/ 	.word	0x00000038


	//----- nvinfo : EIATTR_FRAME_SIZE
	.align		4
.L_45:
        /*006c*/ 	.byte	0x04, 0x11
        /*006e*/ 	.short	(.L_47 - .L_46)
	.align		4
.L_46:
        /*0070*/ 	.word	index@(_Z25selective_scan_fwd_kernelI32Selective_Scan_fwd_kernel_traitsILi32ELi4ELi1ELb1ELb0ELb1ELb1EffEEv13SSMParamsBase)
        /*0074*/ 	.word	0x00000000


	//----- nvinfo : EIATTR_REGCOUNT
	.align		4
.L_47:
        /*0078*/ 	.byte	0x04, 0x2f
        /*007a*/ 	.short	(.L_49 - .L_48)
	.align		4
.L_48:
        /*007c*/ 	.word	index@(_Z25selective_scan_fwd_kernelI32Selective_Scan_fwd_kernel_traitsILi32ELi4ELi1ELb1ELb0ELb1ELb0EffEEv13SSMParamsBase)
        /*0080*/ 	.word	0x00000038


	//----- nvinfo : EIATTR_FRAME_SIZE
	.align		4
.L_49:
        /*0084*/ 	.byte	0x04, 0x11
        /*0086*/ 	.short	(.L_51 - .L_50)
	.align		4
.L_50:
        /*0088*/ 	.word	index@(_Z25selective_scan_fwd_kernelI32Selective_Scan_fwd_kernel_traitsILi32ELi4ELi1ELb1ELb0ELb1ELb0EffEEv13SSMParamsBase)
        /*008c*/ 	.word	0x00000000


	//----- nvinfo : EIATTR_REGCOUNT
	.align		4
.L_51:
        /*0090*/ 	.byte	0x04, 0x2f
        /*0092*/ 	.short	(.L_53 - .L_52)
	.align		4
.L_52:
        /*0094*/ 	.word	index@(_Z25selective_scan_fwd_kernelI32Selective_Scan_fwd_kernel_traitsILi32ELi4ELi1ELb1ELb0ELb0ELb1EffEEv13SSMParamsBase)
        /*0098*/ 	.word	0x00000038


	//----- nvinfo : EIATTR_FRAME_SIZE
	.align		4
.L_53:
        /*009c*/ 	.byte	0x04, 0x11
        /*009e*/ 	.short	(.L_55 - .L_54)
	.align		4
.L_54:
        /*00a0*/ 	.word	index@(_Z25selective_scan_fwd_kernelI32Selective_Scan_fwd_kernel_traitsILi32ELi4ELi1ELb1ELb0ELb0ELb1EffEEv13SSMParamsBase)
        /*00a4*/ 	.word	0x00000000


	//----- nvinfo : EIATTR_REGCOUNT
	.align		4
.L_55:
        /*00a8*/ 	.byte	0x04, 0x2f
        /*00aa*/ 	.short	(.L_57 - .L_56)
	.align		4
.L_56:
        /*00ac*/ 	.word	index@(_Z25selective_scan_fwd_kernelI32Selective_Scan_fwd_kernel_traitsILi32ELi4ELi1ELb1ELb0ELb0ELb0EffEEv13SSMParamsBase)
        /*00b0*/ 	.word	0x00000038


	//----- nvinfo : EIATTR_FRAME_SIZE
	.align		4
.L_57:
        /*00b4*/ 	.byte	0x04, 0x11
        /*00b6*/ 	.short	(.L_59 - .L_58)
	.align		4
.L_58:
        /*00b8*/ 	.word	index@(_Z25selective_scan_fwd_kernelI32Selective_Scan_fwd_kernel_traitsILi32ELi4ELi1ELb1ELb0ELb0ELb0EffEEv13SSMParamsBase)
        /*00bc*/ 	.word	0x00000000


	//----- nvinfo : EIATTR_REGCOUNT
	.align		4
.L_59:
        /*00c0*/ 	.byte	0x04, 0x2f
        /*00c2*/ 	.short	(.L_61 - .L_60)
	.align		4
.L_60:
        /*00c4*/ 	.word	index@(_Z25selective_scan_fwd_kernelI32Selective_Scan_fwd_kernel_traitsILi32ELi4ELi1ELb0ELb1ELb1ELb1EffEEv13SSMParamsBase)
        /*00c8*/ 	.word	0x00000046


	//----- nvinfo : EIATTR_FRAME_SIZE
	.align		4
.L_61:
        /*00cc*/ 	.byte	0x04, 0x11
        /*00ce*/ 	.short	(.L_63 - .L_62)
	.align		4
.L_62:
        /*00d0*/ 	.word	index@(_Z25selective_scan_fwd_kernelI32Selective_Scan_fwd_kernel_traitsILi32ELi4ELi1ELb0ELb1ELb1ELb1EffEEv13SSMParamsBase)
        /*00d4*/ 	.word	0x00000000


	//----- nvinfo : EIATTR_REGCOUNT
	.align		4
.L_63:
        /*00d8*/ 	.byte	0x04, 0x2f
        /*00da*/ 	.short	(.L_65 - .L_64)
	.align		4
.L_64:
        /*00dc*/ 	.word	index@(_Z25selective_scan_fwd_kernelI32Selective_Scan_fwd_kernel_traitsILi32ELi4ELi1ELb0ELb1ELb1ELb0EffEEv13SSMParamsBase)
        /*00e0*/ 	.word	0x00000048


	//----- nvinfo : EIATTR_FRAME_SIZE
	.align		4
.L_65:
        /*00e4*/ 	.byte	0x04, 0x11
        /*00e6*/ 	.short	(.L_67 - .L_66)
	.align		4
.L_66:
        /*00e8*/ 	.word	index@(_Z25selective_scan_fwd_kernelI32Selective_Scan_fwd_kernel_traitsILi32ELi4ELi1ELb0ELb1ELb1ELb0EffEEv13SSMParamsBase)
        /*00ec*/ 	.word	0x00000000


	//----- nvinfo : EIATTR_REGCOUNT
	.align		4
.L_67:
        /*00f0*/ 	.byte	0x04, 0x2f
        /*00f2*/ 	.short	(.L_69 - .L_68)
	.align		4
.L_68:
        /*00f4*/ 	.word	index@(_Z25selective_scan_fwd_kernelI32Selective_Scan_fwd_kernel_traitsILi32ELi4ELi1ELb0ELb1ELb0ELb1EffEEv13SSMParamsBase)
        /*00f8*/ 	.word	0x00000043


	//----- nvinfo : EIATTR_FRAME_SIZE
	.align		4
.L_69:
        /*00fc*/ 	.byte	0x04, 0x11
        /*00fe*/ 	.short	(.L_71 - .L_70)
	.align		4
.L_70:
        /*0100*/ 	.word	index@(_Z25selective_scan_fwd_kernelI32Selective_Scan_fwd_kernel_traitsILi32ELi4ELi1ELb0ELb1ELb0ELb1EffEEv13SSMParamsBase)
        /*0104*/ 	.word	0x00000000


	//----- nvinfo : EIATTR_REGCOUNT
	.align		4
.L_71:
        /*0108*/ 	.byte	0x04, 0x2f
        /*010a*/ 	.short	(.L_73 - .L_72)
	.align		4
.L_72:
        /*010c*/ 	.word	index@(_Z25selective_scan_fwd_kernelI32Selective_Scan_fwd_kernel_traitsILi32ELi4ELi1ELb0ELb1ELb0ELb0EffEEv13SSMParamsBase)
        /*0110*/ 	.word	0x00000044


	//----- nvinfo : EIATTR_FRAME_SIZE
	.align		4
.L_73:
        /*0114*/ 	.byte	0x04, 0x11
        /*0116*/ 	.short	(.L_75 - .L_74)
	.align		4
.L_74:
        /*0118*/ 	.word	index@(_Z25selective_scan_fwd_kernelI32Selective_Scan_fwd_kernel_traitsILi32ELi4ELi1ELb0ELb1ELb0ELb0EffEEv13SSMParamsBase)
        /*011c*/ 	.word	0x00000000


	//----- nvinfo : EIATTR_REGCOUNT
	.align		4
.L_75:
        /*0120*/ 	.byte	0x04, 0x2f
        /*0122*/ 	.short	(.L_77 - .L_76)
	.align		4
.L_76:
        /*0124*/ 	.word	index@(_Z25selective_scan_fwd_kernelI32Selective_Scan_fwd_kernel_traitsILi32ELi4ELi1ELb0ELb0ELb1ELb1EffEEv13SSMParamsBase)
        /*0128*/ 	.word	0x00000047


	//----- nvinfo : EIATTR_FRAME_SIZE
	.align		4
.L_77:
        /*012c*/ 	.byte	0x04, 0x11
        /*012e*/ 	.short	(.L_79 - .L_78)
	.align		4
.L_78:
        /*0130*/ 	.word	index@(_Z25selective_scan_fwd_kernelI32Selective_Scan_fwd_kernel_traitsILi32ELi4ELi1ELb0ELb0ELb1ELb1EffEEv13SSMParamsBase)
        /*0134*/ 	.word	0x00000000


	//----- nvinfo : EIATTR_REGCOUNT
	.align		4
.L_79:
        /*0138*/ 	.byte	0x04, 0x2f
        /*013a*/ 	.short	(.L_81 - .L_80)
	.align		4
.L_80:
        /*013c*/ 	.word	index@(_Z25selective_scan_fwd_kernelI32Selective_Scan_fwd_kernel_traitsILi32ELi4ELi1ELb0ELb0ELb1ELb0EffEEv13SSMParamsBase)
        /*0140*/ 	.word	0x00000048


	//----- nvinfo : EIATTR_FRAME_SIZE
	.align		4
.L_81:
        /*0144*/ 	.byte	0x04, 0x11
        /*0146*/ 	.short	(.L_83 - .L_82)
	.align		4
.L_82:
        /*0148*/ 	.word	index@(_Z25selective_scan_fwd_kernelI32Selective_Scan_fwd_kernel_traitsILi32ELi4ELi1ELb0ELb0ELb1ELb0EffEEv13SSMParamsBase)
        /*014c*/ 	.word	0x00000000


	//----- nvinfo : EIATTR_REGCOUNT
	.align		4
.L_83:
        /*0150*/ 	.byte	0x04, 0x2f
        /*0152*/ 	.short	(.L_85 - .L_84)
	.align		4
.L_84:
        /*0154*/ 	.word	index@(_Z25selective_scan_fwd_kernelI32Selective_Scan_fwd_kernel_traitsILi32ELi4ELi1ELb0ELb0ELb0ELb1EffEEv13SSMParamsBase)
        /*0158*/ 	.word	0x00000043


	//----- nvinfo : EIATTR_FRAME_SIZE
	.align		4
.L_85:
        /*015c*/ 	.byte	0x04, 0x11
        /*015e*/ 	.short	(.L_87 - .L_86)
	.align		4
.L_86:
        /*0160*/ 	.word	index@(_Z25selective_scan_fwd_kernelI32Selective_Scan_fwd_kernel_traitsILi32ELi4ELi1ELb0ELb0ELb0ELb1EffEEv13SSMParamsBase)
        /*0164*/ 	.word	0x00000000


	//----- nvinfo : EIATTR_REGCOUNT
	.align		4
.L_87:
        /*0168*/ 	.byte	0x04, 0x2f
        /*016a*/ 	.short	(.L_89 - .L_88)
	.align		4
.L_88:
        /*016c*/ 	.word	index@(_Z25selective_scan_fwd_kernelI32Selective_Scan_fwd_kernel_traitsILi32ELi4ELi1ELb0ELb0ELb0ELb0EffEEv13SSMParamsBase)
        /*0170*/ 	.word	0x00000043


	//----- nvinfo : EIATTR_FRAME_SIZE
	.align		4
.L_89:
        /*0174*/ 	.byte	0x04, 0x11
        /*0176*/ 	.short	(.L_91 - .L_90)
	.align		4
.L_90:
        /*0178*/ 	.word	index@(_Z25selective_scan_fwd_kernelI32Selective_Scan_fwd_kernel_traitsILi32ELi4ELi1ELb0ELb0ELb0ELb0EffEEv13SSMParamsBase)
        /*017c*/ 	.word	0x00000000


	//----- nvinfo : EIATTR_REGCOUNT
	.align		4
.L_91:
        /*0180*/ 	.byte	0x04, 0x2f
        /*0182*/ 	.short	(.L_93 - .L_92)
	.align		4
.L_92:
        /*0184*/ 	.word	index@(_Z25selective_scan_fwd_kernelI32Selective_Scan_fwd_kernel_traitsILi32ELi8ELi1ELb1ELb1ELb1ELb1EffEEv13SSMParamsBase)
        /*0188*/ 	.word	0x00000058


	//----- nvinfo : EIATTR_FRAME_SIZE
	.align		4
.L_93:
        /*018c*/ 	.byte	0x04, 0x11
        /*018e*/ 	.short	(.L_95 - .L_94)
	.align		4
.L_94:
        /*0190*/ 	.word	index@(_Z25selective_scan_fwd_kernelI32Selective_Scan_fwd_kernel_traitsILi32ELi8ELi1ELb1ELb1ELb1ELb1EffEEv13SSMParamsBase)
        /*0194*/ 	.word	0x00000000


	//----- nvinfo : EIATTR_REGCOUNT
	.align		4
.L_95:
        /*0198*/ 	.byte	0x04, 0x2f
        /*019a*/ 	.short	(.L_97 - .L_96)
	.align		4
.L_96:
        /*019c*/ 	.word	index@(_Z25selective_scan_fwd_kernelI32Selective_Scan_fwd_kernel_traitsILi32ELi8ELi1ELb1ELb1ELb1ELb0EffEEv13SSMParamsBase)
        /*01a0*/ 	.word	0x00000058


	//----- nvinfo : EIATTR_FRAME_SIZE
	.align		4
.L_97:
        /*01a4*/ 	.byte	0x04, 0x11
        /*01a6*/ 	.short	(.L_99 - .L_98)
	.align		4
.L_98:
        /*01a8*/ 	.word	index@(_Z25selective_scan_fwd_kernelI32Selective_Scan_fwd_kernel_traitsILi32ELi8ELi1ELb1ELb1ELb1ELb0EffEEv13SSMParamsBase)
        /*01ac*/ 	.word	0x00000000


	//----- nvinfo : EIATTR_REGCOUNT
	.align		4
.L_99:
        /*01b0*/ 	.byte	0x04, 0x2f
        /*01b2*/ 	.short	(.L_101 - .L_100)
	.align		4
.L_100:
        /*01b4*/ 	.word	index@(_Z25selective_scan_fwd_kernelI32Selective_Scan_fwd_kernel_traitsILi32ELi8ELi1ELb1ELb1ELb0ELb1EffEEv13SSMParamsBase)
        /*01b8*/ 	.word	0x00000050


	//----- nvinfo : EIATTR_FRAME_SIZE
	.align		4
.L_101:
        /*01bc*/ 	.byte	0x04, 0x11
        /*01be*/ 	.short	(.L_103 - .L_102)
	.align		4
.L_102:
        /*01c0*/ 	.word	index@(_Z25selective_scan_fwd_kernelI32Selective_Scan_fwd_kernel_traitsILi32ELi8ELi1ELb1ELb1ELb0ELb1EffEEv13SSMParamsBase)
        /*01c4*/ 	.word	0x00000000


	//----- nvinfo : EIATTR_REGCOUNT
	.align		4
.L_103:
        /*01c8*/ 	.byte	0x04, 0x2f
        /*01ca*/ 	.short	(.L_105 - .L_104)
	.align		4
.L_104:
        /*01cc*/ 	.word	index@(_Z25selective_scan_fwd_kernelI32Selective_Scan_fwd_kernel_traitsILi32ELi8ELi1ELb1ELb1ELb0ELb0EffEEv13SSMParamsBase)
        /*01d0*/ 	.word	0x00000050


	//----- nvinfo : EIATTR_FRAME_SIZE
	.align		4
.L_105:
        /*01d4*/ 	.byte	0x04, 0x11
        /*01d6*/ 	.short	(.L_107 - .L_106)
	.align		4
.L_106:
        /*01d8*/ 	.word	index@(_Z25selective_scan_fwd_kernelI32Selective_Scan_fwd_kernel_traitsILi32ELi8ELi1ELb1ELb1ELb0ELb0EffEEv13SSMParamsBase)
        /*01dc*/ 	.word	0x00000000


	//----- nvinfo : EIATTR_REGCOUNT
	.align		4
.L_107:
        /*01e0*/ 	.byte	0x04, 0x2f
        /*01e2*/ 	.short	(.L_109 - .L_108)
	.align		4
.L_108:
        /*01e4*/ 	.word	index@(_Z25selective_scan_fwd_kernelI32Selective_Scan_fwd_kernel_traitsILi32ELi8ELi1ELb1ELb0ELb1ELb1EffEEv13SSMParamsBase)
        /*01e8*/ 	.word	0x00000050


	//----- nvinfo : EIATTR_FRAME_SIZE
	.align		4
.L_109:
        /*01ec*/ 	.byte	0x04, 0x11
        /*01ee*/ 	.short	(.L_111 - .L_110)
	.align		4
.L_110:
        /*01f0*/ 	.word	index@(_Z25selective_scan_fwd_kernelI32Selective_Scan_fwd_kernel_traitsILi32ELi8ELi1ELb1ELb0ELb1ELb1EffEEv13SSMParamsBase)
        /*01f4*/ 	.word	0x00000000


	//----- nvinfo : EIATTR_REGCOUNT
	.align		4
.L_111:
        /*01f8*/ 	.byte	0x04, 0x2f
        /*01fa*/ 	.short	(.L_113 - .L_112)
	.align		4
.L_112:
        /*01fc*/ 	.word	index@(_Z25selective_scan_fwd_kernelI32Selective_Scan_fwd_kernel_traitsILi32ELi8ELi1ELb1ELb0ELb1ELb0EffEEv13SSMParamsBase)
        /*0200*/ 	.word	0x00000050


	//----- nvinfo : EIATTR_FRAME_SIZE
	.align		4
.L_113:
        /*0204*/ 	.byte	0x04, 0x11
        /*0206*/ 	.short	(.L_115 - .L_114)
	.align		4
.L_114:
        /*0208*/ 	.word	index@(_Z25selective_scan_fwd_kernelI32Selective_Scan_fwd_kernel_traitsILi32ELi8ELi1ELb1ELb0ELb1ELb0EffEEv13SSMParamsBase)
        /*020c*/ 	.word	0x00000000


	//----- nvinfo : EIATTR_REGCOUNT
	.align		4
.L_115:
        /*0210*/ 	.byte	0x04, 0x2f
        /*0212*/ 	.short	(.L_117 - .L_116)
	.align		4
.L_116:
        /*0214*/ 	.word	index@(_Z25selective_scan_fwd_kernelI32Selective_Scan_fwd_kernel_traitsILi32ELi8ELi1ELb1ELb0ELb0ELb1EffEEv13SSMParamsBase)
        /*0218*/ 	.word	0x00000048


	//----- nvinfo : EIATTR_FRAME_SIZE
	.align		4
.L_117:
        /*021c*/ 	.byte	0x04, 0x11
        /*021e*/ 	.short	(.L_119 - .L_118)
	.align		4
.L_118:
        /*0220*/ 	.word	index@(_Z25selective_scan_fwd_kernelI32Selective_Scan_fwd_kernel_traitsILi32ELi8ELi1ELb1ELb0ELb0ELb1EffEEv13SSMParamsBase)
        /*0224*/ 	.word	0x00000000


	//----- nvinfo : EIATTR_REGCOUNT
	.align		4
.L_119:
        /*0228*/ 	.byte	0x04, 0x2f
        /*022a*/ 	.short	(.L_121 - .L_120)
	.align		4
.L_120:
        /*022c*/ 	.word	index@(_Z25selective_scan_fwd_kernelI32Selective_Scan_fwd_kernel_traitsILi32ELi8ELi1ELb1ELb0ELb0ELb0EffEEv13SSMParamsBase)
        /*0230*/ 	.word	0x00000048


	//----- nvinfo : EIATTR_FRAME_SIZE
	.align		4
.L_121:
        /*0234*/ 	.byte	0x04, 0x11
        /*0236*/ 	.short	(.L_123 - .L_122)
	.align		4
.L_122:
        /*0238*/ 	.word	index@(_Z25selective_scan_fwd_kernelI32Selective_Scan_fwd_kernel_traitsILi32ELi8ELi1ELb1ELb0ELb0ELb0EffEEv13SSMParamsBase)
        /*023c*/ 	.word	0x00000000


	//----- nvinfo : EIATTR_REGCOUNT
	.align		4
.L_123:
        /*0240*/ 	.byte	0x04, 0x2f
        /*0242*/ 	.short	(.L_125 - .L_124)
	.align		4
.L_124:
        /*0244*/ 	.word	index@(_Z25selective_scan_fwd_kernelI32Selective_Scan_fwd_kernel_traitsILi32ELi8ELi1ELb0ELb1ELb1ELb1EffEEv13SSMParamsBase)
        /*0248*/ 	.word	0x00000075


	//----- nvinfo : EIATTR_FRAME_SIZE
	.align		4
.L_125:
        /*024c*/ 	.byte	0x04, 0x11
        /*024e*/ 	.short	(.L_127 - .L_126)
	.align		4
.L_126:
        /*0250*/ 	.word	index@(_Z25selective_scan_fwd_kernelI32Selective_Scan_fwd_kernel_traitsILi32ELi8ELi1ELb0ELb1ELb1ELb1EffEEv13SSMParamsBase)
        /*0254*/ 	.word	0x00000000


	//----- nvinfo : EIATTR_REGCOUNT
	.align		4
.L_127:
        /*0258*/ 	.byte	0x04, 0x2f
        /*025a*/ 	.short	(.L_129 - .L_128)
	.align		4
.L_128:
        /*025c*/ 	.word	index@(_Z25selective_scan_fwd_kernelI32Selective_Scan_fwd_kernel_traitsILi32ELi8ELi1ELb0ELb1ELb1ELb0EffEEv13SSMParamsBase)
        /*0260*/ 	.word	0x00000070


	//----- nvinfo : EIATTR_FRAME_SIZE
	.align		4
.L_129:
        /*0264*/ 	.byte	0x04, 0x11
        /*0266*/ 	.short	(.L_131 - .L_130)
	.align		4
.L_130:
        /*0268*/ 	.word	index@(_Z25selective_scan_fwd_kernelI32Selective_Scan_fwd_kernel_traitsILi32ELi8ELi1ELb0ELb1ELb1ELb0EffEEv13SSMParamsBase)
        /*026c*/ 	.word	0x00000000


	//----- nvinfo : EIATTR_REGCOUNT
	.align		4
.L_131:
        /*0270*/ 	.byte	0x04, 0x2f
        /*0272*/ 	.short	(.L_133 - .L_132)
	.align		4
.L_132:
        /*0274*/ 	.word	index@(_Z25selective_scan_fwd_kernelI32Selective_Scan_fwd_kernel_traitsILi32ELi8ELi1ELb0ELb1ELb0ELb1EffEEv13SSMParamsBase)
        /*0278*/ 	.word	0x00000066


	//----- nvinfo : EIATTR_FRAME_SIZE
	.align		4
.L_133:
        /*027c*/ 	.byte	0x04, 0x11
        /*027e*/ 	.short	(.L_135 - .L_134)
	.align		4
.L_134:
        /*0280*/ 	.word	index@(_Z25selective_scan_fwd_kernelI32Selective_Scan_fwd_kernel_traitsILi32ELi8ELi1ELb0ELb1ELb0ELb1EffEEv13SSMParamsBase)
        /*0284*/ 	.word	0x00000000


	//----- nvinfo : EIATTR_REGCOUNT
	.align		4
.L_135:
        /*0288*/ 	.byte	0x04, 0x2f
        /*028a*/ 	.short	(.L_137 - .L_136)
	.align		4
.L_136:
        /*028c*/ 	.word	index@(_Z25selective_scan_fwd_kernelI32Selective_Scan_fwd_kernel_traitsILi32ELi8ELi1ELb0ELb1ELb0ELb0EffEEv13SSMParamsBase)
        /*0290*/ 	.word	0x00000066


	//----- nvinfo : EIATTR_FRAME_SIZE
	.align		4
.L_137:
        /*0294*/ 	.byte	0x04, 0x11
        /*0296*/ 	.short	(.L_139 - .L_138)
	.align		4
.L_138:
        /*0298*/ 	.word	index@(_Z25selective_scan_fwd_kernelI32Selective_Scan_fwd_kernel_traitsILi32ELi8ELi1ELb0ELb1ELb0ELb0EffEEv13SSMParamsBase)
        /*029c*/ 	.word	0x00000000


	//----- nvinfo : EIATTR_REGCOUNT
	.align		4
.L_139:
        /*02a0*/ 	.byte	0x04, 0x2f
        /*02a2*/ 	.short	(.L_141 - .L_140)
	.align		4
.L_140:
        /*02a4*/ 	.word	index@(_Z25selective_scan_fwd_kernelI32Selective_Scan_fwd_kernel_traitsILi32ELi8ELi1ELb0ELb0ELb1ELb1EffEEv13SSMParamsBase)
        /*02a8*/ 	.word	0x0000007b


	//----- nvinfo : EIATTR_FRAME_SIZE
	.align		4
.L_141:
        /*02ac*/ 	.byte	0x04, 0x11
        /*02ae*/ 	.short	(.L_143 - .L_142)
	.align		4
.L_142:
        /*02b0*/ 	.word	index@(_Z25selective_scan_fwd_kernelI32Selective_Scan_fwd_kernel_traitsILi32ELi8ELi1ELb0ELb0ELb1ELb1EffEEv13SSMParamsBase)
        /*02b4*/ 	.word	0x00000000


	//----- nvinfo : EIATTR_REGCOUNT
	.align		4
.L_143:
        /*02b8*/ 	.byte	0x04, 0x2f
        /*02ba*/ 	.short	(.L_145 - .L_144)
	.align		4
.L_144:
        /*02bc*/ 	.word	index@(_Z25selective_scan_fwd_kernelI32Selective_Scan_fwd_kernel_traitsILi32ELi8ELi1ELb0ELb0ELb1ELb0EffEEv13SSMParamsBase)
        /*02c0*/ 	.word	0x0000006f


	//----- nvinfo : EIATTR_FRAME_SIZE
	.align		4
.L_145:
        /*02c4*/ 	.byte	0x04, 0x11
        /*02c6*/ 	.short	(.L_147 - .L_146)
	.align		4
.L_146:
        /*02c8*/ 	.word	index@(_Z25selective_scan_fwd_kernelI32Selective_Scan_fwd_kernel_traitsILi32ELi8ELi1ELb0ELb0ELb1ELb0EffEEv13SSMParamsBase)
        /*02cc*/ 	.word	0x00000000


	//----- nvinfo : EIATTR_REGCOUNT
	.align		4
.L_147:
        /*02d0*/ 	.byte	0x04, 0x2f
        /*02d2*/ 	.short	(.L_149 - .L_148)
	.align		4
.L_148:
        /*02d4*/ 	.word	index@(_Z25selective_scan_fwd_kernelI32Selective_Scan_fwd_kernel_traitsILi32ELi8ELi1ELb0ELb0ELb0ELb1EffEEv13SSMParamsBase)
        /*02d8*/ 	.word	0x00000066


	//----- nvinfo : EIATTR_FRAME_SIZE
	.align		4
.L_149:
        /*02dc*/ 	.byte	0x04, 0x11
        /*02de*/ 	.short	(.L_151 - .L_150)
	.align		4
.L_150:
        /*02e0*/ 	.word	index@(_Z25selective_scan_fwd_kernelI32Selective_Scan_fwd_kernel_traitsILi32ELi8ELi1ELb0ELb0ELb0ELb1EffEEv13SSMParamsBase)
        /*02e4*/ 	.word	0x00000000


	//----- nvinfo : EIATTR_REGCOUNT
	.align		4
.L_151:
        /*02e8*/ 	.byte	0x04, 0x2f
        /*02ea*/ 	.short	(.L_153 - .L_152)
	.align		4
.L_152:
        /*02ec*/ 	.word	index@(_Z25selective_scan_fwd_kernelI32Selective_Scan_fwd_kernel_traitsILi32ELi8ELi1ELb0ELb0ELb0ELb0EffEEv13SSMParamsBase)
        /*02f0*/ 	.word	0x00000066


	//----- nvinfo : EIATTR_FRAME_SIZE
	.align		4
.L_153:
        /*02f4*/ 	.byte	0x04, 0x11
        /*02f6*/ 	.short	(.L_155 - .L_154)
	.align		4
.L_154:
        /*02f8*/ 	.word	index@(_Z25selective_scan_fwd_kernelI32Selective_Scan_fwd_kernel_traitsILi32ELi8ELi1ELb0ELb0ELb0ELb0EffEEv13SSMParamsBase)
        /*02fc*/ 	.word	0x00000000


	//----- nvinfo : EIATTR_REGCOUNT
	.align		4
.L_155:
        /*0300*/ 	.byte	0x04, 0x2f
        /*0302*/ 	.short	(.L_157 - .L_156)
	.align		4
.L_156:
        /*0304*/ 	.word	index@(_Z25selective_scan_fwd_kernelI32Selective_Scan_fwd_kernel_traitsILi32ELi16ELi1ELb1ELb1ELb1ELb1EffEEv13SSMParamsBase)
        /*0308*/ 	.word	0x00000088


	//----- nvinfo : EIATTR_FRAME_SIZE
	.align		4
.L_157:
        /*030c*/ 	.byte	0x04, 0x11
        /*030e*/ 	.short	(.L_159 - .L_158)
	.align		4
.L_158:
        /*0310*/ 	.word	index@(_Z25selective_scan_fwd_kernelI32Selective_Scan_fwd_kernel_traitsILi32ELi16ELi1ELb1ELb1ELb1ELb1EffEEv13SSMParamsBase)
        /*0314*/ 	.word	0x00000000


	//----- nvinfo : EIATTR_REGCOUNT
	.align		4
.L_159:
        /*0318*/ 	.byte	0x04, 0x2f
        /*031a*/ 	.short	(.L_161 - .L_160)
	.align		4
.L_160:
        /*031c*/ 	.word	index@(_Z25selective_scan_fwd_kernelI32Selective_Scan_fwd_kernel_traitsILi32ELi16ELi1ELb1ELb1ELb1ELb0EffEEv13SSMParamsBase)
        /*0320*/ 	.word	0x00000088


	//----- nvinfo : EIATTR_FRAME_SIZE
	.align		4
.L_161:
        /*0324*/ 	.byte	0x04, 0x11
        /*0326*/ 	.short	(.L_163 - .L_162)
	.align		4
.L_162:
        /*0328*/ 	.word	index@(_Z25selective_scan_fwd_kernelI32Selective_Scan_fwd_kernel_traitsILi32ELi16ELi1ELb1ELb1ELb1ELb0EffEEv13SSMParamsBase)
        /*032c*/ 	.word	0x00000000


	//----- nvinfo : EIATTR_REGCOUNT
	.align		4
.L_163:
        /*0330*/ 	.byte	0x04, 0x2f
        /*0332*/ 	.short	(.L_165 - .L_164)
	.align		4
.L_164:
        /*0334*/ 	.word	index@(_Z25selective_scan_fwd_kernelI32Selective_Scan_fwd_kernel_traitsILi32ELi16ELi1ELb1ELb1ELb0ELb1EffEEv13SSMParamsBase)
        /*0338*/ 	.word	0x00000070


	//----- nvinfo : EIATTR_FRAME_SIZE
	.align		4
.L_165:
        /*033c*/ 	.byte	0x04, 0x11
        /*033e*/ 	.short	(.L_167 - .L_166)
	.align		4
.L_166:
        /*0340*/ 	.word	index@(_Z25selective_scan_fwd_kernelI32Selective_Scan_fwd_kernel_traitsILi32ELi16ELi1ELb1ELb1ELb0ELb1EffEEv13SSMParamsBase)
        /*0344*/ 	.word	0x00000000


	//----- nvinfo : EIATTR_REGCOUNT
	.align		4
.L_167:
        /*0348*/ 	.byte	0x04, 0x2f
        /*034a*/ 	.short	(.L_169 - .L_168)
	.align		4
.L_168:
        /*034c*/ 	.word	index@(_Z25selective_scan_fwd_kernelI32Selective_Scan_fwd_kernel_traitsILi32ELi16ELi1ELb1ELb1ELb0ELb0EffEEv13SSMParamsBase)
        /*0350*/ 	.word	0x00000070


	//----- nvinfo : EIATTR_FRAME_SIZE
	.align		4
.L_169:
        /*0354*/ 	.byte	0x04, 0x11
        /*0356*/ 	.short	(.L_171 - .L_170)
	.align		4
.L_170:
        /*0358*/ 	.word	index@(_Z25selective_scan_fwd_kernelI32Selective_Scan_fwd_kernel_traitsILi32ELi16ELi1ELb1ELb1ELb0ELb0EffEEv13SSMParamsBase)
        /*035c*/ 	.word	0x00000000


	//----- nvinfo : EIATTR_REGCOUNT
	.align		4
.L_171:
        /*0360*/ 	.byte	0x04, 0x2f
        /*0362*/ 	.short	(.L_173 - .L_172)
	.align		4
.L_172:
        /*0364*/ 	.word	index@(_Z25selective_scan_fwd_kernelI32Selective_Scan_fwd_kernel_traitsILi32ELi16ELi1ELb1ELb0ELb1ELb1EffEEv13SSMParamsBase)
        /*0368*/ 	.word	0x0000007a


	//----- nvinfo : EIATTR_FRAME_SIZE
	.align		4
.L_173:
        /*036c*/ 	.byte	0x04, 0x11
        /*036e*/ 	.short	(.L_175 - .L_174)
	.align		4
.L_174:
        /*0370*/ 	.word	index@(_Z25selective_scan_fwd_kernelI32Selective_Scan_fwd_kernel_traitsILi32ELi16ELi1ELb1ELb0ELb1ELb1EffEEv13SSMParamsBase)
        /*0374*/ 	.word	0x00000000


	//----- nvinfo : EIATTR_REGCOUNT
	.align		4
.L_175:
        /*0378*/ 	.byte	0x04, 0x2f
        /*037a*/ 	.short	(.L_177 - .L_176)
	.align		4
.L_176:
        /*037c*/ 	.word	index@(_Z25selective_scan_fwd_kernelI32Selective_Scan_fwd_kernel_traitsILi32ELi16ELi1ELb1ELb0ELb1ELb0EffEEv13SSMParamsBase)
        /*0380*/ 	.word	0x0000007a


	//----- nvinfo : EIATTR_FRAME_SIZE
	.align		4
.L_177:
        /*0384*/ 	.byte	0x04, 0x11
        /*0386*/ 	.short	(.L_179 - .L_178)
	.align		4
.L_178:
        /*0388*/ 	.word	index@(_Z25selective_scan_fwd_kernelI32Selective_Scan_fwd_kernel_traitsILi32ELi16ELi1ELb1ELb0ELb1ELb0EffEEv13SSMParamsBase)
        /*038c*/ 	.word	0x00000000


	//----- nvinfo : EIATTR_REGCOUNT
	.align		4
.L_179:
        /*0390*/ 	.byte	0x04, 0x2f
        /*0392*/ 	.short	(.L_181 - .L_180)
	.align		4
.L_180:
        /*0394*/ 	.word	index@(_Z25selective_scan_fwd_kernelI32Selective_Scan_fwd_kernel_traitsILi32ELi16ELi1ELb1ELb0ELb0ELb1EffEEv13SSMParamsBase)
        /*0398*/ 	.word	0x00000067


	//----- nvinfo : EIATTR_FRAME_SIZE
	.align		4
.L_181:
        /*039c*/ 	.byte	0x04, 0x11
        /*039e*/ 	.short	(.L_183 - .L_182)
	.align		4
.L_182:
        /*03a0*/ 	.word	index@(_Z25selective_scan_fwd_kernelI32Selective_Scan_fwd_kernel_traitsILi32ELi16ELi1ELb1ELb0ELb0ELb1EffEEv13SSMParamsBase)
        /*03a4*/ 	.word	0x00000000


	//----- nvinfo : EIATTR_REGCOUNT
	.align		4
.L_183:
        /*03a8*/ 	.byte	0x04, 0x2f
        /*03aa*/ 	.short	(.L_185 - .L_184)
	.align		4
.L_184:
        /*03ac*/ 	.word	index@(_Z25selective_scan_fwd_kernelI32Selective_Scan_fwd_kernel_traitsILi32ELi16ELi1ELb1ELb0ELb0ELb0EffEEv13SSMParamsBase)
        /*03b0*/ 	.word	0x00000067


	//----- nvinfo : EIATTR_FRAME_SIZE
	.align		4
.L_185:
        /*03b4*/ 	.byte	0x04, 0x11
        /*03b6*/ 	.short	(.L_187 - .L_186)
	.align		4
.L_186:
        /*03b8*/ 	.word	index@(_Z25selective_scan_fwd_kernelI32Selective_Scan_fwd_kernel_traitsILi32ELi16ELi1ELb1ELb0ELb0ELb0EffEEv13SSMParamsBase)
        /*03bc*/ 	.word	0x00000000


	//----- nvinfo : EIATTR_REGCOUNT
	.align		4
.L_187:
        /*03c0*/ 	.byte	0x04, 0x2f
        /*03c2*/ 	.short	(.L_189 - .L_188)
	.align		4
.L_188:
        /*03c4*/ 	.word	index@(_Z25selective_scan_fwd_kernelI32Selective_Scan_fwd_kernel_traitsILi32ELi16ELi1ELb0ELb1ELb1ELb1EffEEv13SSMParamsBase)
        /*03c8*/ 	.word	0x000000af


	//----- nvinfo : EIATTR_FRAME_SIZE
	.align		4
.L_189:
        /*03cc*/ 	.byte	0x04, 0x11
        /*03ce*/ 	.short	(.L_191 - .L_190)
	.align		4
.L_190:
        /*03d0*/ 	.word	index@(_Z25selective_scan_fwd_kernelI32Selective_Scan_fwd_kernel_traitsILi32ELi16ELi1ELb0ELb1ELb1ELb1EffEEv13SSMParamsBase)
        /*03d4*/ 	.word	0x00000000


	//----- nvinfo : EIATTR_REGCOUNT
	.align		4
.L_191:
        /*03d8*/ 	.byte	0x04, 0x2f
        /*03da*/ 	.short	(.L_193 - .L_192)
	.align		4
.L_192:
        /*03dc*/ 	.word	index@(_Z25selective_scan_fwd_kernelI32Selective_Scan_fwd_kernel_traitsILi32ELi16ELi1ELb0ELb1ELb1ELb0EffEEv13SSMParamsBase)
        /*03e0*/ 	.word	0x000000af


	//----- nvinfo : EIATTR_FRAME_SIZE
	.align		4
.L_193:
        /*03e4*/ 	.byte	0x04, 0x11
        /*03e6*/ 	.short	(.L_195 - .L_194)
	.align		4
.L_194:
        /*03e8*/ 	.word	index@(_Z25selective_scan_fwd_kernelI32Selective_Scan_fwd_kernel_traitsILi32ELi16ELi1ELb0ELb1ELb1ELb0EffEEv13SSMParamsBase)
        /*03ec*/ 	.word	0x00000000


	//----- nvinfo : EIATTR_REGCOUNT
	.align		4
.L_195:
        /*03f0*/ 	.byte	0x04, 0x2f
        /*03f2*/ 	.short	(.L_197 - .L_196)
	.align		4
.L_196:
        /*03f4*/ 	.word	index@(_Z25selective_scan_fwd_kernelI32Selective_Scan_fwd_kernel_traitsILi32ELi16ELi1ELb0ELb1ELb0ELb1EffEEv13SSMParamsBase)
        /*03f8*/ 	.word	0x0000009a


	//----- nvinfo : EIATTR_FRAME_SIZE
	.align		4
.L_197:
        /*03fc*/ 	.byte	0x04, 0x11
        /*03fe*/ 	.short	(.L_199 - .L_198)
	.align		4
.L_198:
        /*0400*/ 	.word	index@(_Z25selective_scan_fwd_kernelI32Selective_Scan_fwd_kernel_traitsILi32ELi16ELi1ELb0ELb1ELb0ELb1EffEEv13SSMParamsBase)
        /*0404*/ 	.word	0x00000000


	//----- nvinfo : EIATTR_REGCOUNT
	.align		4
.L_199:
        /*0408*/ 	.byte	0x04, 0x2f
        /*040a*/ 	.short	(.L_201 - .L_200)
	.align		4
.L_200:
        /*040c*/ 	.word	index@(_Z25selective_scan_fwd_kernelI32Selective_Scan_fwd_kernel_traitsILi32ELi16ELi1ELb0ELb1ELb0ELb0EffEEv13SSMParamsBase)
        /*0410*/ 	.word	0x0000009a


	//----- nvinfo : EIATTR_FRAME_SIZE
	.align		4
.L_201:
        /*0414*/ 	.byte	0x04, 0x11
        /*0416*/ 	.short	(.L_203 - .L_202)
	.align		4
.L_202:
        /*0418*/ 	.word	index@(_Z25selective_scan_fwd_kernelI32Selective_Scan_fwd_kernel_traitsILi32ELi16ELi1ELb0ELb1ELb0ELb0EffEEv13SSMParamsBase)
        /*041c*/ 	.word	0x00000000


	//----- nvinfo : EIATTR_REGCOUNT
	.align		4
.L_203:
        /*0420*/ 	.byte	0x04, 0x2f
        /*0422*/ 	.short	(.L_205 - .L_204)
	.align		4
.L_204:
        /*0424*/ 	.word	index@(_Z25selective_scan_fwd_kernelI32Selective_Scan_fwd_kernel_traitsILi32ELi16ELi1ELb0ELb0ELb1ELb1EffEEv13SSMParamsBase)
        /*0428*/ 	.word	0x000000c9


	//----- nvinfo : EIATTR_FRAME_SIZE
	.align		4
.L_205:
        /*042c*/ 	.byte	0x04, 0x11
        /*042e*/ 	.short	(.L_207 - .L_206)
	.align		4
.L_206:
        /*0430*/ 	.word	index@(_Z25selective_scan_fwd_kernelI32Selective_Scan_fwd_kernel_traitsILi32ELi16ELi1ELb0ELb0ELb1ELb1EffEEv13SSMParamsBase)
        /*0434*/ 	.word	0x00000000


	//----- nvinfo : EIATTR_REGCOUNT
	.align		4
.L_207:
        /*0438*/ 	.byte	0x04, 0x2f
        /*043a*/ 	.short	(.L_209 - .L_208)
	.align		4
.L_208:
        /*043c*/ 	.word	index@(_Z25selective_scan_fwd_kernelI32Selective_Scan_fwd_kernel_traitsILi32ELi16ELi1ELb0ELb0ELb1ELb0EffEEv13SSMParamsBase)
        /*0440*/ 	.word	0x000000c9


	//----- nvinfo : EIATTR_FRAME_SIZE
	.align		4
.L_209:
        /*0444*/ 	.byte	0x04, 0x11
        /*0446*/ 	.short	(.L_211 - .L_210)
	.align		4
.L_210:
        /*0448*/ 	.word	index@(_Z25selective_scan_fwd_kernelI32Selective_Scan_fwd_kernel_traitsILi32ELi16ELi1ELb0ELb0ELb1ELb0EffEEv13SSMParamsBase)
        /*044c*/ 	.word	0x00000000


	//----- nvinfo : EIATTR_REGCOUNT
	.align		4
.L_211:
        /*0450*/ 	.byte	0x04, 0x2f
        /*0452*/ 	.short	(.L_213 - .L_212)
	.align		4
.L_212:
        /*0454*/ 	.word	index@(_Z25selective_scan_fwd_kernelI32Selective_Scan_fwd_kernel_traitsILi32ELi16ELi1ELb0ELb0ELb0ELb1EffEEv13SSMParamsBase)
        /*0458*/ 	.word	0x000000a8


	//----- nvinfo : EIATTR_FRAME_SIZE
	.align		4
.L_213:
        /*045c*/ 	.byte	0x04, 0x11
        /*045e*/ 	.short	(.L_215 - .L_214)
	.align		4
.L_214:
        /*0460*/ 	.word	index@(_Z25selective_scan_fwd_kernelI32Selective_Scan_fwd_kernel_traitsILi32ELi16ELi1ELb0ELb0ELb0ELb1EffEEv13SSMParamsBase)
        /*0464*/ 	.word	0x00000000


	//----- nvinfo : EIATTR_REGCOUNT
	.align		4
.L_215:
        /*0468*/ 	.byte	0x04, 0x2f
        /*046a*/ 	.short	(.L_217 - .L_216)
	.align		4
.L_216:
        /*046c*/ 	.word	index@(_Z25selective_scan_fwd_kernelI32Selective_Scan_fwd_kernel_traitsILi32ELi16ELi1ELb0ELb0ELb0ELb0EffEEv13SSMParamsBase)
        /*0470*/ 	.word	0x000000a8


	//----- nvinfo : EIATTR_FRAME_SIZE
	.align		4
.L_217:
        /*0474*/ 	.byte	0x04, 0x11
        /*0476*/ 	.short	(.L_219 - .L_218)
	.align		4
.L_218:
        /*0478*/ 	.word	index@(_Z25selective_scan_fwd_kernelI32Selective_Scan_fwd_kernel_traitsILi32ELi16ELi1ELb0ELb0ELb0ELb0EffEEv13SSMParamsBase)
        /*047c*/ 	.word	0x00000000


	//----- nvinfo : EIATTR_REGCOUNT
	.align		4
.L_219:
        /*0480*/ 	.byte	0x04, 0x2f
        /*0482*/ 	.short	(.L_221 - .L_220)
	.align		4
.L_220:
        /*0484*/ 	.word	index@(_Z25selective_scan_fwd_kernelI32Selective_Scan_fwd_kernel_traitsILi64ELi16ELi1ELb1ELb1ELb1ELb1EffEEv13SSMParamsBase)
        /*0488*/ 	.word	0x0000008f


	//----- nvinfo : EIATTR_FRAME_SIZE
	.align		4
.L_221:
        /*048c*/ 	.byte	0x04, 0x11
        /*048e*/ 	.short	(.L_223 - .L_222)
	.align		4
.L_222:
        /*0490*/ 	.word	index@(_Z25selective_scan_fwd_kernelI32Selective_Scan_fwd_kernel_traitsILi64ELi16ELi1ELb1ELb1ELb1ELb1EffEEv13SSMParamsBase)
        /*0494*/ 	.word	0x00000000


	//----- nvinfo : EIATTR_REGCOUNT
	.align		4
.L_223:
        /*0498*/ 	.byte	0x04, 0x2f
        /*049a*/ 	.short	(.L_225 - .L_224)
	.align		4
.L_224:
        /*049c*/ 	.word	index@(_Z25selective_scan_fwd_kernelI32Selective_Scan_fwd_kernel_traitsILi64ELi16ELi1ELb1ELb1ELb1ELb0EffEEv13SSMParamsBase)
        /*04a0*/ 	.word	0x0000008f


	//----- nvinfo : EIATTR_FRAME_SIZE
	.align		4
.L_225:
        /*04a4*/ 	.byte	0x04, 0x11
        /*04a6*/ 	.short	(.L_227 - .L_226)
	.align		4
.L_226:
        /*04a8*/ 	.word	index@(_Z25selective_scan_fwd_kernelI32Selective_Scan_fwd_kernel_traitsILi64ELi16ELi1ELb1ELb1ELb1ELb0EffEEv13SSMParamsBase)
        /*04ac*/ 	.word	0x00000000


	//----- nvinfo : EIATTR_REGCOUNT
	.align		4
.L_227:
        /*04b0*/ 	.byte	0x04, 0x2f
        /*04b2*/ 	.short	(.L_229 - .L_228)
	.align		4
.L_228:
        /*04b4*/ 	.word	index@(_Z25selective_scan_fwd_kernelI32Selective_Scan_fwd_kernel_traitsILi64ELi16ELi1ELb1ELb1ELb0ELb1EffEEv13SSMParamsBase)
        /*04b8*/ 	.word	0x00000079


	//----- nvinfo : EIATTR_FRAME_SIZE
	.align		4
.L_229:
        /*04bc*/ 	.byte	0x04, 0x11
        /*04be*/ 	.short	(.L_231 - .L_230)
	.align		4
.L_230:
        /*04c0*/ 	.word	index@(_Z25selective_scan_fwd_kernelI32Selective_Scan_fwd_kernel_traitsILi64ELi16ELi1ELb1ELb1ELb0ELb1EffEEv13SSMParamsBase)
        /*04c4*/ 	.word	0x00000000


	//----- nvinfo : EIATTR_REGCOUNT
	.align		4
.L_231:
        /*04c8*/ 	.byte	0x04, 0x2f
        /*04ca*/ 	.short	(.L_233 - .L_232)
	.align		4
.L_232:
        /*04cc*/ 	.word	index@(_Z25selective_scan_fwd_kernelI32Selective_Scan_fwd_kernel_traitsILi64ELi16ELi1ELb1ELb1ELb0ELb0EffEEv13SSMParamsBase)
        /*04d0*/ 	.word	0x00000079


	//----- nvinfo : EIATTR_FRAME_SIZE
	.align		4
.L_233:
        /*04d4*/ 	.byte	0x04, 0x11
        /*04d6*/ 	.short	(.L_235 - .L_234)
	.align		4
.L_234:
        /*04d8*/ 	.word	index@(_Z25selective_scan_fwd_kernelI32Selective_Scan_fwd_kernel_traitsILi64ELi16ELi1ELb1ELb1ELb0ELb0EffEEv13SSMParamsBase)
        /*04dc*/ 	.word	0x00000000


	//----- nvinfo : EIATTR_REGCOUNT
	.align		4
.L_235:
        /*04e0*/ 	.byte	0x04, 0x2f
        /*04e2*/ 	.short	(.L_237 - .L_236)
	.align		4
.L_236:
        /*04e4*/ 	.word	index@(_Z25selective_scan_fwd_kernelI32Selective_Scan_fwd_kernel_traitsILi64ELi16ELi1ELb1ELb0ELb1ELb1EffEEv13SSMParamsBase)
        /*04e8*/ 	.word	0x00000077


	//----- nvinfo : EIATTR_FRAME_SIZE
	.align		4
.L_237:
        /*04ec*/ 	.byte	0x04, 0x11
        /*04ee*/ 	.short	(.L_239 - .L_238)
	.align		4
.L_238:
        /*04f0*/ 	.word	index@(_Z25selective_scan_fwd_kernelI32Selective_Scan_fwd_kernel_traitsILi64ELi16ELi1ELb1ELb0ELb1ELb1EffEEv13SSMParamsBase)
        /*04f4*/ 	.word	0x00000000


	//----- nvinfo : EIATTR_REGCOUNT
	.align		4
.L_239:
        /*04f8*/ 	.byte	0x04, 0x2f
        /*04fa*/ 	.short	(.L_241 - .L_240)
	.align		4
.L_240:
        /*04fc*/ 	.word	index@(_Z25selective_scan_fwd_kernelI32Selective_Scan_fwd_kernel_traitsILi64ELi16ELi1ELb1ELb0ELb1ELb0EffEEv13SSMParamsBase)
        /*0500*/ 	.word	0x00000077


	//----- nvinfo : EIATTR_FRAME_SIZE
	.align		4
.L_241:
        /*0504*/ 	.byte	0x04, 0x11
        /*0506*/ 	.short	(.L_243 - .L_242)
	.align		4
.L_242:
        /*0508*/ 	.word	index@(_Z25selective_scan_fwd_kernelI32Selective_Scan_fwd_kernel_traitsILi64ELi16ELi1ELb1ELb0ELb1ELb0EffEEv13SSMParamsBase)
        /*050c*/ 	.word	0x00000000


	//----- nvinfo : EIATTR_REGCOUNT
	.align		4
.L_243:
        /*0510*/ 	.byte	0x04, 0x2f
        /*0512*/ 	.short	(.L_245 - .L_244)
	.align		4
.L_244:
        /*0514*/ 	.word	index@(_Z25selective_scan_fwd_kernelI32Selective_Scan_fwd_kernel_traitsILi64ELi16ELi1ELb1ELb0ELb0ELb1EffEEv13SSMParamsBase)
        /*0518*/ 	.word	0x0000006d


	//----- nvinfo : EIATTR_FRAME_SIZE
	.align		4
.L_245:
        /*051c*/ 	.byte	0x04, 0x11
        /*051e*/ 	.short	(.L_247 - .L_246)
	.align		4
.L_246:
        /*0520*/ 	.word	index@(_Z25selective_scan_fwd_kernelI32Selective_Scan_fwd_kernel_traitsILi64ELi16ELi1ELb1ELb0ELb0ELb1EffEEv13SSMParamsBase)
        /*0524*/ 	.word	0x00000000


	//----- nvinfo : EIATTR_REGCOUNT
	.align		4
.L_247:
        /*0528*/ 	.byte	0x04, 0x2f
        /*052a*/ 	.short	(.L_249 - .L_248)
	.align		4
.L_248:
        /*052c*/ 	.word	index@(_Z25selective_scan_fwd_kernelI32Selective_Scan_fwd_kernel_traitsILi64ELi16ELi1ELb1ELb0ELb0ELb0EffEEv13SSMParamsBase)
        /*0530*/ 	.word	0x0000006e


	//----- nvinfo : EIATTR_FRAME_SIZE
	.align		4
.L_249:
        /*0534*/ 	.byte	0x04, 0x11
        /*0536*/ 	.short	(.L_251 - .L_250)
	.align		4
.L_250:
        /*0538*/ 	.word	index@(_Z25selective_scan_fwd_kernelI32Selective_Scan_fwd_kernel_traitsILi64ELi16ELi1ELb1ELb0ELb0ELb0EffEEv13SSMParamsBase)
        /*053c*/ 	.word	0x00000000


	//----- nvinfo : EIATTR_REGCOUNT
	.align		4
.L_251:
        /*0540*/ 	.byte	0x04, 0x2f
        /*0542*/ 	.short	(.L_253 - .L_252)
	.align		4
.L_252:
        /*0544*/ 	.word	index@(_Z25selective_scan_fwd_kernelI32Selective_Scan_fwd_kernel_traitsILi64ELi16ELi1ELb0ELb1ELb1ELb1EffEEv13SSMParamsBase)
        /*0548*/ 	.word	0x000000a8


	//----- nvinfo : EIATTR_FRAME_SIZE
	.align		4
.L_253:
        /*054c*/ 	.byte	0x04, 0x11
        /*054e*/ 	.short	(.L_255 - .L_254)
	.align		4
.L_254:
        /*0550*/ 	.word	index@(_Z25selective_scan_fwd_kernelI32Selective_Scan_fwd_kernel_traitsILi64ELi16ELi1ELb0ELb1ELb1ELb1EffEEv13SSMParamsBase)
        /*0554*/ 	.word	0x00000000


	//----- nvinfo : EIATTR_REGCOUNT
	.align		4
.L_255:
        /*0558*/ 	.byte	0x04, 0x2f
        /*055a*/ 	.short	(.L_257 - .L_256)
	.align		4
.L_256:
        /*055c*/ 	.word	index@(_Z25selective_scan_fwd_kernelI32Selective_Scan_fwd_kernel_traitsILi64ELi16ELi1ELb0ELb1ELb1ELb0EffEEv13SSMParamsBase)
        /*0560*/ 	.word	0x000000a8


	//----- nvinfo : EIATTR_FRAME_SIZE
	.align		4
.L_257:
        /*0564*/ 	.byte	0x04, 0x11
        /*0566*/ 	.short	(.L_259 - .L_258)
	.align		4
.L_258:
        /*0568*/ 	.word	index@(_Z25selective_scan_fwd_kernelI32Selective_Scan_fwd_kernel_traitsILi64ELi16ELi1ELb0ELb1ELb1ELb0EffEEv13SSMParamsBase)
        /*056c*/ 	.word	0x00000000


	//----- nvinfo : EIATTR_REGCOUNT
	.align		4
.L_259:
        /*0570*/ 	.byte	0x04, 0x2f
        /*0572*/ 	.short	(.L_261 - .L_260)
	.align		4
.L_260:
        /*0574*/ 	.word	index@(_Z25selective_scan_fwd_kernelI32Selective_Scan_fwd_kernel_traitsILi64ELi16ELi1ELb0ELb1ELb0ELb1EffEEv13SSMParamsBase)
        /*0578*/ 	.word	0x00000097


	//----- nvinfo : EIATTR_FRAME_SIZE
	.align		4
.L_261:
        /*057c*/ 	.byte	0x04, 0x11
        /*057e*/ 	.short	(.L_263 - .L_262)
	.align		4
.L_262:
        /*0580*/ 	.word	index@(_Z25selective_scan_fwd_kernelI32Selective_Scan_fwd_kernel_traitsILi64ELi16ELi1ELb0ELb1ELb0ELb1EffEEv13SSMParamsBase)
        /*0584*/ 	.word	0x00000000


	//----- nvinfo : EIATTR_REGCOUNT
	.align		4
.L_263:
        /*0588*/ 	.byte	0x04, 0x2f
        /*058a*/ 	.short	(.L_265 - .L_264)
	.align		4
.L_264:
        /*058c*/ 	.word	index@(_Z25selective_scan_fwd_kernelI32Selective_Scan_fwd_kernel_traitsILi64ELi16ELi1ELb0ELb1ELb0ELb0EffEEv13SSMParamsBase)
        /*0590*/ 	.word	0x00000097


	//----- nvinfo : EIATTR_FRAME_SIZE
	.align		4
.L_265:
        /*0594*/ 	.byte	0x04, 0x11
        /*0596*/ 	.short	(.L_267 - .L_266)
	.align		4
.L_266:
        /*0598*/ 	.word	index@(_Z25selective_scan_fwd_kernelI32Selective_Scan_fwd_kernel_traitsILi64ELi16ELi1ELb0ELb1ELb0ELb0EffEEv13SSMParamsBase)
        /*059c*/ 	.word	0x00000000


	//----- nvinfo : EIATTR_REGCOUNT
	.align		4
.L_267:
        /*05a0*/ 	.byte	0x04, 0x2f
        /*05a2*/ 	.short	(.L_269 - .L_268)
	.align		4
.L_268:
        /*05a4*/ 	.word	index@(_Z25selective_scan_fwd_kernelI32Selective_Scan_fwd_kernel_traitsILi64ELi16ELi1ELb0ELb0ELb1ELb1EffEEv13SSMParamsBase)
        /*05a8*/ 	.word	0x000000a8


	//----- nvinfo : EIATTR_FRAME_SIZE
	.align		4
.L_269:
        /*05ac*/ 	.byte	0x04, 0x11
        /*05ae*/ 	.short	(.L_271 - .L_270)
	.align		4
.L_270:
        /*05b0*/ 	.word	index@(_Z25selective_scan_fwd_kernelI32Selective_Scan_fwd_kernel_traitsILi64ELi16ELi1ELb0ELb0ELb1ELb1EffEEv13SSMParamsBase)
        /*05b4*/ 	.word	0x00000000


	//----- nvinfo : EIATTR_REGCOUNT
	.align		4
.L_271:
        /*05b8*/ 	.byte	0x04, 0x2f
        /*05ba*/ 	.short	(.L_273 - .L_272)
	.align		4
.L_272:
        /*05bc*/ 	.word	index@(_Z25selective_scan_fwd_kernelI32Selective_Scan_fwd_kernel_traitsILi64ELi16ELi1ELb0ELb0ELb1ELb0EffEEv13SSMParamsBase)
        /*05c0*/ 	.word	0x000000a8


	//----- nvinfo : EIATTR_FRAME_SIZE
	.align		4
.L_273:
        /*05c4*/ 	.byte	0x04, 0x11
        /*05c6*/ 	.short	(.L_275 - .L_274)
	.align		4
.L_274:
        /*05c8*/ 	.word	index@(_Z25selective_scan_fwd_kernelI32Selective_Scan_fwd_kernel_traitsILi64ELi16ELi1ELb0ELb0ELb1ELb0EffEEv13SSMParamsBase)
        /*05cc*/ 	.word	0x00000000


	//----- nvinfo : EIATTR_REGCOUNT
	.align		4
.L_275:
        /*05d0*/ 	.byte	0x04, 0x2f
        /*05d2*/ 	.short	(.L_277 - .L_276)
	.align		4
.L_276:
        /*05d4*/ 	.word	index@(_Z25selective_scan_fwd_kernelI32Selective_Scan_fwd_kernel_traitsILi64ELi16ELi1ELb0ELb0ELb0ELb1EffEEv13SSMParamsBase)
        /*05d8*/ 	.word	0x000000a5


	//----- nvinfo : EIATTR_FRAME_SIZE
	.align		4
.L_277:
        /*05dc*/ 	.byte	0x04, 0x11
        /*05de*/ 	.short	(.L_279 - .L_278)
	.align		4
.L_278:
        /*05e0*/ 	.word	index@(_Z25selective_scan_fwd_kernelI32Selective_Scan_fwd_kernel_traitsILi64ELi16ELi1ELb0ELb0ELb0ELb1EffEEv13SSMParamsBase)
        /*05e4*/ 	.word	0x00000000


	//----- nvinfo : EIATTR_REGCOUNT
	.align		4
.L_279:
        /*05e8*/ 	.byte	0x04, 0x2f
        /*05ea*/ 	.short	(.L_281 - .L_280)
	.align		4
.L_280:
        /*05ec*/ 	.word	index@(_Z25selective_scan_fwd_kernelI32Selective_Scan_fwd_kernel_traitsILi64ELi16ELi1ELb0ELb0ELb0ELb0EffEEv13SSMParamsBase)
        /*05f0*/ 	.word	0x0000009b


	//----- nvinfo : EIATTR_FRAME_SIZE
	.align		4
.L_281:
        /*05f4*/ 	.byte	0x04, 0x11
        /*05f6*/ 	.short	(.L_283 - .L_282)
	.align		4
.L_282:
        /*05f8*/ 	.word	index@(_Z25selective_scan_fwd_kernelI32Selective_Scan_fwd_kernel_traitsILi64ELi16ELi1ELb0ELb0ELb0ELb0EffEEv13SSMParamsBase)
        /*05fc*/ 	.word	0x00000000


	//----- nvinfo : EIATTR_REGCOUNT
	.align		4
.L_283:
        /*0600*/ 	.byte	0x04, 0x2f
        /*0602*/ 	.short	(.L_285 - .L_284)
	.align		4
.L_284:
        /*0604*/ 	.word	index@(_Z25selective_scan_fwd_kernelI32Selective_Scan_fwd_kernel_traitsILi128ELi16ELi1ELb1ELb1ELb1ELb1EffEEv13SSMParamsBase)
        /*0608*/ 	.word	0x0000008c


	//----- nvinfo : EIATTR_FRAME_SIZE
	.align		4
.L_285:
        /*060c*/ 	.byte	0x04, 0x11
        /*060e*/ 	.short	(.L_287 - .L_286)
	.align		4
.L_286:
        /*0610*/ 	.word	index@(_Z25selective_scan_fwd_kernelI32Selective_Scan_fwd_kernel_traitsILi128ELi16ELi1ELb1ELb1ELb1ELb1EffEEv13SSMParamsBase)
        /*0614*/ 	.word	0x00000000


	//----- nvinfo : EIATTR_REGCOUNT
	.align		4
.L_287:
        /*0618*/ 	.byte	0x04, 0x2f
        /*061a*/ 	.short	(.L_289 - .L_288)
	.align		4
.L_288:
        /*061c*/ 	.word	index@(_Z25selective_scan_fwd_kernelI32Selective_Scan_fwd_kernel_traitsILi128ELi16ELi1ELb1ELb1ELb1ELb0EffEEv13SSMParamsBase)
        /*0620*/ 	.word	0x0000008c


	//----- nvinfo : EIATTR_FRAME_SIZE
	.align		4
.L_289:
        /*0624*/ 	.byte	0x04, 0x11
        /*0626*/ 	.short	(.L_291 - .L_290)
	.align		4
.L_290:
        /*0628*/ 	.word	index@(_Z25selective_scan_fwd_kernelI32Selective_Scan_fwd_kernel_traitsILi128ELi16ELi1ELb1ELb1ELb1ELb0EffEEv13SSMParamsBase)
        /*062c*/ 	.word	0x00000000


	//----- nvinfo : EIATTR_REGCOUNT
	.align		4
.L_291:
        /*0630*/ 	.byte	0x04, 0x2f
        /*0632*/ 	.short	(.L_293 - .L_292)
	.align		4
.L_292:
        /*0634*/ 	.word	index@(_Z25selective_scan_fwd_kernelI32Selective_Scan_fwd_kernel_traitsILi128ELi16ELi1ELb1ELb1ELb0ELb1EffEEv13SSMParamsBase)
        /*0638*/ 	.word	0x0000007a


	//----- nvinfo : EIATTR_FRAME_SIZE
	.align		4
.L_293:
        /*063c*/ 	.byte	0x04, 0x11
        /*063e*/ 	.short	(.L_295 - .L_294)
	.align		4
.L_294:
        /*0640*/ 	.word	index@(_Z25selective_scan_fwd_kernelI32Selective_Scan_fwd_kernel_traitsILi128ELi16ELi1ELb1ELb1ELb0ELb1EffEEv13SSMParamsBase)
        /*0644*/ 	.word	0x00000000


	//----- nvinfo : EIATTR_REGCOUNT
	.align		4
.L_295:
        /*0648*/ 	.byte	0x04, 0x2f
        /*064a*/ 	.short	(.L_297 - .L_296)
	.align		4
.L_296:
        /*064c*/ 	.word	index@(_Z25selective_scan_fwd_kernelI32Selective_Scan_fwd_kernel_traitsILi128ELi16ELi1ELb1ELb1ELb0ELb0EffEEv13SSMParamsBase)
        /*0650*/ 	.word	0x0000007a


	//----- nvinfo : EIATTR_FRAME_SIZE
	.align		4
.L_297:
        /*0654*/ 	.byte	0x04, 0x11
        /*0656*/ 	.short	(.L_299 - .L_298)
	.align		4
.L_298:
        /*0658*/ 	.word	index@(_Z25selective_scan_fwd_kernelI32Selective_Scan_fwd_kernel_traitsILi128ELi16ELi1ELb1ELb1ELb0ELb0EffEEv13SSMParamsBase)
        /*065c*/ 	.word	0x00000000


	//----- nvinfo : EIATTR_REGCOUNT
	.align		4
.L_299:
        /*0660*/ 	.byte	0x04, 0x2f
        /*0662*/ 	.short	(.L_301 - .L_300)
	.align		4
.L_300:
        /*0664*/ 	.word	index@(_Z25selective_scan_fwd_kernelI32Selective_Scan_fwd_kernel_traitsILi128ELi16ELi1ELb1ELb0ELb1ELb1EffEEv13SSMParamsBase)
        /*0668*/ 	.word	0x0000007a


	//----- nvinfo : EIATTR_FRAME_SIZE
	.align		4
.L_301:
        /*066c*/ 	.byte	0x04, 0x11
        /*066e*/ 	.short	(.L_303 - .L_302)
	.align		4
.L_302:
        /*0670*/ 	.word	index@(_Z25selective_scan_fwd_kernelI32Selective_Scan_fwd_kernel_traitsILi128ELi16ELi1ELb1ELb0ELb1ELb1EffEEv13SSMParamsBase)
        /*0674*/ 	.word	0x00000000


	//----- nvinfo : EIATTR_REGCOUNT
	.align		4
.L_303:
        /*0678*/ 	.byte	0x04, 0x2f
        /*067a*/ 	.short	(.L_305 - .L_304)
	.align		4
.L_304:
        /*067c*/ 	.word	index@(_Z25selective_scan_fwd_kernelI32Selective_Scan_fwd_kernel_traitsILi128ELi16ELi1ELb1ELb0ELb1ELb0EffEEv13SSMParamsBase)
        /*0680*/ 	.word	0x0000007a


	//----- nvinfo : EIATTR_FRAME_SIZE
	.align		4
.L_305:
        /*0684*/ 	.byte	0x04, 0x11
        /*0686*/ 	.short	(.L_307 - .L_306)
	.align		4
.L_306:
        /*0688*/ 	.word	index@(_Z25selective_scan_fwd_kernelI32Selective_Scan_fwd_kernel_traitsILi128ELi16ELi1ELb1ELb0ELb1ELb0EffEEv13SSMParamsBase)
        /*068c*/ 	.word	0x00000000


	//----- nvinfo : EIATTR_REGCOUNT
	.align		4
.L_307:
        /*0690*/ 	.byte	0x04, 0x2f
        /*0692*/ 	.short	(.L_309 - .L_308)
	.align		4
.L_308:
        /*0694*/ 	.word	index@(_Z25selective_scan_fwd_kernelI32Selective_Scan_fwd_kernel_traitsILi128ELi16ELi1ELb1ELb0ELb0ELb1EffEEv13SSMParamsBase)
        /*0698*/ 	.word	0x00000070


	//----- nvinfo : EIATTR_FRAME_SIZE
	.align		4
.L_309:
        /*069c*/ 	.byte	0x04, 0x11
        /*069e*/ 	.short	(.L_311 - .L_310)
	.align		4
.L_310:
        /*06a0*/ 	.word	index@(_Z25selective_scan_fwd_kernelI32Selective_Scan_fwd_kernel_traitsILi128ELi16ELi1ELb1ELb0ELb0ELb1EffEEv13SSMParamsBase)
        /*06a4*/ 	.word	0x00000000


	//----- nvinfo : EIATTR_REGCOUNT
	.align		4
.L_311:
        /*06a8*/ 	.byte	0x04, 0x2f
        /*06aa*/ 	.short	(.L_313 - .L_312)
	.align		4
.L_312:
        /*06ac*/ 	.word	index@(_Z25selective_scan_fwd_kernelI32Selective_Scan_fwd_kernel_traitsILi128ELi16ELi1ELb1ELb0ELb0ELb0EffEEv13SSMParamsBase)
        /*06b0*/ 	.word	0x00000070


	//----- nvinfo : EIATTR_FRAME_SIZE
	.align		4
.L_313:
        /*06b4*/ 	.byte	0x04, 0x11
        /*06b6*/ 	.short	(.L_315 - .L_314)
	.align		4
.L_314:
        /*06b8*/ 	.word	index@(_Z25selective_scan_fwd_kernelI32Selective_Scan_fwd_kernel_traitsILi128ELi16ELi1ELb1ELb0ELb0ELb0EffEEv13SSMParamsBase)
        /*06bc*/ 	.word	0x00000000


	//----- nvinfo : EIATTR_REGCOUNT
	.align		4
.L_315:
        /*06c0*/ 	.byte	0x04, 0x2f
        /*06c2*/ 	.short	(.L_317 - .L_316)
	.align		4
.L_316:
        /*06c4*/ 	.word	index@(_Z25selective_scan_fwd_kernelI32Selective_Scan_fwd_kernel_traitsILi128ELi16ELi1ELb0ELb1ELb1ELb1EffEEv13SSMParamsBase)
        /*06c8*/ 	.word	0x000000a8


	//----- nvinfo : EIATTR_FRAME_SIZE
	.align		4
.L_317:
        /*06cc*/ 	.byte	0x04, 0x11
        /*06ce*/ 	.short	(.L_319 - .L_318)
	.align		4
.L_318:
        /*06d0*/ 	.word	index@(_Z25selective_scan_fwd_kernelI32Selective_Scan_fwd_kernel_traitsILi128ELi16ELi1ELb0ELb1ELb1ELb1EffEEv13SSMParamsBase)
        /*06d4*/ 	.word	0x00000000


	//----- nvinfo : EIATTR_REGCOUNT
	.align		4
.L_319:
        /*06d8*/ 	.byte	0x04, 0x2f
        /*06da*/ 	.short	(.L_321 - .L_320)
	.align		4
.L_320:
        /*06dc*/ 	.word	index@(_Z25selective_scan_fwd_kernelI32Selective_Scan_fwd_kernel_traitsILi128ELi16ELi1ELb0ELb1ELb1ELb0EffEEv13SSMParamsBase)
        /*06e0*/ 	.word	0x000000a8


	//----- nvinfo : EIATTR_FRAME_SIZE
	.align		4
.L_321:
        /*06e4*/ 	.byte	0x04, 0x11
        /*06e6*/ 	.short	(.L_323 - .L_322)
	.align		4
.L_322:
        /*06e8*/ 	.word	index@(_Z25selective_scan_fwd_kernelI32Selective_Scan_fwd_kernel_traitsILi128ELi16ELi1ELb0ELb1ELb1ELb0EffEEv13SSMParamsBase)
        /*06ec*/ 	.word	0x00000000


	//----- nvinfo : EIATTR_REGCOUNT
	.align		4
.L_323:
        /*06f0*/ 	.byte	0x04, 0x2f
        /*06f2*/ 	.short	(.L_325 - .L_324)
	.align		4
.L_324:
        /*06f4*/ 	.word	index@(_Z25selective_scan_fwd_kernelI32Selective_Scan_fwd_kernel_traitsILi128ELi16ELi1ELb0ELb1ELb0ELb1EffEEv13SSMParamsBase)
        /*06f8*/ 	.word	0x0000009a


	//----- nvinfo : EIATTR_FRAME_SIZE
	.align		4
.L_325:
        /*06fc*/ 	.byte	0x04, 0x11
        /*06fe*/ 	.short	(.L_327 - .L_326)
	.align		4
.L_326:
        /*0700*/ 	.word	index@(_Z25selective_scan_fwd_kernelI32Selective_Scan_fwd_kernel_traitsILi128ELi16ELi1ELb0ELb1ELb0ELb1EffEEv13SSMParamsBase)
        /*0704*/ 	.word	0x00000000


	//----- nvinfo : EIATTR_REGCOUNT
	.align		4
.L_327:
        /*0708*/ 	.byte	0x04, 0x2f
        /*070a*/ 	.short	(.L_329 - .L_328)
	.align		4
.L_328:
        /*070c*/ 	.word	index@(_Z25selective_scan_fwd_kernelI32Selective_Scan_fwd_kernel_traitsILi128ELi16ELi1ELb0ELb1ELb0ELb0EffEEv13SSMParamsBase)
        /*0710*/ 	.word	0x0000009a


	//----- nvinfo : EIATTR_FRAME_SIZE
	.align		4
.L_329:
        /*0714*/ 	.byte	0x04, 0x11
        /*0716*/ 	.short	(.L_331 - .L_330)
	.align		4
.L_330:
        /*0718*/ 	.word	index@(_Z25selective_scan_fwd_kernelI32Selective_Scan_fwd_kernel_traitsILi128ELi16ELi1ELb0ELb1ELb0ELb0EffEEv13SSMParamsBase)
        /*071c*/ 	.word	0x00000000


	//----- nvinfo : EIATTR_REGCOUNT
	.align		4
.L_331:
        /*0720*/ 	.byte	0x04, 0x2f
        /*0722*/ 	.short	(.L_333 - .L_332)
	.align		4
.L_332:
        /*0724*/ 	.word	index@(_Z25selective_scan_fwd_kernelI32Selective_Scan_fwd_kernel_traitsILi128ELi16ELi1ELb0ELb0ELb1ELb1EffEEv13SSMParamsBase)
        /*0728*/ 	.word	0x000000a8


	//----- nvinfo : EIATTR_FRAME_SIZE
	.align		4
.L_333:
        /*072c*/ 	.byte	0x04, 0x11
        /*072e*/ 	.short	(.L_335 - .L_334)
	.align		4
.L_334:
        /*0730*/ 	.word	index@(_Z25selective_scan_fwd_kernelI32Selective_Scan_fwd_kernel_traitsILi128ELi16ELi1ELb0ELb0ELb1ELb1EffEEv13SSMParamsBase)
        /*0734*/ 	.word	0x00000000


	//----- nvinfo : EIATTR_REGCOUNT
	.align		4
.L_335:
        /*0738*/ 	.byte	0x04, 0x2f
        /*073a*/ 	.short	(.L_337 - .L_336)
	.align		4
.L_336:
        /*073c*/ 	.word	index@(_Z25selective_scan_fwd_kernelI32Selective_Scan_fwd_kernel_traitsILi128ELi16ELi1ELb0ELb0ELb1ELb0EffEEv13SSMParamsBase)
        /*0740*/ 	.word	0x000000a8


	//----- nvinfo : EIATTR_FRAME_SIZE
	.align		4
.L_337:
        /*0744*/ 	.byte	0x04, 0x11
        /*0746*/ 	.short	(.L_339 - .L_338)
	.align		4
.L_338:
        /*0748*/ 	.word	index@(_Z25selective_scan_fwd_kernelI32Selective_Scan_fwd_kernel_traitsILi128ELi16ELi1ELb0ELb0ELb1ELb0EffEEv13SSMParamsBase)
        /*074c*/ 	.word	0x00000000


	//----- nvinfo : EIATTR_REGCOUNT
	.align		4
.L_339:
        /*0750*/ 	.byte	0x04, 0x2f
        /*0752*/ 	.short	(.L_341 - .L_340)
	.align		4
.L_340:
        /*0754*/ 	.word	index@(_Z25selective_scan_fwd_kernelI32Selective_Scan_fwd_kernel_traitsILi128ELi16ELi1ELb0ELb0ELb0ELb1EffEEv13SSMParamsBase)
        /*0758*/ 	.word	0x000000a8


	//----- nvinfo : EIATTR_FRAME_SIZE
	.align		4
.L_341:
        /*075c*/ 	.byte	0x04, 0x11
        /*075e*/ 	.short	(.L_343 - .L_342)
	.align		4
.L_342:
        /*0760*/ 	.word	index@(_Z25selective_scan_fwd_kernelI32Selective_Scan_fwd_kernel_traitsILi128ELi16ELi1ELb0ELb0ELb0ELb1EffEEv13SSMParamsBase)
        /*0764*/ 	.word	0x00000000


	//----- nvinfo : EIATTR_REGCOUNT
	.align		4
.L_343:
        /*0768*/ 	.byte	0x04, 0x2f
        /*076a*/ 	.short	(.L_345 - .L_344)
	.align		4
.L_344:
        /*076c*/ 	.word	index@(_Z25selective_scan_fwd_kernelI32Selective_Scan_fwd_kernel_traitsILi128ELi16ELi1ELb0ELb0ELb0ELb0EffEEv13SSMParamsBase)
        /*0770*/ 	.word	0x0000009c


	//----- nvinfo : EIATTR_FRAME_SIZE
	.align		4
.L_345:
        /*0774*/ 	.byte	0x04, 0x11
        /*0776*/ 	.short	(.L_347 - .L_346)
	.align		4
.L_346:
        /*0778*/ 	.word	index@(_Z25selective_scan_fwd_kernelI32Selective_Scan_fwd_kernel_traitsILi128ELi16ELi1ELb0ELb0ELb0ELb0EffEEv13SSMParamsBase)
        /*077c*/ 	.word	0x00000000


	//----- nvinfo : EIATTR_REGCOUNT
	.align		4
.L_347:
        /*0780*/ 	.byte	0x04, 0x2f
        /*0782*/ 	.short	(.L_349 - .L_348)
	.align		4
.L_348:
        /*0784*/ 	.word	index@(_Z25selective_scan_fwd_kernelI32Selective_Scan_fwd_kernel_traitsILi32ELi4ELi1ELb1ELb1ELb1ELb1EfN3c107complexIfEEEEv13SSMParamsBase)
        /*0788*/ 	.word	0x00000050


	//----- nvinfo : EIATTR_FRAME_SIZE
	.align		4
.L_349:
        /*078c*/ 	.byte	0x04, 0x11
        /*078e*/ 	.short	(.L_351 - .L_350)
	.align		4
.L_350:
        /*0790*/ 	.word	index@(_Z25selective_scan_fwd_kernelI32Selective_Scan_fwd_kernel_traitsILi32ELi4ELi1ELb1ELb1ELb1ELb1EfN3c107complexIfEEEEv13SSMParamsBase)
        /*0794*/ 	.word	0x00000000


	//----- nvinfo : EIATTR_REGCOUNT
	.align		4
.L_351:
        /*0798*/ 	.byte	0x04, 0x2f
        /*079a*/ 	.short	(.L_353 - .L_352)
	.align		4
.L_352:
        /*079c*/ 	.word	index@(_Z25selective_scan_fwd_kernelI32Selective_Scan_fwd_kernel_traitsILi32ELi4ELi1ELb1ELb1ELb1ELb0EfN3c107complexIfEEEEv13SSMParamsBase)
        /*07a0*/ 	.word	0x00000050


	//----- nvinfo : EIATTR_FRAME_SIZE
	.align		4
.L_353:
        /*07a4*/ 	.byte	0x04, 0x11
        /*07a6*/ 	.short	(.L_355 - .L_354)
	.align		4
.L_354:
        /*07a8*/ 	.word	index@(_Z25selective_scan_fwd_kernelI32Selective_Scan_fwd_kernel_traitsILi32ELi4ELi1ELb1ELb1ELb1ELb0EfN3c107complexIfEEEEv13SSMParamsBase)
        /*07ac*/ 	.word	0x00000000


	//----- nvinfo : EIATTR_REGCOUNT
	.align		4
.L_355:
        /*07b0*/ 	.byte	0x04, 0x2f
        /*07b2*/ 	.short	(.L_357 - .L_356)
	.align		4
.L_356:
        /*07b4*/ 	.word	index@(_Z25selective_scan_fwd_kernelI32Selective_Scan_fwd_kernel_traitsILi32ELi4ELi1ELb1ELb1ELb0ELb1EfN3c107complexIfEEEEv13SSMParamsBase)
        /*07b8*/ 	.word	0x00000040


	//----- nvinfo : EIATTR_FRAME_SIZE
	.align		4
.L_357:
        /*07bc*/ 	.byte	0x04, 0x11
        /*07be*/ 	.short	(.L_359 - .L_358)
	.align		4
.L_358:
        /*07c0*/ 	.word	index@(_Z25selective_scan_fwd_kernelI32Selective_Scan_fwd_kernel_traitsILi32ELi4ELi1ELb1ELb1ELb0ELb1EfN3c107complexIfEEEEv13SSMParamsBase)
        /*07c4*/ 	.word	0x00000000


	//----- nvinfo : EIATTR_REGCOUNT
	.align		4
.L_359:
        /*07c8*/ 	.byte	0x04, 0x2f
        /*07ca*/ 	.short	(.L_361 - .L_360)
	.align		4
.L_360:
        /*07cc*/ 	.word	index@(_Z25selective_scan_fwd_kernelI32Selective_Scan_fwd_kernel_traitsILi32ELi4ELi1ELb1ELb1ELb0ELb0EfN3c107complexIfEEEEv13SSMParamsBase)
        /*07d0*/ 	.word	0x00000040


	//----- nvinfo : EIATTR_FRAME_SIZE
	.align		4
.L_361:
        /*07d4*/ 	.byte	0x04, 0x11
        /*07d6*/ 	.short	(.L_363 - .L_362)
	.align		4
.L_362:
        /*07d8*/ 	.word	index@(_Z25selective_scan_fwd_kernelI32Selective_Scan_fwd_kernel_traitsILi32ELi4ELi1ELb1ELb1ELb0ELb0EfN3c107complexIfEEEEv13SSMParamsBase)
        /*07dc*/ 	.word	0x00000000


	//----- nvinfo : EIATTR_REGCOUNT
	.align		4
.L_363:
        /*07e0*/ 	.byte	0x04, 0x2f
        /*07e2*/ 	.short	(.L_365 - .L_364)
	.align		4
.L_364:
        /*07e4*/ 	.word	index@(_Z25selective_scan_fwd_kernelI32Selective_Scan_fwd_kernel_traitsILi32ELi4ELi1ELb1ELb0ELb1ELb1EfN3c107complexIfEEEEv13SSMParamsBase)
        /*07e8*/ 	.word	0x00000048


	//----- nvinfo : EIATTR_FRAME_SIZE
	.align		4
.L_365:
        /*07ec*/ 	.byte	0x04, 0x11
        /*07ee*/ 	.short	(.L_367 - .L_366)
	.align		4
.L_366:
        /*07f0*/ 	.word	index@(_Z25selective_scan_fwd_kernelI32Selective_Scan_fwd_kernel_traitsILi32ELi4ELi1ELb1ELb0ELb1ELb1EfN3c107complexIfEEEEv13SSMParamsBase)
        /*07f4*/ 	.word	0x00000000


	//----- nvinfo : EIATTR_REGCOUNT
	.align		4
.L_367:
        /*07f8*/ 	.byte	0x04, 0x2f
        /*07fa*/ 	.short	(.L_369 - .L_368)
	.align		4
.L_368:
        /*07fc*/ 	.word	index@(_Z25selective_scan_fwd_kernelI32Selective_Scan_fwd_kernel_traitsILi32ELi4ELi1ELb1ELb0ELb1ELb0EfN3c107complexIfEEEEv13SSMParamsBase)
        /*0800*/ 	.word	0x00000048


	//----- nvinfo : EIATTR_FRAME_SIZE
	.align		4
.L_369:
        /*0804*/ 	.byte	0x04, 0x11
        /*0806*/ 	.short	(.L_371 - .L_370)
	.align		4
.L_370:
        /*0808*/ 	.word	index@(_Z25selective_scan_fwd_kernelI32Selective_Scan_fwd_kernel_traitsILi32ELi4ELi1ELb1ELb0ELb1ELb0EfN3c107complexIfEEEEv13SSMParamsBase)
        /*080c*/ 	.word	0x00000000


	//----- nvinfo : EIATTR_REGCOUNT
	.align		4
.L_371:
        /*0810*/ 	.byte	0x04, 0x2f
        /*0812*/ 	.short	(.L_373 - .L_372)
	.align		4
.L_372:
        /*0814*/ 	.word	index@(_Z25selective_scan_fwd_kernelI32Selective_Scan_fwd_kernel_traitsILi32ELi4ELi1ELb1ELb0ELb0ELb1EfN3c107complexIfEEEEv13SSMParamsBase)
        /*0818*/ 	.word	0x00000046


	//----- nvinfo : EIATTR_FRAME_SIZE
	.align		4
.L_373:
        /*081c*/ 	.byte	0x04, 0x11
        /*081e*/ 	.short	(.L_375 - .L_374)
	.align		4
.L_374:
        /*0820*/ 	.word	index@(_Z25selective_scan_fwd_kernelI32Selective_Scan_fwd_kernel_traitsILi32ELi4ELi1ELb1ELb0ELb0ELb1EfN3c107complexIfEEEEv13SSMParamsBase)
        /*0824*/ 	.word	0x00000000


	//----- nvinfo : EIATTR_REGCOUNT
	.align		4
.L_375:
        /*0828*/ 	.byte	0x04, 0x2f
        /*082a*/ 	.short	(.L_377 - .L_376)
	.align		4
.L_376:
        /*082c*/ 	.word	index@(_Z25selective_scan_fwd_kernelI32Selective_Scan_fwd_kernel_traitsILi32ELi4ELi1ELb1ELb0ELb0ELb0EfN3c107complexIfEEEEv13SSMParamsBase)
        /*0830*/ 	.word	0x00000046


	//----- nvinfo : EIATTR_FRAME_SIZE
	.align		4
.L_377:
        /*0834*/ 	.byte	0x04, 0x11
        /*0836*/ 	.short	(.L_379 - .L_378)
	.align		4
.L_378:
        /*0838*/ 	.word	index@(_Z25selective_scan_fwd_kernelI32Selective_Scan_fwd_kernel_traitsILi32ELi4ELi1ELb1ELb0ELb0ELb0EfN3c107complexIfEEEEv13SSMParamsBase)
        /*083c*/ 	.word	0x00000000


	//----- nvinfo : EIATTR_REGCOUNT
	.align		4
.L_379:
        /*0840*/ 	.byte	0x04, 0x2f
        /*0842*/ 	.short	(.L_381 - .L_380)
	.align		4
.L_380:
        /*0844*/ 	.word	index@(_Z25selective_scan_fwd_kernelI32Selective_Scan_fwd_kernel_traitsILi32ELi4ELi1ELb0ELb1ELb1ELb1EfN3c107complexIfEEEEv13SSMParamsBase)
        /*0848*/ 	.word	0x0000005c


	//----- nvinfo : EIATTR_FRAME_SIZE
	.align		4
.L_381:
        /*084c*/ 	.byte	0x04, 0x11
        /*084e*/ 	.short	(.L_383 - .L_382)
	.align		4
.L_382:
        /*0850*/ 	.word	index@(_Z25selective_scan_fwd_kernelI32Selective_Scan_fwd_kernel_traitsILi32ELi4ELi1ELb0ELb1ELb1ELb1EfN3c107complexIfEEEEv13SSMParamsBase)
        /*0854*/ 	.word	0x00000000


	//----- nvinfo : EIATTR_REGCOUNT
	.align		4
.L_383:
        /*0858*/ 	.byte	0x04, 0x2f
        /*085a*/ 	.short	(.L_385 - .L_384)
	.align		4
.L_384:
        /*085c*/ 	.word	index@(_Z25selective_scan_fwd_kernelI32Selective_Scan_fwd_kernel_traitsILi32ELi4ELi1ELb0ELb1ELb1ELb0EfN3c107complexIfEEEEv13SSMParamsBase)
        /*0860*/ 	.word	0x0000005c


	//----- nvinfo : EIATTR_FRAME_SIZE
	.align		4
.L_385:
        /*0864*/ 	.byte	0x04, 0x11
        /*0866*/ 	.short	(.L_387 - .L_386)
	.align		4
.L_386:
        /*0868*/ 	.word	index@(_Z25selective_scan_fwd_kernelI32Selective_Scan_fwd_kernel_traitsILi32ELi4ELi1ELb0ELb1ELb1ELb0EfN3c107complexIfEEEEv13SSMParamsBase)
        /*086c*/ 	.word	0x00000000


	//----- nvinfo : EIATTR_REGCOUNT
	.align		4
.L_387:
        /*0870*/ 	.byte	0x04, 0x2f
        /*0872*/ 	.short	(.L_389 - .L_388)
	.align		4
.L_388:
        /*0874*/ 	.word	index@(_Z25selective_scan_fwd_kernelI32Selective_Scan_fwd_kernel_traitsILi32ELi4ELi1ELb0ELb1ELb0ELb1EfN3c107complexIfEEEEv13SSMParamsBase)
        /*0878*/ 	.word	0x00000057


	//----- nvinfo : EIATTR_FRAME_SIZE
	.align		4
.L_389:
        /*087c*/ 	.byte	0x04, 0x11
        /*087e*/ 	.short	(.L_391 - .L_390)
	.align		4
.L_390:
        /*0880*/ 	.word	index@(_Z25selective_scan_fwd_kernelI32Selective_Scan_fwd_kernel_traitsILi32ELi4ELi1ELb0ELb1ELb0ELb1EfN3c107complexIfEEEEv13SSMParamsBase)
        /*0884*/ 	.word	0x00000000


	//----- nvinfo : EIATTR_REGCOUNT
	.align		4
.L_391:
        /*0888*/ 	.byte	0x04, 0x2f
        /*088a*/ 	.short	(.L_393 - .L_392)
	.align		4
.L_392:
        /*088c*/ 	.word	index@(_Z25selective_scan_fwd_kernelI32Selective_Scan_fwd_kernel_traitsILi32ELi4ELi1ELb0ELb1ELb0ELb0EfN3c107complexIfEEEEv13SSMParamsBase)
        /*0890*/ 	.word	0x0000005c


	//----- nvinfo : EIATTR_FRAME_SIZE
	.align		4
.L_393:
        /*0894*/ 	.byte	0x04, 0x11
        /*0896*/ 	.short	(.L_395 - .L_394)
	.align		4
.L_394:
        /*0898*/ 	.word	index@(_Z25selective_scan_fwd_kernelI32Selective_Scan_fwd_kernel_traitsILi32ELi4ELi1ELb0ELb1ELb0ELb0EfN3c107complexIfEEEEv13SSMParamsBase)
        /*089c*/ 	.word	0x00000000


	//----- nvinfo : EIATTR_REGCOUNT
	.align		4
.L_395:
        /*08a0*/ 	.byte	0x04, 0x2f
        /*08a2*/ 	.short	(.L_397 - .L_396)
	.align		4
.L_396:
        /*08a4*/ 	.word	index@(_Z25selective_scan_fwd_kernelI32Selective_Scan_fwd_kernel_traitsILi32ELi4ELi1ELb0ELb0ELb1ELb1EfN3c107complexIfEEEEv13SSMParamsBase)
        /*08a8*/ 	.word	0x0000005b


	//----- nvinfo : EIATTR_FRAME_SIZE
	.align		4
.L_397:
        /*08ac*/ 	.byte	0x04, 0x11
        /*08ae*/ 	.short	(.L_399 - .L_398)
	.align		4
.L_398:
        /*08b0*/ 	.word	index@(_Z25selective_scan_fwd_kernelI32Selective_Scan_fwd_kernel_traitsILi32ELi4ELi1ELb0ELb0ELb1ELb1EfN3c107complexIfEEEEv13SSMParamsBase)
        /*08b4*/ 	.word	0x00000000


	//----- nvinfo : EIATTR_REGCOUNT
	.align		4
.L_399:
        /*08b8*/ 	.byte	0x04, 0x2f
        /*08ba*/ 	.short	(.L_401 - .L_400)
	.align		4
.L_400:
        /*08bc*/ 	.word	index@(_Z25selective_scan_fwd_kernelI32Selective_Scan_fwd_kernel_traitsILi32ELi4ELi1ELb0ELb0ELb1ELb0EfN3c107complexIfEEEEv13SSMParamsBase)
        /*08c0*/ 	.word	0x00000059


	//----- nvinfo : EIATTR_FRAME_SIZE
	.align		4
.L_401:
        /*08c4*/ 	.byte	0x04, 0x11
        /*08c6*/ 	.short	(.L_403 - .L_402)
	.align		4
.L_402:
        /*08c8*/ 	.word	index@(_Z25selective_scan_fwd_kernelI32Selective_Scan_fwd_kernel_traitsILi32ELi4ELi1ELb0ELb0ELb1ELb0EfN3c107complexIfEEEEv13SSMParamsBase)
        /*08cc*/ 	.word	0x00000000


	//----- nvinfo : EIATTR_REGCOUNT
	.align		4
.L_403:
        /*08d0*/ 	.byte	0x04, 0x2f
        /*08d2*/ 	.short	(.L_405 - .L_404)
	.align		4
.L_404:
        /*08d4*/ 	.word	index@(_Z25selective_scan_fwd_kernelI32Selective_Scan_fwd_kernel_traitsILi32ELi4ELi1ELb0ELb0ELb0ELb1EfN3c107complexIfEEEEv13SSMParamsBase)
        /*08d8*/ 	.word	0x0000004f


	//----- nvinfo : EIATTR_FRAME_SIZE
	.align		4
.L_405:
        /*08dc*/ 	.byte	0x04, 0x11
        /*08de*/ 	.short	(.L_407 - .L_406)
	.align		4
.L_406:
        /*08e0*/ 	.word	index@(_Z25selective_scan_fwd_kernelI32Selective_Scan_fwd_kernel_traitsILi32ELi4ELi1ELb0ELb0ELb0ELb1EfN3c107complexIfEEEEv13SSMParamsBase)
        /*08e4*/ 	.word	0x00000000


	//----- nvinfo : EIATTR_REGCOUNT
	.align		4
.L_407:
        /*08e8*/ 	.byte	0x04, 0x2f
        /*08ea*/ 	.short	(.L_409 - .L_408)
	.align		4
.L_408:
        /*08ec*/ 	.word	index@(_Z25selective_scan_fwd_kernelI32Selective_Scan_fwd_kernel_traitsILi32ELi4ELi1ELb0ELb0ELb0ELb0EfN3c107complexIfEEEEv13SSMParamsBase)
        /*08f0*/ 	.word	0x00000050


	//----- nvinfo : EIATTR_FRAME_SIZE
	.align		4
.L_409:
        /*08f4*/ 	.byte	0x04, 0x11
        /*08f6*/ 	.short	(.L_411 - .L_410)
	.align		4
.L_410:
        /*08f8*/ 	.word	index@(_Z25selective_scan_fwd_kernelI32Selective_Scan_fwd_kernel_traitsILi32ELi4ELi1ELb0ELb0ELb0ELb0EfN3c107complexIfEEEEv13SSMParamsBase)
        /*08fc*/ 	.word	0x00000000


	//----- nvinfo : EIATTR_REGCOUNT
	.align		4
.L_411:
        /*0900*/ 	.byte	0x04, 0x2f
        /*0902*/ 	.short	(.L_413 - .L_412)
	.align		4
.L_412:
        /*0904*/ 	.word	index@(_Z25selective_scan_fwd_kernelI32Selective_Scan_fwd_kernel_traitsILi32ELi8ELi1ELb1ELb1ELb1ELb1EfN3c107complexIfEEEEv13SSMParamsBase)
        /*0908*/ 	.word	0x0000007b


	//----- nvinfo : EIATTR_FRAME_SIZE
	.align		4
.L_413:
        /*090c*/ 	.byte	0x04, 0x11
        /*090e*/ 	.short	(.L_415 - .L_414)
	.align		4
.L_414:
        /*0910*/ 	.word	index@(_Z25selective_scan_fwd_kernelI32Selective_Scan_fwd_kernel_traitsILi32ELi8ELi1ELb1ELb1ELb1ELb1EfN3c107complexIfEEEEv13SSMParamsBase)
        /*0914*/ 	.word	0x00000000


	//----- nvinfo : EIATTR_REGCOUNT
	.align		4
.L_415:
        /*0918*/ 	.byte	0x04, 0x2f
        /*091a*/ 	.short	(.L_417 - .L_416)
	.align		4
.L_416:
        /*091c*/ 	.word	index@(_Z25selective_scan_fwd_kernelI32Selective_Scan_fwd_kernel_traitsILi32ELi8ELi1ELb1ELb1ELb1ELb0EfN3c107complexIfEEEEv13SSMParamsBase)
        /*0920*/ 	.word	0x0000007b


	//----- nvinfo : EIATTR_FRAME_SIZE
	.align		4
.L_417:
        /*0924*/ 	.byte	0x04, 0x11
        /*0926*/ 	.short	(.L_419 - .L_418)
	.align		4
.L_418:
        /*0928*/ 	.word	index@(_Z25selective_scan_fwd_kernelI32Selective_Scan_fwd_kernel_traitsILi32ELi8ELi1ELb1ELb1ELb1ELb0EfN3c107complexIfEEEEv13SSMParamsBase)
        /*092c*/ 	.word	0x00000000


	//----- nvinfo : EIATTR_REGCOUNT
	.align		4
.L_419:
        /*0930*/ 	.byte	0x04, 0x2f
        /*0932*/ 	.short	(.L_421 - .L_420)
	.align		4
.L_420:
        /*0934*/ 	.word	index@(_Z25selective_scan_fwd_kernelI32Selective_Scan_fwd_kernel_traitsILi32ELi8ELi1ELb1ELb1ELb0ELb1EfN3c107complexIfEEEEv13SSMParamsBase)
        /*0938*/ 	.word	0x00000060


	//----- nvinfo : EIATTR_FRAME_SIZE
	.align		4
.L_421:
        /*093c*/ 	.byte	0x04, 0x11
        /*093e*/ 	.short	(.L_423 - .L_422)
	.align		4
.L_422:
        /*0940*/ 	.word	index@(_Z25selective_scan_fwd_kernelI32Selective_Scan_fwd_kernel_traitsILi32ELi8ELi1ELb1ELb1ELb0ELb1EfN3c107complexIfEEEEv13SSMParamsBase)
        /*0944*/ 	.word	0x00000000


	//----- nvinfo : EIATTR_REGCOUNT
	.align		4
.L_423:
        /*0948*/ 	.byte	0x04, 0x2f
        /*094a*/ 	.short	(.L_425 - .L_424)
	.align		4
.L_424:
        /*094c*/ 	.word	index@(_Z25selective_scan_fwd_kernelI32Selective_Scan_fwd_kernel_traitsILi32ELi8ELi1ELb1ELb1ELb0ELb0EfN3c107complexIfEEEEv13SSMParamsBase)
        /*0950*/ 	.word	0x00000060


	//----- nvinfo : EIATTR_FRAME_SIZE
	.align		4
.L_425:
        /*0954*/ 	.byte	0x04, 0x11
        /*0956*/ 	.short	(.L_427 - .L_426)
	.align		4
.L_426:
        /*0958*/ 	.word	index@(_Z25selective_scan_fwd_kernelI32Selective_Scan_fwd_kernel_traitsILi32ELi8ELi1ELb1ELb1ELb0ELb0EfN3c107complexIfEEEEv13SSMParamsBase)
        /*095c*/ 	.word	0x00000000


	//----- nvinfo : EIATTR_REGCOUNT
	.align		4
.L_427:
        /*0960*/ 	.byte	0x04, 0x2f
        /*0962*/ 	.short	(.L_429 - .L_428)
	.align		4
.L_428:
        /*0964*/ 	.word	index@(_Z25selective_scan_fwd_kernelI32Selective_Scan_fwd_kernel_traitsILi32ELi8ELi1ELb1ELb0ELb1ELb1EfN3c107complexIfEEEEv13SSMParamsBase)
        /*0968*/ 	.word	0x0000006c


	//----- nvinfo : EIATTR_FRAME_SIZE
	.align		4
.L_429:
        /*096c*/ 	.byte	0x04, 0x11
        /*096e*/ 	.short	(.L_431 - .L_430)
	.align		4
.L_430:
        /*0970*/ 	.word	index@(_Z25selective_scan_fwd_kernelI32Selective_Scan_fwd_kernel_traitsILi32ELi8ELi1ELb1ELb0ELb1ELb1EfN3c107complexIfEEEEv13SSMParamsBase)
        /*0974*/ 	.word	0x00000000


	//----- nvinfo : EIATTR_REGCOUNT
	.align		4
.L_431:
        /*0978*/ 	.byte	0x04, 0x2f
        /*097a*/ 	.short	(.L_433 - .L_432)
	.align		4
.L_432:
        /*097c*/ 	.word	index@(_Z25selective_scan_fwd_kernelI32Selective_Scan_fwd_kernel_traitsILi32ELi8ELi1ELb1ELb0ELb1ELb0EfN3c107complexIfEEEEv13SSMParamsBase)
        /*0980*/ 	.word	0x0000006c


	//----- nvinfo : EIATTR_FRAME_SIZE
	.align		4
.L_433:
        /*0984*/ 	.byte	0x04, 0x11
        /*0986*/ 	.short	(.L_435 - .L_434)
	.align		4
.L_434:
        /*0988*/ 	.word	index@(_Z25selective_scan_fwd_kernelI32Selective_Scan_fwd_kernel_traitsILi32ELi8ELi1ELb1ELb0ELb1ELb0EfN3c107complexIfEEEEv13SSMParamsBase)
        /*098c*/ 	.word	0x00000000


	//----- nvinfo : EIATTR_REGCOUNT
	.align		4
.L_435:
        /*0990*/ 	.byte	0x04, 0x2f
        /*0992*/ 	.short	(.L_437 - .L_436)
	.align		4
.L_436:
        /*0994*/ 	.word	index@(_Z25selective_scan_fwd_kernelI32Selective_Scan_fwd_kernel_traitsILi32ELi8ELi1ELb1ELb0ELb0ELb1EfN3c107complexIfEEEEv13SSMParamsBase)
        /*0998*/ 	.word	0x0000005b


	//----- nvinfo : EIATTR_FRAME_SIZE
	.align		4
.L_437:
        /*099c*/ 	.byte	0x04, 0x11
        /*099e*/ 	.short	(.L_439 - .L_438)
	.align		4
.L_438:
        /*09a0*/ 	.word	index@(_Z25selective_scan_fwd_kernelI32Selective_Scan_fwd_kernel_traitsILi32ELi8ELi1ELb1ELb0ELb0ELb1EfN3c107complexIfEEEEv13SSMParamsBase)
        /*09a4*/ 	.word	0x00000000


	//----- nvinfo : EIATTR_REGCOUNT
	.align		4
.L_439:
        /*09a8*/ 	.byte	0x04, 0x2f
        /*09aa*/ 	.short	(.L_441 - .L_440)
	.align		4
.L_440:
        /*09ac*/ 	.word	index@(_Z25selective_scan_fwd_kernelI32Selective_Scan_fwd_kernel_traitsILi32ELi8ELi1ELb1ELb0ELb0ELb0EfN3c107complexIfEEEEv13SSMParamsBase)
        /*09b0*/ 	.word	0x0000005b


	//----- nvinfo : EIATTR_FRAME_SIZE
	.align		4
.L_441:
        /*09b4*/ 	.byte	0x04, 0x11
        /*09b6*/ 	.short	(.L_443 - .L_442)
	.align		4
.L_442:
        /*09b8*/ 	.word	index@(_Z25selective_scan_fwd_kernelI32Selective_Scan_fwd_kernel_traitsILi32ELi8ELi1ELb1ELb0ELb0ELb0EfN3c107complexIfEEEEv13SSMParamsBase)
        /*09bc*/ 	.word	0x00000000


	//----- nvinfo : EIATTR_REGCOUNT
	.align		4
.L_443:
        /*09c0*/ 	.byte	0x04, 0x2f
        /*09c2*/ 	.short	(.L_445 - .L_444)
	.align		4
.L_444:
        /*09c4*/ 	.word	index@(_Z25selective_scan_fwd_kernelI32Selective_Scan_fwd_kernel_traitsILi32ELi8ELi1ELb0ELb1ELb1ELb1EfN3c107complexIfEEEEv13SSMParamsBase)
        /*09c8*/ 	.word	0x0000008b


	//----- nvinfo : EIATTR_FRAME_SIZE
	.align		4
.L_445:
        /*09cc*/ 	.byte	0x04, 0x11
        /*09ce*/ 	.short	(.L_447 - .L_446)
	.align		4
.L_446:
        /*09d0*/ 	.word	index@(_Z25selective_scan_fwd_kernelI32Selective_Scan_fwd_kernel_traitsILi32ELi8ELi1ELb0ELb1ELb1ELb1EfN3c107complexIfEEEEv13SSMParamsBase)
        /*09d4*/ 	.word	0x00000000


	//----- nvinfo : EIATTR_REGCOUNT
	.align		4
.L_447:
        /*09d8*/ 	.byte	0x04, 0x2f
        /*09da*/ 	.short	(.L_449 - .L_448)
	.align		4
.L_448:
        /*09dc*/ 	.word	index@(_Z25selective_scan_fwd_kernelI32Selective_Scan_fwd_kernel_traitsILi32ELi8ELi1ELb0ELb1ELb1ELb0EfN3c107complexIfEEEEv13SSMParamsBase)
        /*09e0*/ 	.word	0x0000008d


	//----- nvinfo : EIATTR_FRAME_SIZE
	.align		4
.L_449:
        /*09e4*/ 	.byte	0x04, 0x11
        /*09e6*/ 	.short	(.L_451 - .L_450)
	.align		4
.L_450:
        /*09e8*/ 	.word	index@(_Z25selective_scan_fwd_kernelI32Selective_Scan_fwd_kernel_traitsILi32ELi8ELi1ELb0ELb1ELb1ELb0EfN3c107complexIfEEEEv13SSMParamsBase)
        /*09ec*/ 	.word	0x00000000


	//----- nvinfo : EIATTR_REGCOUNT
	.align		4
.L_451:
        /*09f0*/ 	.byte	0x04, 0x2f
        /*09f2*/ 	.short	(.L_453 - .L_452)
	.align		4
.L_452:
        /*09f4*/ 	.word	index@(_Z25selective_scan_fwd_kernelI32Selective_Scan_fwd_kernel_traitsILi32ELi8ELi1ELb0ELb1ELb0ELb1EfN3c107complexIfEEEEv13SSMParamsBase)
        /*09f8*/ 	.word	0x00000089


	//----- nvinfo : EIATTR_FRAME_SIZE
	.align		4
.L_453:
        /*09fc*/ 	.byte	0x04, 0x11
        /*09fe*/ 	.short	(.L_455 - .L_454)
	.align		4
.L_454:
        /*0a00*/ 	.word	index@(_Z25selective_scan_fwd_kernelI32Selective_Scan_fwd_kernel_traitsILi32ELi8ELi1ELb0ELb1ELb0ELb1EfN3c107complexIfEEEEv13SSMParamsBase)
        /*0a04*/ 	.word	0x00000000


	//----- nvinfo : EIATTR_REGCOUNT
	.align		4
.L_455:
        /*0a08*/ 	.byte	0x04, 0x2f
        /*0a0a*/ 	.short	(.L_457 - .L_456)
	.align		4
.L_456:
        /*0a0c*/ 	.word	index@(_Z25selective_scan_fwd_kernelI32Selective_Scan_fwd_kernel_traitsILi32ELi8ELi1ELb0ELb1ELb0ELb0EfN3c107complexIfEEEEv13SSMParamsBase)
        /*0a10*/ 	.word	0x0000008a


	//----- nvinfo : EIATTR_FRAME_SIZE
	.align		4
.L_457:
        /*0a14*/ 	.byte	0x04, 0x11
        /*0a16*/ 	.short	(.L_459 - .L_458)
	.align		4
.L_458:
        /*0a18*/ 	.word	index@(_Z25selective_scan_fwd_kernelI32Selective_Scan_fwd_kernel_traitsILi32ELi8ELi1ELb0ELb1ELb0ELb0EfN3c107complexIfEEEEv13SSMParamsBase)
        /*0a1c*/ 	.word	0x00000000


	//----- nvinfo : EIATTR_REGCOUNT
	.align		4
.L_459:
        /*0a20*/ 	.byte	0x04, 0x2f
        /*0a22*/ 	.short	(.L_461 - .L_460)
	.align		4
.L_460:
        /*0a24*/ 	.word	index@(_Z25selective_scan_fwd_kernelI32Selective_Scan_fwd_kernel_traitsILi32ELi8ELi1ELb0ELb0ELb1ELb1EfN3c107complexIfEEEEv13SSMParamsBase)
        /*0a28*/ 	.word	0x00000088


	//----- nvinfo : EIATTR_FRAME_SIZE
	.align		4
.L_461:
        /*0a2c*/ 	.byte	0x04, 0x11
        /*0a2e*/ 	.short	(.L_463 - .L_462)
	.align		4
.L_462:
        /*0a30*/ 	.word	index@(_Z25selective_scan_fwd_kernelI32Selective_Scan_fwd_kernel_traitsILi32ELi8ELi1ELb0ELb0ELb1ELb1EfN3c107complexIfEEEEv13SSMParamsBase)
        /*0a34*/ 	.word	0x00000000


	//----- nvinfo : EIATTR_REGCOUNT
	.align		4
.L_463:
        /*0a38*/ 	.byte	0x04, 0x2f
        /*0a3a*/ 	.short	(.L_465 - .L_464)
	.align		4
.L_464:
        /*0a3c*/ 	.word	index@(_Z25selective_scan_fwd_kernelI32Selective_Scan_fwd_kernel_traitsILi32ELi8ELi1ELb0ELb0ELb1ELb0EfN3c107complexIfEEEEv13SSMParamsBase)
        /*0a40*/ 	.word	0x0000008a


	//----- nvinfo : EIATTR_FRAME_SIZE
	.align		4
.L_465:
        /*0a44*/ 	.byte	0x04, 0x11
        /*0a46*/ 	.short	(.L_467 - .L_466)
	.align		4
.L_466:
        /*0a48*/ 	.word	index@(_Z25selective_scan_fwd_kernelI32Selective_Scan_fwd_kernel_traitsILi32ELi8ELi1ELb0ELb0ELb1ELb0EfN3c107complexIfEEEEv13SSMParamsBase)
        /*0a4c*/ 	.word	0x00000000


	//----- nvinfo : EIATTR_REGCOUNT
	.align		4
.L_467:
        /*0a50*/ 	.byte	0x04, 0x2f
        /*0a52*/ 	.short	(.L_469 - .L_468)
	.align		4
.L_468:
        /*0a54*/ 	.word	index@(_Z25selective_scan_fwd_kernelI32Selective_Scan_fwd_kernel_traitsILi32ELi8ELi1ELb0ELb0ELb0ELb1EfN3c107complexIfEEEEv13SSMParamsBase)
        /*0a58*/ 	.word	0x00000075


	//----- nvinfo : EIATTR_FRAME_SIZE
	.align		4
.L_469:
        /*0a5c*/ 	.byte	0x04, 0x11
        /*0a5e*/ 	.short	(.L_471 - .L_470)
	.align		4
.L_470:
        /*0a60*/ 	.word	index@(_Z25selective_scan_fwd_kernelI32Selective_Scan_fwd_kernel_traitsILi32ELi8ELi1ELb0ELb0ELb0ELb1EfN3c107complexIfEEEEv13SSMParamsBase)
        /*0a64*/ 	.word	0x00000000


	//----- nvinfo : EIATTR_REGCOUNT
	.align		4
.L_471:
        /*0a68*/ 	.byte	0x04, 0x2f
        /*0a6a*/ 	.short	(.L_473 - .L_472)
	.align		4
.L_472:
        /*0a6c*/ 	.word	index@(_Z25selective_scan_fwd_kernelI32Selective_Scan_fwd_kernel_traitsILi32ELi8ELi1ELb0ELb0ELb0ELb0EfN3c107complexIfEEEEv13SSMParamsBase)
        /*0a70*/ 	.word	0x00000075


	//----- nvinfo : EIATTR_FRAME_SIZE
	.align		4
.L_473:
        /*0a74*/ 	.byte	0x04, 0x11
        /*0a76*/ 	.short	(.L_475 - .L_474)
	.align		4
.L_474:
        /*0a78*/ 	.word	index@(_Z25selective_scan_fwd_kernelI32Selective_Scan_fwd_kernel_traitsILi32ELi8ELi1ELb0ELb0ELb0ELb0EfN3c107complexIfEEEEv13SSMParamsBase)
        /*0a7c*/ 	.word	0x00000000


	//----- nvinfo : EIATTR_REGCOUNT
	.align		4
.L_475:
        /*0a80*/ 	.byte	0x04, 0x2f
        /*0a82*/ 	.short	(.L_477 - .L_476)
	.align		4
.L_476:
        /*0a84*/ 	.word	index@(_Z25selective_scan_fwd_kernelI32Selective_Scan_fwd_kernel_traitsILi32ELi16ELi1ELb1ELb1ELb1ELb1EfN3c107complexIfEEEEv13SSMParamsBase)
        /*0a88*/ 	.word	0x000000bf


	//----- nvinfo : EIATTR_FRAME_SIZE
	.align		4
.L_477:
        /*0a8c*/ 	.byte	0x04, 0x11
        /*0a8e*/ 	.short	(.L_479 - .L_478)
	.align		4
.L_478:
        /*0a90*/ 	.word	index@(_Z25selective_scan_fwd_kernelI32Selective_Scan_fwd_kernel_traitsILi32ELi16ELi1ELb1ELb1ELb1ELb1EfN3c107complexIfEEEEv13SSMParamsBase)
        /*0a94*/ 	.word	0x00000000


	//----- nvinfo : EIATTR_REGCOUNT
	.align		4
.L_479:
        /*0a98*/ 	.byte	0x04, 0x2f
        /*0a9a*/ 	.short	(.L_481 - .L_480)
	.align		4
.L_480:
        /*0a9c*/ 	.word	index@(_Z25selective_scan_fwd_kernelI32Selective_Scan_fwd_kernel_traitsILi32ELi16ELi1ELb1ELb1ELb1ELb0EfN3c107complexIfEEEEv13SSMParamsBase)
        /*0aa0*/ 	.word	0x000000bf


	//----- nvinfo : EIATTR_FRAME_SIZE
	.align		4
.L_481:
        /*0aa4*/ 	.byte	0x04, 0x11
        /*0aa6*/ 	.short	(.L_483 - .L_482)
	.align		4
.L_482:
        /*0aa8*/ 	.word	index@(_Z25selective_scan_fwd_kernelI32Selective_Scan_fwd_kernel_traitsILi32ELi16ELi1ELb1ELb1ELb1ELb0EfN3c107complexIfEEEEv13SSMParamsBase)
        /*0aac*/ 	.word	0x00000000


	//----- nvinfo : EIATTR_REGCOUNT
	.align		4
.L_483:
        /*0ab0*/ 	.byte	0x04, 0x2f
        /*0ab2*/ 	.short	(.L_485 - .L_484)
	.align		4
.L_484:
        /*0ab4*/ 	.word	index@(_Z25selective_scan_fwd_kernelI32Selective_Scan_fwd_kernel_traitsILi32ELi16ELi1ELb1ELb1ELb0ELb1EfN3c107complexIfEEEEv13SSMParamsBase)
        /*0ab8*/ 	.word	0x0000009d


	//----- nvinfo : EIATTR_FRAME_SIZE
	.align		4
.L_485:
        /*0abc*/ 	.byte	0x04, 0x11
        /*0abe*/ 	.short	(.L_487 - .L_486)
	.align		4
.L_486:
        /*0ac0*/ 	.word	index@(_Z25selective_scan_fwd_kernelI32Selective_Scan_fwd_kernel_traitsILi32ELi16ELi1ELb1ELb1ELb0ELb1EfN3c107complexIfEEEEv13SSMParamsBase)
        /*0ac4*/ 	.word	0x00000000


	//----- nvinfo : EIATTR_REGCOUNT
	.align		4
.L_487:
        /*0ac8*/ 	.byte	0x04, 0x2f
        /*0aca*/ 	.short	(.L_489 - .L_488)
	.align		4
.L_488:
        /*0acc*/ 	.word	index@(_Z25selective_scan_fwd_kernelI32Selective_Scan_fwd_kernel_traitsILi32ELi16ELi1ELb1ELb1ELb0ELb0EfN3c107complexIfEEEEv13SSMParamsBase)
        /*0ad0*/ 	.word	0x0000009d


	//----- nvinfo : EIATTR_FRAME_SIZE
	.align		4
.L_489:
        /*0ad4*/ 	.byte	0x04, 0x11
        /*0ad6*/ 	.short	(.L_491 - .L_490)
	.align		4
.L_490:
        /*0ad8*/ 	.word	index@(_Z25selective_scan_fwd_kernelI32Selective_Scan_fwd_kernel_traitsILi32ELi16ELi1ELb1ELb1ELb0ELb0EfN3c107complexIfEEEEv13SSMParamsBase)
        /*0adc*/ 	.word	0x00000000


	//----- nvinfo : EIATTR_REGCOUNT
	.align		4
.L_491:
        /*0ae0*/ 	.byte	0x04, 0x2f
        /*0ae2*/ 	.short	(.L_493 - .L_492)
	.align		4
.L_492:
        /*0ae4*/ 	.word	index@(_Z25selective_scan_fwd_kernelI32Selective_Scan_fwd_kernel_traitsILi32ELi16ELi1ELb1ELb0ELb1ELb1EfN3c107complexIfEEEEv13SSMParamsBase)
        /*0ae8*/ 	.word	0x0000009c


	//----- nvinfo : EIATTR_FRAME_SIZE
	.align		4
.L_493:
        /*0aec*/ 	.byte	0x04, 0x11
        /*0aee*/ 	.short	(.L_495 - .L_494)
	.align		4
.L_494:
        /*0af0*/ 	.word	index@(_Z25selective_scan_fwd_kernelI32Selective_Scan_fwd_kernel_traitsILi32ELi16ELi1ELb1ELb0ELb1ELb1EfN3c107complexIfEEEEv13SSMParamsBase)
        /*0af4*/ 	.word	0x00000000


	//----- nvinfo : EIATTR_REGCOUNT
	.align		4
.L_495:
        /*0af8*/ 	.byte	0x04, 0x2f
        /*0afa*/ 	.short	(.L_497 - .L_496)
	.align		4
.L_496:
        /*0afc*/ 	.word	index@(_Z25selective_scan_fwd_kernelI32Selective_Scan_fwd_kernel_traitsILi32ELi16ELi1ELb1ELb0ELb1ELb0EfN3c107complexIfEEEEv13SSMParamsBase)
        /*0b00*/ 	.word	0x0000009c


	//----- nvinfo : EIATTR_FRAME_SIZE
	.align		4
.L_497:
        /*0b04*/ 	.byte	0x04, 0x11
        /*0b06*/ 	.short	(.L_499 - .L_498)
	.align		4
.L_498:
        /*0b08*/ 	.word	index@(_Z25selective_scan_fwd_kernelI32Selective_Scan_fwd_kernel_traitsILi32ELi16ELi1ELb1ELb0ELb1ELb0EfN3c107complexIfEEEEv13SSMParamsBase)
        /*0b0c*/ 	.word	0x00000000


	//----- nvinfo : EIATTR_REGCOUNT
	.align		4
.L_499:
        /*0b10*/ 	.byte	0x04, 0x2f
        /*0b12*/ 	.short	(.L_501 - .L_500)
	.align		4
.L_500:
        /*0b14*/ 	.word	index@(_Z25selective_scan_fwd_kernelI32Selective_Scan_fwd_kernel_traitsILi32ELi16ELi1ELb1ELb0ELb0ELb1EfN3c107complexIfEEEEv13SSMParamsBase)
        /*0b18*/ 	.word	0x00000080


	//----- nvinfo : EIATTR_FRAME_SIZE
	.align		4
.L_501:
        /*0b1c*/ 	.byte	0x04, 0x11
        /*0b1e*/ 	.short	(.L_503 - .L_502)
	.align		4
.L_502:
        /*0b20*/ 	.word	index@(_Z25selective_scan_fwd_kernelI32Selective_Scan_fwd_kernel_traitsILi32ELi16ELi1ELb1ELb0ELb0ELb1EfN3c107complexIfEEEEv13SSMParamsBase)
        /*0b24*/ 	.word	0x00000000


	//----- nvinfo : EIATTR_REGCOUNT
	.align		4
.L_503:
        /*0b28*/ 	.byte	0x04, 0x2f
        /*0b2a*/ 	.short	(.L_505 - .L_504)
	.align		4
.L_504:
        /*0b2c*/ 	.word	index@(_Z25selective_scan_fwd_kernelI32Selective_Scan_fwd_kernel_traitsILi32ELi16ELi1ELb1ELb0ELb0ELb0EfN3c107complexIfEEEEv13SSMParamsBase)
        /*0b30*/ 	.word	0x00000080


	//----- nvinfo : EIATTR_FRAME_SIZE
	.align		4
.L_505:
        /*0b34*/ 	.byte	0x04, 0x11
        /*0b36*/ 	.short	(.L_507 - .L_506)
	.align		4
.L_506:
        /*0b38*/ 	.word	index@(_Z25selective_scan_fwd_kernelI32Selective_Scan_fwd_kernel_traitsILi32ELi16ELi1ELb1ELb0ELb0ELb0EfN3c107complexIfEEEEv13SSMParamsBase)
        /*0b3c*/ 	.word	0x00000000


	//----- nvinfo : EIATTR_REGCOUNT
	.align		4
.L_507:
        /*0b40*/ 	.byte	0x04, 0x2f
        /*0b42*/ 	.short	(.L_509 - .L_508)
	.align		4
.L_508:
        /*0b44*/ 	.word	index@(_Z25selective_scan_fwd_kernelI32Selective_Scan_fwd_kernel_traitsILi32ELi16ELi1ELb0ELb1ELb1ELb1EfN3c107complexIfEEEEv13SSMParamsBase)
        /*0b48*/ 	.word	0x000000ce


	//----- nvinfo : EIATTR_FRAME_SIZE
	.align		4
.L_509:
        /*0b4c*/ 	.byte	0x04, 0x11
        /*0b4e*/ 	.short	(.L_511 - .L_510)
	.align		4
.L_510:
        /*0b50*/ 	.word	index@(_Z25selective_scan_fwd_kernelI32Selective_Scan_fwd_kernel_traitsILi32ELi16ELi1ELb0ELb1ELb1ELb1EfN3c107complexIfEEEEv13SSMParamsBase)
        /*0b54*/ 	.word	0x00000000


	//----- nvinfo : EIATTR_REGCOUNT
	.align		4
.L_511:
        /*0b58*/ 	.byte	0x04, 0x2f
        /*0b5a*/ 	.short	(.L_513 - .L_512)
	.align		4
.L_512:
        /*0b5c*/ 	.word	index@(_Z25selective_scan_fwd_kernelI32Selective_Scan_fwd_kernel_traitsILi32ELi16ELi1ELb0ELb1ELb1ELb0EfN3c107complexIfEEEEv13SSMParamsBase)
        /*0b60*/ 	.word	0x000000ce


	//----- nvinfo : EIATTR_FRAME_SIZE
	.align		4
.L_513:
        /*0b64*/ 	.byte	0x04, 0x11
        /*0b66*/ 	.short	(.L_515 - .L_514)
	.align		4
.L_514:
        /*0b68*/ 	.word	index@(_Z25selective_scan_fwd_kernelI32Selective_Scan_fwd_kernel_traitsILi32ELi16ELi1ELb0ELb1ELb1ELb0EfN3c107complexIfEEEEv13SSMParamsBase)
        /*0b6c*/ 	.word	0x00000000


	//----- nvinfo : EIATTR_REGCOUNT
	.align		4
.L_515:
        /*0b70*/ 	.byte	0x04, 0x2f
        /*0b72*/ 	.short	(.L_517 - .L_516)
	.align		4
.L_516:
        /*0b74*/ 	.word	index@(_Z25selective_scan_fwd_kernelI32Selective_Scan_fwd_kernel_traitsILi32ELi16ELi1ELb0ELb1ELb0ELb1EfN3c107complexIfEEEEv13SSMParamsBase)
        /*0b78*/ 	.word	0x000000af


	//----- nvinfo : EIATTR_FRAME_SIZE
	.align		4
.L_517:
        /*0b7c*/ 	.byte	0x04, 0x11
        /*0b7e*/ 	.short	(.L_519 - .L_518)
	.align		4
.L_518:
        /*0b80*/ 	.word	index@(_Z25selective_scan_fwd_kernelI32Selective_Scan_fwd_kernel_traitsILi32ELi16ELi1ELb0ELb1ELb0ELb1EfN3c107complexIfEEEEv13SSMParamsBase)
        /*0b84*/ 	.word	0x00000000


	//----- nvinfo : EIATTR_REGCOUNT
	.align		4
.L_519:
        /*0b88*/ 	.byte	0x04, 0x2f
        /*0b8a*/ 	.short	(.L_521 - .L_520)
	.align		4
.L_520:
        /*0b8c*/ 	.word	index@(_Z25selective_scan_fwd_kernelI32Selective_Scan_fwd_kernel_traitsILi32ELi16ELi1ELb0ELb1ELb0ELb0EfN3c107complexIfEEEEv13SSMParamsBase)
        /*0b90*/ 	.word	0x000000b1


	//----- nvinfo : EIATTR_FRAME_SIZE
	.align		4
.L_521:
        /*0b94*/ 	.byte	0x04, 0x11
        /*0b96*/ 	.short	(.L_523 - .L_522)
	.align		4
.L_522:
        /*0b98*/ 	.word	index@(_Z25selective_scan_fwd_kernelI32Selective_Scan_fwd_kernel_traitsILi32ELi16ELi1ELb0ELb1ELb0ELb0EfN3c107complexIfEEEEv13SSMParamsBase)
        /*0b9c*/ 	.word	0x00000000


	//----- nvinfo : EIATTR_REGCOUNT
	.align		4
.L_523:
        /*0ba0*/ 	.byte	0x04, 0x2f
        /*0ba2*/ 	.short	(.L_525 - .L_524)
	.align		4
.L_524:
        /*0ba4*/ 	.word	index@(_Z25selective_scan_fwd_kernelI32Selective_Scan_fwd_kernel_traitsILi32ELi16ELi1ELb0ELb0ELb1ELb1EfN3c107complexIfEEEEv13SSMParamsBase)
        /*0ba8*/ 	.word	0x000000c2


	//----- nvinfo : EIATTR_FRAME_SIZE
	.align		4
.L_525:
        /*0bac*/ 	.byte	0x04, 0x11
        /*0bae*/ 	.short	(.L_527 - .L_526)
	.align		4
.L_526:
        /*0bb0*/ 	.word	index@(_Z25selective_scan_fwd_kernelI32Selective_Scan_fwd_kernel_traitsILi32ELi16ELi1ELb0ELb0ELb1ELb1EfN3c107complexIfEEEEv13SSMParamsBase)
        /*0bb4*/ 	.word	0x00000000


	//----- nvinfo : EIATTR_REGCOUNT
	.align		4
.L_527:
        /*0bb8*/ 	.byte	0x04, 0x2f
        /*0bba*/ 	.short	(.L_529 - .L_528)
	.align		4
.L_528:
        /*0bbc*/ 	.word	index@(_Z25selective_scan_fwd_kernelI32Selective_Scan_fwd_kernel_traitsILi32ELi16ELi1ELb0ELb0ELb1ELb0EfN3c107complexIfEEEEv13SSMParamsBase)
        /*0bc0*/ 	.word	0x000000c2


	//----- nvinfo : EIATTR_FRAME_SIZE
	.align		4
.L_529:
        /*0bc4*/ 	.byte	0x04, 0x11
        /*0bc6*/ 	.short	(.L_531 - .L_530)
	.align		4
.L_530:
        /*0bc8*/ 	.word	index@(_Z25selective_scan_fwd_kernelI32Selective_Scan_fwd_kernel_traitsILi32ELi16ELi1ELb0ELb0ELb1ELb0EfN3c107complexIfEEEEv13SSMParamsBase)
        /*0bcc*/ 	.word	0x00000000


	//----- nvinfo : EIATTR_REGCOUNT
	.align		4
.L_531:
        /*0bd0*/ 	.byte	0x04, 0x2f
        /*0bd2*/ 	.short	(.L_533 - .L_532)
	.align		4
.L_532:
        /*0bd4*/ 	.word	index@(_Z25selective_scan_fwd_kernelI32Selective_Scan_fwd_kernel_traitsILi32ELi16ELi1ELb0ELb0ELb0ELb1EfN3c107complexIfEEEEv13SSMParamsBase)
        /*0bd8*/ 	.word	0x0000009e


	//----- nvinfo : EIATTR_FRAME_SIZE
	.align		4
.L_533:
        /*0bdc*/ 	.byte	0x04, 0x11
        /*0bde*/ 	.short	(.L_535 - .L_534)
	.align		4
.L_534:
        /*0be0*/ 	.word	index@(_Z25selective_scan_fwd_kernelI32Selective_Scan_fwd_kernel_traitsILi32ELi16ELi1ELb0ELb0ELb0ELb1EfN3c107complexIfEEEEv13SSMParamsBase)
        /*0be4*/ 	.word	0x00000000


	//----- nvinfo : EIATTR_REGCOUNT
	.align		4
.L_535:
        /*0be8*/ 	.byte	0x04, 0x2f
        /*0bea*/ 	.short	(.L_537 - .L_536)
	.align		4
.L_536:
        /*0bec*/ 	.word	index@(_Z25selective_scan_fwd_kernelI32Selective_Scan_fwd_kernel_traitsILi32ELi16ELi1ELb0ELb0ELb0ELb0EfN3c107complexIfEEEEv13SSMParamsBase)
        /*0bf0*/ 	.word	0x0000009d


	//----- nvinfo : EIATTR_FRAME_SIZE
	.align		4
.L_537:
        /*0bf4*/ 	.byte	0x04, 0x11
        /*0bf6*/ 	.short	(.L_539 - .L_538)
	.align		4
.L_538:
        /*0bf8*/ 	.word	index@(_Z25selective_scan_fwd_kernelI32Selective_Scan_fwd_kernel_traitsILi32ELi16ELi1ELb0ELb0ELb0ELb0EfN3c107complexIfEEEEv13SSMParamsBase)
        /*0bfc*/ 	.word	0x00000000


	//----- nvinfo : EIATTR_REGCOUNT
	.align		4
.L_539:
        /*0c00*/ 	.byte	0x04, 0x2f
        /*0c02*/ 	.short	(.L_541 - .L_540)
	.align		4
.L_540:
        /*0c04*/ 	.word	index@(_Z25selective_scan_fwd_kernelI32Selective_Scan_fwd_kernel_traitsILi64ELi16ELi1ELb1ELb1ELb1ELb1EfN3c107complexIfEEEEv13SSMParamsBase)
        /*0c08*/ 	.word	0x000000a8


	//----- nvinfo : EIATTR_FRAME_SIZE
	.align		4
.L_541:
        /*0c0c*/ 	.byte	0x04, 0x11
        /*0c0e*/ 	.short	(.L_543 - .L_542)
	.align		4
.L_542:
        /*0c10*/ 	.word	index@(_Z25selective_scan_fwd_kernelI32Selective_Scan_fwd_kernel_traitsILi64ELi16ELi1ELb1ELb1ELb1ELb1EfN3c107complexIfEEEEv13SSMParamsBase)
        /*0c14*/ 	.word	0x00000010


	//----- nvinfo : EIATTR_REGCOUNT
	.align		4
.L_543:
        /*0c18*/ 	.byte	0x04, 0x2f
        /*0c1a*/ 	.short	(.L_545 - .L_544)
	.align		4
.L_544:
        /*0c1c*/ 	.word	index@(_Z25selective_scan_fwd_kernelI32Selective_Scan_fwd_kernel_traitsILi64ELi16ELi1ELb1ELb1ELb1ELb0EfN3c107complexIfEEEEv13SSMParamsBase)
        /*0c20*/ 	.word	0x000000a8


	//----- nvinfo : EIATTR_FRAME_SIZE
	.align		4
.L_545:
        /*0c24*/ 	.byte	0x04, 0x11
        /*0c26*/ 	.short	(.L_547 - .L_546)
	.align		4
.L_546:
        /*0c28*/ 	.word	index@(_Z25selective_scan_fwd_kernelI32Selective_Scan_fwd_kernel_traitsILi64ELi16ELi1ELb1ELb1ELb1ELb0EfN3c107complexIfEEEEv13SSMParamsBase)
        /*0c2c*/ 	.word	0x00000010


	//----- nvinfo : EIATTR_REGCOUNT
	.align		4
.L_547:
        /*0c30*/ 	.byte	0x04, 0x2f
        /*0c32*/ 	.short	(.L_549 - .L_548)
	.align		4
.L_548:
        /*0c34*/ 	.word	index@(_Z25selective_scan_fwd_kernelI32Selective_Scan_fwd_kernel_traitsILi64ELi16ELi1ELb1ELb1ELb0ELb1EfN3c107complexIfEEEEv13SSMParamsBase)
        /*0c38*/ 	.word	0x000000a0


	//----- nvinfo : EIATTR_FRAME_SIZE
	.align		4
.L_549:
        /*0c3c*/ 	.byte	0x04, 0x11
        /*0c3e*/ 	.short	(.L_551 - .L_550)
	.align		4
.L_550:
        /*0c40*/ 	.word	index@(_Z25selective_scan_fwd_kernelI32Selective_Scan_fwd_kernel_traitsILi64ELi16ELi1ELb1ELb1ELb0ELb1EfN3c107complexIfEEEEv13SSMParamsBase)
        /*0c44*/ 	.word	0x00000000


	//----- nvinfo : EIATTR_REGCOUNT
	.align		4
.L_551:
        /*0c48*/ 	.byte	0x04, 0x2f
        /*0c4a*/ 	.short	(.L_553 - .L_552)
	.align		4
.L_552:
        /*0c4c*/ 	.word	index@(_Z25selective_scan_fwd_kernelI32Selective_Scan_fwd_kernel_traitsILi64ELi16ELi1ELb1ELb1ELb0ELb0EfN3c107complexIfEEEEv13SSMParamsBase)
        /*0c50*/ 	.word	0x000000a0


	//----- nvinfo : EIATTR_FRAME_SIZE
	.align		4
.L_553:
        /*0c54*/ 	.byte	0x04, 0x11
        /*0c56*/ 	.short	(.L_555 - .L_554)
	.align		4
.L_554:
        /*0c58*/ 	.word	index@(_Z25selective_scan_fwd_kernelI32Selective_Scan_fwd_kernel_traitsILi64ELi16ELi1ELb1ELb1ELb0ELb0EfN3c107complexIfEEEEv13SSMParamsBase)
        /*0c5c*/ 	.word	0x00000000


	//----- nvinfo : EIATTR_REGCOUNT
	.align		4
.L_555:
        /*0c60*/ 	.byte	0x04, 0x2f
        /*0c62*/ 	.short	(.L_557 - .L_556)
	.align		4
.L_556:
        /*0c64*/ 	.word	index@(_Z25selective_scan_fwd_kernelI32Selective_Scan_fwd_kernel_traitsILi64ELi16ELi1ELb1ELb0ELb1ELb1EfN3c107complexIfEEEEv13SSMParamsBase)
        /*0c68*/ 	.word	0x000000a6


	//----- nvinfo : EIATTR_FRAME_SIZE
	.align		4
.L_557:
        /*0c6c*/ 	.byte	0x04, 0x11
        /*0c6e*/ 	.short	(.L_559 - .L_558)
	.align		4
.L_558:
        /*0c70*/ 	.word	index@(_Z25selective_scan_fwd_kernelI32Selective_Scan_fwd_kernel_traitsILi64ELi16ELi1ELb1ELb0ELb1ELb1EfN3c107complexIfEEEEv13SSMParamsBase)
        /*0c74*/ 	.word	0x00000000


	//----- nvinfo : EIATTR_REGCOUNT
	.align		4
.L_559:
        /*0c78*/ 	.byte	0x04, 0x2f
        /*0c7a*/ 	.short	(.L_561 - .L_560)
	.align		4
.L_560:
        /*0c7c*/ 	.word	index@(_Z25selective_scan_fwd_kernelI32Selective_Scan_fwd_kernel_traitsILi64ELi16ELi1ELb1ELb0ELb1ELb0EfN3c107complexIfEEEEv13SSMParamsBase)
        /*0c80*/ 	.word	0x000000a1


	//----- nvinfo : EIATTR_FRAME_SIZE
	.align		4
.L_561:
        /*0c84*/ 	.byte	0x04, 0x11
        /*0c86*/ 	.short	(.L_563 - .L_562)
	.align		4
.L_562:
        /*0c88*/ 	.word	index@(_Z25selective_scan_fwd_kernelI32Selective_Scan_fwd_kernel_traitsILi64ELi16ELi1ELb1ELb0ELb1ELb0EfN3c107complexIfEEEEv13SSMParamsBase)
        /*0c8c*/ 	.word	0x00000000


	//----- nvinfo : EIATTR_REGCOUNT
	.align		4
.L_563:
        /*0c90*/ 	.byte	0x04, 0x2f
        /*0c92*/ 	.short	(.L_565 - .L_564)
	.align		4
.L_564:
        /*0c94*/ 	.word	index@(_Z25selective_scan_fwd_kernelI32Selective_Scan_fwd_kernel_traitsILi64ELi16ELi1ELb1ELb0ELb0ELb1EfN3c107complexIfEEEEv13SSMParamsBase)
        /*0c98*/ 	.word	0x0000007e


	//----- nvinfo : EIATTR_FRAME_SIZE
	.align		4
.L_565:
        /*0c9c*/ 	.byte	0x04, 0x11
        /*0c9e*/ 	.short	(.L_567 - .L_566)
	.align		4
.L_566:
        /*0ca0*/ 	.word	index@(_Z25selective_scan_fwd_kernelI32Selective_Scan_fwd_kernel_traitsILi64ELi16ELi1ELb1ELb0ELb0ELb1EfN3c107complexIfEEEEv13SSMParamsBase)
        /*0ca4*/ 	.word	0x00000000


	//----- nvinfo : EIATTR_REGCOUNT
	.align		4
.L_567:
        /*0ca8*/ 	.byte	0x04, 0x2f
        /*0caa*/ 	.short	(.L_569 - .L_568)
	.align		4
.L_568:
        /*0cac*/ 	.word	index@(_Z25selective_scan_fwd_kernelI32Selective_Scan_fwd_kernel_traitsILi64ELi16ELi1ELb1ELb0ELb0ELb0EfN3c107complexIfEEEEv13SSMParamsBase)
        /*0cb0*/ 	.word	0x0000007e


	//----- nvinfo : EIATTR_FRAME_SIZE
	.align		4
.L_569:
        /*0cb4*/ 	.byte	0x04, 0x11
        /*0cb6*/ 	.short	(.L_571 - .L_570)
	.align		4
.L_570:
        /*0cb8*/ 	.word	index@(_Z25selective_scan_fwd_kernelI32Selective_Scan_fwd_kernel_traitsILi64ELi16ELi1ELb1ELb0ELb0ELb0EfN3c107complexIfEEEEv13SSMParamsBase)
        /*0cbc*/ 	.word	0x00000000


	//----- nvinfo : EIATTR_REGCOUNT
	.align		4
.L_571:
        /*0cc0*/ 	.byte	0x04, 0x2f
        /*0cc2*/ 	.short	(.L_573 - .L_572)
	.align		4
.L_572:
        /*0cc4*/ 	.word	index@(_Z25selective_scan_fwd_kernelI32Selective_Scan_fwd_kernel_traitsILi64ELi16ELi1ELb0ELb1ELb1ELb1EfN3c107complexIfEEEEv13SSMParamsBase)
        /*0cc8*/ 	.word	0x000000a8


	//----- nvinfo : EIATTR_FRAME_SIZE
	.align		4
.L_573:
        /*0ccc*/ 	.byte	0x04, 0x11
        /*0cce*/ 	.short	(.L_575 - .L_574)
	.align		4
.L_574:
        /*0cd0*/ 	.word	index@(_Z25selective_scan_fwd_kernelI32Selective_Scan_fwd_kernel_traitsILi64ELi16ELi1ELb0ELb1ELb1ELb1EfN3c107complexIfEEEEv13SSMParamsBase)
        /*0cd4*/ 	.word	0x00000008


	//----- nvinfo : EIATTR_REGCOUNT
	.align		4
.L_575:
        /*0cd8*/ 	.byte	0x04, 0x2f
        /*0cda*/ 	.short	(.L_577 - .L_576)
	.align		4
.L_576:
        /*0cdc*/ 	.word	index@(_Z25selective_scan_fwd_kernelI32Selective_Scan_fwd_kernel_traitsILi64ELi16ELi1ELb0ELb1ELb1ELb0EfN3c107complexIfEEEEv13SSMParamsBase)
        /*0ce0*/ 	.word	0x000000a8


	//----- nvinfo : EIATTR_FRAME_SIZE
	.align		4
.L_577:
        /*0ce4*/ 	.byte	0x04, 0x11
        /*0ce6*/ 	.short	(.L_579 - .L_578)
	.align		4
.L_578:
        /*0ce8*/ 	.word	index@(_Z25selective_scan_fwd_kernelI32Selective_Scan_fwd_kernel_traitsILi64ELi16ELi1ELb0ELb1ELb1ELb0EfN3c107complexIfEEEEv13SSMParamsBase)
        /*0cec*/ 	.word	0x00000008


	//----- nvinfo : EIATTR_REGCOUNT
	.align		4
.L_579:
        /*0cf0*/ 	.byte	0x04, 0x2f
        /*0cf2*/ 	.short	(.L_581 - .L_580)
	.align		4
.L_580:
        /*0cf4*/ 	.word	index@(_Z25selective_scan_fwd_kernelI32Selective_Scan_fwd_kernel_traitsILi64ELi16ELi1ELb0ELb1ELb0ELb1EfN3c107complexIfEEEEv13SSMParamsBase)
        /*0cf8*/ 	.word	0x000000a8


	//----- nvinfo : EIATTR_FRAME_SIZE
	.align		4
.L_581:
        /*0cfc*/ 	.byte	0x04, 0x11
        /*0cfe*/ 	.short	(.L_583 - .L_582)
	.align		4
.L_582:
        /*0d00*/ 	.word	index@(_Z25selective_scan_fwd_kernelI32Selective_Scan_fwd_kernel_traitsILi64ELi16ELi1ELb0ELb1ELb0ELb1EfN3c107complexIfEEEEv13SSMParamsBase)
        /*0d04*/ 	.word	0x00000010


	//----- nvinfo : EIATTR_REGCOUNT
	.align		4
.L_583:
        /*0d08*/ 	.byte	0x04, 0x2f
        /*0d0a*/ 	.short	(.L_585 - .L_584)
	.align		4
.L_584:
        /*0d0c*/ 	.word	index@(_Z25selective_scan_fwd_kernelI32Selective_Scan_fwd_kernel_traitsILi64ELi16ELi1ELb0ELb1ELb0ELb0EfN3c107complexIfEEEEv13SSMParamsBase)
        /*0d10*/ 	.word	0x000000a8


	//----- nvinfo : EIATTR_FRAME_SIZE
	.align		4
.L_585:
        /*0d14*/ 	.byte	0x04, 0x11
        /*0d16*/ 	.short	(.L_587 - .L_586)
	.align		4
.L_586:
        /*0d18*/ 	.word	index@(_Z25selective_scan_fwd_kernelI32Selective_Scan_fwd_kernel_traitsILi64ELi16ELi1ELb0ELb1ELb0ELb0EfN3c107complexIfEEEEv13SSMParamsBase)
        /*0d1c*/ 	.word	0x00000010


	//----- nvinfo : EIATTR_REGCOUNT
	.align		4
.L_587:
        /*0d20*/ 	.byte	0x04, 0x2f
        /*0d22*/ 	.short	(.L_589 - .L_588)
	.align		4
.L_588:
        /*0d24*/ 	.word	index@(_Z25selective_scan_fwd_kernelI32Selective_Scan_fwd_kernel_traitsILi64ELi16ELi1ELb0ELb0ELb1ELb1EfN3c107complexIfEEEEv13SSMParamsBase)
        /*0d28*/ 	.word	0x000000a8


	//----- nvinfo : EIATTR_FRAME_SIZE
	.align		4
.L_589:
        /*0d2c*/ 	.byte	0x04, 0x11
        /*0d2e*/ 	.short	(.L_591 - .L_590)
	.align		4
.L_590:
        /*0d30*/ 	.word	index@(_Z25selective_scan_fwd_kernelI32Selective_Scan_fwd_kernel_traitsILi64ELi16ELi1ELb0ELb0ELb1ELb1EfN3c107complexIfEEEEv13SSMParamsBase)
        /*0d34*/ 	.word	0x00000000


	//----- nvinfo : EIATTR_REGCOUNT
	.align		4
.L_591:
        /*0d38*/ 	.byte	0x04, 0x2f
        /*0d3a*/ 	.short	(.L_593 - .L_592)
	.align		4
.L_592:
        /*0d3c*/ 	.word	index@(_Z25selective_scan_fwd_kernelI32Selective_Scan_fwd_kernel_traitsILi64ELi16ELi1ELb0ELb0ELb1ELb0EfN3c107complexIfEEEEv13SSMParamsBase)
        /*0d40*/ 	.word	0x000000a8


	//----- nvinfo : EIATTR_FRAME_SIZE
	.align		4
.L_593:
        /*0d44*/ 	.byte	0x04, 0x11
        /*0d46*/ 	.short	(.L_595 - .L_594)
	.align		4
.L_594:
        /*0d48*/ 	.word	index@(_Z25selective_scan_fwd_kernelI32Selective_Scan_fwd_kernel_traitsILi64ELi16ELi1ELb0ELb0ELb1ELb0EfN3c107complexIfEEEEv13SSMParamsBase)
        /*0d4c*/ 	.word	0x00000000


	//----- nvinfo : EIATTR_REGCOUNT
	.align		4
.L_595:
        /*0d50*/ 	.byte	0x04, 0x2f
        /*0d52*/ 	.short	(.L_597 - .L_596)
	.align		4
.L_596:
        /*0d54*/ 	.word	index@(_Z25selective_scan_fwd_kernelI32Selective_Scan_fwd_kernel_traitsILi64ELi16ELi1ELb0ELb0ELb0ELb1EfN3c107complexIfEEEEv13SSMParamsBase)
        /*0d58*/ 	.word	0x000000a0


	//----- nvinfo : EIATTR_FRAME_SIZE
	.align		4
.L_597:
        /*0d5c*/ 	.byte	0x04, 0x11
        /*0d5e*/ 	.short	(.L_599 - .L_598)
	.align		4
.L_598:
        /*0d60*/ 	.word	index@(_Z25selective_scan_fwd_kernelI32Selective_Scan_fwd_kernel_traitsILi64ELi16ELi1ELb0ELb0ELb0ELb1EfN3c107complexIfEEEEv13SSMParamsBase)
        /*0d64*/ 	.word	0x00000000


	//----- nvinfo : EIATTR_REGCOUNT
	.align		4
.L_599:
        /*0d68*/ 	.byte	0x04, 0x2f
        /*0d6a*/ 	.short	(.L_601 - .L_600)
	.align		4
.L_600:
        /*0d6c*/ 	.word	index@(_Z25selective_scan_fwd_kernelI32Selective_Scan_fwd_kernel_traitsILi64ELi16ELi1ELb0ELb0ELb0ELb0EfN3c107complexIfEEEEv13SSMParamsBase)
        /*0d70*/ 	.word	0x000000a0


	//----- nvinfo : EIATTR_FRAME_SIZE
	.align		4
.L_601:
        /*0d74*/ 	.byte	0x04, 0x11
        /*0d76*/ 	.short	(.L_603 - .L_602)
	.align		4
.L_602:
        /*0d78*/ 	.word	index@(_Z25selective_scan_fwd_kernelI32Selective_Scan_fwd_kernel_traitsILi64ELi16ELi1ELb0ELb0ELb0ELb0EfN3c107complexIfEEEEv13SSMParamsBase)
        /*0d7c*/ 	.word	0x00000000


	//----- nvinfo : EIATTR_REGCOUNT
	.align		4
.L_603:
        /*0d80*/ 	.byte	0x04, 0x2f
        /*0d82*/ 	.short	(.L_605 - .L_604)
	.align		4
.L_604:
        /*0d84*/ 	.word	index@(_Z25selective_scan_fwd_kernelI32Selective_Scan_fwd_kernel_traitsILi128ELi16ELi1ELb1ELb1ELb1ELb1EfN3c107complexIfEEEEv13SSMParamsBase)
        /*0d88*/ 	.word	0x000000a8


	//----- nvinfo : EIATTR_FRAME_SIZE
	.align		4
.L_605:
        /*0d8c*/ 	.byte	0x04, 0x11
        /*0d8e*/ 	.short	(.L_607 - .L_606)
	.align		4
.L_606:
        /*0d90*/ 	.word	index@(_Z25selective_scan_fwd_kernelI32Selective_Scan_fwd_kernel_traitsILi128ELi16ELi1ELb1ELb1ELb1ELb1EfN3c107complexIfEEEEv13SSMParamsBase)
        /*0d94*/ 	.word	0x00000020


	//----- nvinfo : EIATTR_REGCOUNT
	.align		4
.L_607:
        /*0d98*/ 	.byte	0x04, 0x2f
        /*0d9a*/ 	.short	(.L_609 - .L_608)
	.align		4
.L_608:
        /*0d9c*/ 	.word	index@(_Z25selective_scan_fwd_kernelI32Selective_Scan_fwd_kernel_traitsILi128ELi16ELi1ELb1ELb1ELb1ELb0EfN3c107complexIfEEEEv13SSMParamsBase)
        /*0da0*/ 	.word	0x000000a8


	//----- nvinfo : EIATTR_FRAME_SIZE
	.align		4
.L_609:
        /*0da4*/ 	.byte	0x04, 0x11
        /*0da6*/ 	.short	(.L_611 - .L_610)
	.align		4
.L_610:
        /*0da8*/ 	.word	index@(_Z25selective_scan_fwd_kernelI32Selective_Scan_fwd_kernel_traitsILi128ELi16ELi1ELb1ELb1ELb1ELb0EfN3c107complexIfEEEEv13SSMParamsBase)
        /*0dac*/ 	.word	0x00000020


	//----- nvinfo : EIATTR_REGCOUNT
	.align		4
.L_611:
        /*0db0*/ 	.byte	0x04, 0x2f
        /*0db2*/ 	.short	(.L_613 - .L_612)
	.align		4
.L_612:
        /*0db4*/ 	.word	index@(_Z25selective_scan_fwd_kernelI32Selective_Scan_fwd_kernel_traitsILi128ELi16ELi1ELb1ELb1ELb0ELb1EfN3c107complexIfEEEEv13SSMParamsBase)
        /*0db8*/ 	.word	0x000000a5


	//----- nvinfo : EIATTR_FRAME_SIZE
	.align		4
.L_613:
        /*0dbc*/ 	.byte	0x04, 0x11
        /*0dbe*/ 	.short	(.L_615 - .L_614)
	.align		4
.L_614:
        /*0dc0*/ 	.word	index@(_Z25selective_scan_fwd_kernelI32Selective_Scan_fwd_kernel_traitsILi128ELi16ELi1ELb1ELb1ELb0ELb1EfN3c107complexIfEEEEv13SSMParamsBase)
        /*0dc4*/ 	.word	0x00000000


	//----- nvinfo : EIATTR_REGCOUNT
	.align		4
.L_615:
        /*0dc8*/ 	.byte	0x04, 0x2f
        /*0dca*/ 	.short	(.L_617 - .L_616)
	.align		4
.L_616:
        /*0dcc*/ 	.word	index@(_Z25selective_scan_fwd_kernelI32Selective_Scan_fwd_kernel_traitsILi128ELi16ELi1ELb1ELb1ELb0ELb0EfN3c107complexIfEEEEv13SSMParamsBase)
        /*0dd0*/ 	.word	0x000000a4


	//----- nvinfo : EIATTR_FRAME_SIZE
	.align		4
.L_617:
        /*0dd4*/ 	.byte	0x04, 0x11
        /*0dd6*/ 	.short	(.L_619 - .L_618)
	.align		4
.L_618:
        /*0dd8*/ 	.word	index@(_Z25selective_scan_fwd_kernelI32Selective_Scan_fwd_kernel_traitsILi128ELi16ELi1ELb1ELb1ELb0ELb0EfN3c107complexIfEEEEv13SSMParamsBase)
        /*0ddc*/ 	.word	0x00000000


	//----- nvinfo : EIATTR_REGCOUNT
	.align		4
.L_619:
        /*0de0*/ 	.byte	0x04, 0x2f
        /*0de2*/ 	.short	(.L_621 - .L_620)
	.align		4
.L_620:
        /*0de4*/ 	.word	index@(_Z25selective_scan_fwd_kernelI32Selective_Scan_fwd_kernel_traitsILi128ELi16ELi1ELb1ELb0ELb1ELb1EfN3c107complexIfEEEEv13SSMParamsBase)
        /*0de8*/ 	.word	0x000000a8


	//----- nvinfo : EIATTR_FRAME_SIZE
	.align		4
.L_621:
        /*0dec*/ 	.byte	0x04, 0x11
        /*0dee*/ 	.short	(.L_623 - .L_622)
	.align		4
.L_622:
        /*0df0*/ 	.word	index@(_Z25selective_scan_fwd_kernelI32Selective_Scan_fwd_kernel_traitsILi128ELi16ELi1ELb1ELb0ELb1ELb1EfN3c107complexIfEEEEv13SSMParamsBase)
        /*0df4*/ 	.word	0x00000000


	//----- nvinfo : EIATTR_REGCOUNT
	.align		4
.L_623:
        /*0df8*/ 	.byte	0x04, 0x2f
        /*0dfa*/ 	.short	(.L_625 - .L_624)
	.align		4
.L_624:
        /*0dfc*/ 	.word	index@(_Z25selective_scan_fwd_kernelI32Selective_Scan_fwd_kernel_traitsILi128ELi16ELi1ELb1ELb0ELb1ELb0EfN3c107complexIfEEEEv13SSMParamsBase)
        /*0e00*/ 	.word	0x000000a4


	//----- nvinfo : EIATTR_FRAME_SIZE
	.align		4
.L_625:
        /*0e04*/ 	.byte	0x04, 0x11
        /*0e06*/ 	.short	(.L_627 - .L_626)
	.align		4
.L_626:
        /*0e08*/ 	.word	index@(_Z25selective_scan_fwd_kernelI32Selective_Scan_fwd_kernel_traitsILi128ELi16ELi1ELb1ELb0ELb1ELb0EfN3c107complexIfEEEEv13SSMParamsBase)
        /*0e0c*/ 	.word	0x00000000


	//----- nvinfo : EIATTR_REGCOUNT
	.align		4
.L_627:
        /*0e10*/ 	.byte	0x04, 0x2f
        /*0e12*/ 	.short	(.L_629 - .L_628)
	.align		4
.L_628:
        /*0e14*/ 	.word	index@(_Z25selective_scan_fwd_kernelI32Selective_Scan_fwd_kernel_traitsILi128ELi16ELi1ELb1ELb0ELb0ELb1EfN3c107complexIfEEEEv13SSMParamsBase)
        /*0e18*/ 	.word	0x00000083


	//----- nvinfo : EIATTR_FRAME_SIZE
	.align		4
.L_629:
        /*0e1c*/ 	.byte	0x04, 0x11
        /*0e1e*/ 	.short	(.L_631 - .L_630)
	.align		4
.L_630:
        /*0e20*/ 	.word	index@(_Z25selective_scan_fwd_kernelI32Selective_Scan_fwd_kernel_traitsILi128ELi16ELi1ELb1ELb0ELb0ELb1EfN3c107complexIfEEEEv13SSMParamsBase)
        /*0e24*/ 	.word	0x00000000


	//----- nvinfo : EIATTR_REGCOUNT
	.align		4
.L_631:
        /*0e28*/ 	.byte	0x04, 0x2f
        /*0e2a*/ 	.short	(.L_633 - .L_632)
	.align		4
.L_632:
        /*0e2c*/ 	.word	index@(_Z25selective_scan_fwd_kernelI32Selective_Scan_fwd_kernel_traitsILi128ELi16ELi1ELb1ELb0ELb0ELb0EfN3c107complexIfEEEEv13SSMParamsBase)
        /*0e30*/ 	.word	0x00000083


	//----- nvinfo : EIATTR_FRAME_SIZE
	.align		4
.L_633:
        /*0e34*/ 	.byte	0x04, 0x11
        /*0e36*/ 	.short	(.L_635 - .L_634)
	.align		4
.L_634:
        /*0e38*/ 	.word	index@(_Z25selective_scan_fwd_kernelI32Selective_Scan_fwd_kernel_traitsILi128ELi16ELi1ELb1ELb0ELb0ELb0EfN3c107complexIfEEEEv13SSMParamsBase)
        /*0e3c*/ 	.word	0x00000000


	//----- nvinfo : EIATTR_REGCOUNT
	.align		4
.L_635:
        /*0e40*/ 	.byte	0x04, 0x2f
        /*0e42*/ 	.short	(.L_637 - .L_636)
	.align		4
.L_636:
        /*0e44*/ 	.word	index@(_Z25selective_scan_fwd_kernelI32Selective_Scan_fwd_kernel_traitsILi128ELi16ELi1ELb0ELb1ELb1ELb1EfN3c107complexIfEEEEv13SSMParamsBase)
        /*0e48*/ 	.word	0x000000a8


	//----- nvinfo : EIATTR_FRAME_SIZE
	.align		4
.L_637:
        /*0e4c*/ 	.byte	0x04, 0x11
        /*0e4e*/ 	.short	(.L_639 - .L_638)
	.align		4
.L_638:
        /*0e50*/ 	.word	index@(_Z25selective_scan_fwd_kernelI32Selective_Scan_fwd_kernel_traitsILi128ELi16ELi1ELb0ELb1ELb1ELb1EfN3c107complexIfEEEEv13SSMParamsBase)
        /*0e54*/ 	.word	0x00000018


	//----- nvinfo : EIATTR_REGCOUNT
	.align		4
.L_639:
        /*0e58*/ 	.byte	0x04, 0x2f
        /*0e5a*/ 	.short	(.L_641 - .L_640)
	.align		4
.L_640:
        /*0e5c*/ 	.word	index@(_Z25selective_scan_fwd_kernelI32Selective_Scan_fwd_kernel_traitsILi128ELi16ELi1ELb0ELb1ELb1ELb0EfN3c107complexIfEEEEv13SSMParamsBase)
        /*0e60*/ 	.word	0x000000a8


	//----- nvinfo : EIATTR_FRAME_SIZE
	.align		4
.L_641:
        /*0e64*/ 	.byte	0x04, 0x11
        /*0e66*/ 	.short	(.L_643 - .L_642)
	.align		4
.L_642:
        /*0e68*/ 	.word	index@(_Z25selective_scan_fwd_kernelI32Selective_Scan_fwd_kernel_traitsILi128ELi16ELi1ELb0ELb1ELb1ELb0EfN3c107complexIfEEEEv13SSMParamsBase)
        /*0e6c*/ 	.word	0x00000018


	//----- nvinfo : EIATTR_REGCOUNT
	.align		4
.L_643:
        /*0e70*/ 	.byte	0x04, 0x2f
        /*0e72*/ 	.short	(.L_645 - .L_644)
	.align		4
.L_644:
        /*0e74*/ 	.word	index@(_Z25selective_scan_fwd_kernelI32Selective_Scan_fwd_kernel_traitsILi128ELi16ELi1ELb0ELb1ELb0ELb1EfN3c107complexIfEEEEv13SSMParamsBase)
        /*0e78*/ 	.word	0x000000a8


	//----- nvinfo : EIATTR_FRAME_SIZE
	.align		4
.L_645:
        /*0e7c*/ 	.byte	0x04, 0x11
        /*0e7e*/ 	.short	(.L_647 - .L_646)
	.align		4
.L_646:
        /*0e80*/ 	.word	index@(_Z25selective_scan_fwd_kernelI32Selective_Scan_fwd_kernel_traitsILi128ELi16ELi1ELb0ELb1ELb0ELb1EfN3c107complexIfEEEEv13SSMParamsBase)
        /*0e84*/ 	.word	0x00000008


	//----- nvinfo : EIATTR_REGCOUNT
	.align		4
.L_647:
        /*0e88*/ 	.byte	0x04, 0x2f
        /*0e8a*/ 	.short	(.L_649 - .L_648)
	.align		4
.L_648:
        /*0e8c*/ 	.word	index@(_Z25selective_scan_fwd_kernelI32Selective_Scan_fwd_kernel_traitsILi128ELi16ELi1ELb0ELb1ELb0ELb0EfN3c107complexIfEEEEv13SSMParamsBase)
        /*0e90*/ 	.word	0x000000a8


	//----- nvinfo : EIATTR_FRAME_SIZE
	.align		4
.L_649:
        /*0e94*/ 	.byte	0x04, 0x11
        /*0e96*/ 	.short	(.L_651 - .L_650)
	.align		4
.L_650:
        /*0e98*/ 	.word	index@(_Z25selective_scan_fwd_kernelI32Selective_Scan_fwd_kernel_traitsILi128ELi16ELi1ELb0ELb1ELb0ELb0EfN3c107complexIfEEEEv13SSMParamsBase)
        /*0e9c*/ 	.word	0x00000008


	//----- nvinfo : EIATTR_REGCOUNT
	.align		4
.L_651:
        /*0ea0*/ 	.byte	0x04, 0x2f
        /*0ea2*/ 	.short	(.L_653 - .L_652)
	.align		4
.L_652:
        /*0ea4*/ 	.word	index@(_Z25selective_scan_fwd_kernelI32Selective_Scan_fwd_kernel_traitsILi128ELi16ELi1ELb0ELb0ELb1ELb1EfN3c107complexIfEEEEv13SSMParamsBase)
        /*0ea8*/ 	.word	0x000000a8


	//----- nvinfo : EIATTR_FRAME_SIZE
	.align		4
.L_653:
        /*0eac*/ 	.byte	0x04, 0x11
        /*0eae*/ 	.short	(.L_655 - .L_654)
	.align		4
.L_654:
        /*0eb0*/ 	.word	index@(_Z25selective_scan_fwd_kernelI32Selective_Scan_fwd_kernel_traitsILi128ELi16ELi1ELb0ELb0ELb1ELb1EfN3c107complexIfEEEEv13SSMParamsBase)
        /*0eb4*/ 	.word	0x00000000


	//----- nvinfo : EIATTR_REGCOUNT
	.align		4
.L_655:
        /*0eb8*/ 	.byte	0x04, 0x2f
        /*0eba*/ 	.short	(.L_657 - .L_656)
	.align		4
.L_656:
        /*0ebc*/ 	.word	index@(_Z25selective_scan_fwd_kernelI32Selective_Scan_fwd_kernel_traitsILi128ELi16ELi1ELb0ELb0ELb1ELb0EfN3c107complexIfEEEEv13SSMParamsBase)
        /*0ec0*/ 	.word	0x000000a8


	//----- nvinfo : EIATTR_FRAME_SIZE
	.align		4
.L_657:
        /*0ec4*/ 	.byte	0x04, 0x11
        /*0ec6*/ 	.short	(.L_659 - .L_658)
	.align		4
.L_658:
        /*0ec8*/ 	.word	index@(_Z25selective_scan_fwd_kernelI32Selective_Scan_fwd_kernel_traitsILi128ELi16ELi1ELb0ELb0ELb1ELb0EfN3c107complexIfEEEEv13SSMParamsBase)
        /*0ecc*/ 	.word	0x00000000


	//----- nvinfo : EIATTR_REGCOUNT
	.align		4
.L_659:
        /*0ed0*/ 	.byte	0x04, 0x2f
        /*0ed2*/ 	.short	(.L_661 - .L_660)
	.align		4
.L_660:
        /*0ed4*/ 	.word	index@(_Z25selective_scan_fwd_kernelI32Selective_Scan_fwd_kernel_traitsILi128ELi16ELi1ELb0ELb0ELb0ELb1EfN3c107complexIfEEEEv13SSMParamsBase)
        /*0ed8*/ 	.word	0x000000a4


	//----- nvinfo : EIATTR_FRAME_SIZE
	.align		4
.L_661:
        /*0edc*/ 	.byte	0x04, 0x11
        /*0ede*/ 	.short	(.L_663 - .L_662)
	.align		4
.L_662:
        /*0ee0*/ 	.word	index@(_Z25selective_scan_fwd_kernelI32Selective_Scan_fwd_kernel_traitsILi128ELi16ELi1ELb0ELb0ELb0ELb1EfN3c107complexIfEEEEv13SSMParamsBase)
        /*0ee4*/ 	.word	0x00000000


	//----- nvinfo : EIATTR_REGCOUNT
	.align		4
.L_663:
        /*0ee8*/ 	.byte	0x04, 0x2f
        /*0eea*/ 	.short	(.L_665 - .L_664)
	.align		4
.L_664:
        /*0eec*/ 	.word	index@(_Z25selective_scan_fwd_kernelI32Selective_Scan_fwd_kernel_traitsILi128ELi16ELi1ELb0ELb0ELb0ELb0EfN3c107complexIfEEEEv13SSMParamsBase)
        /*0ef0*/ 	.word	0x000000a4


	//----- nvinfo : EIATTR_FRAME_SIZE
	.align		4
.L_665:
        /*0ef4*/ 	.byte	0x04, 0x11
        /*0ef6*/ 	.short	(.L_667 - .L_666)
	.align		4
.L_666:
        /*0ef8*/ 	.word	index@(_Z25selective_scan_fwd_kernelI32Selective_Scan_fwd_kernel_traitsILi128ELi16ELi1ELb0ELb0ELb0ELb0EfN3c107complexIfEEEEv13SSMParamsBase)
        /*0efc*/ 	.word	0x00000000


	//----- nvinfo : EIATTR_MIN_STACK_SIZE
	.align		4
.L_667:
        /*0f00*/ 	.byte	0x04, 0x12
        /*0f02*/ 	.short	(.L_669 - .L_668)
	.align		4
.L_668:
        /*0f04*/ 	.word	index@(_Z25selective_scan_fwd_kernelI32Selective_Scan_fwd_kernel_traitsILi128ELi16ELi1ELb0ELb0ELb0ELb0EfN3c107complexIfEEEEv13SSMParamsBase)
        /*0f08*/ 	.word	0x00000000


	//----- nvinfo : EIATTR_MIN_STACK_SIZE
	.align		4
.L_669:
        /*0f0c*/ 	.byte	0x04, 0x12
        /*0f0e*/ 	.short	(.L_671 - .L_670)
	.align		4
.L_670:
        /*0f10*/ 	.word	index@(_Z25selective_scan_fwd_kernelI32Selective_Scan_fwd_kernel_traitsILi128ELi16ELi1ELb0ELb0ELb0ELb1EfN3c107complexIfEEEEv13SSMParamsBase)
        /*0f14*/ 	.word	0x00000000


	//----- nvinfo : EIATTR_MIN_STACK_SIZE
	.align		4
.L_671:
        /*0f18*/ 	.byte	0x04, 0x12
        /*0f1a*/ 	.short	(.L_673 - .L_672)
	.align		4
.L_672:
        /*0f1c*/ 	.word	index@(_Z25selective_scan_fwd_kernelI32Selective_Scan_fwd_kernel_traitsILi128ELi16ELi1ELb0ELb0ELb1ELb0EfN3c107complexIfEEEEv13SSMParamsBase)
        /*0f20*/ 	.word	0x00000000


	//----- nvinfo : EIATTR_MIN_STACK_SIZE
	.align		4
.L_673:
        /*0f24*/ 	.byte	0x04, 0x12
        /*0f26*/ 	.short	(.L_675 - .L_674)
	.align		4
.L_674:
        /*0f28*/ 	.word	index@(_Z25selective_scan_fwd_kernelI32Selective_Scan_fwd_kernel_traitsILi128ELi16ELi1ELb0ELb0ELb1ELb1EfN3c107complexIfEEEEv13SSMParamsBase)
        /*0f2c*/ 	.word	0x00000000


	//----- nvinfo : EIATTR_MIN_STACK_SIZE
	.align		4
.L_675:
        /*0f30*/ 	.byte	0x04, 0x12
        /*0f32*/ 	.short	(.L_677 - .L_676)
	.align		4
.L_676:
        /*0f34*/ 	.word	index@(_Z25selective_scan_fwd_kernelI32Selective_Scan_fwd_kernel_traitsILi128ELi16ELi1ELb0ELb1ELb0ELb0EfN3c107complexIfEEEEv13SSMParamsBase)
        /*0f38*/ 	.word	0x00000008


	//----- nvinfo : EIATTR_MIN_STACK_SIZE
	.align		4
.L_677:
        /*0f3c*/ 	.byte	0x04, 0x12
        /*0f3e*/ 	.short	(.L_679 - .L_678)
	.align		4
.L_678:
        /*0f40*/ 	.word	index@(_Z25selective_scan_fwd_kernelI32Selective_Scan_fwd_kernel_traitsILi128ELi16ELi1ELb0ELb1ELb0ELb1EfN3c107complexIfEEEEv13SSMParamsBase)
        /*0f44*/ 	.word	0x00000008


	//----- nvinfo : EIATTR_MIN_STACK_SIZE
	.align		4
.L_679:
        /*0f48*/ 	.byte	0x04, 0x12
        /*0f4a*/ 	.short	(.L_681 - .L_680)
	.align		4
.L_680:
        /*0f4c*/ 	.word	index@(_Z25selective_scan_fwd_kernelI32Selective_Scan_fwd_kernel_traitsILi128ELi16ELi1ELb0ELb1ELb1ELb0EfN3c107complexIfEEEEv13SSMParamsBase)
        /*0f50*/ 	.word	0x00000018


	//----- nvinfo : EIATTR_MIN_STACK_SIZE
	.align		4
.L_681:
        /*0f54*/ 	.byte	0x04, 0x12
        /*0f56*/ 	.short	(.L_683 - .L_682)
	.align		4
.L_682:
        /*0f58*/ 	.word	index@(_Z25selective_scan_fwd_kernelI32Selective_Scan_fwd_kernel_traitsILi128ELi16ELi1ELb0ELb1ELb1ELb1EfN3c107complexIfEEEEv13SSMParamsBase)
        /*0f5c*/ 	.word	0x00000018


	//----- nvinfo : EIATTR_MIN_STACK_SIZE
	.align		4
.L_683:
        /*0f60*/ 	.byte	0x04, 0x12
        /*0f62*/ 	.short	(.L_685 - .L_684)
	.align		4
.L_684:
        /*0f64*/ 	.word	index@(_Z25selective_scan_fwd_kernelI32Selective_Scan_fwd_kernel_traitsILi128ELi16ELi1ELb1ELb0ELb0ELb0EfN3c107complexIfEEEEv13SSMParamsBase)
        /*0f68*/ 	.word	0x00000000


	//----- nvinfo : EIATTR_MIN_STACK_SIZE
	.align		4
.L_685:
        /*0f6c*/ 	.byte	0x04, 0x12
        /*0f6e*/ 	.short	(.L_687 - .L_686)
	.align		4
.L_686:
        /*0f70*/ 	.word	index@(_Z25selective_scan_fwd_kernelI32Selective_Scan_fwd_kernel_traitsILi128ELi16ELi1ELb1ELb0ELb0ELb1EfN3c107complexIfEEEEv13SSMParamsBase)
        /*0f74*/ 	.word	0x00000000


	//----- nvinfo : EIATTR_MIN_STACK_SIZE
	.align		4
.L_687:
        /*0f78*/ 	.byte	0x04, 0x12
        /*0f7a*/ 	.short	(.L_689 - .L_688)
	.align		4
.L_688:
        /*0f7c*/ 	.word	index@(_Z25selective_scan_fwd_kernelI32Selective_Scan_fwd_kernel_traitsILi128ELi16ELi1ELb1ELb0ELb1ELb0EfN3c107complexIfEEEEv13SSMParamsBase)
        /*0f80*/ 	.word	0x00000000


	//----- nvinfo : EIATTR_MIN_STACK_SIZE
	.align		4
.L_689:
        /*0f84*/ 	.byte	0x04, 0x12
        /*0f86*/ 	.short	(.L_691 - .L_690)
	.align		4
.L_690:
        /*0f88*/ 	.word	index@(_Z25selective_scan_fwd_kernelI32Selective_Scan_fwd_kernel_traitsILi128ELi16ELi1ELb1ELb0ELb1ELb1EfN3c107complexIfEEEEv13SSMParamsBase)
        /*0f8c*/ 	.word	0x00000000


	//----- nvinfo : EIATTR_MIN_STACK_SIZE
	.align		4
.L_691:
        /*0f90*/ 	.byte	0x04, 0x12
        /*0f92*/ 	.short	(.L_693 - .L_692)
	.align		4
.L_692:
        /*0f94*/ 	.word	index@(_Z25selective_scan_fwd_kernelI32Selective_Scan_fwd_kernel_traitsILi128ELi16ELi1ELb1ELb1ELb0ELb0EfN3c107complexIfEEEEv13SSMParamsBase)
        /*0f98*/ 	.word	0x00000000


	//----- nvinfo : EIATTR_MIN_STACK_SIZE
	.align		4
.L_693:
        /*0f9c*/ 	.byte	0x04, 0x12
        /*0f9e*/ 	.short	(.L_695 - .L_694)
	.align		4
.L_694:
        /*0fa0*/ 	.word	index@(_Z25selective_scan_fwd_kernelI32Selective_Scan_fwd_kernel_traitsILi128ELi16ELi1ELb1ELb1ELb0ELb1EfN3c107complexIfEEEEv13SSMParamsBase)
        /*0fa4*/ 	.word	0x00000000


	//----- nvinfo : EIATTR_MIN_STACK_SIZE
	.align		4
.L_695:
        /*0fa8*/ 	.byte	0x04, 0x12
        /*0faa*/ 	.short	(.L_697 - .L_696)
	.align		4
.L_696:
        /*0fac*/ 	.word	index@(_Z25selective_scan_fwd_kernelI32Selective_Scan_fwd_kernel_traitsILi128ELi16ELi1ELb1ELb1ELb1ELb0EfN3c107complexIfEEEEv13SSMParamsBase)
        /*0fb0*/ 	.word	0x00000020


	//----- nvinfo : EIATTR_MIN_STACK_SIZE
	.align		4
.L_697:
        /*0fb4*/ 	.byte	0x04, 0x12
        /*0fb6*/ 	.short	(.L_699 - .L_698)
	.align		4
.L_698:
        /*0fb8*/ 	.word	index@(_Z25selective_scan_fwd_kernelI32Selective_Scan_fwd_kernel_traitsILi128ELi16ELi1ELb1ELb1ELb1ELb1EfN3c107complexIfEEEEv13SSMParamsBase)
        /*0fbc*/ 	.word	0x00000020


	//----- nvinfo : EIATTR_MIN_STACK_SIZE
	.align		4
.L_699:
        /*0fc0*/ 	.byte	0x04, 0x12
        /*0fc2*/ 	.short	(.L_701 - .L_700)
	.align		4
.L_700:
        /*0fc4*/ 	.word	index@(_Z25selective_scan_fwd_kernelI32Selective_Scan_fwd_kernel_traitsILi64ELi16ELi1ELb0ELb0ELb0ELb0EfN3c107complexIfEEEEv13SSMParamsBase)
        /*0fc8*/ 	.word	0x00000000


	//----- nvinfo : EIATTR_MIN_STACK_SIZE
	.align		4
.L_701:
        /*0fcc*/ 	.byte	0x04, 0x12
        /*0fce*/ 	.short	(.L_703 - .L_702)
	.align		4
.L_702:
        /*0fd0*/ 	.word	index@(_Z25selective_scan_fwd_kernelI32Selective_Scan_fwd_kernel_traitsILi64ELi16ELi1ELb0ELb0ELb0ELb1EfN3c107complexIfEEEEv13SSMParamsBase)
        /*0fd4*/ 	.word	0x00000000


	//----- nvinfo : EIATTR_MIN_STACK_SIZE
	.align		4
.L_703:
        /*0fd8*/ 	.byte	0x04, 0x12
        /*0fda*/ 	.short	(.L_705 - .L_704)
	.align		4
.L_704:
        /*0fdc*/ 	.word	index@(_Z25selective_scan_fwd_kernelI32Selective_Scan_fwd_kernel_traitsILi64ELi16ELi1ELb0ELb0ELb1ELb0EfN3c107complexIfEEEEv13SSMParamsBase)
        /*0fe0*/ 	.word	0x00000000


	//----- nvinfo : EIATTR_MIN_STACK_SIZE
	.align		4
.L_705:
        /*0fe4*/ 	.byte	0x04, 0x12
        /*0fe6*/ 	.short	(.L_707 - .L_706)
	.align		4
.L_706:
        /*0fe8*/ 	.word	index@(_Z25selective_scan_fwd_kernelI32Selective_Scan_fwd_kernel_traitsILi64ELi16ELi1ELb0ELb0ELb1ELb1EfN3c107complexIfEEEEv13SSMParamsBase)
        /*0fec*/ 	.word	0x00000000


	//----- nvinfo : EIATTR_MIN_STACK_SIZE
	.align		4
.L_707:
        /*0ff0*/ 	.byte	0x04, 0x12
        /*0ff2*/ 	.short	(.L_709 - .L_708)
	.align		4
.L_708:
        /*0ff4*/ 	.word	index@(_Z25selective_scan_fwd_kernelI32Selective_Scan_fwd_kernel_traitsILi64ELi16ELi1ELb0ELb1ELb0ELb0EfN3c107complexIfEEEEv13SSMParamsBase)
        /*0ff8*/ 	.word	0x00000010


	//----- nvinfo : EIATTR_MIN_STACK_SIZE
	.align		4
.L_709:
        /*0ffc*/ 	.byte	0x04, 0x12
        /*0ffe*/ 	.short	(.L_711 - .L_710)
	.align		4
.L_710:
        /*1000*/ 	.word	index@(_Z25selective_scan_fwd_kernelI32Selective_Scan_fwd_kernel_traitsILi64ELi16ELi1ELb0ELb1ELb0ELb1EfN3c107complexIfEEEEv13SSMParamsBase)
        /*1004*/ 	.word	0x00000010


	//----- nvinfo : EIATTR_MIN_STACK_SIZE
	.align		4
.L_711:
        /*1008*/ 	.byte	0x04, 0x12
        /*100a*/ 	.short	(.L_713 - .L_712)
	.align		4
.L_712:
        /*100c*/ 	.word	index@(_Z25selective_scan_fwd_kernelI32Selective_Scan_fwd_kernel_traitsILi64ELi16ELi1ELb0ELb1ELb1ELb0EfN3c107complexIfEEEEv13SSMParamsBase)
        /*1010*/ 	.word	0x00000008


	//----- nvinfo : EIATTR_MIN_STACK_SIZE
	.align		4
.L_713:
        /*1014*/ 	.byte	0x04, 0x12
        /*1016*/ 	.short	(.L_715 - .L_714)
	.align		4
.L_714:
        /*1018*/ 	.word	index@(_Z25selective_scan_fwd_kernelI32Selective_Scan_fwd_kernel_traitsILi64ELi16ELi1ELb0ELb1ELb1ELb1EfN3c107complexIfEEEEv13SSMParamsBase)
        /*101c*/ 	.word	0x00000008


	//----- nvinfo : EIATTR_MIN_STACK_SIZE
	.align		4
.L_715:
        /*1020*/ 	.byte	0x04, 0x12
        /*1022*/ 	.short	(.L_717 - .L_716)
	.align		4
.L_716:
        /*1024*/ 	.word	index@(_Z25selective_scan_fwd_kernelI32Selective_Scan_fwd_kernel_traitsILi64ELi16ELi1ELb1ELb0ELb0ELb0EfN3c107complexIfEEEEv13SSMParamsBase)
        /*1028*/ 	.word	0x00000000


	//----- nvinfo : EIATTR_MIN_STACK_SIZE
	.align		4
.L_717:
        /*102c*/ 	.byte	0x04, 0x12
        /*102e*/ 	.short	(.L_719 - .L_718)
	.align		4
.L_718:
        /*1030*/ 	.word	index@(_Z25selective_scan_fwd_kernelI32Selective_Scan_fwd_kernel_traitsILi64ELi16ELi1ELb1ELb0ELb0ELb1EfN3c107complexIfEEEEv13SSMParamsBase)
        /*1034*/ 	.word	0x00000000


	//----- nvinfo : EIATTR_MIN_STACK_SIZE
	.align		4
.L_719:
        /*1038*/ 	.byte	0x04, 0x12
        /*103a*/ 	.short	(.L_721 - .L_720)
	.align		4
.L_720:
        /*103c*/ 	.word	index@(_Z25selective_scan_fwd_kernelI32Selective_Scan_fwd_kernel_traitsILi64ELi16ELi1ELb1ELb0ELb1ELb0EfN3c107complexIfEEEEv13SSMParamsBase)
        /*1040*/ 	.word	0x00000000


	//----- nvinfo : EIATTR_MIN_STACK_SIZE
	.align		4
.L_721:
        /*1044*/ 	.byte	0x04, 0x12
        /*1046*/ 	.short	(.L_723 - .L_722)
	.align		4
.L_722:
        /*1048*/ 	.word	index@(_Z25selective_scan_fwd_kernelI32Selective_Scan_fwd_kernel_traitsILi64ELi16ELi1ELb1ELb0ELb1ELb1EfN3c107complexIfEEEEv13SSMParamsBase)
        /*104c*/ 	.word	0x00000000


	//----- nvinfo : EIATTR_MIN_STACK_SIZE
	.align		4
.L_723:
        /*1050*/ 	.byte	0x04, 0x12
        /*1052*/ 	.short	(.L_725 - .L_724)
	.align		4
.L_724:
        /*1054*/ 	.word	index@(_Z25selective_scan_fwd_kernelI32Selective_Scan_fwd_kernel_traitsILi64ELi16ELi1ELb1ELb1ELb0ELb0EfN3c107complexIfEEEEv13SSMParamsBase)
        /*1058*/ 	.word	0x00000000


	//----- nvinfo : EIATTR_MIN_STACK_SIZE
	.align		4
.L_725:
        /*105c*/ 	.byte	0x04, 0x12
        /*105e*/ 	.short	(.L_727 - .L_726)
	.align		4
.L_726:
        /*1060*/ 	.word	index@(_Z25selective_scan_fwd_kernelI32Selective_Scan_fwd_kernel_traitsILi64ELi16ELi1ELb1ELb1ELb0ELb1EfN3c107complexIfEEEEv13SSMParamsBase)
        /*1064*/ 	.word	0x00000000


	//----- nvinfo : EIATTR_MIN_STACK_SIZE
	.align		4
.L_727:
        /*1068*/ 	.byte	0x04, 0x12
        /*106a*/ 	.short	(.L_729 - .L_728)
	.align		4
.L_728:
        /*106c*/ 	.word	index@(_Z25selective_scan_fwd_kernelI32Selective_Scan_fwd_kernel_traitsILi64ELi16ELi1ELb1ELb1ELb1ELb0EfN3c107complexIfEEEEv13SSMParamsBase)
        /*1070*/ 	.word	0x00000010


	//----- nvinfo : EIATTR_MIN_STACK_SIZE
	.align		4
.L_729:
        /*1074*/ 	.byte	0x04, 0x12
        /*1076*/ 	.short	(.L_731 - .L_730)
	.align		4
.L_730:
        /*1078*/ 	.word	index@(_Z25selective_scan_fwd_kernelI32Selective_Scan_fwd_kernel_traitsILi64ELi16ELi1ELb1ELb1ELb1ELb1EfN3c107complexIfEEEEv13SSMParamsBase)
        /*107c*/ 	.word	0x00000010


	//----- nvinfo : EIATTR_MIN_STACK_SIZE
	.align		4
.L_731:
        /*1080*/ 	.byte	0x04, 0x12
        /*1082*/ 	.short	(.L_733 - .L_732)
	.align		4
.L_732:
        /*1084*/ 	.word	index@(_Z25selective_scan_fwd_kernelI32Selective_Scan_fwd_kernel_traitsILi32ELi16ELi1ELb0ELb0ELb0ELb0EfN3c107complexIfEEEEv13SSMParamsBase)
        /*1088*/ 	.word	0x00000000


	//----- nvinfo : EIATTR_MIN_STACK_SIZE
	.align		4
.L_733:
        /*108c*/ 	.byte	0x04, 0x12
        /*108e*/ 	.short	(.L_735 - .L_734)
	.align		4
.L_734:
        /*1090*/ 	.word	index@(_Z25selective_scan_fwd_kernelI32Selective_Scan_fwd_kernel_traitsILi32ELi16ELi1ELb0ELb0ELb0ELb1EfN3c107complexIfEEEEv13SSMParamsBase)
        /*1094*/ 	.word	0x00000000


	//----- nvinfo : EIATTR_MIN_STACK_SIZE
	.align		4
.L_735:
        /*1098*/ 	.byte	0x04, 0x12
        /*109a*/ 	.short	(.L_737 - .L_736)
	.align		4
.L_736:
        /*109c*/ 	.word	index@(_Z25selective_scan_fwd_kernelI32Selective_Scan_fwd_kernel_traitsILi32ELi16ELi1ELb0ELb0ELb1ELb0EfN3c107complexIfEEEEv13SSMParamsBase)
        /*10a0*/ 	.word	0x00000000


	//----- nvinfo : EIATTR_MIN_STACK_SIZE
	.align		4
.L_737:
        /*10a4*/ 	.byte	0x04, 0x12
        /*10a6*/ 	.short	(.L_739 - .L_738)
	.align		4
.L_738:
        /*10a8*/ 	.word	index@(_Z25selective_scan_fwd_kernelI32Selective_Scan_fwd_kernel_traitsILi32ELi16ELi1ELb0ELb0ELb1ELb1EfN3c107complexIfEEEEv13SSMParamsBase)
        /*10ac*/ 	.word	0x00000000


	//----- nvinfo : EIATTR_MIN_STACK_SIZE
	.align		4
.L_739:
        /*10b0*/ 	.byte	0x04, 0x12
        /*10b2*/ 	.short	(.L_741 - .L_740)
	.align		4
.L_740:
        /*10b4*/ 	.word	index@(_Z25selective_scan_fwd_kernelI32Selective_Scan_fwd_kernel_traitsILi32ELi16ELi1ELb0ELb1ELb0ELb0EfN3c107complexIfEEEEv13SSMParamsBase)
        /*10b8*/ 	.word	0x00000000


	//----- nvinfo : EIATTR_MIN_STACK_SIZE
	.align		4
.L_741:
        /*10bc*/ 	.byte	0x04, 0x12
        /*10be*/ 	.short	(.L_743 - .L_742)
	.align		4
.L_742:
        /*10c0*/ 	.word	index@(_Z25selective_scan_fwd_kernelI32Selective_Scan_fwd_kernel_traitsILi32ELi16ELi1ELb0ELb1ELb0ELb1EfN3c107complexIfEEEEv13SSMParamsBase)
        /*10c4*/ 	.word	0x00000000


	//----- nvinfo : EIATTR_MIN_STACK_SIZE
	.align		4
.L_743:
        /*10c8*/ 	.byte	0x04, 0x12
        /*10ca*/ 	.short	(.L_745 - .L_744)
	.align		4
.L_744:
        /*10cc*/ 	.word	index@(_Z25selective_scan_fwd_kernelI32Selective_Scan_fwd_kernel_traitsILi32ELi16ELi1ELb0ELb1ELb1ELb0EfN3c107complexIfEEEEv13SSMParamsBase)
        /*10d0*/ 	.word	0x00000000


	//----- nvinfo : EIATTR_MIN_STACK_SIZE
	.align		4
.L_745:
        /*10d4*/ 	.byte	0x04, 0x12
        /*10d6*/ 	.short	(.L_747 - .L_746)
	.align		4
.L_746:
        /*10d8*/ 	.word	index@(_Z25selective_scan_fwd_kernelI32Selective_Scan_fwd_kernel_traitsILi32ELi16ELi1ELb0ELb1ELb1ELb1EfN3c107complexIfEEEEv13SSMParamsBase)
        /*10dc*/ 	.word	0x00000000


	//----- nvinfo : EIATTR_MIN_STACK_SIZE
	.align		4
.L_747:
        /*10e0*/ 	.byte	0x04, 0x12
        /*10e2*/ 	.short	(.L_749 - .L_748)
	.align		4
.L_748:
        /*10e4*/ 	.word	index@(_Z25selective_scan_fwd_kernelI32Selective_Scan_fwd_kernel_traitsILi32ELi16ELi1ELb1ELb0ELb0ELb0EfN3c107complexIfEEEEv13SSMParamsBase)
        /*10e8*/ 	.word	0x00000000


	//----- nvinfo : EIATTR_MIN_STACK_SIZE
	.align		4
.L_749:
        /*10ec*/ 	.byte	0x04, 0x12
        /*10ee*/ 	.short	(.L_751 - .L_750)
	.align		4
.L_750:
        /*10f0*/ 	.word	index@(_Z25selective_scan_fwd_kernelI32Selective_Scan_fwd_kernel_traitsILi32ELi16ELi1ELb1ELb0ELb0ELb1EfN3c107complexIfEEEEv13SSMParamsBase)
        /*10f4*/ 	.word	0x00000000


	//----- nvinfo : EIATTR_MIN_STACK_SIZE
	.align		4
.L_751:
        /*10f8*/ 	.byte	0x04, 0x12
        /*10fa*/ 	.short	(.L_753 - .L_752)
	.align		4
.L_752:
        /*10fc*/ 	.word	index@(_Z25selective_scan_fwd_kernelI32Selective_Scan_fwd_kernel_traitsILi32ELi16ELi1ELb1ELb0ELb1ELb0EfN3c107complexIfEEEEv13SSMParamsBase)
        /*1100*/ 	.word	0x00000000


	//----- nvinfo : EIATTR_MIN_STACK_SIZE
	.align		4
.L_753:
        /*1104*/ 	.byte	0x04, 0x12
        /*1106*/ 	.short	(.L_755 - .L_754)
	.align		4
.L_754:
        /*1108*/ 	.word	index@(_Z25selective_scan_fwd_kernelI32Selective_Scan_fwd_kernel_traitsILi32ELi16ELi1ELb1ELb0ELb1ELb1EfN3c107complexIfEEEEv13SSMParamsBase)
        /*110c*/ 	.word	0x00000000


	//----- nvinfo : EIATTR_MIN_STACK_SIZE
	.align		4
.L_755:
        /*1110*/ 	.byte	0x04, 0x12
        /*1112*/ 	.short	(.L_757 - .L_756)
	.align		4
.L_756:
        /*1114*/ 	.word	index@(_Z25selective_scan_fwd_kernelI32Selective_Scan_fwd_kernel_traitsILi32ELi16ELi1ELb1ELb1ELb0ELb0EfN3c107complexIfEEEEv13SSMParamsBase)
        /*1118*/ 	.word	0x00000000


	//----- nvinfo : EIATTR_MIN_STACK_SIZE
	.align		4
.L_757:
        /*111c*/ 	.byte	0x04, 0x12
        /*111e*/ 	.short	(.L_759 - .L_758)
	.align		4
.L_758:
        /*1120*/ 	.word	index@(_Z25selective_scan_fwd_kernelI32Selective_Scan_fwd_kernel_traitsILi32ELi16ELi1ELb1ELb1ELb0ELb1EfN3c107complexIfEEEEv13SSMParamsBase)
        /*1124*/ 	.word	0x00000000


	//----- nvinfo : EIATTR_MIN_STACK_SIZE
	.align		4
.L_759:
        /*1128*/ 	.byte	0x04, 0x12
        /*112a*/ 	.short	(.L_761 - .L_760)
	.align		4
.L_760:
        /*112c*/ 	.word	index@(_Z25selective_scan_fwd_kernelI32Selective_Scan_fwd_kernel_traitsILi32ELi16ELi1ELb1ELb1ELb1ELb0EfN3c107complexIfEEEEv13SSMParamsBase)
        /*1130*/ 	.word	0x00000000


	//----- nvinfo : EIATTR_MIN_STACK_SIZE
	.align		4
.L_761:
        /*1134*/ 	.byte	0x04, 0x12
        /*1136*/ 	.short	(.L_763 - .L_762)
	.align		4
.L_762:
        /*1138*/ 	.word	index@(_Z25selective_scan_fwd_kernelI32Selective_Scan_fwd_kernel_traitsILi32ELi16ELi1ELb1ELb1ELb1ELb1EfN3c107complexIfEEEEv13SSMParamsBase)
        /*113c*/ 	.word	0x00000000


	//----- nvinfo : EIATTR_MIN_STACK_SIZE
	.align		4
.L_763:
        /*1140*/ 	.byte	0x04, 0x12
        /*1142*/ 	.short	(.L_765 - .L_764)
	.align		4
.L_764:
        /*1144*/ 	.word	index@(_Z25selective_scan_fwd_kernelI32Selective_Scan_fwd_kernel_traitsILi32ELi8ELi1ELb0ELb0ELb0ELb0EfN3c107complexIfEEEEv13SSMParamsBase)
        /*1148*/ 	.word	0x00000000


	//----- nvinfo : EIATTR_MIN_STACK_SIZE
	.align		4
.L_765:
        /*114c*/ 	.byte	0x04, 0x12
        /*114e*/ 	.short	(.L_767 - .L_766)
	.align		4
.L_766:
        /*1150*/ 	.word	index@(_Z25selective_scan_fwd_kernelI32Selective_Scan_fwd_kernel_traitsILi32ELi8ELi1ELb0ELb0ELb0ELb1EfN3c107complexIfEEEEv13SSMParamsBase)
        /*1154*/ 	.word	0x00000000


	//----- nvinfo : EIATTR_MIN_STACK_SIZE
	.align		4
.L_767:
        /*1158*/ 	.byte	0x04, 0x12
        /*115a*/ 	.short	(.L_769 - .L_768)
	.align		4
.L_768:
        /*115c*/ 	.word	index@(_Z25selective_scan_fwd_kernelI32Selective_Scan_fwd_kernel_traitsILi32ELi8ELi1ELb0ELb0ELb1ELb0EfN3c107complexIfEEEEv13SSMParamsBase)
        /*1160*/ 	.word	0x00000000


	//----- nvinfo : EIATTR_MIN_STACK_SIZE
	.align		4
.L_769:
        /*1164*/ 	.byte	0x04, 0x12
        /*1166*/ 	.short	(.L_771 - .L_770)
	.align		4
.L_770:
        /*1168*/ 	.word	index@(_Z25selective_scan_fwd_kernelI32Selective_Scan_fwd_kernel_traitsILi32ELi8ELi1ELb0ELb0ELb1ELb1EfN3c107complexIfEEEEv13SSMParamsBase)
        /*116c*/ 	.word	0x00000000


	//----- nvinfo : EIATTR_MIN_STACK_SIZE
	.align		4
.L_771:
        /*1170*/ 	.byte	0x04, 0x12
        /*1172*/ 	.short	(.L_773 - .L_772)
	.align		4
.L_772:
        /*1174*/ 	.word	index@(_Z25selective_scan_fwd_kernelI32Selective_Scan_fwd_kernel_traitsILi32ELi8ELi1ELb0ELb1ELb0ELb0EfN3c107complexIfEEEEv13SSMParamsBase)
        /*1178*/ 	.word	0x00000000


	//----- nvinfo : EIATTR_MIN_STACK_SIZE
	.align		4
.L_773:
        /*117c*/ 	.byte	0x04, 0x12
        /*117e*/ 	.short	(.L_775 - .L_774)
	.align		4
.L_774:
        /*1180*/ 	.word	index@(_Z25selective_scan_fwd_kernelI32Selective_Scan_fwd_kernel_traitsILi32ELi8ELi1ELb0ELb1ELb0ELb1EfN3c107complexIfEEEEv13SSMParamsBase)
        /*1184*/ 	.word	0x00000000


	//----- nvinfo : EIATTR_MIN_STACK_SIZE
	.align		4
.L_775:
        /*1188*/ 	.byte	0x04, 0x12
        /*118a*/ 	.short	(.L_777 - .L_776)
	.align		4
.L_776:
        /*118c*/ 	.word	index@(_Z25selective_scan_fwd_kernelI32Selective_Scan_fwd_kernel_traitsILi32ELi8ELi1ELb0ELb1ELb1ELb0EfN3c107complexIfEEEEv13SSMParamsBase)
        /*1190*/ 	.word	0x00000000


	//----- nvinfo : EIATTR_MIN_STACK_SIZE
	.align		4
.L_777:
        /*1194*/ 	.byte	0x04, 0x12
        /*1196*/ 	.short	(.L_779 - .L_778)
	.align		4
.L_778:
        /*1198*/ 	.word	index@(_Z25selective_scan_fwd_kernelI32Selective_Scan_fwd_kernel_traitsILi32ELi8ELi1ELb0ELb1ELb1ELb1EfN3c107complexIfEEEEv13SSMParamsBase)
        /*119c*/ 	.word	0x00000000


	//----- nvinfo : EIATTR_MIN_STACK_SIZE
	.align		4
.L_779:
        /*11a0*/ 	.byte	0x04, 0x12
        /*11a2*/ 	.short	(.L_781 - .L_780)
	.align		4
.L_780:
        /*11a4*/ 	.word	index@(_Z25selective_scan_fwd_kernelI32Selective_Scan_fwd_kernel_traitsILi32ELi8ELi1ELb1ELb0ELb0ELb0EfN3c107complexIfEEEEv13SSMParamsBase)
        /*11a8*/ 	.word	0x00000000


	//----- nvinfo : EIATTR_MIN_STACK_SIZE
	.align		4
.L_781:
        /*11ac*/ 	.byte	0x04, 0x12
        /*11ae*/ 	.short	(.L_783 - .L_782)
	.align		4
.L_782:
        /*11b0*/ 	.word	index@(_Z25selective_scan_fwd_kernelI32Selective_Scan_fwd_kernel_traitsILi32ELi8ELi1ELb1ELb0ELb0ELb1EfN3c107complexIfEEEEv13SSMParamsBase)
        /*11b4*/ 	.word	0x00000000


	//----- nvinfo : EIATTR_MIN_STACK_SIZE
	.align		4
.L_783:
        /*11b8*/ 	.byte	0x04, 0x12
        /*11ba*/ 	.short	(.L_785 - .L_784)
	.align		4
.L_784:
        /*11bc*/ 	.word	index@(_Z25selective_scan_fwd_kernelI32Selective_Scan_fwd_kernel_traitsILi32ELi8ELi1ELb1ELb0ELb1ELb0EfN3c107complexIfEEEEv13SSMParamsBase)
        /*11c0*/ 	.word	0x00000000


	//----- nvinfo : EIATTR_MIN_STACK_SIZE
	.align		4
.L_785:
        /*11c4*/ 	.byte	0x04, 0x12
        /*11c6*/ 	.short	(.L_787 - .L_786)
	.align		4
.L_786:
        /*11c8*/ 	.word	index@(_Z25selective_scan_fwd_kernelI32Selective_Scan_fwd_kernel_traitsILi32ELi8ELi1ELb1ELb0ELb1ELb1EfN3c107complexIfEEEEv13SSMParamsBase)
        /*11cc*/ 	.word	0x00000000


	//----- nvinfo : EIATTR_MIN_STACK_SIZE
	.align		4
.L_787:
        /*11d0*/ 	.byte	0x04, 0x12
        /*11d2*/ 	.short	(.L_789 - .L_788)
	.align		4
.L_788:
        /*11d4*/ 	.word	index@(_Z25selective_scan_fwd_kernelI32Selective_Scan_fwd_kernel_traitsILi32ELi8ELi1ELb1ELb1ELb0ELb0EfN3c107complexIfEEEEv13SSMParamsBase)
        /*11d8*/ 	.word	0x00000000


	//----- nvinfo : EIATTR_MIN_STACK_SIZE
	.align		4
.L_789:
        /*11dc*/ 	.byte	0x04, 0x12
        /*11de*/ 	.short	(.L_791 - .L_790)
	.align		4
.L_790:
        /*11e0*/ 	.word	index@(_Z25selective_scan_fwd_kernelI32Selective_Scan_fwd_kernel_traitsILi32ELi8ELi1ELb1ELb1ELb0ELb1EfN3c107complexIfEEEEv13SSMParamsBase)
        /*11e4*/ 	.word	0x00000000


	//----- nvinfo : EIATTR_MIN_STACK_SIZE
	.align		4
.L_791:
        /*11e8*/ 	.byte	0x04, 0x12
        /*11ea*/ 	.short	(.L_793 - .L_792)
	.align		4
.L_792:
        /*11ec*/ 	.word	index@(_Z25selective_scan_fwd_kernelI32Selective_Scan_fwd_kernel_traitsILi32ELi8ELi1ELb1ELb1ELb1ELb0EfN3c107complexIfEEEEv13SSMParamsBase)
        /*11f0*/ 	.word	0x00000000


	//----- nvinfo : EIATTR_MIN_STACK_SIZE
	.align		4
.L_793:
        /*11f4*/ 	.byte	0x04, 0x12
        /*11f6*/ 	.short	(.L_795 - .L_794)
	.align		4
.L_794:
        /*11f8*/ 	.word	index@(_Z25selective_scan_fwd_kernelI32Selective_Scan_fwd_kernel_traitsILi32ELi8ELi1ELb1ELb1ELb1ELb1EfN3c107complexIfEEEEv13SSMParamsBase)
        /*11fc*/ 	.word	0x00000000


	//----- nvinfo : EIATTR_MIN_STACK_SIZE
	.align		4
.L_795:
        /*1200*/ 	.byte	0x04, 0x12
        /*1202*/ 	.short	(.L_797 - .L_796)
	.align		4
.L_796:
        /*1204*/ 	.word	index@(_Z25selective_scan_fwd_kernelI32Selective_Scan_fwd_kernel_traitsILi32ELi4ELi1ELb0ELb0ELb0ELb0EfN3c107complexIfEEEEv13SSMParamsBase)
        /*1208*/ 	.word	0x00000000


	//----- nvinfo : EIATTR_MIN_STACK_SIZE
	.align		4
.L_797:
        /*120c*/ 	.byte	0x04, 0x12
        /*120e*/ 	.short	(.L_799 - .L_798)
	.align		4
.L_798:
        /*1210*/ 	.word	index@(_Z25selective_scan_fwd_kernelI32Selective_Scan_fwd_kernel_traitsILi32ELi4ELi1ELb0ELb0ELb0ELb1EfN3c107complexIfEEEEv13SSMParamsBase)
        /*1214*/ 	.word	0x00000000


	//----- nvinfo : EIATTR_MIN_STACK_SIZE
	.align		4
.L_799:
        /*1218*/ 	.byte	0x04, 0x12
        /*121a*/ 	.short	(.L_801 - .L_800)
	.align		4
.L_800:
        /*121c*/ 	.word	index@(_Z25selective_scan_fwd_kernelI32Selective_Scan_fwd_kernel_traitsILi32ELi4ELi1ELb0ELb0ELb1ELb0EfN3c107complexIfEEEEv13SSMParamsBase)
        /*1220*/ 	.word	0x00000000


	//----- nvinfo : EIATTR_MIN_STACK_SIZE
	.align		4
.L_801:
        /*1224*/ 	.byte	0x04, 0x12
        /*1226*/ 	.short	(.L_803 - .L_802)
	.align		4
.L_802:
        /*1228*/ 	.word	index@(_Z25selective_scan_fwd_kernelI32Selective_Scan_fwd_kernel_traitsILi32ELi4ELi1ELb0ELb0ELb1ELb1EfN3c107complexIfEEEEv13SSMParamsBase)
        /*122c*/ 	.word	0x00000000


	//----- nvinfo : EIATTR_MIN_STACK_SIZE
	.align		4
.L_803:
        /*1230*/ 	.byte	0x04, 0x12
        /*1232*/ 	.short	(.L_805 - .L_804)
	.align		4
.L_804:
        /*1234*/ 	.word	index@(_Z25selective_scan_fwd_kernelI32Selective_Scan_fwd_kernel_traitsILi32ELi4ELi1ELb0ELb1ELb0ELb0EfN3c107complexIfEEEEv13SSMParamsBase)
        /*1238*/ 	.word	0x00000000


	//----- nvinfo : EIATTR_MIN_STACK_SIZE
	.align		4
.L_805:
        /*123c*/ 	.byte	0x04, 0x12
        /*123e*/ 	.short	(.L_807 - .L_806)
	.align		4
.L_806:
        /*1240*/ 	.word	index@(_Z25selective_scan_fwd_kernelI32Selective_Scan_fwd_kernel_traitsILi32ELi4ELi1ELb0ELb1ELb0ELb1EfN3c107complexIfEEEEv13SSMParamsBase)
        /*1244*/ 	.word	0x00000000


	//----- nvinfo : EIATTR_MIN_STACK_SIZE
	.align		4
.L_807:
        /*1248*/ 	.byte	0x04, 0x12
        /*124a*/ 	.short	(.L_809 - .L_808)
	.align		4
.L_808:
        /*124c*/ 	.word	index@(_Z25selective_scan_fwd_kernelI32Selective_Scan_fwd_kernel_traitsILi32ELi4ELi1ELb0ELb1ELb1ELb0EfN3c107complexIfEEEEv13SSMParamsBase)
        /*1250*/ 	.word	0x00000000


	//----- nvinfo : EIATTR_MIN_STACK_SIZE
	.align		4
.L_809:
        /*1254*/ 	.byte	0x04, 0x12
        /*1256*/ 	.short	(.L_811 - .L_810)
	.align		4
.L_810:
        /*1258*/ 	.word	index@(_Z25selective_scan_fwd_kernelI32Selective_Scan_fwd_kernel_traitsILi32ELi4ELi1ELb0ELb1ELb1ELb1EfN3c107complexIfEEEEv13SSMParamsBase)
        /*125c*/ 	.word	0x00000000


	//----- nvinfo : EIATTR_MIN_STACK_SIZE
	.align		4
.L_811:
        /*1260*/ 	.byte	0x04, 0x12
        /*1262*/ 	.short	(.L_813 - .L_812)
	.align		4
.L_812:
        /*1264*/ 	.word	index@(_Z25selective_scan_fwd_kernelI32Selective_Scan_fwd_kernel_traitsILi32ELi4ELi1ELb1ELb0ELb0ELb0EfN3c107complexIfEEEEv13SSMParamsBase)
        /*1268*/ 	.word	0x00000000


	//----- nvinfo : EIATTR_MIN_STACK_SIZE
	.align		4
.L_813:
        /*126c*/ 	.byte	0x04, 0x12
        /*126e*/ 	.short	(.L_815 - .L_814)
	.align		4
.L_814:
        /*1270*/ 	.word	index@(_Z25selective_scan_fwd_kernelI32Selective_Scan_fwd_kernel_traitsILi32ELi4ELi1ELb1ELb0ELb0ELb1EfN3c107complexIfEEEEv13SSMParamsBase)
        /*1274*/ 	.word	0x00000000


	//----- nvinfo : EIATTR_MIN_STACK_SIZE
	.align		4
.L_815:
        /*1278*/ 	.byte	0x04, 0x12
        /*127a*/ 	.short	(.L_817 - .L_816)
	.align		4
.L_816:
        /*127c*/ 	.word	index@(_Z25selective_scan_fwd_kernelI32Selective_Scan_fwd_kernel_traitsILi32ELi4ELi1ELb1ELb0ELb1ELb0EfN3c107complexIfEEEEv13SSMParamsBase)
        /*1280*/ 	.word	0x00000000


	//----- nvinfo : EIATTR_MIN_STACK_SIZE
	.align		4
.L_817:
        /*1284*/ 	.byte	0x04, 0x12
        /*1286*/ 	.short	(.L_819 - .L_818)
	.align		4
.L_818:
        /*1288*/ 	.word	index@(_Z25selective_scan_fwd_kernelI32Selective_Scan_fwd_kernel_traitsILi32ELi4ELi1ELb1ELb0ELb1ELb1EfN3c107complexIfEEEEv13SSMParamsBase)
        /*128c*/ 	.word	0x00000000


	//----- nvinfo : EIATTR_MIN_STACK_SIZE
	.align		4
.L_819:
        /*1290*/ 	.byte	0x04, 0x12
        /*1292*/ 	.short	(.L_821 - .L_820)
	.align		4
.L_820:
        /*1294*/ 	.word	index@(_Z25selective_scan_fwd_kernelI32Selective_Scan_fwd_kernel_traitsILi32ELi4ELi1ELb1ELb1ELb0ELb0EfN3c107complexIfEEEEv13SSMParamsBase)
        /*1298*/ 	.word	0x00000000


	//----- nvinfo : EIATTR_MIN_STACK_SIZE
	.align		4
.L_821:
        /*129c*/ 	.byte	0x04, 0x12
        /*129e*/ 	.short	(.L_823 - .L_822)
	.align		4
.L_822:
        /*12a0*/ 	.word	index@(_Z25selective_scan_fwd_kernelI32Selective_Scan_fwd_kernel_traitsILi32ELi4ELi1ELb1ELb1ELb0ELb1EfN3c107complexIfEEEEv13SSMParamsBase)
        /*12a4*/ 	.word	0x00000000


	//----- nvinfo : EIATTR_MIN_STACK_SIZE
	.align		4
.L_823:
        /*12a8*/ 	.byte	0x04, 0x12
        /*12aa*/ 	.short	(.L_825 - .L_824)
	.align		4
.L_824:
        /*12ac*/ 	.word	index@(_Z25selective_scan_fwd_kernelI32Selective_Scan_fwd_kernel_traitsILi32ELi4ELi1ELb1ELb1ELb1ELb0EfN3c107complexIfEEEEv13SSMParamsBase)
        /*12b0*/ 	.word	0x00000000


	//----- nvinfo : EIATTR_MIN_STACK_SIZE
	.align		4
.L_825:
        /*12b4*/ 	.byte	0x04, 0x12
        /*12b6*/ 	.short	(.L_827 - .L_826)
	.align		4
.L_826:
        /*12b8*/ 	.word	index@(_Z25selective_scan_fwd_kernelI32Selective_Scan_fwd_kernel_traitsILi32ELi4ELi1ELb1ELb1ELb1ELb1EfN3c107complexIfEEEEv13SSMParamsBase)
        /*12bc*/ 	.word	0x00000000


	//----- nvinfo : EIATTR_MIN_STACK_SIZE
	.align		4
.L_827:
        /*12c0*/ 	.byte	0x04, 0x12
        /*12c2*/ 	.short	(.L_829 - .L_828)
	.align		4
.L_828:
        /*12c4*/ 	.word	index@(_Z25selective_scan_fwd_kernelI32Selective_Scan_fwd_kernel_traitsILi128ELi16ELi1ELb0ELb0ELb0ELb0EffEEv13SSMParamsBase)
        /*12c8*/ 	.word	0x00000000


	//----- nvinfo : EIATTR_MIN_STACK_SIZE
	.align		4
.L_829:
        /*12cc*/ 	.byte	0x04, 0x12
        /*12ce*/ 	.short	(.L_831 - .L_830)
	.align		4
.L_830:
        /*12d0*/ 	.word	index@(_Z25selective_scan_fwd_kernelI32Selective_Scan_fwd_kernel_traitsILi128ELi16ELi1ELb0ELb0ELb0ELb1EffEEv13SSMParamsBase)
        /*12d4*/ 	.word	0x00000000


	//----- nvinfo : EIATTR_MIN_STACK_SIZE
	.align		4
.L_831:
        /*12d8*/ 	.byte	0x04, 0x12
        /*12da*/ 	.short	(.L_833 - .L_832)
	.align		4
.L_832:
        /*12dc*/ 	.word	index@(_Z25selective_scan_fwd_kernelI32Selective_Scan_fwd_kernel_traitsILi128ELi16ELi1ELb0ELb0ELb1ELb0EffEEv13SSMParamsBase)
        /*12e0*/ 	.word	0x00000000


	//----- nvinfo : EIATTR_MIN_STACK_SIZE
	.align		4
.L_833:
        /*12e4*/ 	.byte	0x04, 0x12
        /*12e6*/ 	.short	(.L_835 - .L_834)
	.align		4
.L_834:
        /*12e8*/ 	.word	index@(_Z25selective_scan_fwd_kernelI32Selective_Scan_fwd_kernel_traitsILi128ELi16ELi1ELb0ELb0ELb1ELb1EffEEv13SSMParamsBase)
        /*12ec*/ 	.word	0x00000000


	//----- nvinfo : EIATTR_MIN_STACK_SIZE
	.align		4
.L_835:
        /*12f0*/ 	.byte	0x04, 0x12
        /*12f2*/ 	.short	(.L_837 - .L_836)
	.align		4
.L_836:
        /*12f4*/ 	.word	index@(_Z25selective_scan_fwd_kernelI32Selective_Scan_fwd_kernel_traitsILi128ELi16ELi1ELb0ELb1ELb0ELb0EffEEv13SSMParamsBase)
        /*12f8*/ 	.word	0x00000000


	//----- nvinfo : EIATTR_MIN_STACK_SIZE
	.align		4
.L_837:
        /*12fc*/ 	.byte	0x04, 0x12
        /*12fe*/ 	.short	(.L_839 - .L_838)
	.align		4
.L_838:
        /*1300*/ 	.word	index@(_Z25selective_scan_fwd_kernelI32Selective_Scan_fwd_kernel_traitsILi128ELi16ELi1ELb0ELb1ELb0ELb1EffEEv13SSMParamsBase)
        /*1304*/ 	.word	0x00000000


	//----- nvinfo : EIATTR_MIN_STACK_SIZE
	.align		4
.L_839:
        /*1308*/ 	.byte	0x04, 0x12
        /*130a*/ 	.short	(.L_841 - .L_840)
	.align		4
.L_840:
        /*130c*/ 	.word	index@(_Z25selective_scan_fwd_kernelI32Selective_Scan_fwd_kernel_traitsILi128ELi16ELi1ELb0ELb1ELb1ELb0EffEEv13SSMParamsBase)
        /*1310*/ 	.word	0x00000000


	//----- nvinfo : EIATTR_MIN_STACK_SIZE
	.align		4
.L_841:
        /*1314*/ 	.byte	0x04, 0x12
        /*1316*/ 	.short	(.L_843 - .L_842)
	.align		4
.L_842:
        /*1318*/ 	.word	index@(_Z25selective_scan_fwd_kernelI32Selective_Scan_fwd_kernel_traitsILi128ELi16ELi1ELb0ELb1ELb1ELb1EffEEv13SSMParamsBase)
        /*131c*/ 	.word	0x00000000


	//----- nvinfo : EIATTR_MIN_STACK_SIZE
	.align		4
.L_843:
        /*1320*/ 	.byte	0x04, 0x12
        /*1322*/ 	.short	(.L_845 - .L_844)
	.align		4
.L_844:
        /*1324*/ 	.word	index@(_Z25selective_scan_fwd_kernelI32Selective_Scan_fwd_kernel_traitsILi128ELi16ELi1ELb1ELb0ELb0ELb0EffEEv13SSMParamsBase)
        /*1328*/ 	.word	0x00000000


	//----- nvinfo : EIATTR_MIN_STACK_SIZE
	.align		4
.L_845:
        /*132c*/ 	.byte	0x04, 0x12
        /*132e*/ 	.short	(.L_847 - .L_846)
	.align		4
.L_846:
        /*1330*/ 	.word	index@(_Z25selective_scan_fwd_kernelI32Selective_Scan_fwd_kernel_traitsILi128ELi16ELi1ELb1ELb0ELb0ELb1EffEEv13SSMParamsBase)
        /*1334*/ 	.word	0x00000000


	//----- nvinfo : EIATTR_MIN_STACK_SIZE
	.align		4
.L_847:
        /*1338*/ 	.byte	0x04, 0x12
        /*133a*/ 	.short	(.L_849 - .L_848)
	.align		4
.L_848:
        /*133c*/ 	.word	index@(_Z25selective_scan_fwd_kernelI32Selective_Scan_fwd_kernel_traitsILi128ELi16ELi1ELb1ELb0ELb1ELb0EffEEv13SSMParamsBase)
        /*1340*/ 	.word	0x00000000


	//----- nvinfo : EIATTR_MIN_STACK_SIZE
	.align		4
.L_849:
        /*1344*/ 	.byte	0x04, 0x12
        /*1346*/ 	.short	(.L_851 - .L_850)
	.align		4
.L_850:
        /*1348*/ 	.word	index@(_Z25selective_scan_fwd_kernelI32Selective_Scan_fwd_kernel_traitsILi128ELi16ELi1ELb1ELb0ELb1ELb1EffEEv13SSMParamsBase)
        /*134c*/ 	.word	0x00000000


	//----- nvinfo : EIATTR_MIN_STACK_SIZE
	.align		4
.L_851:
        /*1350*/ 	.byte	0x04, 0x12
        /*1352*/ 	.short	(.L_853 - .L_852)
	.align		4
.L_852:
        /*1354*/ 	.word	index@(_Z25selective_scan_fwd_kernelI32Selective_Scan_fwd_kernel_traitsILi128ELi16ELi1ELb1ELb1ELb0ELb0EffEEv13SSMParamsBase)
        /*1358*/ 	.word	0x00000000


	//----- nvinfo : EIATTR_MIN_STACK_SIZE
	.align		4
.L_853:
        /*135c*/ 	.byte	0x04, 0x12
        /*135e*/ 	.short	(.L_855 - .L_854)
	.align		4
.L_854:
        /*1360*/ 	.word	index@(_Z25selective_scan_fwd_kernelI32Selective_Scan_fwd_kernel_traitsILi128ELi16ELi1ELb1ELb1ELb0ELb1EffEEv13SSMParamsBase)
        /*1364*/ 	.word	0x00000000


	//----- nvinfo : EIATTR_MIN_STACK_SIZE
	.align		4
.L_855:
        /*1368*/ 	.byte	0x04, 0x12
        /*136a*/ 	.short	(.L_857 - .L_856)
	.align		4
.L_856:
        /*136c*/ 	.word	index@(_Z25selective_scan_fwd_kernelI32Selective_Scan_fwd_kernel_traitsILi128ELi16ELi1ELb1ELb1ELb1ELb0EffEEv13SSMParamsBase)
        /*1370*/ 	.word	0x00000000


	//----- nvinfo : EIATTR_MIN_STACK_SIZE
	.align		4
.L_857:
        /*1374*/ 	.byte	0x04, 0x12
        /*1376*/ 	.short	(.L_859 - .L_858)
	.align		4
.L_858:
        /*1378*/ 	.word	index@(_Z25selective_scan_fwd_kernelI32Selective_Scan_fwd_kernel_traitsILi128ELi16ELi1ELb1ELb1ELb1ELb1EffEEv13SSMParamsBase)
        /*137c*/ 	.word	0x00000000


	//----- nvinfo : EIATTR_MIN_STACK_SIZE
	.align		4
.L_859:
        /*1380*/ 	.byte	0x04, 0x12
        /*1382*/ 	.short	(.L_861 - .L_860)
	.align		4
.L_860:
        /*1384*/ 	.word	index@(_Z25selective_scan_fwd_kernelI32Selective_Scan_fwd_kernel_traitsILi64ELi16ELi1ELb0ELb0ELb0ELb0EffEEv13SSMParamsBase)
        /*1388*/ 	.word	0x00000000


	//----- nvinfo : EIATTR_MIN_STACK_SIZE
	.align		4
.L_861:
        /*138c*/ 	.byte	0x04, 0x12
        /*138e*/ 	.short	(.L_863 - .L_862)
	.align		4
.L_862:
        /*1390*/ 	.word	index@(_Z25selective_scan_fwd_kernelI32Selective_Scan_fwd_kernel_traitsILi64ELi16ELi1ELb0ELb0ELb0ELb1EffEEv13SSMParamsBase)
        /*1394*/ 	.word	0x00000000


	//----- nvinfo : EIATTR_MIN_STACK_SIZE
	.align		4
.L_863:
        /*1398*/ 	.byte	0x04, 0x12
        /*139a*/ 	.short	(.L_865 - .L_864)
	.align		4
.L_864:
        /*139c*/ 	.word	index@(_Z25selective_scan_fwd_kernelI32Selective_Scan_fwd_kernel_traitsILi64ELi16ELi1ELb0ELb0ELb1ELb0EffEEv13SSMParamsBase)
        /*13a0*/ 	.word	0x00000000


	//----- nvinfo : EIATTR_MIN_STACK_SIZE
	.align		4
.L_865:
        /*13a4*/ 	.byte	0x04, 0x12
        /*13a6*/ 	.short	(.L_867 - .L_866)
	.align		4
.L_866:
        /*13a8*/ 	.word	index@(_Z25selective_scan_fwd_kernelI32Selective_Scan_fwd_kernel_traitsILi64ELi16ELi1ELb0ELb0ELb1ELb1EffEEv13SSMParamsBase)
        /*13ac*/ 	.word	0x00000000


	//----- nvinfo : EIATTR_MIN_STACK_SIZE
	.align		4
.L_867:
        /*13b0*/ 	.byte	0x04, 0x12
        /*13b2*/ 	.short	(.L_869 - .L_868)
	.align		4
.L_868:
        /*13b4*/ 	.word	index@(_Z25selective_scan_fwd_kernelI32Selective_Scan_fwd_kernel_traitsILi64ELi16ELi1ELb0ELb1ELb0ELb0EffEEv13SSMParamsBase)
        /*13b8*/ 	.word	0x00000000


	//----- nvinfo : EIATTR_MIN_STACK_SIZE
	.align		4
.L_869:
        /*13bc*/ 	.byte	0x04, 0x12
        /*13be*/ 	.short	(.L_871 - .L_870)
	.align		4
.L_870:
        /*13c0*/ 	.word	index@(_Z25selective_scan_fwd_kernelI32Selective_Scan_fwd_kernel_traitsILi64ELi16ELi1ELb0ELb1ELb0ELb1EffEEv13SSMParamsBase)
        /*13c4*/ 	.word	0x00000000


	//----- nvinfo : EIATTR_MIN_STACK_SIZE
	.align		4
.L_871:
        /*13c8*/ 	.byte	0x04, 0x12
        /*13ca*/ 	.short	(.L_873 - .L_872)
	.align		4
.L_872:
        /*13cc*/ 	.word	index@(_Z25selective_scan_fwd_kernelI32Selective_Scan_fwd_kernel_traitsILi64ELi16ELi1ELb0ELb1ELb1ELb0EffEEv13SSMParamsBase)
        /*13d0*/ 	.word	0x00000000


	//----- nvinfo : EIATTR_MIN_STACK_SIZE
	.align		4
.L_873:
        /*13d4*/ 	.byte	0x04, 0x12
        /*13d6*/ 	.short	(.L_875 - .L_874)
	.align		4
.L_874:
        /*13d8*/ 	.word	index@(_Z25selective_scan_fwd_kernelI32Selective_Scan_fwd_kernel_traitsILi64ELi16ELi1ELb0ELb1ELb1ELb1EffEEv13SSMParamsBase)
        /*13dc*/ 	.word	0x00000000


	//----- nvinfo : EIATTR_MIN_STACK_SIZE
	.align		4
.L_875:
        /*13e0*/ 	.byte	0x04, 0x12
        /*13e2*/ 	.short	(.L_877 - .L_876)
	.align		4
.L_876:
        /*13e4*/ 	.word	index@(_Z25selective_scan_fwd_kernelI32Selective_Scan_fwd_kernel_traitsILi64ELi16ELi1ELb1ELb0ELb0ELb0EffEEv13SSMParamsBase)
        /*13e8*/ 	.word	0x00000000


	//----- nvinfo : EIATTR_MIN_STACK_SIZE
	.align		4
.L_877:
        /*13ec*/ 	.byte	0x04, 0x12
        /*13ee*/ 	.short	(.L_879 - .L_878)
	.align		4
.L_878:
        /*13f0*/ 	.word	index@(_Z25selective_scan_fwd_kernelI32Selective_Scan_fwd_kernel_traitsILi64ELi16ELi1ELb1ELb0ELb0ELb1EffEEv13SSMParamsBase)
        /*13f4*/ 	.word	0x00000000


	//----- nvinfo : EIATTR_MIN_STACK_SIZE
	.align		4
.L_879:
        /*13f8*/ 	.byte	0x04, 0x12
        /*13fa*/ 	.short	(.L_881 - .L_880)
	.align		4
.L_880:
        /*13fc*/ 	.word	index@(_Z25selective_scan_fwd_kernelI32Selective_Scan_fwd_kernel_traitsILi64ELi16ELi1ELb1ELb0ELb1ELb0EffEEv13SSMParamsBase)
        /*1400*/ 	.word	0x00000000


	//----- nvinfo : EIATTR_MIN_STACK_SIZE
	.align		4
.L_881:
        /*1404*/ 	.byte	0x04, 0x12
        /*1406*/ 	.short	(.L_883 - .L_882)
	.align		4
.L_882:
        /*1408*/ 	.word	index@(_Z25selective_scan_fwd_kernelI32Selective_Scan_fwd_kernel_traitsILi64ELi16ELi1ELb1ELb0ELb1ELb1EffEEv13SSMParamsBase)
        /*140c*/ 	.word	0x00000000


	//----- nvinfo : EIATTR_MIN_STACK_SIZE
	.align		4
.L_883:
        /*1410*/ 	.byte	0x04, 0x12
        /*1412*/ 	.short	(.L_885 - .L_884)
	.align		4
.L_884:
        /*1414*/ 	.word	index@(_Z25selective_scan_fwd_kernelI32Selective_Scan_fwd_kernel_traitsILi64ELi16ELi1ELb1ELb1ELb0ELb0EffEEv13SSMParamsBase)
        /*1418*/ 	.word	0x00000000


	//----- nvinfo : EIATTR_MIN_STACK_SIZE
	.align		4
.L_885:
        /*141c*/ 	.byte	0x04, 0x12
        /*141e*/ 	.short	(.L_887 - .L_886)
	.align		4
.L_886:
        /*1420*/ 	.word	index@(_Z25selective_scan_fwd_kernelI32Selective_Scan_fwd_kernel_traitsILi64ELi16ELi1ELb1ELb1ELb0ELb1EffEEv13SSMParamsBase)
        /*1424*/ 	.word	0x00000000


	//----- nvinfo : EIATTR_MIN_STACK_SIZE
	.align		4
.L_887:
        /*1428*/ 	.byte	0x04, 0x12
        /*142a*/ 	.short	(.L_889 - .L_888)
	.align		4
.L_888:
        /*142c*/ 	.word	index@(_Z25selective_scan_fwd_kernelI32Selective_Scan_fwd_kernel_traitsILi64ELi16ELi1ELb1ELb1ELb1ELb0EffEEv13SSMParamsBase)
        /*1430*/ 	.word	0x00000000


	//----- nvinfo : EIATTR_MIN_STACK_SIZE
	.align		4
.L_889:
        /*1434*/ 	.byte	0x04, 0x12
        /*1436*/ 	.short	(.L_891 - .L_890)
	.align		4
.L_890:
        /*1438*/ 	.word	index@(_Z25selective_scan_fwd_kernelI32Selective_Scan_fwd_kernel_traitsILi64ELi16ELi1ELb1ELb1ELb1ELb1EffEEv13SSMParamsBase)
        /*143c*/ 	.word	0x00000000


	//----- nvinfo : EIATTR_MIN_STACK_SIZE
	.align		4
.L_891:
        /*1440*/ 	.byte	0x04, 0x12
        /*1442*/ 	.short	(.L_893 - .L_892)
	.align		4
.L_892:
        /*1444*/ 	.word	index@(_Z25selective_scan_fwd_kernelI32Selective_Scan_fwd_kernel_traitsILi32ELi16ELi1ELb0ELb0ELb0ELb0EffEEv13SSMParamsBase)
        /*1448*/ 	.word	0x00000000


	//----- nvinfo : EIATTR_MIN_STACK_SIZE
	.align		4
.L_893:
        /*144c*/ 	.byte	0x04, 0x12
        /*144e*/ 	.short	(.L_895 - .L_894)
	.align		4
.L_894:
        /*1450*/ 	.word	index@(_Z25selective_scan_fwd_kernelI32Selective_Scan_fwd_kernel_traitsILi32ELi16ELi1ELb0ELb0ELb0ELb1EffEEv13SSMParamsBase)
        /*1454*/ 	.word	0x00000000


	//----- nvinfo : EIATTR_MIN_STACK_SIZE
	.align		4
.L_895:
        /*1458*/ 	.byte	0x04, 0x12
        /*145a*/ 	.short	(.L_897 - .L_896)
	.align		4
.L_896:
        /*145c*/ 	.word	index@(_Z25selective_scan_fwd_kernelI32Selective_Scan_fwd_kernel_traitsILi32ELi16ELi1ELb0ELb0ELb1ELb0EffEEv13SSMParamsBase)
        /*1460*/ 	.word	0x00000000


	//----- nvinfo : EIATTR_MIN_STACK_SIZE
	.align		4
.L_897:
        /*1464*/ 	.byte	0x04, 0x12
        /*1466*/ 	.short	(.L_899 - .L_898)
	.align		4
.L_898:
        /*1468*/ 	.word	index@(_Z25selective_scan_fwd_kernelI32Selective_Scan_fwd_kernel_traitsILi32ELi16ELi1ELb0ELb0ELb1ELb1EffEEv13SSMParamsBase)
        /*146c*/ 	.word	0x00000000


	//----- nvinfo : EIATTR_MIN_STACK_SIZE
	.align		4
.L_899:
        /*1470*/ 	.byte	0x04, 0x12
        /*1472*/ 	.short	(.L_901 - .L_900)
	.align		4
.L_900:
        /*1474*/ 	.word	index@(_Z25selective_scan_fwd_kernelI32Selective_Scan_fwd_kernel_traitsILi32ELi16ELi1ELb0ELb1ELb0ELb0EffEEv13SSMParamsBase)
        /*1478*/ 	.word	0x00000000


	//----- nvinfo : EIATTR_MIN_STACK_SIZE
	.align		4
.L_901:
        /*147c*/ 	.byte	0x04, 0x12
        /*147e*/ 	.short	(.L_903 - .L_902)
	.align		4
.L_902:
        /*1480*/ 	.word	index@(_Z25selective_scan_fwd_kernelI32Selective_Scan_fwd_kernel_traitsILi32ELi16ELi1ELb0ELb1ELb0ELb1EffEEv13SSMParamsBase)
        /*1484*/ 	.word	0x00000000


	//----- nvinfo : EIATTR_MIN_STACK_SIZE
	.align		4
.L_903:
        /*1488*/ 	.byte	0x04, 0x12
        /*148a*/ 	.short	(.L_905 - .L_904)
	.align		4
.L_904:
        /*148c*/ 	.word	index@(_Z25selective_scan_fwd_kernelI32Selective_Scan_fwd_kernel_traitsILi32ELi16ELi1ELb0ELb1ELb1ELb0EffEEv13SSMParamsBase)
        /*1490*/ 	.word	0x00000000


	//----- nvinfo : EIATTR_MIN_STACK_SIZE
	.align		4
.L_905:
        /*1494*/ 	.byte	0x04, 0x12
        /*1496*/ 	.short	(.L_907 - .L_906)
	.align		4
.L_906:
        /*1498*/ 	.word	index@(_Z25selective_scan_fwd_kernelI32Selective_Scan_fwd_kernel_traitsILi32ELi16ELi1ELb0ELb1ELb1ELb1EffEEv13SSMParamsBase)
        /*149c*/ 	.word	0x00000000


	//----- nvinfo : EIATTR_MIN_STACK_SIZE
	.align		4
.L_907:
        /*14a0*/ 	.byte	0x04, 0x12
        /*14a2*/ 	.short	(.L_909 - .L_908)
	.align		4
.L_908:
        /*14a4*/ 	.word	index@(_Z25selective_scan_fwd_kernelI32Selective_Scan_fwd_kernel_traitsILi32ELi16ELi1ELb1ELb0ELb0ELb0EffEEv13SSMParamsBase)
        /*14a8*/ 	.word	0x00000000


	//----- nvinfo : EIATTR_MIN_STACK_SIZE
	.align		4
.L_909:
        /*14ac*/ 	.byte	0x04, 0x12
        /*14ae*/ 	.short	(.L_911 - .L_910)
	.align		4
.L_910:
        /*14b0*/ 	.word	index@(_Z25selective_scan_fwd_kernelI32Selective_Scan_fwd_kernel_traitsILi32ELi16ELi1ELb1ELb0ELb0ELb1EffEEv13SSMParamsBase)
        /*14b4*/ 	.word	0x00000000


	//----- nvinfo : EIATTR_MIN_STACK_SIZE
	.align		4
.L_911:
        /*14b8*/ 	.byte	0x04, 0x12
        /*14ba*/ 	.short	(.L_913 - .L_912)
	.align		4
.L_912:
        /*14bc*/ 	.word	index@(_Z25selective_scan_fwd_kernelI32Selective_Scan_fwd_kernel_traitsILi32ELi16ELi1ELb1ELb0ELb1ELb0EffEEv13SSMParamsBase)
        /*14c0*/ 	.word	0x00000000


	//----- nvinfo : EIATTR_MIN_STACK_SIZE
	.align		4
.L_913:
        /*14c4*/ 	.byte	0x04, 0x12
        /*14c6*/ 	.short	(.L_915 - .L_914)
	.align		4
.L_914:
        /*14c8*/ 	.word	index@(_Z25selective_scan_fwd_kernelI32Selective_Scan_fwd_kernel_traitsILi32ELi16ELi1ELb1ELb0ELb1ELb1EffEEv13SSMParamsBase)
        /*14cc*/ 	.word	0x00000000


	//----- nvinfo : EIATTR_MIN_STACK_SIZE
	.align		4
.L_915:
        /*14d0*/ 	.byte	0x04, 0x12
        /*14d2*/ 	.short	(.L_917 - .L_916)
	.align		4
.L_916:
        /*14d4*/ 	.word	index@(_Z25selective_scan_fwd_kernelI32Selective_Scan_fwd_kernel_traitsILi32ELi16ELi1ELb1ELb1ELb0ELb0EffEEv13SSMParamsBase)
        /*14d8*/ 	.word	0x00000000


	//----- nvinfo : EIATTR_MIN_STACK_SIZE
	.align		4
.L_917:
        /*14dc*/ 	.byte	0x04, 0x12
        /*14de*/ 	.short	(.L_919 - .L_918)
	.align		4
.L_918:
        /*14e0*/ 	.word	index@(_Z25selective_scan_fwd_kernelI32Selective_Scan_fwd_kernel_traitsILi32ELi16ELi1ELb1ELb1ELb0ELb1EffEEv13SSMParamsBase)
        /*14e4*/ 	.word	0x00000000


	//----- nvinfo : EIATTR_MIN_STACK_SIZE
	.align		4
.L_919:
        /*14e8*/ 	.byte	0x04, 0x12
        /*14ea*/ 	.short	(.L_921 - .L_920)
	.align		4
.L_920:
        /*14ec*/ 	.word	index@(_Z25selective_scan_fwd_kernelI32Selective_Scan_fwd_kernel_traitsILi32ELi16ELi1ELb1ELb1ELb1ELb0EffEEv13SSMParamsBase)
        /*14f0*/ 	.word	0x00000000


	//----- nvinfo : EIATTR_MIN_STACK_SIZE
	.align		4
.L_921:
        /*14f4*/ 	.byte	0x04, 0x12
        /*14f6*/ 	.short	(.L_923 - .L_922)
	.align		4
.L_922:
        /*14f8*/ 	.word	index@(_Z25selective_scan_fwd_kernelI32Selective_Scan_fwd_kernel_traitsILi32ELi16ELi1ELb1ELb1ELb1ELb1EffEEv13SSMParamsBase)
        /*14fc*/ 	.word	0x00000000


	//----- nvinfo : EIATTR_MIN_STACK_SIZE
	.align		4
.L_923:
        /*1500*/ 	.byte	0x04, 0x12
        /*1502*/ 	.short	(.L_925 - .L_924)
	.align		4
.L_924:
        /*1504*/ 	.word	index@(_Z25selective_scan_fwd_kernelI32Selective_Scan_fwd_kernel_traitsILi32ELi8ELi1ELb0ELb0ELb0ELb0EffEEv13SSMParamsBase)
        /*1508*/ 	.word	0x00000000


	//----- nvinfo : EIATTR_MIN_STACK_SIZE
	.align		4
.L_925:
        /*150c*/ 	.byte	0x04, 0x12
        /*150e*/ 	.short	(.L_927 - .L_926)
	.align		4
.L_926:
        /*1510*/ 	.word	index@(_Z25selective_scan_fwd_kernelI32Selective_Scan_fwd_kernel_traitsILi32ELi8ELi1ELb0ELb0ELb0ELb1EffEEv13SSMParamsBase)
        /*1514*/ 	.word	0x00000000


	//----- nvinfo : EIATTR_MIN_STACK_SIZE
	.align		4
.L_927:
        /*1518*/ 	.byte	0x04, 0x12
        /*151a*/ 	.short	(.L_929 - .L_928)
	.align		4
.L_928:
        /*151c*/ 	.word	index@(_Z25selective_scan_fwd_kernelI32Selective_Scan_fwd_kernel_traitsILi32ELi8ELi1ELb0ELb0ELb1ELb0EffEEv13SSMParamsBase)
        /*1520*/ 	.word	0x00000000


	//----- nvinfo : EIATTR_MIN_STACK_SIZE
	.align		4
.L_929:
        /*1524*/ 	.byte	0x04, 0x12
        /*1526*/ 	.short	(.L_931 - .L_930)
	.align		4
.L_930:
        /*1528*/ 	.word	index@(_Z25selective_scan_fwd_kernelI32Selective_Scan_fwd_kernel_traitsILi32ELi8ELi1ELb0ELb0ELb1ELb1EffEEv13SSMParamsBase)
        /*152c*/ 	.word	0x00000000


	//----- nvinfo : EIATTR_MIN_STACK_SIZE
	.align		4
.L_931:
        /*1530*/ 	.byte	0x04, 0x12
        /*1532*/ 	.short	(.L_933 - .L_932)
	.align		4
.L_932:
        /*1534*/ 	.word	index@(_Z25selective_scan_fwd_kernelI32Selective_Scan_fwd_kernel_traitsILi32ELi8ELi1ELb0ELb1ELb0ELb0EffEEv13SSMParamsBase)
        /*1538*/ 	.word	0x00000000


	//----- nvinfo : EIATTR_MIN_STACK_SIZE
	.align		4
.L_933:
        /*153c*/ 	.byte	0x04, 0x12
        /*153e*/ 	.short	(.L_935 - .L_934)
	.align		4
.L_934:
        /*1540*/ 	.word	index@(_Z25selective_scan_fwd_kernelI32Selective_Scan_fwd_kernel_traitsILi32ELi8ELi1ELb0ELb1ELb0ELb1EffEEv13SSMParamsBase)
        /*1544*/ 	.word	0x00000000


	//----- nvinfo : EIATTR_MIN_STACK_SIZE
	.align		4
.L_935:
        /*1548*/ 	.byte	0x04, 0x12
        /*154a*/ 	.short	(.L_937 - .L_936)
	.align		4
.L_936:
        /*154c*/ 	.word	index@(_Z25selective_scan_fwd_kernelI32Selective_Scan_fwd_kernel_traitsILi32ELi8ELi1ELb0ELb1ELb1ELb0EffEEv13SSMParamsBase)
        /*1550*/ 	.word	0x00000000


	//----- nvinfo : EIATTR_MIN_STACK_SIZE
	.align		4
.L_937:
        /*1554*/ 	.byte	0x04, 0x12
        /*1556*/ 	.short	(.L_939 - .L_938)
	.align		4
.L_938:
        /*1558*/ 	.word	index@(_Z25selective_scan_fwd_kernelI32Selective_Scan_fwd_kernel_traitsILi32ELi8ELi1ELb0ELb1ELb1ELb1EffEEv13SSMParamsBase)
        /*155c*/ 	.word	0x00000000


	//----- nvinfo : EIATTR_MIN_STACK_SIZE
	.align		4
.L_939:
        /*1560*/ 	.byte	0x04, 0x12
        /*1562*/ 	.short	(.L_941 - .L_940)
	.align		4
.L_940:
        /*1564*/ 	.word	index@(_Z25selective_scan_fwd_kernelI32Selective_Scan_fwd_kernel_traitsILi32ELi8ELi1ELb1ELb0ELb0ELb0EffEEv13SSMParamsBase)
        /*1568*/ 	.word	0x00000000


	//----- nvinfo : EIATTR_MIN_STACK_SIZE
	.align		4
.L_941:
        /*156c*/ 	.byte	0x04, 0x12
        /*156e*/ 	.short	(.L_943 - .L_942)
	.align		4
.L_942:
        /*1570*/ 	.word	index@(_Z25selective_scan_fwd_kernelI32Selective_Scan_fwd_kernel_traitsILi32ELi8ELi1ELb1ELb0ELb0ELb1EffEEv13SSMParamsBase)
        /*1574*/ 	.word	0x00000000


	//----- nvinfo : EIATTR_MIN_STACK_SIZE
	.align		4
.L_943:
        /*1578*/ 	.byte	0x04, 0x12
        /*157a*/ 	.short	(.L_945 - .L_944)
	.align		4
.L_944:
        /*157c*/ 	.word	index@(_Z25selective_scan_fwd_kernelI32Selective_Scan_fwd_kernel_traitsILi32ELi8ELi1ELb1ELb0ELb1ELb0EffEEv13SSMParamsBase)
        /*1580*/ 	.word	0x00000000


	//----- nvinfo : EIATTR_MIN_STACK_SIZE
	.align		4
.L_945:
        /*1584*/ 	.byte	0x04, 0x12
        /*1586*/ 	.short	(.L_947 - .L_946)
	.align		4
.L_946:
        /*1588*/ 	.word	index@(_Z25selective_scan_fwd_kernelI32Selective_Scan_fwd_kernel_traitsILi32ELi8ELi1ELb1ELb0ELb1ELb1EffEEv13SSMParamsBase)
        /*158c*/ 	.word	0x00000000


	//----- nvinfo : EIATTR_MIN_STACK_SIZE
	.align		4
.L_947:
        /*1590*/ 	.byte	0x04, 0x12
        /*1592*/ 	.short	(.L_949 - .L_948)
	.align		4
.L_948:
        /*1594*/ 	.word	index@(_Z25selective_scan_fwd_kernelI32Selective_Scan_fwd_kernel_traitsILi32ELi8ELi1ELb1ELb1ELb0ELb0EffEEv13SSMParamsBase)
        /*1598*/ 	.word	0x00000000


	//----- nvinfo : EIATTR_MIN_STACK_SIZE
	.align		4
.L_949:
        /*159c*/ 	.byte	0x04, 0x12
        /*159e*/ 	.short	(.L_951 - .L_950)
	.align		4
.L_950:
        /*15a0*/ 	.word	index@(_Z25selective_scan_fwd_kernelI32Selective_Scan_fwd_kernel_traitsILi32ELi8ELi1ELb1ELb1ELb0ELb1EffEEv13SSMParamsBase)
        /*15a4*/ 	.word	0x00000000


	//----- nvinfo : EIATTR_MIN_STACK_SIZE
	.align		4
.L_951:
        /*15a8*/ 	.byte	0x04, 0x12
        /*15aa*/ 	.short	(.L_953 - .L_952)
	.align		4
.L_952:
        /*15ac*/ 	.word	index@(_Z25selective_scan_fwd_kernelI32Selective_Scan_fwd_kernel_traitsILi32ELi8ELi1ELb1ELb1ELb1ELb0EffEEv13SSMParamsBase)
        /*15b0*/ 	.word	0x00000000


	//----- nvinfo : EIATTR_MIN_STACK_SIZE
	.align		4
.L_953:
        /*15b4*/ 	.byte	0x04, 0x12
        /*15b6*/ 	.short	(.L_955 - .L_954)
	.align		4
.L_954:
        /*15b8*/ 	.word	index@(_Z25selective_scan_fwd_kernelI32Selective_Scan_fwd_kernel_traitsILi32ELi8ELi1ELb1ELb1ELb1ELb1EffEEv13SSMParamsBase)
        /*15bc*/ 	.word	0x00000000


	//----- nvinfo : EIATTR_MIN_STACK_SIZE
	.align		4
.L_955:
        /*15c0*/ 	.byte	0x04, 0x12
        /*15c2*/ 	.short	(.L_957 - .L_956)
	.align		4
.L_956:
        /*15c4*/ 	.word	index@(_Z25selective_scan_fwd_kernelI32Selective_Scan_fwd_kernel_traitsILi32ELi4ELi1ELb0ELb0ELb0ELb0EffEEv13SSMParamsBase)
        /*15c8*/ 	.word	0x00000000


	//----- nvinfo : EIATTR_MIN_STACK_SIZE
	.align		4
.L_957:
        /*15cc*/ 	.byte	0x04, 0x12
        /*15ce*/ 	.short	(.L_959 - .L_958)
	.align		4
.L_958:
        /*15d0*/ 	.word	index@(_Z25selective_scan_fwd_kernelI32Selective_Scan_fwd_kernel_traitsILi32ELi4ELi1ELb0ELb0ELb0ELb1EffEEv13SSMParamsBase)
        /*15d4*/ 	.word	0x00000000


	//----- nvinfo : EIATTR_MIN_STACK_SIZE
	.align		4
.L_959:
        /*15d8*/ 	.byte	0x04, 0x12
        /*15da*/ 	.short	(.L_961 - .L_960)
	.align		4
.L_960:
        /*15dc*/ 	.word	index@(_Z25selective_scan_fwd_kernelI32Selective_Scan_fwd_kernel_traitsILi32ELi4ELi1ELb0ELb0ELb1ELb0EffEEv13SSMParamsBase)
        /*15e0*/ 	.word	0x00000000


	//----- nvinfo : EIATTR_MIN_STACK_SIZE
	.align		4
.L_961:
        /*15e4*/ 	.byte	0x04, 0x12
        /*15e6*/ 	.short	(.L_963 - .L_962)
	.align		4
.L_962:
        /*15e8*/ 	.word	index@(_Z25selective_scan_fwd_kernelI32Selective_Scan_fwd_kernel_traitsILi32ELi4ELi1ELb0ELb0ELb1ELb1EffEEv13SSMParamsBase)
        /*15ec*/ 	.word	0x00000000


	//----- nvinfo : EIATTR_MIN_STACK_SIZE
	.align		4
.L_963:
        /*15f0*/ 	.byte	0x04, 0x12
        /*15f2*/ 	.short	(.L_965 - .L_964)
	.align		4
.L_964:
        /*15f4*/ 	.word	index@(_Z25selective_scan_fwd_kernelI32Selective_Scan_fwd_kernel_traitsILi32ELi4ELi1ELb0ELb1ELb0ELb0EffEEv13SSMParamsBase)
        /*15f8*/ 	.word	0x00000000


	//----- nvinfo : EIATTR_MIN_STACK_SIZE
	.align		4
.L_965:
        /*15fc*/ 	.byte	0x04, 0x12
        /*15fe*/ 	.short	(.L_967 - .L_966)
	.align		4
.L_966:
        /*1600*/ 	.word	index@(_Z25selective_scan_fwd_kernelI32Selective_Scan_fwd_kernel_traitsILi32ELi4ELi1ELb0ELb1ELb0ELb1EffEEv13SSMParamsBase)
        /*1604*/ 	.word	0x00000000


	//----- nvinfo : EIATTR_MIN_STACK_SIZE
	.align		4
.L_967:
        /*1608*/ 	.byte	0x04, 0x12
        /*160a*/ 	.short	(.L_969 - .L_968)
	.align		4
.L_968:
        /*160c*/ 	.word	index@(_Z25selective_scan_fwd_kernelI32Selective_Scan_fwd_kernel_traitsILi32ELi4ELi1ELb0ELb1ELb1ELb0EffEEv13SSMParamsBase)
        /*1610*/ 	.word	0x00000000


	//----- nvinfo : EIATTR_MIN_STACK_SIZE
	.align		4
.L_969:
        /*1614*/ 	.byte	0x04, 0x12
        /*1616*/ 	.short	(.L_971 - .L_970)
	.align		4
.L_970:
        /*1618*/ 	.word	index@(_Z25selective_scan_fwd_kernelI32Selective_Scan_fwd_kernel_traitsILi32ELi4ELi1ELb0ELb1ELb1ELb1EffEEv13SSMParamsBase)
        /*161c*/ 	.word	0x00000000


	//----- nvinfo : EIATTR_MIN_STACK_SIZE
	.align		4
.L_971:
        /*1620*/ 	.byte	0x04, 0x12
        /*1622*/ 	.short	(.L_973 - .L_972)
	.align		4
.L_972:
        /*1624*/ 	.word	index@(_Z25selective_scan_fwd_kernelI32Selective_Scan_fwd_kernel_traitsILi32ELi4ELi1ELb1ELb0ELb0ELb0EffEEv13SSMParamsBase)
        /*1628*/ 	.word	0x00000000


	//----- nvinfo : EIATTR_MIN_STACK_SIZE
	.align		4
.L_973:
        /*162c*/ 	.byte	0x04, 0x12
        /*162e*/ 	.short	(.L_975 - .L_974)
	.align		4
.L_974:
        /*1630*/ 	.word	index@(_Z25selective_scan_fwd_kernelI32Selective_Scan_fwd_kernel_traitsILi32ELi4ELi1ELb1ELb0ELb0ELb1EffEEv13SSMParamsBase)
        /*1634*/ 	.word	0x00000000


	//----- nvinfo : EIATTR_MIN_STACK_SIZE
	.align		4
.L_975:
        /*1638*/ 	.byte	0x04, 0x12
        /*163a*/ 	.short	(.L_977 - .L_976)
	.align		4
.L_976:
        /*163c*/ 	.word	index@(_Z25selective_scan_fwd_kernelI32Selective_Scan_fwd_kernel_traitsILi32ELi4ELi1ELb1ELb0ELb1ELb0EffEEv13SSMParamsBase)
        /*1640*/ 	.word	0x00000000


	//----- nvinfo : EIATTR_MIN_STACK_SIZE
	.align		4
.L_977:
        /*1644*/ 	.byte	0x04, 0x12
        /*1646*/ 	.short	(.L_979 - .L_978)
	.align		4
.L_978:
        /*1648*/ 	.word	index@(_Z25selective_scan_fwd_kernelI32Selective_Scan_fwd_kernel_traitsILi32ELi4ELi1ELb1ELb0ELb1ELb1EffEEv13SSMParamsBase)
        /*164c*/ 	.word	0x00000000


	//----- nvinfo : EIATTR_MIN_STACK_SIZE
	.align		4
.L_979:
        /*1650*/ 	.byte	0x04, 0x12
        /*1652*/ 	.short	(.L_981 - .L_980)
	.align		4
.L_980:
        /*1654*/ 	.word	index@(_Z25selective_scan_fwd_kernelI32Selective_Scan_fwd_kernel_traitsILi32ELi4ELi1ELb1ELb1ELb0ELb0EffEEv13SSMParamsBase)
        /*1658*/ 	.word	0x00000000


	//----- nvinfo : EIATTR_MIN_STACK_SIZE
	.align		4
.L_981:
        /*165c*/ 	.byte	0x04, 0x12
        /*165e*/ 	.short	(.L_983 - .L_982)
	.align		4
.L_982:
        /*1660*/ 	.word	index@(_Z25selective_scan_fwd_kernelI32Selective_Scan_fwd_kernel_traitsILi32ELi4ELi1ELb1ELb1ELb0ELb1EffEEv13SSMParamsBase)
        /*1664*/ 	.word	0x00000000


	//----- nvinfo : EIATTR_MIN_STACK_SIZE
	.align		4
.L_983:
        /*1668*/ 	.byte	0x04, 0x12
        /*166a*/ 	.short	(.L_985 - .L_984)
	.align		4
.L_984:
        /*166c*/ 	.word	index@(_Z25selective_scan_fwd_kernelI32Selective_Scan_fwd_kernel_traitsILi32ELi4ELi1ELb1ELb1ELb1ELb0EffEEv13SSMParamsBase)
        /*1670*/ 	.word	0x00000000


	//----- nvinfo : EIATTR_MIN_STACK_SIZE
	.align		4
.L_985:
        /*1674*/ 	.byte	0x04, 0x12
        /*1676*/ 	.short	(.L_987 - .L_986)
	.align		4
.L_986:
        /*1678*/ 	.word	index@(_Z25selective_scan_fwd_kernelI32Selective_Scan_fwd_kernel_traitsILi32ELi4ELi1ELb1ELb1ELb1ELb1EffEEv13SSMParamsBase)
        /*167c*/ 	.word	0x00000000
.L_987:


//--------------------- .nv.info._Z25selective_scan_fwd_kernelI32Selective_Scan_fwd_kernel_traitsILi128ELi16ELi1ELb0ELb0ELb0ELb0EfN3c107complexIfEEEEv13SSMParamsBase --------------------------
	.section	.nv.info._Z25selective_scan_fwd_kernelI32Selective_Scan_fwd_kernel_traitsILi128ELi16ELi1ELb0ELb0ELb0ELb0EfN3c107complexIfEEEEv13SSMParamsBase,"",@"SHT_CUDA_INFO"
	.sectionflags	@""
	.align	4


	//----- nvinfo : EIATTR_CUDA_API_VERSION
	.align		4
        /*0000*/ 	.byte	0x04, 0x37
        /*0002*/ 	.short	(.L_989 - .L_988)
.L_988:
        /*0004*/ 	.word	0x00000082


	//----- nvinfo : EIATTR_SW2861232_WAR
	.align		4
.L_989:
        /*0008*/ 	.byte	0x01, 0x35
	.zero		2


	//----- nvinfo : EIATTR_PARAM_CBANK
	.align		4
        /*000c*/ 	.byte	0x04, 0x0a
        /*000e*/ 	.short	(.L_991 - .L_990)
	.align		4
.L_990:
        /*0010*/ 	.word	index@(.nv.constant0._Z25selective_scan_fwd_kernelI32Selective_Scan_fwd_kernel_traitsILi128ELi16ELi1ELb0ELb0ELb0ELb0EfN3c107complexIfEEEEv13SSMParamsBase)
        /*0014*/ 	.short	0x0160
        /*0016*/ 	.short	0x0118


	//----- nvinfo : EIATTR_CBANK_PARAM_SIZE
	.align		4
.L_991:
        /*0018*/ 	.byte	0x03, 0x19
        /*001a*/ 	.short	0x0118


	//----- nvinfo : EIATTR_KPARAM_INFO
	.align		4
        /*001c*/ 	.byte	0x04, 0x17
        /*001e*/ 	.short	(.L_993 - .L_992)
.L_992:
        /*0020*/ 	.word	0x00000000
        /*0024*/ 	.short	0x0000
        /*0026*/ 	.short	0x0000
        /*0028*/ 	.byte	0x00, 0xf0, 0x61, 0x04


	//----- nvinfo : EIATTR_MAXREG_COUNT
	.align		4
.L_993:
        /*002c*/ 	.byte	0x03, 0x1b
        /*002e*/ 	.short	0x00a8


	//----- nvinfo : EIATTR_NUM_BARRIERS
	.align		4
        /*0030*/ 	.byte	0x02, 0x4c
        /*0032*/ 	.byte	0x01
	.zero		1


	//----- nvinfo : EIATTR_MERCURY_ISA_VERSION
	.align		4
        /*0034*/ 	.byte	0x03, 0x5f
        /*0036*/ 	.short	0x0000


	//----- nvinfo : EIATTR_COOP_GROUP_MASK_REGIDS
	.align		4
        /*0038*/ 	.byte	0x04, 0x29
        /*003a*/ 	.short	(.L_995 - .L_994)


	//   ....[0]....
.L_994:
        /*003c*/ 	.word	0xffffffff


	//   ....[1]....
        /*0040*/ 	.word	0xffffffff


	//   ....[2]....
        /*0044*/ 	.word	0xffffffff


	//   ....[3]....
        /*0048*/ 	.word	0xffffffff


	//   ....[4]....
        /*004c*/ 	.word	0xffffffff


	//   ....[5]....
        /*0050*/ 	.word	0xffffffff


	//   ....[6]....
        /*0054*/ 	.word	0xffffffff


	//   ....[7]....
        /*0058*/ 	.word	0xffffffff


	//   ....[8]....
        /*005c*/ 	.word	0xffffffff


	//   ....[9]....
        /*0060*/ 	.word	0xffffffff


	//   ....[10]....
        /*0064*/ 	.word	0xffffffff


	//   ....[11]....
        /*0068*/ 	.word	0xffffffff


	//   ....[12]....
        /*006c*/ 	.word	0xffffffff


	//   ....[13]....
        /*0070*/ 	.word	0xffffffff


	//   ....[14]....
        /*0074*/ 	.word	0xffffffff


	//   ....[15]....
        /*0078*/ 	.word	0xffffffff


	//   ....[16]....
        /*007c*/ 	.word	0xffffffff


	//   ....[17]....
        /*0080*/ 	.word	0xffffffff


	//   ....[18]....
        /*0084*/ 	.word	0xffffffff


	//   ....[19]....
        /*0088*/ 	.word	0xffffffff


	//   ....[20]....
        /*008c*/ 	.word	0xffffffff


	//   ....[21]....
        /*0090*/ 	.word	0xffffffff


	//   ....[22]....
        /*0094*/ 	.word	0xffffffff


	//   ....[23]....
        /*0098*/ 	.word	0xffffffff


	//   ....[24]....
        /*009c*/ 	.word	0xffffffff


	//   ....[25]....
        /*00a0*/ 	.word	0xffffffff


	//   ....[26]....
        /*00a4*/ 	.word	0xffffffff


	//----- nvinfo : EIATTR_COOP_GROUP_INSTR_OFFSETS
	.align		4
.L_995:
        /*00a8*/ 	.byte	0x04, 0x28
        /*00aa*/ 	.short	(.L_997 - .L_996)


	//   ....[0]....
.L_996:
        /*00ac*/ 	.word	0x00000b40


	//   ....[1]....
        /*00b0*/ 	.word	0x00000f90


	//   ....[2]....
        /*00b4*/ 	.word	0x00005060


	//   ....[3]....
        /*00b8*/ 	.word	0x00005090


	//   ....[4]....
        /*00bc*/ 	.word	0x000050c0


	//   ....[5]....
        /*00c0*/ 	.word	0x000050d0


	//   ....[6]....
        /*00c4*/ 	.word	0x00005160


	//   ....[7]....
        /*00c8*/ 	.word	0x00005190


	//   ....[8]....
        /*00cc*/ 	.word	0x000051c0


	//   ....[9]....
        /*00d0*/ 	.word	0x000051d0


	//   ....[10]....
        /*00d4*/ 	.word	0x00005260


	//   ....[11]....
        /*00d8*/ 	.word	0x000052a0


	//   ....[12]....
        /*00dc*/ 	.word	0x000052c0


	//   ....[13]....
        /*00e0*/ 	.word	0x000052d0


	//   ....[14]....
        /*00e4*/ 	.word	0x00005370


	//   ....[15]....
        /*00e8*/ 	.word	0x000053b0


	//   ....[16]....
        /*00ec*/ 	.word	0x000053c0


	//   ....[17]....
        /*00f0*/ 	.word	0x000053d0


	//   ....[18]....
        /*00f4*/ 	.word	0x00005480


	//   ....[19]....
        /*00f8*/ 	.word	0x000054b0


	//   ....[20]....
        /*00fc*/ 	.word	0x000054c0


	//   ....[21]....
        /*0100*/ 	.word	0x000054d0


	//   ....[22]....
        /*0104*/ 	.word	0x00005920


	//   ....[23]....
        /*0108*/ 	.word	0x00005950


	//   ....[24]....
        /*010c*/ 	.word	0x00005970


	//   ....[25]....
        /*0110*/ 	.word	0x00005990


	//   ....[26]....
        /*0114*/ 	.word	0x00006830


	//----- nvinfo : EIATTR_EXIT_INSTR_OFFSETS
	.align		4
.L_997:
        /*0118*/ 	.byte	0x04, 0x1c
        /*011a*/ 	.short	(.L_999 - .L_998)


	//   ....[0]....
.L_998:
        /*011c*/ 	.word	0x00000150


	//   ....[1]....
        /*0120*/ 	.word	0x00006ea0


	//----- nvinfo : EIATTR_MAX_THREADS
	.align		4
.L_999:
        /*0124*/ 	.byte	0x04, 0x05
        /*0126*/ 	.short	(.L_1001 - .L_1000)
.L_1000:
        /*0128*/ 	.word	0x00000080
        /*012c*/ 	.word	0x00000001
        /*0130*/ 	.word	0x00000001


	//----- nvinfo : EIATTR_CRS_STACK_SIZE
	.align		4
.L_1001:
        /*0134*/ 	.byte	0x04, 0x1e
        /*0136*/ 	.short	(.L_1003 - .L_1002)
.L_1002:
        /*0138*/ 	.word	0x00000000
.L_1003:


//--------------------- .nv.info._Z25selective_scan_fwd_kernelI32Selective_Scan_fwd_kernel_traitsILi128ELi16ELi1ELb0ELb0ELb0ELb1EfN3c107complexIfEEEEv13SSMParamsBase --------------------------
	.section	.nv.info._Z25selective_scan_fwd_kernelI32Selective_Scan_fwd_kernel_traitsILi128ELi16ELi1ELb0ELb0ELb0ELb1EfN3c107complexIfEEEEv13SSMParamsBase,"",@"SHT_CUDA_INFO"
	.sectionflags	@""
	.align	4


	//----- nvinfo : EIATTR_CUDA_API_VERSION
	.align		4
        /*0000*/ 	.byte	0x04, 0x37
        /*0002*/ 	.short	(.L_1005 - .L_1004)
.L_1004:
        /*0004*/ 	.word	0x00000082


	//----- nvinfo : EIATTR_SW2861232_WAR
	.align		4
.L_1005:
        /*0008*/ 	.byte	0x01, 0x35
	.zero		2


	//----- nvinfo : EIATTR_PARAM_CBANK
	.align		4
        /*000c*/ 	.byte	0x04, 0x0a
        /*000e*/ 	.short	(.L_1007 - .L_1006)
	.align		4
.L_1006:
        /*0010*/ 	.word	index@(.nv.constant0._Z25selective_scan_fwd_kernelI32Selective_Scan_fwd_kernel_traitsILi128ELi16ELi1ELb0ELb0ELb0ELb1EfN3c107complexIfEEEEv13SSMParamsBase)
        /*0014*/ 	.short	0x0160
        /*0016*/ 	.short	0x0118


	//----- nvinfo : EIATTR_CBANK_PARAM_SIZE
	.align		4
.L_1007:
        /*0018*/ 	.byte	0x03, 0x19
        /*001a*/ 	.short	0x0118


	//----- nvinfo : EIATTR_KPARAM_INFO
	.align		4
        /*001c*/ 	.byte	0x04, 0x17
        /*001e*/ 	.short	(.L_1009 - .L_1008)
.L_1008:
        /*0020*/ 	.word	0x00000000
        /*0024*/ 	.short	0x0000
        /*0026*/ 	.short	0x0000
        /*0028*/ 	.byte	0x00, 0xf0, 0x61, 0x04


	//----- nvinfo : EIATTR_MAXREG_COUNT
	.align		4
.L_1009:
        /*002c*/ 	.byte	0x03, 0x1b
        /*002e*/ 	.short	0x00a8


	//----- nvinfo : EIATTR_NUM_BARRIERS
	.align		4
        /*0030*/ 	.byte	0x02, 0x4c
        /*0032*/ 	.byte	0x01
	.zero		1


	//----- nvinfo : EIATTR_MERCURY_ISA_VERSION
	.align		4
        /*0034*/ 	.byte	0x03, 0x5f
        /*0036*/ 	.short	0x0000


	//----- nvinfo : EIATTR_COOP_GROUP_MASK_REGIDS
	.align		4
        /*0038*/ 	.byte	0x04, 0x29
        /*003a*/ 	.short	(.L_1011 - .L_1010)


	//   ....[0]....
.L_1010:
        /*003c*/ 	.word	0xffffffff


	//   ....[1]....
        /*0040*/ 	.word	0xffffffff


	//   ....[2]....
        /*0044*/ 	.word	0xffffffff


	//   ....[3]....
        /*0048*/ 	.word	0xffffffff


	//   ....[4]....
        /*004c*/ 	.word	0xffffffff


	//   ....[5]....
        /*0050*/ 	.word	0xffffffff


	//   ....[6]....
        /*0054*/ 	.word	0xffffffff


	//   ....[7]....
        /*0058*/ 	.word	0xffffffff


	//   ....[8]....
        /*005c*/ 	.word	0xffffffff


	//   ....[9]....
        /*0060*/ 	.word	0xffffffff


	//   ....[10]....
        /*0064*/ 	.word	0xffffffff


	//   ....[11]....
        /*0068*/ 	.word	0xffffffff


	//   ....[12]....
        /*006c*/ 	.word	0xffffffff


	//   ....[13]....
        /*0070*/ 	.word	0xffffffff


	//   ....[14]....
        /*0074*/ 	.word	0xffffffff


	//   ....[15]....
        /*0078*/ 	.word	0xffffffff


	//   ....[16]....
        /*007c*/ 	.word	0xffffffff


	//   ....[17]....
        /*0080*/ 	.word	0xffffffff


	//   ....[18]....
        /*0084*/ 	.word	0xffffffff


	//   ....[19]....
        /*0088*/ 	.word	0xffffffff


	//   ....[20]....
        /*008c*/ 	.word	0xffffffff


	//   ....[21]....
        /*0090*/ 	.word	0xffffffff


	//   ....[22]....
        /*0094*/ 	.word	0xffffffff


	//   ....[23]....
        /*0098*/ 	.word	0xffffffff


	//   ....[24]....
        /*009c*/ 	.word	0xffffffff


	//   ....[25]....
        /*00a0*/ 	.word	0xffffffff


	//   ....[26]....
        /*00a4*/ 	.word	0xffffffff


	//   ....[27]....
        /*00a8*/ 	.word	0xffffffff


	//   ....[28]....
        /*00ac*/ 	.word	0xffffffff


	//----- nvinfo : EIATTR_COOP_GROUP_INSTR_OFFSETS
	.align		4
.L_1011:
        /*00b0*/ 	.byte	0x04, 0x28
        /*00b2*/ 	.short	(.L_1013 - .L_1012)


	//   ....[0]....
.L_1012:
        /*00b4*/ 	.word	0x00000b60


	//   ....[1]....
        /*00b8*/ 	.word	0x00000fb0


	//   ....[2]....
        /*00bc*/ 	.word	0x00005080


	//   ....[3]....
        /*00c0*/ 	.word	0x000050b0


	//   ....[4]....
        /*00c4*/ 	.word	0x000050e0


	//   ....[5]....
        /*00c8*/ 	.word	0x000050f0


	//   ....[6]....
        /*00cc*/ 	.word	0x00005180


	//   ....[7]....
        /*00d0*/ 	.word	0x000051b0


	//   ....[8]....
        /*00d4*/ 	.word	0x000051e0


	//   ....[9]....
        /*00d8*/ 	.word	0x000051f0


	//   ....[10]....
        /*00dc*/ 	.word	0x00005280


	//   ....[11]....
        /*00e0*/ 	.word	0x000052c0


	//   ....[12]....
        /*00e4*/ 	.word	0x000052e0


	//   ....[13]....
        /*00e8*/ 	.word	0x000052f0


	//   ....[14]....
        /*00ec*/ 	.word	0x00005390


	//   ....[15]....
        /*00f0*/ 	.word	0x000053d0


	//   ....[16]....
        /*00f4*/ 	.word	0x000053e0


	//   ....[17]....
        /*00f8*/ 	.word	0x000053f0


	//   ....[18]....
        /*00fc*/ 	.word	0x000054a0


	//   ....[19]....
        /*0100*/ 	.word	0x000054d0


	//   ....[20]....
        /*0104*/ 	.word	0x000054e0


	//   ....[21]....
        /*0108*/ 	.word	0x000054f0


	//   ....[22]....
        /*010c*/ 	.word	0x00005940


	//   ....[23]....
        /*0110*/ 	.word	0x00005970


	//   ....[24]....
        /*0114*/ 	.word	0x00005990


	//   ....[25]....
        /*0118*/ 	.word	0x000059b0


	//   ....[26]....
        /*011c*/ 	.word	0x000069d0


	//   ....[27]....
        /*0120*/ 	.word	0x00007490


	//   ....[28]....
        /*0124*/ 	.word	0x00007dd0


	//----- nvinfo : EIATTR_EXIT_INSTR_OFFSETS
	.align		4
.L_1013:
        /*0128*/ 	.byte	0x04, 0x1c
        /*012a*/ 	.short	(.L_1015 - .L_1014)


	//   ....[0]....
.L_1014:
        /*012c*/ 	.word	0x000001b0


	//   ....[1]....
        /*0130*/ 	.word	0x00008340


	//----- nvinfo : EIATTR_MAX_THREADS
	.align		4
.L_1015:
        /*0134*/ 	.byte	0x04, 0x05
        /*0136*/ 	.short	(.L_1017 - .L_1016)
.L_1016:
        /*0138*/ 	.word	0x00000080
        /*013c*/ 	.word	0x00000001
        /*0140*/ 	.word	0x00000001


	//----- nvinfo : EIATTR_CRS_STACK_SIZE
	.align		4
.L_1017:
        /*0144*/ 	.byte	0x04, 0x1e
        /*0146*/ 	.short	(.L_1019 - .L_1018)
.L_1018:
        /*0148*/ 	.word	0x00000000
.L_1019:


//--------------------- .nv.info._Z25selective_scan_fwd_kernelI32Selective_Scan_fwd_kernel_traitsILi128ELi16ELi1ELb0ELb0ELb1ELb0EfN3c107complexIfEEEEv13SSMParamsBase --------------------------
	.section	.nv.info._Z25selective_scan_fwd_kernelI32Selective_Scan_fwd_kernel_traitsILi128ELi16ELi1ELb0ELb0ELb1ELb0EfN3c107complexIfEEEEv13SSMParamsBase,"",@"SHT_CUDA_INFO"
	.sectionflags	@""
	.align	4


	//----- nvinfo : EIATTR_CUDA_API_VERSION
	.align		4
        /*0000*/ 	.byte	0x04, 0x37
        /*0002*/ 	.short	(.L_1021 - .L_1020)
.L_1020:
        /*0004*/ 	.word	0x00000082


	//----- nvinfo : EIATTR_SW2861232_WAR
	.align		4
.L_1021:
        /*0008*/ 	.byte	0x01, 0x35
	.zero		2


	//----- nvinfo : EIATTR_PARAM_CBANK
	.align		4
        /*000c*/ 	.byte	0x04, 0x0a
        /*000e*/ 	.short	(.L_1023 - .L_1022)
	.align		4
.L_1022:
        /*0010*/ 	.word	index@(.nv.constant0._Z25selective_scan_fwd_kernelI32Selective_Scan_fwd_kernel_traitsILi128ELi16ELi1ELb0ELb0ELb1ELb0EfN3c107complexIfEEEEv13SSMParamsBase)
        /*0014*/ 	.short	0x0160
        /*0016*/ 	.short	0x0118


	//----- nvinfo : EIATTR_CBANK_PARAM_SIZE
	.align		4
.L_1023:
        /*0018*/ 	.byte	0x03, 0x19
        /*001a*/ 	.short	0x0118


	//----- nvinfo : EIATTR_KPARAM_INFO
	.align		4
        /*001c*/ 	.byte	0x04, 0x17
        /*001e*/ 	.short	(.L_1025 - .L_1024)
.L_1024:
        /*0020*/ 	.word	0x00000000
        /*0024*/ 	.short	0x0000
        /*0026*/ 	.short	0x0000
        /*0028*/ 	.byte	0x00, 0xf0, 0x61, 0x04


	//----- nvinfo : EIATTR_MAXREG_COUNT
	.align		4
.L_1025:
        /*002c*/ 	.byte	0x03, 0x1b
        /*002e*/ 	.short	0x00a8


	//----- nvinfo : EIATTR_NUM_BARRIERS
	.align		4
        /*0030*/ 	.byte	0x02, 0x4c
        /*0032*/ 	.byte	0x01
	.zero		1


	//----- nvinfo : EIATTR_MERCURY_ISA_VERSION
	.align		4
        /*0034*/ 	.byte	0x03, 0x5f
        /*0036*/ 	.short	0x0000


	//----- nvinfo : EIATTR_COOP_GROUP_MASK_REGIDS
	.align		4
        /*0038*/ 	.byte	0x04, 0x29
        /*003a*/ 	.short	(.L_1027 - .L_1026)


	//   ....[0]....
.L_1026:
        /*003c*/ 	.word	0xffffffff


	//   ....[1]....
        /*0040*/ 	.word	0xffffffff


	//   ....[2]....
        /*0044*/ 	.word	0xffffffff


	//   ....[3]....
        /*0048*/ 	.word	0xffffffff


	//   ....[4]....
        /*004c*/ 	.word	0xffffffff


	//   ....[5]....
        /*0050*/ 	.word	0xffffffff


	//   ....[6]....
        /*0054*/ 	.word	0xffffffff


	//   ....[7]....
        /*0058*/ 	.word	0xffffffff


	//   ....[8]....
        /*005c*/ 	.word	0xffffffff


	//   ....[9]....
        /*0060*/ 	.word	0xffffffff


	//   ....[10]....
        /*0064*/ 	.word	0xffffffff


	//   ....[11]....
        /*0068*/ 	.word	0xffffffff


	//   ....[12]....
        /*006c*/ 	.word	0xffffffff


	//   ....[13]....
        /*0070*/ 	.word	0xffffffff


	//   ....[14]....
        /*0074*/ 	.word	0xffffffff


	//   ....[15]....
        /*0078*/ 	.word	0xffffffff


	//   ....[16]....
        /*007c*/ 	.word	0xffffffff


	//   ....[17]....
        /*0080*/ 	.word	0xffffffff


	//   ....[18]....
        /*0084*/ 	.word	0xffffffff


	//   ....[19]....
        /*0088*/ 	.word	0xffffffff


	//   ....[20]....
        /*008c*/ 	.word	0xffffffff


	//   ....[21]....
        /*0090*/ 	.word	0xffffffff


	//   ....[22]....
        /*0094*/ 	.word	0xffffffff


	//   ....[23]....
        /*0098*/ 	.word	0xffffffff


	//   ....[24]....
        /*009c*/ 	.word	0xffffffff


	//   ....[25]....
        /*00a0*/ 	.word	0xffffffff


	//   ....[26]....
        /*00a4*/ 	.word	0xffffffff


	//   ....[27]....
        /*00a8*/ 	.word	0xffffffff


	//----- nvinfo : EIATTR_COOP_GROUP_INSTR_OFFSETS
	.align		4
.L_1027:
        /*00ac*/ 	.byte	0x04, 0x28
        /*00ae*/ 	.short	(.L_1029 - .L_1028)


	//   ....[0]....
.L_1028:
        /*00b0*/ 	.word	0x00000f30


	//   ....[1]....
        /*00b4*/ 	.word	0x00001360


	//   ....[2]....
        /*00b8*/ 	.word	0x00005c80


	//   ....[3]....
        /*00bc*/ 	.word	0x00005c90


	//   ....[4]....
        /*00c0*/ 	.word	0x00005ca0


	//   ....[5]....
        /*00c4*/ 	.word	0x00005cc0


	//   ....[6]....
        /*00c8*/ 	.word	0x00005ee0


	//   ....[7]....
        /*00cc*/ 	.word	0x00005ef0


	//   ....[8]....
        /*00d0*/ 	.word	0x00005f00


	//   ....[9]....
        /*00d4*/ 	.word	0x00005f20


	//   ....[10]....
        /*00d8*/ 	.word	0x00006130


	//   ....[11]....
        /*00dc*/ 	.word	0x00006140


	//   ....[12]....
        /*00e0*/ 	.word	0x00006150


	//   ....[13]....
        /*00e4*/ 	.word	0x00006170


	//   ....[14]....
        /*00e8*/ 	.word	0x000064a0


	//   ....[15]....
        /*00ec*/ 	.word	0x000064b0


	//   ....[16]....
        /*00f0*/ 	.word	0x000064e0


	//   ....[17]....
        /*00f4*/ 	.word	0x00006510


	//   ....[18]....
        /*00f8*/ 	.word	0x000065f0


	//   ....[19]....
        /*00fc*/ 	.word	0x00006640


	//   ....[20]....
        /*0100*/ 	.word	0x00006670


	//   ....[21]....
        /*0104*/ 	.word	0x000066b0


	//   ....[22]....
        /*0108*/ 	.word	0x000066e0


	//   ....[23]....
        /*010c*/ 	.word	0x00006c50


	//   ....[24]....
        /*0110*/ 	.word	0x00006c70


	//   ....[25]....
        /*0114*/ 	.word	0x00006c90


	//   ....[26]....
        /*0118*/ 	.word	0x00006cb0


	//   ....[27]....
        /*011c*/ 	.word	0x000081d0


	//----- nvinfo : EIATTR_EXIT_INSTR_OFFSETS
	.align		4
.L_1029:
        /*0120*/ 	.byte	0x04, 0x1c
        /*0122*/ 	.short	(.L_1031 - .L_1030)


	//   ....[0]....
.L_1030:
        /*0124*/ 	.word	0x000005b0


	//   ....[1]....
        /*0128*/ 	.word	0x00008a10


	//----- nvinfo : EIATTR_MAX_THREADS
	.align		4
.L_1031:
        /*012c*/ 	.byte	0x04, 0x05
        /*012e*/ 	.short	(.L_1033 - .L_1032)
.L_1032:
        /*0130*/ 	.word	0x00000080
        /*0134*/ 	.word	0x00000001
        /*0138*/ 	.word	0x00000001


	//----- nvinfo : EIATTR_CRS_STACK_SIZE
	.align		4
.L_1033:
        /*013c*/ 	.byte	0x04, 0x1e
        /*013e*/ 	.short	(.L_1035 - .L_1034)
.L_1034:
        /*0140*/ 	.word	0x00000000
.L_1035:


//--------------------- .nv.info._Z25selective_scan_fwd_kernelI32Selective_Scan_fwd_kernel_traitsILi128ELi16ELi1ELb0ELb0ELb1ELb1EfN3c107complexIfEEEEv13SSMParamsBase --------------------------
	.section	.nv.info._Z25selective_scan_fwd_kernelI32Selective_Scan_fwd_kernel_traitsILi128ELi16ELi1ELb0ELb0ELb1ELb1EfN3c107complexIfEEEEv13SSMParamsBase,"",@"SHT_CUDA_INFO"
	.sectionflags	@""
	.align	4


	//----- nvinfo : EIATTR_CUDA_API_VERSION
	.align		4
        /*0000*/ 	.byte	0x04, 0x37
        /*0002*/ 	.short	(.L_1037 - .L_1036)
.L_1036:
        /*0004*/ 	.word	0x00000082


	//----- nvinfo : EIATTR_SW2861232_WAR
	.align		4
.L_1037:
        /*0008*/ 	.byte	0x01, 0x35
	.zero		2


	//----- nvinfo : EIATTR_PARAM_CBANK
	.align		4
        /*000c*/ 	.byte	0x04, 0x0a
        /*000e*/ 	.short	(.L_1039 - .L_1038)
	.align		4
.L_1038:
        /*0010*/ 	.word	index@(.nv.constant0._Z25selective_scan_fwd_kernelI32Selective_Scan_fwd_kernel_traitsILi128ELi16ELi1ELb0ELb0ELb1ELb1EfN3c107complexIfEEEEv13SSMParamsBase)
        /*0014*/ 	.short	0x0160
        /*0016*/ 	.short	0x0118


	//----- nvinfo : EIATTR_CBANK_PARAM_SIZE
	.align		4
.L_1039:
        /*0018*/ 	.byte	0x03, 0x19
        /*001a*/ 	.short	0x0118


	//----- nvinfo : EIATTR_KPARAM_INFO
	.align		4
        /*001c*/ 	.byte	0x04, 0x17
        /*001e*/ 	.short	(.L_1041 - .L_1040)
.L_1040:
        /*0020*/ 	.word	0x00000000
        /*0024*/ 	.short	0x0000
        /*0026*/ 	.short	0x0000
        /*0028*/ 	.byte	0x00, 0xf0, 0x61, 0x04


	//----- nvinfo : EIATTR_MAXREG_COUNT
	.align		4
.L_1041:
        /*002c*/ 	.byte	0x03, 0x1b
        /*002e*/ 	.short	0x00a8


	//----- nvinfo : EIATTR_NUM_BARRIERS
	.align		4
        /*0030*/ 	.byte	0x02, 0x4c
        /*0032*/ 	.byte	0x01
	.zero		1


	//----- nvinfo : EIATTR_MERCURY_ISA_VERSION
	.align		4
        /*0034*/ 	.byte	0x03, 0x5f
        /*0036*/ 	.short	0x0000


	//----- nvinfo : EIATTR_COOP_GROUP_MASK_REGIDS
	.align		4
        /*0038*/ 	.byte	0x04, 0x29
        /*003a*/ 	.short	(.L_1043 - .L_1042)


	//   ....[0]....
.L_1042:
        /*003c*/ 	.word	0xffffffff


	//   ....[1]....
        /*0040*/ 	.word	0xffffffff


	//   ....[2]....
        /*0044*/ 	.word	0xffffffff


	//   ....[3]....
        /*0048*/ 	.word	0xffffffff


	//   ....[4]....
        /*004c*/ 	.word	0xffffffff


	//   ....[5]....
        /*0050*/ 	.word	0xffffffff


	//   ....[6]....
        /*0054*/ 	.word	0xffffffff


	//   ....[7]....
        /*0058*/ 	.word	0xffffffff


	//   ....[8]....
        /*005c*/ 	.word	0xffffffff


	//   ....[9]....
        /*0060*/ 	.word	0xffffffff


	//   ....[10]....
        /*0064*/ 	.word	0xffffffff


	//   ....[11]....
        /*0068*/ 	.word	0xffffffff


	//   ....[12]....
        /*006c*/ 	.word	0xffffffff


	//   ....[13]....
        /*0070*/ 	.word	0xffffffff


	//   ....[14]....
        /*0074*/ 	.word	0xffffffff


	//   ....[15]....
        /*0078*/ 	.word	0xffffffff


	//   ....[16]....
        /*007c*/ 	.word	0xffffffff


	//   ....[17]....
        /*0080*/ 	.word	0xffffffff


	//   ....[18]....
        /*0084*/ 	.word	0xffffffff


	//   ....[19]....
        /*0088*/ 	.word	0xffffffff


	//   ....[20]....
        /*008c*/ 	.word	0xffffffff


	//   ....[21]....
        /*0090*/ 	.word	0xffffffff


	//   ....[22]....
        /*0094*/ 	.word	0xffffffff


	//   ....[23]....
        /*0098*/ 	.word	0xffffffff


	//   ....[24]....
        /*009c*/ 	.word	0xffffffff


	//   ....[25]....
        /*00a0*/ 	.word	0xffffffff


	//   ....[26]....
        /*00a4*/ 	.word	0xffffffff


	//   ....[27]....
        /*00a8*/ 	.word	0xffffffff


	//   ....[28]....
        /*00ac*/ 	.word	0xffffffff


	//   ....[29]....
        /*00b0*/ 	.word	0xffffffff


	//----- nvinfo : EIATTR_COOP_GROUP_INSTR_OFFSETS
	.align		4
.L_1043:
        /*00b4*/ 	.byte	0x04, 0x28
        /*00b6*/ 	.short	(.L_1045 - .L_1044)


	//   ....[0]....
.L_1044:
        /*00b8*/ 	.word	0x00000f50


	//   ....[1]....
        /*00bc*/ 	.word	0x00001380


	//   ....[2]....
        /*00c0*/ 	.word	0x00005ca0


	//   ....[3]....
        /*00c4*/ 	.word	0x00005cb0


	//   ....[4]....
        /*00c8*/ 	.word	0x00005cc0


	//   ....[5]....
        /*00cc*/ 	.word	0x00005ce0


	//   ....[6]....
        /*00d0*/ 	.word	0x00005f00


	//   ....[7]....
        /*00d4*/ 	.word	0x00005f10


	//   ....[8]....
        /*00d8*/ 	.word	0x00005f20


	//   ....[9]....
        /*00dc*/ 	.word	0x00005f40


	//   ....[10]....
        /*00e0*/ 	.word	0x00006150


	//   ....[11]....
        /*00e4*/ 	.word	0x00006160


	//   ....[12]....
        /*00e8*/ 	.word	0x00006170


	//   ....[13]....
        /*00ec*/ 	.word	0x00006190


	//   ....[14]....
        /*00f0*/ 	.word	0x000064c0


	//   ....[15]....
        /*00f4*/ 	.word	0x000064d0


	//   ....[16]....
        /*00f8*/ 	.word	0x00006500


	//   ....[17]....
        /*00fc*/ 	.word	0x00006530


	//   ....[18]....
        /*0100*/ 	.word	0x00006610


	//   ....[19]....
        /*0104*/ 	.word	0x00006660


	//   ....[20]....
        /*0108*/ 	.word	0x00006690


	//   ....[21]....
        /*010c*/ 	.word	0x000066d0


	//   ....[22]....
        /*0110*/ 	.word	0x00006700


	//   ....[23]....
        /*0114*/ 	.word	0x00006c70


	//   ....[24]....
        /*0118*/ 	.word	0x00006c90


	//   ....[25]....
        /*011c*/ 	.word	0x00006cb0


	//   ....[26]....
        /*0120*/ 	.word	0x00006cd0


	//   ....[27]....
        /*0124*/ 	.word	0x00008380


	//   ....[28]....
        /*0128*/ 	.word	0x00008ff0


	//   ....[29]....
        /*012c*/ 	.word	0x00009960


	//----- nvinfo : EIATTR_EXIT_INSTR_OFFSETS
	.align		4
.L_1045:
        /*0130*/ 	.byte	0x04, 0x1c
        /*0132*/ 	.short	(.L_1047 - .L_1046)


	//   ....[0]....
.L_1046:
        /*0134*/ 	.word	0x000005b0


	//   ....[1]....
        /*0138*/ 	.word	0x00009f60


	//----- nvinfo : EIATTR_MAX_THREADS
	.align		4
.L_1047:
        /*013c*/ 	.byte	0x04, 0x05
        /*013e*/ 	.short	(.L_1049 - .L_1048)
.L_1048:
        /*0140*/ 	.word	0x00000080
        /*0144*/ 	.word	0x00000001
        /*0148*/ 	.word	0x00000001


	//----- nvinfo : EIATTR_CRS_STACK_SIZE
	.align		4
.L_1049:
        /*014c*/ 	.byte	0x04, 0x1e
        /*014e*/ 	.short	(.L_1051 - .L_1050)
.L_1050:
        /*0150*/ 	.word	0x00000000
.L_1051:


//--------------------- .nv.info._Z25selective_scan_fwd_kernelI32Selective_Scan_fwd_kernel_traitsILi128ELi16ELi1ELb0ELb1ELb0ELb0EfN3c107complexIfEEEEv13SSMParamsBase --------------------------
	.section	.nv.info._Z25selective_scan_fwd_kernelI32Selective_Scan_fwd_kernel_traitsILi128ELi16ELi1ELb0ELb1ELb0ELb0EfN3c107complexIfEEEEv13SSMParamsBase,"",@"SHT_CUDA_INFO"
	.sectionflags	@""
	.align	4


	//----- nvinfo : EIATTR_CUDA_API_VERSION
	.align		4
        /*0000*/ 	.byte	0x04, 0x37
        /*0002*/ 	.short	(.L_1053 - .L_1052)
.L_1052:
        /*0004*/ 	.word	0x00000082


	//----- nvinfo : EIATTR_SW2861232_WAR
	.align		4
.L_1053:
        /*0008*/ 	.byte	0x01, 0x35
	.zero		2


	//----- nvinfo : EIATTR_PARAM_CBANK
	.align		4
        /*000c*/ 	.byte	0x04, 0x0a
        /*000e*/ 	.short	(.L_1055 - .L_1054)
	.align		4
.L_1054:
        /*0010*/ 	.word	index@(.nv.constant0._Z25selective_scan_fwd_kernelI32Selective_Scan_fwd_kernel_traitsILi128ELi16ELi1ELb0ELb1ELb0ELb0EfN3c107complexIfEEEEv13SSMParamsBase)
        /*0014*/ 	.short	0x0160
        /*0016*/ 	.short	0x0118


	//----- nvinfo : EIATTR_CBANK_PARAM_SIZE
	.align		4
.L_1055:
        /*0018*/ 	.byte	0x03, 0x19
        /*001a*/ 	.short	0x0118


	//----- nvinfo : EIATTR_KPARAM_INFO
	.align		4
        /*001c*/ 	.byte	0x04, 0x17
        /*001e*/ 	.short	(.L_1057 - .L_1056)
.L_1056:
        /*0020*/ 	.word	0x00000000
        /*0024*/ 	.short	0x0000
        /*0026*/ 	.short	0x0000
        /*0028*/ 	.byte	0x00, 0xf0, 0x61, 0x04


	//----- nvinfo : EIATTR_MAXREG_COUNT
	.align		4
.L_1057:
        /*002c*/ 	.byte	0x03, 0x1b
        /*002e*/ 	.short	0x00a8


	//----- nvinfo : EIATTR_NUM_BARRIERS
	.align		4
        /*0030*/ 	.byte	0x02, 0x4c
        /*0032*/ 	.byte	0x01
	.zero		1


	//----- nvinfo : EIATTR_ANNOTATIONS
	.align		4
        /*0034*/ 	.byte	0x04, 0x55
        /*0036*/ 	.short	(.L_1059 - .L_1058)


	//   ....[0]....
.L_1058:
        /*0038*/ 	.word	0x00000001
        /*003c*/ 	.byte	0xd0, 0x05, 0x00, 0x00, 0x01, 0x00, 0x00, 0x00, 0x60, 0x06, 0x00, 0x00, 0x01, 0x00, 0x00, 0x00
        /*004c*/ 	.byte	0x30, 0x07, 0x00, 0x00, 0x01, 0x00, 0x00, 0x00, 0x60, 0x07, 0x00, 0x00, 0x01, 0x00, 0x00, 0x00
        /*005c*/ 	.byte	0x40, 0x81, 0x00, 0x00, 0x01, 0x00, 0x00, 0x00, 0x50, 0x81, 0x00, 0x00, 0x01, 0x00, 0x00, 0x00
        /*006c*/ 	.byte	0x90, 0x85, 0x00, 0x00, 0x01, 0x00, 0x00, 0x00, 0xa0, 0x85, 0x00, 0x00


	//----- nvinfo : EIATTR_MERCURY_ISA_VERSION
	.align		4
.L_1059:
        /*0078*/ 	.byte	0x03, 0x5f
        /*007a*/ 	.short	0x0000


	//----- nvinfo : EIATTR_COOP_GROUP_MASK_REGIDS
	.align		4
        /*007c*/ 	.byte	0x04, 0x29
        /*007e*/ 	.short	(.L_1061 - .L_1060)


	//   ....[0]....
.L_1060:
        /*0080*/ 	.word	0xffffffff


	//   ....[1]....
        /*0084*/ 	.word	0xffffffff


	//   ....[2]....
        /*0088*/ 	.word	0xffffffff


	//   ....[3]....
        /*008c*/ 	.word	0xffffffff


	//   ....[4]....
        /*0090*/ 	.word	0xffffffff


	//   ....[5]....
        /*0094*/ 	.word	0xffffffff


	//   ....[6]....
        /*0098*/ 	.word	0xffffffff


	//   ....[7]....
        /*009c*/ 	.word	0xffffffff


	//   ....[8]....
        /*00a0*/ 	.word	0xffffffff


	//   ....[9]....
        /*00a4*/ 	.word	0xffffffff


	//   ....[10]....
        /*00a8*/ 	.word	0xffffffff


	//   ....[11]....
        /*00ac*/ 	.word	0xffffffff


	//   ....[12]....
        /*00b0*/ 	.word	0xffffffff


	//   ....[13]....
        /*00b4*/ 	.word	0xffffffff


	//   ....[14]....
        /*00b8*/ 	.word	0xffffffff


	//   ....[15]....
        /*00bc*/ 	.word	0xffffffff


	//   ....[16]....
        /*00c0*/ 	.word	0xffffffff


	//   ....[17]....
        /*00c4*/ 	.word	0xffffffff


	//   ....[18]....
        /*00c8*/ 	.word	0xffffffff


	//   ....[19]....
        /*00cc*/ 	.word	0xffffffff


	//   ....[20]....
        /*00d0*/ 	.word	0xffffffff


	//   ....[21]....
        /*00d4*/ 	.word	0xffffffff


	//   ....[22]....
        /*00d8*/ 	.word	0xffffffff


	//   ....[23]....
        /*00dc*/ 	.word	0xffffffff


	//   ....[24]....
        /*00e0*/ 	.word	0xffffffff


	//   ....[25]....
        /*00e4*/ 	.word	0xffffffff


	//   ....[26]....
        /*00e8*/ 	.word	0xffffffff


	//   ....[27]....
        /*00ec*/ 	.word	0xffffffff


	//----- nvinfo : EIATTR_COOP_GROUP_INSTR_OFFSETS
	.align		4
.L_1061:
        /*00f0*/ 	.byte	0x04, 0x28
        /*00f2*/ 	.short	(.L_1063 - .L_1062)


	//   ....[0]....
.L_1062:
        /*00f4*/ 	.word	0x00000f10


	//   ....[1]....
        /*00f8*/ 	.word	0x00001360


	//   ....[2]....
        /*00fc*/ 	.word	0x00004db0


	//   ....[3]....
        /*0100*/ 	.word	0x000065f0


	//   ....[4]....
        /*0104*/ 	.word	0x00006620


	//   ....[5]....
        /*0108*/ 	.word	0x00006650


	//   ....[6]....
        /*010c*/ 	.word	0x00006660


	//   ....[7]....
        /*0110*/ 	.word	0x00006700


	//   ....[8]....
        /*0114*/ 	.word	0x00006730


	//   ....[9]....
        /*0118*/ 	.word	0x00006750


	//   ....[10]....
        /*011c*/ 	.word	0x00006760


	//   ....[11]....
        /*0120*/ 	.word	0x000068a0


	//   ....[12]....
        /*0124*/ 	.word	0x000068c0


	//   ....[13]....
        /*0128*/ 	.word	0x00006910


	//   ....[14]....
        /*012c*/ 	.word	0x00006920


	//   ....[15]....
        /*0130*/ 	.word	0x000069e0


	//   ....[16]....
        /*0134*/ 	.word	0x00006a00


	//   ....[17]....
        /*0138*/ 	.word	0x00006a40


	//   ....[18]....
        /*013c*/ 	.word	0x00006a50


	//   ....[19]....
        /*0140*/ 	.word	0x00006af0


	//   ....[20]....
        /*0144*/ 	.word	0x00006b20


	//   ....[21]....
        /*0148*/ 	.word	0x00006b40


	//   ....[22]....
        /*014c*/ 	.word	0x00006b50


	//   ....[23]....
        /*0150*/ 	.word	0x00006ed0


	//   ....[24]....
        /*0154*/ 	.word	0x00006ef0


	//   ....[25]....
        /*0158*/ 	.word	0x00006f10


	//   ....[26]....
        /*015c*/ 	.word	0x00006f30


	//   ....[27]....
        /*0160*/ 	.word	0x00007ef0


	//----- nvinfo : EIATTR_EXIT_INSTR_OFFSETS
	.align		4
.L_1063:
        /*0164*/ 	.byte	0x04, 0x1c
        /*0166*/ 	.short	(.L_1065 - .L_1064)


	//   ....[0]....
.L_1064:
        /*0168*/ 	.word	0x00000450


	//   ....[1]....
        /*016c*/ 	.word	0x000085d0


	//----- nvinfo : EIATTR_MAX_THREADS
	.align		4
.L_1065:
        /*0170*/ 	.byte	0x04, 0x05
        /*0172*/ 	.short	(.L_1067 - .L_1066)
.L_1066:
        /*0174*/ 	.word	0x00000080
        /*0178*/ 	.word	0x00000001
        /*017c*/ 	.word	0x00000001


	//----- nvinfo : EIATTR_CRS_STACK_SIZE
	.align		4
.L_1067:
        /*0180*/ 	.byte	0x04, 0x1e
        /*0182*/ 	.short	(.L_1069 - .L_1068)
.L_1068:
        /*0184*/ 	.word	0x00000000
.L_1069:


//--------------------- .nv.info._Z25selective_scan_fwd_kernelI32Selective_Scan_fwd_kernel_traitsILi128ELi16ELi1ELb0ELb1ELb0ELb1EfN3c107complexIfEEEEv13SSMParamsBase --------------------------
	.section	.nv.info._Z25selective_scan_fwd_kernelI32Selective_Scan_fwd_kernel_traitsILi128ELi16ELi1ELb0ELb1ELb0ELb1EfN3c107complexIfEEEEv13SSMParamsBase,"",@"SHT_CUDA_INFO"
	.sectionflags	@""
	.align	4


	//----- nvinfo : EIATTR_CUDA_API_VERSION
	.align		4
        /*0000*/ 	.byte	0x04, 0x37
        /*0002*/ 	.short	(.L_1071 - .L_1070)
.L_1070:
        /*0004*/ 	.word	0x00000082


	//----- nvinfo : EIATTR_SW2861232_WAR
	.align		4
.L_1071:
        /*0008*/ 	.byte	0x01, 0x35
	.zero		2


	//----- nvinfo : EIATTR_PARAM_CBANK
	.align		4
        /*000c*/ 	.byte	0x04, 0x0a
        /*000e*/ 	.short	(.L_1073 - .L_1072)
	.align		4
.L_1072:
        /*0010*/ 	.word	index@(.nv.constant0._Z25selective_scan_fwd_kernelI32Selective_Scan_fwd_kernel_traitsILi128ELi16ELi1ELb0ELb1ELb0ELb1EfN3c107complexIfEEEEv13SSMParamsBase)
        /*0014*/ 	.short	0x0160
        /*0016*/ 	.short	0x0118


	//----- nvinfo : EIATTR_CBANK_PARAM_SIZE
	.align		4
.L_1073:
        /*0018*/ 	.byte	0x03, 0x19
        /*001a*/ 	.short	0x0118


	//----- nvinfo : EIATTR_KPARAM_INFO
	.align		4
        /*001c*/ 	.byte	0x04, 0x17
        /*001e*/ 	.short	(.L_1075 - .L_1074)
.L_1074:
        /*0020*/ 	.word	0x00000000
        /*0024*/ 	.short	0x0000
        /*0026*/ 	.short	0x0000
        /*0028*/ 	.byte	0x00, 0xf0, 0x61, 0x04


	//----- nvinfo : EIATTR_MAXREG_COUNT
	.align		4
.L_1075:
        /*002c*/ 	.byte	0x03, 0x1b
        /*002e*/ 	.short	0x00a8


	//----- nvinfo : EIATTR_NUM_BARRIERS
	.align		4
        /*0030*/ 	.byte	0x02, 0x4c
        /*0032*/ 	.byte	0x01
	.zero		1


	//----- nvinfo : EIATTR_ANNOTATIONS
	.align		4
        /*0034*/ 	.byte	0x04, 0x55
        /*0036*/ 	.short	(.L_1077 - .L_1076)


	//   ....[0]....
.L_1076:
        /*0038*/ 	.word	0x00000001
        /*003c*/ 	.byte	0xd0, 0x05, 0x00, 0x00, 0x01, 0x00, 0x00, 0x00, 0x60, 0x06, 0x00, 0x00, 0x01, 0x00, 0x00, 0x00
        /*004c*/ 	.byte	0xd0, 0x06, 0x00, 0x00, 0x01, 0x00, 0x00, 0x00, 0xe0, 0x06, 0x00, 0x00, 0x01, 0x00, 0x00, 0x00
        /*005c*/ 	.byte	0x40, 0x97, 0x00, 0x00, 0x01, 0x00, 0x00, 0x00, 0x50, 0x97, 0x00, 0x00, 0x01, 0x00, 0x00, 0x00
        /*006c*/ 	.byte	0x90, 0x9a, 0x00, 0x00, 0x01, 0x00, 0x00, 0x00, 0xa0, 0x9a, 0x00, 0x00


	//----- nvinfo : EIATTR_MERCURY_ISA_VERSION
	.align		4
.L_1077:
        /*0078*/ 	.byte	0x03, 0x5f
        /*007a*/ 	.short	0x0000


	//----- nvinfo : EIATTR_COOP_GROUP_MASK_REGIDS
	.align		4
        /*007c*/ 	.byte	0x04, 0x29
        /*007e*/ 	.short	(.L_1079 - .L_1078)


	//   ....[0]....
.L_1078:
        /*0080*/ 	.word	0xffffffff


	//   ....[1]....
        /*0084*/ 	.word	0xffffffff


	//   ....[2]....
        /*0088*/ 	.word	0xffffffff


	//   ....[3]....
        /*008c*/ 	.word	0xffffffff


	//   ....[4]....
        /*0090*/ 	.word	0xffffffff


	//   ....[5]....
        /*0094*/ 	.word	0xffffffff


	//   ....[6]....
        /*0098*/ 	.word	0xffffffff


	//   ....[7]....
        /*009c*/ 	.word	0xffffffff


	//   ....[8]....
        /*00a0*/ 	.word	0xffffffff


	//   ....[9]....
        /*00a4*/ 	.word	0xffffffff


	//   ....[10]....
        /*00a8*/ 	.word	0xffffffff


	//   ....[11]....
        /*00ac*/ 	.word	0xffffffff


	//   ....[12]....
        /*00b0*/ 	.word	0xffffffff


	//   ....[13]....
        /*00b4*/ 	.word	0xffffffff


	//   ....[14]....
        /*00b8*/ 	.word	0xffffffff


	//   ....[15]....
        /*00bc*/ 	.word	0xffffffff


	//   ....[16]....
        /*00c0*/ 	.word	0xffffffff


	//   ....[17]....
        /*00c4*/ 	.word	0xffffffff


	//   ....[18]....
        /*00c8*/ 	.word	0xffffffff


	//   ....[19]....
        /*00cc*/ 	.word	0xffffffff


	//   ....[20]....
        /*00d0*/ 	.word	0xffffffff


	//   ....[21]....
        /*00d4*/ 	.word	0xffffffff


	//   ....[22]....
        /*00d8*/ 	.word	0xffffffff


	//   ....[23]....
        /*00dc*/ 	.word	0xffffffff


	//   ....[24]....
        /*00e0*/ 	.word	0xffffffff


	//   ....[25]....
        /*00e4*/ 	.word	0xffffffff


	//   ....[26]....
        /*00e8*/ 	.word	0xffffffff


	//   ....[27]....
        /*00ec*/ 	.word	0xffffffff


	//   ....[28]....
        /*00f0*/ 	.word	0xffffffff


	//   ....[29]....
        /*00f4*/ 	.word	0xffffffff


	//----- nvinfo : EIATTR_COOP_GROUP_INSTR_OFFSETS
	.align		4
.L_1079:
        /*00f8*/ 	.byte	0x04, 0x28
        /*00fa*/ 	.short	(.L_1081 - .L_1080)


	//   ....[0]....
.L_1080:
        /*00fc*/ 	.word	0x00000f20


	//   ....[1]....
        /*0100*/ 	.word	0x00001360


	//   ....[2]....
        /*0104*/ 	.word	0x00004db0


	//   ....[3]....
        /*0108*/ 	.word	0x000065f0


	//   ....[4]....
        /*010c*/ 	.word	0x00006620


	//   ....[5]....
        /*0110*/ 	.word	0x00006650


	//   ....[6]....
        /*0114*/ 	.word	0x00006660


	//   ....[7]....
        /*0118*/ 	.word	0x00006700


	//   ....[8]....
        /*011c*/ 	.word	0x00006730


	//   ....[9]....
        /*0120*/ 	.word	0x00006750


	//   ....[10]....
        /*0124*/ 	.word	0x00006760


	//   ....[11]....
        /*0128*/ 	.word	0x000068a0


	//   ....[12]....
        /*012c*/ 	.word	0x000068c0


	//   ....[13]....
        /*0130*/ 	.word	0x00006910


	//   ....[14]....
        /*0134*/ 	.word	0x00006920


	//   ....[15]....
        /*0138*/ 	.word	0x000069e0


	//   ....[16]....
        /*013c*/ 	.word	0x00006a00


	//   ....[17]....
        /*0140*/ 	.word	0x00006a40


	//   ....[18]....
        /*0144*/ 	.word	0x00006a50


	//   ....[19]....
        /*0148*/ 	.word	0x00006af0


	//   ....[20]....
        /*014c*/ 	.word	0x00006b20


	//   ....[21]....
        /*0150*/ 	.word	0x00006b40


	//   ....[22]....
        /*0154*/ 	.word	0x00006b50


	//   ....[23]....
        /*0158*/ 	.word	0x00006ed0


	//   ....[24]....
        /*015c*/ 	.word	0x00006ef0


	//   ....[25]....
        /*0160*/ 	.word	0x00006f10


	//   ....[26]....
        /*0164*/ 	.word	0x00006f30


	//   ....[27]....
        /*0168*/ 	.word	0x00007f20


	//   ....[28]....
        /*016c*/ 	.word	0x00008b50


	//   ....[29]....
        /*0170*/ 	.word	0x000094b0


	//----- nvinfo : EIATTR_EXIT_INSTR_OFFSETS
	.align		4
.L_1081:
        /*0174*/ 	.byte	0x04, 0x1c
        /*0176*/ 	.short	(.L_1083 - .L_1082)


	//   ....[0]....
.L_1082:
        /*0178*/ 	.word	0x00000450


	//   ....[1]....
        /*017c*/ 	.word	0x00009ad0


	//----- nvinfo : EIATTR_MAX_THREADS
	.align		4
.L_1083:
        /*0180*/ 	.byte	0x04, 0x05
        /*0182*/ 	.short	(.L_1085 - .L_1084)
.L_1084:
        /*0184*/ 	.word	0x00000080
        /*0188*/ 	.word	0x00000001
        /*018c*/ 	.word	0x00000001


	//----- nvinfo : EIATTR_CRS_STACK_SIZE
	.align		4
.L_1085:
        /*0190*/ 	.byte	0x04, 0x1e
        /*0192*/ 	.short	(.L_1087 - .L_1086)
.L_1086:
        /*0194*/ 	.word	0x00000000
.L_1087:


//--------------------- .nv.info._Z25selective_scan_fwd_kernelI32Selective_Scan_fwd_kernel_traitsILi128ELi16ELi1ELb0ELb1ELb1ELb0EfN3c107complexIfEEEEv13SSMParamsBase --------------------------
	.section	.nv.info._Z25selective_scan_fwd_kernelI32Selective_Scan_fwd_kernel_traitsILi128ELi16ELi1ELb0ELb1ELb1ELb0EfN3c107complexIfEEEEv13SSMParamsBase,"",@"SHT_CUDA_INFO"
	.sectionflags	@""
	.align	4


	//----- nvinfo : EIATTR_CUDA_API_VERSION
	.align		4
        /*0000*/ 	.byte	0x04, 0x37
        /*0002*/ 	.short	(.L_1089 - .L_1088)
.L_1088:
        /*0004*/ 	.word	0x00000082


	//----- nvinfo : EIATTR_SW2861232_WAR
	.align		4
.L_1089:
        /*0008*/ 	.byte	0x01, 0x35
	.zero		2


	//----- nvinfo : EIATTR_PARAM_CBANK
	.align		4
        /*000c*/ 	.byte	0x04, 0x0a
        /*000e*/ 	.short	(.L_1091 - .L_1090)
	.align		4
.L_1090:
        /*0010*/ 	.word	index@(.nv.constant0._Z25selective_scan_fwd_kernelI32Selective_Scan_fwd_kernel_traitsILi128ELi16ELi1ELb0ELb1ELb1ELb0EfN3c107complexIfEEEEv13SSMParamsBase)
        /*0014*/ 	.short	0x0160
        /*0016*/ 	.short	0x0118


	//----- nvinfo : EIATTR_CBANK_PARAM_SIZE
	.align		4
.L_1091:
        /*0018*/ 	.byte	0x03, 0x19
        /*001a*/ 	.short	0x0118


	//----- nvinfo : EIATTR_KPARAM_INFO
	.align		4
        /*001c*/ 	.byte	0x04, 0x17
        /*001e*/ 	.short	(.L_1093 - .L_1092)
.L_1092:
        /*0020*/ 	.word	0x00000000
        /*0024*/ 	.short	0x0000
        /*0026*/ 	.short	0x0000
        /*0028*/ 	.byte	0x00, 0xf0, 0x61, 0x04


	//----- nvinfo : EIATTR_MAXREG_COUNT
	.align		4
.L_1093:
        /*002c*/ 	.byte	0x03, 0x1b
        /*002e*/ 	.short	0x00a8


	//----- nvinfo : EIATTR_NUM_BARRIERS
	.align		4
        /*0030*/ 	.byte	0x02, 0x4c
        /*0032*/ 	.byte	0x01
	.zero		1


	//----- nvinfo : EIATTR_ANNOTATIONS
	.align		4
        /*0034*/ 	.byte	0x04, 0x55
        /*0036*/ 	.short	(.L_1095 - .L_1094)


	//   ....[0]....
.L_1094:
        /*0038*/ 	.word	0x00000001
        /*003c*/ 	.byte	0x60, 0x3c, 0x00, 0x00, 0x01, 0x00, 0x00, 0x00, 0x90, 0x3d, 0x00, 0x00, 0x01, 0x00, 0x00, 0x00
        /*004c*/ 	.byte	0x30, 0x77, 0x00, 0x00, 0x01, 0x00, 0x00, 0x00, 0x50, 0x77, 0x00, 0x00, 0x01, 0x00, 0x00, 0x00
        /*005c*/ 	.byte	0xf0, 0x78, 0x00, 0x00, 0x01, 0x00, 0x00, 0x00, 0x00, 0x79, 0x00, 0x00, 0x01, 0x00, 0x00, 0x00
        /*006c*/ 	.byte	0x10, 0x79, 0x00, 0x00, 0x01, 0x00, 0x00, 0x00, 0xf0, 0x86, 0x00, 0x00, 0x01, 0x00, 0x00, 0x00
        /*007c*/ 	.byte	0x00, 0x87, 0x00, 0x00, 0x01, 0x00, 0x00, 0x00, 0x10, 0x87, 0x00, 0x00, 0x01, 0x00, 0x00, 0x00
        /*008c*/ 	.byte	0x20, 0x87, 0x00, 0x00, 0x01, 0x00, 0x00, 0x00, 0x30, 0x87, 0x00, 0x00


	//----- nvinfo : EIATTR_MERCURY_ISA_VERSION
	.align		4
.L_1095:
        /*0098*/ 	.byte	0x03, 0x5f
        /*009a*/ 	.short	0x0000


	//----- nvinfo : EIATTR_COOP_GROUP_MASK_REGIDS
	.align		4
        /*009c*/ 	.byte	0x04, 0x29
        /*009e*/ 	.short	(.L_1097 - .L_1096)


	//   ....[0]....
.L_1096:
        /*00a0*/ 	.word	0xffffffff


	//   ....[1]....
        /*00a4*/ 	.word	0xffffffff


	//   ....[2]....
        /*00a8*/ 	.word	0xffffffff


	//   ....[3]....
        /*00ac*/ 	.word	0xffffffff


	//   ....[4]....
        /*00b0*/ 	.word	0xffffffff


	//   ....[5]....
        /*00b4*/ 	.word	0xffffffff


	//   ....[6]....
        /*00b8*/ 	.word	0xffffffff


	//   ....[7]....
        /*00bc*/ 	.word	0xffffffff


	//   ....[8]....
        /*00c0*/ 	.word	0xffffffff


	//   ....[9]....
        /*00c4*/ 	.word	0xffffffff


	//   ....[10]....
        /*00c8*/ 	.word	0xffffffff


	//   ....[11]....
        /*00cc*/ 	.word	0xffffffff


	//   ....[12]....
        /*00d0*/ 	.word	0xffffffff


	//   ....[13]....
        /*00d4*/ 	.word	0xffffffff


	//   ....[14]....
        /*00d8*/ 	.word	0xffffffff


	//   ....[15]....
        /*00dc*/ 	.word	0xffffffff


	//   ....[16]....
        /*00e0*/ 	.word	0xffffffff


	//   ....[17]....
        /*00e4*/ 	.word	0xffffffff


	//   ....[18]....
        /*00e8*/ 	.word	0xffffffff


	//   ....[19]....
        /*00ec*/ 	.word	0xffffffff


	//   ....[20]....
        /*00f0*/ 	.word	0xffffffff


	//   ....[21]....
        /*00f4*/ 	.word	0xffffffff


	//   ....[22]....
        /*00f8*/ 	.word	0xffffffff


	//   ....[23]....
        /*00fc*/ 	.word	0xffffffff


	//   ....[24]....
        /*0100*/ 	.word	0xffffffff


	//   ....[25]....
        /*0104*/ 	.word	0xffffffff


	//   ....[26]....
        /*0108*/ 	.word	0xffffffff


	//   ....[27]....
        /*010c*/ 	.word	0xffffffff


	//   ....[28]....
        /*0110*/ 	.word	0xffffffff


	//----- nvinfo : EIATTR_COOP_GROUP_INSTR_OFFSETS
	.align		4
.L_1097:
        /*0114*/ 	.byte	0x04, 0x28
        /*0116*/ 	.short	(.L_1099 - .L_1098)


	//   ....[0]....
.L_1098:
        /*0118*/ 	.word	0x00001090


	//   ....[1]....
        /*011c*/ 	.word	0x000014e0


	//   ....[2]....
        /*0120*/ 	.word	0x00004da0


	//   ....[3]....
        /*0124*/ 	.word	0x00006f10


	//   ....[4]....
        /*0128*/ 	.word	0x00006f30


	//   ....[5]....
        /*012c*/ 	.word	0x00007000


	//   ....[6]....
        /*0130*/ 	.word	0x00007020


	//   ....[7]....
        /*0134*/ 	.word	0x00007050


	//   ....[8]....
        /*0138*/ 	.word	0x00007060


	//   ....[9]....
        /*013c*/ 	.word	0x000070c0


	//   ....[10]....
        /*0140*/ 	.word	0x000070d0


	//   ....[11]....
        /*0144*/ 	.word	0x00007160


	//   ....[12]....
        /*0148*/ 	.word	0x00007180


	//   ....[13]....
        /*014c*/ 	.word	0x000071c0


	//   ....[14]....
        /*0150*/ 	.word	0x000071d0


	//   ....[15]....
        /*0154*/ 	.word	0x00007280


	//   ....[16]....
        /*0158*/ 	.word	0x000072b0


	//   ....[17]....
        /*015c*/ 	.word	0x000072e0


	//   ....[18]....
        /*0160*/ 	.word	0x000072f0


	//   ....[19]....
        /*0164*/ 	.word	0x000073a0


	//   ....[20]....
        /*0168*/ 	.word	0x00007410


	//   ....[21]....
        /*016c*/ 	.word	0x00007440


	//   ....[22]....
        /*0170*/ 	.word	0x00007480


	//   ....[23]....
        /*0174*/ 	.word	0x000075c0


	//   ....[24]....
        /*0178*/ 	.word	0x00007b40


	//   ....[25]....
        /*017c*/ 	.word	0x00007b60


	//   ....[26]....
        /*0180*/ 	.word	0x00007b80


	//   ....[27]....
        /*0184*/ 	.word	0x00007ba0


	//   ....[28]....
        /*0188*/ 	.word	0x00008d40


	//----- nvinfo : EIATTR_EXIT_INSTR_OFFSETS
	.align		4
.L_1099:
        /*018c*/ 	.byte	0x04, 0x1c
        /*018e*/ 	.short	(.L_1101 - .L_1100)


	//   ....[0]....
.L_1100:
        /*0190*/ 	.word	0x000006b0


	//   ....[1]....
        /*0194*/ 	.word	0x00009860


	//----- nvinfo : EIATTR_MAX_THREADS
	.align		4
.L_1101:
        /*0198*/ 	.byte	0x04, 0x05
        /*019a*/ 	.short	(.L_1103 - .L_1102)
.L_1102:
        /*019c*/ 	.word	0x00000080
        /*01a0*/ 	.word	0x00000001
        /*01a4*/ 	.word	0x00000001


	//----- nvinfo : EIATTR_CRS_STACK_SIZE
	.align		4
.L_1103:
        /*01a8*/ 	.byte	0x04, 0x1e
        /*01aa*/ 	.short	(.L_1105 - .L_1104)
.L_1104:
        /*01ac*/ 	.word	0x00000000
.L_1105:


//--------------------- .nv.info._Z25selective_scan_fwd_kernelI32Selective_Scan_fwd_kernel_traitsILi128ELi16ELi1ELb0ELb1ELb1ELb1EfN3c107complexIfEEEEv13SSMParamsBase --------------------------
	.section	.nv.info._Z25selective_scan_fwd_kernelI32Selective_Scan_fwd_kernel_traitsILi128ELi16ELi1ELb0ELb1ELb1ELb1EfN3c107complexIfEEEEv13SSMParamsBase,"",@"SHT_CUDA_INFO"
	.sectionflags	@""
	.align	4


	//----- nvinfo : EIATTR_CUDA_API_VERSION
	.align		4
        /*0000*/ 	.byte	0x04, 0x37
        /*0002*/ 	.short	(.L_1107 - .L_1106)
.L_1106:
        /*0004*/ 	.word	0x00000082


	//----- nvinfo : EIATTR_SW2861232_WAR
	.align		4
.L_1107:
        /*0008*/ 	.byte	0x01, 0x35
	.zero		2


	//----- nvinfo : EIATTR_PARAM_CBANK
	.align		4
        /*000c*/ 	.byte	0x04, 0x0a
        /*000e*/ 	.short	(.L_1109 - .L_1108)
	.align		4
.L_1108:
        /*0010*/ 	.word	index@(.nv.constant0._Z25selective_scan_fwd_kernelI32Selective_Scan_fwd_kernel_traitsILi128ELi16ELi1ELb0ELb1ELb1ELb1EfN3c107complexIfEEEEv13SSMParamsBase)
        /*0014*/ 	.short	0x0160
        /*0016*/ 	.short	0x0118


	//----- nvinfo : EIATTR_CBANK_PARAM_SIZE
	.align		4
.L_1109:
        /*0018*/ 	.byte	0x03, 0x19
        /*001a*/ 	.short	0x0118


	//----- nvinfo : EIATTR_KPARAM_INFO
	.align		4
        /*001c*/ 	.byte	0x04, 0x17
        /*001e*/ 	.short	(.L_1111 - .L_1110)
.L_1110:
        /*0020*/ 	.word	0x00000000
        /*0024*/ 	.short	0x0000
        /*0026*/ 	.short	0x0000
        /*0028*/ 	.byte	0x00, 0xf0, 0x61, 0x04


	//----- nvinfo : EIATTR_MAXREG_COUNT
	.align		4
.L_1111:
        /*002c*/ 	.byte	0x03, 0x1b
        /*002e*/ 	.short	0x00a8


	//----- nvinfo : EIATTR_NUM_BARRIERS
	.align		4
        /*0030*/ 	.byte	0x02, 0x4c
        /*0032*/ 	.byte	0x01
	.zero		1


	//----- nvinfo : EIATTR_ANNOTATIONS
	.align		4
        /*0034*/ 	.byte	0x04, 0x55
        /*0036*/ 	.short	(.L_1113 - .L_1112)


	//   ....[0]....
.L_1112:
        /*0038*/ 	.word	0x00000001
        /*003c*/ 	.byte	0x60, 0x3c, 0x00, 0x00, 0x01, 0x00, 0x00, 0x00, 0x90, 0x3d, 0x00, 0x00, 0x01, 0x00, 0x00, 0x00
        /*004c*/ 	.byte	0x30, 0x77, 0x00, 0x00, 0x01, 0x00, 0x00, 0x00, 0x50, 0x77, 0x00, 0x00, 0x01, 0x00, 0x00, 0x00
        /*005c*/ 	.byte	0xf0, 0x78, 0x00, 0x00, 0x01, 0x00, 0x00, 0x00, 0x00, 0x79, 0x00, 0x00, 0x01, 0x00, 0x00, 0x00
        /*006c*/ 	.byte	0x10, 0x79, 0x00, 0x00, 0x01, 0x00, 0x00, 0x00, 0xf0, 0x86, 0x00, 0x00, 0x01, 0x00, 0x00, 0x00
        /*007c*/ 	.byte	0x00, 0x87, 0x00, 0x00, 0x01, 0x00, 0x00, 0x00, 0x10, 0x87, 0x00, 0x00, 0x01, 0x00, 0x00, 0x00
        /*008c*/ 	.byte	0x20, 0x87, 0x00, 0x00, 0x01, 0x00, 0x00, 0x00, 0x30, 0x87, 0x00, 0x00


	//----- nvinfo : EIATTR_MERCURY_ISA_VERSION
	.align		4
.L_1113:
        /*0098*/ 	.byte	0x03, 0x5f
        /*009a*/ 	.short	0x0000


	//----- nvinfo : EIATTR_COOP_GROUP_MASK_REGIDS
	.align		4
        /*009c*/ 	.byte	0x04, 0x29
        /*009e*/ 	.short	(.L_1115 - .L_1114)


	//   ....[0]....
.L_1114:
        /*00a0*/ 	.word	0xffffffff


	//   ....[1]....
        /*00a4*/ 	.word	0xffffffff


	//   ....[2]....
        /*00a8*/ 	.word	0xffffffff


	//   ....[3]....
        /*00ac*/ 	.word	0xffffffff


	//   ....[4]....
        /*00b0*/ 	.word	0xffffffff


	//   ....[5]....
        /*00b4*/ 	.word	0xffffffff


	//   ....[6]....
        /*00b8*/ 	.word	0xffffffff


	//   ....[7]....
        /*00bc*/ 	.word	0xffffffff


	//   ....[8]....
        /*00c0*/ 	.word	0xffffffff


	//   ....[9]....
        /*00c4*/ 	.word	0xffffffff


	//   ....[10]....
        /*00c8*/ 	.word	0xffffffff


	//   ....[11]....
        /*00cc*/ 	.word	0xffffffff


	//   ....[12]....
        /*00d0*/ 	.word	0xffffffff


	//   ....[13]....
        /*00d4*/ 	.word	0xffffffff


	//   ....[14]....
        /*00d8*/ 	.word	0xffffffff


	//   ....[15]....
        /*00dc*/ 	.word	0xffffffff


	//   ....[16]....
        /*00e0*/ 	.word	0xffffffff


	//   ....[17]....
        /*00e4*/ 	.word	0xffffffff


	//   ....[18]....
        /*00e8*/ 	.word	0xffffffff


	//   ....[19]....
        /*00ec*/ 	.word	0xffffffff


	//   ....[20]....
        /*00f0*/ 	.word	0xffffffff


	//   ....[21]....
        /*00f4*/ 	.word	0xffffffff


	//   ....[22]....
        /*00f8*/ 	.word	0xffffffff


	//   ....[23]....
        /*00fc*/ 	.word	0xffffffff


	//   ....[24]....
        /*0100*/ 	.word	0xffffffff


	//   ....[25]....
        /*0104*/ 	.word	0xffffffff


	//   ....[26]....
        /*0108*/ 	.word	0xffffffff


	//   ....[27]....
        /*010c*/ 	.word	0xffffffff


	//   ....[28]....
        /*0110*/ 	.word	0xffffffff


	//   ....[29]....
        /*0114*/ 	.word	0xffffffff


	//   ....[30]....
        /*0118*/ 	.word	0xffffffff


	//----- nvinfo : EIATTR_COOP_GROUP_INSTR_OFFSETS
	.align		4
.L_1115:
        /*011c*/ 	.byte	0x04, 0x28
        /*011e*/ 	.short	(.L_1117 - .L_1116)


	//   ....[0]....
.L_1116:
        /*0120*/ 	.word	0x00001090


	//   ....[1]....
        /*0124*/ 	.word	0x000014e0


	//   ....[2]....
        /*0128*/ 	.word	0x00004da0


	//   ....[3]....
        /*012c*/ 	.word	0x00006f10


	//   ....[4]....
        /*0130*/ 	.word	0x00006f30


	//   ....[5]....
        /*0134*/ 	.word	0x00007000


	//   ....[6]....
        /*0138*/ 	.word	0x00007020


	//   ....[7]....
        /*013c*/ 	.word	0x00007050


	//   ....[8]....
        /*0140*/ 	.word	0x00007060


	//   ....[9]....
        /*0144*/ 	.word	0x000070c0


	//   ....[10]....
        /*0148*/ 	.word	0x000070d0


	//   ....[11]....
        /*014c*/ 	.word	0x00007160


	//   ....[12]....
        /*0150*/ 	.word	0x00007180


	//   ....[13]....
        /*0154*/ 	.word	0x000071c0


	//   ....[14]....
        /*0158*/ 	.word	0x000071d0


	//   ....[15]....
        /*015c*/ 	.word	0x00007280


	//   ....[16]....
        /*0160*/ 	.word	0x000072b0


	//   ....[17]....
        /*0164*/ 	.word	0x000072e0


	//   ....[18]....
        /*0168*/ 	.word	0x000072f0


	//   ....[19]....
        /*016c*/ 	.word	0x000073a0


	//   ....[20]....
        /*0170*/ 	.word	0x00007410


	//   ....[21]....
        /*0174*/ 	.word	0x00007440


	//   ....[22]....
        /*0178*/ 	.word	0x00007480


	//   ....[23]....
        /*017c*/ 	.word	0x000075c0


	//   ....[24]....
        /*0180*/ 	.word	0x00007b40


	//   ....[25]....
        /*0184*/ 	.word	0x00007b60


	//   ....[26]....
        /*0188*/ 	.word	0x00007b80


	//   ....[27]....
        /*018c*/ 	.word	0x00007ba0


	//   ....[28]....
        /*0190*/ 	.word	0x00008f80


	//   ....[29]....
        /*0194*/ 	.word	0x00009c80


	//   ....[30]....
        /*0198*/ 	.word	0x0000a5f0


	//----- nvinfo : EIATTR_EXIT_INSTR_OFFSETS
	.align		4
.L_1117:
        /*019c*/ 	.byte	0x04, 0x1c
        /*019e*/ 	.short	(.L_1119 - .L_1118)


	//   ....[0]....
.L_1118:
        /*01a0*/ 	.word	0x000006b0


	//   ....[1]....
        /*01a4*/ 	.word	0x0000ac10


	//----- nvinfo : EIATTR_MAX_THREADS
	.align		4
.L_1119:
        /*01a8*/ 	.byte	0x04, 0x05
        /*01aa*/ 	.short	(.L_1121 - .L_1120)
.L_1120:
        /*01ac*/ 	.word	0x00000080
        /*01b0*/ 	.word	0x00000001
        /*01b4*/ 	.word	0x00000001


	//----- nvinfo : EIATTR_CRS_STACK_SIZE
	.align		4
.L_1121:
        /*01b8*/ 	.byte	0x04, 0x1e
        /*01ba*/ 	.short	(.L_1123 - .L_1122)
.L_1122:
        /*01bc*/ 	.word	0x00000000
.L_1123:


//--------------------- .nv.info._Z25selective_scan_fwd_kernelI32Selective_Scan_fwd_kernel_traitsILi128ELi16ELi1ELb1ELb0ELb0ELb0EfN3c107complexIfEEEEv13SSMParamsBase --------------------------
	.section	.nv.info._Z25selective_scan_fwd_kernelI32Selective_Scan_fwd_kernel_traitsILi128ELi16ELi1ELb1ELb0ELb0ELb0EfN3c107complexIfEEEEv13SSMParamsBase,"",@"SHT_CUDA_INFO"
	.sectionflags	@""
	.align	4


	//----- nvinfo : EIATTR_CUDA_API_VERSION
	.align		4
        /*0000*/ 	.byte	0x04, 0x37
        /*0002*/ 	.short	(.L_1125 - .L_1124)
.L_1124:
        /*0004*/ 	.word	0x00000082


	//----- nvinfo : EIATTR_SW2861232_WAR
	.align		4
.L_1125:
        /*0008*/ 	.byte	0x01, 0x35
	.zero		2


	//----- nvinfo : EIATTR_PARAM_CBANK
	.align		4
        /*000c*/ 	.byte	0x04, 0x0a
        /*000e*/ 	.short	(.L_1127 - .L_1126)
	.align		4
.L_1126:
        /*0010*/ 	.word	index@(.nv.constant0._Z25selective_scan_fwd_kernelI32Selective_Scan_fwd_kernel_traitsILi128ELi16ELi1ELb1ELb0ELb0ELb0EfN3c107complexIfEEEEv13SSMParamsBase)
        /*0014*/ 	.short	0x0160
        /*0016*/ 	.short	0x0118


	//----- nvinfo : EIATTR_CBANK_PARAM_SIZE
	.align		4
.L_1127:
        /*0018*/ 	.byte	0x03, 0x19
        /*001a*/ 	.short	0x0118


	//----- nvinfo : EIATTR_KPARAM_INFO
	.align		4
        /*001c*/ 	.byte	0x04, 0x17
        /*001e*/ 	.short	(.L_1129 - .L_1128)
.L_1128:
        /*0020*/ 	.word	0x00000000
        /*0024*/ 	.short	0x0000
        /*0026*/ 	.short	0x0000
        /*0028*/ 	.byte	0x00, 0xf0, 0x61, 0x04


	//----- nvinfo : EIATTR_MAXREG_COUNT
	.align		4
.L_1129:
        /*002c*/ 	.byte	0x03, 0x1b
        /*002e*/ 	.short	0x00a8


	//----- nvinfo : EIATTR_NUM_BARRIERS
	.align		4
        /*0030*/ 	.byte	0x02, 0x4c
        /*0032*/ 	.byte	0x01
	.zero		1


	//----- nvinfo : EIATTR_MERCURY_ISA_VERSION
	.align		4
        /*0034*/ 	.byte	0x03, 0x5f
        /*0036*/ 	.short	0x0000


	//----- nvinfo : EIATTR_COOP_GROUP_MASK_REGIDS
	.align		4
        /*0038*/ 	.byte	0x04, 0x29
        /*003a*/ 	.short	(.L_1131 - .L_1130)


	//   ....[0]....
.L_1130:
        /*003c*/ 	.word	0xffffffff


	//   ....[1]....
        /*0040*/ 	.word	0xffffffff


	//   ....[2]....
        /*0044*/ 	.word	0xffffffff


	//   ....[3]....
        /*0048*/ 	.word	0xffffffff


	//   ....[4]....
        /*004c*/ 	.word	0xffffffff


	//   ....[5]....
        /*0050*/ 	.word	0xffffffff


	//   ....[6]....
        /*0054*/ 	.word	0xffffffff


	//   ....[7]....
        /*0058*/ 	.word	0xffffffff


	//   ....[8]....
        /*005c*/ 	.word	0xffffffff


	//   ....[9]....
        /*0060*/ 	.word	0xffffffff


	//   ....[10]....
        /*0064*/ 	.word	0xffffffff


	//   ....[11]....
        /*0068*/ 	.word	0xffffffff


	//   ....[12]....
        /*006c*/ 	.word	0xffffffff


	//   ....[13]....
        /*0070*/ 	.word	0xffffffff


	//   ....[14]....
        /*0074*/ 	.word	0xffffffff


	//   ....[15]....
        /*0078*/ 	.word	0xffffffff


	//   ....[16]....
        /*007c*/ 	.word	0xffffffff


	//   ....[17]....
        /*0080*/ 	.word	0xffffffff


	//   ....[18]....
        /*0084*/ 	.word	0xffffffff


	//   ....[19]....
        /*0088*/ 	.word	0xffffffff


	//   ....[20]....
        /*008c*/ 	.word	0xffffffff


	//   ....[21]....
        /*0090*/ 	.word	0xffffffff


	//   ....[22]....
        /*0094*/ 	.word	0xffffffff


	//   ....[23]....
        /*0098*/ 	.word	0xffffffff


	//   ....[24]....
        /*009c*/ 	.word	0xffffffff


	//   ....[25]....
        /*00a0*/ 	.word	0xffffffff


	//   ....[26]....
        /*00a4*/ 	.word	0xffffffff


	//----- nvinfo : EIATTR_COOP_GROUP_INSTR_OFFSETS
	.align		4
.L_1131:
        /*00a8*/ 	.byte	0x04, 0x28
        /*00aa*/ 	.short	(.L_1133 - .L_1132)


	//   ....[0]....
.L_1132:
        /*00ac*/ 	.word	0x00000400


	//   ....[1]....
        /*00b0*/ 	.word	0x00000520


	//   ....[2]....
        /*00b4*/ 	.word	0x00003fd0


	//   ....[3]....
        /*00b8*/ 	.word	0x00004000


	//   ....[4]....
        /*00bc*/ 	.word	0x00004040


	//   ....[5]....
        /*00c0*/ 	.word	0x00004050


	//   ....[6]....
        /*00c4*/ 	.word	0x000040e0


	//   ....[7]....
        /*00c8*/ 	.word	0x00004110


	//   ....[8]....
        /*00cc*/ 	.word	0x00004140


	//   ....[9]....
        /*00d0*/ 	.word	0x00004150


	//   ....[10]....
        /*00d4*/ 	.word	0x00004200


	//   ....[11]....
        /*00d8*/ 	.word	0x00004220


	//   ....[12]....
        /*00dc*/ 	.word	0x00004240


	//   ....[13]....
        /*00e0*/ 	.word	0x00004250


	//   ....[14]....
        /*00e4*/ 	.word	0x00004300


	//   ....[15]....
        /*00e8*/ 	.word	0x00004330


	//   ....[16]....
        /*00ec*/ 	.word	0x00004340


	//   ....[17]....
        /*00f0*/ 	.word	0x00004350


	//   ....[18]....
        /*00f4*/ 	.word	0x00004410


	//   ....[19]....
        /*00f8*/ 	.word	0x00004430


	//   ....[20]....
        /*00fc*/ 	.word	0x00004440


	//   ....[21]....
        /*0100*/ 	.word	0x00004450


	//   ....[22]....
        /*0104*/ 	.word	0x00004800


	//   ....[23]....
        /*0108*/ 	.word	0x000048b0


	//   ....[24]....
        /*010c*/ 	.word	0x000048d0


	//   ....[25]....
        /*0110*/ 	.word	0x000048f0


	//   ....[26]....
        /*0114*/ 	.word	0x00005780


	//----- nvinfo : EIATTR_EXIT_INSTR_OFFSETS
	.align		4
.L_1133:
        /*0118*/ 	.byte	0x04, 0x1c
        /*011a*/ 	.short	(.L_1135 - .L_1134)


	//   ....[0]....
.L_1134:
        /*011c*/ 	.word	0x00000150


	//   ....[1]....
        /*0120*/ 	.word	0x000058d0


	//----- nvinfo : EIATTR_MAX_THREADS
	.align		4
.L_1135:
        /*0124*/ 	.byte	0x04, 0x05
        /*0126*/ 	.short	(.L_1137 - .L_1136)
.L_1136:
        /*0128*/ 	.word	0x00000080
        /*012c*/ 	.word	0x00000001
        /*0130*/ 	.word	0x00000001


	//----- nvinfo : EIATTR_CRS_STACK_SIZE
	.align		4
.L_1137:
        /*0134*/ 	.byte	0x04, 0x1e
        /*0136*/ 	.short	(.L_1139 - .L_1138)
.L_1138:
        /*0138*/ 	.word	0x00000000
.L_1139:


//--------------------- .nv.info._Z25selective_scan_fwd_kernelI32Selective_Scan_fwd_kernel_traitsILi128ELi16ELi1ELb1ELb0ELb0ELb1EfN3c107complexIfEEEEv13SSMParamsBase --------------------------
	.section	.nv.info._Z25selective_scan_fwd_kernelI32Selective_Scan_fwd_kernel_traitsILi128ELi16ELi1ELb1ELb0ELb0ELb1EfN3c107complexIfEEEEv13SSMParamsBase,"",@"SHT_CUDA_INFO"
	.sectionflags	@""
	.align	4


	//----- nvinfo : EIATTR_CUDA_API_VERSION
	.align		4
        /*0000*/ 	.byte	0x04, 0x37
        /*0002*/ 	.short	(.L_1141 - .L_1140)
.L_1140:
        /*0004*/ 	.word	0x00000082


	//----- nvinfo : EIATTR_SW2861232_WAR
	.align		4
.L_1141:
        /*0008*/ 	.byte	0x01, 0x35
	.zero		2


	//----- nvinfo : EIATTR_PARAM_CBANK
	.align		4
        /*000c*/ 	.byte	0x04, 0x0a
        /*000e*/ 	.short	(.L_1143 - .L_1142)
	.align		4
.L_1142:
        /*0010*/ 	.word	index@(.nv.constant0._Z25selective_scan_fwd_kernelI32Selective_Scan_fwd_kernel_traitsILi128ELi16ELi1ELb1ELb0ELb0ELb1EfN3c107complexIfEEEEv13SSMParamsBase)
        /*0014*/ 	.short	0x0160
        /*0016*/ 	.short	0x0118


	//----- nvinfo : EIATTR_CBANK_PARAM_SIZE
	.align		4
.L_1143:
        /*0018*/ 	.byte	0x03, 0x19
        /*001a*/ 	.short	0x0118


	//----- nvinfo : EIATTR_KPARAM_INFO
	.align		4
        /*001c*/ 	.byte	0x04, 0x17
        /*001e*/ 	.short	(.L_1145 - .L_1144)
.L_1144:
        /*0020*/ 	.word	0x00000000
        /*0024*/ 	.short	0x0000
        /*0026*/ 	.short	0x0000
        /*0028*/ 	.byte	0x00, 0xf0, 0x61, 0x04


	//----- nvinfo : EIATTR_MAXREG_COUNT
	.align		4
.L_1145:
        /*002c*/ 	.byte	0x03, 0x1b
        /*002e*/ 	.short	0x00a8


	//----- nvinfo : EIATTR_NUM_BARRIERS
	.align		4
        /*0030*/ 	.byte	0x02, 0x4c
        /*0032*/ 	.byte	0x01
	.zero		1


	//----- nvinfo : EIATTR_MERCURY_ISA_VERSION
	.align		4
        /*0034*/ 	.byte	0x03, 0x5f
        /*0036*/ 	.short	0x0000


	//----- nvinfo : EIATTR_COOP_GROUP_MASK_REGIDS
	.align		4
        /*0038*/ 	.byte	0x04, 0x29
        /*003a*/ 	.short	(.L_1147 - .L_1146)


	//   ....[0]....
.L_1146:
        /*003c*/ 	.word	0xffffffff


	//   ....[1]....
        /*0040*/ 	.word	0xffffffff


	//   ....[2]....
        /*0044*/ 	.word	0xffffffff


	//   ....[3]....
        /*0048*/ 	.word	0xffffffff


	//   ....[4]....
        /*004c*/ 	.word	0xffffffff


	//   ....[5]....
        /*0050*/ 	.word	0xffffffff


	//   ....[6]....
        /*0054*/ 	.word	0xffffffff


	//   ....[7]....
        /*0058*/ 	.word	0xffffffff


	//   ....[8]....
        /*005c*/ 	.word	0xffffffff


	//   ....[9]....
        /*0060*/ 	.word	0xffffffff


	//   ....[10]....
        /*0064*/ 	.word	0xffffffff


	//   ....[11]....
        /*0068*/ 	.word	0xffffffff


	//   ....[12]....
        /*006c*/ 	.word	0xffffffff


	//   ....[13]....
        /*0070*/ 	.word	0xffffffff


	//   ....[14]....
        /*0074*/ 	.word	0xffffffff


	//   ....[15]....
        /*0078*/ 	.word	0xffffffff


	//   ....[16]....
        /*007c*/ 	.word	0xffffffff


	//   ....[17]....
        /*0080*/ 	.word	0xffffffff


	//   ....[18]....
        /*0084*/ 	.word	0xffffffff


	//   ....[19]....
        /*0088*/ 	.word	0xffffffff


	//   ....[20]....
        /*008c*/ 	.word	0xffffffff


	//   ....[21]....
        /*0090*/ 	.word	0xffffffff


	//   ....[22]....
        /*0094*/ 	.word	0xffffffff


	//   ....[23]....
        /*0098*/ 	.word	0xffffffff


	//   ....[24]....
        /*009c*/ 	.word	0xffffffff


	//   ....[25]....
        /*00a0*/ 	.word	0xffffffff


	//   ....[26]....
        /*00a4*/ 	.word	0xffffffff


	//   ....[27]....
        /*00a8*/ 	.word	0xffffffff


	//   ....[28]....
        /*00ac*/ 	.word	0xffffffff


	//----- nvinfo : EIATTR_COOP_GROUP_INSTR_OFFSETS
	.align		4
.L_1147:
        /*00b0*/ 	.byte	0x04, 0x28
        /*00b2*/ 	.short	(.L_1149 - .L_1148)


	//   ....[0]....
.L_1148:
        /*00b4*/ 	.word	0x00000400


	//   ....[1]....
        /*00b8*/ 	.word	0x00000520


	//   ....[2]....
        /*00bc*/ 	.word	0x00003fd0


	//   ....[3]....
        /*00c0*/ 	.word	0x00004000


	//   ....[4]....
        /*00c4*/ 	.word	0x00004040


	//   ....[5]....
        /*00c8*/ 	.word	0x00004050


	//   ....[6]....
        /*00cc*/ 	.word	0x000040e0


	//   ....[7]....
        /*00d0*/ 	.word	0x00004110


	//   ....[8]....
        /*00d4*/ 	.word	0x00004140


	//   ....[9]....
        /*00d8*/ 	.word	0x00004150


	//   ....[10]....
        /*00dc*/ 	.word	0x00004200


	//   ....[11]....
        /*00e0*/ 	.word	0x00004220


	//   ....[12]....
        /*00e4*/ 	.word	0x00004240


	//   ....[13]....
        /*00e8*/ 	.word	0x00004250


	//   ....[14]....
        /*00ec*/ 	.word	0x00004300


	//   ....[15]....
        /*00f0*/ 	.word	0x00004330


	//   ....[16]....
        /*00f4*/ 	.word	0x00004340


	//   ....[17]....
        /*00f8*/ 	.word	0x00004350


	//   ....[18]....
        /*00fc*/ 	.word	0x00004410


	//   ....[19]....
        /*0100*/ 	.word	0x00004430


	//   ....[20]....
        /*0104*/ 	.word	0x00004440


	//   ....[21]....
        /*0108*/ 	.word	0x00004450


	//   ....[22]....
        /*010c*/ 	.word	0x00004800


	//   ....[23]....
        /*0110*/ 	.word	0x000048b0


	//   ....[24]....
        /*0114*/ 	.word	0x000048d0


	//   ....[25]....
        /*0118*/ 	.word	0x000048f0


	//   ....[26]....
        /*011c*/ 	.word	0x00005830


	//   ....[27]....
        /*0120*/ 	.word	0x00005a10


	//   ....[28]....
        /*0124*/ 	.word	0x00006160


	//----- nvinfo : EIATTR_EXIT_INSTR_OFFSETS
	.align		4
.L_1149:
        /*0128*/ 	.byte	0x04, 0x1c
        /*012a*/ 	.short	(.L_1151 - .L_1150)


	//   ....[0]....
.L_1150:
        /*012c*/ 	.word	0x00000150


	//   ....[1]....
        /*0130*/ 	.word	0x00006210


	//----- nvinfo : EIATTR_MAX_THREADS
	.align		4
.L_1151:
        /*0134*/ 	.byte	0x04, 0x05
        /*0136*/ 	.short	(.L_1153 - .L_1152)
.L_1152:
        /*0138*/ 	.word	0x00000080
        /*013c*/ 	.word	0x00000001
        /*0140*/ 	.word	0x00000001


	//----- nvinfo : EIATTR_CRS_STACK_SIZE
	.align		4
.L_1153:
        /*0144*/ 	.byte	0x04, 0x1e
        /*0146*/ 	.short	(.L_1155 - .L_1154)
.L_1154:
        /*0148*/ 	.word	0x00000000
.L_1155:


//--------------------- .nv.info._Z25selective_scan_fwd_kernelI32Selective_Scan_fwd_kernel_traitsILi128ELi16ELi1ELb1ELb0ELb1ELb0EfN3c107complexIfEEEEv13SSMParamsBase --------------------------
	.section	.nv.info._Z25selective_scan_fwd_kernelI32Selective_Scan_fwd_kernel_traitsILi128ELi16ELi1ELb1ELb0ELb1ELb0EfN3c107complexIfEEEEv13SSMParamsBase,"",@"SHT_CUDA_INFO"
	.sectionflags	@""
	.align	4


	//----- nvinfo : EIATTR_CUDA_API_VERSION
	.align		4
        /*0000*/ 	.byte	0x04, 0x37
        /*0002*/ 	.short	(.L_1157 - .L_1156)
.L_1156:
        /*0004*/ 	.word	0x00000082


	//----- nvinfo : EIATTR_SW2861232_WAR
	.align		4
.L_1157:
        /*0008*/ 	.byte	0x01, 0x35
	.zero		2


	//----- nvinfo : EIATTR_PARAM_CBANK
	.align		4
        /*000c*/ 	.byte	0x04, 0x0a
        /*000e*/ 	.short	(.L_1159 - .L_1158)
	.align		4
.L_1158:
        /*0010*/ 	.word	index@(.nv.constant0._Z25selective_scan_fwd_kernelI32Selective_Scan_fwd_kernel_traitsILi128ELi16ELi1ELb1ELb0ELb1ELb0EfN3c107complexIfEEEEv13SSMParamsBase)
        /*0014*/ 	.short	0x0160
        /*0016*/ 	.short	0x0118


	//----- nvinfo : EIATTR_CBANK_PARAM_SIZE
	.align		4
.L_1159:
        /*0018*/ 	.byte	0x03, 0x19
        /*001a*/ 	.short	0x0118


	//----- nvinfo : EIATTR_KPARAM_INFO
	.align		4
        /*001c*/ 	.byte	0x04, 0x17
        /*001e*/ 	.short	(.L_1161 - .L_1160)
.L_1160:
        /*0020*/ 	.word	0x00000000
        /*0024*/ 	.short	0x0000
        /*0026*/ 	.short	0x0000
        /*0028*/ 	.byte	0x00, 0xf0, 0x61, 0x04


	//----- nvinfo : EIATTR_MAXREG_COUNT
	.align		4
.L_1161:
        /*002c*/ 	.byte	0x03, 0x1b
        /*002e*/ 	.short	0x00a8


	//----- nvinfo : EIATTR_NUM_BARRIERS
	.align		4
        /*0030*/ 	.byte	0x02, 0x4c
        /*0032*/ 	.byte	0x01
	.zero		1


	//----- nvinfo : EIATTR_MERCURY_ISA_VERSION
	.align		4
        /*0034*/ 	.byte	0x03, 0x5f
        /*0036*/ 	.short	0x0000


	//----- nvinfo : EIATTR_COOP_GROUP_MASK_REGIDS
	.align		4
        /*0038*/ 	.byte	0x04, 0x29
        /*003a*/ 	.short	(.L_1163 - .L_1162)


	//   ....[0]....
.L_1162:
        /*003c*/ 	.word	0xffffffff


	//   ....[1]....
        /*0040*/ 	.word	0xffffffff


	//   ....[2]....
        /*0044*/ 	.word	0xffffffff


	//   ....[3]....
        /*0048*/ 	.word	0xffffffff


	//   ....[4]....
        /*004c*/ 	.word	0xffffffff


	//   ....[5]....
        /*0050*/ 	.word	0xffffffff


	//   ....[6]....
        /*0054*/ 	.word	0xffffffff


	//   ....[7]....
        /*0058*/ 	.word	0xffffffff


	//   ....[8]....
        /*005c*/ 	.word	0xffffffff


	//   ....[9]....
        /*0060*/ 	.word	0xffffffff


	//   ....[10]....
        /*0064*/ 	.word	0xffffffff


	//   ....[11]....
        /*0068*/ 	.word	0xffffffff


	//   ....[12]....
        /*006c*/ 	.word	0xffffffff


	//   ....[13]....
        /*0070*/ 	.word	0xffffffff


	//   ....[14]....
        /*0074*/ 	.word	0xffffffff


	//   ....[15]....
        /*0078*/ 	.word	0xffffffff


	//   ....[16]....
        /*007c*/ 	.word	0xffffffff


	//   ....[17]....
        /*0080*/ 	.word	0xffffffff


	//   ....[18]....
        /*0084*/ 	.word	0xffffffff


	//   ....[19]....
        /*0088*/ 	.word	0xffffffff


	//   ....[20]....
        /*008c*/ 	.word	0xffffffff


	//   ....[21]....
        /*0090*/ 	.word	0xffffffff


	//   ....[22]....
        /*0094*/ 	.word	0xffffffff


	//   ....[23]....
        /*0098*/ 	.word	0xffffffff


	//   ....[24]....
        /*009c*/ 	.word	0xffffffff


	//   ....[25]....
        /*00a0*/ 	.word	0xffffffff


	//   ....[26]....
        /*00a4*/ 	.word	0xffffffff


	//   ....[27]....
        /*00a8*/ 	.word	0xffffffff


	//----- nvinfo : EIATTR_COOP_GROUP_INSTR_OFFSETS
	.align		4
.L_1163:
        /*00ac*/ 	.byte	0x04, 0x28
        /*00ae*/ 	.short	(.L_1165 - .L_1164)


	//   ....[0]....
.L_1164:
        /*00b0*/ 	.word	0x000005f0


	//   ....[1]....
        /*00b4*/ 	.word	0x00000710


	//   ....[2]....
        /*00b8*/ 	.word	0x000039e0


	//   ....[3]....
        /*00bc*/ 	.word	0x00004420


	//   ....[4]....
        /*00c0*/ 	.word	0x00004450


	//   ....[5]....
        /*00c4*/ 	.word	0x00004490


	//   ....[6]....
        /*00c8*/ 	.word	0x000044a0


	//   ....[7]....
        /*00cc*/ 	.word	0x00004530


	//   ....[8]....
        /*00d0*/ 	.word	0x00004560


	//   ....[9]....
        /*00d4*/ 	.word	0x00004580


	//   ....[10]....
        /*00d8*/ 	.word	0x00004590


	//   ....[11]....
        /*00dc*/ 	.word	0x00004630


	//   ....[12]....
        /*00e0*/ 	.word	0x00004660


	//   ....[13]....
        /*00e4*/ 	.word	0x00004680


	//   ....[14]....
        /*00e8*/ 	.word	0x00004690


	//   ....[15]....
        /*00ec*/ 	.word	0x00004740


	//   ....[16]....
        /*00f0*/ 	.word	0x00004770


	//   ....[17]....
        /*00f4*/ 	.word	0x00004780


	//   ....[18]....
        /*00f8*/ 	.word	0x00004790


	//   ....[19]....
        /*00fc*/ 	.word	0x00004830


	//   ....[20]....
        /*0100*/ 	.word	0x00004870


	//   ....[21]....
        /*0104*/ 	.word	0x00004880


	//   ....[22]....
        /*0108*/ 	.word	0x00004890


	//   ....[23]....
        /*010c*/ 	.word	0x00004db0


	//   ....[24]....
        /*0110*/ 	.word	0x00004df0


	//   ....[25]....
        /*0114*/ 	.word	0x00004e10


	//   ....[26]....
        /*0118*/ 	.word	0x00004e30


	//   ....[27]....
        /*011c*/ 	.word	0x000060b0


	//----- nvinfo : EIATTR_EXIT_INSTR_OFFSETS
	.align		4
.L_1165:
        /*0120*/ 	.byte	0x04, 0x1c
        /*0122*/ 	.short	(.L_1167 - .L_1166)


	//   ....[0]....
.L_1166:
        /*0124*/ 	.word	0x00000310


	//   ....[1]....
        /*0128*/ 	.word	0x00006200


	//----- nvinfo : EIATTR_MAX_THREADS
	.align		4
.L_1167:
        /*012c*/ 	.byte	0x04, 0x05
        /*012e*/ 	.short	(.L_1169 - .L_1168)
.L_1168:
        /*0130*/ 	.word	0x00000080
        /*0134*/ 	.word	0x00000001
        /*0138*/ 	.word	0x00000001


	//----- nvinfo : EIATTR_CRS_STACK_SIZE
	.align		4
.L_1169:
        /*013c*/ 	.byte	0x04, 0x1e
        /*013e*/ 	.short	(.L_1171 - .L_1170)
.L_1170:
        /*0140*/ 	.word	0x00000000
.L_1171:


//--------------------- .nv.info._Z25selective_scan_fwd_kernelI32Selective_Scan_fwd_kernel_traitsILi128ELi16ELi1ELb1ELb0ELb1ELb1EfN3c107complexIfEEEEv13SSMParamsBase --------------------------
	.section	.nv.info._Z25selective_scan_fwd_kernelI32Selective_Scan_fwd_kernel_traitsILi128ELi16ELi1ELb1ELb0ELb1ELb1EfN3c107complexIfEEEEv13SSMParamsBase,"",@"SHT_CUDA_INFO"
	.sectionflags	@""
	.align	4


	//----- nvinfo : EIATTR_CUDA_API_VERSION
	.align		4
        /*0000*/ 	.byte	0x04, 0x37
        /*0002*/ 	.short	(.L_1173 - .L_1172)
.L_1172:
        /*0004*/ 	.word	0x00000082


	//----- nvinfo : EIATTR_SW2861232_WAR
	.align		4
.L_1173:
        /*0008*/ 	.byte	0x01, 0x35
	.zero		2


	//----- nvinfo : EIATTR_PARAM_CBANK
	.align		4
        /*000c*/ 	.byte	0x04, 0x0a
        /*000e*/ 	.short	(.L_1175 - .L_1174)
	.align		4
.L_1174:
        /*0010*/ 	.word	index@(.nv.constant0._Z25selective_scan_fwd_kernelI32Selective_Scan_fwd_kernel_traitsILi128ELi16ELi1ELb1ELb0ELb1ELb1EfN3c107complexIfEEEEv13SSMParamsBase)
        /*0014*/ 	.short	0x0160
        /*0016*/ 	.short	0x0118


	//----- nvinfo : EIATTR_CBANK_PARAM_SIZE
	.align		4
.L_1175:
        /*0018*/ 	.byte	0x03, 0x19
        /*001a*/ 	.short	0x0118


	//----- nvinfo : EIATTR_KPARAM_INFO
	.align		4
        /*001c*/ 	.byte	0x04, 0x17
        /*001e*/ 	.short	(.L_1177 - .L_1176)
.L_1176:
        /*0020*/ 	.word	0x00000000
        /*0024*/ 	.short	0x0000
        /*0026*/ 	.short	0x0000
        /*0028*/ 	.byte	0x00, 0xf0, 0x61, 0x04


	//----- nvinfo : EIATTR_MAXREG_COUNT
	.align		4
.L_1177:
        /*002c*/ 	.byte	0x03, 0x1b
        /*002e*/ 	.short	0x00a8


	//----- nvinfo : EIATTR_NUM_BARRIERS
	.align		4
        /*0030*/ 	.byte	0x02, 0x4c
        /*0032*/ 	.byte	0x01
	.zero		1


	//----- nvinfo : EIATTR_MERCURY_ISA_VERSION
	.align		4
        /*0034*/ 	.byte	0x03, 0x5f
        /*0036*/ 	.short	0x0000


	//----- nvinfo : EIATTR_COOP_GROUP_MASK_REGIDS
	.align		4
        /*0038*/ 	.byte	0x04, 0x29
        /*003a*/ 	.short	(.L_1179 - .L_1178)


	//   ....[0]....
.L_1178:
        /*003c*/ 	.word	0xffffffff


	//   ....[1]....
        /*0040*/ 	.word	0xffffffff


	//   ....[2]....
        /*0044*/ 	.word	0xffffffff


	//   ....[3]....
        /*0048*/ 	.word	0xffffffff


	//   ....[4]....
        /*004c*/ 	.word	0xffffffff


	//   ....[5]....
        /*0050*/ 	.word	0xffffffff


	//   ....[6]....
        /*0054*/ 	.word	0xffffffff


	//   ....[7]....
        /*0058*/ 	.word	0xffffffff


	//   ....[8]....
        /*005c*/ 	.word	0xffffffff


	//   ....[9]....
        /*0060*/ 	.word	0xffffffff


	//   ....[10]....
        /*0064*/ 	.word	0xffffffff


	//   ....[11]....
        /*0068*/ 	.word	0xffffffff


	//   ....[12]....
        /*006c*/ 	.word	0xffffffff


	//   ....[13]....
        /*0070*/ 	.word	0xffffffff


	//   ....[14]....
        /*0074*/ 	.word	0xffffffff


	//   ....[15]....
        /*0078*/ 	.word	0xffffffff


	//   ....[16]....
        /*007c*/ 	.word	0xffffffff


	//   ....[17]....
        /*0080*/ 	.word	0xffffffff


	//   ....[18]....
        /*0084*/ 	.word	0xffffffff


	//   ....[19]....
        /*0088*/ 	.word	0xffffffff


	//   ....[20]....
        /*008c*/ 	.word	0xffffffff


	//   ....[21]....
        /*0090*/ 	.word	0xffffffff


	//   ....[22]....
        /*0094*/ 	.word	0xffffffff


	//   ....[23]....
        /*0098*/ 	.word	0xffffffff


	//   ....[24]....
        /*009c*/ 	.word	0xffffffff


	//   ....[25]....
        /*00a0*/ 	.word	0xffffffff


	//   ....[26]....
        /*00a4*/ 	.word	0xffffffff


	//   ....[27]....
        /*00a8*/ 	.word	0xffffffff


	//   ....[28]....
        /*00ac*/ 	.word	0xffffffff


	//   ....[29]....
        /*00b0*/ 	.word	0xffffffff


	//----- nvinfo : EIATTR_COOP_GROUP_INSTR_OFFSETS
	.align		4
.L_1179:
        /*00b4*/ 	.byte	0x04, 0x28
        /*00b6*/ 	.short	(.L_1181 - .L_1180)


	//   ....[0]....
.L_1180:
        /*00b8*/ 	.word	0x00000630


	//   ....[1]....
        /*00bc*/ 	.word	0x00000750


	//   ....[2]....
        /*00c0*/ 	.word	0x00003a20


	//   ....[3]....
        /*00c4*/ 	.word	0x00004450


	//   ....[4]....
        /*00c8*/ 	.word	0x00004480


	//   ....[5]....
        /*00cc*/ 	.word	0x000044c0


	//   ....[6]....
        /*00d0*/ 	.word	0x000044d0


	//   ....[7]....
        /*00d4*/ 	.word	0x00004560


	//   ....[8]....
        /*00d8*/ 	.word	0x00004590


	//   ....[9]....
        /*00dc*/ 	.word	0x000045b0


	//   ....[10]....
        /*00e0*/ 	.word	0x000045c0


	//   ....[11]....
        /*00e4*/ 	.word	0x00004660


	//   ....[12]....
        /*00e8*/ 	.word	0x00004690


	//   ....[13]....
        /*00ec*/ 	.word	0x000046b0


	//   ....[14]....
        /*00f0*/ 	.word	0x000046c0


	//   ....[15]....
        /*00f4*/ 	.word	0x00004770


	//   ....[16]....
        /*00f8*/ 	.word	0x000047a0


	//   ....[17]....
        /*00fc*/ 	.word	0x000047b0


	//   ....[18]....
        /*0100*/ 	.word	0x000047c0


	//   ....[19]....
        /*0104*/ 	.word	0x00004870


	//   ....[20]....
        /*0108*/ 	.word	0x000048a0


	//   ....[21]....
        /*010c*/ 	.word	0x000048b0


	//   ....[22]....
        /*0110*/ 	.word	0x000048c0


	//   ....[23]....
        /*0114*/ 	.word	0x00004dc0


	//   ....[24]....
        /*0118*/ 	.word	0x00004e00


	//   ....[25]....
        /*011c*/ 	.word	0x00004e40


	//   ....[26]....
        /*0120*/ 	.word	0x00004e60


	//   ....[27]....
        /*0124*/ 	.word	0x00006180


	//   ....[28]....
        /*0128*/ 	.word	0x00006370


	//   ....[29]....
        /*012c*/ 	.word	0x00006ac0


	//----- nvinfo : EIATTR_EXIT_INSTR_OFFSETS
	.align		4
.L_1181:
        /*0130*/ 	.byte	0x04, 0x1c
        /*0132*/ 	.short	(.L_1183 - .L_1182)


	//   ....[0]....
.L_1182:
        /*0134*/ 	.word	0x00000310


	//   ....[1]....
        /*0138*/ 	.word	0x00006b70


	//----- nvinfo : EIATTR_MAX_THREADS
	.align		4
.L_1183:
        /*013c*/ 	.byte	0x04, 0x05
        /*013e*/ 	.short	(.L_1185 - .L_1184)
.L_1184:
        /*0140*/ 	.word	0x00000080
        /*0144*/ 	.word	0x00000001
        /*0148*/ 	.word	0x00000001


	//----- nvinfo : EIATTR_CRS_STACK_SIZE
	.align		4
.L_1185:
        /*014c*/ 	.byte	0x04, 0x1e
        /*014e*/ 	.short	(.L_1187 - .L_1186)
.L_1186:
        /*0150*/ 	.word	0x00000000
.L_1187:


//--------------------- .nv.info._Z25selective_scan_fwd_kernelI32Selective_Scan_fwd_kernel_traitsILi128ELi16ELi1ELb1ELb1ELb0ELb0EfN3c107complexIfEEEEv13SSMParamsBase --------------------------
	.section	.nv.info._Z25selective_scan_fwd_kernelI32Selective_Scan_fwd_kernel_traitsILi128ELi16ELi1ELb1ELb1ELb0ELb0EfN3c107complexIfEEEEv13SSMParamsBase,"",@"SHT_CUDA_INFO"
	.sectionflags	@""
	.align	4


	//----- nvinfo : EIATTR_CUDA_API_VERSION
	.align		4
        /*0000*/ 	.byte	0x04, 0x37
        /*0002*/ 	.short	(.L_1189 - .L_1188)
.L_1188:
        /*0004*/ 	.word	0x00000082


	//----- nvinfo : EIATTR_SW2861232_WAR
	.align		4
.L_1189:
        /*0008*/ 	.byte	0x01, 0x35
	.zero		2


	//----- nvinfo : EIATTR_PARAM_CBANK
	.align		4
        /*000c*/ 	.byte	0x04, 0x0a
        /*000e*/ 	.short	(.L_1191 - .L_1190)
	.align		4
.L_1190:
        /*0010*/ 	.word	index@(.nv.constant0._Z25selective_scan_fwd_kernelI32Selective_Scan_fwd_kernel_traitsILi128ELi16ELi1ELb1ELb1ELb0ELb0EfN3c107complexIfEEEEv13SSMParamsBase)
        /*0014*/ 	.short	0x0160
        /*0016*/ 	.short	0x0118


	//----- nvinfo : EIATTR_CBANK_PARAM_SIZE
	.align		4
.L_1191:
        /*0018*/ 	.byte	0x03, 0x19
        /*001a*/ 	.short	0x0118


	//----- nvinfo : EIATTR_KPARAM_INFO
	.align		4
        /*001c*/ 	.byte	0x04, 0x17
        /*001e*/ 	.short	(.L_1193 - .L_1192)
.L_1192:
        /*0020*/ 	.word	0x00000000
        /*0024*/ 	.short	0x0000
        /*0026*/ 	.short	0x0000
        /*0028*/ 	.byte	0x00, 0xf0, 0x61, 0x04


	//----- nvinfo : EIATTR_MAXREG_COUNT
	.align		4
.L_1193:
        /*002c*/ 	.byte	0x03, 0x1b
        /*002e*/ 	.short	0x00a8


	//----- nvinfo : EIATTR_NUM_BARRIERS
	.align		4
        /*0030*/ 	.byte	0x02, 0x4c
        /*0032*/ 	.byte	0x01
	.zero		1


	//----- nvinfo : EIATTR_MERCURY_ISA_VERSION
	.align		4
        /*0034*/ 	.byte	0x03, 0x5f
        /*0036*/ 	.short	0x0000


	//----- nvinfo : EIATTR_COOP_GROUP_MASK_REGIDS
	.align		4
        /*0038*/ 	.byte	0x04, 0x29
        /*003a*/ 	.short	(.L_1195 - .L_1194)


	//   ....[0]....
.L_1194:
        /*003c*/ 	.word	0xffffffff


	//   ....[1]....
        /*0040*/ 	.word	0xffffffff


	//   ....[2]....
        /*0044*/ 	.word	0xffffffff


	//   ....[3]....
        /*0048*/ 	.word	0xffffffff


	//   ....[4]....
        /*004c*/ 	.word	0xffffffff


	//   ....[5]....
        /*0050*/ 	.word	0xffffffff


	//   ....[6]....
        /*0054*/ 	.word	0xffffffff


	//   ....[7]....
        /*0058*/ 	.word	0xffffffff


	//   ....[8]....
        /*005c*/ 	.word	0xffffffff


	//   ....[9]....
        /*0060*/ 	.word	0xffffffff


	//   ....[10]....
        /*0064*/ 	.word	0xffffffff


	//   ....[11]....
        /*0068*/ 	.word	0xffffffff


	//   ....[12]....
        /*006c*/ 	.word	0xffffffff


	//   ....[13]....
        /*0070*/ 	.word	0xffffffff


	//   ....[14]....
        /*0074*/ 	.word	0xffffffff


	//   ....[15]....
        /*0078*/ 	.word	0xffffffff


	//   ....[16]....
        /*007c*/ 	.word	0xffffffff


	//   ....[17]....
        /*0080*/ 	.word	0xffffffff


	//   ....[18]....
        /*0084*/ 	.word	0xffffffff


	//   ....[19]....
        /*0088*/ 	.word	0xffffffff


	//   ....[20]....
        /*008c*/ 	.word	0xffffffff


	//   ....[21]....
        /*0090*/ 	.word	0xffffffff


	//   ....[22]....
        /*0094*/ 	.word	0xffffffff


	//   ....[23]....
        /*0098*/ 	.word	0xffffffff


	//   ....[24]....
        /*009c*/ 	.word	0xffffffff


	//   ....[25]....
        /*00a0*/ 	.word	0xffffffff


	//   ....[26]....
        /*00a4*/ 	.word	0xffffffff


	//   ....[27]....
        /*00a8*/ 	.word	0xffffffff


	//----- nvinfo : EIATTR_COOP_GROUP_INSTR_OFFSETS
	.align		4
.L_1195:
        /*00ac*/ 	.byte	0x04, 0x28
        /*00ae*/ 	.short	(.L_1197 - .L_1196)


	//   ....[0]....
.L_1196:
        /*00b0*/ 	.word	0x000005f0


	//   ....[1]....
        /*00b4*/ 	.word	0x000006f0


	//   ....[2]....
        /*00b8*/ 	.word	0x000036d0


	//   ....[3]....
        /*00bc*/ 	.word	0x00004780


	//   ....[4]....
        /*00c0*/ 	.word	0x000047b0


	//   ....[5]....
        /*00c4*/ 	.word	0x000047f0


	//   ....[6]....
        /*00c8*/ 	.word	0x00004800


	//   ....[7]....
        /*00cc*/ 	.word	0x00004880


	//   ....[8]....
        /*00d0*/ 	.word	0x000048b0


	//   ....[9]....
        /*00d4*/ 	.word	0x000048e0


	//   ....[10]....
        /*00d8*/ 	.word	0x000048f0


	//   ....[11]....
        /*00dc*/ 	.word	0x000049a0


	//   ....[12]....
        /*00e0*/ 	.word	0x000049c0


	//   ....[13]....
        /*00e4*/ 	.word	0x000049e0


	//   ....[14]....
        /*00e8*/ 	.word	0x000049f0


	//   ....[15]....
        /*00ec*/ 	.word	0x00004aa0


	//   ....[16]....
        /*00f0*/ 	.word	0x00004ad0


	//   ....[17]....
        /*00f4*/ 	.word	0x00004ae0


	//   ....[18]....
        /*00f8*/ 	.word	0x00004af0


	//   ....[19]....
        /*00fc*/ 	.word	0x00004ba0


	//   ....[20]....
        /*0100*/ 	.word	0x00004bd0


	//   ....[21]....
        /*0104*/ 	.word	0x00004be0


	//   ....[22]....
        /*0108*/ 	.word	0x00004bf0


	//   ....[23]....
        /*010c*/ 	.word	0x00004fe0


	//   ....[24]....
        /*0110*/ 	.word	0x00005010


	//   ....[25]....
        /*0114*/ 	.word	0x00005030


	//   ....[26]....
        /*0118*/ 	.word	0x00005050


	//   ....[27]....
        /*011c*/ 	.word	0x00005eb0


	//----- nvinfo : EIATTR_EXIT_INSTR_OFFSETS
	.align		4
.L_1197:
        /*0120*/ 	.byte	0x04, 0x1c
        /*0122*/ 	.short	(.L_1199 - .L_1198)


	//   ....[0]....
.L_1198:
        /*0124*/ 	.word	0x00000310


	//   ....[1]....
        /*0128*/ 	.word	0x00006000


	//----- nvinfo : EIATTR_MAX_THREADS
	.align		4
.L_1199:
        /*012c*/ 	.byte	0x04, 0x05
        /*012e*/ 	.short	(.L_1201 - .L_1200)
.L_1200:
        /*0130*/ 	.word	0x00000080
        /*0134*/ 	.word	0x00000001
        /*0138*/ 	.word	0x00000001


	//----- nvinfo : EIATTR_CRS_STACK_SIZE
	.align		4
.L_1201:
        /*013c*/ 	.byte	0x04, 0x1e
        /*013e*/ 	.short	(.L_1203 - .L_1202)
.L_1202:
        /*0140*/ 	.word	0x00000000
.L_1203:


//--------------------- .nv.info._Z25selective_scan_fwd_kernelI32Selective_Scan_fwd_kernel_traitsILi128ELi16ELi1ELb1ELb1ELb0ELb1EfN3c107complexIfEEEEv13SSMParamsBase --------------------------
	.section	.nv.info._Z25selective_scan_fwd_kernelI32Selective_Scan_fwd_kernel_traitsILi128ELi16ELi1ELb1ELb1ELb0ELb1EfN3c107complexIfEEEEv13SSMParamsBase,"",@"SHT_CUDA_INFO"
	.sectionflags	@""
	.align	4


	//----- nvinfo : EIATTR_CUDA_API_VERSION
	.align		4
        /*0000*/ 	.byte	0x04, 0x37
        /*0002*/ 	.short	(.L_1205 - .L_1204)
.L_1204:
        /*0004*/ 	.word	0x00000082


	//----- nvinfo : EIATTR_SW2861232_WAR
	.align		4
.L_1205:
        /*0008*/ 	.byte	0x01, 0x35
	.zero		2


	//----- nvinfo : EIATTR_PARAM_CBANK
	.align		4
        /*000c*/ 	.byte	0x04, 0x0a
        /*000e*/ 	.short	(.L_1207 - .L_1206)
	.align		4
.L_1206:
        /*0010*/ 	.word	index@(.nv.constant0._Z25selective_scan_fwd_kernelI32Selective_Scan_fwd_kernel_traitsILi128ELi16ELi1ELb1ELb1ELb0ELb1EfN3c107complexIfEEEEv13SSMParamsBase)
        /*0014*/ 	.short	0x0160
        /*0016*/ 	.short	0x0118


	//----- nvinfo : EIATTR_CBANK_PARAM_SIZE
	.align		4
.L_1207:
        /*0018*/ 	.byte	0x03, 0x19
        /*001a*/ 	.short	0x0118


	//----- nvinfo : EIATTR_KPARAM_INFO
	.align		4
        /*001c*/ 	.byte	0x04, 0x17
        /*001e*/ 	.short	(.L_1209 - .L_1208)
.L_1208:
        /*0020*/ 	.word	0x00000000
        /*0024*/ 	.short	0x0000
        /*0026*/ 	.short	0x0000
        /*0028*/ 	.byte	0x00, 0xf0, 0x61, 0x04


	//----- nvinfo : EIATTR_MAXREG_COUNT
	.align		4
.L_1209:
        /*002c*/ 	.byte	0x03, 0x1b
        /*002e*/ 	.short	0x00a8


	//----- nvinfo : EIATTR_NUM_BARRIERS
	.align		4
        /*0030*/ 	.byte	0x02, 0x4c
        /*0032*/ 	.byte	0x01
	.zero		1


	//----- nvinfo : EIATTR_MERCURY_ISA_VERSION
	.align		4
        /*0034*/ 	.byte	0x03, 0x5f
        /*0036*/ 	.short	0x0000


	//----- nvinfo : EIATTR_COOP_GROUP_MASK_REGIDS
	.align		4
        /*0038*/ 	.byte	0x04, 0x29
        /*003a*/ 	.short	(.L_1211 - .L_1210)


	//   ....[0]....
.L_1210:
        /*003c*/ 	.word	0xffffffff


	//   ....[1]....
        /*0040*/ 	.word	0xffffffff


	//   ....[2]....
        /*0044*/ 	.word	0xffffffff


	//   ....[3]....
        /*0048*/ 	.word	0xffffffff


	//   ....[4]....
        /*004c*/ 	.word	0xffffffff


	//   ....[5]....
        /*0050*/ 	.word	0xffffffff


	//   ....[6]....
        /*0054*/ 	.word	0xffffffff


	//   ....[7]....
        /*0058*/ 	.word	0xffffffff


	//   ....[8]....
        /*005c*/ 	.word	0xffffffff


	//   ....[9]....
        /*0060*/ 	.word	0xffffffff


	//   ....[10]....
        /*0064*/ 	.word	0xffffffff


	//   ....[11]....
        /*0068*/ 	.word	0xffffffff


	//   ....[12]....
        /*006c*/ 	.word	0xffffffff


	//   ....[13]....
        /*0070*/ 	.word	0xffffffff


	//   ....[14]....
        /*0074*/ 	.word	0xffffffff


	//   ....[15]....
        /*0078*/ 	.word	0xffffffff


	//   ....[16]....
        /*007c*/ 	.word	0xffffffff


	//   ....[17]....
        /*0080*/ 	.word	0xffffffff


	//   ....[18]....
        /*0084*/ 	.word	0xffffffff


	//   ....[19]....
        /*0088*/ 	.word	0xffffffff


	//   ....[20]....
        /*008c*/ 	.word	0xffffffff


	//   ....[21]....
        /*0090*/ 	.word	0xffffffff


	//   ....[22]....
        /*0094*/ 	.word	0xffffffff


	//   ....[23]....
        /*0098*/ 	.word	0xffffffff


	//   ....[24]....
        /*009c*/ 	.word	0xffffffff


	//   ....[25]....
        /*00a0*/ 	.word	0xffffffff


	//   ....[26]....
        /*00a4*/ 	.word	0xffffffff


	//   ....[27]....
        /*00a8*/ 	.word	0xffffffff


	//   ....[28]....
        /*00ac*/ 	.word	0xffffffff


	//   ....[29]....
        /*00b0*/ 	.word	0xffffffff


	//----- nvinfo : EIATTR_COOP_GROUP_INSTR_OFFSETS
	.align		4
.L_1211:
        /*00b4*/ 	.byte	0x04, 0x28
        /*00b6*/ 	.short	(.L_1213 - .L_1212)


	//   ....[0]....
.L_1212:
        /*00b8*/ 	.word	0x00000600


	//   ....[1]....
        /*00bc*/ 	.word	0x00000700


	//   ....[2]....
        /*00c0*/ 	.word	0x000036c0


	//   ....[3]....
        /*00c4*/ 	.word	0x00004790


	//   ....[4]....
        /*00c8*/ 	.word	0x000047c0


	//   ....[5]....
        /*00cc*/ 	.word	0x00004800


	//   ....[6]....
        /*00d0*/ 	.word	0x00004810


	//   ....[7]....
        /*00d4*/ 	.word	0x00004890


	//   ....[8]....
        /*00d8*/ 	.word	0x000048c0


	//   ....[9]....
        /*00dc*/ 	.word	0x000048f0


	//   ....[10]....
        /*00e0*/ 	.word	0x00004900


	//   ....[11]....
        /*00e4*/ 	.word	0x00004990


	//   ....[12]....
        /*00e8*/ 	.word	0x000049d0


	//   ....[13]....
        /*00ec*/ 	.word	0x000049f0


	//   ....[14]....
        /*00f0*/ 	.word	0x00004a00


	//   ....[15]....
        /*00f4*/ 	.word	0x00004aa0


	//   ....[16]....
        /*00f8*/ 	.word	0x00004ae0


	//   ....[17]....
        /*00fc*/ 	.word	0x00004af0


	//   ....[18]....
        /*0100*/ 	.word	0x00004b00


	//   ....[19]....
        /*0104*/ 	.word	0x00004bb0


	//   ....[20]....
        /*0108*/ 	.word	0x00004be0


	//   ....[21]....
        /*010c*/ 	.word	0x00004bf0


	//   ....[22]....
        /*0110*/ 	.word	0x00004c00


	//   ....[23]....
        /*0114*/ 	.word	0x00005000


	//   ....[24]....
        /*0118*/ 	.word	0x00005020


	//   ....[25]....
        /*011c*/ 	.word	0x00005040


	//   ....[26]....
        /*0120*/ 	.word	0x00005060


	//   ....[27]....
        /*0124*/ 	.word	0x00005f50


	//   ....[28]....
        /*0128*/ 	.word	0x00006140


	//   ....[29]....
        /*012c*/ 	.word	0x00006890


	//----- nvinfo : EIATTR_EXIT_INSTR_OFFSETS
	.align		4
.L_1213:
        /*0130*/ 	.byte	0x04, 0x1c
        /*0132*/ 	.short	(.L_1215 - .L_1214)


	//   ....[0]....
.L_1214:
        /*0134*/ 	.word	0x00000320


	//   ....[1]....
        /*0138*/ 	.word	0x00006940


	//----- nvinfo : EIATTR_MAX_THREADS
	.align		4
.L_1215:
        /*013c*/ 	.byte	0x04, 0x05
        /*013e*/ 	.short	(.L_1217 - .L_1216)
.L_1216:
        /*0140*/ 	.word	0x00000080
        /*0144*/ 	.word	0x00000001
        /*0148*/ 	.word	0x00000001


	//----- nvinfo : EIATTR_CRS_STACK_SIZE
	.align		4
.L_1217:
        /*014c*/ 	.byte	0x04, 0x1e
        /*014e*/ 	.short	(.L_1219 - .L_1218)
.L_1218:
        /*0150*/ 	.word	0x00000000
.L_1219:


//--------------------- .nv.info._Z25selective_scan_fwd_kernelI32Selective_Scan_fwd_kernel_traitsILi128ELi16ELi1ELb1ELb1ELb1ELb0EfN3c107complexIfEEEEv13SSMParamsBase --------------------------
	.section	.nv.info._Z25selective_scan_fwd_kernelI32Selective_Scan_fwd_kernel_traitsILi128ELi16ELi1ELb1ELb1ELb1ELb0EfN3c107complexIfEEEEv13SSMParamsBase,"",@"SHT_CUDA_INFO"
	.sectionflags	@""
	.align	4


	//----- nvinfo : EIATTR_CUDA_API_VERSION
	.align		4
        /*0000*/ 	.byte	0x04, 0x37
        /*0002*/ 	.short	(.L_1221 - .L_1220)
.L_1220:
        /*0004*/ 	.word	0x00000082


	//----- nvinfo : EIATTR_SW2861232_WAR
	.align		4
.L_1221:
        /*0008*/ 	.byte	0x01, 0x35
	.zero		2


	//----- nvinfo : EIATTR_PARAM_CBANK
	.align		4
        /*000c*/ 	.byte	0x04, 0x0a
        /*000e*/ 	.short	(.L_1223 - .L_1222)
	.align		4
.L_1222:
        /*0010*/ 	.word	index@(.nv.constant0._Z25selective_scan_fwd_kernelI32Selective_Scan_fwd_kernel_traitsILi128ELi16ELi1ELb1ELb1ELb1ELb0EfN3c107complexIfEEEEv13SSMParamsBase)
        /*0014*/ 	.short	0x0160
        /*0016*/ 	.short	0x0118


	//----- nvinfo : EIATTR_CBANK_PARAM_SIZE
	.align		4
.L_1223:
        /*0018*/ 	.byte	0x03, 0x19
        /*001a*/ 	.short	0x0118


	//----- nvinfo : EIATTR_KPARAM_INFO
	.align		4
        /*001c*/ 	.byte	0x04, 0x17
        /*001e*/ 	.short	(.L_1225 - .L_1224)
.L_1224:
        /*0020*/ 	.word	0x00000000
        /*0024*/ 	.short	0x0000
        /*0026*/ 	.short	0x0000
        /*0028*/ 	.byte	0x00, 0xf0, 0x61, 0x04


	//----- nvinfo : EIATTR_MAXREG_COUNT
	.align		4
.L_1225:
        /*002c*/ 	.byte	0x03, 0x1b
        /*002e*/ 	.short	0x00a8


	//----- nvinfo : EIATTR_NUM_BARRIERS
	.align		4
        /*0030*/ 	.byte	0x02, 0x4c
        /*0032*/ 	.byte	0x01
	.zero		1


	//----- nvinfo : EIATTR_ANNOTATIONS
	.align		4
        /*0034*/ 	.byte	0x04, 0x55
        /*0036*/ 	.short	(.L_1227 - .L_1226)


	//   ....[0]....
.L_1226:
        /*0038*/ 	.word	0x00000001
        /*003c*/ 	.byte	0xa0, 0x31, 0x00, 0x00, 0x01, 0x00, 0x00, 0x00, 0xd0, 0x31, 0x00, 0x00, 0x01, 0x00, 0x00, 0x00
        /*004c*/ 	.byte	0x00, 0x32, 0x00, 0x00, 0x01, 0x00, 0x00, 0x00, 0x50, 0x32, 0x00, 0x00, 0x01, 0x00, 0x00, 0x00
        /*005c*/ 	.byte	0x80, 0x32, 0x00, 0x00, 0x01, 0x00, 0x00, 0x00, 0xa0, 0x32, 0x00, 0x00, 0x01, 0x00, 0x00, 0x00
        /*006c*/ 	.byte	0xd0, 0x32, 0x00, 0x00, 0x01, 0x00, 0x00, 0x00, 0xe0, 0x32, 0x00, 0x00, 0x01, 0x00, 0x00, 0x00
        /*007c*/ 	.byte	0x90, 0x33, 0x00, 0x00, 0x01, 0x00, 0x00, 0x00, 0xc0, 0x33, 0x00, 0x00, 0x01, 0x00, 0x00, 0x00
        /*008c*/ 	.byte	0x00, 0x34, 0x00, 0x00, 0x01, 0x00, 0x00, 0x00, 0x60, 0x40, 0x00, 0x00, 0x01, 0x00, 0x00, 0x00
        /*009c*/ 	.byte	0x20, 0x41, 0x00, 0x00, 0x01, 0x00, 0x00, 0x00, 0x40, 0x41, 0x00, 0x00, 0x01, 0x00, 0x00, 0x00
        /*00ac*/ 	.byte	0x70, 0x41, 0x00, 0x00, 0x01, 0x00, 0x00, 0x00, 0x20, 0x42, 0x00, 0x00


	//----- nvinfo : EIATTR_MERCURY_ISA_VERSION
	.align		4
.L_1227:
        /*00b8*/ 	.byte	0x03, 0x5f
        /*00ba*/ 	.short	0x0000


	//----- nvinfo : EIATTR_COOP_GROUP_MASK_REGIDS
	.align		4
        /*00bc*/ 	.byte	0x04, 0x29
        /*00be*/ 	.short	(.L_1229 - .L_1228)


	//   ....[0]....
.L_1228:
        /*00c0*/ 	.word	0xffffffff


	//   ....[1]....
        /*00c4*/ 	.word	0xffffffff


	//   ....[2]....
        /*00c8*/ 	.word	0xffffffff


	//   ....[3]....
        /*00cc*/ 	.word	0xffffffff


	//   ....[4]....
        /*00d0*/ 	.word	0xffffffff


	//   ....[5]....
        /*00d4*/ 	.word	0xffffffff


	//   ....[6]....
        /*00d8*/ 	.word	0xffffffff


	//   ....[7]....
        /*00dc*/ 	.word	0xffffffff


	//   ....[8]....
        /*00e0*/ 	.word	0xffffffff


	//   ....[9]....
        /*00e4*/ 	.word	0xffffffff


	//   ....[10]....
        /*00e8*/ 	.word	0xffffffff


	//   ....[11]....
        /*00ec*/ 	.word	0xffffffff


	//   ....[12]....
        /*00f0*/ 	.word	0xffffffff


	//   ....[13]....
        /*00f4*/ 	.word	0xffffffff


	//   ....[14]....
        /*00f8*/ 	.word	0xffffffff


	//   ....[15]....
        /*00fc*/ 	.word	0xffffffff


	//   ....[16]....
        /*0100*/ 	.word	0xffffffff


	//   ....[17]....
        /*0104*/ 	.word	0xffffffff


	//   ....[18]....
        /*0108*/ 	.word	0xffffffff


	//   ....[19]....
        /*010c*/ 	.word	0xffffffff


	//   ....[20]....
        /*0110*/ 	.word	0xffffffff


	//   ....[21]....
        /*0114*/ 	.word	0xffffffff


	//   ....[22]....
        /*0118*/ 	.word	0xffffffff


	//   ....[23]....
        /*011c*/ 	.word	0xffffffff


	//   ....[24]....
        /*0120*/ 	.word	0xffffffff


	//   ....[25]....
        /*0124*/ 	.word	0xffffffff


	//   ....[26]....
        /*0128*/ 	.word	0xffffffff


	//   ....[27]....
        /*012c*/ 	.word	0xffffffff


	//   ....[28]....
        /*0130*/ 	.word	0xffffffff


	//----- nvinfo : EIATTR_COOP_GROUP_INSTR_OFFSETS
	.align		4
.L_1229:
        /*0134*/ 	.byte	0x04, 0x28
        /*0136*/ 	.short	(.L_1231 - .L_1230)


	//   ....[0]....
.L_1230:
        /*0138*/ 	.word	0x000009e0


	//   ....[1]....
        /*013c*/ 	.word	0x00000ae0


	//   ....[2]....
        /*0140*/ 	.word	0x00003d80


	//   ....[3]....
        /*0144*/ 	.word	0x00004dd0


	//   ....[4]....
        /*0148*/ 	.word	0x00004e00


	//   ....[5]....
        /*014c*/ 	.word	0x00004e20


	//   ....[6]....
        /*0150*/ 	.word	0x00004e30


	//   ....[7]....
        /*0154*/ 	.word	0x00004ee0


	//   ....[8]....
        /*0158*/ 	.word	0x00004f00


	//   ....[9]....
        /*015c*/ 	.word	0x00004f20


	//   ....[10]....
        /*0160*/ 	.word	0x00004f30


	//   ....[11]....
        /*0164*/ 	.word	0x00004ff0


	//   ....[12]....
        /*0168*/ 	.word	0x00005000


	//   ....[13]....
        /*016c*/ 	.word	0x00005020


	//   ....[14]....
        /*0170*/ 	.word	0x00005030


	//   ....[15]....
        /*0174*/ 	.word	0x000050e0


	//   ....[16]....
        /*0178*/ 	.word	0x00005110


	//   ....[17]....
        /*017c*/ 	.word	0x00005120


	//   ....[18]....
        /*0180*/ 	.word	0x00005130


	//   ....[19]....
        /*0184*/ 	.word	0x00005200


	//   ....[20]....
        /*0188*/ 	.word	0x00005220


	//   ....[21]....
        /*018c*/ 	.word	0x00005230


	//   ....[22]....
        /*0190*/ 	.word	0x00005240


	//   ....[23]....
        /*0194*/ 	.word	0x00005400


	//   ....[24]....
        /*0198*/ 	.word	0x000056e0


	//   ....[25]....
        /*019c*/ 	.word	0x00005700


	//   ....[26]....
        /*01a0*/ 	.word	0x00005720


	//   ....[27]....
        /*01a4*/ 	.word	0x00005740


	//   ....[28]....
        /*01a8*/ 	.word	0x000067f0


	//----- nvinfo : EIATTR_EXIT_INSTR_OFFSETS
	.align		4
.L_1231:
        /*01ac*/ 	.byte	0x04, 0x1c
        /*01ae*/ 	.short	(.L_1233 - .L_1232)


	//   ....[0]....
.L_1232:
        /*01b0*/ 	.word	0x000006b0


	//   ....[1]....
        /*01b4*/ 	.word	0x00006960


	//----- nvinfo : EIATTR_MAX_THREADS
	.align		4
.L_1233:
        /*01b8*/ 	.byte	0x04, 0x05
        /*01ba*/ 	.short	(.L_1235 - .L_1234)
.L_1234:
        /*01bc*/ 	.word	0x00000080
        /*01c0*/ 	.word	0x00000001
        /*01c4*/ 	.word	0x00000001


	//----- nvinfo : EIATTR_CRS_STACK_SIZE
	.align		4
.L_1235:
        /*01c8*/ 	.byte	0x04, 0x1e
        /*01ca*/ 	.short	(.L_1237 - .L_1236)
.L_1236:
        /*01cc*/ 	.word	0x00000000
.L_1237:


//--------------------- .nv.info._Z25selective_scan_fwd_kernelI32Selective_Scan_fwd_kernel_traitsILi128ELi16ELi1ELb1ELb1ELb1ELb1EfN3c107complexIfEEEEv13SSMParamsBase --------------------------
	.section	.nv.info._Z25selective_scan_fwd_kernelI32Selective_Scan_fwd_kernel_traitsILi128ELi16ELi1ELb1ELb1ELb1ELb1EfN3c107complexIfEEEEv13SSMParamsBase,"",@"SHT_CUDA_INFO"
	.sectionflags	@""
	.align	4


	//----- nvinfo : EIATTR_CUDA_API_VERSION
	.align		4
        /*0000*/ 	.byte	0x04, 0x37
        /*0002*/ 	.short	(.L_1239 - .L_1238)
.L_1238:
        /*0004*/ 	.word	0x00000082


	//----- nvinfo : EIATTR_SW2861232_WAR
	.align		4
.L_1239:
        /*0008*/ 	.byte	0x01, 0x35
	.zero		2


	//----- nvinfo : EIATTR_PARAM_CBANK
	.align		4
        /*000c*/ 	.byte	0x04, 0x0a
        /*000e*/ 	.short	(.L_1241 - .L_1240)
	.align		4
.L_1240:
        /*0010*/ 	.word	index@(.nv.constant0._Z25selective_scan_fwd_kernelI32Selective_Scan_fwd_kernel_traitsILi128ELi16ELi1ELb1ELb1ELb1ELb1EfN3c107complexIfEEEEv13SSMParamsBase)
        /*0014*/ 	.short	0x0160
        /*0016*/ 	.short	0x0118


	//----- nvinfo : EIATTR_CBANK_PARAM_SIZE
	.align		4
.L_1241:
        /*0018*/ 	.byte	0x03, 0x19
        /*001a*/ 	.short	0x0118


	//----- nvinfo : EIATTR_KPARAM_INFO
	.align		4
        /*001c*/ 	.byte	0x04, 0x17
        /*001e*/ 	.short	(.L_1243 - .L_1242)
.L_1242:
        /*0020*/ 	.word	0x00000000
        /*0024*/ 	.short	0x0000
        /*0026*/ 	.short	0x0000
        /*0028*/ 	.byte	0x00, 0xf0, 0x61, 0x04


	//----- nvinfo : EIATTR_MAXREG_COUNT
	.align		4
.L_1243:
        /*002c*/ 	.byte	0x03, 0x1b
        /*002e*/ 	.short	0x00a8


	//----- nvinfo : EIATTR_NUM_BARRIERS
	.align		4
        /*0030*/ 	.byte	0x02, 0x4c
        /*0032*/ 	.byte	0x01
	.zero		1


	//----- nvinfo : EIATTR_ANNOTATIONS
	.align		4
        /*0034*/ 	.byte	0x04, 0x55
        /*0036*/ 	.short	(.L_1245 - .L_1244)


	//   ....[0]....
.L_1244:
        /* <DEDUP_REMOVED lines=9> */


	//----- nvinfo : EIATTR_MERCURY_ISA_VERSION
	.align		4
.L_1245:
        /*00b8*/ 	.byte	0x03, 0x5f
        /*00ba*/ 	.short	0x0000


	//----- nvinfo : EIATTR_COOP_GROUP_MASK_REGIDS
	.align		4
        /*00bc*/ 	.byte	0x04, 0x29
        /*00be*/ 	.short	(.L_1247 - .L_1246)


	//   ....[0]....
.L_1246:
        /*00c0*/ 	.word	0xffffffff


	//   ....[1]....
        /*00c4*/ 	.word	0xffffffff


	//   ....[2]....
        /*00c8*/ 	.word	0xffffffff


	//   ....[3]....
        /*00cc*/ 	.word	0xffffffff


	//   ....[4]....
        /*00d0*/ 	.word	0xffffffff


	//   ....[5]....
        /*00d4*/ 	.word	0xffffffff


	//   ....[6]....
        /*00d8*/ 	.word	0xffffffff


	//   ....[7]....
        /*00dc*/ 	.word	0xffffffff


	//   ....[8]....
        /*00e0*/ 	.word	0xffffffff


	//   ....[9]....
        /*00e4*/ 	.word	0xffffffff


	//   ....[10]....
        /*00e8*/ 	.word	0xffffffff


	//   ....[11]....
        /*00ec*/ 	.word	0xffffffff


	//   ....[12]....
        /*00f0*/ 	.word	0xffffffff


	//   ....[13]....
        /*00f4*/ 	.word	0xffffffff


	//   ....[14]....
        /*00f8*/ 	.word	0xffffffff


	//   ....[15]....
        /*00fc*/ 	.word	0xffffffff


	//   ....[16]....
        /*0100*/ 	.word	0xffffffff


	//   ....[17]....
        /*0104*/ 	.word	0xffffffff


	//   ....[18]....
        /*0108*/ 	.word	0xffffffff


	//   ....[19]....
        /*010c*/ 	.word	0xffffffff


	//   ....[20]....
        /*0110*/ 	.word	0xffffffff


	//   ....[21]....
        /*0114*/ 	.word	0xffffffff


	//   ....[22]....
        /*0118*/ 	.word	0xffffffff


	//   ....[23]....
        /*011c*/ 	.word	0xffffffff


	//   ....[24]....
        /*0120*/ 	.word	0xffffffff


	//   ....[25]....
        /*0124*/ 	.word	0xffffffff


	//   ....[26]....
        /*0128*/ 	.word	0xffffffff


	//   ....[27]....
        /*012c*/ 	.word	0xffffffff


	//   ....[28]....
        /*0130*/ 	.word	0xffffffff


	//   ....[29]....
        /*0134*/ 	.word	0xffffffff


	//   ....[30]....
        /*0138*/ 	.word	0xffffffff


	//----- nvinfo : EIATTR_COOP_GROUP_INSTR_OFFSETS
	.align		4
.L_1247:
        /*013c*/ 	.byte	0x04, 0x28
        /*013e*/ 	.short	(.L_1249 - .L_1248)


	//   ....[0]....
.L_1248:
        /*0140*/ 	.word	0x000009e0


	//   ....[1]....
        /*0144*/ 	.word	0x00000ae0


	//   ....[2]....
        /*0148*/ 	.word	0x00003f00


	//   ....[3]....
        /*014c*/ 	.word	0x00004dd0


	//   ....[4]....
        /*0150*/ 	.word	0x00004e00


	//   ....[5]....
        /*0154*/ 	.word	0x00004e20


	//   ....[6]....
        /*0158*/ 	.word	0x00004e30


	//   ....[7]....
        /*015c*/ 	.word	0x00004ef0


	//   ....[8]....
        /*0160*/ 	.word	0x00004f10


	//   ....[9]....
        /*0164*/ 	.word	0x00004f20


	//   ....[10]....
        /*0168*/ 	.word	0x00004f30


	//   ....[11]....
        /*016c*/ 	.word	0x00004ff0


	//   ....[12]....
        /*0170*/ 	.word	0x00005000


	//   ....[13]....
        /*0174*/ 	.word	0x00005020


	//   ....[14]....
        /*0178*/ 	.word	0x00005030


	//   ....[15]....
        /*017c*/ 	.word	0x000050d0


	//   ....[16]....
        /*0180*/ 	.word	0x00005110


	//   ....[17]....
        /*0184*/ 	.word	0x00005120


	//   ....[18]....
        /*0188*/ 	.word	0x00005130


	//   ....[19]....
        /*018c*/ 	.word	0x000051f0


	//   ....[20]....
        /*0190*/ 	.word	0x00005220


	//   ....[21]....
        /*0194*/ 	.word	0x00005230


	//   ....[22]....
        /*0198*/ 	.word	0x00005240


	//   ....[23]....
        /*019c*/ 	.word	0x00005400


	//   ....[24]....
        /*01a0*/ 	.word	0x000056e0


	//   ....[25]....
        /*01a4*/ 	.word	0x00005700


	//   ....[26]....
        /*01a8*/ 	.word	0x00005720


	//   ....[27]....
        /*01ac*/ 	.word	0x00005740


	//   ....[28]....
        /*01b0*/ 	.word	0x00006870


	//   ....[29]....
        /*01b4*/ 	.word	0x00006ac0


	//   ....[30]....
        /*01b8*/ 	.word	0x000071f0


	//----- nvinfo : EIATTR_EXIT_INSTR_OFFSETS
	.align		4
.L_1249:
        /*01bc*/ 	.byte	0x04, 0x1c
        /*01be*/ 	.short	(.L_1251 - .L_1250)


	//   ....[0]....
.L_1250:
        /*01c0*/ 	.word	0x000006b0


	//   ....[1]....
        /*01c4*/ 	.word	0x00007300


	//----- nvinfo : EIATTR_MAX_THREADS
	.align		4
.L_1251:
        /*01c8*/ 	.byte	0x04, 0x05
        /*01ca*/ 	.short	(.L_1253 - .L_1252)
.L_1252:
        /*01cc*/ 	.word	0x00000080
        /*01d0*/ 	.word	0x00000001
        /*01d4*/ 	.word	0x00000001


	//----- nvinfo : EIATTR_CRS_STACK_SIZE
	.align		4
.L_1253:
        /*01d8*/ 	.byte	0x04, 0x1e
        /*01da*/ 	.short	(.L_1255 - .L_1254)
.L_1254:
        /*01dc*/ 	.word	0x00000000
.L_1255:


//--------------------- .nv.info._Z25selective_scan_fwd_kernelI32Selective_Scan_fwd_kernel_traitsILi64ELi16ELi1ELb0ELb0ELb0ELb0EfN3c107complexIfEEEEv13SSMParamsBase --------------------------
	.section	.nv.info._Z25selective_scan_fwd_kernelI32Selective_Scan_fwd_kernel_traitsILi64ELi16ELi1ELb0ELb0ELb0ELb0EfN3c107complexIfEEEEv13SSMParamsBase,"",@"SHT_CUDA_INFO"
	.sectionflags	@""
	.align	4


	//----- nvinfo : EIATTR_CUDA_API_VERSION
	.align		4
        /*0000*/ 	.byte	0x04, 0x37
        /*0002*/ 	.short	(.L_1257 - .L_1256)
.L_1256:
        /*0004*/ 	.word	0x00000082


	//----- nvinfo : EIATTR_SW2861232_WAR
	.align		4
.L_1257:
        /*0008*/ 	.byte	0x01, 0x35
	.zero		2


	//----- nvinfo : EIATTR_PARAM_CBANK
	.align		4
        /*000c*/ 	.byte	0x04, 0x0a
        /*000e*/ 	.short	(.L_1259 - .L_1258)
	.align		4
.L_1258:
        /*0010*/ 	.word	index@(.nv.constant0._Z25selective_scan_fwd_kernelI32Selective_Scan_fwd_kernel_traitsILi64ELi16ELi1ELb0ELb0ELb0ELb0EfN3c107complexIfEEEEv13SSMParamsBase)
        /*0014*/ 	.short	0x0160
        /*0016*/ 	.short	0x0118


	//----- nvinfo : EIATTR_CBANK_PARAM_SIZE
	.align		4
.L_1259:
        /*0018*/ 	.byte	0x03, 0x19
        /*001a*/ 	.short	0x0118


	//----- nvinfo : EIATTR_KPARAM_INFO
	.align		4
        /*001c*/ 	.byte	0x04, 0x17
        /*001e*/ 	.short	(.L_1261 - .L_1260)
.L_1260:
        /*0020*/ 	.word	0x00000000
        /*0024*/ 	.short	0x0000
        /*0026*/ 	.short	0x0000
        /*0028*/ 	.byte	0x00, 0xf0, 0x61, 0x04


	//----- nvinfo : EIATTR_MAXREG_COUNT
	.align		4
.L_1261:
        /*002c*/ 	.byte	0x03, 0x1b
        /*002e*/ 	.short	0x00a8


	//----- nvinfo : EIATTR_NUM_BARRIERS
	.align		4
        /*0030*/ 	.byte	0x02, 0x4c
        /*0032*/ 	.byte	0x01
	.zero		1


	//----- nvinfo : EIATTR_MERCURY_ISA_VERSION
	.align		4
        /*0034*/ 	.byte	0x03, 0x5f
        /*0036*/ 	.short	0x0000


	//----- nvinfo : EIATTR_COOP_GROUP_MASK_REGIDS
	.align		4
        /*0038*/ 	.byte	0x04, 0x29
        /*003a*/ 	.short	(.L_1263 - .L_1262)


	//   ....[0]....
.L_1262:
        /*003c*/ 	.word	0xffffffff


	//   ....[1]....
        /*0040*/ 	.word	0xffffffff


	//   ....[2]....
        /*0044*/ 	.word	0xffffffff


	//   ....[3]....
        /*0048*/ 	.word	0xffffffff


	//   ....[4]....
        /*004c*/ 	.word	0xffffffff


	//   ....[5]....
        /*0050*/ 	.word	0xffffffff


	//   ....[6]....
        /*0054*/ 	.word	0xffffffff


	//   ....[7]....
        /*0058*/ 	.word	0xffffffff


	//   ....[8]....
        /*005c*/ 	.word	0xffffffff


	//   ....[9]....
        /*0060*/ 	.word	0xffffffff


	//   ....[10]....
        /*0064*/ 	.word	0xffffffff


	//   ....[11]....
        /*0068*/ 	.word	0xffffffff


	//   ....[12]....
        /*006c*/ 	.word	0xffffffff


	//   ....[13]....
        /*0070*/ 	.word	0xffffffff


	//   ....[14]....
        /*0074*/ 	.word	0xffffffff


	//   ....[15]....
        /*0078*/ 	.word	0xffffffff


	//   ....[16]....
        /*007c*/ 	.word	0xffffffff


	//   ....[17]....
        /*0080*/ 	.word	0xffffffff


	//   ....[18]....
        /*0084*/ 	.word	0xffffffff


	//   ....[19]....
        /*0088*/ 	.word	0xffffffff


	//   ....[20]....
        /*008c*/ 	.word	0xffffffff


	//   ....[21]....
        /*0090*/ 	.word	0xffffffff


	//   ....[22]....
        /*0094*/ 	.word	0xffffffff


	//   ....[23]....
        /*0098*/ 	.word	0xffffffff


	//   ....[24]....
        /*009c*/ 	.word	0xffffffff


	//   ....[25]....
        /*00a0*/ 	.word	0xffffffff


	//   ....[26]....
        /*00a4*/ 	.word	0xffffffff


	//----- nvinfo : EIATTR_COOP_GROUP_INSTR_OFFSETS
	.align		4
.L_1263:
        /*00a8*/ 	.byte	0x04, 0x28
        /*00aa*/ 	.short	(.L_1265 - .L_1264)


	//   ....[0]....
.L_1264:
        /*00ac*/ 	.word	0x00000b70


	//   ....[1]....
        /*00b0*/ 	.word	0x00000fc0


	//   ....[2]....
        /*00b4*/ 	.word	0x00005090


	//   ....[3]....
        /*00b8*/ 	.word	0x000050c0


	//   ....[4]....
        /*00bc*/ 	.word	0x000050f0


	//   ....[5]....
        /*00c0*/ 	.word	0x00005100


	//   ....[6]....
        /*00c4*/ 	.word	0x000051b0


	//   ....[7]....
        /*00c8*/ 	.word	0x000051d0


	//   ....[8]....
        /*00cc*/ 	.word	0x000051f0


	//   ....[9]....
        /*00d0*/ 	.word	0x00005200


	//   ....[10]....
        /*00d4*/ 	.word	0x000052a0


	//   ....[11]....
        /*00d8*/ 	.word	0x000052d0


	//   ....[12]....
        /*00dc*/ 	.word	0x000052f0


	//   ....[13]....
        /*00e0*/ 	.word	0x00005300


	//   ....[14]....
        /*00e4*/ 	.word	0x000053b0


	//   ....[15]....
        /*00e8*/ 	.word	0x000053e0


	//   ....[16]....
        /*00ec*/ 	.word	0x000053f0


	//   ....[17]....
        /*00f0*/ 	.word	0x00005400


	//   ....[18]....
        /*00f4*/ 	.word	0x000054d0


	//   ....[19]....
        /*00f8*/ 	.word	0x000054e0


	//   ....[20]....
        /*00fc*/ 	.word	0x000054f0


	//   ....[21]....
        /*0100*/ 	.word	0x00005500


	//   ....[22]....
        /*0104*/ 	.word	0x00005700


	//   ....[23]....
        /*0108*/ 	.word	0x00005720


	//   ....[24]....
        /*010c*/ 	.word	0x00005730


	//   ....[25]....
        /*0110*/ 	.word	0x00005740


	//   ....[26]....
        /*0114*/ 	.word	0x00006690


	//----- nvinfo : EIATTR_EXIT_INSTR_OFFSETS
	.align		4
.L_1265:
        /*0118*/ 	.byte	0x04, 0x1c
        /*011a*/ 	.short	(.L_1267 - .L_1266)


	//   ....[0]....
.L_1266:
        /*011c*/ 	.word	0x00000160


	//   ....[1]....
        /*0120*/ 	.word	0x00006cd0


	//----- nvinfo : EIATTR_MAX_THREADS
	.align		4
.L_1267:
        /*0124*/ 	.byte	0x04, 0x05
        /*0126*/ 	.short	(.L_1269 - .L_1268)
.L_1268:
        /*0128*/ 	.word	0x00000040
        /*012c*/ 	.word	0x00000001
        /*0130*/ 	.word	0x00000001


	//----- nvinfo : EIATTR_CRS_STACK_SIZE
	.align		4
.L_1269:
        /*0134*/ 	.byte	0x04, 0x1e
        /*0136*/ 	.short	(.L_1271 - .L_1270)
.L_1270:
        /*0138*/ 	.word	0x00000000
.L_1271:


//--------------------- .nv.info._Z25selective_scan_fwd_kernelI32Selective_Scan_fwd_kernel_traitsILi64ELi16ELi1ELb0ELb0ELb0ELb1EfN3c107complexIfEEEEv13SSMParamsBase --------------------------
	.section	.nv.info._Z25selective_scan_fwd_kernelI32Selective_Scan_fwd_kernel_traitsILi64ELi16ELi1ELb0ELb0ELb0ELb1EfN3c107complexIfEEEEv13SSMParamsBase,"",@"SHT_CUDA_INFO"
	.sectionflags	@""
	.align	4


	//----- nvinfo : EIATTR_CUDA_API_VERSION
	.align		4
        /*0000*/ 	.byte	0x04, 0x37
        /*0002*/ 	.short	(.L_1273 - .L_1272)
.L_1272:
        /*0004*/ 	.word	0x00000082


	//----- nvinfo : EIATTR_SW2861232_WAR
	.align		4
.L_1273:
        /*0008*/ 	.byte	0x01, 0x35
	.zero		2


	//----- nvinfo : EIATTR_PARAM_CBANK
	.align		4
        /*000c*/ 	.byte	0x04, 0x0a
        /*000e*/ 	.short	(.L_1275 - .L_1274)
	.align		4
.L_1274:
        /*0010*/ 	.word	index@(.nv.constant0._Z25selective_scan_fwd_kernelI32Selective_Scan_fwd_kernel_traitsILi64ELi16ELi1ELb0ELb0ELb0ELb1EfN3c107complexIfEEEEv13SSMParamsBase)
        /*0014*/ 	.short	0x0160
        /*0016*/ 	.short	0x0118


	//----- nvinfo : EIATTR_CBANK_PARAM_SIZE
	.align		4
.L_1275:
        /*0018*/ 	.byte	0x03, 0x19
        /*001a*/ 	.short	0x0118


	//----- nvinfo : EIATTR_KPARAM_INFO
	.align		4
        /*001c*/ 	.byte	0x04, 0x17
        /*001e*/ 	.short	(.L_1277 - .L_1276)
.L_1276:
        /*0020*/ 	.word	0x00000000
        /*0024*/ 	.short	0x0000
        /*0026*/ 	.short	0x0000
        /*0028*/ 	.byte	0x00, 0xf0, 0x61, 0x04


	//----- nvinfo : EIATTR_MAXREG_COUNT
	.align		4
.L_1277:
        /*002c*/ 	.byte	0x03, 0x1b
        /*002e*/ 	.short	0x00a8


	//----- nvinfo : EIATTR_NUM_BARRIERS
	.align		4
        /*0030*/ 	.byte	0x02, 0x4c
        /*0032*/ 	.byte	0x01
	.zero		1


	//----- nvinfo : EIATTR_MERCURY_ISA_VERSION
	.align		4
        /*0034*/ 	.byte	0x03, 0x5f
        /*0036*/ 	.short	0x0000


	//----- nvinfo : EIATTR_COOP_GROUP_MASK_REGIDS
	.align		4
        /*0038*/ 	.byte	0x04, 0x29
        /*003a*/ 	.short	(.L_1279 - .L_1278)


	//   ....[0]....
.L_1278:
        /*003c*/ 	.word	0xffffffff


	//   ....[1]....
        /*0040*/ 	.word	0xffffffff


	//   ....[2]....
        /*0044*/ 	.word	0xffffffff


	//   ....[3]....
        /*0048*/ 	.word	0xffffffff


	//   ....[4]....
        /*004c*/ 	.word	0xffffffff


	//   ....[5]....
        /*0050*/ 	.word	0xffffffff


	//   ....[6]....
        /*0054*/ 	.word	0xffffffff


	//   ....[7]....
        /*0058*/ 	.word	0xffffffff


	//   ....[8]....
        /*005c*/ 	.word	0xffffffff


	//   ....[9]....
        /*0060*/ 	.word	0xffffffff


	//   ....[10]....
        /*0064*/ 	.word	0xffffffff


	//   ....[11]....
        /*0068*/ 	.word	0xffffffff


	//   ....[12]....
        /*006c*/ 	.word	0xffffffff


	//   ....[13]....
        /*0070*/ 	.word	0xffffffff


	//   ....[14]....
        /*0074*/ 	.word	0xffffffff


	//   ....[15]....
        /*0078*/ 	.word	0xffffffff


	//   ....[16]....
        /*007c*/ 	.word	0xffffffff


	//   ....[17]....
        /*0080*/ 	.word	0xffffffff


	//   ....[18]....
        /*0084*/ 	.word	0xffffffff


	//   ....[19]....
        /*0088*/ 	.word	0xffffffff


	//   ....[20]....
        /*008c*/ 	.word	0xffffffff


	//   ....[21]....
        /*0090*/ 	.word	0xffffffff


	//   ....[22]....
        /*0094*/ 	.word	0xffffffff


	//   ....[23]....
        /*0098*/ 	.word	0xffffffff


	//   ....[24]....
        /*009c*/ 	.word	0xffffffff


	//   ....[25]....
        /*00a0*/ 	.word	0xffffffff


	//   ....[26]....
        /*00a4*/ 	.word	0xffffffff


	//   ....[27]....
        /*00a8*/ 	.word	0xffffffff


	//   ....[28]....
        /*00ac*/ 	.word	0xffffffff


	//----- nvinfo : EIATTR_COOP_GROUP_INSTR_OFFSETS
	.align		4
.L_1279:
        /*00b0*/ 	.byte	0x04, 0x28
        /*00b2*/ 	.short	(.L_1281 - .L_1280)


	//   ....[0]....
.L_1280:
        /*00b4*/ 	.word	0x00000b80


	//   ....[1]....
        /*00b8*/ 	.word	0x00000fd0


	//   ....[2]....
        /*00bc*/ 	.word	0x000050a0


	//   ....[3]....
        /*00c0*/ 	.word	0x000050d0


	//   ....[4]....
        /*00c4*/ 	.word	0x00005100


	//   ....[5]....
        /*00c8*/ 	.word	0x00005110


	//   ....[6]....
        /*00cc*/ 	.word	0x000051c0


	//   ....[7]....
        /*00d0*/ 	.word	0x000051e0


	//   ....[8]....
        /*00d4*/ 	.word	0x00005200


	//   ....[9]....
        /*00d8*/ 	.word	0x00005210


	//   ....[10]....
        /*00dc*/ 	.word	0x000052b0


	//   ....[11]....
        /*00e0*/ 	.word	0x000052e0


	//   ....[12]....
        /*00e4*/ 	.word	0x00005300


	//   ....[13]....
        /*00e8*/ 	.word	0x00005310


	//   ....[14]....
        /*00ec*/ 	.word	0x000053c0


	//   ....[15]....
        /*00f0*/ 	.word	0x000053f0


	//   ....[16]....
        /*00f4*/ 	.word	0x00005400


	//   ....[17]....
        /*00f8*/ 	.word	0x00005410


	//   ....[18]....
        /*00fc*/ 	.word	0x000054e0


	//   ....[19]....
        /*0100*/ 	.word	0x000054f0


	//   ....[20]....
        /*0104*/ 	.word	0x00005500


	//   ....[21]....
        /*0108*/ 	.word	0x00005510


	//   ....[22]....
        /*010c*/ 	.word	0x00005710


	//   ....[23]....
        /*0110*/ 	.word	0x00005730


	//   ....[24]....
        /*0114*/ 	.word	0x00005740


	//   ....[25]....
        /*0118*/ 	.word	0x00005750


	//   ....[26]....
        /*011c*/ 	.word	0x000067f0


	//   ....[27]....
        /*0120*/ 	.word	0x000072a0


	//   ....[28]....
        /*0124*/ 	.word	0x00007bf0


	//----- nvinfo : EIATTR_EXIT_INSTR_OFFSETS
	.align		4
.L_1281:
        /*0128*/ 	.byte	0x04, 0x1c
        /*012a*/ 	.short	(.L_1283 - .L_1282)


	//   ....[0]....
.L_1282:
        /*012c*/ 	.word	0x000001b0


	//   ....[1]....
        /*0130*/ 	.word	0x00008150


	//----- nvinfo : EIATTR_MAX_THREADS
	.align		4
.L_1283:
        /*0134*/ 	.byte	0x04, 0x05
        /*0136*/ 	.short	(.L_1285 - .L_1284)
.L_1284:
        /*0138*/ 	.word	0x00000040
        /*013c*/ 	.word	0x00000001
        /*0140*/ 	.word	0x00000001


	//----- nvinfo : EIATTR_CRS_STACK_SIZE
	.align		4
.L_1285:
        /*0144*/ 	.byte	0x04, 0x1e
        /*0146*/ 	.short	(.L_1287 - .L_1286)
.L_1286:
        /*0148*/ 	.word	0x00000000
.L_1287:


//--------------------- .nv.info._Z25selective_scan_fwd_kernelI32Selective_Scan_fwd_kernel_traitsILi64ELi16ELi1ELb0ELb0ELb1ELb0EfN3c107complexIfEEEEv13SSMParamsBase --------------------------
	.section	.nv.info._Z25selective_scan_fwd_kernelI32Selective_Scan_fwd_kernel_traitsILi64ELi16ELi1ELb0ELb0ELb1ELb0EfN3c107complexIfEEEEv13SSMParamsBase,"",@"SHT_CUDA_INFO"
	.sectionflags	@""
	.align	4


	//----- nvinfo : EIATTR_CUDA_API_VERSION
	.align		4
        /*0000*/ 	.byte	0x04, 0x37
        /*0002*/ 	.short	(.L_1289 - .L_1288)
.L_1288:
        /*0004*/ 	.word	0x00000082


	//----- nvinfo : EIATTR_SW2861232_WAR
	.align		4
.L_1289:
        /*0008*/ 	.byte	0x01, 0x35
	.zero		2


	//----- nvinfo : EIATTR_PARAM_CBANK
	.align		4
        /*000c*/ 	.byte	0x04, 0x0a
        /*000e*/ 	.short	(.L_1291 - .L_1290)
	.align		4
.L_1290:
        /*0010*/ 	.word	index@(.nv.constant0._Z25selective_scan_fwd_kernelI32Selective_Scan_fwd_kernel_traitsILi64ELi16ELi1ELb0ELb0ELb1ELb0EfN3c107complexIfEEEEv13SSMParamsBase)
        /*0014*/ 	.short	0x0160
        /*0016*/ 	.short	0x0118


	//----- nvinfo : EIATTR_CBANK_PARAM_SIZE
	.align		4
.L_1291:
        /*0018*/ 	.byte	0x03, 0x19
        /*001a*/ 	.short	0x0118


	//----- nvinfo : EIATTR_KPARAM_INFO
	.align		4
        /*001c*/ 	.byte	0x04, 0x17
        /*001e*/ 	.short	(.L_1293 - .L_1292)
.L_1292:
        /*0020*/ 	.word	0x00000000
        /*0024*/ 	.short	0x0000
        /*0026*/ 	.short	0x0000
        /*0028*/ 	.byte	0x00, 0xf0, 0x61, 0x04


	//----- nvinfo : EIATTR_MAXREG_COUNT
	.align		4
.L_1293:
        /*002c*/ 	.byte	0x03, 0x1b
        /*002e*/ 	.short	0x00a8


	//----- nvinfo : EIATTR_NUM_BARRIERS
	.align		4
        /*0030*/ 	.byte	0x02, 0x4c
        /*0032*/ 	.byte	0x01
	.zero		1


	//----- nvinfo : EIATTR_MERCURY_ISA_VERSION
	.align		4
        /*0034*/ 	.byte	0x03, 0x5f
        /*0036*/ 	.short	0x0000


	//----- nvinfo : EIATTR_COOP_GROUP_MASK_REGIDS
	.align		4
        /*0038*/ 	.byte	0x04, 0x29
        /*003a*/ 	.short	(.L_1295 - .L_1294)


	//   ....[0]....
.L_1294:
        /*003c*/ 	.word	0xffffffff


	//   ....[1]....
        /*0040*/ 	.word	0xffffffff


	//   ....[2]....
        /*0044*/ 	.word	0xffffffff


	//   ....[3]....
        /*0048*/ 	.word	0xffffffff


	//   ....[4]....
        /*004c*/ 	.word	0xffffffff


	//   ....[5]....
        /*0050*/ 	.word	0xffffffff


	//   ....[6]....
        /*0054*/ 	.word	0xffffffff


	//   ....[7]....
        /*0058*/ 	.word	0xffffffff


	//   ....[8]....
        /*005c*/ 	.word	0xffffffff


	//   ....[9]....
        /*0060*/ 	.word	0xffffffff


	//   ....[10]....
        /*0064*/ 	.word	0xffffffff


	//   ....[11]....
        /*0068*/ 	.word	0xffffffff


	//   ....[12]....
        /*006c*/ 	.word	0xffffffff


	//   ....[13]....
        /*0070*/ 	.word	0xffffffff


	//   ....[14]....
        /*0074*/ 	.word	0xffffffff


	//   ....[15]....
        /*0078*/ 	.word	0xffffffff


	//   ....[16]....
        /*007c*/ 	.word	0xffffffff


	//   ....[17]....
        /*0080*/ 	.word	0xffffffff


	//   ....[18]....
        /*0084*/ 	.word	0xffffffff


	//   ....[19]....
        /*0088*/ 	.word	0xffffffff


	//   ....[20]....
        /*008c*/ 	.word	0xffffffff


	//   ....[21]....
        /*0090*/ 	.word	0xffffffff


	//   ....[22]....
        /*0094*/ 	.word	0xffffffff


	//   ....[23]....
        /*0098*/ 	.word	0xffffffff


	//   ....[24]....
        /*009c*/ 	.word	0xffffffff


	//   ....[25]....
        /*00a0*/ 	.word	0xffffffff


	//   ....[26]....
        /*00a4*/ 	.word	0xffffffff


	//   ....[27]....
        /*00a8*/ 	.word	0xffffffff


	//----- nvinfo : EIATTR_COOP_GROUP_INSTR_OFFSETS
	.align		4
.L_1295:
        /*00ac*/ 	.byte	0x04, 0x28
        /*00ae*/ 	.short	(.L_1297 - .L_1296)


	//   ....[0]....
.L_1296:
        /*00b0*/ 	.word	0x00000f20


	//   ....[1]....
        /*00b4*/ 	.word	0x00001380


	//   ....[2]....
        /*00b8*/ 	.word	0x000061f0


	//   ....[3]....
        /*00bc*/ 	.word	0x00006220


	//   ....[4]....
        /*00c0*/ 	.word	0x00006240


	//   ....[5]....
        /*00c4*/ 	.word	0x00006250


	//   ....[6]....
        /*00c8*/ 	.word	0x00006290


	//   ....[7]....
        /*00cc*/ 	.word	0x00006330


	//   ....[8]....
        /*00d0*/ 	.word	0x00006360


	//   ....[9]....
        /*00d4*/ 	.word	0x00006390


	//   ....[10]....
        /*00d8*/ 	.word	0x000063a0


	//   ....[11]....
        /*00dc*/ 	.word	0x00006440


	//   ....[12]....
        /*00e0*/ 	.word	0x00006470


	//   ....[13]....
        /*00e4*/ 	.word	0x00006490


	//   ....[14]....
        /*00e8*/ 	.word	0x000064a0


	//   ....[15]....
        /*00ec*/ 	.word	0x00006540


	//   ....[16]....
        /*00f0*/ 	.word	0x00006570


	//   ....[17]....
        /*00f4*/ 	.word	0x00006590


	//   ....[18]....
        /*00f8*/ 	.word	0x000065a0


	//   ....[19]....
        /*00fc*/ 	.word	0x00006670


	//   ....[20]....
        /*0100*/ 	.word	0x00006680


	//   ....[21]....
        /*0104*/ 	.word	0x00006690


	//   ....[22]....
        /*0108*/ 	.word	0x000066a0


	//   ....[23]....
        /*010c*/ 	.word	0x00006a60


	//   ....[24]....
        /*0110*/ 	.word	0x00006b30


	//   ....[25]....
        /*0114*/ 	.word	0x00006b40


	//   ....[26]....
        /*0118*/ 	.word	0x00006b50


	//   ....[27]....
        /*011c*/ 	.word	0x00007fd0


	//----- nvinfo : EIATTR_EXIT_INSTR_OFFSETS
	.align		4
.L_1297:
        /*0120*/ 	.byte	0x04, 0x1c
        /*0122*/ 	.short	(.L_1299 - .L_1298)


	//   ....[0]....
.L_1298:
        /*0124*/ 	.word	0x000005b0


	//   ....[1]....
        /*0128*/ 	.word	0x00008750


	//----- nvinfo : EIATTR_MAX_THREADS
	.align		4
.L_1299:
        /*012c*/ 	.byte	0x04, 0x05
        /*012e*/ 	.short	(.L_1301 - .L_1300)
.L_1300:
        /*0130*/ 	.word	0x00000040
        /*0134*/ 	.word	0x00000001
        /*0138*/ 	.word	0x00000001


	//----- nvinfo : EIATTR_CRS_STACK_SIZE
	.align		4
.L_1301:
        /*013c*/ 	.byte	0x04, 0x1e
        /*013e*/ 	.short	(.L_1303 - .L_1302)
.L_1302:
        /*0140*/ 	.word	0x00000000
.L_1303:


//--------------------- .nv.info._Z25selective_scan_fwd_kernelI32Selective_Scan_fwd_kernel_traitsILi64ELi16ELi1ELb0ELb0ELb1ELb1EfN3c107complexIfEEEEv13SSMParamsBase --------------------------
	.section	.nv.info._Z25selective_scan_fwd_kernelI32Selective_Scan_fwd_kernel_traitsILi64ELi16ELi1ELb0ELb0ELb1ELb1EfN3c107complexIfEEEEv13SSMParamsBase,"",@"SHT_CUDA_INFO"
	.sectionflags	@""
	.align	4


	//----- nvinfo : EIATTR_CUDA_API_VERSION
	.align		4
        /*0000*/ 	.byte	0x04, 0x37
        /*0002*/ 	.short	(.L_1305 - .L_1304)
.L_1304:
        /*0004*/ 	.word	0x00000082


	//----- nvinfo : EIATTR_SW2861232_WAR
	.align		4
.L_1305:
        /*0008*/ 	.byte	0x01, 0x35
	.zero		2


	//----- nvinfo : EIATTR_PARAM_CBANK
	.align		4
        /*000c*/ 	.byte	0x04, 0x0a
        /*000e*/ 	.short	(.L_1307 - .L_1306)
	.align		4
.L_1306:
        /*0010*/ 	.word	index@(.nv.constant0._Z25selective_scan_fwd_kernelI32Selective_Scan_fwd_kernel_traitsILi64ELi16ELi1ELb0ELb0ELb1ELb1EfN3c107complexIfEEEEv13SSMParamsBase)
        /*0014*/ 	.short	0x0160
        /*0016*/ 	.short	0x0118


	//----- nvinfo : EIATTR_CBANK_PARAM_SIZE
	.align		4
.L_1307:
        /*0018*/ 	.byte	0x03, 0x19
        /*001a*/ 	.short	0x0118


	//----- nvinfo : EIATTR_KPARAM_INFO
	.align		4
        /*001c*/ 	.byte	0x04, 0x17
        /*001e*/ 	.short	(.L_1309 - .L_1308)
.L_1308:
        /*0020*/ 	.word	0x00000000
        /*0024*/ 	.short	0x0000
        /*0026*/ 	.short	0x0000
        /*0028*/ 	.byte	0x00, 0xf0, 0x61, 0x04


	//----- nvinfo : EIATTR_MAXREG_COUNT
	.align		4
.L_1309:
        /*002c*/ 	.byte	0x03, 0x1b
        /*002e*/ 	.short	0x00a8


	//----- nvinfo : EIATTR_NUM_BARRIERS
	.align		4
        /*0030*/ 	.byte	0x02, 0x4c
        /*0032*/ 	.byte	0x01
	.zero		1


	//----- nvinfo : EIATTR_MERCURY_ISA_VERSION
	.align		4
        /*0034*/ 	.byte	0x03, 0x5f
        /*0036*/ 	.short	0x0000


	//----- nvinfo : EIATTR_COOP_GROUP_MASK_REGIDS
	.align		4
        /*0038*/ 	.byte	0x04, 0x29
        /*003a*/ 	.short	(.L_1311 - .L_1310)


	//   ....[0]....
.L_1310:
        /*003c*/ 	.word	0xffffffff


	//   ....[1]....
        /*0040*/ 	.word	0xffffffff


	//   ....[2]....
        /*0044*/ 	.word	0xffffffff


	//   ....[3]....
        /*0048*/ 	.word	0xffffffff


	//   ....[4]....
        /*004c*/ 	.word	0xffffffff


	//   ....[5]....
        /*0050*/ 	.word	0xffffffff


	//   ....[6]....
        /*0054*/ 	.word	0xffffffff


	//   ....[7]....
        /*0058*/ 	.word	0xffffffff


	//   ....[8]....
        /*005c*/ 	.word	0xffffffff


	//   ....[9]....
        /*0060*/ 	.word	0xffffffff


	//   ....[10]....
        /*0064*/ 	.word	0xffffffff


	//   ....[11]....
        /*0068*/ 	.word	0xffffffff


	//   ....[12]....
        /*006c*/ 	.word	0xffffffff


	//   ....[13]....
        /*0070*/ 	.word	0xffffffff


	//   ....[14]....
        /*0074*/ 	.word	0xffffffff


	//   ....[15]....
        /*0078*/ 	.word	0xffffffff


	//   ....[16]....
        /*007c*/ 	.word	0xffffffff


	//   ....[17]....
        /*0080*/ 	.word	0xffffffff


	//   ....[18]....
        /*0084*/ 	.word	0xffffffff


	//   ....[19]....
        /*0088*/ 	.word	0xffffffff


	//   ....[20]....
        /*008c*/ 	.word	0xffffffff


	//   ....[21]....
        /*0090*/ 	.word	0xffffffff


	//   ....[22]....
        /*0094*/ 	.word	0xffffffff


	//   ....[23]....
        /*0098*/ 	.word	0xffffffff


	//   ....[24]....
        /*009c*/ 	.word	0xffffffff


	//   ....[25]....
        /*00a0*/ 	.word	0xffffffff


	//   ....[26]....
        /*00a4*/ 	.word	0xffffffff


	//   ....[27]....
        /*00a8*/ 	.word	0xffffffff


	//   ....[28]....
        /*00ac*/ 	.word	0xffffffff


	//   ....[29]....
        /*00b0*/ 	.word	0xffffffff


	//----- nvinfo : EIATTR_COOP_GROUP_INSTR_OFFSETS
	.align		4
.L_1311:
        /*00b4*/ 	.byte	0x04, 0x28
        /*00b6*/ 	.short	(.L_1313 - .L_1312)


	//   ....[0]....
.L_1312:
        /*00b8*/ 	.word	0x00000f20


	//   ....[1]....
        /*00bc*/ 	.word	0x00001380


	//   ....[2]....
        /*00c0*/ 	.word	0x000061f0


	//   ....[3]....
        /*00c4*/ 	.word	0x00006220


	//   ....[4]....
        /*00c8*/ 	.word	0x00006240


	//   ....[5]....
        /*00cc*/ 	.word	0x00006250


	//   ....[6]....
        /*00d0*/ 	.word	0x00006290


	//   ....[7]....
        /*00d4*/ 	.word	0x00006330


	//   ....[8]....
        /*00d8*/ 	.word	0x00006360


	//   ....[9]....
        /*00dc*/ 	.word	0x00006390


	//   ....[10]....
        /*00e0*/ 	.word	0x000063a0


	//   ....[11]....
        /*00e4*/ 	.word	0x00006440


	//   ....[12]....
        /*00e8*/ 	.word	0x00006470


	//   ....[13]....
        /*00ec*/ 	.word	0x00006490


	//   ....[14]....
        /*00f0*/ 	.word	0x000064a0


	//   ....[15]....
        /*00f4*/ 	.word	0x00006540


	//   ....[16]....
        /*00f8*/ 	.word	0x00006570


	//   ....[17]....
        /*00fc*/ 	.word	0x00006590


	//   ....[18]....
        /*0100*/ 	.word	0x000065a0


	//   ....[19]....
        /*0104*/ 	.word	0x00006670


	//   ....[20]....
        /*0108*/ 	.word	0x00006680


	//   ....[21]....
        /*010c*/ 	.word	0x00006690


	//   ....[22]....
        /*0110*/ 	.word	0x000066a0


	//   ....[23]....
        /*0114*/ 	.word	0x00006a60


	//   ....[24]....
        /*0118*/ 	.word	0x00006b30


	//   ....[25]....
        /*011c*/ 	.word	0x00006b40


	//   ....[26]....
        /*0120*/ 	.word	0x00006b50


	//   ....[27]....
        /*0124*/ 	.word	0x000080d0


	//   ....[28]....
        /*0128*/ 	.word	0x00008c90


	//   ....[29]....
        /*012c*/ 	.word	0x00009620


	//----- nvinfo : EIATTR_EXIT_INSTR_OFFSETS
	.align		4
.L_1313:
        /*0130*/ 	.byte	0x04, 0x1c
        /*0132*/ 	.short	(.L_1315 - .L_1314)


	//   ....[0]....
.L_1314:
        /*0134*/ 	.word	0x000005b0


	//   ....[1]....
        /*0138*/ 	.word	0x00009c30


	//----- nvinfo : EIATTR_MAX_THREADS
	.align		4
.L_1315:
        /*013c*/ 	.byte	0x04, 0x05
        /*013e*/ 	.short	(.L_1317 - .L_1316)
.L_1316:
        /*0140*/ 	.word	0x00000040
        /*0144*/ 	.word	0x00000001
        /*0148*/ 	.word	0x00000001


	//----- nvinfo : EIATTR_CRS_STACK_SIZE
	.align		4
.L_1317:
        /*014c*/ 	.byte	0x04, 0x1e
        /*014e*/ 	.short	(.L_1319 - .L_1318)
.L_1318:
        /*0150*/ 	.word	0x00000000
.L_1319:


//--------------------- .nv.info._Z25selective_scan_fwd_kernelI32Selective_Scan_fwd_kernel_traitsILi64ELi16ELi1ELb0ELb1ELb0ELb0EfN3c107complexIfEEEEv13SSMParamsBase --------------------------
	.section	.nv.info._Z25selective_scan_fwd_kernelI32Selective_Scan_fwd_kernel_traitsILi64ELi16ELi1ELb0ELb1ELb0ELb0EfN3c107complexIfEEEEv13SSMParamsBase,"",@"SHT_CUDA_INFO"
	.sectionflags	@""
	.align	4


	//----- nvinfo : EIATTR_CUDA_API_VERSION
	.align		4
        /*0000*/ 	.byte	0x04, 0x37
        /*0002*/ 	.short	(.L_1321 - .L_1320)
.L_1320:
        /*0004*/ 	.word	0x00000082


	//----- nvinfo : EIATTR_SW2861232_WAR
	.align		4
.L_1321:
        /*0008*/ 	.byte	0x01, 0x35
	.zero		2


	//----- nvinfo : EIATTR_PARAM_CBANK
	.align		4
        /*000c*/ 	.byte	0x04, 0x0a
        /*000e*/ 	.short	(.L_1323 - .L_1322)
	.align		4
.L_1322:
        /*0010*/ 	.word	index@(.nv.constant0._Z25selective_scan_fwd_kernelI32Selective_Scan_fwd_kernel_traitsILi64ELi16ELi1ELb0ELb1ELb0ELb0EfN3c107complexIfEEEEv13SSMParamsBase)
        /*0014*/ 	.short	0x0160
        /*0016*/ 	.short	0x0118


	//----- nvinfo : EIATTR_CBANK_PARAM_SIZE
	.align		4
.L_1323:
        /*0018*/ 	.byte	0x03, 0x19
        /*001a*/ 	.short	0x0118


	//----- nvinfo : EIATTR_KPARAM_INFO
	.align		4
        /*001c*/ 	.byte	0x04, 0x17
        /*001e*/ 	.short	(.L_1325 - .L_1324)
.L_1324:
        /*0020*/ 	.word	0x00000000
        /*0024*/ 	.short	0x0000
        /*0026*/ 	.short	0x0000
        /*0028*/ 	.byte	0x00, 0xf0, 0x61, 0x04


	//----- nvinfo : EIATTR_MAXREG_COUNT
	.align		4
.L_1325:
        /*002c*/ 	.byte	0x03, 0x1b
        /*002e*/ 	.short	0x00a8


	//----- nvinfo : EIATTR_NUM_BARRIERS
	.align		4
        /*0030*/ 	.byte	0x02, 0x4c
        /*0032*/ 	.byte	0x01
	.zero		1


	//----- nvinfo : EIATTR_ANNOTATIONS
	.align		4
        /*0034*/ 	.byte	0x04, 0x55
        /*0036*/ 	.short	(.L_1327 - .L_1326)


	//   ....[0]....
.L_1326:
        /*0038*/ 	.word	0x00000001
        /*003c*/ 	.byte	0x90, 0x02, 0x00, 0x00, 0x01, 0x00, 0x00, 0x00, 0xe0, 0x04, 0x00, 0x00, 0x01, 0x00, 0x00, 0x00
        /*004c*/ 	.byte	0x10, 0x05, 0x00, 0x00, 0x01, 0x00, 0x00, 0x00, 0x40, 0x05, 0x00, 0x00, 0x01, 0x00, 0x00, 0x00
        /*005c*/ 	.byte	0x70, 0x05, 0x00, 0x00, 0x01, 0x00, 0x00, 0x00, 0x70, 0x06, 0x00, 0x00, 0x01, 0x00, 0x00, 0x00
        /*006c*/ 	.byte	0xa0, 0x06, 0x00, 0x00, 0x01, 0x00, 0x00, 0x00, 0xe0, 0x79, 0x00, 0x00, 0x01, 0x00, 0x00, 0x00
        /*007c*/ 	.byte	0xa0, 0x7d, 0x00, 0x00, 0x01, 0x00, 0x00, 0x00, 0xb0, 0x7d, 0x00, 0x00, 0x01, 0x00, 0x00, 0x00
        /*008c*/ 	.byte	0xc0, 0x7d, 0x00, 0x00, 0x01, 0x00, 0x00, 0x00, 0xc0, 0x81, 0x00, 0x00, 0x01, 0x00, 0x00, 0x00
        /*009c*/ 	.byte	0xe0, 0x81, 0x00, 0x00, 0x01, 0x00, 0x00, 0x00, 0x00, 0x82, 0x00, 0x00


	//----- nvinfo : EIATTR_MERCURY_ISA_VERSION
	.align		4
.L_1327:
        /*00a8*/ 	.byte	0x03, 0x5f
        /*00aa*/ 	.short	0x0000


	//----- nvinfo : EIATTR_COOP_GROUP_MASK_REGIDS
	.align		4
        /*00ac*/ 	.byte	0x04, 0x29
        /*00ae*/ 	.short	(.L_1329 - .L_1328)


	//   ....[0]....
.L_1328:
        /*00b0*/ 	.word	0xffffffff


	//   ....[1]....
        /*00b4*/ 	.word	0xffffffff


	//   ....[2]....
        /*00b8*/ 	.word	0xffffffff


	//   ....[3]....
        /*00bc*/ 	.word	0xffffffff


	//   ....[4]....
        /*00c0*/ 	.word	0xffffffff


	//   ....[5]....
        /*00c4*/ 	.word	0xffffffff


	//   ....[6]....
        /*00c8*/ 	.word	0xffffffff


	//   ....[7]....
        /*00cc*/ 	.word	0xffffffff


	//   ....[8]....
        /*00d0*/ 	.word	0xffffffff


	//   ....[9]....
        /*00d4*/ 	.word	0xffffffff


	//   ....[10]....
        /*00d8*/ 	.word	0xffffffff


	//   ....[11]....
        /*00dc*/ 	.word	0xffffffff


	//   ....[12]....
        /*00e0*/ 	.word	0xffffffff


	//   ....[13]....
        /*00e4*/ 	.word	0xffffffff


	//   ....[14]....
        /*00e8*/ 	.word	0xffffffff


	//   ....[15]....
        /*00ec*/ 	.word	0xffffffff


	//   ....[16]....
        /*00f0*/ 	.word	0xffffffff


	//   ....[17]....
        /*00f4*/ 	.word	0xffffffff


	//   ....[18]....
        /*00f8*/ 	.word	0xffffffff


	//   ....[19]....
        /*00fc*/ 	.word	0xffffffff


	//   ....[20]....
        /*0100*/ 	.word	0xffffffff


	//   ....[21]....
        /*0104*/ 	.word	0xffffffff


	//   ....[22]....
        /*0108*/ 	.word	0xffffffff


	//   ....[23]....
        /*010c*/ 	.word	0xffffffff


	//   ....[24]....
        /*0110*/ 	.word	0xffffffff


	//   ....[25]....
        /*0114*/ 	.word	0xffffffff


	//   ....[26]....
        /*0118*/ 	.word	0xffffffff


	//   ....[27]....
        /*011c*/ 	.word	0xffffffff


	//----- nvinfo : EIATTR_COOP_GROUP_INSTR_OFFSETS
	.align		4
.L_1329:
        /*0120*/ 	.byte	0x04, 0x28
        /*0122*/ 	.short	(.L_1331 - .L_1330)


	//   ....[0]....
.L_1330:
        /*0124*/ 	.word	0x00000d90


	//   ....[1]....
        /*0128*/ 	.word	0x00001240


	//   ....[2]....
        /*012c*/ 	.word	0x00004b50


	//   ....[3]....
        /*0130*/ 	.word	0x00006550


	//   ....[4]....
        /*0134*/ 	.word	0x00006580


	//   ....[5]....
        /*0138*/ 	.word	0x000065b0


	//   ....[6]....
        /*013c*/ 	.word	0x000065c0


	//   ....[7]....
        /*0140*/ 	.word	0x00006660


	//   ....[8]....
        /*0144*/ 	.word	0x00006690


	//   ....[9]....
        /*0148*/ 	.word	0x000066b0


	//   ....[10]....
        /*014c*/ 	.word	0x000066c0


	//   ....[11]....
        /*0150*/ 	.word	0x00006750


	//   ....[12]....
        /*0154*/ 	.word	0x00006780


	//   ....[13]....
        /*0158*/ 	.word	0x000067b0


	//   ....[14]....
        /*015c*/ 	.word	0x000067c0


	//   ....[15]....
        /*0160*/ 	.word	0x00006880


	//   ....[16]....
        /*0164*/ 	.word	0x000068a0


	//   ....[17]....
        /*0168*/ 	.word	0x000068b0


	//   ....[18]....
        /*016c*/ 	.word	0x000068c0


	//   ....[19]....
        /*0170*/ 	.word	0x00006970


	//   ....[20]....
        /*0174*/ 	.word	0x000069a0


	//   ....[21]....
        /*0178*/ 	.word	0x000069b0


	//   ....[22]....
        /*017c*/ 	.word	0x000069c0


	//   ....[23]....
        /*0180*/ 	.word	0x00006b80


	//   ....[24]....
        /*0184*/ 	.word	0x00006c50


	//   ....[25]....
        /*0188*/ 	.word	0x00006c60


	//   ....[26]....
        /*018c*/ 	.word	0x00006c70


	//   ....[27]....
        /*0190*/ 	.word	0x00007b30


	//----- nvinfo : EIATTR_EXIT_INSTR_OFFSETS
	.align		4
.L_1331:
        /*0194*/ 	.byte	0x04, 0x1c
        /*0196*/ 	.short	(.L_1333 - .L_1332)


	//   ....[0]....
.L_1332:
        /*0198*/ 	.word	0x00000330


	//   ....[1]....
        /*019c*/ 	.word	0x00008230


	//----- nvinfo : EIATTR_MAX_THREADS
	.align		4
.L_1333:
        /*01a0*/ 	.byte	0x04, 0x05
        /*01a2*/ 	.short	(.L_1335 - .L_1334)
.L_1334:
        /*01a4*/ 	.word	0x00000040
        /*01a8*/ 	.word	0x00000001
        /*01ac*/ 	.word	0x00000001


	//----- nvinfo : EIATTR_CRS_STACK_SIZE
	.align		4
.L_1335:
        /*01b0*/ 	.byte	0x04, 0x1e
        /*01b2*/ 	.short	(.L_1337 - .L_1336)
.L_1336:
        /*01b4*/ 	.word	0x00000000
.L_1337:


//--------------------- .nv.info._Z25selective_scan_fwd_kernelI32Selective_Scan_fwd_kernel_traitsILi64ELi16ELi1ELb0ELb1ELb0ELb1EfN3c107complexIfEEEEv13SSMParamsBase --------------------------
	.section	.nv.info._Z25selective_scan_fwd_kernelI32Selective_Scan_fwd_kernel_traitsILi64ELi16ELi1ELb0ELb1ELb0ELb1EfN3c107complexIfEEEEv13SSMParamsBase,"",@"SHT_CUDA_INFO"
	.sectionflags	@""
	.align	4


	//----- nvinfo : EIATTR_CUDA_API_VERSION
	.align		4
        /*0000*/ 	.byte	0x04, 0x37
        /*0002*/ 	.short	(.L_1339 - .L_1338)
.L_1338:
        /*0004*/ 	.word	0x00000082


	//----- nvinfo : EIATTR_SW2861232_WAR
	.align		4
.L_1339:
        /*0008*/ 	.byte	0x01, 0x35
	.zero		2


	//----- nvinfo : EIATTR_PARAM_CBANK
	.align		4
        /*000c*/ 	.byte	0x04, 0x0a
        /*000e*/ 	.short	(.L_1341 - .L_1340)
	.align		4
.L_1340:
        /*0010*/ 	.word	index@(.nv.constant0._Z25selective_scan_fwd_kernelI32Selective_Scan_fwd_kernel_traitsILi64ELi16ELi1ELb0ELb1ELb0ELb1EfN3c107complexIfEEEEv13SSMParamsBase)
        /*0014*/ 	.short	0x0160
        /*0016*/ 	.short	0x0118


	//----- nvinfo : EIATTR_CBANK_PARAM_SIZE
	.align		4
.L_1341:
        /*0018*/ 	.byte	0x03, 0x19
        /*001a*/ 	.short	0x0118


	//----- nvinfo : EIATTR_KPARAM_INFO
	.align		4
        /*001c*/ 	.byte	0x04, 0x17
        /*001e*/ 	.short	(.L_1343 - .L_1342)
.L_1342:
        /*0020*/ 	.word	0x00000000
        /*0024*/ 	.short	0x0000
        /*0026*/ 	.short	0x0000
        /*0028*/ 	.byte	0x00, 0xf0, 0x61, 0x04


	//----- nvinfo : EIATTR_MAXREG_COUNT
	.align		4
.L_1343:
        /*002c*/ 	.byte	0x03, 0x1b
        /*002e*/ 	.short	0x00a8


	//----- nvinfo : EIATTR_NUM_BARRIERS
	.align		4
        /*0030*/ 	.byte	0x02, 0x4c
        /*0032*/ 	.byte	0x01
	.zero		1


	//----- nvinfo : EIATTR_ANNOTATIONS
	.align		4
        /*0034*/ 	.byte	0x04, 0x55
        /*0036*/ 	.short	(.L_1345 - .L_1344)


	//   ....[0]....
.L_1344:
        /* <DEDUP_REMOVED lines=9> */


	//----- nvinfo : EIATTR_MERCURY_ISA_VERSION
	.align		4
.L_1345:
        /*00b8*/ 	.byte	0x03, 0x5f
        /*00ba*/ 	.short	0x0000


	//----- nvinfo : EIATTR_COOP_GROUP_MASK_REGIDS
	.align		4
        /*00bc*/ 	.byte	0x04, 0x29
        /*00be*/ 	.short	(.L_1347 - .L_1346)


	//   ....[0]....
.L_1346:
        /*00c0*/ 	.word	0xffffffff


	//   ....[1]....
        /*00c4*/ 	.word	0xffffffff


	//   ....[2]....
        /*00c8*/ 	.word	0xffffffff


	//   ....[3]....
        /*00cc*/ 	.word	0xffffffff


	//   ....[4]....
        /*00d0*/ 	.word	0xffffffff


	//   ....[5]....
        /*00d4*/ 	.word	0xffffffff


	//   ....[6]....
        /*00d8*/ 	.word	0xffffffff


	//   ....[7]....
        /*00dc*/ 	.word	0xffffffff


	//   ....[8]....
        /*00e0*/ 	.word	0xffffffff


	//   ....[9]....
        /*00e4*/ 	.word	0xffffffff


	//   ....[10]....
        /*00e8*/ 	.word	0xffffffff


	//   ....[11]....
        /*00ec*/ 	.word	0xffffffff


	//   ....[12]....
        /*00f0*/ 	.word	0xffffffff


	//   ....[13]....
        /*00f4*/ 	.word	0xffffffff


	//   ....[14]....
        /*00f8*/ 	.word	0xffffffff


	//   ....[15]....
        /*00fc*/ 	.word	0xffffffff


	//   ....[16]....
        /*0100*/ 	.word	0xffffffff


	//   ....[17]....
        /*0104*/ 	.word	0xffffffff


	//   ....[18]....
        /*0108*/ 	.word	0xffffffff


	//   ....[19]....
        /*010c*/ 	.word	0xffffffff


	//   ....[20]....
        /*0110*/ 	.word	0xffffffff


	//   ....[21]....
        /*0114*/ 	.word	0xffffffff


	//   ....[22]....
        /*0118*/ 	.word	0xffffffff


	//   ....[23]....
        /*011c*/ 	.word	0xffffffff


	//   ....[24]....
        /*0120*/ 	.word	0xffffffff


	//   ....[25]....
        /*0124*/ 	.word	0xffffffff


	//   ....[26]....
        /*0128*/ 	.word	0xffffffff


	//   ....[27]....
        /*012c*/ 	.word	0xffffffff


	//   ....[28]....
        /*0130*/ 	.word	0xffffffff


	//   ....[29]....
        /*0134*/ 	.word	0xffffffff


	//----- nvinfo : EIATTR_COOP_GROUP_INSTR_OFFSETS
	.align		4
.L_1347:
        /*0138*/ 	.byte	0x04, 0x28
        /*013a*/ 	.short	(.L_1349 - .L_1348)


	//   ....[0]....
.L_1348:
        /*013c*/ 	.word	0x00000dc0


	//   ....[1]....
        /*0140*/ 	.word	0x00001270


	//   ....[2]....
        /*0144*/ 	.word	0x00004b80


	//   ....[3]....
        /*0148*/ 	.word	0x00006580


	//   ....[4]....
        /*014c*/ 	.word	0x000065b0


	//   ....[5]....
        /*0150*/ 	.word	0x000065e0


	//   ....[6]....
        /*0154*/ 	.word	0x000065f0


	//   ....[7]....
        /*0158*/ 	.word	0x00006690


	//   ....[8]....
        /*015c*/ 	.word	0x000066c0


	//   ....[9]....
        /*0160*/ 	.word	0x000066e0


	//   ....[10]....
        /*0164*/ 	.word	0x000066f0


	//   ....[11]....
        /*0168*/ 	.word	0x00006780


	//   ....[12]....
        /*016c*/ 	.word	0x000067b0


	//   ....[13]....
        /*0170*/ 	.word	0x000067e0


	//   ....[14]....
        /*0174*/ 	.word	0x000067f0


	//   ....[15]....
        /*0178*/ 	.word	0x000068b0


	//   ....[16]....
        /*017c*/ 	.word	0x000068d0


	//   ....[17]....
        /*0180*/ 	.word	0x000068e0


	//   ....[18]....
        /*0184*/ 	.word	0x000068f0


	//   ....[19]....
        /*0188*/ 	.word	0x000069a0


	//   ....[20]....
        /*018c*/ 	.word	0x000069d0


	//   ....[21]....
        /*0190*/ 	.word	0x000069e0


	//   ....[22]....
        /*0194*/ 	.word	0x000069f0


	//   ....[23]....
        /*0198*/ 	.word	0x00006bb0


	//   ....[24]....
        /*019c*/ 	.word	0x00006c80


	//   ....[25]....
        /*01a0*/ 	.word	0x00006c90


	//   ....[26]....
        /*01a4*/ 	.word	0x00006ca0


	//   ....[27]....
        /*01a8*/ 	.word	0x00007ce0


	//   ....[28]....
        /*01ac*/ 	.word	0x00008760


	//   ....[29]....
        /*01b0*/ 	.word	0x000090d0


	//----- nvinfo : EIATTR_EXIT_INSTR_OFFSETS
	.align		4
.L_1349:
        /*01b4*/ 	.byte	0x04, 0x1c
        /*01b6*/ 	.short	(.L_1351 - .L_1350)


	//   ....[0]....
.L_1350:
        /*01b8*/ 	.word	0x00000320


	//   ....[1]....
        /*01bc*/ 	.word	0x000096d0


	//----- nvinfo : EIATTR_MAX_THREADS
	.align		4
.L_1351:
        /*01c0*/ 	.byte	0x04, 0x05
        /*01c2*/ 	.short	(.L_1353 - .L_1352)
.L_1352:
        /*01c4*/ 	.word	0x00000040
        /*01c8*/ 	.word	0x00000001
        /*01cc*/ 	.word	0x00000001


	//----- nvinfo : EIATTR_CRS_STACK_SIZE
	.align		4
.L_1353:
        /*01d0*/ 	.byte	0x04, 0x1e
        /*01d2*/ 	.short	(.L_1355 - .L_1354)
.L_1354:
        /*01d4*/ 	.word	0x00000000
.L_1355:


//--------------------- .nv.info._Z25selective_scan_fwd_kernelI32Selective_Scan_fwd_kernel_traitsILi64ELi16ELi1ELb0ELb1ELb1ELb0EfN3c107complexIfEEEEv13SSMParamsBase --------------------------
	.section	.nv.info._Z25selective_scan_fwd_kernelI32Selective_Scan_fwd_kernel_traitsILi64ELi16ELi1ELb0ELb1ELb1ELb0EfN3c107complexIfEEEEv13SSMParamsBase,"",@"SHT_CUDA_INFO"
	.sectionflags	@""
	.align	4


	//----- nvinfo : EIATTR_CUDA_API_VERSION
	.align		4
        /*0000*/ 	.byte	0x04, 0x37
        /*0002*/ 	.short	(.L_1357 - .L_1356)
.L_1356:
        /*0004*/ 	.word	0x00000082


	//----- nvinfo : EIATTR_SW2861232_WAR
	.align		4
.L_1357:
        /*0008*/ 	.byte	0x01, 0x35
	.zero		2


	//----- nvinfo : EIATTR_PARAM_CBANK
	.align		4
        /*000c*/ 	.byte	0x04, 0x0a
        /*000e*/ 	.short	(.L_1359 - .L_1358)
	.align		4
.L_1358:
        /*0010*/ 	.word	index@(.nv.constant0._Z25selective_scan_fwd_kernelI32Selective_Scan_fwd_kernel_traitsILi64ELi16ELi1ELb0ELb1ELb1ELb0EfN3c107complexIfEEEEv13SSMParamsBase)
        /*0014*/ 	.short	0x0160
        /*0016*/ 	.short	0x0118


	//----- nvinfo : EIATTR_CBANK_PARAM_SIZE
	.align		4
.L_1359:
        /*0018*/ 	.byte	0x03, 0x19
        /*001a*/ 	.short	0x0118


	//----- nvinfo : EIATTR_KPARAM_INFO
	.align		4
        /*001c*/ 	.byte	0x04, 0x17
        /*001e*/ 	.short	(.L_1361 - .L_1360)
.L_1360:
        /*0020*/ 	.word	0x00000000
        /*0024*/ 	.short	0x0000
        /*0026*/ 	.short	0x0000
        /*0028*/ 	.byte	0x00, 0xf0, 0x61, 0x04


	//----- nvinfo : EIATTR_MAXREG_COUNT
	.align		4
.L_1361:
        /*002c*/ 	.byte	0x03, 0x1b
        /*002e*/ 	.short	0x00a8


	//----- nvinfo : EIATTR_NUM_BARRIERS
	.align		4
        /*0030*/ 	.byte	0x02, 0x4c
        /*0032*/ 	.byte	0x01
	.zero		1


	//----- nvinfo : EIATTR_ANNOTATIONS
	.align		4
        /*0034*/ 	.byte	0x04, 0x55
        /*0036*/ 	.short	(.L_1363 - .L_1362)


	//   ....[0]....
.L_1362:
        /*0038*/ 	.word	0x00000001
        /*003c*/ 	.byte	0x20, 0x77, 0x00, 0x00, 0x01, 0x00, 0x00, 0x00, 0x30, 0x77, 0x00, 0x00, 0x01, 0x00, 0x00, 0x00
        /*004c*/ 	.byte	0xc0, 0x84, 0x00, 0x00, 0x01, 0x00, 0x00, 0x00, 0xd0, 0x84, 0x00, 0x00


	//----- nvinfo : EIATTR_MERCURY_ISA_VERSION
	.align		4
.L_1363:
        /*0058*/ 	.byte	0x03, 0x5f
        /*005a*/ 	.short	0x0000


	//----- nvinfo : EIATTR_COOP_GROUP_MASK_REGIDS
	.align		4
        /*005c*/ 	.byte	0x04, 0x29
        /*005e*/ 	.short	(.L_1365 - .L_1364)


	//   ....[0]....
.L_1364:
        /*0060*/ 	.word	0xffffffff


	//   ....[1]....
        /*0064*/ 	.word	0xffffffff


	//   ....[2]....
        /*0068*/ 	.word	0xffffffff


	//   ....[3]....
        /*006c*/ 	.word	0xffffffff


	//   ....[4]....
        /*0070*/ 	.word	0xffffffff


	//   ....[5]....
        /*0074*/ 	.word	0xffffffff


	//   ....[6]....
        /*0078*/ 	.word	0xffffffff


	//   ....[7]....
        /*007c*/ 	.word	0xffffffff


	//   ....[8]....
        /*0080*/ 	.word	0xffffffff


	//   ....[9]....
        /*0084*/ 	.word	0xffffffff


	//   ....[10]....
        /*0088*/ 	.word	0xffffffff


	//   ....[11]....
        /*008c*/ 	.word	0xffffffff


	//   ....[12]....
        /*0090*/ 	.word	0xffffffff


	//   ....[13]....
        /*0094*/ 	.word	0xffffffff


	//   ....[14]....
        /*0098*/ 	.word	0xffffffff


	//   ....[15]....
        /*009c*/ 	.word	0xffffffff


	//   ....[16]....
        /*00a0*/ 	.word	0xffffffff


	//   ....[17]....
        /*00a4*/ 	.word	0xffffffff


	//   ....[18]....
        /*00a8*/ 	.word	0xffffffff


	//   ....[19]....
        /*00ac*/ 	.word	0xffffffff


	//   ....[20]....
        /*00b0*/ 	.word	0xffffffff


	//   ....[21]....
        /*00b4*/ 	.word	0xffffffff


	//   ....[22]....
        /*00b8*/ 	.word	0xffffffff


	//   ....[23]....
        /*00bc*/ 	.word	0xffffffff


	//   ....[24]....
        /*00c0*/ 	.word	0xffffffff


	//   ....[25]....
        /*00c4*/ 	.word	0xffffffff


	//   ....[26]....
        /*00c8*/ 	.word	0xffffffff


	//   ....[27]....
        /*00cc*/ 	.word	0xffffffff


	//   ....[28]....
        /*00d0*/ 	.word	0xffffffff


	//----- nvinfo : EIATTR_COOP_GROUP_INSTR_OFFSETS
	.align		4
.L_1365:
        /*00d4*/ 	.byte	0x04, 0x28
        /*00d6*/ 	.short	(.L_1367 - .L_1366)


	//   ....[0]....
.L_1366:
        /*00d8*/ 	.word	0x000010b0


	//   ....[1]....
        /*00dc*/ 	.word	0x000014f0


	//   ....[2]....
        /*00e0*/ 	.word	0x00004da0


	//   ....[3]....
        /*00e4*/ 	.word	0x00006f40


	//   ....[4]....
        /*00e8*/ 	.word	0x00006f70


	//   ....[5]....
        /*00ec*/ 	.word	0x00007020


	//   ....[6]....
        /*00f0*/ 	.word	0x00007040


	//   ....[7]....
        /*00f4*/ 	.word	0x000070b0


	//   ....[8]....
        /*00f8*/ 	.word	0x000070d0


	//   ....[9]....
        /*00fc*/ 	.word	0x00007140


	//   ....[10]....
        /*0100*/ 	.word	0x00007150


	//   ....[11]....
        /*0104*/ 	.word	0x000071b0


	//   ....[12]....
        /*0108*/ 	.word	0x000071d0


	//   ....[13]....
        /*010c*/ 	.word	0x00007240


	//   ....[14]....
        /*0110*/ 	.word	0x00007250


	//   ....[15]....
        /*0114*/ 	.word	0x000072d0


	//   ....[16]....
        /*0118*/ 	.word	0x000072f0


	//   ....[17]....
        /*011c*/ 	.word	0x00007300


	//   ....[18]....
        /*0120*/ 	.word	0x00007310


	//   ....[19]....
        /*0124*/ 	.word	0x00007410


	//   ....[20]....
        /*0128*/ 	.word	0x00007430


	//   ....[21]....
        /*012c*/ 	.word	0x00007450


	//   ....[22]....
        /*0130*/ 	.word	0x00007480


	//   ....[23]....
        /*0134*/ 	.word	0x000075c0


	//   ....[24]....
        /*0138*/ 	.word	0x000079c0


	//   ....[25]....
        /*013c*/ 	.word	0x000079f0


	//   ....[26]....
        /*0140*/ 	.word	0x00007a10


	//   ....[27]....
        /*0144*/ 	.word	0x00007a20


	//   ....[28]....
        /*0148*/ 	.word	0x00008ae0


	//----- nvinfo : EIATTR_EXIT_INSTR_OFFSETS
	.align		4
.L_1367:
        /*014c*/ 	.byte	0x04, 0x1c
        /*014e*/ 	.short	(.L_1369 - .L_1368)


	//   ....[0]....
.L_1368:
        /*0150*/ 	.word	0x000006b0


	//   ....[1]....
        /*0154*/ 	.word	0x00009600


	//----- nvinfo : EIATTR_MAX_THREADS
	.align		4
.L_1369:
        /*0158*/ 	.byte	0x04, 0x05
        /*015a*/ 	.short	(.L_1371 - .L_1370)
.L_1370:
        /*015c*/ 	.word	0x00000040
        /*0160*/ 	.word	0x00000001
        /*0164*/ 	.word	0x00000001


	//----- nvinfo : EIATTR_CRS_STACK_SIZE
	.align		4
.L_1371:
        /*0168*/ 	.byte	0x04, 0x1e
        /*016a*/ 	.short	(.L_1373 - .L_1372)
.L_1372:
        /*016c*/ 	.word	0x00000000
.L_1373:


//--------------------- .nv.info._Z25selective_scan_fwd_kernelI32Selective_Scan_fwd_kernel_traitsILi64ELi16ELi1ELb0ELb1ELb1ELb1EfN3c107complexIfEEEEv13SSMParamsBase --------------------------
	.section	.nv.info._Z25selective_scan_fwd_kernelI32Selective_Scan_fwd_kernel_traitsILi64ELi16ELi1ELb0ELb1ELb1ELb1EfN3c107complexIfEEEEv13SSMParamsBase,"",@"SHT_CUDA_INFO"
	.sectionflags	@""
	.align	4


	//----- nvinfo : EIATTR_CUDA_API_VERSION
	.align		4
        /*0000*/ 	.byte	0x04, 0x37
        /*0002*/ 	.short	(.L_1375 - .L_1374)
.L_1374:
        /*0004*/ 	.word	0x00000082


	//----- nvinfo : EIATTR_SW2861232_WAR
	.align		4
.L_1375:
        /*0008*/ 	.byte	0x01, 0x35
	.zero		2


	//----- nvinfo : EIATTR_PARAM_CBANK
	.align		4
        /*000c*/ 	.byte	0x04, 0x0a
        /*000e*/ 	.short	(.L_1377 - .L_1376)
	.align		4
.L_1376:
        /*0010*/ 	.word	index@(.nv.constant0._Z25selective_scan_fwd_kernelI32Selective_Scan_fwd_kernel_traitsILi64ELi16ELi1ELb0ELb1ELb1ELb1EfN3c107complexIfEEEEv13SSMParamsBase)
        /*0014*/ 	.short	0x0160
        /*0016*/ 	.short	0x0118


	//----- nvinfo : EIATTR_CBANK_PARAM_SIZE
	.align		4
.L_1377:
        /*0018*/ 	.byte	0x03, 0x19
        /*001a*/ 	.short	0x0118


	//----- nvinfo : EIATTR_KPARAM_INFO
	.align		4
        /*001c*/ 	.byte	0x04, 0x17
        /*001e*/ 	.short	(.L_1379 - .L_1378)
.L_1378:
        /*0020*/ 	.word	0x00000000
        /*0024*/ 	.short	0x0000
        /*0026*/ 	.short	0x0000
        /*0028*/ 	.byte	0x00, 0xf0, 0x61, 0x04


	//----- nvinfo : EIATTR_MAXREG_COUNT
	.align		4
.L_1379:
        /*002c*/ 	.byte	0x03, 0x1b
        /*002e*/ 	.short	0x00a8


	//----- nvinfo : EIATTR_NUM_BARRIERS
	.align		4
        /*0030*/ 	.byte	0x02, 0x4c
        /*0032*/ 	.byte	0x01
	.zero		1


	//----- nvinfo : EIATTR_ANNOTATIONS
	.align		4
        /*0034*/ 	.byte	0x04, 0x55
        /*0036*/ 	.short	(.L_1381 - .L_1380)


	//   ....[0]....
.L_1380:
        /*0038*/ 	.word	0x00000001
        /*003c*/ 	.byte	0x20, 0x77, 0x00, 0x00, 0x01, 0x00, 0x00, 0x00, 0x30, 0x77, 0x00, 0x00, 0x01, 0x00, 0x00, 0x00
        /*004c*/ 	.byte	0xc0, 0x84, 0x00, 0x00, 0x01, 0x00, 0x00, 0x00, 0xd0, 0x84, 0x00, 0x00


	//----- nvinfo : EIATTR_MERCURY_ISA_VERSION
	.align		4
.L_1381:
        /*0058*/ 	.byte	0x03, 0x5f
        /*005a*/ 	.short	0x0000


	//----- nvinfo : EIATTR_COOP_GROUP_MASK_REGIDS
	.align		4
        /*005c*/ 	.byte	0x04, 0x29
        /*005e*/ 	.short	(.L_1383 - .L_1382)


	//   ....[0]....
.L_1382:
        /*0060*/ 	.word	0xffffffff


	//   ....[1]....
        /*0064*/ 	.word	0xffffffff


	//   ....[2]....
        /*0068*/ 	.word	0xffffffff


	//   ....[3]....
        /*006c*/ 	.word	0xffffffff


	//   ....[4]....
        /*0070*/ 	.word	0xffffffff


	//   ....[5]....
        /*0074*/ 	.word	0xffffffff


	//   ....[6]....
        /*0078*/ 	.word	0xffffffff


	//   ....[7]....
        /*007c*/ 	.word	0xffffffff


	//   ....[8]....
        /*0080*/ 	.word	0xffffffff


	//   ....[9]....
        /*0084*/ 	.word	0xffffffff


	//   ....[10]....
        /*0088*/ 	.word	0xffffffff


	//   ....[11]....
        /*008c*/ 	.word	0xffffffff


	//   ....[12]....
        /*0090*/ 	.word	0xffffffff


	//   ....[13]....
        /*0094*/ 	.word	0xffffffff


	//   ....[14]....
        /*0098*/ 	.word	0xffffffff


	//   ....[15]....
        /*009c*/ 	.word	0xffffffff


	//   ....[16]....
        /*00a0*/ 	.word	0xffffffff


	//   ....[17]....
        /*00a4*/ 	.word	0xffffffff


	//   ....[18]....
        /*00a8*/ 	.word	0xffffffff


	//   ....[19]....
        /*00ac*/ 	.word	0xffffffff


	//   ....[20]....
        /*00b0*/ 	.word	0xffffffff


	//   ....[21]....
        /*00b4*/ 	.word	0xffffffff


	//   ....[22]....
        /*00b8*/ 	.word	0xffffffff


	//   ....[23]....
        /*00bc*/ 	.word	0xffffffff


	//   ....[24]....
        /*00c0*/ 	.word	0xffffffff


	//   ....[25]....
        /*00c4*/ 	.word	0xffffffff


	//   ....[26]....
        /*00c8*/ 	.word	0xffffffff


	//   ....[27]....
        /*00cc*/ 	.word	0xffffffff


	//   ....[28]....
        /*00d0*/ 	.word	0xffffffff


	//   ....[29]....
        /*00d4*/ 	.word	0xffffffff


	//   ....[30]....
        /*00d8*/ 	.word	0xffffffff


	//----- nvinfo : EIATTR_COOP_GROUP_INSTR_OFFSETS
	.align		4
.L_1383:
        /*00dc*/ 	.byte	0x04, 0x28
        /*00de*/ 	.short	(.L_1385 - .L_1384)


	//   ....[0]....
.L_1384:
        /*00e0*/ 	.word	0x000010b0


	//   ....[1]....
        /*00e4*/ 	.word	0x000014f0


	//   ....[2]....
        /*00e8*/ 	.word	0x00004da0


	//   ....[3]....
        /*00ec*/ 	.word	0x00006f40


	//   ....[4]....
        /*00f0*/ 	.word	0x00006f70


	//   ....[5]....
        /*00f4*/ 	.word	0x00007020


	//   ....[6]....
        /*00f8*/ 	.word	0x00007040


	//   ....[7]....
        /*00fc*/ 	.word	0x000070b0


	//   ....[8]....
        /*0100*/ 	.word	0x000070d0


	//   ....[9]....
        /*0104*/ 	.word	0x00007140


	//   ....[10]....
        /*0108*/ 	.word	0x00007150


	//   ....[11]....
        /*010c*/ 	.word	0x000071b0


	//   ....[12]....
        /*0110*/ 	.word	0x000071d0


	//   ....[13]....
        /*0114*/ 	.word	0x00007240


	//   ....[14]....
        /*0118*/ 	.word	0x00007250


	//   ....[15]....
        /*011c*/ 	.word	0x000072d0


	//   ....[16]....
        /*0120*/ 	.word	0x000072f0


	//   ....[17]....
        /*0124*/ 	.word	0x00007300


	//   ....[18]....
        /*0128*/ 	.word	0x00007310


	//   ....[19]....
        /*012c*/ 	.word	0x00007410


	//   ....[20]....
        /*0130*/ 	.word	0x00007430


	//   ....[21]....
        /*0134*/ 	.word	0x00007450


	//   ....[22]....
        /*0138*/ 	.word	0x00007480


	//   ....[23]....
        /*013c*/ 	.word	0x000075c0


	//   ....[24]....
        /*0140*/ 	.word	0x000079c0


	//   ....[25]....
        /*0144*/ 	.word	0x000079f0


	//   ....[26]....
        /*0148*/ 	.word	0x00007a10


	//   ....[27]....
        /*014c*/ 	.word	0x00007a20


	//   ....[28]....
        /*0150*/ 	.word	0x00008d20


	//   ....[29]....
        /*0154*/ 	.word	0x00009a20


	//   ....[30]....
        /*0158*/ 	.word	0x0000a390


	//----- nvinfo : EIATTR_EXIT_INSTR_OFFSETS
	.align		4
.L_1385:
        /*015c*/ 	.byte	0x04, 0x1c
        /*015e*/ 	.short	(.L_1387 - .L_1386)


	//   ....[0]....
.L_1386:
        /*0160*/ 	.word	0x000006b0


	//   ....[1]....
        /*0164*/ 	.word	0x0000a9b0


	//----- nvinfo : EIATTR_MAX_THREADS
	.align		4
.L_1387:
        /*0168*/ 	.byte	0x04, 0x05
        /*016a*/ 	.short	(.L_1389 - .L_1388)
.L_1388:
        /*016c*/ 	.word	0x00000040
        /*0170*/ 	.word	0x00000001
        /*0174*/ 	.word	0x00000001


	//----- nvinfo : EIATTR_CRS_STACK_SIZE
	.align		4
.L_1389:
        /*0178*/ 	.byte	0x04, 0x1e
        /*017a*/ 	.short	(.L_1391 - .L_1390)
.L_1390:
        /*017c*/ 	.word	0x00000000
.L_1391:


//--------------------- .nv.info._Z25selective_scan_fwd_kernelI32Selective_Scan_fwd_kernel_traitsILi64ELi16ELi1ELb1ELb0ELb0ELb0EfN3c107complexIfEEEEv13SSMParamsBase --------------------------
	.section	.nv.info._Z25selective_scan_fwd_kernelI32Selective_Scan_fwd_kernel_traitsILi64ELi16ELi1ELb1ELb0ELb0ELb0EfN3c107complexIfEEEEv13SSMParamsBase,"",@"SHT_CUDA_INFO"
	.sectionflags	@""
	.align	4


	//----- nvinfo : EIATTR_CUDA_API_VERSION
	.align		4
        /*0000*/ 	.byte	0x04, 0x37
        /*0002*/ 	.short	(.L_1393 - .L_1392)
.L_1392:
        /*0004*/ 	.word	0x00000082


	//----- nvinfo : EIATTR_SW2861232_WAR
	.align		4
.L_1393:
        /*0008*/ 	.byte	0x01, 0x35
	.zero		2


	//----- nvinfo : EIATTR_PARAM_CBANK
	.align		4
        /*000c*/ 	.byte	0x04, 0x0a
        /*000e*/ 	.short	(.L_1395 - .L_1394)
	.align		4
.L_1394:
        /*0010*/ 	.word	index@(.nv.constant0._Z25selective_scan_fwd_kernelI32Selective_Scan_fwd_kernel_traitsILi64ELi16ELi1ELb1ELb0ELb0ELb0EfN3c107complexIfEEEEv13SSMParamsBase)
        /*0014*/ 	.short	0x0160
        /*0016*/ 	.short	0x0118


	//----- nvinfo : EIATTR_CBANK_PARAM_SIZE
	.align		4
.L_1395:
        /*0018*/ 	.byte	0x03, 0x19
        /*001a*/ 	.short	0x0118


	//----- nvinfo : EIATTR_KPARAM_INFO
	.align		4
        /*001c*/ 	.byte	0x04, 0x17
        /*001e*/ 	.short	(.L_1397 - .L_1396)
.L_1396:
        /*0020*/ 	.word	0x00000000
        /*0024*/ 	.short	0x0000
        /*0026*/ 	.short	0x0000
        /*0028*/ 	.byte	0x00, 0xf0, 0x61, 0x04


	//----- nvinfo : EIATTR_MAXREG_COUNT
	.align		4
.L_1397:
        /*002c*/ 	.byte	0x03, 0x1b
        /*002e*/ 	.short	0x00a8


	//----- nvinfo : EIATTR_NUM_BARRIERS
	.align		4
        /*0030*/ 	.byte	0x02, 0x4c
        /*0032*/ 	.byte	0x01
	.zero		1


	//----- nvinfo : EIATTR_MERCURY_ISA_VERSION
	.align		4
        /*0034*/ 	.byte	0x03, 0x5f
        /*0036*/ 	.short	0x0000


	//----- nvinfo : EIATTR_COOP_GROUP_MASK_REGIDS
	.align		4
        /*0038*/ 	.byte	0x04, 0x29
        /*003a*/ 	.short	(.L_1399 - .L_1398)


	//   ....[0]....
.L_1398:
        /*003c*/ 	.word	0xffffffff


	//   ....[1]....
        /*0040*/ 	.word	0xffffffff


	//   ....[2]....
        /*0044*/ 	.word	0xffffffff


	//   ....[3]....
        /*0048*/ 	.word	0xffffffff


	//   ....[4]....
        /*004c*/ 	.word	0xffffffff


	//   ....[5]....
        /*0050*/ 	.word	0xffffffff


	//   ....[6]....
        /*0054*/ 	.word	0xffffffff


	//   ....[7]....
        /*0058*/ 	.word	0xffffffff


	//   ....[8]....
        /*005c*/ 	.word	0xffffffff


	//   ....[9]....
        /*0060*/ 	.word	0xffffffff


	//   ....[10]....
        /*0064*/ 	.word	0xffffffff


	//   ....[11]....
        /*0068*/ 	.word	0xffffffff


	//   ....[12]....
        /*006c*/ 	.word	0xffffffff


	//   ....[13]....
        /*0070*/ 	.word	0xffffffff


	//   ....[14]....
        /*0074*/ 	.word	0xffffffff


	//   ....[15]....
        /*0078*/ 	.word	0xffffffff


	//   ....[16]....
        /*007c*/ 	.word	0xffffffff


	//   ....[17]....
        /*0080*/ 	.word	0xffffffff


	//   ....[18]....
        /*0084*/ 	.word	0xffffffff


	//   ....[19]....
        /*0088*/ 	.word	0xffffffff


	//   ....[20]....
        /*008c*/ 	.word	0xffffffff


	//   ....[21]....
        /*0090*/ 	.word	0xffffffff


	//   ....[22]....
        /*0094*/ 	.word	0xffffffff


	//   ....[23]....
        /*0098*/ 	.word	0xffffffff


	//   ....[24]....
        /*009c*/ 	.word	0xffffffff


	//   ....[25]....
        /*00a0*/ 	.word	0xffffffff


	//   ....[26]....
        /*00a4*/ 	.word	0xffffffff


	//----- nvinfo : EIATTR_COOP_GROUP_INSTR_OFFSETS
	.align		4
.L_1399:
        /*00a8*/ 	.byte	0x04, 0x28
        /*00aa*/ 	.short	(.L_1401 - .L_1400)


	//   ....[0]....
.L_1400:
        /*00ac*/ 	.word	0x00000410


	//   ....[1]....
        /*00b0*/ 	.word	0x00000530


	//   ....[2]....
        /*00b4*/ 	.word	0x00003ff0


	//   ....[3]....
        /*00b8*/ 	.word	0x00004020


	//   ....[4]....
        /*00bc*/ 	.word	0x00004060


	//   ....[5]....
        /*00c0*/ 	.word	0x00004070


	//   ....[6]....
        /*00c4*/ 	.word	0x00004120


	//   ....[7]....
        /*00c8*/ 	.word	0x00004140


	//   ....[8]....
        /*00cc*/ 	.word	0x00004160


	//   ....[9]....
        /*00d0*/ 	.word	0x00004170


	//   ....[10]....
        /*00d4*/ 	.word	0x00004210


	//   ....[11]....
        /*00d8*/ 	.word	0x00004240


	//   ....[12]....
        /*00dc*/ 	.word	0x00004260


	//   ....[13]....
        /*00e0*/ 	.word	0x00004270


	//   ....[14]....
        /*00e4*/ 	.word	0x00004320


	//   ....[15]....
        /*00e8*/ 	.word	0x00004350


	//   ....[16]....
        /*00ec*/ 	.word	0x00004360


	//   ....[17]....
        /*00f0*/ 	.word	0x00004370


	//   ....[18]....
        /*00f4*/ 	.word	0x00004440


	//   ....[19]....
        /*00f8*/ 	.word	0x00004450


	//   ....[20]....
        /*00fc*/ 	.word	0x00004460


	//   ....[21]....
        /*0100*/ 	.word	0x00004470


	//   ....[22]....
        /*0104*/ 	.word	0x00004650


	//   ....[23]....
        /*0108*/ 	.word	0x00004670


	//   ....[24]....
        /*010c*/ 	.word	0x00004690


	//   ....[25]....
        /*0110*/ 	.word	0x000046b0


	//   ....[26]....
        /*0114*/ 	.word	0x00005610


	//----- nvinfo : EIATTR_EXIT_INSTR_OFFSETS
	.align		4
.L_1401:
        /*0118*/ 	.byte	0x04, 0x1c
        /*011a*/ 	.short	(.L_1403 - .L_1402)


	//   ....[0]....
.L_1402:
        /*011c*/ 	.word	0x00000160


	//   ....[1]....
        /*0120*/ 	.word	0x000056f0


	//----- nvinfo : EIATTR_MAX_THREADS
	.align		4
.L_1403:
        /*0124*/ 	.byte	0x04, 0x05
        /*0126*/ 	.short	(.L_1405 - .L_1404)
.L_1404:
        /*0128*/ 	.word	0x00000040
        /*012c*/ 	.word	0x00000001
        /*0130*/ 	.word	0x00000001


	//----- nvinfo : EIATTR_CRS_STACK_SIZE
	.align		4
.L_1405:
        /*0134*/ 	.byte	0x04, 0x1e
        /*0136*/ 	.short	(.L_1407 - .L_1406)
.L_1406:
        /*0138*/ 	.word	0x00000000
.L_1407:


//--------------------- .nv.info._Z25selective_scan_fwd_kernelI32Selective_Scan_fwd_kernel_traitsILi64ELi16ELi1ELb1ELb0ELb0ELb1EfN3c107complexIfEEEEv13SSMParamsBase --------------------------
	.section	.nv.info._Z25selective_scan_fwd_kernelI32Selective_Scan_fwd_kernel_traitsILi64ELi16ELi1ELb1ELb0ELb0ELb1EfN3c107complexIfEEEEv13SSMParamsBase,"",@"SHT_CUDA_INFO"
	.sectionflags	@""
	.align	4


	//----- nvinfo : EIATTR_CUDA_API_VERSION
	.align		4
        /*0000*/ 	.byte	0x04, 0x37
        /*0002*/ 	.short	(.L_1409 - .L_1408)
.L_1408:
        /*0004*/ 	.word	0x00000082


	//----- nvinfo : EIATTR_SW2861232_WAR
	.align		4
.L_1409:
        /*0008*/ 	.byte	0x01, 0x35
	.zero		2


	//----- nvinfo : EIATTR_PARAM_CBANK
	.align		4
        /*000c*/ 	.byte	0x04, 0x0a
        /*000e*/ 	.short	(.L_1411 - .L_1410)
	.align		4
.L_1410:
        /*0010*/ 	.word	index@(.nv.constant0._Z25selective_scan_fwd_kernelI32Selective_Scan_fwd_kernel_traitsILi64ELi16ELi1ELb1ELb0ELb0ELb1EfN3c107complexIfEEEEv13SSMParamsBase)
        /*0014*/ 	.short	0x0160
        /*0016*/ 	.short	0x0118


	//----- nvinfo : EIATTR_CBANK_PARAM_SIZE
	.align		4
.L_1411:
        /*0018*/ 	.byte	0x03, 0x19
        /*001a*/ 	.short	0x0118


	//----- nvinfo : EIATTR_KPARAM_INFO
	.align		4
        /*001c*/ 	.byte	0x04, 0x17
        /*001e*/ 	.short	(.L_1413 - .L_1412)
.L_1412:
        /*0020*/ 	.word	0x00000000
        /*0024*/ 	.short	0x0000
        /*0026*/ 	.short	0x0000
        /*0028*/ 	.byte	0x00, 0xf0, 0x61, 0x04


	//----- nvinfo : EIATTR_MAXREG_COUNT
	.align		4
.L_1413:
        /*002c*/ 	.byte	0x03, 0x1b
        /*002e*/ 	.short	0x00a8


	//----- nvinfo : EIATTR_NUM_BARRIERS
	.align		4
        /*0030*/ 	.byte	0x02, 0x4c
        /*0032*/ 	.byte	0x01
	.zero		1


	//----- nvinfo : EIATTR_MERCURY_ISA_VERSION
	.align		4
        /*0034*/ 	.byte	0x03, 0x5f
        /*0036*/ 	.short	0x0000


	//----- nvinfo : EIATTR_COOP_GROUP_MASK_REGIDS
	.align		4
        /*0038*/ 	.byte	0x04, 0x29
        /*003a*/ 	.short	(.L_1415 - .L_1414)


	//   ....[0]....
.L_1414:
        /*003c*/ 	.word	0xffffffff


	//   ....[1]....
        /*0040*/ 	.word	0xffffffff


	//   ....[2]....
        /*0044*/ 	.word	0xffffffff


	//   ....[3]....
        /*0048*/ 	.word	0xffffffff


	//   ....[4]....
        /*004c*/ 	.word	0xffffffff


	//   ....[5]....
        /*0050*/ 	.word	0xffffffff


	//   ....[6]....
        /*0054*/ 	.word	0xffffffff


	//   ....[7]....
        /*0058*/ 	.word	0xffffffff


	//   ....[8]....
        /*005c*/ 	.word	0xffffffff


	//   ....[9]....
        /*0060*/ 	.word	0xffffffff


	//   ....[10]....
        /*0064*/ 	.word	0xffffffff


	//   ....[11]....
        /*0068*/ 	.word	0xffffffff


	//   ....[12]....
        /*006c*/ 	.word	0xffffffff


	//   ....[13]....
        /*0070*/ 	.word	0xffffffff


	//   ....[14]....
        /*0074*/ 	.word	0xffffffff


	//   ....[15]....
        /*0078*/ 	.word	0xffffffff


	//   ....[16]....
        /*007c*/ 	.word	0xffffffff


	//   ....[17]....
        /*0080*/ 	.word	0xffffffff


	//   ....[18]....
        /*0084*/ 	.word	0xffffffff


	//   ....[19]....
        /*0088*/ 	.word	0xffffffff


	//   ....[20]....
        /*008c*/ 	.word	0xffffffff


	//   ....[21]....
        /*0090*/ 	.word	0xffffffff


	//   ....[22]....
        /*0094*/ 	.word	0xffffffff


	//   ....[23]....
        /*0098*/ 	.word	0xffffffff


	//   ....[24]....
        /*009c*/ 	.word	0xffffffff


	//   ....[25]....
        /*00a0*/ 	.word	0xffffffff


	//   ....[26]....
        /*00a4*/ 	.word	0xffffffff


	//   ....[27]....
        /*00a8*/ 	.word	0xffffffff


	//   ....[28]....
        /*00ac*/ 	.word	0xffffffff


	//----- nvinfo : EIATTR_COOP_GROUP_INSTR_OFFSETS
	.align		4
.L_1415:
        /*00b0*/ 	.byte	0x04, 0x28
        /*00b2*/ 	.short	(.L_1417 - .L_1416)


	//   ....[0]....
.L_1416:
        /*00b4*/ 	.word	0x00000410


	//   ....[1]....
        /*00b8*/ 	.word	0x00000530


	//   ....[2]....
        /*00bc*/ 	.word	0x00003ff0


	//   ....[3]....
        /*00c0*/ 	.word	0x00004020


	//   ....[4]....
        /*00c4*/ 	.word	0x00004060


	//   ....[5]....
        /*00c8*/ 	.word	0x00004070


	//   ....[6]....
        /*00cc*/ 	.word	0x00004120


	//   ....[7]....
        /*00d0*/ 	.word	0x00004140


	//   ....[8]....
        /*00d4*/ 	.word	0x00004160


	//   ....[9]....
        /*00d8*/ 	.word	0x00004170


	//   ....[10]....
        /*00dc*/ 	.word	0x00004210


	//   ....[11]....
        /*00e0*/ 	.word	0x00004240


	//   ....[12]....
        /*00e4*/ 	.word	0x00004260


	//   ....[13]....
        /*00e8*/ 	.word	0x00004270


	//   ....[14]....
        /*00ec*/ 	.word	0x00004320


	//   ....[15]....
        /*00f0*/ 	.word	0x00004350


	//   ....[16]....
        /*00f4*/ 	.word	0x00004360


	//   ....[17]....
        /*00f8*/ 	.word	0x00004370


	//   ....[18]....
        /*00fc*/ 	.word	0x00004440


	//   ....[19]....
        /*0100*/ 	.word	0x00004450


	//   ....[20]....
        /*0104*/ 	.word	0x00004460


	//   ....[21]....
        /*0108*/ 	.word	0x00004470


	//   ....[22]....
        /*010c*/ 	.word	0x00004650


	//   ....[23]....
        /*0110*/ 	.word	0x00004670


	//   ....[24]....
        /*0114*/ 	.word	0x00004690


	//   ....[25]....
        /*0118*/ 	.word	0x000046b0


	//   ....[26]....
        /*011c*/ 	.word	0x00005650


	//   ....[27]....
        /*0120*/ 	.word	0x00005830


	//   ....[28]....
        /*0124*/ 	.word	0x00005f80


	//----- nvinfo : EIATTR_EXIT_INSTR_OFFSETS
	.align		4
.L_1417:
        /*0128*/ 	.byte	0x04, 0x1c
        /*012a*/ 	.short	(.L_1419 - .L_1418)


	//   ....[0]....
.L_1418:
        /*012c*/ 	.word	0x00000160


	//   ....[1]....
        /*0130*/ 	.word	0x00006030


	//----- nvinfo : EIATTR_MAX_THREADS
	.align		4
.L_1419:
        /*0134*/ 	.byte	0x04, 0x05
        /*0136*/ 	.short	(.L_1421 - .L_1420)
.L_1420:
        /*0138*/ 	.word	0x00000040
        /*013c*/ 	.word	0x00000001
        /*0140*/ 	.word	0x00000001


	//----- nvinfo : EIATTR_CRS_STACK_SIZE
	.align		4
.L_1421:
        /*0144*/ 	.byte	0x04, 0x1e
        /*0146*/ 	.short	(.L_1423 - .L_1422)
.L_1422:
        /*0148*/ 	.word	0x00000000
.L_1423:


//--------------------- .nv.info._Z25selective_scan_fwd_kernelI32Selective_Scan_fwd_kernel_traitsILi64ELi16ELi1ELb1ELb0ELb1ELb0EfN3c107complexIfEEEEv13SSMParamsBase --------------------------
	.section	.nv.info._Z25selective_scan_fwd_kernelI32Selective_Scan_fwd_kernel_traitsILi64ELi16ELi1ELb1ELb0ELb1ELb0EfN3c107complexIfEEEEv13SSMParamsBase,"",@"SHT_CUDA_INFO"
	.sectionflags	@""
	.align	4


	//----- nvinfo : EIATTR_CUDA_API_VERSION
	.align		4
        /*0000*/ 	.byte	0x04, 0x37
        /*0002*/ 	.short	(.L_1425 - .L_1424)
.L_1424:
        /*0004*/ 	.word	0x00000082


	//----- nvinfo : EIATTR_SW2861232_WAR
	.align		4
.L_1425:
        /*0008*/ 	.byte	0x01, 0x35
	.zero		2


	//----- nvinfo : EIATTR_PARAM_CBANK
	.align		4
        /*000c*/ 	.byte	0x04, 0x0a
        /*000e*/ 	.short	(.L_1427 - .L_1426)
	.align		4
.L_1426:
        /*0010*/ 	.word	index@(.nv.constant0._Z25selective_scan_fwd_kernelI32Selective_Scan_fwd_kernel_traitsILi64ELi16ELi1ELb1ELb0ELb1ELb0EfN3c107complexIfEEEEv13SSMParamsBase)
        /*0014*/ 	.short	0x0160
        /*0016*/ 	.short	0x0118


	//----- nvinfo : EIATTR_CBANK_PARAM_SIZE
	.align		4
.L_1427:
        /*0018*/ 	.byte	0x03, 0x19
        /*001a*/ 	.short	0x0118


	//----- nvinfo : EIATTR_KPARAM_INFO
	.align		4
        /*001c*/ 	.byte	0x04, 0x17
        /*001e*/ 	.short	(.L_1429 - .L_1428)
.L_1428:
        /*0020*/ 	.word	0x00000000
        /*0024*/ 	.short	0x0000
        /*0026*/ 	.short	0x0000
        /*0028*/ 	.byte	0x00, 0xf0, 0x61, 0x04


	//----- nvinfo : EIATTR_MAXREG_COUNT
	.align		4
.L_1429:
        /*002c*/ 	.byte	0x03, 0x1b
        /*002e*/ 	.short	0x00a8


	//----- nvinfo : EIATTR_NUM_BARRIERS
	.align		4
        /*0030*/ 	.byte	0x02, 0x4c
        /*0032*/ 	.byte	0x01
	.zero		1


	//----- nvinfo : EIATTR_MERCURY_ISA_VERSION
	.align		4
        /*0034*/ 	.byte	0x03, 0x5f
        /*0036*/ 	.short	0x0000


	//----- nvinfo : EIATTR_COOP_GROUP_MASK_REGIDS
	.align		4
        /*0038*/ 	.byte	0x04, 0x29
        /*003a*/ 	.short	(.L_1431 - .L_1430)


	//   ....[0]....
.L_1430:
        /*003c*/ 	.word	0xffffffff


	//   ....[1]....
        /*0040*/ 	.word	0xffffffff


	//   ....[2]....
        /*0044*/ 	.word	0xffffffff


	//   ....[3]....
        /*0048*/ 	.word	0xffffffff


	//   ....[4]....
        /*004c*/ 	.word	0xffffffff


	//   ....[5]....
        /*0050*/ 	.word	0xffffffff


	//   ....[6]....
        /*0054*/ 	.word	0xffffffff


	//   ....[7]....
        /*0058*/ 	.word	0xffffffff


	//   ....[8]....
        /*005c*/ 	.word	0xffffffff


	//   ....[9]....
        /*0060*/ 	.word	0xffffffff


	//   ....[10]....
        /*0064*/ 	.word	0xffffffff


	//   ....[11]....
        /*0068*/ 	.word	0xffffffff


	//   ....[12]....
        /*006c*/ 	.word	0xffffffff


	//   ....[13]....
        /*0070*/ 	.word	0xffffffff


	//   ....[14]....
        /*0074*/ 	.word	0xffffffff


	//   ....[15]....
        /*0078*/ 	.word	0xffffffff


	//   ....[16]....
        /*007c*/ 	.word	0xffffffff


	//   ....[17]....
        /*0080*/ 	.word	0xffffffff


	//   ....[18]....
        /*0084*/ 	.word	0xffffffff


	//   ....[19]....
        /*0088*/ 	.word	0xffffffff


	//   ....[20]....
        /*008c*/ 	.word	0xffffffff


	//   ....[21]....
        /*0090*/ 	.word	0xffffffff


	//   ....[22]....
        /*0094*/ 	.word	0xffffffff


	//   ....[23]....
        /*0098*/ 	.word	0xffffffff


	//   ....[24]....
        /*009c*/ 	.word	0xffffffff


	//   ....[25]....
        /*00a0*/ 	.word	0xffffffff


	//   ....[26]....
        /*00a4*/ 	.word	0xffffffff


	//   ....[27]....
        /*00a8*/ 	.word	0xffffffff


	//----- nvinfo : EIATTR_COOP_GROUP_INSTR_OFFSETS
	.align		4
.L_1431:
        /*00ac*/ 	.byte	0x04, 0x28
        /*00ae*/ 	.short	(.L_1433 - .L_1432)


	//   ....[0]....
.L_1432:
        /*00b0*/ 	.word	0x000005f0


	//   ....[1]....
        /*00b4*/ 	.word	0x00000710


	//   ....[2]....
        /*00b8*/ 	.word	0x00003a40


	//   ....[3]....
        /*00bc*/ 	.word	0x00004400


	//   ....[4]....
        /*00c0*/ 	.word	0x00004430


	//   ....[5]....
        /*00c4*/ 	.word	0x00004470


	//   ....[6]....
        /*00c8*/ 	.word	0x00004480


	//   ....[7]....
        /*00cc*/ 	.word	0x00004500


	//   ....[8]....
        /*00d0*/ 	.word	0x00004530


	//   ....[9]....
        /*00d4*/ 	.word	0x00004560


	//   ....[10]....
        /*00d8*/ 	.word	0x00004570


	//   ....[11]....
        /*00dc*/ 	.word	0x00004610


	//   ....[12]....
        /*00e0*/ 	.word	0x00004640


	//   ....[13]....
        /*00e4*/ 	.word	0x00004660


	//   ....[14]....
        /*00e8*/ 	.word	0x00004670


	//   ....[15]....
        /*00ec*/ 	.word	0x00004720


	//   ....[16]....
        /*00f0*/ 	.word	0x00004750


	//   ....[17]....
        /*00f4*/ 	.word	0x00004760


	//   ....[18]....
        /*00f8*/ 	.word	0x00004770


	//   ....[19]....
        /*00fc*/ 	.word	0x00004810


	//   ....[20]....
        /*0100*/ 	.word	0x00004850


	//   ....[21]....
        /*0104*/ 	.word	0x00004860


	//   ....[22]....
        /*0108*/ 	.word	0x00004870


	//   ....[23]....
        /*010c*/ 	.word	0x00004b90


	//   ....[24]....
        /*0110*/ 	.word	0x00004bb0


	//   ....[25]....
        /*0114*/ 	.word	0x00004bc0


	//   ....[26]....
        /*0118*/ 	.word	0x00004bd0


	//   ....[27]....
        /*011c*/ 	.word	0x00005eb0


	//----- nvinfo : EIATTR_EXIT_INSTR_OFFSETS
	.align		4
.L_1433:
        /*0120*/ 	.byte	0x04, 0x1c
        /*0122*/ 	.short	(.L_1435 - .L_1434)


	//   ....[0]....
.L_1434:
        /*0124*/ 	.word	0x00000310


	//   ....[1]....
        /*0128*/ 	.word	0x00006000


	//----- nvinfo : EIATTR_MAX_THREADS
	.align		4
.L_1435:
        /*012c*/ 	.byte	0x04, 0x05
        /*012e*/ 	.short	(.L_1437 - .L_1436)
.L_1436:
        /*0130*/ 	.word	0x00000040
        /*0134*/ 	.word	0x00000001
        /*0138*/ 	.word	0x00000001


	//----- nvinfo : EIATTR_CRS_STACK_SIZE
	.align		4
.L_1437:
        /*013c*/ 	.byte	0x04, 0x1e
        /*013e*/ 	.short	(.L_1439 - .L_1438)
.L_1438:
        /*0140*/ 	.word	0x00000000
.L_1439:


//--------------------- .nv.info._Z25selective_scan_fwd_kernelI32Selective_Scan_fwd_kernel_traitsILi64ELi16ELi1ELb1ELb0ELb1ELb1EfN3c107complexIfEEEEv13SSMParamsBase --------------------------
	.section	.nv.info._Z25selective_scan_fwd_kernelI32Selective_Scan_fwd_kernel_traitsILi64ELi16ELi1ELb1ELb0ELb1ELb1EfN3c107complexIfEEEEv13SSMParamsBase,"",@"SHT_CUDA_INFO"
	.sectionflags	@""
	.align	4


	//----- nvinfo : EIATTR_CUDA_API_VERSION
	.align		4
        /*0000*/ 	.byte	0x04, 0x37
        /*0002*/ 	.short	(.L_1441 - .L_1440)
.L_1440:
        /*0004*/ 	.word	0x00000082


	//----- nvinfo : EIATTR_SW2861232_WAR
	.align		4
.L_1441:
        /*0008*/ 	.byte	0x01, 0x35
	.zero		2


	//----- nvinfo : EIATTR_PARAM_CBANK
	.align		4
        /*000c*/ 	.byte	0x04, 0x0a
        /*000e*/ 	.short	(.L_1443 - .L_1442)
	.align		4
.L_1442:
        /*0010*/ 	.word	index@(.nv.constant0._Z25selective_scan_fwd_kernelI32Selective_Scan_fwd_kernel_traitsILi64ELi16ELi1ELb1ELb0ELb1ELb1EfN3c107complexIfEEEEv13SSMParamsBase)
        /*0014*/ 	.short	0x0160
        /*0016*/ 	.short	0x0118


	//----- nvinfo : EIATTR_CBANK_PARAM_SIZE
	.align		4
.L_1443:
        /*0018*/ 	.byte	0x03, 0x19
        /*001a*/ 	.short	0x0118


	//----- nvinfo : EIATTR_KPARAM_INFO
	.align		4
        /*001c*/ 	.byte	0x04, 0x17
        /*001e*/ 	.short	(.L_1445 - .L_1444)
.L_1444:
        /*0020*/ 	.word	0x00000000
        /*0024*/ 	.short	0x0000
        /*0026*/ 	.short	0x0000
        /*0028*/ 	.byte	0x00, 0xf0, 0x61, 0x04


	//----- nvinfo : EIATTR_MAXREG_COUNT
	.align		4
.L_1445:
        /*002c*/ 	.byte	0x03, 0x1b
        /*002e*/ 	.short	0x00a8


	//----- nvinfo : EIATTR_NUM_BARRIERS
	.align		4
        /*0030*/ 	.byte	0x02, 0x4c
        /*0032*/ 	.byte	0x01
	.zero		1


	//----- nvinfo : EIATTR_MERCURY_ISA_VERSION
	.align		4
        /*0034*/ 	.byte	0x03, 0x5f
        /*0036*/ 	.short	0x0000


	//----- nvinfo : EIATTR_COOP_GROUP_MASK_REGIDS
	.align		4
        /*0038*/ 	.byte	0x04, 0x29
        /*003a*/ 	.short	(.L_1447 - .L_1446)


	//   ....[0]....
.L_1446:
        /*003c*/ 	.word	0xffffffff


	//   ....[1]....
        /*0040*/ 	.word	0xffffffff


	//   ....[2]....
        /*0044*/ 	.word	0xffffffff


	//   ....[3]....
        /*0048*/ 	.word	0xffffffff


	//   ....[4]....
        /*004c*/ 	.word	0xffffffff


	//   ....[5]....
        /*0050*/ 	.word	0xffffffff


	//   ....[6]....
        /*0054*/ 	.word	0xffffffff


	//   ....[7]....
        /*0058*/ 	.word	0xffffffff


	//   ....[8]....
        /*005c*/ 	.word	0xffffffff


	//   ....[9]....
        /*0060*/ 	.word	0xffffffff


	//   ....[10]....
        /*0064*/ 	.word	0xffffffff


	//   ....[11]....
        /*0068*/ 	.word	0xffffffff


	//   ....[12]....
        /*006c*/ 	.word	0xffffffff


	//   ....[13]....
        /*0070*/ 	.word	0xffffffff


	//   ....[14]....
        /*0074*/ 	.word	0xffffffff


	//   ....[15]....
        /*0078*/ 	.word	0xffffffff


	//   ....[16]....
        /*007c*/ 	.word	0xffffffff


	//   ....[17]....
        /*0080*/ 	.word	0xffffffff


	//   ....[18]....
        /*0084*/ 	.word	0xffffffff


	//   ....[19]....
        /*0088*/ 	.word	0xffffffff


	//   ....[20]....
        /*008c*/ 	.word	0xffffffff


	//   ....[21]....
        /*0090*/ 	.word	0xffffffff


	//   ....[22]....
        /*0094*/ 	.word	0xffffffff


	//   ....[23]....
        /*0098*/ 	.word	0xffffffff


	//   ....[24]....
        /*009c*/ 	.word	0xffffffff


	//   ....[25]....
        /*00a0*/ 	.word	0xffffffff


	//   ....[26]....
        /*00a4*/ 	.word	0xffffffff


	//   ....[27]....
        /*00a8*/ 	.word	0xffffffff


	//   ....[28]....
        /*00ac*/ 	.word	0xffffffff


	//   ....[29]....
        /*00b0*/ 	.word	0xffffffff


	//----- nvinfo : EIATTR_COOP_GROUP_INSTR_OFFSETS
	.align		4
.L_1447:
        /*00b4*/ 	.byte	0x04, 0x28
        /*00b6*/ 	.short	(.L_1449 - .L_1448)


	//   ....[0]....
.L_1448:
        /*00b8*/ 	.word	0x00000640


	//   ....[1]....
        /*00bc*/ 	.word	0x00000760


	//   ....[2]....
        /*00c0*/ 	.word	0x000039b0


	//   ....[3]....
        /*00c4*/ 	.word	0x00004440


	//   ....[4]....
        /*00c8*/ 	.word	0x00004470


	//   ....[5]....
        /*00cc*/ 	.word	0x000044b0


	//   ....[6]....
        /*00d0*/ 	.word	0x000044c0


	//   ....[7]....
        /*00d4*/ 	.word	0x00004540


	//   ....[8]....
        /*00d8*/ 	.word	0x00004570


	//   ....[9]....
        /*00dc*/ 	.word	0x000045a0


	//   ....[10]....
        /*00e0*/ 	.word	0x000045b0


	//   ....[11]....
        /*00e4*/ 	.word	0x00004650


	//   ....[12]....
        /*00e8*/ 	.word	0x00004680


	//   ....[13]....
        /*00ec*/ 	.word	0x000046a0


	//   ....[14]....
        /*00f0*/ 	.word	0x000046b0


	//   ....[15]....
        /*00f4*/ 	.word	0x00004740


	//   ....[16]....
        /*00f8*/ 	.word	0x00004780


	//   ....[17]....
        /*00fc*/ 	.word	0x000047a0


	//   ....[18]....
        /*0100*/ 	.word	0x000047b0


	//   ....[19]....
        /*0104*/ 	.word	0x00004860


	//   ....[20]....
        /*0108*/ 	.word	0x00004890


	//   ....[21]....
        /*010c*/ 	.word	0x000048a0


	//   ....[22]....
        /*0110*/ 	.word	0x000048b0


	//   ....[23]....
        /*0114*/ 	.word	0x00004be0


	//   ....[24]....
        /*0118*/ 	.word	0x00004c00


	//   ....[25]....
        /*011c*/ 	.word	0x00004c10


	//   ....[26]....
        /*0120*/ 	.word	0x00004c20


	//   ....[27]....
        /*0124*/ 	.word	0x00005f90


	//   ....[28]....
        /*0128*/ 	.word	0x00006180


	//   ....[29]....
        /*012c*/ 	.word	0x000068d0


	//----- nvinfo : EIATTR_EXIT_INSTR_OFFSETS
	.align		4
.L_1449:
        /*0130*/ 	.byte	0x04, 0x1c
        /*0132*/ 	.short	(.L_1451 - .L_1450)


	//   ....[0]....
.L_1450:
        /*0134*/ 	.word	0x00000320


	//   ....[1]....
        /*0138*/ 	.word	0x00006980


	//----- nvinfo : EIATTR_MAX_THREADS
	.align		4
.L_1451:
        /*013c*/ 	.byte	0x04, 0x05
        /*013e*/ 	.short	(.L_1453 - .L_1452)
.L_1452:
        /*0140*/ 	.word	0x00000040
        /*0144*/ 	.word	0x00000001
        /*0148*/ 	.word	0x00000001


	//----- nvinfo : EIATTR_CRS_STACK_SIZE
	.align		4
.L_1453:
        /*014c*/ 	.byte	0x04, 0x1e
        /*014e*/ 	.short	(.L_1455 - .L_1454)
.L_1454:
        /*0150*/ 	.word	0x00000000
.L_1455:


//--------------------- .nv.info._Z25selective_scan_fwd_kernelI32Selective_Scan_fwd_kernel_traitsILi64ELi16ELi1ELb1ELb1ELb0ELb0EfN3c107complexIfEEEEv13SSMParamsBase --------------------------
	.section	.nv.info._Z25selective_scan_fwd_kernelI32Selective_Scan_fwd_kernel_traitsILi64ELi16ELi1ELb1ELb1ELb0ELb0EfN3c107complexIfEEEEv13SSMParamsBase,"",@"SHT_CUDA_INFO"
	.sectionflags	@""
	.align	4


	//----- nvinfo : EIATTR_CUDA_API_VERSION
	.align		4
        /*0000*/ 	.byte	0x04, 0x37
        /*0002*/ 	.short	(.L_1457 - .L_1456)
.L_1456:
        /*0004*/ 	.word	0x00000082


	//----- nvinfo : EIATTR_SW2861232_WAR
	.align		4
.L_1457:
        /*0008*/ 	.byte	0x01, 0x35
	.zero		2


	//----- nvinfo : EIATTR_PARAM_CBANK
	.align		4
        /*000c*/ 	.byte	0x04, 0x0a
        /*000e*/ 	.short	(.L_1459 - .L_1458)
	.align		4
.L_1458:
        /*0010*/ 	.word	index@(.nv.constant0._Z25selective_scan_fwd_kernelI32Selective_Scan_fwd_kernel_traitsILi64ELi16ELi1ELb1ELb1ELb0ELb0EfN3c107complexIfEEEEv13SSMParamsBase)
        /*0014*/ 	.short	0x0160
        /*0016*/ 	.short	0x0118


	//----- nvinfo : EIATTR_CBANK_PARAM_SIZE
	.align		4
.L_1459:
        /*0018*/ 	.byte	0x03, 0x19
        /*001a*/ 	.short	0x0118


	//----- nvinfo : EIATTR_KPARAM_INFO
	.align		4
        /*001c*/ 	.byte	0x04, 0x17
        /*001e*/ 	.short	(.L_1461 - .L_1460)
.L_1460:
        /*0020*/ 	.word	0x00000000
        /*0024*/ 	.short	0x0000
        /*0026*/ 	.short	0x0000
        /*0028*/ 	.byte	0x00, 0xf0, 0x61, 0x04


	//----- nvinfo : EIATTR_MAXREG_COUNT
	.align		4
.L_1461:
        /*002c*/ 	.byte	0x03, 0x1b
        /*002e*/ 	.short	0x00a8


	//----- nvinfo : EIATTR_NUM_BARRIERS
	.align		4
        /*0030*/ 	.byte	0x02, 0x4c
        /*0032*/ 	.byte	0x01
	.zero		1


	//----- nvinfo : EIATTR_MERCURY_ISA_VERSION
	.align		4
        /*0034*/ 	.byte	0x03, 0x5f
        /*0036*/ 	.short	0x0000


	//----- nvinfo : EIATTR_COOP_GROUP_MASK_REGIDS
	.align		4
        /*0038*/ 	.byte	0x04, 0x29
        /*003a*/ 	.short	(.L_1463 - .L_1462)


	//   ....[0]....
.L_1462:
        /*003c*/ 	.word	0xffffffff


	//   ....[1]....
        /*0040*/ 	.word	0xffffffff


	//   ....[2]....
        /*0044*/ 	.word	0xffffffff


	//   ....[3]....
        /*0048*/ 	.word	0xffffffff


	//   ....[4]....
        /*004c*/ 	.word	0xffffffff


	//   ....[5]....
        /*0050*/ 	.word	0xffffffff


	//   ....[6]....
        /*0054*/ 	.word	0xffffffff


	//   ....[7]....
        /*0058*/ 	.word	0xffffffff


	//   ....[8]....
        /*005c*/ 	.word	0xffffffff


	//   ....[9]....
        /*0060*/ 	.word	0xffffffff


	//   ....[10]....
        /*0064*/ 	.word	0xffffffff


	//   ....[11]....
        /*0068*/ 	.word	0xffffffff


	//   ....[12]....
        /*006c*/ 	.word	0xffffffff


	//   ....[13]....
        /*0070*/ 	.word	0xffffffff


	//   ....[14]....
        /*0074*/ 	.word	0xffffffff


	//   ....[15]....
        /*0078*/ 	.word	0xffffffff


	//   ....[16]....
        /*007c*/ 	.word	0xffffffff


	//   ....[17]....
        /*0080*/ 	.word	0xffffffff


	//   ....[18]....
        /*0084*/ 	.word	0xffffffff


	//   ....[19]....
        /*0088*/ 	.word	0xffffffff


	//   ....[20]....
        /*008c*/ 	.word	0xffffffff


	//   ....[21]....
        /*0090*/ 	.word	0xffffffff


	//   ....[22]....
        /*0094*/ 	.word	0xffffffff


	//   ....[23]....
        /*0098*/ 	.word	0xffffffff


	//   ....[24]....
        /*009c*/ 	.word	0xffffffff


	//   ....[25]....
        /*00a0*/ 	.word	0xffffffff


	//   ....[26]....
        /*00a4*/ 	.word	0xffffffff


	//   ....[27]....
        /*00a8*/ 	.word	0xffffffff


	//----- nvinfo : EIATTR_COOP_GROUP_INSTR_OFFSETS
	.align		4
.L_1463:
        /*00ac*/ 	.byte	0x04, 0x28
        /*00ae*/ 	.short	(.L_1465 - .L_1464)


	//   ....[0]....
.L_1464:
        /*00b0*/ 	.word	0x000005f0


	//   ....[1]....
        /*00b4*/ 	.word	0x000006f0


	//   ....[2]....
        /*00b8*/ 	.word	0x00003680


	//   ....[3]....
        /*00bc*/ 	.word	0x00004760


	//   ....[4]....
        /*00c0*/ 	.word	0x00004780


	//   ....[5]....
        /*00c4*/ 	.word	0x000047c0


	//   ....[6]....
        /*00c8*/ 	.word	0x000047d0


	//   ....[7]....
        /*00cc*/ 	.word	0x00004880


	//   ....[8]....
        /*00d0*/ 	.word	0x000048a0


	//   ....[9]....
        /*00d4*/ 	.word	0x000048c0


	//   ....[10]....
        /*00d8*/ 	.word	0x000048d0


	//   ....[11]....
        /*00dc*/ 	.word	0x00004970


	//   ....[12]....
        /*00e0*/ 	.word	0x000049a0


	//   ....[13]....
        /*00e4*/ 	.word	0x000049c0


	//   ....[14]....
        /*00e8*/ 	.word	0x000049d0


	//   ....[15]....
        /*00ec*/ 	.word	0x00004a80


	//   ....[16]....
        /*00f0*/ 	.word	0x00004ab0


	//   ....[17]....
        /*00f4*/ 	.word	0x00004ac0


	//   ....[18]....
        /*00f8*/ 	.word	0x00004ad0


	//   ....[19]....
        /*00fc*/ 	.word	0x00004ba0


	//   ....[20]....
        /*0100*/ 	.word	0x00004bb0


	//   ....[21]....
        /*0104*/ 	.word	0x00004bc0


	//   ....[22]....
        /*0108*/ 	.word	0x00004bd0


	//   ....[23]....
        /*010c*/ 	.word	0x00004d90


	//   ....[24]....
        /*0110*/ 	.word	0x00004db0


	//   ....[25]....
        /*0114*/ 	.word	0x00004dc0


	//   ....[26]....
        /*0118*/ 	.word	0x00004dd0


	//   ....[27]....
        /*011c*/ 	.word	0x00005cb0


	//----- nvinfo : EIATTR_EXIT_INSTR_OFFSETS
	.align		4
.L_1465:
        /*0120*/ 	.byte	0x04, 0x1c
        /*0122*/ 	.short	(.L_1467 - .L_1466)


	//   ....[0]....
.L_1466:
        /*0124*/ 	.word	0x00000310


	//   ....[1]....
        /*0128*/ 	.word	0x00005e00


	//----- nvinfo : EIATTR_MAX_THREADS
	.align		4
.L_1467:
        /*012c*/ 	.byte	0x04, 0x05
        /*012e*/ 	.short	(.L_1469 - .L_1468)
.L_1468:
        /*0130*/ 	.word	0x00000040
        /*0134*/ 	.word	0x00000001
        /*0138*/ 	.word	0x00000001


	//----- nvinfo : EIATTR_CRS_STACK_SIZE
	.align		4
.L_1469:
        /*013c*/ 	.byte	0x04, 0x1e
        /*013e*/ 	.short	(.L_1471 - .L_1470)
.L_1470:
        /*0140*/ 	.word	0x00000000
.L_1471:


//--------------------- .nv.info._Z25selective_scan_fwd_kernelI32Selective_Scan_fwd_kernel_traitsILi64ELi16ELi1ELb1ELb1ELb0ELb1EfN3c107complexIfEEEEv13SSMParamsBase --------------------------
	.section	.nv.info._Z25selective_scan_fwd_kernelI32Selective_Scan_fwd_kernel_traitsILi64ELi16ELi1ELb1ELb1ELb0ELb1EfN3c107complexIfEEEEv13SSMParamsBase,"",@"SHT_CUDA_INFO"
	.sectionflags	@""
	.align	4


	//----- nvinfo : EIATTR_CUDA_API_VERSION
	.align		4
        /*0000*/ 	.byte	0x04, 0x37
        /*0002*/ 	.short	(.L_1473 - .L_1472)
.L_1472:
        /*0004*/ 	.word	0x00000082


	//----- nvinfo : EIATTR_SW2861232_WAR
	.align		4
.L_1473:
        /*0008*/ 	.byte	0x01, 0x35
	.zero		2


	//----- nvinfo : EIATTR_PARAM_CBANK
	.align		4
        /*000c*/ 	.byte	0x04, 0x0a
        /*000e*/ 	.short	(.L_1475 - .L_1474)
	.align		4
.L_1474:
        /*0010*/ 	.word	index@(.nv.constant0._Z25selective_scan_fwd_kernelI32Selective_Scan_fwd_kernel_traitsILi64ELi16ELi1ELb1ELb1ELb0ELb1EfN3c107complexIfEEEEv13SSMParamsBase)
        /*0014*/ 	.short	0x0160
        /*0016*/ 	.short	0x0118


	//----- nvinfo : EIATTR_CBANK_PARAM_SIZE
	.align		4
.L_1475:
        /*0018*/ 	.byte	0x03, 0x19
        /*001a*/ 	.short	0x0118


	//----- nvinfo : EIATTR_KPARAM_INFO
	.align		4
        /*001c*/ 	.byte	0x04, 0x17
        /*001e*/ 	.short	(.L_1477 - .L_1476)
.L_1476:
        /*0020*/ 	.word	0x00000000
        /*0024*/ 	.short	0x0000
        /*0026*/ 	.short	0x0000
        /*0028*/ 	.byte	0x00, 0xf0, 0x61, 0x04


	//----- nvinfo : EIATTR_MAXREG_COUNT
	.align		4
.L_1477:
        /*002c*/ 	.byte	0x03, 0x1b
        /*002e*/ 	.short	0x00a8


	//----- nvinfo : EIATTR_NUM_BARRIERS
	.align		4
        /*0030*/ 	.byte	0x02, 0x4c
        /*0032*/ 	.byte	0x01
	.zero		1


	//----- nvinfo : EIATTR_MERCURY_ISA_VERSION
	.align		4
        /*0034*/ 	.byte	0x03, 0x5f
        /*0036*/ 	.short	0x0000


	//----- nvinfo : EIATTR_COOP_GROUP_MASK_REGIDS
	.align		4
        /*0038*/ 	.byte	0x04, 0x29
        /*003a*/ 	.short	(.L_1479 - .L_1478)


	//   ....[0]....
.L_1478:
        /*003c*/ 	.word	0xffffffff


	//   ....[1]....
        /*0040*/ 	.word	0xffffffff


	//   ....[2]....
        /*0044*/ 	.word	0xffffffff


	//   ....[3]....
        /*0048*/ 	.word	0xffffffff


	//   ....[4]....
        /*004c*/ 	.word	0xffffffff


	//   ....[5]....
        /*0050*/ 	.word	0xffffffff


	//   ....[6]....
        /*0054*/ 	.word	0xffffffff


	//   ....[7]....
        /*0058*/ 	.word	0xffffffff


	//   ....[8]....
        /*005c*/ 	.word	0xffffffff


	//   ....[9]....
        /*0060*/ 	.word	0xffffffff


	//   ....[10]....
        /*0064*/ 	.word	0xffffffff


	//   ....[11]....
        /*0068*/ 	.word	0xffffffff


	//   ....[12]....
        /*006c*/ 	.word	0xffffffff


	//   ....[13]....
        /*0070*/ 	.word	0xffffffff


	//   ....[14]....
        /*0074*/ 	.word	0xffffffff


	//   ....[15]....
        /*0078*/ 	.word	0xffffffff


	//   ....[16]....
        /*007c*/ 	.word	0xffffffff


	//   ....[17]....
        /*0080*/ 	.word	0xffffffff


	//   ....[18]....
        /*0084*/ 	.word	0xffffffff


	//   ....[19]....
        /*0088*/ 	.word	0xffffffff


	//   ....[20]....
        /*008c*/ 	.word	0xffffffff


	//   ....[21]....
        /*0090*/ 	.word	0xffffffff


	//   ....[22]....
        /*0094*/ 	.word	0xffffffff


	//   ....[23]....
        /*0098*/ 	.word	0xffffffff


	//   ....[24]....
        /*009c*/ 	.word	0xffffffff


	//   ....[25]....
        /*00a0*/ 	.word	0xffffffff


	//   ....[26]....
        /*00a4*/ 	.word	0xffffffff


	//   ....[27]....
        /*00a8*/ 	.word	0xffffffff


	//   ....[28]....
        /*00ac*/ 	.word	0xffffffff


	//   ....[29]....
        /*00b0*/ 	.word	0xffffffff


	//----- nvinfo : EIATTR_COOP_GROUP_INSTR_OFFSETS
	.align		4
.L_1479:
        /*00b4*/ 	.byte	0x04, 0x28
        /*00b6*/ 	.short	(.L_1481 - .L_1480)


	//   ....[0]....
.L_1480:
        /*00b8*/ 	.word	0x00000640


	//   ....[1]....
        /*00bc*/ 	.word	0x00000740


	//   ....[2]....
        /*00c0*/ 	.word	0x000036f0


	//   ....[3]....
        /*00c4*/ 	.word	0x000047a0


	//   ....[4]....
        /*00c8*/ 	.word	0x000047d0


	//   ....[5]....
        /*00cc*/ 	.word	0x00004810


	//   ....[6]....
        /*00d0*/ 	.word	0x00004820


	//   ....[7]....
        /*00d4*/ 	.word	0x000048b0


	//   ....[8]....
        /*00d8*/ 	.word	0x000048e0


	//   ....[9]....
        /*00dc*/ 	.word	0x00004910


	//   ....[10]....
        /*00e0*/ 	.word	0x00004920


	//   ....[11]....
        /*00e4*/ 	.word	0x000049d0


	//   ....[12]....
        /*00e8*/ 	.word	0x000049f0


	//   ....[13]....
        /*00ec*/ 	.word	0x00004a10


	//   ....[14]....
        /*00f0*/ 	.word	0x00004a20


	//   ....[15]....
        /*00f4*/ 	.word	0x00004ae0


	//   ....[16]....
        /*00f8*/ 	.word	0x00004b00


	//   ....[17]....
        /*00fc*/ 	.word	0x00004b10


	//   ....[18]....
        /*0100*/ 	.word	0x00004b20


	//   ....[19]....
        /*0104*/ 	.word	0x00004bc0


	//   ....[20]....
        /*0108*/ 	.word	0x00004c00


	//   ....[21]....
        /*010c*/ 	.word	0x00004c10


	//   ....[22]....
        /*0110*/ 	.word	0x00004c20


	//   ....[23]....
        /*0114*/ 	.word	0x00004de0


	//   ....[24]....
        /*0118*/ 	.word	0x00004e00


	//   ....[25]....
        /*011c*/ 	.word	0x00004e10


	//   ....[26]....
        /*0120*/ 	.word	0x00004e20


	//   ....[27]....
        /*0124*/ 	.word	0x00005d90


	//   ....[28]....
        /*0128*/ 	.word	0x00005f80


	//   ....[29]....
        /*012c*/ 	.word	0x000066d0


	//----- nvinfo : EIATTR_EXIT_INSTR_OFFSETS
	.align		4
.L_1481:
        /*0130*/ 	.byte	0x04, 0x1c
        /*0132*/ 	.short	(.L_1483 - .L_1482)


	//   ....[0]....
.L_1482:
        /*0134*/ 	.word	0x00000320


	//   ....[1]....
        /*0138*/ 	.word	0x00006780


	//----- nvinfo : EIATTR_MAX_THREADS
	.align		4
.L_1483:
        /*013c*/ 	.byte	0x04, 0x05
        /*013e*/ 	.short	(.L_1485 - .L_1484)
.L_1484:
        /*0140*/ 	.word	0x00000040
        /*0144*/ 	.word	0x00000001
        /*0148*/ 	.word	0x00000001


	//----- nvinfo : EIATTR_CRS_STACK_SIZE
	.align		4
.L_1485:
        /*014c*/ 	.byte	0x04, 0x1e
        /*014e*/ 	.short	(.L_1487 - .L_1486)
.L_1486:
        /*0150*/ 	.word	0x00000000
.L_1487:


//--------------------- .nv.info._Z25selective_scan_fwd_kernelI32Selective_Scan_fwd_kernel_traitsILi64ELi16ELi1ELb1ELb1ELb1ELb0EfN3c107complexIfEEEEv13SSMParamsBase --------------------------
	.section	.nv.info._Z25selective_scan_fwd_kernelI32Selective_Scan_fwd_kernel_traitsILi64ELi16ELi1ELb1ELb1ELb1ELb0EfN3c107complexIfEEEEv13SSMParamsBase,"",@"SHT_CUDA_INFO"
	.sectionflags	@""
	.align	4


	//----- nvinfo : EIATTR_CUDA_API_VERSION
	.align		4
        /*0000*/ 	.byte	0x04, 0x37
        /*0002*/ 	.short	(.L_1489 - .L_1488)
.L_1488:
        /*0004*/ 	.word	0x00000082


	//----- nvinfo : EIATTR_SW2861232_WAR
	.align		4
.L_1489:
        /*0008*/ 	.byte	0x01, 0x35
	.zero		2


	//----- nvinfo : EIATTR_PARAM_CBANK
	.align		4
        /*000c*/ 	.byte	0x04, 0x0a
        /*000e*/ 	.short	(.L_1491 - .L_1490)
	.align		4
.L_1490:
        /*0010*/ 	.word	index@(.nv.constant0._Z25selective_scan_fwd_kernelI32Selective_Scan_fwd_kernel_traitsILi64ELi16ELi1ELb1ELb1ELb1ELb0EfN3c107complexIfEEEEv13SSMParamsBase)
        /*0014*/ 	.short	0x0160
        /*0016*/ 	.short	0x0118


	//----- nvinfo : EIATTR_CBANK_PARAM_SIZE
	.align		4
.L_1491:
        /*0018*/ 	.byte	0x03, 0x19
        /*001a*/ 	.short	0x0118


	//----- nvinfo : EIATTR_KPARAM_INFO
	.align		4
        /*001c*/ 	.byte	0x04, 0x17
        /*001e*/ 	.short	(.L_1493 - .L_1492)
.L_1492:
        /*0020*/ 	.word	0x00000000
        /*0024*/ 	.short	0x0000
        /*0026*/ 	.short	0x0000
        /*0028*/ 	.byte	0x00, 0xf0, 0x61, 0x04


	//----- nvinfo : EIATTR_MAXREG_COUNT
	.align		4
.L_1493:
        /*002c*/ 	.byte	0x03, 0x1b
        /*002e*/ 	.short	0x00a8


	//----- nvinfo : EIATTR_NUM_BARRIERS
	.align		4
        /*0030*/ 	.byte	0x02, 0x4c
        /*0032*/ 	.byte	0x01
	.zero		1


	//----- nvinfo : EIATTR_ANNOTATIONS
	.align		4
        /*0034*/ 	.byte	0x04, 0x55
        /*0036*/ 	.short	(.L_1495 - .L_1494)


	//   ....[0]....
.L_1494:
        /*0038*/ 	.word	0x00000001
        /*003c*/ 	.byte	0xa0, 0x31, 0x00, 0x00, 0x01, 0x00, 0x00, 0x00, 0xd0, 0x31, 0x00, 0x00, 0x01, 0x00, 0x00, 0x00
        /*004c*/ 	.byte	0x00, 0x32, 0x00, 0x00, 0x01, 0x00, 0x00, 0x00, 0x20, 0x33, 0x00, 0x00, 0x01, 0x00, 0x00, 0x00
        /*005c*/ 	.byte	0x50, 0x33, 0x00, 0x00, 0x01, 0x00, 0x00, 0x00, 0x80, 0x33, 0x00, 0x00


	//----- nvinfo : EIATTR_MERCURY_ISA_VERSION
	.align		4
.L_1495:
        /*0068*/ 	.byte	0x03, 0x5f
        /*006a*/ 	.short	0x0000


	//----- nvinfo : EIATTR_COOP_GROUP_MASK_REGIDS
	.align		4
        /*006c*/ 	.byte	0x04, 0x29
        /*006e*/ 	.short	(.L_1497 - .L_1496)


	//   ....[0]....
.L_1496:
        /*0070*/ 	.word	0xffffffff


	//   ....[1]....
        /*0074*/ 	.word	0xffffffff


	//   ....[2]....
        /*0078*/ 	.word	0xffffffff


	//   ....[3]....
        /*007c*/ 	.word	0xffffffff


	//   ....[4]....
        /*0080*/ 	.word	0xffffffff


	//   ....[5]....
        /*0084*/ 	.word	0xffffffff


	//   ....[6]....
        /*0088*/ 	.word	0xffffffff


	//   ....[7]....
        /*008c*/ 	.word	0xffffffff


	//   ....[8]....
        /*0090*/ 	.word	0xffffffff


	//   ....[9]....
        /*0094*/ 	.word	0xffffffff


	//   ....[10]....
        /*0098*/ 	.word	0xffffffff


	//   ....[11]....
        /*009c*/ 	.word	0xffffffff


	//   ....[12]....
        /*00a0*/ 	.word	0xffffffff


	//   ....[13]....
        /*00a4*/ 	.word	0xffffffff


	//   ....[14]....
        /*00a8*/ 	.word	0xffffffff


	//   ....[15]....
        /*00ac*/ 	.word	0xffffffff


	//   ....[16]....
        /*00b0*/ 	.word	0xffffffff


	//   ....[17]....
        /*00b4*/ 	.word	0xffffffff


	//   ....[18]....
        /*00b8*/ 	.word	0xffffffff


	//   ....[19]....
        /*00bc*/ 	.word	0xffffffff


	//   ....[20]....
        /*00c0*/ 	.word	0xffffffff


	//   ....[21]....
        /*00c4*/ 	.word	0xffffffff


	//   ....[22]....
        /*00c8*/ 	.word	0xffffffff


	//   ....[23]....
        /*00cc*/ 	.word	0xffffffff


	//   ....[24]....
        /*00d0*/ 	.word	0xffffffff


	//   ....[25]....
        /*00d4*/ 	.word	0xffffffff


	//   ....[26]....
        /*00d8*/ 	.word	0xffffffff


	//   ....[27]....
        /*00dc*/ 	.word	0xffffffff


	//   ....[28]....
        /*00e0*/ 	.word	0xffffffff


	//----- nvinfo : EIATTR_COOP_GROUP_INSTR_OFFSETS
	.align		4
.L_1497:
        /*00e4*/ 	.byte	0x04, 0x28
        /*00e6*/ 	.short	(.L_1499 - .L_1498)


	//   ....[0]....
.L_1498:
        /*00e8*/ 	.word	0x000009e0


	//   ....[1]....
        /*00ec*/ 	.word	0x00000ae0


	//   ....[2]....
        /*00f0*/ 	.word	0x00003930


	//   ....[3]....
        /*00f4*/ 	.word	0x00004d50


	//   ....[4]....
        /*00f8*/ 	.word	0x00004d70


	//   ....[5]....
        /*00fc*/ 	.word	0x00004d80


	//   ....[6]....
        /*0100*/ 	.word	0x00004d90


	//   ....[7]....
        /*0104*/ 	.word	0x00004e50


	//   ....[8]....
        /*0108*/ 	.word	0x00004e60


	//   ....[9]....
        /*010c*/ 	.word	0x00004e80


	//   ....[10]....
        /*0110*/ 	.word	0x00004e90


	//   ....[11]....
        /*0114*/ 	.word	0x00004f10


	//   ....[12]....
        /*0118*/ 	.word	0x00004f60


	//   ....[13]....
        /*011c*/ 	.word	0x00004f80


	//   ....[14]....
        /*0120*/ 	.word	0x00004f90


	//   ....[15]....
        /*0124*/ 	.word	0x00005050


	//   ....[16]....
        /*0128*/ 	.word	0x00005060


	//   ....[17]....
        /*012c*/ 	.word	0x00005080


	//   ....[18]....
        /*0130*/ 	.word	0x00005090


	//   ....[19]....
        /*0134*/ 	.word	0x000051b0


	//   ....[20]....
        /*0138*/ 	.word	0x000051c0


	//   ....[21]....
        /*013c*/ 	.word	0x000051e0


	//   ....[22]....
        /*0140*/ 	.word	0x000051f0


	//   ....[23]....
        /*0144*/ 	.word	0x00005360


	//   ....[24]....
        /*0148*/ 	.word	0x00005450


	//   ....[25]....
        /*014c*/ 	.word	0x00005520


	//   ....[26]....
        /*0150*/ 	.word	0x00005530


	//   ....[27]....
        /*0154*/ 	.word	0x00005540


	//   ....[28]....
        /*0158*/ 	.word	0x00006560


	//----- nvinfo : EIATTR_EXIT_INSTR_OFFSETS
	.align		4
.L_1499:
        /*015c*/ 	.byte	0x04, 0x1c
        /*015e*/ 	.short	(.L_1501 - .L_1500)


	//   ....[0]....
.L_1500:
        /*0160*/ 	.word	0x000006b0


	//   ....[1]....
        /*0164*/ 	.word	0x000066c0


	//----- nvinfo : EIATTR_MAX_THREADS
	.align		4
.L_1501:
        /*0168*/ 	.byte	0x04, 0x05
        /*016a*/ 	.short	(.L_1503 - .L_1502)
.L_1502:
        /*016c*/ 	.word	0x00000040
        /*0170*/ 	.word	0x00000001
        /*0174*/ 	.word	0x00000001


	//----- nvinfo : EIATTR_CRS_STACK_SIZE
	.align		4
.L_1503:
        /*0178*/ 	.byte	0x04, 0x1e
        /*017a*/ 	.short	(.L_1505 - .L_1504)
.L_1504:
        /*017c*/ 	.word	0x00000000
.L_1505:


//--------------------- .nv.info._Z25selective_scan_fwd_kernelI32Selective_Scan_fwd_kernel_traitsILi64ELi16ELi1ELb1ELb1ELb1ELb1EfN3c107complexIfEEEEv13SSMParamsBase --------------------------
	.section	.nv.info._Z25selective_scan_fwd_kernelI32Selective_Scan_fwd_kernel_traitsILi64ELi16ELi1ELb1ELb1ELb1ELb1EfN3c107complexIfEEEEv13SSMParamsBase,"",@"SHT_CUDA_INFO"
	.sectionflags	@""
	.align	4


	//----- nvinfo : EIATTR_CUDA_API_VERSION
	.align		4
        /*0000*/ 	.byte	0x04, 0x37
        /*0002*/ 	.short	(.L_1507 - .L_1506)
.L_1506:
        /*0004*/ 	.word	0x00000082


	//----- nvinfo : EIATTR_SW2861232_WAR
	.align		4
.L_1507:
        /*0008*/ 	.byte	0x01, 0x35
	.zero		2


	//----- nvinfo : EIATTR_PARAM_CBANK
	.align		4
        /*000c*/ 	.byte	0x04, 0x0a
        /*000e*/ 	.short	(.L_1509 - .L_1508)
	.align		4
.L_1508:
        /*0010*/ 	.word	index@(.nv.constant0._Z25selective_scan_fwd_kernelI32Selective_Scan_fwd_kernel_traitsILi64ELi16ELi1ELb1ELb1ELb1ELb1EfN3c107complexIfEEEEv13SSMParamsBase)
        /*0014*/ 	.short	0x0160
        /*0016*/ 	.short	0x0118


	//----- nvinfo : EIATTR_CBANK_PARAM_SIZE
	.align		4
.L_1509:
        /*0018*/ 	.byte	0x03, 0x19
        /*001a*/ 	.short	0x0118


	//----- nvinfo : EIATTR_KPARAM_INFO
	.align		4
        /*001c*/ 	.byte	0x04, 0x17
        /*001e*/ 	.short	(.L_1511 - .L_1510)
.L_1510:
        /*0020*/ 	.word	0x00000000
        /*0024*/ 	.short	0x0000
        /*0026*/ 	.short	0x0000
        /*0028*/ 	.byte	0x00, 0xf0, 0x61, 0x04


	//----- nvinfo : EIATTR_MAXREG_COUNT
	.align		4
.L_1511:
        /*002c*/ 	.byte	0x03, 0x1b
        /*002e*/ 	.short	0x00a8


	//----- nvinfo : EIATTR_NUM_BARRIERS
	.align		4
        /*0030*/ 	.byte	0x02, 0x4c
        /*0032*/ 	.byte	0x01
	.zero		1


	//----- nvinfo : EIATTR_ANNOTATIONS
	.align		4
        /*0034*/ 	.byte	0x04, 0x55
        /*0036*/ 	.short	(.L_1513 - .L_1512)


	//   ....[0]....
.L_1512:
        /*0038*/ 	.word	0x00000001
        /*003c*/ 	.byte	0xa0, 0x31, 0x00, 0x00, 0x01, 0x00, 0x00, 0x00, 0xd0, 0x31, 0x00, 0x00, 0x01, 0x00, 0x00, 0x00
        /*004c*/ 	.byte	0x00, 0x32, 0x00, 0x00, 0x01, 0x00, 0x00, 0x00, 0x20, 0x33, 0x00, 0x00, 0x01, 0x00, 0x00, 0x00
        /*005c*/ 	.byte	0x50, 0x33, 0x00, 0x00, 0x01, 0x00, 0x00, 0x00, 0x80, 0x33, 0x00, 0x00


	//----- nvinfo : EIATTR_MERCURY_ISA_VERSION
	.align		4
.L_1513:
        /*0068*/ 	.byte	0x03, 0x5f
        /*006a*/ 	.short	0x0000


	//----- nvinfo : EIATTR_COOP_GROUP_MASK_REGIDS
	.align		4
        /*006c*/ 	.byte	0x04, 0x29
        /*006e*/ 	.short	(.L_1515 - .L_1514)


	//   ....[0]....
.L_1514:
        /*0070*/ 	.word	0xffffffff


	//   ....[1]....
        /*0074*/ 	.word	0xffffffff


	//   ....[2]....
        /*0078*/ 	.word	0xffffffff


	//   ....[3]....
        /*007c*/ 	.word	0xffffffff


	//   ....[4]....
        /*0080*/ 	.word	0xffffffff


	//   ....[5]....
        /*0084*/ 	.word	0xffffffff


	//   ....[6]....
        /*0088*/ 	.word	0xffffffff


	//   ....[7]....
        /*008c*/ 	.word	0xffffffff


	//   ....[8]....
        /*0090*/ 	.word	0xffffffff


	//   ....[9]....
        /*0094*/ 	.word	0xffffffff


	//   ....[10]....
        /*0098*/ 	.word	0xffffffff


	//   ....[11]....
        /*009c*/ 	.word	0xffffffff


	//   ....[12]....
        /*00a0*/ 	.word	0xffffffff


	//   ....[13]....
        /*00a4*/ 	.word	0xffffffff


	//   ....[14]....
        /*00a8*/ 	.word	0xffffffff


	//   ....[15]....
        /*00ac*/ 	.word	0xffffffff


	//   ....[16]....
        /*00b0*/ 	.word	0xffffffff


	//   ....[17]....
        /*00b4*/ 	.word	0xffffffff


	//   ....[18]....
        /*00b8*/ 	.word	0xffffffff


	//   ....[19]....
        /*00bc*/ 	.word	0xffffffff


	//   ....[20]....
        /*00c0*/ 	.word	0xffffffff


	//   ....[21]....
        /*00c4*/ 	.word	0xffffffff


	//   ....[22]....
        /*00c8*/ 	.word	0xffffffff


	//   ....[23]....
        /*00cc*/ 	.word	0xffffffff


	//   ....[24]....
        /*00d0*/ 	.word	0xffffffff


	//   ....[25]....
        /*00d4*/ 	.word	0xffffffff


	//   ....[26]....
        /*00d8*/ 	.word	0xffffffff


	//   ....[27]....
        /*00dc*/ 	.word	0xffffffff


	//   ....[28]....
        /*00e0*/ 	.word	0xffffffff


	//   ....[29]....
        /*00e4*/ 	.word	0xffffffff


	//   ....[30]....
        /*00e8*/ 	.word	0xffffffff


	//----- nvinfo : EIATTR_COOP_GROUP_INSTR_OFFSETS
	.align		4
.L_1515:
        /*00ec*/ 	.byte	0x04, 0x28
        /*00ee*/ 	.short	(.L_1517 - .L_1516)


	//   ....[0]....
.L_1516:
        /*00f0*/ 	.word	0x000009e0


	//   ....[1]....
        /*00f4*/ 	.word	0x00000ae0


	//   ....[2]....
        /*00f8*/ 	.word	0x00003930


	//   ....[3]....
        /*00fc*/ 	.word	0x00004d50


	//   ....[4]....
        /*0100*/ 	.word	0x00004d70


	//   ....[5]....
        /*0104*/ 	.word	0x00004d80


	//   ....[6]....
        /*0108*/ 	.word	0x00004d90


	//   ....[7]....
        /*010c*/ 	.word	0x00004e50


	//   ....[8]....
        /*0110*/ 	.word	0x00004e60


	//   ....[9]....
        /*0114*/ 	.word	0x00004e80


	//   ....[10]....
        /*0118*/ 	.word	0x00004e90


	//   ....[11]....
        /*011c*/ 	.word	0x00004f10


	//   ....[12]....
        /*0120*/ 	.word	0x00004f60


	//   ....[13]....
        /*0124*/ 	.word	0x00004f80


	//   ....[14]....
        /*0128*/ 	.word	0x00004f90


	//   ....[15]....
        /*012c*/ 	.word	0x00005050


	//   ....[16]....
        /*0130*/ 	.word	0x00005060


	//   ....[17]....
        /*0134*/ 	.word	0x00005080


	//   ....[18]....
        /*0138*/ 	.word	0x00005090


	//   ....[19]....
        /*013c*/ 	.word	0x000051b0


	//   ....[20]....
        /*0140*/ 	.word	0x000051c0


	//   ....[21]....
        /*0144*/ 	.word	0x000051e0


	//   ....[22]....
        /*0148*/ 	.word	0x000051f0


	//   ....[23]....
        /*014c*/ 	.word	0x00005360


	//   ....[24]....
        /*0150*/ 	.word	0x00005450


	//   ....[25]....
        /*0154*/ 	.word	0x00005520


	//   ....[26]....
        /*0158*/ 	.word	0x00005530


	//   ....[27]....
        /*015c*/ 	.word	0x00005540


	//   ....[28]....
        /*0160*/ 	.word	0x000065b0


	//   ....[29]....
        /*0164*/ 	.word	0x00006820


	//   ....[30]....
        /*0168*/ 	.word	0x00006f80


	//----- nvinfo : EIATTR_EXIT_INSTR_OFFSETS
	.align		4
.L_1517:
        /*016c*/ 	.byte	0x04, 0x1c
        /*016e*/ 	.short	(.L_1519 - .L_1518)


	//   ....[0]....
.L_1518:
        /*0170*/ 	.word	0x000006b0


	//   ....[1]....
        /*0174*/ 	.word	0x00007060


	//----- nvinfo : EIATTR_MAX_THREADS
	.align		4
.L_1519:
        /*0178*/ 	.byte	0x04, 0x05
        /*017a*/ 	.short	(.L_1521 - .L_1520)
.L_1520:
        /*017c*/ 	.word	0x00000040
        /*0180*/ 	.word	0x00000001
        /*0184*/ 	.word	0x00000001


	//----- nvinfo : EIATTR_CRS_STACK_SIZE
	.align		4
.L_1521:
        /*0188*/ 	.byte	0x04, 0x1e
        /*018a*/ 	.short	(.L_1523 - .L_1522)
.L_1522:
        /*018c*/ 	.word	0x00000000
.L_1523:


//--------------------- .nv.info._Z25selective_scan_fwd_kernelI32Selective_Scan_fwd_kernel_traitsILi32ELi16ELi1ELb0ELb0ELb0ELb0EfN3c107complexIfEEEEv13SSMParamsBase --------------------------
	.section	.nv.info._Z25selective_scan_fwd_kernelI32Selective_Scan_fwd_kernel_traitsILi32ELi16ELi1ELb0ELb0ELb0ELb0EfN3c107complexIfEEEEv13SSMParamsBase,"",@"SHT_CUDA_INFO"
	.sectionflags	@""
	.align	4


	//----- nvinfo : EIATTR_CUDA_API_VERSION
	.align		4
        /*0000*/ 	.byte	0x04, 0x37
        /*0002*/ 	.short	(.L_1525 - .L_1524)
.L_1524:
        /*0004*/ 	.word	0x00000082


	//----- nvinfo : EIATTR_SW2861232_WAR
	.align		4
.L_1525:
        /*0008*/ 	.byte	0x01, 0x35
	.zero		2


	//----- nvinfo : EIATTR_PARAM_CBANK
	.align		4
        /*000c*/ 	.byte	0x04, 0x0a
        /*000e*/ 	.short	(.L_1527 - .L_1526)
	.align		4
.L_1526:
        /*0010*/ 	.word	index@(.nv.constant0._Z25selective_scan_fwd_kernelI32Selective_Scan_fwd_kernel_traitsILi32ELi16ELi1ELb0ELb0ELb0ELb0EfN3c107complexIfEEEEv13SSMParamsBase)
        /*0014*/ 	.short	0x0160
        /*0016*/ 	.short	0x0118


	//----- nvinfo : EIATTR_CBANK_PARAM_SIZE
	.align		4
.L_1527:
        /*0018*/ 	.byte	0x03, 0x19
        /*001a*/ 	.short	0x0118


	//----- nvinfo : EIATTR_KPARAM_INFO
	.align		4
        /*001c*/ 	.byte	0x04, 0x17
        /*001e*/ 	.short	(.L_1529 - .L_1528)
.L_1528:
        /*0020*/ 	.word	0x00000000
        /*0024*/ 	.short	0x0000
        /*0026*/ 	.short	0x0000
        /*0028*/ 	.byte	0x00, 0xf0, 0x61, 0x04


	//----- nvinfo : EIATTR_MAXREG_COUNT
	.align		4
.L_1529:
        /*002c*/ 	.byte	0x03, 0x1b
        /*002e*/ 	.short	0x00ff


	//----- nvinfo : EIATTR_NUM_BARRIERS
	.align		4
        /*0030*/ 	.byte	0x02, 0x4c
        /*0032*/ 	.byte	0x01
	.zero		1


	//----- nvinfo : EIATTR_MERCURY_ISA_VERSION
	.align		4
        /*0034*/ 	.byte	0x03, 0x5f
        /*0036*/ 	.short	0x0000


	//----- nvinfo : EIATTR_COOP_GROUP_MASK_REGIDS
	.align		4
        /*0038*/ 	.byte	0x04, 0x29
        /*003a*/ 	.short	(.L_1531 - .L_1530)


	//   ....[0]....
.L_1530:
        /*003c*/ 	.word	0xffffffff


	//   ....[1]....
        /*0040*/ 	.word	0xffffffff


	//   ....[2]....
        /*0044*/ 	.word	0xffffffff


	//   ....[3]....
        /*0048*/ 	.word	0xffffffff


	//   ....[4]....
        /*004c*/ 	.word	0xffffffff


	//   ....[5]....
        /*0050*/ 	.word	0xffffffff


	//   ....[6]....
        /*0054*/ 	.word	0xffffffff


	//   ....[7]....
        /*0058*/ 	.word	0xffffffff


	//   ....[8]....
        /*005c*/ 	.word	0xffffffff


	//   ....[9]....
        /*0060*/ 	.word	0xffffffff


	//   ....[10]....
        /*0064*/ 	.word	0xffffffff


	//   ....[11]....
        /*0068*/ 	.word	0xffffffff


	//   ....[12]....
        /*006c*/ 	.word	0xffffffff


	//   ....[13]....
        /*0070*/ 	.word	0xffffffff


	//   ....[14]....
        /*0074*/ 	.word	0xffffffff


	//   ....[15]....
        /*0078*/ 	.word	0xffffffff


	//   ....[16]....
        /*007c*/ 	.word	0xffffffff


	//   ....[17]....
        /*0080*/ 	.word	0xffffffff


	//   ....[18]....
        /*0084*/ 	.word	0xffffffff


	//   ....[19]....
        /*0088*/ 	.word	0xffffffff


	//   ....[20]....
        /*008c*/ 	.word	0xffffffff


	//   ....[21]....
        /*0090*/ 	.word	0xffffffff


	//   ....[22]....
        /*0094*/ 	.word	0xffffffff


	//   ....[23]....
        /*0098*/ 	.word	0xffffffff


	//   ....[24]....
        /*009c*/ 	.word	0xffffffff


	//   ....[25]....
        /*00a0*/ 	.word	0xffffffff


	//   ....[26]....
        /*00a4*/ 	.word	0xffffffff


	//----- nvinfo : EIATTR_COOP_GROUP_INSTR_OFFSETS
	.align		4
.L_1531:
        /*00a8*/ 	.byte	0x04, 0x28
        /*00aa*/ 	.short	(.L_1533 - .L_1532)


	//   ....[0]....
.L_1532:
        /*00ac*/ 	.word	0x00000b10


	//   ....[1]....
        /*00b0*/ 	.word	0x00000f70


	//   ....[2]....
        /*00b4*/ 	.word	0x00004ed0


	//   ....[3]....
        /*00b8*/ 	.word	0x00004f00


	//   ....[4]....
        /*00bc*/ 	.word	0x00004f60


	//   ....[5]....
        /*00c0*/ 	.word	0x00004fc0


	//   ....[6]....
        /*00c4*/ 	.word	0x00005120


	//   ....[7]....
        /*00c8*/ 	.word	0x00005150


	//   ....[8]....
        /*00cc*/ 	.word	0x000051a0


	//   ....[9]....
        /*00d0*/ 	.word	0x000051b0


	//   ....[10]....
        /*00d4*/ 	.word	0x00005240


	//   ....[11]....
        /*00d8*/ 	.word	0x00005260


	//   ....[12]....
        /*00dc*/ 	.word	0x000052a0


	//   ....[13]....
        /*00e0*/ 	.word	0x000052b0


	//   ....[14]....
        /*00e4*/ 	.word	0x00005350


	//   ....[15]....
        /*00e8*/ 	.word	0x00005380


	//   ....[16]....
        /*00ec*/ 	.word	0x000053a0


	//   ....[17]....
        /*00f0*/ 	.word	0x000053b0


	//   ....[18]....
        /*00f4*/ 	.word	0x00005450


	//   ....[19]....
        /*00f8*/ 	.word	0x00005490


	//   ....[20]....
        /*00fc*/ 	.word	0x000054b0


	//   ....[21]....
        /*0100*/ 	.word	0x000054d0


	//   ....[22]....
        /*0104*/ 	.word	0x00005660


	//   ....[23]....
        /*0108*/ 	.word	0x00005680


	//   ....[24]....
        /*010c*/ 	.word	0x00005690


	//   ....[25]....
        /*0110*/ 	.word	0x000056a0


	//   ....[26]....
        /*0114*/ 	.word	0x00006420


	//----- nvinfo : EIATTR_EXIT_INSTR_OFFSETS
	.align		4
.L_1533:
        /*0118*/ 	.byte	0x04, 0x1c
        /*011a*/ 	.short	(.L_1535 - .L_1534)


	//   ....[0]....
.L_1534:
        /*011c*/ 	.word	0x00000130


	//   ....[1]....
        /*0120*/ 	.word	0x00006a60


	//----- nvinfo : EIATTR_MAX_THREADS
	.align		4
.L_1535:
        /*0124*/ 	.byte	0x04, 0x05
        /*0126*/ 	.short	(.L_1537 - .L_1536)
.L_1536:
        /*0128*/ 	.word	0x00000020
        /*012c*/ 	.word	0x00000001
        /*0130*/ 	.word	0x00000001


	//----- nvinfo : EIATTR_CRS_STACK_SIZE
	.align		4
.L_1537:
        /*0134*/ 	.byte	0x04, 0x1e
        /*0136*/ 	.short	(.L_1539 - .L_1538)
.L_1538:
        /*0138*/ 	.word	0x00000000
.L_1539:


//--------------------- .nv.info._Z25selective_scan_fwd_kernelI32Selective_Scan_fwd_kernel_traitsILi32ELi16ELi1ELb0ELb0ELb0ELb1EfN3c107complexIfEEEEv13SSMParamsBase --------------------------
	.section	.nv.info._Z25selective_scan_fwd_kernelI32Selective_Scan_fwd_kernel_traitsILi32ELi16ELi1ELb0ELb0ELb0ELb1EfN3c107complexIfEEEEv13SSMParamsBase,"",@"SHT_CUDA_INFO"
	.sectionflags	@""
	.align	4


	//----- nvinfo : EIATTR_CUDA_API_VERSION
	.align		4
        /*0000*/ 	.byte	0x04, 0x37
        /*0002*/ 	.short	(.L_1541 - .L_1540)
.L_1540:
        /*0004*/ 	.word	0x00000082


	//----- nvinfo : EIATTR_SW2861232_WAR
	.align		4
.L_1541:
        /*0008*/ 	.byte	0x01, 0x35
	.zero		2


	//----- nvinfo : EIATTR_PARAM_CBANK
	.align		4
        /*000c*/ 	.byte	0x04, 0x0a
        /*000e*/ 	.short	(.L_1543 - .L_1542)
	.align		4
.L_1542:
        /*0010*/ 	.word	index@(.nv.constant0._Z25selective_scan_fwd_kernelI32Selective_Scan_fwd_kernel_traitsILi32ELi16ELi1ELb0ELb0ELb0ELb1EfN3c107complexIfEEEEv13SSMParamsBase)
        /*0014*/ 	.short	0x0160
        /*0016*/ 	.short	0x0118


	//----- nvinfo : EIATTR_CBANK_PARAM_SIZE
	.align		4
.L_1543:
        /*0018*/ 	.byte	0x03, 0x19
        /*001a*/ 	.short	0x0118


	//----- nvinfo : EIATTR_KPARAM_INFO
	.align		4
        /*001c*/ 	.byte	0x04, 0x17
        /*001e*/ 	.short	(.L_1545 - .L_1544)
.L_1544:
        /*0020*/ 	.word	0x00000000
        /*0024*/ 	.short	0x0000
        /*0026*/ 	.short	0x0000
        /*0028*/ 	.byte	0x00, 0xf0, 0x61, 0x04


	//----- nvinfo : EIATTR_MAXREG_COUNT
	.align		4
.L_1545:
        /*002c*/ 	.byte	0x03, 0x1b
        /*002e*/ 	.short	0x00ff


	//----- nvinfo : EIATTR_NUM_BARRIERS
	.align		4
        /*0030*/ 	.byte	0x02, 0x4c
        /*0032*/ 	.byte	0x01
	.zero		1


	//----- nvinfo : EIATTR_MERCURY_ISA_VERSION
	.align		4
        /*0034*/ 	.byte	0x03, 0x5f
        /*0036*/ 	.short	0x0000


	//----- nvinfo : EIATTR_COOP_GROUP_MASK_REGIDS
	.align		4
        /*0038*/ 	.byte	0x04, 0x29
        /*003a*/ 	.short	(.L_1547 - .L_1546)


	//   ....[0]....
.L_1546:
        /*003c*/ 	.word	0xffffffff


	//   ....[1]....
        /*0040*/ 	.word	0xffffffff


	//   ....[2]....
        /*0044*/ 	.word	0xffffffff


	//   ....[3]....
        /*0048*/ 	.word	0xffffffff


	//   ....[4]....
        /*004c*/ 	.word	0xffffffff


	//   ....[5]....
        /*0050*/ 	.word	0xffffffff


	//   ....[6]....
        /*0054*/ 	.word	0xffffffff


	//   ....[7]....
        /*0058*/ 	.word	0xffffffff


	//   ....[8]....
        /*005c*/ 	.word	0xffffffff


	//   ....[9]....
        /*0060*/ 	.word	0xffffffff


	//   ....[10]....
        /*0064*/ 	.word	0xffffffff


	//   ....[11]....
        /*0068*/ 	.word	0xffffffff


	//   ....[12]....
        /*006c*/ 	.word	0xffffffff


	//   ....[13]....
        /*0070*/ 	.word	0xffffffff


	//   ....[14]....
        /*0074*/ 	.word	0xffffffff


	//   ....[15]....
        /*0078*/ 	.word	0xffffffff


	//   ....[16]....
        /*007c*/ 	.word	0xffffffff


	//   ....[17]....
        /*0080*/ 	.word	0xffffffff


	//   ....[18]....
        /*0084*/ 	.word	0xffffffff


	//   ....[19]....
        /*0088*/ 	.word	0xffffffff


	//   ....[20]....
        /*008c*/ 	.word	0xffffffff


	//   ....[21]....
        /*0090*/ 	.word	0xffffffff


	//   ....[22]....
        /*0094*/ 	.word	0xffffffff


	//   ....[23]....
        /*0098*/ 	.word	0xffffffff


	//   ....[24]....
        /*009c*/ 	.word	0xffffffff


	//   ....[25]....
        /*00a0*/ 	.word	0xffffffff


	//   ....[26]....
        /*00a4*/ 	.word	0xffffffff


	//   ....[27]....
        /*00a8*/ 	.word	0xffffffff


	//   ....[28]....
        /*00ac*/ 	.word	0xffffffff


	//----- nvinfo : EIATTR_COOP_GROUP_INSTR_OFFSETS
	.align		4
.L_1547:
        /*00b0*/ 	.byte	0x04, 0x28
        /*00b2*/ 	.short	(.L_1549 - .L_1548)


	//   ....[0]....
.L_1548:
        /*00b4*/ 	.word	0x00000ae0


	//   ....[1]....
        /*00b8*/ 	.word	0x00000f50


	//   ....[2]....
        /*00bc*/ 	.word	0x00004eb0


	//   ....[3]....
        /*00c0*/ 	.word	0x00004ef0


	//   ....[4]....
        /*00c4*/ 	.word	0x00004f70


	//   ....[5]....
        /*00c8*/ 	.word	0x00004fa0


	//   ....[6]....
        /*00cc*/ 	.word	0x000050b0


	//   ....[7]....
        /*00d0*/ 	.word	0x00005130


	//   ....[8]....
        /*00d4*/ 	.word	0x00005170


	//   ....[9]....
        /*00d8*/ 	.word	0x00005180


	//   ....[10]....
        /*00dc*/ 	.word	0x00005220


	//   ....[11]....
        /*00e0*/ 	.word	0x00005250


	//   ....[12]....
        /*00e4*/ 	.word	0x00005280


	//   ....[13]....
        /*00e8*/ 	.word	0x00005290


	//   ....[14]....
        /*00ec*/ 	.word	0x00005330


	//   ....[15]....
        /*00f0*/ 	.word	0x00005350


	//   ....[16]....
        /*00f4*/ 	.word	0x00005380


	//   ....[17]....
        /*00f8*/ 	.word	0x00005390


	//   ....[18]....
        /*00fc*/ 	.word	0x00005440


	//   ....[19]....
        /*0100*/ 	.word	0x00005470


	//   ....[20]....
        /*0104*/ 	.word	0x00005490


	//   ....[21]....
        /*0108*/ 	.word	0x000054b0


	//   ....[22]....
        /*010c*/ 	.word	0x00005640


	//   ....[23]....
        /*0110*/ 	.word	0x00005660


	//   ....[24]....
        /*0114*/ 	.word	0x00005670


	//   ....[25]....
        /*0118*/ 	.word	0x00005680


	//   ....[26]....
        /*011c*/ 	.word	0x00006540


	//   ....[27]....
        /*0120*/ 	.word	0x00006f40


	//   ....[28]....
        /*0124*/ 	.word	0x00007760


	//----- nvinfo : EIATTR_EXIT_INSTR_OFFSETS
	.align		4
.L_1549:
        /*0128*/ 	.byte	0x04, 0x1c
        /*012a*/ 	.short	(.L_1551 - .L_1550)


	//   ....[0]....
.L_1550:
        /*012c*/ 	.word	0x00000130


	//   ....[1]....
        /*0130*/ 	.word	0x00007cc0


	//----- nvinfo : EIATTR_MAX_THREADS
	.align		4
.L_1551:
        /*0134*/ 	.byte	0x04, 0x05
        /*0136*/ 	.short	(.L_1553 - .L_1552)
.L_1552:
        /*0138*/ 	.word	0x00000020
        /*013c*/ 	.word	0x00000001
        /*0140*/ 	.word	0x00000001


	//----- nvinfo : EIATTR_CRS_STACK_SIZE
	.align		4
.L_1553:
        /*0144*/ 	.byte	0x04, 0x1e
        /*0146*/ 	.short	(.L_1555 - .L_1554)
.L_1554:
        /*0148*/ 	.word	0x00000000
.L_1555:


//--------------------- .nv.info._Z25selective_scan_fwd_kernelI32Selective_Scan_fwd_kernel_traitsILi32ELi16ELi1ELb0ELb0ELb1ELb0EfN3c107complexIfEEEEv13SSMParamsBase --------------------------
	.section	.nv.info._Z25selective_scan_fwd_kernelI32Selective_Scan_fwd_kernel_traitsILi32ELi16ELi1ELb0ELb0ELb1ELb0EfN3c107complexIfEEEEv13SSMParamsBase,"",@"SHT_CUDA_INFO"
	.sectionflags	@""
	.align	4


	//----- nvinfo : EIATTR_CUDA_API_VERSION
	.align		4
        /*0000*/ 	.byte	0x04, 0x37
        /*0002*/ 	.short	(.L_1557 - .L_1556)
.L_1556:
        /*0004*/ 	.word	0x00000082


	//----- nvinfo : EIATTR_SW2861232_WAR
	.align		4
.L_1557:
        /*0008*/ 	.byte	0x01, 0x35
	.zero		2


	//----- nvinfo : EIATTR_PARAM_CBANK
	.align		4
        /*000c*/ 	.byte	0x04, 0x0a
        /*000e*/ 	.short	(.L_1559 - .L_1558)
	.align		4
.L_1558:
        /*0010*/ 	.word	index@(.nv.constant0._Z25selective_scan_fwd_kernelI32Selective_Scan_fwd_kernel_traitsILi32ELi16ELi1ELb0ELb0ELb1ELb0EfN3c107complexIfEEEEv13SSMParamsBase)
        /*0014*/ 	.short	0x0160
        /*0016*/ 	.short	0x0118


	//----- nvinfo : EIATTR_CBANK_PARAM_SIZE
	.align		4
.L_1559:
        /*0018*/ 	.byte	0x03, 0x19
        /*001a*/ 	.short	0x0118


	//----- nvinfo : EIATTR_KPARAM_INFO
	.align		4
        /*001c*/ 	.byte	0x04, 0x17
        /*001e*/ 	.short	(.L_1561 - .L_1560)
.L_1560:
        /*0020*/ 	.word	0x00000000
        /*0024*/ 	.short	0x0000
        /*0026*/ 	.short	0x0000
        /*0028*/ 	.byte	0x00, 0xf0, 0x61, 0x04


	//----- nvinfo : EIATTR_MAXREG_COUNT
	.align		4
.L_1561:
        /*002c*/ 	.byte	0x03, 0x1b
        /*002e*/ 	.short	0x00ff


	//----- nvinfo : EIATTR_NUM_BARRIERS
	.align		4
        /*0030*/ 	.byte	0x02, 0x4c
        /*0032*/ 	.byte	0x01
	.zero		1


	//----- nvinfo : EIATTR_MERCURY_ISA_VERSION
	.align		4
        /*0034*/ 	.byte	0x03, 0x5f
        /*0036*/ 	.short	0x0000


	//----- nvinfo : EIATTR_COOP_GROUP_MASK_REGIDS
	.align		4
        /*0038*/ 	.byte	0x04, 0x29
        /*003a*/ 	.short	(.L_1563 - .L_1562)


	//   ....[0]....
.L_1562:
        /*003c*/ 	.word	0xffffffff


	//   ....[1]....
        /*0040*/ 	.word	0xffffffff


	//   ....[2]....
        /*0044*/ 	.word	0xffffffff


	//   ....[3]....
        /*0048*/ 	.word	0xffffffff


	//   ....[4]....
        /*004c*/ 	.word	0xffffffff


	//   ....[5]....
        /*0050*/ 	.word	0xffffffff


	//   ....[6]....
        /*0054*/ 	.word	0xffffffff


	//   ....[7]....
        /*0058*/ 	.word	0xffffffff


	//   ....[8]....
        /*005c*/ 	.word	0xffffffff


	//   ....[9]....
        /*0060*/ 	.word	0xffffffff


	//   ....[10]....
        /*0064*/ 	.word	0xffffffff


	//   ....[11]....
        /*0068*/ 	.word	0xffffffff


	//   ....[12]....
        /*006c*/ 	.word	0xffffffff


	//   ....[13]....
        /*0070*/ 	.word	0xffffffff


	//   ....[14]....
        /*0074*/ 	.word	0xffffffff


	//   ....[15]....
        /*0078*/ 	.word	0xffffffff


	//   ....[16]....
        /*007c*/ 	.word	0xffffffff


	//   ....[17]....
        /*0080*/ 	.word	0xffffffff


	//   ....[18]....
        /*0084*/ 	.word	0xffffffff


	//   ....[19]....
        /*0088*/ 	.word	0xffffffff


	//   ....[20]....
        /*008c*/ 	.word	0xffffffff


	//   ....[21]....
        /*0090*/ 	.word	0xffffffff


	//   ....[22]....
        /*0094*/ 	.word	0xffffffff


	//   ....[23]....
        /*0098*/ 	.word	0xffffffff


	//   ....[24]....
        /*009c*/ 	.word	0xffffffff


	//   ....[25]....
        /*00a0*/ 	.word	0xffffffff


	//   ....[26]....
        /*00a4*/ 	.word	0xffffffff


	//   ....[27]....
        /*00a8*/ 	.word	0xffffffff


	//----- nvinfo : EIATTR_COOP_GROUP_INSTR_OFFSETS
	.align		4
.L_1563:
        /*00ac*/ 	.byte	0x04, 0x28
        /*00ae*/ 	.short	(.L_1565 - .L_1564)


	//   ....[0]....
.L_1564:
        /*00b0*/ 	.word	0x00000d30


	//   ....[1]....
        /*00b4*/ 	.word	0x000011a0


	//   ....[2]....
        /*00b8*/ 	.word	0x00005a90


	//   ....[3]....
        /*00bc*/ 	.word	0x00005d60


	//   ....[4]....
        /*00c0*/ 	.word	0x00005d90


	//   ....[5]....
        /*00c4*/ 	.word	0x00005dd0


	//   ....[6]....
        /*00c8*/ 	.word	0x00005de0


	//   ....[7]....
        /*00cc*/ 	.word	0x00005e70


	//   ....[8]....
        /*00d0*/ 	.word	0x00005ea0


	//   ....[9]....
        /*00d4*/ 	.word	0x00005ed0


	//   ....[10]....
        /*00d8*/ 	.word	0x00005ee0


	//   ....[11]....
        /*00dc*/ 	.word	0x00005f90


	//   ....[12]....
        /*00e0*/ 	.word	0x00005fb0


	//   ....[13]....
        /*00e4*/ 	.word	0x00005fd0


	//   ....[14]....
        /*00e8*/ 	.word	0x00005fe0


	//   ....[15]....
        /*00ec*/ 	.word	0x000060a0


	//   ....[16]....
        /*00f0*/ 	.word	0x000060b0


	//   ....[17]....
        /*00f4*/ 	.word	0x000060d0


	//   ....[18]....
        /*00f8*/ 	.word	0x000060e0


	//   ....[19]....
        /*00fc*/ 	.word	0x00006180


	//   ....[20]....
        /*0100*/ 	.word	0x000061b0


	//   ....[21]....
        /*0104*/ 	.word	0x000061d0


	//   ....[22]....
        /*0108*/ 	.word	0x000061e0


	//   ....[23]....
        /*010c*/ 	.word	0x000065b0


	//   ....[24]....
        /*0110*/ 	.word	0x000065d0


	//   ....[25]....
        /*0114*/ 	.word	0x000065e0


	//   ....[26]....
        /*0118*/ 	.word	0x000065f0


	//   ....[27]....
        /*011c*/ 	.word	0x00007720


	//----- nvinfo : EIATTR_EXIT_INSTR_OFFSETS
	.align		4
.L_1565:
        /*0120*/ 	.byte	0x04, 0x1c
        /*0122*/ 	.short	(.L_1567 - .L_1566)


	//   ....[0]....
.L_1566:
        /*0124*/ 	.word	0x00000250


	//   ....[1]....
        /*0128*/ 	.word	0x00007d80


	//----- nvinfo : EIATTR_MAX_THREADS
	.align		4
.L_1567:
        /*012c*/ 	.byte	0x04, 0x05
        /*012e*/ 	.short	(.L_1569 - .L_1568)
.L_1568:
        /*0130*/ 	.word	0x00000020
        /*0134*/ 	.word	0x00000001
        /*0138*/ 	.word	0x00000001


	//----- nvinfo : EIATTR_CRS_STACK_SIZE
	.align		4
.L_1569:
        /*013c*/ 	.byte	0x04, 0x1e
        /*013e*/ 	.short	(.L_1571 - .L_1570)
.L_1570:
        /*0140*/ 	.word	0x00000000
.L_1571:


//--------------------- .nv.info._Z25selective_scan_fwd_kernelI32Selective_Scan_fwd_kernel_traitsILi32ELi16ELi1ELb0ELb0ELb1ELb1EfN3c107complexIfEEEEv13SSMParamsBase --------------------------
	.section	.nv.info._Z25selective_scan_fwd_kernelI32Selective_Scan_fwd_kernel_traitsILi32ELi16ELi1ELb0ELb0ELb1ELb1EfN3c107complexIfEEEEv13SSMParamsBase,"",@"SHT_CUDA_INFO"
	.sectionflags	@""
	.align	4


	//----- nvinfo : EIATTR_CUDA_API_VERSION
	.align		4
        /*0000*/ 	.byte	0x04, 0x37
        /*0002*/ 	.short	(.L_1573 - .L_1572)
.L_1572:
        /*0004*/ 	.word	0x00000082


	//----- nvinfo : EIATTR_SW2861232_WAR
	.align		4
.L_1573:
        /*0008*/ 	.byte	0x01, 0x35
	.zero		2


	//----- nvinfo : EIATTR_PARAM_CBANK
	.align		4
        /*000c*/ 	.byte	0x04, 0x0a
        /*000e*/ 	.short	(.L_1575 - .L_1574)
	.align		4
.L_1574:
        /*0010*/ 	.word	index@(.nv.constant0._Z25selective_scan_fwd_kernelI32Selective_Scan_fwd_kernel_traitsILi32ELi16ELi1ELb0ELb0ELb1ELb1EfN3c107complexIfEEEEv13SSMParamsBase)
        /*0014*/ 	.short	0x0160
        /*0016*/ 	.short	0x0118


	//----- nvinfo : EIATTR_CBANK_PARAM_SIZE
	.align		4
.L_1575:
        /*0018*/ 	.byte	0x03, 0x19
        /*001a*/ 	.short	0x0118


	//----- nvinfo : EIATTR_KPARAM_INFO
	.align		4
        /*001c*/ 	.byte	0x04, 0x17
        /*001e*/ 	.short	(.L_1577 - .L_1576)
.L_1576:
        /*0020*/ 	.word	0x00000000
        /*0024*/ 	.short	0x0000
        /*0026*/ 	.short	0x0000
        /*0028*/ 	.byte	0x00, 0xf0, 0x61, 0x04


	//----- nvinfo : EIATTR_MAXREG_COUNT
	.align		4
.L_1577:
        /*002c*/ 	.byte	0x03, 0x1b
        /*002e*/ 	.short	0x00ff


	//----- nvinfo : EIATTR_NUM_BARRIERS
	.align		4
        /*0030*/ 	.byte	0x02, 0x4c
        /*0032*/ 	.byte	0x01
	.zero		1


	//----- nvinfo : EIATTR_MERCURY_ISA_VERSION
	.align		4
        /*0034*/ 	.byte	0x03, 0x5f
        /*0036*/ 	.short	0x0000


	//----- nvinfo : EIATTR_COOP_GROUP_MASK_REGIDS
	.align		4
        /*0038*/ 	.byte	0x04, 0x29
        /*003a*/ 	.short	(.L_1579 - .L_1578)


	//   ....[0]....
.L_1578:
        /*003c*/ 	.word	0xffffffff


	//   ....[1]....
        /*0040*/ 	.word	0xffffffff


	//   ....[2]....
        /*0044*/ 	.word	0xffffffff


	//   ....[3]....
        /*0048*/ 	.word	0xffffffff


	//   ....[4]....
        /*004c*/ 	.word	0xffffffff


	//   ....[5]....
        /*0050*/ 	.word	0xffffffff


	//   ....[6]....
        /*0054*/ 	.word	0xffffffff


	//   ....[7]....
        /*0058*/ 	.word	0xffffffff


	//   ....[8]....
        /*005c*/ 	.word	0xffffffff


	//   ....[9]....
        /*0060*/ 	.word	0xffffffff


	//   ....[10]....
        /*0064*/ 	.word	0xffffffff


	//   ....[11]....
        /*0068*/ 	.word	0xffffffff


	//   ....[12]....
        /*006c*/ 	.word	0xffffffff


	//   ....[13]....
        /*0070*/ 	.word	0xffffffff


	//   ....[14]....
        /*0074*/ 	.word	0xffffffff


	//   ....[15]....
        /*0078*/ 	.word	0xffffffff


	//   ....[16]....
        /*007c*/ 	.word	0xffffffff


	//   ....[17]....
        /*0080*/ 	.word	0xffffffff


	//   ....[18]....
        /*0084*/ 	.word	0xffffffff


	//   ....[19]....
        /*0088*/ 	.word	0xffffffff


	//   ....[20]....
        /*008c*/ 	.word	0xffffffff


	//   ....[21]....
        /*0090*/ 	.word	0xffffffff


	//   ....[22]....
        /*0094*/ 	.word	0xffffffff


	//   ....[23]....
        /*0098*/ 	.word	0xffffffff


	//   ....[24]....
        /*009c*/ 	.word	0xffffffff


	//   ....[25]....
        /*00a0*/ 	.word	0xffffffff


	//   ....[26]....
        /*00a4*/ 	.word	0xffffffff


	//   ....[27]....
        /*00a8*/ 	.word	0xffffffff


	//   ....[28]....
        /*00ac*/ 	.word	0xffffffff


	//   ....[29]....
        /*00b0*/ 	.word	0xffffffff


	//----- nvinfo : EIATTR_COOP_GROUP_INSTR_OFFSETS
	.align		4
.L_1579:
        /*00b4*/ 	.byte	0x04, 0x28
        /*00b6*/ 	.short	(.L_1581 - .L_1580)


	//   ....[0]....
.L_1580:
        /*00b8*/ 	.word	0x00000d30


	//   ....[1]....
        /*00bc*/ 	.word	0x000011a0


	//   ....[2]....
        /*00c0*/ 	.word	0x00005a90


	//   ....[3]....
        /*00c4*/ 	.word	0x00005d60


	//   ....[4]....
        /*00c8*/ 	.word	0x00005d90


	//   ....[5]....
        /*00cc*/ 	.word	0x00005dd0


	//   ....[6]....
        /*00d0*/ 	.word	0x00005de0


	//   ....[7]....
        /*00d4*/ 	.word	0x00005e70


	//   ....[8]....
        /*00d8*/ 	.word	0x00005ea0


	//   ....[9]....
        /*00dc*/ 	.word	0x00005ed0


	//   ....[10]....
        /*00e0*/ 	.word	0x00005ee0


	//   ....[11]....
        /*00e4*/ 	.word	0x00005f90


	//   ....[12]....
        /*00e8*/ 	.word	0x00005fb0


	//   ....[13]....
        /*00ec*/ 	.word	0x00005fd0


	//   ....[14]....
        /*00f0*/ 	.word	0x00005fe0


	//   ....[15]....
        /*00f4*/ 	.word	0x000060a0


	//   ....[16]....
        /*00f8*/ 	.word	0x000060b0


	//   ....[17]....
        /*00fc*/ 	.word	0x000060d0


	//   ....[18]....
        /*0100*/ 	.word	0x000060e0


	//   ....[19]....
        /*0104*/ 	.word	0x00006180


	//   ....[20]....
        /*0108*/ 	.word	0x000061b0


	//   ....[21]....
        /*010c*/ 	.word	0x000061d0


	//   ....[22]....
        /*0110*/ 	.word	0x000061e0


	//   ....[23]....
        /*0114*/ 	.word	0x000065b0


	//   ....[24]....
        /*0118*/ 	.word	0x000065d0


	//   ....[25]....
        /*011c*/ 	.word	0x000065e0


	//   ....[26]....
        /*0120*/ 	.word	0x000065f0


	//   ....[27]....
        /*0124*/ 	.word	0x00007880


	//   ....[28]....
        /*0128*/ 	.word	0x00008290


	//   ....[29]....
        /*012c*/ 	.word	0x00008ab0


	//----- nvinfo : EIATTR_EXIT_INSTR_OFFSETS
	.align		4
.L_1581:
        /*0130*/ 	.byte	0x04, 0x1c
        /*0132*/ 	.short	(.L_1583 - .L_1582)


	//   ....[0]....
.L_1582:
        /*0134*/ 	.word	0x00000250


	//   ....[1]....
        /*0138*/ 	.word	0x00009020


	//----- nvinfo : EIATTR_MAX_THREADS
	.align		4
.L_1583:
        /*013c*/ 	.byte	0x04, 0x05
        /*013e*/ 	.short	(.L_1585 - .L_1584)
.L_1584:
        /*0140*/ 	.word	0x00000020
        /*0144*/ 	.word	0x00000001
        /*0148*/ 	.word	0x00000001


	//----- nvinfo : EIATTR_CRS_STACK_SIZE
	.align		4
.L_1585:
        /*014c*/ 	.byte	0x04, 0x1e
        /*014e*/ 	.short	(.L_1587 - .L_1586)
.L_1586:
        /*0150*/ 	.word	0x00000000
.L_1587:


//--------------------- .nv.info._Z25selective_scan_fwd_kernelI32Selective_Scan_fwd_kernel_traitsILi32ELi16ELi1ELb0ELb1ELb0ELb0EfN3c107complexIfEEEEv13SSMParamsBase --------------------------
	.section	.nv.info._Z25selective_scan_fwd_kernelI32Selective_Scan_fwd_kernel_traitsILi32ELi16ELi1ELb0ELb1ELb0ELb0EfN3c107complexIfEEEEv13SSMParamsBase,"",@"SHT_CUDA_INFO"
	.sectionflags	@""
	.align	4


	//----- nvinfo : EIATTR_CUDA_API_VERSION
	.align		4
        /*0000*/ 	.byte	0x04, 0x37
        /*0002*/ 	.short	(.L_1589 - .L_1588)
.L_1588:
        /*0004*/ 	.word	0x00000082


	//----- nvinfo : EIATTR_SW2861232_WAR
	.align		4
.L_1589:
        /*0008*/ 	.byte	0x01, 0x35
	.zero		2


	//----- nvinfo : EIATTR_PARAM_CBANK
	.align		4
        /*000c*/ 	.byte	0x04, 0x0a
        /*000e*/ 	.short	(.L_1591 - .L_1590)
	.align		4
.L_1590:
        /*0010*/ 	.word	index@(.nv.constant0._Z25selective_scan_fwd_kernelI32Selective_Scan_fwd_kernel_traitsILi32ELi16ELi1ELb0ELb1ELb0ELb0EfN3c107complexIfEEEEv13SSMParamsBase)
        /*0014*/ 	.short	0x0160
        /*0016*/ 	.short	0x0118


	//----- nvinfo : EIATTR_CBANK_PARAM_SIZE
	.align		4
.L_1591:
        /*0018*/ 	.byte	0x03, 0x19
        /*001a*/ 	.short	0x0118


	//----- nvinfo : EIATTR_KPARAM_INFO
	.align		4
        /*001c*/ 	.byte	0x04, 0x17
        /*001e*/ 	.short	(.L_1593 - .L_1592)
.L_1592:
        /*0020*/ 	.word	0x00000000
        /*0024*/ 	.short	0x0000
        /*0026*/ 	.short	0x0000
        /*0028*/ 	.byte	0x00, 0xf0, 0x61, 0x04


	//----- nvinfo : EIATTR_MAXREG_COUNT
	.align		4
.L_1593:
        /*002c*/ 	.byte	0x03, 0x1b
        /*002e*/ 	.short	0x00ff


	//----- nvinfo : EIATTR_NUM_BARRIERS
	.align		4
        /*0030*/ 	.byte	0x02, 0x4c
        /*0032*/ 	.byte	0x01
	.zero		1


	//----- nvinfo : EIATTR_MERCURY_ISA_VERSION
	.align		4
        /*0034*/ 	.byte	0x03, 0x5f
        /*0036*/ 	.short	0x0000


	//----- nvinfo : EIATTR_COOP_GROUP_MASK_REGIDS
	.align		4
        /*0038*/ 	.byte	0x04, 0x29
        /*003a*/ 	.short	(.L_1595 - .L_1594)


	//   ....[0]....
.L_1594:
        /*003c*/ 	.word	0xffffffff


	//   ....[1]....
        /*0040*/ 	.word	0xffffffff


	//   ....[2]....
        /*0044*/ 	.word	0xffffffff


	//   ....[3]....
        /*0048*/ 	.word	0xffffffff


	//   ....[4]....
        /*004c*/ 	.word	0xffffffff


	//   ....[5]....
        /*0050*/ 	.word	0xffffffff


	//   ....[6]....
        /*0054*/ 	.word	0xffffffff


	//   ....[7]....
        /*0058*/ 	.word	0xffffffff


	//   ....[8]....
        /*005c*/ 	.word	0xffffffff


	//   ....[9]....
        /*0060*/ 	.word	0xffffffff


	//   ....[10]....
        /*0064*/ 	.word	0xffffffff


	//   ....[11]....
        /*0068*/ 	.word	0xffffffff


	//   ....[12]....
        /*006c*/ 	.word	0xffffffff


	//   ....[13]....
        /*0070*/ 	.word	0xffffffff


	//   ....[14]....
        /*0074*/ 	.word	0xffffffff


	//   ....[15]....
        /*0078*/ 	.word	0xffffffff


	//   ....[16]....
        /*007c*/ 	.word	0xffffffff


	//   ....[17]....
        /*0080*/ 	.word	0xffffffff


	//   ....[18]....
        /*0084*/ 	.word	0xffffffff


	//   ....[19]....
        /*0088*/ 	.word	0xffffffff


	//   ....[20]....
        /*008c*/ 	.word	0xffffffff


	//   ....[21]....
        /*0090*/ 	.word	0xffffffff


	//   ....[22]....
        /*0094*/ 	.word	0xffffffff


	//   ....[23]....
        /*0098*/ 	.word	0xffffffff


	//   ....[24]....
        /*009c*/ 	.word	0xffffffff


	//   ....[25]....
        /*00a0*/ 	.word	0xffffffff


	//   ....[26]....
        /*00a4*/ 	.word	0xffffffff


	//   ....[27]....
        /*00a8*/ 	.word	0xffffffff


	//----- nvinfo : EIATTR_COOP_GROUP_INSTR_OFFSETS
	.align		4
.L_1595:
        /*00ac*/ 	.byte	0x04, 0x28
        /*00ae*/ 	.short	(.L_1597 - .L_1596)


	//   ....[0]....
.L_1596:
        /*00b0*/ 	.word	0x00000d50


	//   ....[1]....
        /*00b4*/ 	.word	0x00001200


	//   ....[2]....
        /*00b8*/ 	.word	0x00004a20


	//   ....[3]....
        /*00bc*/ 	.word	0x000062e0


	//   ....[4]....
        /*00c0*/ 	.word	0x00006300


	//   ....[5]....
        /*00c4*/ 	.word	0x00006340


	//   ....[6]....
        /*00c8*/ 	.word	0x00006350


	//   ....[7]....
        /*00cc*/ 	.word	0x000063e0


	//   ....[8]....
        /*00d0*/ 	.word	0x00006400


	//   ....[9]....
        /*00d4*/ 	.word	0x00006460


	//   ....[10]....
        /*00d8*/ 	.word	0x00006490


	//   ....[11]....
        /*00dc*/ 	.word	0x00006590


	//   ....[12]....
        /*00e0*/ 	.word	0x000065b0


	//   ....[13]....
        /*00e4*/ 	.word	0x000065f0


	//   ....[14]....
        /*00e8*/ 	.word	0x00006600


	//   ....[15]....
        /*00ec*/ 	.word	0x000066a0


	//   ....[16]....
        /*00f0*/ 	.word	0x000066d0


	//   ....[17]....
        /*00f4*/ 	.word	0x000066f0


	//   ....[18]....
        /*00f8*/ 	.word	0x00006700


	//   ....[19]....
        /*00fc*/ 	.word	0x000067a0


	//   ....[20]....
        /*0100*/ 	.word	0x000067e0


	//   ....[21]....
        /*0104*/ 	.word	0x00006800


	//   ....[22]....
        /*0108*/ 	.word	0x00006820


	//   ....[23]....
        /*010c*/ 	.word	0x000069c0


	//   ....[24]....
        /*0110*/ 	.word	0x000069e0


	//   ....[25]....
        /*0114*/ 	.word	0x000069f0


	//   ....[26]....
        /*0118*/ 	.word	0x00006a00


	//   ....[27]....
        /*011c*/ 	.word	0x00007730


	//----- nvinfo : EIATTR_EXIT_INSTR_OFFSETS
	.align		4
.L_1597:
        /*0120*/ 	.byte	0x04, 0x1c
        /*0122*/ 	.short	(.L_1599 - .L_1598)


	//   ....[0]....
.L_1598:
        /*0124*/ 	.word	0x00000250


	//   ....[1]....
        /*0128*/ 	.word	0x00007d90


	//----- nvinfo : EIATTR_MAX_THREADS
	.align		4
.L_1599:
        /*012c*/ 	.byte	0x04, 0x05
        /*012e*/ 	.short	(.L_1601 - .L_1600)
.L_1600:
        /*0130*/ 	.word	0x00000020
        /*0134*/ 	.word	0x00000001
        /*0138*/ 	.word	0x00000001


	//----- nvinfo : EIATTR_CRS_STACK_SIZE
	.align		4
.L_1601:
        /*013c*/ 	.byte	0x04, 0x1e
        /*013e*/ 	.short	(.L_1603 - .L_1602)
.L_1602:
        /*0140*/ 	.word	0x00000000
.L_1603:


//--------------------- .nv.info._Z25selective_scan_fwd_kernelI32Selective_Scan_fwd_kernel_traitsILi32ELi16ELi1ELb0ELb1ELb0ELb1EfN3c107complexIfEEEEv13SSMParamsBase --------------------------
	.section	.nv.info._Z25selective_scan_fwd_kernelI32Selective_Scan_fwd_kernel_traitsILi32ELi16ELi1ELb0ELb1ELb0ELb1EfN3c107complexIfEEEEv13SSMParamsBase,"",@"SHT_CUDA_INFO"
	.sectionflags	@""
	.align	4


	//----- nvinfo : EIATTR_CUDA_API_VERSION
	.align		4
        /*0000*/ 	.byte	0x04, 0x37
        /*0002*/ 	.short	(.L_1605 - .L_1604)
.L_1604:
        /*0004*/ 	.word	0x00000082


	//----- nvinfo : EIATTR_SW2861232_WAR
	.align		4
.L_1605:
        /*0008*/ 	.byte	0x01, 0x35
	.zero		2


	//----- nvinfo : EIATTR_PARAM_CBANK
	.align		4
        /*000c*/ 	.byte	0x04, 0x0a
        /*000e*/ 	.short	(.L_1607 - .L_1606)
	.align		4
.L_1606:
        /*0010*/ 	.word	index@(.nv.constant0._Z25selective_scan_fwd_kernelI32Selective_Scan_fwd_kernel_traitsILi32ELi16ELi1ELb0ELb1ELb0ELb1EfN3c107complexIfEEEEv13SSMParamsBase)
        /*0014*/ 	.short	0x0160
        /*0016*/ 	.short	0x0118


	//----- nvinfo : EIATTR_CBANK_PARAM_SIZE
	.align		4
.L_1607:
        /*0018*/ 	.byte	0x03, 0x19
        /*001a*/ 	.short	0x0118


	//----- nvinfo : EIATTR_KPARAM_INFO
	.align		4
        /*001c*/ 	.byte	0x04, 0x17
        /*001e*/ 	.short	(.L_1609 - .L_1608)
.L_1608:
        /*0020*/ 	.word	0x00000000
        /*0024*/ 	.short	0x0000
        /*0026*/ 	.short	0x0000
        /*0028*/ 	.byte	0x00, 0xf0, 0x61, 0x04


	//----- nvinfo : EIATTR_MAXREG_COUNT
	.align		4
.L_1609:
        /*002c*/ 	.byte	0x03, 0x1b
        /*002e*/ 	.short	0x00ff


	//----- nvinfo : EIATTR_NUM_BARRIERS
	.align		4
        /*0030*/ 	.byte	0x02, 0x4c
        /*0032*/ 	.byte	0x01
	.zero		1


	//----- nvinfo : EIATTR_MERCURY_ISA_VERSION
	.align		4
        /*0034*/ 	.byte	0x03, 0x5f
        /*0036*/ 	.short	0x0000


	//----- nvinfo : EIATTR_COOP_GROUP_MASK_REGIDS
	.align		4
        /*0038*/ 	.byte	0x04, 0x29
        /*003a*/ 	.short	(.L_1611 - .L_1610)


	//   ....[0]....
.L_1610:
        /*003c*/ 	.word	0xffffffff


	//   ....[1]....
        /*0040*/ 	.word	0xffffffff


	//   ....[2]....
        /*0044*/ 	.word	0xffffffff


	//   ....[3]....
        /*0048*/ 	.word	0xffffffff


	//   ....[4]....
        /*004c*/ 	.word	0xffffffff


	//   ....[5]....
        /*0050*/ 	.word	0xffffffff


	//   ....[6]....
        /*0054*/ 	.word	0xffffffff


	//   ....[7]....
        /*0058*/ 	.word	0xffffffff


	//   ....[8]....
        /*005c*/ 	.word	0xffffffff


	//   ....[9]....
        /*0060*/ 	.word	0xffffffff


	//   ....[10]....
        /*0064*/ 	.word	0xffffffff


	//   ....[11]....
        /*0068*/ 	.word	0xffffffff


	//   ....[12]....
        /*006c*/ 	.word	0xffffffff


	//   ....[13]....
        /*0070*/ 	.word	0xffffffff


	//   ....[14]....
        /*0074*/ 	.word	0xffffffff


	//   ....[15]....
        /*0078*/ 	.word	0xffffffff


	//   ....[16]....
        /*007c*/ 	.word	0xffffffff


	//   ....[17]....
        /*0080*/ 	.word	0xffffffff


	//   ....[18]....
        /*0084*/ 	.word	0xffffffff


	//   ....[19]....
        /*0088*/ 	.word	0xffffffff


	//   ....[20]....
        /*008c*/ 	.word	0xffffffff


	//   ....[21]....
        /*0090*/ 	.word	0xffffffff


	//   ....[22]....
        /*0094*/ 	.word	0xffffffff


	//   ....[23]....
        /*0098*/ 	.word	0xffffffff


	//   ....[24]....
        /*009c*/ 	.word	0xffffffff


	//   ....[25]....
        /*00a0*/ 	.word	0xffffffff


	//   ....[26]....
        /*00a4*/ 	.word	0xffffffff


	//   ....[27]....
        /*00a8*/ 	.word	0xffffffff


	//   ....[28]....
        /*00ac*/ 	.word	0xffffffff


	//   ....[29]....
        /*00b0*/ 	.word	0xffffffff


	//----- nvinfo : EIATTR_COOP_GROUP_INSTR_OFFSETS
	.align		4
.L_1611:
        /*00b4*/ 	.byte	0x04, 0x28
        /*00b6*/ 	.short	(.L_1613 - .L_1612)


	//   ....[0]....
.L_1612:
        /*00b8*/ 	.word	0x00000d00


	//   ....[1]....
        /*00bc*/ 	.word	0x00001170


	//   ....[2]....
        /*00c0*/ 	.word	0x000048b0


	//   ....[3]....
        /*00c4*/ 	.word	0x000061e0


	//   ....[4]....
        /*00c8*/ 	.word	0x00006200


	//   ....[5]....
        /*00cc*/ 	.word	0x00006240


	//   ....[6]....
        /*00d0*/ 	.word	0x00006250


	//   ....[7]....
        /*00d4*/ 	.word	0x000062e0


	//   ....[8]....
        /*00d8*/ 	.word	0x00006300


	//   ....[9]....
        /*00dc*/ 	.word	0x00006360


	//   ....[10]....
        /*00e0*/ 	.word	0x00006390


	//   ....[11]....
        /*00e4*/ 	.word	0x00006490


	//   ....[12]....
        /*00e8*/ 	.word	0x000064b0


	//   ....[13]....
        /*00ec*/ 	.word	0x000064f0


	//   ....[14]....
        /*00f0*/ 	.word	0x00006500


	//   ....[15]....
        /*00f4*/ 	.word	0x000065a0


	//   ....[16]....
        /*00f8*/ 	.word	0x000065d0


	//   ....[17]....
        /*00fc*/ 	.word	0x000065f0


	//   ....[18]....
        /*0100*/ 	.word	0x00006600


	//   ....[19]....
        /*0104*/ 	.word	0x000066a0


	//   ....[20]....
        /*0108*/ 	.word	0x000066e0


	//   ....[21]....
        /*010c*/ 	.word	0x00006700


	//   ....[22]....
        /*0110*/ 	.word	0x00006720


	//   ....[23]....
        /*0114*/ 	.word	0x000068c0


	//   ....[24]....
        /*0118*/ 	.word	0x000068e0


	//   ....[25]....
        /*011c*/ 	.word	0x000068f0


	//   ....[26]....
        /*0120*/ 	.word	0x00006900


	//   ....[27]....
        /*0124*/ 	.word	0x00007790


	//   ....[28]....
        /*0128*/ 	.word	0x000081a0


	//   ....[29]....
        /*012c*/ 	.word	0x000089c0


	//----- nvinfo : EIATTR_EXIT_INSTR_OFFSETS
	.align		4
.L_1613:
        /*0130*/ 	.byte	0x04, 0x1c
        /*0132*/ 	.short	(.L_1615 - .L_1614)


	//   ....[0]....
.L_1614:
        /*0134*/ 	.word	0x00000240


	//   ....[1]....
        /*0138*/ 	.word	0x00008f30


	//----- nvinfo : EIATTR_MAX_THREADS
	.align		4
.L_1615:
        /*013c*/ 	.byte	0x04, 0x05
        /*013e*/ 	.short	(.L_1617 - .L_1616)
.L_1616:
        /*0140*/ 	.word	0x00000020
        /*0144*/ 	.word	0x00000001
        /*0148*/ 	.word	0x00000001


	//----- nvinfo : EIATTR_CRS_STACK_SIZE
	.align		4
.L_1617:
        /*014c*/ 	.byte	0x04, 0x1e
        /*014e*/ 	.short	(.L_1619 - .L_1618)
.L_1618:
        /*0150*/ 	.word	0x00000000
.L_1619:


//--------------------- .nv.info._Z25selective_scan_fwd_kernelI32Selective_Scan_fwd_kernel_traitsILi32ELi16ELi1ELb0ELb1ELb1ELb0EfN3c107complexIfEEEEv13SSMParamsBase --------------------------
	.section	.nv.info._Z25selective_scan_fwd_kernelI32Selective_Scan_fwd_kernel_traitsILi32ELi16ELi1ELb0ELb1ELb1ELb0EfN3c107complexIfEEEEv13SSMParamsBase,"",@"SHT_CUDA_INFO"
	.sectionflags	@""
	.align	4


	//----- nvinfo : EIATTR_CUDA_API_VERSION
	.align		4
        /*0000*/ 	.byte	0x04, 0x37
        /*0002*/ 	.short	(.L_1621 - .L_1620)
.L_1620:
        /*0004*/ 	.word	0x00000082


	//----- nvinfo : EIATTR_SW2861232_WAR
	.align		4
.L_1621:
        /*0008*/ 	.byte	0x01, 0x35
	.zero		2


	//----- nvinfo : EIATTR_PARAM_CBANK
	.align		4
        /*000c*/ 	.byte	0x04, 0x0a
        /*000e*/ 	.short	(.L_1623 - .L_1622)
	.align		4
.L_1622:
        /*0010*/ 	.word	index@(.nv.constant0._Z25selective_scan_fwd_kernelI32Selective_Scan_fwd_kernel_traitsILi32ELi16ELi1ELb0ELb1ELb1ELb0EfN3c107complexIfEEEEv13SSMParamsBase)
        /*0014*/ 	.short	0x0160
        /*0016*/ 	.short	0x0118


	//----- nvinfo : EIATTR_CBANK_PARAM_SIZE
	.align		4
.L_1623:
        /*0018*/ 	.byte	0x03, 0x19
        /*001a*/ 	.short	0x0118


	//----- nvinfo : EIATTR_KPARAM_INFO
	.align		4
        /*001c*/ 	.byte	0x04, 0x17
        /*001e*/ 	.short	(.L_1625 - .L_1624)
.L_1624:
        /*0020*/ 	.word	0x00000000
        /*0024*/ 	.short	0x0000
        /*0026*/ 	.short	0x0000
        /*0028*/ 	.byte	0x00, 0xf0, 0x61, 0x04


	//----- nvinfo : EIATTR_MAXREG_COUNT
	.align		4
.L_1625:
        /*002c*/ 	.byte	0x03, 0x1b
        /*002e*/ 	.short	0x00ff


	//----- nvinfo : EIATTR_NUM_BARRIERS
	.align		4
        /*0030*/ 	.byte	0x02, 0x4c
        /*0032*/ 	.byte	0x01
	.zero		1


	//----- nvinfo : EIATTR_MERCURY_ISA_VERSION
	.align		4
        /*0034*/ 	.byte	0x03, 0x5f
        /*0036*/ 	.short	0x0000


	//----- nvinfo : EIATTR_COOP_GROUP_MASK_REGIDS
	.align		4
        /*0038*/ 	.byte	0x04, 0x29
        /*003a*/ 	.short	(.L_1627 - .L_1626)


	//   ....[0]....
.L_1626:
        /*003c*/ 	.word	0xffffffff


	//   ....[1]....
        /*0040*/ 	.word	0xffffffff


	//   ....[2]....
        /*0044*/ 	.word	0xffffffff


	//   ....[3]....
        /*0048*/ 	.word	0xffffffff


	//   ....[4]....
        /*004c*/ 	.word	0xffffffff


	//   ....[5]....
        /*0050*/ 	.word	0xffffffff


	//   ....[6]....
        /*0054*/ 	.word	0xffffffff


	//   ....[7]....
        /*0058*/ 	.word	0xffffffff


	//   ....[8]....
        /*005c*/ 	.word	0xffffffff


	//   ....[9]....
        /*0060*/ 	.word	0xffffffff


	//   ....[10]....
        /*0064*/ 	.word	0xffffffff


	//   ....[11]....
        /*0068*/ 	.word	0xffffffff


	//   ....[12]....
        /*006c*/ 	.word	0xffffffff


	//   ....[13]....
        /*0070*/ 	.word	0xffffffff


	//   ....[14]....
        /*0074*/ 	.word	0xffffffff


	//   ....[15]....
        /*0078*/ 	.word	0xffffffff


	//   ....[16]....
        /*007c*/ 	.word	0xffffffff


	//   ....[17]....
        /*0080*/ 	.word	0xffffffff


	//   ....[18]....
        /*0084*/ 	.word	0xffffffff


	//   ....[19]....
        /*0088*/ 	.word	0xffffffff


	//   ....[20]....
        /*008c*/ 	.word	0xffffffff


	//   ....[21]....
        /*0090*/ 	.word	0xffffffff


	//   ....[22]....
        /*0094*/ 	.word	0xffffffff


	//   ....[23]....
        /*0098*/ 	.word	0xffffffff


	//   ....[24]....
        /*009c*/ 	.word	0xffffffff


	//   ....[25]....
        /*00a0*/ 	.word	0xffffffff


	//   ....[26]....
        /*00a4*/ 	.word	0xffffffff


	//   ....[27]....
        /*00a8*/ 	.word	0xffffffff


	//   ....[28]....
        /*00ac*/ 	.word	0xffffffff


	//----- nvinfo : EIATTR_COOP_GROUP_INSTR_OFFSETS
	.align		4
.L_1627:
        /*00b0*/ 	.byte	0x04, 0x28
        /*00b2*/ 	.short	(.L_1629 - .L_1628)


	//   ....[0]....
.L_1628:
        /*00b4*/ 	.word	0x00000f60


	//   ....[1]....
        /*00b8*/ 	.word	0x00001370


	//   ....[2]....
        /*00bc*/ 	.word	0x00004b60


	//   ....[3]....
        /*00c0*/ 	.word	0x00006a30


	//   ....[4]....
        /*00c4*/ 	.word	0x00006a60


	//   ....[5]....
        /*00c8*/ 	.word	0x00006ab0


	//   ....[6]....
        /*00cc*/ 	.word	0x00006ac0


	//   ....[7]....
        /*00d0*/ 	.word	0x00006b50


	//   ....[8]....
        /*00d4*/ 	.word	0x00006b70


	//   ....[9]....
        /*00d8*/ 	.word	0x00006bb0


	//   ....[10]....
        /*00dc*/ 	.word	0x00006bc0


	//   ....[11]....
        /*00e0*/ 	.word	0x00006c90


	//   ....[12]....
        /*00e4*/ 	.word	0x00006cd0


	//   ....[13]....
        /*00e8*/ 	.word	0x00006d30


	//   ....[14]....
        /*00ec*/ 	.word	0x00006d90


	//   ....[15]....
        /*00f0*/ 	.word	0x00006f50


	//   ....[16]....
        /*00f4*/ 	.word	0x00006f80


	//   ....[17]....
        /*00f8*/ 	.word	0x00007000


	//   ....[18]....
        /*00fc*/ 	.word	0x00007020


	//   ....[19]....
        /*0100*/ 	.word	0x000071c0


	//   ....[20]....
        /*0104*/ 	.word	0x00007250


	//   ....[21]....
        /*0108*/ 	.word	0x00007280


	//   ....[22]....
        /*010c*/ 	.word	0x000072b0


	//   ....[23]....
        /*0110*/ 	.word	0x00007470


	//   ....[24]....
        /*0114*/ 	.word	0x00007770


	//   ....[25]....
        /*0118*/ 	.word	0x00007790


	//   ....[26]....
        /*011c*/ 	.word	0x000077a0


	//   ....[27]....
        /*0120*/ 	.word	0x000077b0


	//   ....[28]....
        /*0124*/ 	.word	0x000084e0


	//----- nvinfo : EIATTR_EXIT_INSTR_OFFSETS
	.align		4
.L_1629:
        /*0128*/ 	.byte	0x04, 0x1c
        /*012a*/ 	.short	(.L_1631 - .L_1630)


	//   ....[0]....
.L_1630:
        /*012c*/ 	.word	0x00000260


	//   ....[1]....
        /*0130*/ 	.word	0x00008b60


	//----- nvinfo : EIATTR_MAX_THREADS
	.align		4
.L_1631:
        /*0134*/ 	.byte	0x04, 0x05
        /*0136*/ 	.short	(.L_1633 - .L_1632)
.L_1632:
        /*0138*/ 	.word	0x00000020
        /*013c*/ 	.word	0x00000001
        /*0140*/ 	.word	0x00000001


	//----- nvinfo : EIATTR_CRS_STACK_SIZE
	.align		4
.L_1633:
        /*0144*/ 	.byte	0x04, 0x1e
        /*0146*/ 	.short	(.L_1635 - .L_1634)
.L_1634:
        /*0148*/ 	.word	0x00000000
.L_1635:


//--------------------- .nv.info._Z25selective_scan_fwd_kernelI32Selective_Scan_fwd_kernel_traitsILi32ELi16ELi1ELb0ELb1ELb1ELb1EfN3c107complexIfEEEEv13SSMParamsBase --------------------------
	.section	.nv.info._Z25selective_scan_fwd_kernelI32Selective_Scan_fwd_kernel_traitsILi32ELi16ELi1ELb0ELb1ELb1ELb1EfN3c107complexIfEEEEv13SSMParamsBase,"",@"SHT_CUDA_INFO"
	.sectionflags	@""
	.align	4


	//----- nvinfo : EIATTR_CUDA_API_VERSION
	.align		4
        /*0000*/ 	.byte	0x04, 0x37
        /*0002*/ 	.short	(.L_1637 - .L_1636)
.L_1636:
        /*0004*/ 	.word	0x00000082


	//----- nvinfo : EIATTR_SW2861232_WAR
	.align		4
.L_1637:
        /*0008*/ 	.byte	0x01, 0x35
	.zero		2


	//----- nvinfo : EIATTR_PARAM_CBANK
	.align		4
        /*000c*/ 	.byte	0x04, 0x0a
        /*000e*/ 	.short	(.L_1639 - .L_1638)
	.align		4
.L_1638:
        /*0010*/ 	.word	index@(.nv.constant0._Z25selective_scan_fwd_kernelI32Selective_Scan_fwd_kernel_traitsILi32ELi16ELi1ELb0ELb1ELb1ELb1EfN3c107complexIfEEEEv13SSMParamsBase)
        /*0014*/ 	.short	0x0160
        /*0016*/ 	.short	0x0118


	//----- nvinfo : EIATTR_CBANK_PARAM_SIZE
	.align		4
.L_1639:
        /*0018*/ 	.byte	0x03, 0x19
        /*001a*/ 	.short	0x0118


	//----- nvinfo : EIATTR_KPARAM_INFO
	.align		4
        /*001c*/ 	.byte	0x04, 0x17
        /*001e*/ 	.short	(.L_1641 - .L_1640)
.L_1640:
        /*0020*/ 	.word	0x00000000
        /*0024*/ 	.short	0x0000
        /*0026*/ 	.short	0x0000
        /*0028*/ 	.byte	0x00, 0xf0, 0x61, 0x04


	//----- nvinfo : EIATTR_MAXREG_COUNT
	.align		4
.L_1641:
        /*002c*/ 	.byte	0x03, 0x1b
        /*002e*/ 	.short	0x00ff


	//----- nvinfo : EIATTR_NUM_BARRIERS
	.align		4
        /*0030*/ 	.byte	0x02, 0x4c
        /*0032*/ 	.byte	0x01
	.zero		1


	//----- nvinfo : EIATTR_MERCURY_ISA_VERSION
	.align		4
        /*0034*/ 	.byte	0x03, 0x5f
        /*0036*/ 	.short	0x0000


	//----- nvinfo : EIATTR_COOP_GROUP_MASK_REGIDS
	.align		4
        /*0038*/ 	.byte	0x04, 0x29
        /*003a*/ 	.short	(.L_1643 - .L_1642)


	//   ....[0]....
.L_1642:
        /*003c*/ 	.word	0xffffffff


	//   ....[1]....
        /*0040*/ 	.word	0xffffffff


	//   ....[2]....
        /*0044*/ 	.word	0xffffffff


	//   ....[3]....
        /*0048*/ 	.word	0xffffffff


	//   ....[4]....
        /*004c*/ 	.word	0xffffffff


	//   ....[5]....
        /*0050*/ 	.word	0xffffffff


	//   ....[6]....
        /*0054*/ 	.word	0xffffffff


	//   ....[7]....
        /*0058*/ 	.word	0xffffffff


	//   ....[8]....
        /*005c*/ 	.word	0xffffffff


	//   ....[9]....
        /*0060*/ 	.word	0xffffffff


	//   ....[10]....
        /*0064*/ 	.word	0xffffffff


	//   ....[11]....
        /*0068*/ 	.word	0xffffffff


	//   ....[12]....
        /*006c*/ 	.word	0xffffffff


	//   ....[13]....
        /*0070*/ 	.word	0xffffffff


	//   ....[14]....
        /*0074*/ 	.word	0xffffffff


	//   ....[15]....
        /*0078*/ 	.word	0xffffffff


	//   ....[16]....
        /*007c*/ 	.word	0xffffffff


	//   ....[17]....
        /*0080*/ 	.word	0xffffffff


	//   ....[18]....
        /*0084*/ 	.word	0xffffffff


	//   ....[19]....
        /*0088*/ 	.word	0xffffffff


	//   ....[20]....
        /*008c*/ 	.word	0xffffffff


	//   ....[21]....
        /*0090*/ 	.word	0xffffffff


	//   ....[22]....
        /*0094*/ 	.word	0xffffffff


	//   ....[23]....
        /*0098*/ 	.word	0xffffffff


	//   ....[24]....
        /*009c*/ 	.word	0xffffffff


	//   ....[25]....
        /*00a0*/ 	.word	0xffffffff


	//   ....[26]....
        /*00a4*/ 	.word	0xffffffff


	//   ....[27]....
        /*00a8*/ 	.word	0xffffffff


	//   ....[28]....
        /*00ac*/ 	.word	0xffffffff


	//   ....[29]....
        /*00b0*/ 	.word	0xffffffff


	//   ....[30]....
        /*00b4*/ 	.word	0xffffffff


	//----- nvinfo : EIATTR_COOP_GROUP_INSTR_OFFSETS
	.align		4
.L_1643:
        /*00b8*/ 	.byte	0x04, 0x28
        /*00ba*/ 	.short	(.L_1645 - .L_1644)


	//   ....[0]....
.L_1644:
        /*00bc*/ 	.word	0x00000f60


	//   ....[1]....
        /*00c0*/ 	.word	0x00001370


	//   ....[2]....
        /*00c4*/ 	.word	0x00004b60


	//   ....[3]....
        /*00c8*/ 	.word	0x00006a30


	//   ....[4]....
        /*00cc*/ 	.word	0x00006a60


	//   ....[5]....
        /*00d0*/ 	.word	0x00006ab0


	//   ....[6]....
        /*00d4*/ 	.word	0x00006ac0


	//   ....[7]....
        /*00d8*/ 	.word	0x00006b50


	//   ....[8]....
        /*00dc*/ 	.word	0x00006b70


	//   ....[9]....
        /*00e0*/ 	.word	0x00006bb0


	//   ....[10]....
        /*00e4*/ 	.word	0x00006bc0


	//   ....[11]....
        /*00e8*/ 	.word	0x00006c90


	//   ....[12]....
        /*00ec*/ 	.word	0x00006cd0


	//   ....[13]....
        /*00f0*/ 	.word	0x00006d30


	//   ....[14]....
        /*00f4*/ 	.word	0x00006d90


	//   ....[15]....
        /*00f8*/ 	.word	0x00006f50


	//   ....[16]....
        /*00fc*/ 	.word	0x00006f80


	//   ....[17]....
        /*0100*/ 	.word	0x00007000


	//   ....[18]....
        /*0104*/ 	.word	0x00007020


	//   ....[19]....
        /*0108*/ 	.word	0x000071c0


	//   ....[20]....
        /*010c*/ 	.word	0x00007250


	//   ....[21]....
        /*0110*/ 	.word	0x00007280


	//   ....[22]....
        /*0114*/ 	.word	0x000072b0


	//   ....[23]....
        /*0118*/ 	.word	0x00007470


	//   ....[24]....
        /*011c*/ 	.word	0x00007770


	//   ....[25]....
        /*0120*/ 	.word	0x00007790


	//   ....[26]....
        /*0124*/ 	.word	0x000077a0


	//   ....[27]....
        /*0128*/ 	.word	0x000077b0


	//   ....[28]....
        /*012c*/ 	.word	0x00008640


	//   ....[29]....
        /*0130*/ 	.word	0x00009030


	//   ....[30]....
        /*0134*/ 	.word	0x00009850


	//----- nvinfo : EIATTR_EXIT_INSTR_OFFSETS
	.align		4
.L_1645:
        /*0138*/ 	.byte	0x04, 0x1c
        /*013a*/ 	.short	(.L_1647 - .L_1646)


	//   ....[0]....
.L_1646:
        /*013c*/ 	.word	0x00000260


	//   ....[1]....
        /*0140*/ 	.word	0x00009de0


	//----- nvinfo : EIATTR_MAX_THREADS
	.align		4
.L_1647:
        /*0144*/ 	.byte	0x04, 0x05
        /*0146*/ 	.short	(.L_1649 - .L_1648)
.L_1648:
        /*0148*/ 	.word	0x00000020
        /*014c*/ 	.word	0x00000001
        /*0150*/ 	.word	0x00000001


	//----- nvinfo : EIATTR_CRS_STACK_SIZE
	.align		4
.L_1649:
        /*0154*/ 	.byte	0x04, 0x1e
        /*0156*/ 	.short	(.L_1651 - .L_1650)
.L_1650:
        /*0158*/ 	.word	0x00000000
.L_1651:


//--------------------- .nv.info._Z25selective_scan_fwd_kernelI32Selective_Scan_fwd_kernel_traitsILi32ELi16ELi1ELb1ELb0ELb0ELb0EfN3c107complexIfEEEEv13SSMParamsBase --------------------------
	.section	.nv.info._Z25selective_scan_fwd_kernelI32Selective_Scan_fwd_kernel_traitsILi32ELi16ELi1ELb1ELb0ELb0ELb0EfN3c107complexIfEEEEv13SSMParamsBase,"",@"SHT_CUDA_INFO"
	.sectionflags	@""
	.align	4


	//----- nvinfo : EIATTR_CUDA_API_VERSION
	.align		4
        /*0000*/ 	.byte	0x04, 0x37
        /*0002*/ 	.short	(.L_1653 - .L_1652)
.L_1652:
        /*0004*/ 	.word	0x00000082


	//----- nvinfo : EIATTR_SW2861232_WAR
	.align		4
.L_1653:
        /*0008*/ 	.byte	0x01, 0x35
	.zero		2


	//----- nvinfo : EIATTR_PARAM_CBANK
	.align		4
        /*000c*/ 	.byte	0x04, 0x0a
        /*000e*/ 	.short	(.L_1655 - .L_1654)
	.align		4
.L_1654:
        /*0010*/ 	.word	index@(.nv.constant0._Z25selective_scan_fwd_kernelI32Selective_Scan_fwd_kernel_traitsILi32ELi16ELi1ELb1ELb0ELb0ELb0EfN3c107complexIfEEEEv13SSMParamsBase)
        /*0014*/ 	.short	0x0160
        /*0016*/ 	.short	0x0118


	//----- nvinfo : EIATTR_CBANK_PARAM_SIZE
	.align		4
.L_1655:
        /*0018*/ 	.byte	0x03, 0x19
        /*001a*/ 	.short	0x0118


	//----- nvinfo : EIATTR_KPARAM_INFO
	.align		4
        /*001c*/ 	.byte	0x04, 0x17
        /*001e*/ 	.short	(.L_1657 - .L_1656)
.L_1656:
        /*0020*/ 	.word	0x00000000
        /*0024*/ 	.short	0x0000
        /*0026*/ 	.short	0x0000
        /*0028*/ 	.byte	0x00, 0xf0, 0x61, 0x04


	//----- nvinfo : EIATTR_MAXREG_COUNT
	.align		4
.L_1657:
        /*002c*/ 	.byte	0x03, 0x1b
        /*002e*/ 	.short	0x00ff


	//----- nvinfo : EIATTR_NUM_BARRIERS
	.align		4
        /*0030*/ 	.byte	0x02, 0x4c
        /*0032*/ 	.byte	0x01
	.zero		1


	//----- nvinfo : EIATTR_MERCURY_ISA_VERSION
	.align		4
        /*0034*/ 	.byte	0x03, 0x5f
        /*0036*/ 	.short	0x0000


	//----- nvinfo : EIATTR_COOP_GROUP_MASK_REGIDS
	.align		4
        /*0038*/ 	.byte	0x04, 0x29
        /*003a*/ 	.short	(.L_1659 - .L_1658)


	//   ....[0]....
.L_1658:
        /*003c*/ 	.word	0xffffffff


	//   ....[1]....
        /*0040*/ 	.word	0xffffffff


	//   ....[2]....
        /*0044*/ 	.word	0xffffffff


	//   ....[3]....
        /*0048*/ 	.word	0xffffffff


	//   ....[4]....
        /*004c*/ 	.word	0xffffffff


	//   ....[5]....
        /*0050*/ 	.word	0xffffffff


	//   ....[6]....
        /*0054*/ 	.word	0xffffffff


	//   ....[7]....
        /*0058*/ 	.word	0xffffffff


	//   ....[8]....
        /*005c*/ 	.word	0xffffffff


	//   ....[9]....
        /*0060*/ 	.word	0xffffffff


	//   ....[10]....
        /*0064*/ 	.word	0xffffffff


	//   ....[11]....
        /*0068*/ 	.word	0xffffffff


	//   ....[12]....
        /*006c*/ 	.word	0xffffffff


	//   ....[13]....
        /*0070*/ 	.word	0xffffffff


	//   ....[14]....
        /*0074*/ 	.word	0xffffffff


	//   ....[15]....
        /*0078*/ 	.word	0xffffffff


	//   ....[16]....
        /*007c*/ 	.word	0xffffffff


	//   ....[17]....
        /*0080*/ 	.word	0xffffffff


	//   ....[18]....
        /*0084*/ 	.word	0xffffffff


	//   ....[19]....
        /*0088*/ 	.word	0xffffffff


	//   ....[20]....
        /*008c*/ 	.word	0xffffffff


	//   ....[21]....
        /*0090*/ 	.word	0xffffffff


	//   ....[22]....
        /*0094*/ 	.word	0xffffffff


	//   ....[23]....
        /*0098*/ 	.word	0xffffffff


	//   ....[24]....
        /*009c*/ 	.word	0xffffffff


	//   ....[25]....
        /*00a0*/ 	.word	0xffffffff


	//   ....[26]....
        /*00a4*/ 	.word	0xffffffff


	//----- nvinfo : EIATTR_COOP_GROUP_INSTR_OFFSETS
	.align		4
.L_1659:
        /*00a8*/ 	.byte	0x04, 0x28
        /*00aa*/ 	.short	(.L_1661 - .L_1660)


	//   ....[0]....
.L_1660:
        /*00ac*/ 	.word	0x00000410


	//   ....[1]....
        /*00b0*/ 	.word	0x00000530


	//   ....[2]....
        /*00b4*/ 	.word	0x00003fc0


	//   ....[3]....
        /*00b8*/ 	.word	0x00003ff0


	//   ....[4]....
        /*00bc*/ 	.word	0x00004040


	//   ....[5]....
        /*00c0*/ 	.word	0x00004050


	//   ....[6]....
        /*00c4*/ 	.word	0x000040e0


	//   ....[7]....
        /*00c8*/ 	.word	0x00004100


	//   ....[8]....
        /*00cc*/ 	.word	0x00004140


	//   ....[9]....
        /*00d0*/ 	.word	0x00004160


	//   ....[10]....
        /*00d4*/ 	.word	0x000041e0


	//   ....[11]....
        /*00d8*/ 	.word	0x00004210


	//   ....[12]....
        /*00dc*/ 	.word	0x00004240


	//   ....[13]....
        /*00e0*/ 	.word	0x00004250


	//   ....[14]....
        /*00e4*/ 	.word	0x00004300


	//   ....[15]....
        /*00e8*/ 	.word	0x00004330


	//   ....[16]....
        /*00ec*/ 	.word	0x00004340


	//   ....[17]....
        /*00f0*/ 	.word	0x00004350


	//   ....[18]....
        /*00f4*/ 	.word	0x000043f0


	//   ....[19]....
        /*00f8*/ 	.word	0x00004430


	//   ....[20]....
        /*00fc*/ 	.word	0x00004450


	//   ....[21]....
        /*0100*/ 	.word	0x00004470


	//   ....[22]....
        /*0104*/ 	.word	0x00004600


	//   ....[23]....
        /*0108*/ 	.word	0x00004620


	//   ....[24]....
        /*010c*/ 	.word	0x00004630


	//   ....[25]....
        /*0110*/ 	.word	0x00004640


	//   ....[26]....
        /*0114*/ 	.word	0x00005340


	//----- nvinfo : EIATTR_EXIT_INSTR_OFFSETS
	.align		4
.L_1661:
        /*0118*/ 	.byte	0x04, 0x1c
        /*011a*/ 	.short	(.L_1663 - .L_1662)


	//   ....[0]....
.L_1662:
        /*011c*/ 	.word	0x00000150


	//   ....[1]....
        /*0120*/ 	.word	0x00005460


	//----- nvinfo : EIATTR_MAX_THREADS
	.align		4
.L_1663:
        /*0124*/ 	.byte	0x04, 0x05
        /*0126*/ 	.short	(.L_1665 - .L_1664)
.L_1664:
        /*0128*/ 	.word	0x00000020
        /*012c*/ 	.word	0x00000001
        /*0130*/ 	.word	0x00000001


	//----- nvinfo : EIATTR_CRS_STACK_SIZE
	.align		4
.L_1665:
        /*0134*/ 	.byte	0x04, 0x1e
        /*0136*/ 	.short	(.L_1667 - .L_1666)
.L_1666:
        /*0138*/ 	.word	0x00000000
.L_1667:


//--------------------- .nv.info._Z25selective_scan_fwd_kernelI32Selective_Scan_fwd_kernel_traitsILi32ELi16ELi1ELb1ELb0ELb0ELb1EfN3c107complexIfEEEEv13SSMParamsBase --------------------------
	.section	.nv.info._Z25selective_scan_fwd_kernelI32Selective_Scan_fwd_kernel_traitsILi32ELi16ELi1ELb1ELb0ELb0ELb1EfN3c107complexIfEEEEv13SSMParamsBase,"",@"SHT_CUDA_INFO"
	.sectionflags	@""
	.align	4


	//----- nvinfo : EIATTR_CUDA_API_VERSION
	.align		4
        /*0000*/ 	.byte	0x04, 0x37
        /*0002*/ 	.short	(.L_1669 - .L_1668)
.L_1668:
        /*0004*/ 	.word	0x00000082


	//----- nvinfo : EIATTR_SW2861232_WAR
	.align		4
.L_1669:
        /*0008*/ 	.byte	0x01, 0x35
	.zero		2


	//----- nvinfo : EIATTR_PARAM_CBANK
	.align		4
        /*000c*/ 	.byte	0x04, 0x0a
        /*000e*/ 	.short	(.L_1671 - .L_1670)
	.align		4
.L_1670:
        /*0010*/ 	.word	index@(.nv.constant0._Z25selective_scan_fwd_kernelI32Selective_Scan_fwd_kernel_traitsILi32ELi16ELi1ELb1ELb0ELb0ELb1EfN3c107complexIfEEEEv13SSMParamsBase)
        /*0014*/ 	.short	0x0160
        /*0016*/ 	.short	0x0118


	//----- nvinfo : EIATTR_CBANK_PARAM_SIZE
	.align		4
.L_1671:
        /*0018*/ 	.byte	0x03, 0x19
        /*001a*/ 	.short	0x0118


	//----- nvinfo : EIATTR_KPARAM_INFO
	.align		4
        /*001c*/ 	.byte	0x04, 0x17
        /*001e*/ 	.short	(.L_1673 - .L_1672)
.L_1672:
        /*0020*/ 	.word	0x00000000
        /*0024*/ 	.short	0x0000
        /*0026*/ 	.short	0x0000
        /*0028*/ 	.byte	0x00, 0xf0, 0x61, 0x04


	//----- nvinfo : EIATTR_MAXREG_COUNT
	.align		4
.L_1673:
        /*002c*/ 	.byte	0x03, 0x1b
        /*002e*/ 	.short	0x00ff


	//----- nvinfo : EIATTR_NUM_BARRIERS
	.align		4
        /*0030*/ 	.byte	0x02, 0x4c
        /*0032*/ 	.byte	0x01
	.zero		1


	//----- nvinfo : EIATTR_MERCURY_ISA_VERSION
	.align		4
        /*0034*/ 	.byte	0x03, 0x5f
        /*0036*/ 	.short	0x0000


	//----- nvinfo : EIATTR_COOP_GROUP_MASK_REGIDS
	.align		4
        /*0038*/ 	.byte	0x04, 0x29
        /*003a*/ 	.short	(.L_1675 - .L_1674)


	//   ....[0]....
.L_1674:
        /*003c*/ 	.word	0xffffffff


	//   ....[1]....
        /*0040*/ 	.word	0xffffffff


	//   ....[2]....
        /*0044*/ 	.word	0xffffffff


	//   ....[3]....
        /*0048*/ 	.word	0xffffffff


	//   ....[4]....
        /*004c*/ 	.word	0xffffffff


	//   ....[5]....
        /*0050*/ 	.word	0xffffffff


	//   ....[6]....
        /*0054*/ 	.word	0xffffffff


	//   ....[7]....
        /*0058*/ 	.word	0xffffffff


	//   ....[8]....
        /*005c*/ 	.word	0xffffffff


	//   ....[9]....
        /*0060*/ 	.word	0xffffffff


	//   ....[10]....
        /*0064*/ 	.word	0xffffffff


	//   ....[11]....
        /*0068*/ 	.word	0xffffffff


	//   ....[12]....
        /*006c*/ 	.word	0xffffffff


	//   ....[13]....
        /*0070*/ 	.word	0xffffffff


	//   ....[14]....
        /*0074*/ 	.word	0xffffffff


	//   ....[15]....
        /*0078*/ 	.word	0xffffffff


	//   ....[16]....
        /*007c*/ 	.word	0xffffffff


	//   ....[17]....
        /*0080*/ 	.word	0xffffffff


	//   ....[18]....
        /*0084*/ 	.word	0xffffffff


	//   ....[19]....
        /*0088*/ 	.word	0xffffffff


	//   ....[20]....
        /*008c*/ 	.word	0xffffffff


	//   ....[21]....
        /*0090*/ 	.word	0xffffffff


	//   ....[22]....
        /*0094*/ 	.word	0xffffffff


	//   ....[23]....
        /*0098*/ 	.word	0xffffffff


	//   ....[24]....
        /*009c*/ 	.word	0xffffffff


	//   ....[25]....
        /*00a0*/ 	.word	0xffffffff


	//   ....[26]....
        /*00a4*/ 	.word	0xffffffff


	//   ....[27]....
        /*00a8*/ 	.word	0xffffffff


	//   ....[28]....
        /*00ac*/ 	.word	0xffffffff


	//----- nvinfo : EIATTR_COOP_GROUP_INSTR_OFFSETS
	.align		4
.L_1675:
        /*00b0*/ 	.byte	0x04, 0x28
        /*00b2*/ 	.short	(.L_1677 - .L_1676)


	//   ....[0]....
.L_1676:
        /*00b4*/ 	.word	0x00000410


	//   ....[1]....
        /*00b8*/ 	.word	0x00000530


	//   ....[2]....
        /*00bc*/ 	.word	0x00003fc0


	//   ....[3]....
        /*00c0*/ 	.word	0x00003ff0


	//   ....[4]....
        /*00c4*/ 	.word	0x00004040


	//   ....[5]....
        /*00c8*/ 	.word	0x00004050


	//   ....[6]....
        /*00cc*/ 	.word	0x000040e0


	//   ....[7]....
        /*00d0*/ 	.word	0x00004100


	//   ....[8]....
        /*00d4*/ 	.word	0x00004140


	//   ....[9]....
        /*00d8*/ 	.word	0x00004160


	//   ....[10]....
        /*00dc*/ 	.word	0x000041e0


	//   ....[11]....
        /*00e0*/ 	.word	0x00004210


	//   ....[12]....
        /*00e4*/ 	.word	0x00004240


	//   ....[13]....
        /*00e8*/ 	.word	0x00004250


	//   ....[14]....
        /*00ec*/ 	.word	0x00004300


	//   ....[15]....
        /*00f0*/ 	.word	0x00004330


	//   ....[16]....
        /*00f4*/ 	.word	0x00004340


	//   ....[17]....
        /*00f8*/ 	.word	0x00004350


	//   ....[18]....
        /*00fc*/ 	.word	0x000043f0


	//   ....[19]....
        /*0100*/ 	.word	0x00004430


	//   ....[20]....
        /*0104*/ 	.word	0x00004450


	//   ....[21]....
        /*0108*/ 	.word	0x00004470


	//   ....[22]....
        /*010c*/ 	.word	0x00004600


	//   ....[23]....
        /*0110*/ 	.word	0x00004620


	//   ....[24]....
        /*0114*/ 	.word	0x00004630


	//   ....[25]....
        /*0118*/ 	.word	0x00004640


	//   ....[26]....
        /*011c*/ 	.word	0x000053c0


	//   ....[27]....
        /*0120*/ 	.word	0x00005590


	//   ....[28]....
        /*0124*/ 	.word	0x00005c50


	//----- nvinfo : EIATTR_EXIT_INSTR_OFFSETS
	.align		4
.L_1677:
        /*0128*/ 	.byte	0x04, 0x1c
        /*012a*/ 	.short	(.L_1679 - .L_1678)


	//   ....[0]....
.L_1678:
        /*012c*/ 	.word	0x00000150


	//   ....[1]....
        /*0130*/ 	.word	0x00005d90


	//----- nvinfo : EIATTR_MAX_THREADS
	.align		4
.L_1679:
        /*0134*/ 	.byte	0x04, 0x05
        /*0136*/ 	.short	(.L_1681 - .L_1680)
.L_1680:
        /*0138*/ 	.word	0x00000020
        /*013c*/ 	.word	0x00000001
        /*0140*/ 	.word	0x00000001


	//----- nvinfo : EIATTR_CRS_STACK_SIZE
	.align		4
.L_1681:
        /*0144*/ 	.byte	0x04, 0x1e
        /*0146*/ 	.short	(.L_1683 - .L_1682)
.L_1682:
        /*0148*/ 	.word	0x00000000
.L_1683:


//--------------------- .nv.info._Z25selective_scan_fwd_kernelI32Selective_Scan_fwd_kernel_traitsILi32ELi16ELi1ELb1ELb0ELb1ELb0EfN3c107complexIfEEEEv13SSMParamsBase --------------------------
	.section	.nv.info._Z25selective_scan_fwd_kernelI32Selective_Scan_fwd_kernel_traitsILi32ELi16ELi1ELb1ELb0ELb1ELb0EfN3c107complexIfEEEEv13SSMParamsBase,"",@"SHT_CUDA_INFO"
	.sectionflags	@""
	.align	4


	//----- nvinfo : EIATTR_CUDA_API_VERSION
	.align		4
        /*0000*/ 	.byte	0x04, 0x37
        /*0002*/ 	.short	(.L_1685 - .L_1684)
.L_1684:
        /*0004*/ 	.word	0x00000082


	//----- nvinfo : EIATTR_SW2861232_WAR
	.align		4
.L_1685:
        /*0008*/ 	.byte	0x01, 0x35
	.zero		2


	//----- nvinfo : EIATTR_PARAM_CBANK
	.align		4
        /*000c*/ 	.byte	0x04, 0x0a
        /*000e*/ 	.short	(.L_1687 - .L_1686)
	.align		4
.L_1686:
        /*0010*/ 	.word	index@(.nv.constant0._Z25selective_scan_fwd_kernelI32Selective_Scan_fwd_kernel_traitsILi32ELi16ELi1ELb1ELb0ELb1ELb0EfN3c107complexIfEEEEv13SSMParamsBase)
        /*0014*/ 	.short	0x0160
        /*0016*/ 	.short	0x0118


	//----- nvinfo : EIATTR_CBANK_PARAM_SIZE
	.align		4
.L_1687:
        /*0018*/ 	.byte	0x03, 0x19
        /*001a*/ 	.short	0x0118


	//----- nvinfo : EIATTR_KPARAM_INFO
	.align		4
        /*001c*/ 	.byte	0x04, 0x17
        /*001e*/ 	.short	(.L_1689 - .L_1688)
.L_1688:
        /*0020*/ 	.word	0x00000000
        /*0024*/ 	.short	0x0000
        /*0026*/ 	.short	0x0000
        /*0028*/ 	.byte	0x00, 0xf0, 0x61, 0x04


	//----- nvinfo : EIATTR_MAXREG_COUNT
	.align		4
.L_1689:
        /*002c*/ 	.byte	0x03, 0x1b
        /*002e*/ 	.short	0x00ff


	//----- nvinfo : EIATTR_NUM_BARRIERS
	.align		4
        /*0030*/ 	.byte	0x02, 0x4c
        /*0032*/ 	.byte	0x01
	.zero		1


	//----- nvinfo : EIATTR_MERCURY_ISA_VERSION
	.align		4
        /*0034*/ 	.byte	0x03, 0x5f
        /*0036*/ 	.short	0x0000


	//----- nvinfo : EIATTR_COOP_GROUP_MASK_REGIDS
	.align		4
        /*0038*/ 	.byte	0x04, 0x29
        /*003a*/ 	.short	(.L_1691 - .L_1690)


	//   ....[0]....
.L_1690:
        /*003c*/ 	.word	0xffffffff


	//   ....[1]....
        /*0040*/ 	.word	0xffffffff


	//   ....[2]....
        /*0044*/ 	.word	0xffffffff


	//   ....[3]....
        /*0048*/ 	.word	0xffffffff


	//   ....[4]....
        /*004c*/ 	.word	0xffffffff


	//   ....[5]....
        /*0050*/ 	.word	0xffffffff


	//   ....[6]....
        /*0054*/ 	.word	0xffffffff


	//   ....[7]....
        /*0058*/ 	.word	0xffffffff


	//   ....[8]....
        /*005c*/ 	.word	0xffffffff


	//   ....[9]....
        /*0060*/ 	.word	0xffffffff


	//   ....[10]....
        /*0064*/ 	.word	0xffffffff


	//   ....[11]....
        /*0068*/ 	.word	0xffffffff


	//   ....[12]....
        /*006c*/ 	.word	0xffffffff


	//   ....[13]....
        /*0070*/ 	.word	0xffffffff


	//   ....[14]....
        /*0074*/ 	.word	0xffffffff


	//   ....[15]....
        /*0078*/ 	.word	0xffffffff


	//   ....[16]....
        /*007c*/ 	.word	0xffffffff


	//   ....[17]....
        /*0080*/ 	.word	0xffffffff


	//   ....[18]....
        /*0084*/ 	.word	0xffffffff


	//   ....[19]....
        /*0088*/ 	.word	0xffffffff


	//   ....[20]....
        /*008c*/ 	.word	0xffffffff


	//   ....[21]....
        /*0090*/ 	.word	0xffffffff


	//   ....[22]....
        /*0094*/ 	.word	0xffffffff


	//   ....[23]....
        /*0098*/ 	.word	0xffffffff


	//   ....[24]....
        /*009c*/ 	.word	0xffffffff


	//   ....[25]....
        /*00a0*/ 	.word	0xffffffff


	//   ....[26]....
        /*00a4*/ 	.word	0xffffffff


	//   ....[27]....
        /*00a8*/ 	.word	0xffffffff


	//----- nvinfo : EIATTR_COOP_GROUP_INSTR_OFFSETS
	.align		4
.L_1691:
        /*00ac*/ 	.byte	0x04, 0x28
        /*00ae*/ 	.short	(.L_1693 - .L_1692)


	//   ....[0]....
.L_1692:
        /*00b0*/ 	.word	0x000005f0


	//   ....[1]....
        /*00b4*/ 	.word	0x00000710


	//   ....[2]....
        /*00b8*/ 	.word	0x00003790


	//   ....[3]....
        /*00bc*/ 	.word	0x000043d0


	//   ....[4]....
        /*00c0*/ 	.word	0x000043f0


	//   ....[5]....
        /*00c4*/ 	.word	0x00004400


	//   ....[6]....
        /*00c8*/ 	.word	0x00004410


	//   ....[7]....
        /*00cc*/ 	.word	0x000044d0


	//   ....[8]....
        /*00d0*/ 	.word	0x000044f0


	//   ....[9]....
        /*00d4*/ 	.word	0x00004500


	//   ....[10]....
        /*00d8*/ 	.word	0x00004510


	//   ....[11]....
        /*00dc*/ 	.word	0x000045e0


	//   ....[12]....
        /*00e0*/ 	.word	0x000045f0


	//   ....[13]....
        /*00e4*/ 	.word	0x00004600


	//   ....[14]....
        /*00e8*/ 	.word	0x00004610


	//   ....[15]....
        /*00ec*/ 	.word	0x000046e0


	//   ....[16]....
        /*00f0*/ 	.word	0x000046f0


	//   ....[17]....
        /*00f4*/ 	.word	0x00004700


	//   ....[18]....
        /*00f8*/ 	.word	0x00004710


	//   ....[19]....
        /*00fc*/ 	.word	0x000047e0


	//   ....[20]....
        /*0100*/ 	.word	0x00004800


	//   ....[21]....
        /*0104*/ 	.word	0x00004810


	//   ....[22]....
        /*0108*/ 	.word	0x00004830


	//   ....[23]....
        /*010c*/ 	.word	0x00004a60


	//   ....[24]....
        /*0110*/ 	.word	0x00004a80


	//   ....[25]....
        /*0114*/ 	.word	0x00004a90


	//   ....[26]....
        /*0118*/ 	.word	0x00004aa0


	//   ....[27]....
        /*011c*/ 	.word	0x00005b60


	//----- nvinfo : EIATTR_EXIT_INSTR_OFFSETS
	.align		4
.L_1693:
        /*0120*/ 	.byte	0x04, 0x1c
        /*0122*/ 	.short	(.L_1695 - .L_1694)


	//   ....[0]....
.L_1694:
        /*0124*/ 	.word	0x00000310


	//   ....[1]....
        /*0128*/ 	.word	0x00005cb0


	//----- nvinfo : EIATTR_MAX_THREADS
	.align		4
.L_1695:
        /*012c*/ 	.byte	0x04, 0x05
        /*012e*/ 	.short	(.L_1697 - .L_1696)
.L_1696:
        /*0130*/ 	.word	0x00000020
        /*0134*/ 	.word	0x00000001
        /*0138*/ 	.word	0x00000001


	//----- nvinfo : EIATTR_CRS_STACK_SIZE
	.align		4
.L_1697:
        /*013c*/ 	.byte	0x04, 0x1e
        /*013e*/ 	.short	(.L_1699 - .L_1698)
.L_1698:
        /*0140*/ 	.word	0x00000000
.L_1699:


//--------------------- .nv.info._Z25selective_scan_fwd_kernelI32Selective_Scan_fwd_kernel_traitsILi32ELi16ELi1ELb1ELb0ELb1ELb1EfN3c107complexIfEEEEv13SSMParamsBase --------------------------
	.section	.nv.info._Z25selective_scan_fwd_kernelI32Selective_Scan_fwd_kernel_traitsILi32ELi16ELi1ELb1ELb0ELb1ELb1EfN3c107complexIfEEEEv13SSMParamsBase,"",@"SHT_CUDA_INFO"
	.sectionflags	@""
	.align	4


	//----- nvinfo : EIATTR_CUDA_API_VERSION
	.align		4
        /*0000*/ 	.byte	0x04, 0x37
        /*0002*/ 	.short	(.L_1701 - .L_1700)
.L_1700:
        /*0004*/ 	.word	0x00000082


	//----- nvinfo : EIATTR_SW2861232_WAR
	.align		4
.L_1701:
        /*0008*/ 	.byte	0x01, 0x35
	.zero		2


	//----- nvinfo : EIATTR_PARAM_CBANK
	.align		4
        /*000c*/ 	.byte	0x04, 0x0a
        /*000e*/ 	.short	(.L_1703 - .L_1702)
	.align		4
.L_1702:
        /*0010*/ 	.word	index@(.nv.constant0._Z25selective_scan_fwd_kernelI32Selective_Scan_fwd_kernel_traitsILi32ELi16ELi1ELb1ELb0ELb1ELb1EfN3c107complexIfEEEEv13SSMParamsBase)
        /*0014*/ 	.short	0x0160
        /*0016*/ 	.short	0x0118


	//----- nvinfo : EIATTR_CBANK_PARAM_SIZE
	.align		4
.L_1703:
        /*0018*/ 	.byte	0x03, 0x19
        /*001a*/ 	.short	0x0118


	//----- nvinfo : EIATTR_KPARAM_INFO
	.align		4
        /*001c*/ 	.byte	0x04, 0x17
        /*001e*/ 	.short	(.L_1705 - .L_1704)
.L_1704:
        /*0020*/ 	.word	0x00000000
        /*0024*/ 	.short	0x0000
        /*0026*/ 	.short	0x0000
        /*0028*/ 	.byte	0x00, 0xf0, 0x61, 0x04


	//----- nvinfo : EIATTR_MAXREG_COUNT
	.align		4
.L_1705:
        /*002c*/ 	.byte	0x03, 0x1b
        /*002e*/ 	.short	0x00ff


	//----- nvinfo : EIATTR_NUM_BARRIERS
	.align		4
        /*0030*/ 	.byte	0x02, 0x4c
        /*0032*/ 	.byte	0x01
	.zero		1


	//----- nvinfo : EIATTR_MERCURY_ISA_VERSION
	.align		4
        /*0034*/ 	.byte	0x03, 0x5f
        /*0036*/ 	.short	0x0000


	//----- nvinfo : EIATTR_COOP_GROUP_MASK_REGIDS
	.align		4
        /*0038*/ 	.byte	0x04, 0x29
        /*003a*/ 	.short	(.L_1707 - .L_1706)


	//   ....[0]....
.L_1706:
        /*003c*/ 	.word	0xffffffff


	//   ....[1]....
        /*0040*/ 	.word	0xffffffff


	//   ....[2]....
        /*0044*/ 	.word	0xffffffff


	//   ....[3]....
        /*0048*/ 	.word	0xffffffff


	//   ....[4]....
        /*004c*/ 	.word	0xffffffff


	//   ....[5]....
        /*0050*/ 	.word	0xffffffff


	//   ....[6]....
        /*0054*/ 	.word	0xffffffff


	//   ....[7]....
        /*0058*/ 	.word	0xffffffff


	//   ....[8]....
        /*005c*/ 	.word	0xffffffff


	//   ....[9]....
        /*0060*/ 	.word	0xffffffff


	//   ....[10]....
        /*0064*/ 	.word	0xffffffff


	//   ....[11]....
        /*0068*/ 	.word	0xffffffff


	//   ....[12]....
        /*006c*/ 	.word	0xffffffff


	//   ....[13]....
        /*0070*/ 	.word	0xffffffff


	//   ....[14]....
        /*0074*/ 	.word	0xffffffff


	//   ....[15]....
        /*0078*/ 	.word	0xffffffff


	//   ....[16]....
        /*007c*/ 	.word	0xffffffff


	//   ....[17]....
        /*0080*/ 	.word	0xffffffff


	//   ....[18]....
        /*0084*/ 	.word	0xffffffff


	//   ....[19]....
        /*0088*/ 	.word	0xffffffff


	//   ....[20]....
        /*008c*/ 	.word	0xffffffff


	//   ....[21]....
        /*0090*/ 	.word	0xffffffff


	//   ....[22]....
        /*0094*/ 	.word	0xffffffff


	//   ....[23]....
        /*0098*/ 	.word	0xffffffff


	//   ....[24]....
        /*009c*/ 	.word	0xffffffff


	//   ....[25]....
        /*00a0*/ 	.word	0xffffffff


	//   ....[26]....
        /*00a4*/ 	.word	0xffffffff


	//   ....[27]....
        /*00a8*/ 	.word	0xffffffff


	//   ....[28]....
        /*00ac*/ 	.word	0xffffffff


	//   ....[29]....
        /*00b0*/ 	.word	0xffffffff


	//----- nvinfo : EIATTR_COOP_GROUP_INSTR_OFFSETS
	.align		4
.L_1707:
        /*00b4*/ 	.byte	0x04, 0x28
        /*00b6*/ 	.short	(.L_1709 - .L_1708)


	//   ....[0]....
.L_1708:
        /*00b8*/ 	.word	0x000005f0


	//   ....[1]....
        /*00bc*/ 	.word	0x00000710


	//   ....[2]....
        /*00c0*/ 	.word	0x00003790


	//   ....[3]....
        /*00c4*/ 	.word	0x000043d0


	//   ....[4]....
        /*00c8*/ 	.word	0x000043f0


	//   ....[5]....
        /*00cc*/ 	.word	0x00004400


	//   ....[6]....
        /*00d0*/ 	.word	0x00004410


	//   ....[7]....
        /*00d4*/ 	.word	0x000044d0


	//   ....[8]....
        /*00d8*/ 	.word	0x000044f0


	//   ....[9]....
        /*00dc*/ 	.word	0x00004500


	//   ....[10]....
        /*00e0*/ 	.word	0x00004510


	//   ....[11]....
        /*00e4*/ 	.word	0x000045e0


	//   ....[12]....
        /*00e8*/ 	.word	0x000045f0


	//   ....[13]....
        /*00ec*/ 	.word	0x00004600


	//   ....[14]....
        /*00f0*/ 	.word	0x00004610


	//   ....[15]....
        /*00f4*/ 	.word	0x000046e0


	//   ....[16]....
        /*00f8*/ 	.word	0x000046f0


	//   ....[17]....
        /*00fc*/ 	.word	0x00004700


	//   ....[18]....
        /*0100*/ 	.word	0x00004710


	//   ....[19]....
        /*0104*/ 	.word	0x000047e0


	//   ....[20]....
        /*0108*/ 	.word	0x00004800


	//   ....[21]....
        /*010c*/ 	.word	0x00004810


	//   ....[22]....
        /*0110*/ 	.word	0x00004830


	//   ....[23]....
        /*0114*/ 	.word	0x00004a60


	//   ....[24]....
        /*0118*/ 	.word	0x00004a80


	//   ....[25]....
        /*011c*/ 	.word	0x00004a90


	//   ....[26]....
        /*0120*/ 	.word	0x00004aa0


	//   ....[27]....
        /*0124*/ 	.word	0x00005bf0


	//   ....[28]....
        /*0128*/ 	.word	0x00005de0


	//   ....[29]....
        /*012c*/ 	.word	0x000064d0


	//----- nvinfo : EIATTR_EXIT_INSTR_OFFSETS
	.align		4
.L_1709:
        /*0130*/ 	.byte	0x04, 0x1c
        /*0132*/ 	.short	(.L_1711 - .L_1710)


	//   ....[0]....
.L_1710:
        /*0134*/ 	.word	0x00000310


	//   ....[1]....
        /*0138*/ 	.word	0x000065e0


	//----- nvinfo : EIATTR_MAX_THREADS
	.align		4
.L_1711:
        /*013c*/ 	.byte	0x04, 0x05
        /*013e*/ 	.short	(.L_1713 - .L_1712)
.L_1712:
        /*0140*/ 	.word	0x00000020
        /*0144*/ 	.word	0x00000001
        /*0148*/ 	.word	0x00000001


	//----- nvinfo : EIATTR_CRS_STACK_SIZE
	.align		4
.L_1713:
        /*014c*/ 	.byte	0x04, 0x1e
        /*014e*/ 	.short	(.L_1715 - .L_1714)
.L_1714:
        /*0150*/ 	.word	0x00000000
.L_1715:


//--------------------- .nv.info._Z25selective_scan_fwd_kernelI32Selective_Scan_fwd_kernel_traitsILi32ELi16ELi1ELb1ELb1ELb0ELb0EfN3c107complexIfEEEEv13SSMParamsBase --------------------------
	.section	.nv.info._Z25selective_scan_fwd_kernelI32Selective_Scan_fwd_kernel_traitsILi32ELi16ELi1ELb1ELb1ELb0ELb0EfN3c107complexIfEEEEv13SSMParamsBase,"",@"SHT_CUDA_INFO"
	.sectionflags	@""
	.align	4


	//----- nvinfo : EIATTR_CUDA_API_VERSION
	.align		4
        /*0000*/ 	.byte	0x04, 0x37
        /*0002*/ 	.short	(.L_1717 - .L_1716)
.L_1716:
        /*0004*/ 	.word	0x00000082


	//----- nvinfo : EIATTR_SW2861232_WAR
	.align		4
.L_1717:
        /*0008*/ 	.byte	0x01, 0x35
	.zero		2


	//----- nvinfo : EIATTR_PARAM_CBANK
	.align		4
        /*000c*/ 	.byte	0x04, 0x0a
        /*000e*/ 	.short	(.L_1719 - .L_1718)
	.align		4
.L_1718:
        /*0010*/ 	.word	index@(.nv.constant0._Z25selective_scan_fwd_kernelI32Selective_Scan_fwd_kernel_traitsILi32ELi16ELi1ELb1ELb1ELb0ELb0EfN3c107complexIfEEEEv13SSMParamsBase)
        /*0014*/ 	.short	0x0160
        /*0016*/ 	.short	0x0118


	//----- nvinfo : EIATTR_CBANK_PARAM_SIZE
	.align		4
.L_1719:
        /*0018*/ 	.byte	0x03, 0x19
        /*001a*/ 	.short	0x0118


	//----- nvinfo : EIATTR_KPARAM_INFO
	.align		4
        /*001c*/ 	.byte	0x04, 0x17
        /*001e*/ 	.short	(.L_1721 - .L_1720)
.L_1720:
        /*0020*/ 	.word	0x00000000
        /*0024*/ 	.short	0x0000
        /*0026*/ 	.short	0x0000
        /*0028*/ 	.byte	0x00, 0xf0, 0x61, 0x04


	//----- nvinfo : EIATTR_MAXREG_COUNT
	.align		4
.L_1721:
        /*002c*/ 	.byte	0x03, 0x1b
        /*002e*/ 	.short	0x00ff


	//----- nvinfo : EIATTR_NUM_BARRIERS
	.align		4
        /*0030*/ 	.byte	0x02, 0x4c
        /*0032*/ 	.byte	0x01
	.zero		1


	//----- nvinfo : EIATTR_MERCURY_ISA_VERSION
	.align		4
        /*0034*/ 	.byte	0x03, 0x5f
        /*0036*/ 	.short	0x0000


	//----- nvinfo : EIATTR_COOP_GROUP_MASK_REGIDS
	.align		4
        /*0038*/ 	.byte	0x04, 0x29
        /*003a*/ 	.short	(.L_1723 - .L_1722)


	//   ....[0]....
.L_1722:
        /*003c*/ 	.word	0xffffffff


	//   ....[1]....
        /*0040*/ 	.word	0xffffffff


	//   ....[2]....
        /*0044*/ 	.word	0xffffffff


	//   ....[3]....
        /*0048*/ 	.word	0xffffffff


	//   ....[4]....
        /*004c*/ 	.word	0xffffffff


	//   ....[5]....
        /*0050*/ 	.word	0xffffffff


	//   ....[6]....
        /*0054*/ 	.word	0xffffffff


	//   ....[7]....
        /*0058*/ 	.word	0xffffffff


	//   ....[8]....
        /*005c*/ 	.word	0xffffffff


	//   ....[9]....
        /*0060*/ 	.word	0xffffffff


	//   ....[10]....
        /*0064*/ 	.word	0xffffffff


	//   ....[11]....
        /*0068*/ 	.word	0xffffffff


	//   ....[12]....
        /*006c*/ 	.word	0xffffffff


	//   ....[13]....
        /*0070*/ 	.word	0xffffffff


	//   ....[14]....
        /*0074*/ 	.word	0xffffffff


	//   ....[15]....
        /*0078*/ 	.word	0xffffffff


	//   ....[16]....
        /*007c*/ 	.word	0xffffffff


	//   ....[17]....
        /*0080*/ 	.word	0xffffffff


	//   ....[18]....
        /*0084*/ 	.word	0xffffffff


	//   ....[19]....
        /*0088*/ 	.word	0xffffffff


	//   ....[20]....
        /*008c*/ 	.word	0xffffffff


	//   ....[21]....
        /*0090*/ 	.word	0xffffffff


	//   ....[22]....
        /*0094*/ 	.word	0xffffffff


	//   ....[23]....
        /*0098*/ 	.word	0xffffffff


	//   ....[24]....
        /*009c*/ 	.word	0xffffffff


	//   ....[25]....
        /*00a0*/ 	.word	0xffffffff


	//   ....[26]....
        /*00a4*/ 	.word	0xffffffff


	//   ....[27]....
        /*00a8*/ 	.word	0xffffffff


	//----- nvinfo : EIATTR_COOP_GROUP_INSTR_OFFSETS
	.align		4
.L_1723:
        /*00ac*/ 	.byte	0x04, 0x28
        /*00ae*/ 	.short	(.L_1725 - .L_1724)


	//   ....[0]....
.L_1724:
        /*00b0*/ 	.word	0x000005f0


	//   ....[1]....
        /*00b4*/ 	.word	0x000006f0


	//   ....[2]....
        /*00b8*/ 	.word	0x00003540


	//   ....[3]....
        /*00bc*/ 	.word	0x000045b0


	//   ....[4]....
        /*00c0*/ 	.word	0x000045d0


	//   ....[5]....
        /*00c4*/ 	.word	0x00004600


	//   ....[6]....
        /*00c8*/ 	.word	0x00004620


	//   ....[7]....
        /*00cc*/ 	.word	0x000046a0


	//   ....[8]....
        /*00d0*/ 	.word	0x000046d0


	//   ....[9]....
        /*00d4*/ 	.word	0x00004700


	//   ....[10]....
        /*00d8*/ 	.word	0x00004720


	//   ....[11]....
        /*00dc*/ 	.word	0x000047a0


	//   ....[12]....
        /*00e0*/ 	.word	0x000047d0


	//   ....[13]....
        /*00e4*/ 	.word	0x00004830


	//   ....[14]....
        /*00e8*/ 	.word	0x00004860


	//   ....[15]....
        /*00ec*/ 	.word	0x00004990


	//   ....[16]....
        /*00f0*/ 	.word	0x000049d0


	//   ....[17]....
        /*00f4*/ 	.word	0x00004a00


	//   ....[18]....
        /*00f8*/ 	.word	0x00004a20


	//   ....[19]....
        /*00fc*/ 	.word	0x00004b00


	//   ....[20]....
        /*0100*/ 	.word	0x00004b20


	//   ....[21]....
        /*0104*/ 	.word	0x00004b30


	//   ....[22]....
        /*0108*/ 	.word	0x00004b40


	//   ....[23]....
        /*010c*/ 	.word	0x00004c20


	//   ....[24]....
        /*0110*/ 	.word	0x00004c60


	//   ....[25]....
        /*0114*/ 	.word	0x00004c70


	//   ....[26]....
        /*0118*/ 	.word	0x00004c80


	//   ....[27]....
        /*011c*/ 	.word	0x00005960


	//----- nvinfo : EIATTR_EXIT_INSTR_OFFSETS
	.align		4
.L_1725:
        /*0120*/ 	.byte	0x04, 0x1c
        /*0122*/ 	.short	(.L_1727 - .L_1726)


	//   ....[0]....
.L_1726:
        /*0124*/ 	.word	0x00000310


	//   ....[1]....
        /*0128*/ 	.word	0x00005ab0


	//----- nvinfo : EIATTR_MAX_THREADS
	.align		4
.L_1727:
        /*012c*/ 	.byte	0x04, 0x05
        /*012e*/ 	.short	(.L_1729 - .L_1728)
.L_1728:
        /*0130*/ 	.word	0x00000020
        /*0134*/ 	.word	0x00000001
        /*0138*/ 	.word	0x00000001


	//----- nvinfo : EIATTR_CRS_STACK_SIZE
	.align		4
.L_1729:
        /*013c*/ 	.byte	0x04, 0x1e
        /*013e*/ 	.short	(.L_1731 - .L_1730)
.L_1730:
        /*0140*/ 	.word	0x00000000
.L_1731:


//--------------------- .nv.info._Z25selective_scan_fwd_kernelI32Selective_Scan_fwd_kernel_traitsILi32ELi16ELi1ELb1ELb1ELb0ELb1EfN3c107complexIfEEEEv13SSMParamsBase --------------------------
	.section	.nv.info._Z25selective_scan_fwd_kernelI32Selective_Scan_fwd_kernel_traitsILi32ELi16ELi1ELb1ELb1ELb0ELb1EfN3c107complexIfEEEEv13SSMParamsBase,"",@"SHT_CUDA_INFO"
	.sectionflags	@""
	.align	4


	//----- nvinfo : EIATTR_CUDA_API_VERSION
	.align		4
        /*0000*/ 	.byte	0x04, 0x37
        /*0002*/ 	.short	(.L_1733 - .L_1732)
.L_1732:
        /*0004*/ 	.word	0x00000082


	//----- nvinfo : EIATTR_SW2861232_WAR
	.align		4
.L_1733:
        /*0008*/ 	.byte	0x01, 0x35
	.zero		2


	//----- nvinfo : EIATTR_PARAM_CBANK
	.align		4
        /*000c*/ 	.byte	0x04, 0x0a
        /*000e*/ 	.short	(.L_1735 - .L_1734)
	.align		4
.L_1734:
        /*0010*/ 	.word	index@(.nv.constant0._Z25selective_scan_fwd_kernelI32Selective_Scan_fwd_kernel_traitsILi32ELi16ELi1ELb1ELb1ELb0ELb1EfN3c107complexIfEEEEv13SSMParamsBase)
        /*0014*/ 	.short	0x0160
        /*0016*/ 	.short	0x0118


	//----- nvinfo : EIATTR_CBANK_PARAM_SIZE
	.align		4
.L_1735:
        /*0018*/ 	.byte	0x03, 0x19
        /*001a*/ 	.short	0x0118


	//----- nvinfo : EIATTR_KPARAM_INFO
	.align		4
        /*001c*/ 	.byte	0x04, 0x17
        /*001e*/ 	.short	(.L_1737 - .L_1736)
.L_1736:
        /*0020*/ 	.word	0x00000000
        /*0024*/ 	.short	0x0000
        /*0026*/ 	.short	0x0000
        /*0028*/ 	.byte	0x00, 0xf0, 0x61, 0x04


	//----- nvinfo : EIATTR_MAXREG_COUNT
	.align		4
.L_1737:
        /*002c*/ 	.byte	0x03, 0x1b
        /*002e*/ 	.short	0x00ff


	//----- nvinfo : EIATTR_NUM_BARRIERS
	.align		4
        /*0030*/ 	.byte	0x02, 0x4c
        /*0032*/ 	.byte	0x01
	.zero		1


	//----- nvinfo : EIATTR_MERCURY_ISA_VERSION
	.align		4
        /*0034*/ 	.byte	0x03, 0x5f
        /*0036*/ 	.short	0x0000


	//----- nvinfo : EIATTR_COOP_GROUP_MASK_REGIDS
	.align		4
        /*0038*/ 	.byte	0x04, 0x29
        /*003a*/ 	.short	(.L_1739 - .L_1738)


	//   ....[0]....
.L_1738:
        /*003c*/ 	.word	0xffffffff


	//   ....[1]....
        /*0040*/ 	.word	0xffffffff


	//   ....[2]....
        /*0044*/ 	.word	0xffffffff


	//   ....[3]....
        /*0048*/ 	.word	0xffffffff


	//   ....[4]....
        /*004c*/ 	.word	0xffffffff


	//   ....[5]....
        /*0050*/ 	.word	0xffffffff


	//   ....[6]....
        /*0054*/ 	.word	0xffffffff


	//   ....[7]....
        /*0058*/ 	.word	0xffffffff


	//   ....[8]....
        /*005c*/ 	.word	0xffffffff


	//   ....[9]....
        /*0060*/ 	.word	0xffffffff


	//   ....[10]....
        /*0064*/ 	.word	0xffffffff


	//   ....[11]....
        /*0068*/ 	.word	0xffffffff


	//   ....[12]....
        /*006c*/ 	.word	0xffffffff


	//   ....[13]....
        /*0070*/ 	.word	0xffffffff


	//   ....[14]....
        /*0074*/ 	.word	0xffffffff


	//   ....[15]....
        /*0078*/ 	.word	0xffffffff


	//   ....[16]....
        /*007c*/ 	.word	0xffffffff


	//   ....[17]....
        /*0080*/ 	.word	0xffffffff


	//   ....[18]....
        /*0084*/ 	.word	0xffffffff


	//   ....[19]....
        /*0088*/ 	.word	0xffffffff


	//   ....[20]....
        /*008c*/ 	.word	0xffffffff


	//   ....[21]....
        /*0090*/ 	.word	0xffffffff


	//   ....[22]....
        /*0094*/ 	.word	0xffffffff


	//   ....[23]....
        /*0098*/ 	.word	0xffffffff


	//   ....[24]....
        /*009c*/ 	.word	0xffffffff


	//   ....[25]....
        /*00a0*/ 	.word	0xffffffff


	//   ....[26]....
        /*00a4*/ 	.word	0xffffffff


	//   ....[27]....
        /*00a8*/ 	.word	0xffffffff


	//   ....[28]....
        /*00ac*/ 	.word	0xffffffff


	//   ....[29]....
        /*00b0*/ 	.word	0xffffffff


	//----- nvinfo : EIATTR_COOP_GROUP_INSTR_OFFSETS
	.align		4
.L_1739:
        /*00b4*/ 	.byte	0x04, 0x28
        /*00b6*/ 	.short	(.L_1741 - .L_1740)


	//   ....[0]....
.L_1740:
        /*00b8*/ 	.word	0x000005f0


	//   ....[1]....
        /*00bc*/ 	.word	0x000006f0


	//   ....[2]....
        /*00c0*/ 	.word	0x00003540


	//   ....[3]....
        /*00c4*/ 	.word	0x000045b0


	//   ....[4]....
        /*00c8*/ 	.word	0x000045d0


	//   ....[5]....
        /*00cc*/ 	.word	0x00004600


	//   ....[6]....
        /*00d0*/ 	.word	0x00004620


	//   ....[7]....
        /*00d4*/ 	.word	0x000046a0


	//   ....[8]....
        /*00d8*/ 	.word	0x000046d0


	//   ....[9]....
        /*00dc*/ 	.word	0x00004700


	//   ....[10]....
        /*00e0*/ 	.word	0x00004720


	//   ....[11]....
        /*00e4*/ 	.word	0x000047a0


	//   ....[12]....
        /*00e8*/ 	.word	0x000047d0


	//   ....[13]....
        /*00ec*/ 	.word	0x00004830


	//   ....[14]....
        /*00f0*/ 	.word	0x00004860


	//   ....[15]....
        /*00f4*/ 	.word	0x00004990


	//   ....[16]....
        /*00f8*/ 	.word	0x000049d0


	//   ....[17]....
        /*00fc*/ 	.word	0x00004a00


	//   ....[18]....
        /*0100*/ 	.word	0x00004a20


	//   ....[19]....
        /*0104*/ 	.word	0x00004b00


	//   ....[20]....
        /*0108*/ 	.word	0x00004b20


	//   ....[21]....
        /*010c*/ 	.word	0x00004b30


	//   ....[22]....
        /*0110*/ 	.word	0x00004b40


	//   ....[23]....
        /*0114*/ 	.word	0x00004c20


	//   ....[24]....
        /*0118*/ 	.word	0x00004c60


	//   ....[25]....
        /*011c*/ 	.word	0x00004c70


	//   ....[26]....
        /*0120*/ 	.word	0x00004c80


	//   ....[27]....
        /*0124*/ 	.word	0x000059f0


	//   ....[28]....
        /*0128*/ 	.word	0x00005be0


	//   ....[29]....
        /*012c*/ 	.word	0x000062d0


	//----- nvinfo : EIATTR_EXIT_INSTR_OFFSETS
	.align		4
.L_1741:
        /*0130*/ 	.byte	0x04, 0x1c
        /*0132*/ 	.short	(.L_1743 - .L_1742)


	//   ....[0]....
.L_1742:
        /*0134*/ 	.word	0x00000310


	//   ....[1]....
        /*0138*/ 	.word	0x000063e0


	//----- nvinfo : EIATTR_MAX_THREADS
	.align		4
.L_1743:
        /*013c*/ 	.byte	0x04, 0x05
        /*013e*/ 	.short	(.L_1745 - .L_1744)
.L_1744:
        /*0140*/ 	.word	0x00000020
        /*0144*/ 	.word	0x00000001
        /*0148*/ 	.word	0x00000001


	//----- nvinfo : EIATTR_CRS_STACK_SIZE
	.align		4
.L_1745:
        /*014c*/ 	.byte	0x04, 0x1e
        /*014e*/ 	.short	(.L_1747 - .L_1746)
.L_1746:
        /*0150*/ 	.word	0x00000000
.L_1747:


//--------------------- .nv.info._Z25selective_scan_fwd_kernelI32Selective_Scan_fwd_kernel_traitsILi32ELi16ELi1ELb1ELb1ELb1ELb0EfN3c107complexIfEEEEv13SSMParamsBase --------------------------
	.section	.nv.info._Z25selective_scan_fwd_kernelI32Selective_Scan_fwd_kernel_traitsILi32ELi16ELi1ELb1ELb1ELb1ELb0EfN3c107complexIfEEEEv13SSMParamsBase,"",@"SHT_CUDA_INFO"
	.sectionflags	@""
	.align	4


	//----- nvinfo : EIATTR_CUDA_API_VERSION
	.align		4
        /*0000*/ 	.byte	0x04, 0x37
        /*0002*/ 	.short	(.L_1749 - .L_1748)
.L_1748:
        /*0004*/ 	.word	0x00000082


	//----- nvinfo : EIATTR_SW2861232_WAR
	.align		4
.L_1749:
        /*0008*/ 	.byte	0x01, 0x35
	.zero		2


	//----- nvinfo : EIATTR_PARAM_CBANK
	.align		4
        /*000c*/ 	.byte	0x04, 0x0a
        /*000e*/ 	.short	(.L_1751 - .L_1750)
	.align		4
.L_1750:
        /*0010*/ 	.word	index@(.nv.constant0._Z25selective_scan_fwd_kernelI32Selective_Scan_fwd_kernel_traitsILi32ELi16ELi1ELb1ELb1ELb1ELb0EfN3c107complexIfEEEEv13SSMParamsBase)
        /*0014*/ 	.short	0x0160
        /*0016*/ 	.short	0x0118


	//----- nvinfo : EIATTR_CBANK_PARAM_SIZE
	.align		4
.L_1751:
        /*0018*/ 	.byte	0x03, 0x19
        /*001a*/ 	.short	0x0118


	//----- nvinfo : EIATTR_KPARAM_INFO
	.align		4
        /*001c*/ 	.byte	0x04, 0x17
        /*001e*/ 	.short	(.L_1753 - .L_1752)
.L_1752:
        /*0020*/ 	.word	0x00000000
        /*0024*/ 	.short	0x0000
        /*0026*/ 	.short	0x0000
        /*0028*/ 	.byte	0x00, 0xf0, 0x61, 0x04


	//----- nvinfo : EIATTR_MAXREG_COUNT
	.align		4
.L_1753:
        /*002c*/ 	.byte	0x03, 0x1b
        /*002e*/ 	.short	0x00ff


	//----- nvinfo : EIATTR_NUM_BARRIERS
	.align		4
        /*0030*/ 	.byte	0x02, 0x4c
        /*0032*/ 	.byte	0x01
	.zero		1


	//----- nvinfo : EIATTR_MERCURY_ISA_VERSION
	.align		4
        /*0034*/ 	.byte	0x03, 0x5f
        /*0036*/ 	.short	0x0000


	//----- nvinfo : EIATTR_COOP_GROUP_MASK_REGIDS
	.align		4
        /*0038*/ 	.byte	0x04, 0x29
        /*003a*/ 	.short	(.L_1755 - .L_1754)


	//   ....[0]....
.L_1754:
        /*003c*/ 	.word	0xffffffff


	//   ....[1]....
        /*0040*/ 	.word	0xffffffff


	//   ....[2]....
        /*0044*/ 	.word	0xffffffff


	//   ....[3]....
        /*0048*/ 	.word	0xffffffff


	//   ....[4]....
        /*004c*/ 	.word	0xffffffff


	//   ....[5]....
        /*0050*/ 	.word	0xffffffff


	//   ....[6]....
        /*0054*/ 	.word	0xffffffff


	//   ....[7]....
        /*0058*/ 	.word	0xffffffff


	//   ....[8]....
        /*005c*/ 	.word	0xffffffff


	//   ....[9]....
        /*0060*/ 	.word	0xffffffff


	//   ....[10]....
        /*0064*/ 	.word	0xffffffff


	//   ....[11]....
        /*0068*/ 	.word	0xffffffff


	//   ....[12]....
        /*006c*/ 	.word	0xffffffff


	//   ....[13]....
        /*0070*/ 	.word	0xffffffff


	//   ....[14]....
        /*0074*/ 	.word	0xffffffff


	//   ....[15]....
        /*0078*/ 	.word	0xffffffff


	//   ....[16]....
        /*007c*/ 	.word	0xffffffff


	//   ....[17]....
        /*0080*/ 	.word	0xffffffff


	//   ....[18]....
        /*0084*/ 	.word	0xffffffff


	//   ....[19]....
        /*0088*/ 	.word	0xffffffff


	//   ....[20]....
        /*008c*/ 	.word	0xffffffff


	//   ....[21]....
        /*0090*/ 	.word	0xffffffff


	//   ....[22]....
        /*0094*/ 	.word	0xffffffff


	//   ....[23]....
        /*0098*/ 	.word	0xffffffff


	//   ....[24]....
        /*009c*/ 	.word	0xffffffff


	//   ....[25]....
        /*00a0*/ 	.word	0xffffffff


	//   ....[26]....
        /*00a4*/ 	.word	0xffffffff


	//   ....[27]....
        /*00a8*/ 	.word	0xffffffff


	//   ....[28]....
        /*00ac*/ 	.word	0xffffffff


	//----- nvinfo : EIATTR_COOP_GROUP_INSTR_OFFSETS
	.align		4
.L_1755:
        /*00b0*/ 	.byte	0x04, 0x28
        /*00b2*/ 	.short	(.L_1757 - .L_1756)


	//   ....[0]....
.L_1756:
        /*00b4*/ 	.word	0x000006a0


	//   ....[1]....
        /*00b8*/ 	.word	0x000007a0


	//   ....[2]....
        /*00bc*/ 	.word	0x00003610


	//   ....[3]....
        /*00c0*/ 	.word	0x00004750


	//   ....[4]....
        /*00c4*/ 	.word	0x00004780


	//   ....[5]....
        /*00c8*/ 	.word	0x00004790


	//   ....[6]....
        /*00cc*/ 	.word	0x000047a0


	//   ....[7]....
        /*00d0*/ 	.word	0x00004870


	//   ....[8]....
        /*00d4*/ 	.word	0x00004880


	//   ....[9]....
        /*00d8*/ 	.word	0x00004890


	//   ....[10]....
        /*00dc*/ 	.word	0x000048a0


	//   ....[11]....
        /*00e0*/ 	.word	0x00004970


	//   ....[12]....
        /*00e4*/ 	.word	0x00004980


	//   ....[13]....
        /*00e8*/ 	.word	0x00004990


	//   ....[14]....
        /*00ec*/ 	.word	0x000049a0


	//   ....[15]....
        /*00f0*/ 	.word	0x00004a70


	//   ....[16]....
        /*00f4*/ 	.word	0x00004a80


	//   ....[17]....
        /*00f8*/ 	.word	0x00004a90


	//   ....[18]....
        /*00fc*/ 	.word	0x00004aa0


	//   ....[19]....
        /*0100*/ 	.word	0x00004b80


	//   ....[20]....
        /*0104*/ 	.word	0x00004ba0


	//   ....[21]....
        /*0108*/ 	.word	0x00004bb0


	//   ....[22]....
        /*010c*/ 	.word	0x00004bd0


	//   ....[23]....
        /*0110*/ 	.word	0x00004c80


	//   ....[24]....
        /*0114*/ 	.word	0x00004e60


	//   ....[25]....
        /*0118*/ 	.word	0x00004e80


	//   ....[26]....
        /*011c*/ 	.word	0x00004e90


	//   ....[27]....
        /*0120*/ 	.word	0x00004ea0


	//   ....[28]....
        /*0124*/ 	.word	0x00005b80


	//----- nvinfo : EIATTR_EXIT_INSTR_OFFSETS
	.align		4
.L_1757:
        /*0128*/ 	.byte	0x04, 0x1c
        /*012a*/ 	.short	(.L_1759 - .L_1758)


	//   ....[0]....
.L_1758:
        /*012c*/ 	.word	0x00000390


	//   ....[1]....
        /*0130*/ 	.word	0x00005cd0


	//----- nvinfo : EIATTR_MAX_THREADS
	.align		4
.L_1759:
        /*0134*/ 	.byte	0x04, 0x05
        /*0136*/ 	.short	(.L_1761 - .L_1760)
.L_1760:
        /*0138*/ 	.word	0x00000020
        /*013c*/ 	.word	0x00000001
        /*0140*/ 	.word	0x00000001


	//----- nvinfo : EIATTR_CRS_STACK_SIZE
	.align		4
.L_1761:
        /*0144*/ 	.byte	0x04, 0x1e
        /*0146*/ 	.short	(.L_1763 - .L_1762)
.L_1762:
        /*0148*/ 	.word	0x00000000
.L_1763:


//--------------------- .nv.info._Z25selective_scan_fwd_kernelI32Selective_Scan_fwd_kernel_traitsILi32ELi16ELi1ELb1ELb1ELb1ELb1EfN3c107complexIfEEEEv13SSMParamsBase --------------------------
	.section	.nv.info._Z25selective_scan_fwd_kernelI32Selective_Scan_fwd_kernel_traitsILi32ELi16ELi1ELb1ELb1ELb1ELb1EfN3c107complexIfEEEEv13SSMParamsBase,"",@"SHT_CUDA_INFO"
	.sectionflags	@""
	.align	4


	//----- nvinfo : EIATTR_CUDA_API_VERSION
	.align		4
        /*0000*/ 	.byte	0x04, 0x37
        /*0002*/ 	.short	(.L_1765 - .L_1764)
.L_1764:
        /*0004*/ 	.word	0x00000082


	//----- nvinfo : EIATTR_SW2861232_WAR
	.align		4
.L_1765:
        /*0008*/ 	.byte	0x01, 0x35
	.zero		2


	//----- nvinfo : EIATTR_PARAM_CBANK
	.align		4
        /*000c*/ 	.byte	0x04, 0x0a
        /*000e*/ 	.short	(.L_1767 - .L_1766)
	.align		4
.L_1766:
        /*0010*/ 	.word	index@(.nv.constant0._Z25selective_scan_fwd_kernelI32Selective_Scan_fwd_kernel_traitsILi32ELi16ELi1ELb1ELb1ELb1ELb1EfN3c107complexIfEEEEv13SSMParamsBase)
        /*0014*/ 	.short	0x0160
        /*0016*/ 	.short	0x0118


	//----- nvinfo : EIATTR_CBANK_PARAM_SIZE
	.align		4
.L_1767:
        /*0018*/ 	.byte	0x03, 0x19
        /*001a*/ 	.short	0x0118


	//----- nvinfo : EIATTR_KPARAM_INFO
	.align		4
        /*001c*/ 	.byte	0x04, 0x17
        /*001e*/ 	.short	(.L_1769 - .L_1768)
.L_1768:
        /*0020*/ 	.word	0x00000000
        /*0024*/ 	.short	0x0000
        /*0026*/ 	.short	0x0000
        /*0028*/ 	.byte	0x00, 0xf0, 0x61, 0x04


	//----- nvinfo : EIATTR_MAXREG_COUNT
	.align		4
.L_1769:
        /*002c*/ 	.byte	0x03, 0x1b
        /*002e*/ 	.short	0x00ff


	//----- nvinfo : EIATTR_NUM_BARRIERS
	.align		4
        /*0030*/ 	.byte	0x02, 0x4c
        /*0032*/ 	.byte	0x01
	.zero		1


	//----- nvinfo : EIATTR_MERCURY_ISA_VERSION
	.align		4
        /*0034*/ 	.byte	0x03, 0x5f
        /*0036*/ 	.short	0x0000


	//----- nvinfo : EIATTR_COOP_GROUP_MASK_REGIDS
	.align		4
        /*0038*/ 	.byte	0x04, 0x29
        /*003a*/ 	.short	(.L_1771 - .L_1770)


	//   ....[0]....
.L_1770:
        /*003c*/ 	.word	0xffffffff


	//   ....[1]....
        /*0040*/ 	.word	0xffffffff


	//   ....[2]....
        /*0044*/ 	.word	0xffffffff


	//   ....[3]....
        /*0048*/ 	.word	0xffffffff


	//   ....[4]....
        /*004c*/ 	.word	0xffffffff


	//   ....[5]....
        /*0050*/ 	.word	0xffffffff


	//   ....[6]....
        /*0054*/ 	.word	0xffffffff


	//   ....[7]....
        /*0058*/ 	.word	0xffffffff


	//   ....[8]....
        /*005c*/ 	.word	0xffffffff


	//   ....[9]....
        /*0060*/ 	.word	0xffffffff


	//   ....[10]....
        /*0064*/ 	.word	0xffffffff


	//   ....[11]....
        /*0068*/ 	.word	0xffffffff


	//   ....[12]....
        /*006c*/ 	.word	0xffffffff


	//   ....[13]....
        /*0070*/ 	.word	0xffffffff


	//   ....[14]....
        /*0074*/ 	.word	0xffffffff


	//   ....[15]....
        /*0078*/ 	.word	0xffffffff


	//   ....[16]....
        /*007c*/ 	.word	0xffffffff


	//   ....[17]....
        /*0080*/ 	.word	0xffffffff


	//   ....[18]....
        /*0084*/ 	.word	0xffffffff


	//   ....[19]....
        /*0088*/ 	.word	0xffffffff


	//   ....[20]....
        /*008c*/ 	.word	0xffffffff


	//   ....[21]....
        /*0090*/ 	.word	0xffffffff


	//   ....[22]....
        /*0094*/ 	.word	0xffffffff


	//   ....[23]....
        /*0098*/ 	.word	0xffffffff


	//   ....[24]....
        /*009c*/ 	.word	0xffffffff


	//   ....[25]....
        /*00a0*/ 	.word	0xffffffff


	//   ....[26]....
        /*00a4*/ 	.word	0xffffffff


	//   ....[27]....
        /*00a8*/ 	.word	0xffffffff


	//   ....[28]....
        /*00ac*/ 	.word	0xffffffff


	//   ....[29]....
        /*00b0*/ 	.word	0xffffffff


	//   ....[30]....
        /*00b4*/ 	.word	0xffffffff


	//----- nvinfo : EIATTR_COOP_GROUP_INSTR_OFFSETS
	.align		4
.L_1771:
        /*00b8*/ 	.byte	0x04, 0x28
        /*00ba*/ 	.short	(.L_1773 - .L_1772)


	//   ....[0]....
.L_1772:
        /*00bc*/ 	.word	0x000006a0


	//   ....[1]....
        /*00c0*/ 	.word	0x000007a0


	//   ....[2]....
        /*00c4*/ 	.word	0x00003610


	//   ....[3]....
        /*00c8*/ 	.word	0x00004750


	//   ....[4]....
        /*00cc*/ 	.word	0x00004780


	//   ....[5]....
        /*00d0*/ 	.word	0x00004790


	//   ....[6]....
        /*00d4*/ 	.word	0x000047a0


	//   ....[7]....
        /*00d8*/ 	.word	0x00004870


	//   ....[8]....
        /*00dc*/ 	.word	0x00004880


	//   ....[9]....
        /*00e0*/ 	.word	0x00004890


	//   ....[10]....
        /*00e4*/ 	.word	0x000048a0


	//   ....[11]....
        /*00e8*/ 	.word	0x00004970


	//   ....[12]....
        /*00ec*/ 	.word	0x00004980


	//   ....[13]....
        /*00f0*/ 	.word	0x00004990


	//   ....[14]....
        /*00f4*/ 	.word	0x000049a0


	//   ....[15]....
        /*00f8*/ 	.word	0x00004a70


	//   ....[16]....
        /*00fc*/ 	.word	0x00004a80


	//   ....[17]....
        /*0100*/ 	.word	0x00004a90


	//   ....[18]....
        /*0104*/ 	.word	0x00004aa0


	//   ....[19]....
        /*0108*/ 	.word	0x00004b80


	//   ....[20]....
        /*010c*/ 	.word	0x00004ba0


	//   ....[21]....
        /*0110*/ 	.word	0x00004bb0


	//   ....[22]....
        /*0114*/ 	.word	0x00004bd0


	//   ....[23]....
        /*0118*/ 	.word	0x00004c80


	//   ....[24]....
        /*011c*/ 	.word	0x00004e60


	//   ....[25]....
        /*0120*/ 	.word	0x00004e80


	//   ....[26]....
        /*0124*/ 	.word	0x00004e90


	//   ....[27]....
        /*0128*/ 	.word	0x00004ea0


	//   ....[28]....
        /*012c*/ 	.word	0x00005bf0


	//   ....[29]....
        /*0130*/ 	.word	0x00005e00


	//   ....[30]....
        /*0134*/ 	.word	0x000064c0


	//----- nvinfo : EIATTR_EXIT_INSTR_OFFSETS
	.align		4
.L_1773:
        /*0138*/ 	.byte	0x04, 0x1c
        /*013a*/ 	.short	(.L_1775 - .L_1774)


	//   ....[0]....
.L_1774:
        /*013c*/ 	.word	0x00000390


	//   ....[1]....
        /*0140*/ 	.word	0x00006600


	//----- nvinfo : EIATTR_MAX_THREADS
	.align		4
.L_1775:
        /*0144*/ 	.byte	0x04, 0x05
        /*0146*/ 	.short	(.L_1777 - .L_1776)
.L_1776:
        /*0148*/ 	.word	0x00000020
        /*014c*/ 	.word	0x00000001
        /*0150*/ 	.word	0x00000001


	//----- nvinfo : EIATTR_CRS_STACK_SIZE
	.align		4
.L_1777:
        /*0154*/ 	.byte	0x04, 0x1e
        /*0156*/ 	.short	(.L_1779 - .L_1778)
.L_1778:
        /*0158*/ 	.word	0x00000000
.L_1779:


//--------------------- .nv.info._Z25selective_scan_fwd_kernelI32Selective_Scan_fwd_kernel_traitsILi32ELi8ELi1ELb0ELb0ELb0ELb0EfN3c107complexIfEEEEv13SSMParamsBase --------------------------
	.section	.nv.info._Z25selective_scan_fwd_kernelI32Selective_Scan_fwd_kernel_traitsILi32ELi8ELi1ELb0ELb0ELb0ELb0EfN3c107complexIfEEEEv13SSMParamsBase,"",@"SHT_CUDA_INFO"
	.sectionflags	@""
	.align	4


	//----- nvinfo : EIATTR_CUDA_API_VERSION
	.align		4
        /*0000*/ 	.byte	0x04, 0x37
        /*0002*/ 	.short	(.L_1781 - .L_1780)
.L_1780:
        /*0004*/ 	.word	0x00000082


	//----- nvinfo : EIATTR_SW2861232_WAR
	.align		4
.L_1781:
        /*0008*/ 	.byte	0x01, 0x35
	.zero		2


	//----- nvinfo : EIATTR_PARAM_CBANK
	.align		4
        /*000c*/ 	.byte	0x04, 0x0a
        /*000e*/ 	.short	(.L_1783 - .L_1782)
	.align		4
.L_1782:
        /*0010*/ 	.word	index@(.nv.constant0._Z25selective_scan_fwd_kernelI32Selective_Scan_fwd_kernel_traitsILi32ELi8ELi1ELb0ELb0ELb0ELb0EfN3c107complexIfEEEEv13SSMParamsBase)
        /*0014*/ 	.short	0x0160
        /*0016*/ 	.short	0x0118


	//----- nvinfo : EIATTR_CBANK_PARAM_SIZE
	.align		4
.L_1783:
        /*0018*/ 	.byte	0x03, 0x19
        /*001a*/ 	.short	0x0118


	//----- nvinfo : EIATTR_KPARAM_INFO
	.align		4
        /*001c*/ 	.byte	0x04, 0x17
        /*001e*/ 	.short	(.L_1785 - .L_1784)
.L_1784:
        /*0020*/ 	.word	0x00000000
        /*0024*/ 	.short	0x0000
        /*0026*/ 	.short	0x0000
        /*0028*/ 	.byte	0x00, 0xf0, 0x61, 0x04


	//----- nvinfo : EIATTR_MAXREG_COUNT
	.align		4
.L_1785:
        /*002c*/ 	.byte	0x03, 0x1b
        /*002e*/ 	.short	0x00ff


	//----- nvinfo : EIATTR_NUM_BARRIERS
	.align		4
        /*0030*/ 	.byte	0x02, 0x4c
        /*0032*/ 	.byte	0x01
	.zero		1


	//----- nvinfo : EIATTR_MERCURY_ISA_VERSION
	.align		4
        /*0034*/ 	.byte	0x03, 0x5f
        /*0036*/ 	.short	0x0000


	//----- nvinfo : EIATTR_COOP_GROUP_MASK_REGIDS
	.align		4
        /*0038*/ 	.byte	0x04, 0x29
        /*003a*/ 	.short	(.L_1787 - .L_1786)


	//   ....[0]....
.L_1786:
        /*003c*/ 	.word	0xffffffff


	//   ....[1]....
        /*0040*/ 	.word	0xffffffff


	//   ....[2]....
        /*0044*/ 	.word	0xffffffff


	//   ....[3]....
        /*0048*/ 	.word	0xffffffff


	//   ....[4]....
        /*004c*/ 	.word	0xffffffff


	//   ....[5]....
        /*0050*/ 	.word	0xffffffff


	//   ....[6]....
        /*0054*/ 	.word	0xffffffff


	//   ....[7]....
        /*0058*/ 	.word	0xffffffff


	//   ....[8]....
        /*005c*/ 	.word	0xffffffff


	//   ....[9]....
        /*0060*/ 	.word	0xffffffff


	//   ....[10]....
        /*0064*/ 	.word	0xffffffff


	//   ....[11]....
        /*0068*/ 	.word	0xffffffff


	//   ....[12]....
        /*006c*/ 	.word	0xffffffff


	//   ....[13]....
        /*0070*/ 	.word	0xffffffff


	//   ....[14]....
        /*0074*/ 	.word	0xffffffff


	//   ....[15]....
        /*0078*/ 	.word	0xffffffff


	//   ....[16]....
        /*007c*/ 	.word	0xffffffff


	//   ....[17]....
        /*0080*/ 	.word	0xffffffff


	//   ....[18]....
        /*0084*/ 	.word	0xffffffff


	//   ....[19]....
        /*0088*/ 	.word	0xffffffff


	//   ....[20]....
        /*008c*/ 	.word	0xffffffff


	//   ....[21]....
        /*0090*/ 	.word	0xffffffff


	//   ....[22]....
        /*0094*/ 	.word	0xffffffff


	//   ....[23]....
        /*0098*/ 	.word	0xffffffff


	//   ....[24]....
        /*009c*/ 	.word	0xffffffff


	//   ....[25]....
        /*00a0*/ 	.word	0xffffffff


	//   ....[26]....
        /*00a4*/ 	.word	0xffffffff


	//----- nvinfo : EIATTR_COOP_GROUP_INSTR_OFFSETS
	.align		4
.L_1787:
        /*00a8*/ 	.byte	0x04, 0x28
        /*00aa*/ 	.short	(.L_1789 - .L_1788)


	//   ....[0]....
.L_1788:
        /*00ac*/ 	.word	0x000007d0


	//   ....[1]....
        /*00b0*/ 	.word	0x00000a10


	//   ....[2]....
        /*00b4*/ 	.word	0x00002b50


	//   ....[3]....
        /*00b8*/ 	.word	0x00002b70


	//   ....[4]....
        /*00bc*/ 	.word	0x00002bb0


	//   ....[5]....
        /*00c0*/ 	.word	0x00002bc0


	//   ....[6]....
        /*00c4*/ 	.word	0x00002c50


	//   ....[7]....
        /*00c8*/ 	.word	0x00002c70


	//   ....[8]....
        /*00cc*/ 	.word	0x00002cb0


	//   ....[9]....
        /*00d0*/ 	.word	0x00002cc0


	//   ....[10]....
        /*00d4*/ 	.word	0x00002d60


	//   ....[11]....
        /*00d8*/ 	.word	0x00002d80


	//   ....[12]....
        /*00dc*/ 	.word	0x00002db0


	//   ....[13]....
        /*00e0*/ 	.word	0x00002dc0


	//   ....[14]....
        /*00e4*/ 	.word	0x00002e60


	//   ....[15]....
        /*00e8*/ 	.word	0x00002e90


	//   ....[16]....
        /*00ec*/ 	.word	0x00002eb0


	//   ....[17]....
        /*00f0*/ 	.word	0x00002ec0


	//   ....[18]....
        /*00f4*/ 	.word	0x00002f60


	//   ....[19]....
        /*00f8*/ 	.word	0x00002fa0


	//   ....[20]....
        /*00fc*/ 	.word	0x00002fb0


	//   ....[21]....
        /*0100*/ 	.word	0x00002fc0


	//   ....[22]....
        /*0104*/ 	.word	0x00003150


	//   ....[23]....
        /*0108*/ 	.word	0x00003170


	//   ....[24]....
        /*010c*/ 	.word	0x00003180


	//   ....[25]....
        /*0110*/ 	.word	0x00003190


	//   ....[26]....
        /*0114*/ 	.word	0x00003a20


	//----- nvinfo : EIATTR_EXIT_INSTR_OFFSETS
	.align		4
.L_1789:
        /*0118*/ 	.byte	0x04, 0x1c
        /*011a*/ 	.short	(.L_1791 - .L_1790)


	//   ....[0]....
.L_1790:
        /*011c*/ 	.word	0x00000130


	//   ....[1]....
        /*0120*/ 	.word	0x00003e50


	//----- nvinfo : EIATTR_MAX_THREADS
	.align		4
.L_1791:
        /*0124*/ 	.byte	0x04, 0x05
        /*0126*/ 	.short	(.L_1793 - .L_1792)
.L_1792:
        /*0128*/ 	.word	0x00000020
        /*012c*/ 	.word	0x00000001
        /*0130*/ 	.word	0x00000001


	//----- nvinfo : EIATTR_CRS_STACK_SIZE
	.align		4
.L_1793:
        /*0134*/ 	.byte	0x04, 0x1e
        /*0136*/ 	.short	(.L_1795 - .L_1794)
.L_1794:
        /*0138*/ 	.word	0x00000000
.L_1795:


//--------------------- .nv.info._Z25selective_scan_fwd_kernelI32Selective_Scan_fwd_kernel_traitsILi32ELi8ELi1ELb0ELb0ELb0ELb1EfN3c107complexIfEEEEv13SSMParamsBase --------------------------
	.section	.nv.info._Z25selective_scan_fwd_kernelI32Selective_Scan_fwd_kernel_traitsILi32ELi8ELi1ELb0ELb0ELb0ELb1EfN3c107complexIfEEEEv13SSMParamsBase,"",@"SHT_CUDA_INFO"
	.sectionflags	@""
	.align	4


	//----- nvinfo : EIATTR_CUDA_API_VERSION
	.align		4
        /*0000*/ 	.byte	0x04, 0x37
        /*0002*/ 	.short	(.L_1797 - .L_1796)
.L_1796:
        /*0004*/ 	.word	0x00000082


	//----- nvinfo : EIATTR_SW2861232_WAR
	.align		4
.L_1797:
        /*0008*/ 	.byte	0x01, 0x35
	.zero		2


	//----- nvinfo : EIATTR_PARAM_CBANK
	.align		4
        /*000c*/ 	.byte	0x04, 0x0a
        /*000e*/ 	.short	(.L_1799 - .L_1798)
	.align		4
.L_1798:
        /*0010*/ 	.word	index@(.nv.constant0._Z25selective_scan_fwd_kernelI32Selective_Scan_fwd_kernel_traitsILi32ELi8ELi1ELb0ELb0ELb0ELb1EfN3c107complexIfEEEEv13SSMParamsBase)
        /*0014*/ 	.short	0x0160
        /*0016*/ 	.short	0x0118


	//----- nvinfo : EIATTR_CBANK_PARAM_SIZE
	.align		4
.L_1799:
        /*0018*/ 	.byte	0x03, 0x19
        /*001a*/ 	.short	0x0118


	//----- nvinfo : EIATTR_KPARAM_INFO
	.align		4
        /*001c*/ 	.byte	0x04, 0x17
        /*001e*/ 	.short	(.L_1801 - .L_1800)
.L_1800:
        /*0020*/ 	.word	0x00000000
        /*0024*/ 	.short	0x0000
        /*0026*/ 	.short	0x0000
        /*0028*/ 	.byte	0x00, 0xf0, 0x61, 0x04


	//----- nvinfo : EIATTR_MAXREG_COUNT
	.align		4
.L_1801:
        /*002c*/ 	.byte	0x03, 0x1b
        /*002e*/ 	.short	0x00ff


	//----- nvinfo : EIATTR_NUM_BARRIERS
	.align		4
        /*0030*/ 	.byte	0x02, 0x4c
        /*0032*/ 	.byte	0x01
	.zero		1


	//----- nvinfo : EIATTR_MERCURY_ISA_VERSION
	.align		4
        /*0034*/ 	.byte	0x03, 0x5f
        /*0036*/ 	.short	0x0000


	//----- nvinfo : EIATTR_COOP_GROUP_MASK_REGIDS
	.align		4
        /*0038*/ 	.byte	0x04, 0x29
        /*003a*/ 	.short	(.L_1803 - .L_1802)


	//   ....[0]....
.L_1802:
        /*003c*/ 	.word	0xffffffff


	//   ....[1]....
        /*0040*/ 	.word	0xffffffff


	//   ....[2]....
        /*0044*/ 	.word	0xffffffff


	//   ....[3]....
        /*0048*/ 	.word	0xffffffff


	//   ....[4]....
        /*004c*/ 	.word	0xffffffff


	//   ....[5]....
        /*0050*/ 	.word	0xffffffff


	//   ....[6]....
        /*0054*/ 	.word	0xffffffff


	//   ....[7]....
        /*0058*/ 	.word	0xffffffff


	//   ....[8]....
        /*005c*/ 	.word	0xffffffff


	//   ....[9]....
        /*0060*/ 	.word	0xffffffff


	//   ....[10]....
        /*0064*/ 	.word	0xffffffff


	//   ....[11]....
        /*0068*/ 	.word	0xffffffff


	//   ....[12]....
        /*006c*/ 	.word	0xffffffff


	//   ....[13]....
        /*0070*/ 	.word	0xffffffff


	//   ....[14]....
        /*0074*/ 	.word	0xffffffff


	//   ....[15]....
        /*0078*/ 	.word	0xffffffff


	//   ....[16]....
        /*007c*/ 	.word	0xffffffff


	//   ....[17]....
        /*0080*/ 	.word	0xffffffff


	//   ....[18]....
        /*0084*/ 	.word	0xffffffff


	//   ....[19]....
        /*0088*/ 	.word	0xffffffff


	//   ....[20]....
        /*008c*/ 	.word	0xffffffff


	//   ....[21]....
        /*0090*/ 	.word	0xffffffff


	//   ....[22]....
        /*0094*/ 	.word	0xffffffff


	//   ....[23]....
        /*0098*/ 	.word	0xffffffff


	//   ....[24]....
        /*009c*/ 	.word	0xffffffff


	//   ....[25]....
        /*00a0*/ 	.word	0xffffffff


	//   ....[26]....
        /*00a4*/ 	.word	0xffffffff


	//   ....[27]....
        /*00a8*/ 	.word	0xffffffff


	//   ....[28]....
        /*00ac*/ 	.word	0xffffffff


	//----- nvinfo : EIATTR_COOP_GROUP_INSTR_OFFSETS
	.align		4
.L_1803:
        /*00b0*/ 	.byte	0x04, 0x28
        /*00b2*/ 	.short	(.L_1805 - .L_1804)


	//   ....[0]....
.L_1804:
        /*00b4*/ 	.word	0x00000780


	//   ....[1]....
        /*00b8*/ 	.word	0x000009b0


	//   ....[2]....
        /*00bc*/ 	.word	0x00002b40


	//   ....[3]....
        /*00c0*/ 	.word	0x00002b80


	//   ....[4]....
        /*00c4*/ 	.word	0x00002bd0


	//   ....[5]....
        /*00c8*/ 	.word	0x00002bf0


	//   ....[6]....
        /*00cc*/ 	.word	0x00002c70


	//   ....[7]....
        /*00d0*/ 	.word	0x00002ca0


	//   ....[8]....
        /*00d4*/ 	.word	0x00002cd0


	//   ....[9]....
        /*00d8*/ 	.word	0x00002cf0


	//   ....[10]....
        /*00dc*/ 	.word	0x00002d70


	//   ....[11]....
        /*00e0*/ 	.word	0x00002da0


	//   ....[12]....
        /*00e4*/ 	.word	0x00002de0


	//   ....[13]....
        /*00e8*/ 	.word	0x00002df0


	//   ....[14]....
        /*00ec*/ 	.word	0x00002e70


	//   ....[15]....
        /*00f0*/ 	.word	0x00002e90


	//   ....[16]....
        /*00f4*/ 	.word	0x00002ee0


	//   ....[17]....
        /*00f8*/ 	.word	0x00002f00


	//   ....[18]....
        /*00fc*/ 	.word	0x00002f90


	//   ....[19]....
        /*0100*/ 	.word	0x00002fd0


	//   ....[20]....
        /*0104*/ 	.word	0x00003020


	//   ....[21]....
        /*0108*/ 	.word	0x00003030


	//   ....[22]....
        /*010c*/ 	.word	0x000030b0


	//   ....[23]....
        /*0110*/ 	.word	0x000030e0


	//   ....[24]....
        /*0114*/ 	.word	0x00003110


	//   ....[25]....
        /*0118*/ 	.word	0x00003150


	//   ....[26]....
        /*011c*/ 	.word	0x00003a50


	//   ....[27]....
        /*0120*/ 	.word	0x00004090


	//   ....[28]....
        /*0124*/ 	.word	0x000044b0


	//----- nvinfo : EIATTR_EXIT_INSTR_OFFSETS
	.align		4
.L_1805:
        /*0128*/ 	.byte	0x04, 0x1c
        /*012a*/ 	.short	(.L_1807 - .L_1806)


	//   ....[0]....
.L_1806:
        /*012c*/ 	.word	0x00000130


	//   ....[1]....
        /*0130*/ 	.word	0x00004880


	//----- nvinfo : EIATTR_MAX_THREADS
	.align		4
.L_1807:
        /*0134*/ 	.byte	0x04, 0x05
        /*0136*/ 	.short	(.L_1809 - .L_1808)
.L_1808:
        /*0138*/ 	.word	0x00000020
        /*013c*/ 	.word	0x00000001
        /*0140*/ 	.word	0x00000001


	//----- nvinfo : EIATTR_CRS_STACK_SIZE
	.align		4
.L_1809:
        /*0144*/ 	.byte	0x04, 0x1e
        /*0146*/ 	.short	(.L_1811 - .L_1810)
.L_1810:
        /*0148*/ 	.word	0x00000000
.L_1811:


//--------------------- .nv.info._Z25selective_scan_fwd_kernelI32Selective_Scan_fwd_kernel_traitsILi32ELi8ELi1ELb0ELb0ELb1ELb0EfN3c107complexIfEEEEv13SSMParamsBase --------------------------
	.section	.nv.info._Z25selective_scan_fwd_kernelI32Selective_Scan_fwd_kernel_traitsILi32ELi8ELi1ELb0ELb0ELb1ELb0EfN3c107complexIfEEEEv13SSMParamsBase,"",@"SHT_CUDA_INFO"
	.sectionflags	@""
	.align	4


	//----- nvinfo : EIATTR_CUDA_API_VERSION
	.align		4
        /*0000*/ 	.byte	0x04, 0x37
        /*0002*/ 	.short	(.L_1813 - .L_1812)
.L_1812:
        /*0004*/ 	.word	0x00000082


	//----- nvinfo : EIATTR_SW2861232_WAR
	.align		4
.L_1813:
        /*0008*/ 	.byte	0x01, 0x35
	.zero		2


	//----- nvinfo : EIATTR_PARAM_CBANK
	.align		4
        /*000c*/ 	.byte	0x04, 0x0a
        /*000e*/ 	.short	(.L_1815 - .L_1814)
	.align		4
.L_1814:
        /*0010*/ 	.word	index@(.nv.constant0._Z25selective_scan_fwd_kernelI32Selective_Scan_fwd_kernel_traitsILi32ELi8ELi1ELb0ELb0ELb1ELb0EfN3c107complexIfEEEEv13SSMParamsBase)
        /*0014*/ 	.short	0x0160
        /*0016*/ 	.short	0x0118


	//----- nvinfo : EIATTR_CBANK_PARAM_SIZE
	.align		4
.L_1815:
        /*0018*/ 	.byte	0x03, 0x19
        /*001a*/ 	.short	0x0118


	//----- nvinfo : EIATTR_KPARAM_INFO
	.align		4
        /*001c*/ 	.byte	0x04, 0x17
        /*001e*/ 	.short	(.L_1817 - .L_1816)
.L_1816:
        /*0020*/ 	.word	0x00000000
        /*0024*/ 	.short	0x0000
        /*0026*/ 	.short	0x0000
        /*0028*/ 	.byte	0x00, 0xf0, 0x61, 0x04


	//----- nvinfo : EIATTR_MAXREG_COUNT
	.align		4
.L_1817:
        /*002c*/ 	.byte	0x03, 0x1b
        /*002e*/ 	.short	0x00ff


	//----- nvinfo : EIATTR_NUM_BARRIERS
	.align		4
        /*0030*/ 	.byte	0x02, 0x4c
        /*0032*/ 	.byte	0x01
	.zero		1


	//----- nvinfo : EIATTR_MERCURY_ISA_VERSION
	.align		4
        /*0034*/ 	.byte	0x03, 0x5f
        /*0036*/ 	.short	0x0000


	//----- nvinfo : EIATTR_COOP_GROUP_MASK_REGIDS
	.align		4
        /*0038*/ 	.byte	0x04, 0x29
        /*003a*/ 	.short	(.L_1819 - .L_1818)


	//   ....[0]....
.L_1818:
        /*003c*/ 	.word	0xffffffff


	//   ....[1]....
        /*0040*/ 	.word	0xffffffff


	//   ....[2]....
        /*0044*/ 	.word	0xffffffff


	//   ....[3]....
        /*0048*/ 	.word	0xffffffff


	//   ....[4]....
        /*004c*/ 	.word	0xffffffff


	//   ....[5]....
        /*0050*/ 	.word	0xffffffff


	//   ....[6]....
        /*0054*/ 	.word	0xffffffff


	//   ....[7]....
        /*0058*/ 	.word	0xffffffff


	//   ....[8]....
        /*005c*/ 	.word	0xffffffff


	//   ....[9]....
        /*0060*/ 	.word	0xffffffff


	//   ....[10]....
        /*0064*/ 	.word	0xffffffff


	//   ....[11]....
        /*0068*/ 	.word	0xffffffff


	//   ....[12]....
        /*006c*/ 	.word	0xffffffff


	//   ....[13]....
        /*0070*/ 	.word	0xffffffff


	//   ....[14]....
        /*0074*/ 	.word	0xffffffff


	//   ....[15]....
        /*0078*/ 	.word	0xffffffff


	//   ....[16]....
        /*007c*/ 	.word	0xffffffff


	//   ....[17]....
        /*0080*/ 	.word	0xffffffff


	//   ....[18]....
        /*0084*/ 	.word	0xffffffff


	//   ....[19]....
        /*0088*/ 	.word	0xffffffff


	//   ....[20]....
        /*008c*/ 	.word	0xffffffff


	//   ....[21]....
        /*0090*/ 	.word	0xffffffff


	//   ....[22]....
        /*0094*/ 	.word	0xffffffff


	//   ....[23]....
        /*0098*/ 	.word	0xffffffff


	//   ....[24]....
        /*009c*/ 	.word	0xffffffff


	//   ....[25]....
        /*00a0*/ 	.word	0xffffffff


	//   ....[26]....
        /*00a4*/ 	.word	0xffffffff


	//   ....[27]....
        /*00a8*/ 	.word	0xffffffff


	//----- nvinfo : EIATTR_COOP_GROUP_INSTR_OFFSETS
	.align		4
.L_1819:
        /*00ac*/ 	.byte	0x04, 0x28
        /*00ae*/ 	.short	(.L_1821 - .L_1820)


	//   ....[0]....
.L_1820:
        /*00b0*/ 	.word	0x00000ab0


	//   ....[1]....
        /*00b4*/ 	.word	0x00000ce0


	//   ....[2]....
        /*00b8*/ 	.word	0x00002e40


	//   ....[3]....
        /*00bc*/ 	.word	0x000032f0


	//   ....[4]....
        /*00c0*/ 	.word	0x00003310


	//   ....[5]....
        /*00c4*/ 	.word	0x00003320


	//   ....[6]....
        /*00c8*/ 	.word	0x00003330


	//   ....[7]....
        /*00cc*/ 	.word	0x00003400


	//   ....[8]....
        /*00d0*/ 	.word	0x00003410


	//   ....[9]....
        /*00d4*/ 	.word	0x00003420


	//   ....[10]....
        /*00d8*/ 	.word	0x00003430


	//   ....[11]....
        /*00dc*/ 	.word	0x00003500


	//   ....[12]....
        /*00e0*/ 	.word	0x00003510


	//   ....[13]....
        /*00e4*/ 	.word	0x00003520


	//   ....[14]....
        /*00e8*/ 	.word	0x00003530


	//   ....[15]....
        /*00ec*/ 	.word	0x00003600


	//   ....[16]....
        /*00f0*/ 	.word	0x00003610


	//   ....[17]....
        /*00f4*/ 	.word	0x00003620


	//   ....[18]....
        /*00f8*/ 	.word	0x00003630


	//   ....[19]....
        /*00fc*/ 	.word	0x00003700


	//   ....[20]....
        /*0100*/ 	.word	0x00003710


	//   ....[21]....
        /*0104*/ 	.word	0x00003720


	//   ....[22]....
        /*0108*/ 	.word	0x00003730


	//   ....[23]....
        /*010c*/ 	.word	0x000039f0


	//   ....[24]....
        /*0110*/ 	.word	0x00003a10


	//   ....[25]....
        /*0114*/ 	.word	0x00003a20


	//   ....[26]....
        /*0118*/ 	.word	0x00003a30


	//   ....[27]....
        /*011c*/ 	.word	0x00004430


	//----- nvinfo : EIATTR_EXIT_INSTR_OFFSETS
	.align		4
.L_1821:
        /*0120*/ 	.byte	0x04, 0x1c
        /*0122*/ 	.short	(.L_1823 - .L_1822)


	//   ....[0]....
.L_1822:
        /*0124*/ 	.word	0x00000250


	//   ....[1]....
        /*0128*/ 	.word	0x000048c0


	//----- nvinfo : EIATTR_MAX_THREADS
	.align		4
.L_1823:
        /*012c*/ 	.byte	0x04, 0x05
        /*012e*/ 	.short	(.L_1825 - .L_1824)
.L_1824:
        /*0130*/ 	.word	0x00000020
        /*0134*/ 	.word	0x00000001
        /*0138*/ 	.word	0x00000001


	//----- nvinfo : EIATTR_CRS_STACK_SIZE
	.align		4
.L_1825:
        /*013c*/ 	.byte	0x04, 0x1e
        /*013e*/ 	.short	(.L_1827 - .L_1826)
.L_1826:
        /*0140*/ 	.word	0x00000000
.L_1827:


//--------------------- .nv.info._Z25selective_scan_fwd_kernelI32Selective_Scan_fwd_kernel_traitsILi32ELi8ELi1ELb0ELb0ELb1ELb1EfN3c107complexIfEEEEv13SSMParamsBase --------------------------
	.section	.nv.info._Z25selective_scan_fwd_kernelI32Selective_Scan_fwd_kernel_traitsILi32ELi8ELi1ELb0ELb0ELb1ELb1EfN3c107complexIfEEEEv13SSMParamsBase,"",@"SHT_CUDA_INFO"
	.sectionflags	@""
	.align	4


	//----- nvinfo : EIATTR_CUDA_API_VERSION
	.align		4
        /*0000*/ 	.byte	0x04, 0x37
        /*0002*/ 	.short	(.L_1829 - .L_1828)
.L_1828:
        /*0004*/ 	.word	0x00000082


	//----- nvinfo : EIATTR_SW2861232_WAR
	.align		4
.L_1829:
        /*0008*/ 	.byte	0x01, 0x35
	.zero		2


	//----- nvinfo : EIATTR_PARAM_CBANK
	.align		4
        /*000c*/ 	.byte	0x04, 0x0a
        /*000e*/ 	.short	(.L_1831 - .L_1830)
	.align		4
.L_1830:
        /*0010*/ 	.word	index@(.nv.constant0._Z25selective_scan_fwd_kernelI32Selective_Scan_fwd_kernel_traitsILi32ELi8ELi1ELb0ELb0ELb1ELb1EfN3c107complexIfEEEEv13SSMParamsBase)
        /*0014*/ 	.short	0x0160
        /*0016*/ 	.short	0x0118


	//----- nvinfo : EIATTR_CBANK_PARAM_SIZE
	.align		4
.L_1831:
        /*0018*/ 	.byte	0x03, 0x19
        /*001a*/ 	.short	0x0118


	//----- nvinfo : EIATTR_KPARAM_INFO
	.align		4
        /*001c*/ 	.byte	0x04, 0x17
        /*001e*/ 	.short	(.L_1833 - .L_1832)
.L_1832:
        /*0020*/ 	.word	0x00000000
        /*0024*/ 	.short	0x0000
        /*0026*/ 	.short	0x0000
        /*0028*/ 	.byte	0x00, 0xf0, 0x61, 0x04


	//----- nvinfo : EIATTR_MAXREG_COUNT
	.align		4
.L_1833:
        /*002c*/ 	.byte	0x03, 0x1b
        /*002e*/ 	.short	0x00ff


	//----- nvinfo : EIATTR_NUM_BARRIERS
	.align		4
        /*0030*/ 	.byte	0x02, 0x4c
        /*0032*/ 	.byte	0x01
	.zero		1


	//----- nvinfo : EIATTR_MERCURY_ISA_VERSION
	.align		4
        /*0034*/ 	.byte	0x03, 0x5f
        /*0036*/ 	.short	0x0000


	//----- nvinfo : EIATTR_COOP_GROUP_MASK_REGIDS
	.align		4
        /*0038*/ 	.byte	0x04, 0x29
        /*003a*/ 	.short	(.L_1835 - .L_1834)


	//   ....[0]....
.L_1834:
        /*003c*/ 	.word	0xffffffff


	//   ....[1]....
        /*0040*/ 	.word	0xffffffff


	//   ....[2]....
        /*0044*/ 	.word	0xffffffff


	//   ....[3]....
        /*0048*/ 	.word	0xffffffff


	//   ....[4]....
        /*004c*/ 	.word	0xffffffff


	//   ....[5]....
        /*0050*/ 	.word	0xffffffff


	//   ....[6]....
        /*0054*/ 	.word	0xffffffff


	//   ....[7]....
        /*0058*/ 	.word	0xffffffff


	//   ....[8]....
        /*005c*/ 	.word	0xffffffff


	//   ....[9]....
        /*0060*/ 	.word	0xffffffff


	//   ....[10]....
        /*0064*/ 	.word	0xffffffff


	//   ....[11]....
        /*0068*/ 	.word	0xffffffff


	//   ....[12]....
        /*006c*/ 	.word	0xffffffff


	//   ....[13]....
        /*0070*/ 	.word	0xffffffff


	//   ....[14]....
        /*0074*/ 	.word	0xffffffff


	//   ....[15]....
        /*0078*/ 	.word	0xffffffff


	//   ....[16]....
        /*007c*/ 	.word	0xffffffff


	//   ....[17]....
        /*0080*/ 	.word	0xffffffff


	//   ....[18]....
        /*0084*/ 	.word	0xffffffff


	//   ....[19]....
        /*0088*/ 	.word	0xffffffff


	//   ....[20]....
        /*008c*/ 	.word	0xffffffff


	//   ....[21]....
        /*0090*/ 	.word	0xffffffff


	//   ....[22]....
        /*0094*/ 	.word	0xffffffff


	//   ....[23]....
        /*0098*/ 	.word	0xffffffff


	//   ....[24]....
        /*009c*/ 	.word	0xffffffff


	//   ....[25]....
        /*00a0*/ 	.word	0xffffffff


	//   ....[26]....
        /*00a4*/ 	.word	0xffffffff


	//   ....[27]....
        /*00a8*/ 	.word	0xffffffff


	//   ....[28]....
        /*00ac*/ 	.word	0xffffffff


	//   ....[29]....
        /*00b0*/ 	.word	0xffffffff


	//----- nvinfo : EIATTR_COOP_GROUP_INSTR_OFFSETS
	.align		4
.L_1835:
        /*00b4*/ 	.byte	0x04, 0x28
        /*00b6*/ 	.short	(.L_1837 - .L_1836)


	//   ....[0]....
.L_1836:
        /*00b8*/ 	.word	0x00000ab0


	//   ....[1]....
        /*00bc*/ 	.word	0x00000ce0


	//   ....[2]....
        /*00c0*/ 	.word	0x00002e90


	//   ....[3]....
        /*00c4*/ 	.word	0x000032f0


	//   ....[4]....
        /*00c8*/ 	.word	0x00003310


	//   ....[5]....
        /*00cc*/ 	.word	0x00003320


	//   ....[6]....
        /*00d0*/ 	.word	0x00003330


	//   ....[7]....
        /*00d4*/ 	.word	0x00003400


	//   ....[8]....
        /*00d8*/ 	.word	0x00003410


	//   ....[9]....
        /*00dc*/ 	.word	0x00003420


	//   ....[10]....
        /*00e0*/ 	.word	0x00003430


	//   ....[11]....
        /*00e4*/ 	.word	0x00003500


	//   ....[12]....
        /*00e8*/ 	.word	0x00003510


	//   ....[13]....
        /*00ec*/ 	.word	0x00003520


	//   ....[14]....
        /*00f0*/ 	.word	0x00003530


	//   ....[15]....
        /*00f4*/ 	.word	0x00003600


	//   ....[16]....
        /*00f8*/ 	.word	0x00003610


	//   ....[17]....
        /*00fc*/ 	.word	0x00003620


	//   ....[18]....
        /*0100*/ 	.word	0x00003630


	//   ....[19]....
        /*0104*/ 	.word	0x00003700


	//   ....[20]....
        /*0108*/ 	.word	0x00003710


	//   ....[21]....
        /*010c*/ 	.word	0x00003720


	//   ....[22]....
        /*0110*/ 	.word	0x00003730


	//   ....[23]....
        /*0114*/ 	.word	0x000039e0


	//   ....[24]....
        /*0118*/ 	.word	0x00003a00


	//   ....[25]....
        /*011c*/ 	.word	0x00003a10


	//   ....[26]....
        /*0120*/ 	.word	0x00003a20


	//   ....[27]....
        /*0124*/ 	.word	0x00004600


	//   ....[28]....
        /*0128*/ 	.word	0x00004b90


	//   ....[29]....
        /*012c*/ 	.word	0x00004fe0


	//----- nvinfo : EIATTR_EXIT_INSTR_OFFSETS
	.align		4
.L_1837:
        /*0130*/ 	.byte	0x04, 0x1c
        /*0132*/ 	.short	(.L_1839 - .L_1838)


	//   ....[0]....
.L_1838:
        /*0134*/ 	.word	0x00000250


	//   ....[1]....
        /*0138*/ 	.word	0x00005390


	//----- nvinfo : EIATTR_MAX_THREADS
	.align		4
.L_1839:
        /*013c*/ 	.byte	0x04, 0x05
        /*013e*/ 	.short	(.L_1841 - .L_1840)
.L_1840:
        /*0140*/ 	.word	0x00000020
        /*0144*/ 	.word	0x00000001
        /*0148*/ 	.word	0x00000001


	//----- nvinfo : EIATTR_CRS_STACK_SIZE
	.align		4
.L_1841:
        /*014c*/ 	.byte	0x04, 0x1e
        /*014e*/ 	.short	(.L_1843 - .L_1842)
.L_1842:
        /*0150*/ 	.word	0x00000000
.L_1843:


//--------------------- .nv.info._Z25selective_scan_fwd_kernelI32Selective_Scan_fwd_kernel_traitsILi32ELi8ELi1ELb0ELb1ELb0ELb0EfN3c107complexIfEEEEv13SSMParamsBase --------------------------
	.section	.nv.info._Z25selective_scan_fwd_kernelI32Selective_Scan_fwd_kernel_traitsILi32ELi8ELi1ELb0ELb1ELb0ELb0EfN3c107complexIfEEEEv13SSMParamsBase,"",@"SHT_CUDA_INFO"
	.sectionflags	@""
	.align	4


	//----- nvinfo : EIATTR_CUDA_API_VERSION
	.align		4
        /*0000*/ 	.byte	0x04, 0x37
        /*0002*/ 	.short	(.L_1845 - .L_1844)
.L_1844:
        /*0004*/ 	.word	0x00000082


	//----- nvinfo : EIATTR_SW2861232_WAR
	.align		4
.L_1845:
        /*0008*/ 	.byte	0x01, 0x35
	.zero		2


	//----- nvinfo : EIATTR_PARAM_CBANK
	.align		4
        /*000c*/ 	.byte	0x04, 0x0a
        /*000e*/ 	.short	(.L_1847 - .L_1846)
	.align		4
.L_1846:
        /*0010*/ 	.word	index@(.nv.constant0._Z25selective_scan_fwd_kernelI32Selective_Scan_fwd_kernel_traitsILi32ELi8ELi1ELb0ELb1ELb0ELb0EfN3c107complexIfEEEEv13SSMParamsBase)
        /*0014*/ 	.short	0x0160
        /*0016*/ 	.short	0x0118


	//----- nvinfo : EIATTR_CBANK_PARAM_SIZE
	.align		4
.L_1847:
        /*0018*/ 	.byte	0x03, 0x19
        /*001a*/ 	.short	0x0118


	//----- nvinfo : EIATTR_KPARAM_INFO
	.align		4
        /*001c*/ 	.byte	0x04, 0x17
        /*001e*/ 	.short	(.L_1849 - .L_1848)
.L_1848:
        /*0020*/ 	.word	0x00000000
        /*0024*/ 	.short	0x0000
        /*0026*/ 	.short	0x0000
        /*0028*/ 	.byte	0x00, 0xf0, 0x61, 0x04


	//----- nvinfo : EIATTR_MAXREG_COUNT
	.align		4
.L_1849:
        /*002c*/ 	.byte	0x03, 0x1b
        /*002e*/ 	.short	0x00ff


	//----- nvinfo : EIATTR_NUM_BARRIERS
	.align		4
        /*0030*/ 	.byte	0x02, 0x4c
        /*0032*/ 	.byte	0x01
	.zero		1


	//----- nvinfo : EIATTR_MERCURY_ISA_VERSION
	.align		4
        /*0034*/ 	.byte	0x03, 0x5f
        /*0036*/ 	.short	0x0000


	//----- nvinfo : EIATTR_COOP_GROUP_MASK_REGIDS
	.align		4
        /*0038*/ 	.byte	0x04, 0x29
        /*003a*/ 	.short	(.L_1851 - .L_1850)


	//   ....[0]....
.L_1850:
        /*003c*/ 	.word	0xffffffff


	//   ....[1]....
        /*0040*/ 	.word	0xffffffff


	//   ....[2]....
        /*0044*/ 	.word	0xffffffff


	//   ....[3]....
        /*0048*/ 	.word	0xffffffff


	//   ....[4]....
        /*004c*/ 	.word	0xffffffff


	//   ....[5]....
        /*0050*/ 	.word	0xffffffff


	//   ....[6]....
        /*0054*/ 	.word	0xffffffff


	//   ....[7]....
        /*0058*/ 	.word	0xffffffff


	//   ....[8]....
        /*005c*/ 	.word	0xffffffff


	//   ....[9]....
        /*0060*/ 	.word	0xffffffff


	//   ....[10]....
        /*0064*/ 	.word	0xffffffff


	//   ....[11]....
        /*0068*/ 	.word	0xffffffff


	//   ....[12]....
        /*006c*/ 	.word	0xffffffff


	//   ....[13]....
        /*0070*/ 	.word	0xffffffff


	//   ....[14]....
        /*0074*/ 	.word	0xffffffff


	//   ....[15]....
        /*0078*/ 	.word	0xffffffff


	//   ....[16]....
        /*007c*/ 	.word	0xffffffff


	//   ....[17]....
        /*0080*/ 	.word	0xffffffff


	//   ....[18]....
        /*0084*/ 	.word	0xffffffff


	//   ....[19]....
        /*0088*/ 	.word	0xffffffff


	//   ....[20]....
        /*008c*/ 	.word	0xffffffff


	//   ....[21]....
        /*0090*/ 	.word	0xffffffff


	//   ....[22]....
        /*0094*/ 	.word	0xffffffff


	//   ....[23]....
        /*0098*/ 	.word	0xffffffff


	//   ....[24]....
        /*009c*/ 	.word	0xffffffff


	//   ....[25]....
        /*00a0*/ 	.word	0xffffffff


	//   ....[26]....
        /*00a4*/ 	.word	0xffffffff


	//   ....[27]....
        /*00a8*/ 	.word	0xffffffff


	//----- nvinfo : EIATTR_COOP_GROUP_INSTR_OFFSETS
	.align		4
.L_1851:
        /*00ac*/ 	.byte	0x04, 0x28
        /*00ae*/ 	.short	(.L_1853 - .L_1852)


	//   ....[0]....
.L_1852:
        /*00b0*/ 	.word	0x00000b70


	//   ....[1]....
        /*00b4*/ 	.word	0x00000d80


	//   ....[2]....
        /*00b8*/ 	.word	0x00002960


	//   ....[3]....
        /*00bc*/ 	.word	0x000034d0


	//   ....[4]....
        /*00c0*/ 	.word	0x00003510


	//   ....[5]....
        /*00c4*/ 	.word	0x00003590


	//   ....[6]....
        /*00c8*/ 	.word	0x000035a0


	//   ....[7]....
        /*00cc*/ 	.word	0x00003690


	//   ....[8]....
        /*00d0*/ 	.word	0x000036b0


	//   ....[9]....
        /*00d4*/ 	.word	0x000036f0


	//   ....[10]....
        /*00d8*/ 	.word	0x00003700


	//   ....[11]....
        /*00dc*/ 	.word	0x000037a0


	//   ....[12]....
        /*00e0*/ 	.word	0x000037c0


	//   ....[13]....
        /*00e4*/ 	.word	0x000037f0


	//   ....[14]....
        /*00e8*/ 	.word	0x00003800


	//   ....[15]....
        /*00ec*/ 	.word	0x000038a0


	//   ....[16]....
        /*00f0*/ 	.word	0x000038d0


	//   ....[17]....
        /*00f4*/ 	.word	0x000038f0


	//   ....[18]....
        /*00f8*/ 	.word	0x00003900


	//   ....[19]....
        /*00fc*/ 	.word	0x000039c0


	//   ....[20]....
        /*0100*/ 	.word	0x000039e0


	//   ....[21]....
        /*0104*/ 	.word	0x000039f0


	//   ....[22]....
        /*0108*/ 	.word	0x00003a00


	//   ....[23]....
        /*010c*/ 	.word	0x00003ba0


	//   ....[24]....
        /*0110*/ 	.word	0x00003bc0


	//   ....[25]....
        /*0114*/ 	.word	0x00003bd0


	//   ....[26]....
        /*0118*/ 	.word	0x00003be0


	//   ....[27]....
        /*011c*/ 	.word	0x000043a0


	//----- nvinfo : EIATTR_EXIT_INSTR_OFFSETS
	.align		4
.L_1853:
        /*0120*/ 	.byte	0x04, 0x1c
        /*0122*/ 	.short	(.L_1855 - .L_1854)


	//   ....[0]....
.L_1854:
        /*0124*/ 	.word	0x00000230


	//   ....[1]....
        /*0128*/ 	.word	0x00004800


	//----- nvinfo : EIATTR_MAX_THREADS
	.align		4
.L_1855:
        /*012c*/ 	.byte	0x04, 0x05
        /*012e*/ 	.short	(.L_1857 - .L_1856)
.L_1856:
        /*0130*/ 	.word	0x00000020
        /*0134*/ 	.word	0x00000001
        /*0138*/ 	.word	0x00000001


	//----- nvinfo : EIATTR_CRS_STACK_SIZE
	.align		4
.L_1857:
        /*013c*/ 	.byte	0x04, 0x1e
        /*013e*/ 	.short	(.L_1859 - .L_1858)
.L_1858:
        /*0140*/ 	.word	0x00000000
.L_1859:


//--------------------- .nv.info._Z25selective_scan_fwd_kernelI32Selective_Scan_fwd_kernel_traitsILi32ELi8ELi1ELb0ELb1ELb0ELb1EfN3c107complexIfEEEEv13SSMParamsBase --------------------------
	.section	.nv.info._Z25selective_scan_fwd_kernelI32Selective_Scan_fwd_kernel_traitsILi32ELi8ELi1ELb0ELb1ELb0ELb1EfN3c107complexIfEEEEv13SSMParamsBase,"",@"SHT_CUDA_INFO"
	.sectionflags	@""
	.align	4


	//----- nvinfo : EIATTR_CUDA_API_VERSION
	.align		4
        /*0000*/ 	.byte	0x04, 0x37
        /*0002*/ 	.short	(.L_1861 - .L_1860)
.L_1860:
        /*0004*/ 	.word	0x00000082


	//----- nvinfo : EIATTR_SW2861232_WAR
	.align		4
.L_1861:
        /*0008*/ 	.byte	0x01, 0x35
	.zero		2


	//----- nvinfo : EIATTR_PARAM_CBANK
	.align		4
        /*000c*/ 	.byte	0x04, 0x0a
        /*000e*/ 	.short	(.L_1863 - .L_1862)
	.align		4
.L_1862:
        /*0010*/ 	.word	index@(.nv.constant0._Z25selective_scan_fwd_kernelI32Selective_Scan_fwd_kernel_traitsILi32ELi8ELi1ELb0ELb1ELb0ELb1EfN3c107complexIfEEEEv13SSMParamsBase)
        /*0014*/ 	.short	0x0160
        /*0016*/ 	.short	0x0118


	//----- nvinfo : EIATTR_CBANK_PARAM_SIZE
	.align		4
.L_1863:
        /*0018*/ 	.byte	0x03, 0x19
        /*001a*/ 	.short	0x0118


	//----- nvinfo : EIATTR_KPARAM_INFO
	.align		4
        /*001c*/ 	.byte	0x04, 0x17
        /*001e*/ 	.short	(.L_1865 - .L_1864)
.L_1864:
        /*0020*/ 	.word	0x00000000
        /*0024*/ 	.short	0x0000
        /*0026*/ 	.short	0x0000
        /*0028*/ 	.byte	0x00, 0xf0, 0x61, 0x04


	//----- nvinfo : EIATTR_MAXREG_COUNT
	.align		4
.L_1865:
        /*002c*/ 	.byte	0x03, 0x1b
        /*002e*/ 	.short	0x00ff


	//----- nvinfo : EIATTR_NUM_BARRIERS
	.align		4
        /*0030*/ 	.byte	0x02, 0x4c
        /*0032*/ 	.byte	0x01
	.zero		1


	//----- nvinfo : EIATTR_MERCURY_ISA_VERSION
	.align		4
        /*0034*/ 	.byte	0x03, 0x5f
        /*0036*/ 	.short	0x0000


	//----- nvinfo : EIATTR_COOP_GROUP_MASK_REGIDS
	.align		4
        /*0038*/ 	.byte	0x04, 0x29
        /*003a*/ 	.short	(.L_1867 - .L_1866)


	//   ....[0]....
.L_1866:
        /*003c*/ 	.word	0xffffffff


	//   ....[1]....
        /*0040*/ 	.word	0xffffffff


	//   ....[2]....
        /*0044*/ 	.word	0xffffffff


	//   ....[3]....
        /*0048*/ 	.word	0xffffffff


	//   ....[4]....
        /*004c*/ 	.word	0xffffffff


	//   ....[5]....
        /*0050*/ 	.word	0xffffffff


	//   ....[6]....
        /*0054*/ 	.word	0xffffffff


	//   ....[7]....
        /*0058*/ 	.word	0xffffffff


	//   ....[8]....
        /*005c*/ 	.word	0xffffffff


	//   ....[9]....
        /*0060*/ 	.word	0xffffffff


	//   ....[10]....
        /*0064*/ 	.word	0xffffffff


	//   ....[11]....
        /*0068*/ 	.word	0xffffffff


	//   ....[12]....
        /*006c*/ 	.word	0xffffffff


	//   ....[13]....
        /*0070*/ 	.word	0xffffffff


	//   ....[14]....
        /*0074*/ 	.word	0xffffffff


	//   ....[15]....
        /*0078*/ 	.word	0xffffffff


	//   ....[16]....
        /*007c*/ 	.word	0xffffffff


	//   ....[17]....
        /*0080*/ 	.word	0xffffffff


	//   ....[18]....
        /*0084*/ 	.word	0xffffffff


	//   ....[19]....
        /*0088*/ 	.word	0xffffffff


	//   ....[20]....
        /*008c*/ 	.word	0xffffffff


	//   ....[21]....
        /*0090*/ 	.word	0xffffffff


	//   ....[22]....
        /*0094*/ 	.word	0xffffffff


	//   ....[23]....
        /*0098*/ 	.word	0xffffffff


	//   ....[24]....
        /*009c*/ 	.word	0xffffffff


	//   ....[25]....
        /*00a0*/ 	.word	0xffffffff


	//   ....[26]....
        /*00a4*/ 	.word	0xffffffff


	//   ....[27]....
        /*00a8*/ 	.word	0xffffffff


	//   ....[28]....
        /*00ac*/ 	.word	0xffffffff


	//   ....[29]....
        /*00b0*/ 	.word	0xffffffff


	//----- nvinfo : EIATTR_COOP_GROUP_INSTR_OFFSETS
	.align		4
.L_1867:
        /*00b4*/ 	.byte	0x04, 0x28
        /*00b6*/ 	.short	(.L_1869 - .L_1868)


	//   ....[0]....
.L_1868:
        /*00b8*/ 	.word	0x00000aa0


	//   ....[1]....
        /*00bc*/ 	.word	0x00000cb0


	//   ....[2]....
        /*00c0*/ 	.word	0x000028a0


	//   ....[3]....
        /*00c4*/ 	.word	0x00003490


	//   ....[4]....
        /*00c8*/ 	.word	0x000034f0


	//   ....[5]....
        /*00cc*/ 	.word	0x00003540


	//   ....[6]....
        /*00d0*/ 	.word	0x00003560


	//   ....[7]....
        /*00d4*/ 	.word	0x00003640


	//   ....[8]....
        /*00d8*/ 	.word	0x00003670


	//   ....[9]....
        /*00dc*/ 	.word	0x000036a0


	//   ....[10]....
        /*00e0*/ 	.word	0x000036b0


	//   ....[11]....
        /*00e4*/ 	.word	0x00003750


	//   ....[12]....
        /*00e8*/ 	.word	0x00003770


	//   ....[13]....
        /*00ec*/ 	.word	0x000037a0


	//   ....[14]....
        /*00f0*/ 	.word	0x000037b0


	//   ....[15]....
        /*00f4*/ 	.word	0x00003840


	//   ....[16]....
        /*00f8*/ 	.word	0x00003870


	//   ....[17]....
        /*00fc*/ 	.word	0x000038a0


	//   ....[18]....
        /*0100*/ 	.word	0x000038b0


	//   ....[19]....
        /*0104*/ 	.word	0x00003960


	//   ....[20]....
        /*0108*/ 	.word	0x00003990


	//   ....[21]....
        /*010c*/ 	.word	0x000039a0


	//   ....[22]....
        /*0110*/ 	.word	0x000039b0


	//   ....[23]....
        /*0114*/ 	.word	0x00003b60


	//   ....[24]....
        /*0118*/ 	.word	0x00003b80


	//   ....[25]....
        /*011c*/ 	.word	0x00003b90


	//   ....[26]....
        /*0120*/ 	.word	0x00003ba0


	//   ....[27]....
        /*0124*/ 	.word	0x000044f0


	//   ....[28]....
        /*0128*/ 	.word	0x00004a00


	//   ....[29]....
        /*012c*/ 	.word	0x00004e20


	//----- nvinfo : EIATTR_EXIT_INSTR_OFFSETS
	.align		4
.L_1869:
        /*0130*/ 	.byte	0x04, 0x1c
        /*0132*/ 	.short	(.L_1871 - .L_1870)


	//   ....[0]....
.L_1870:
        /*0134*/ 	.word	0x00000210


	//   ....[1]....
        /*0138*/ 	.word	0x00005200


	//----- nvinfo : EIATTR_MAX_THREADS
	.align		4
.L_1871:
        /*013c*/ 	.byte	0x04, 0x05
        /*013e*/ 	.short	(.L_1873 - .L_1872)
.L_1872:
        /*0140*/ 	.word	0x00000020
        /*0144*/ 	.word	0x00000001
        /*0148*/ 	.word	0x00000001


	//----- nvinfo : EIATTR_CRS_STACK_SIZE
	.align		4
.L_1873:
        /*014c*/ 	.byte	0x04, 0x1e
        /*014e*/ 	.short	(.L_1875 - .L_1874)
.L_1874:
        /*0150*/ 	.word	0x00000000
.L_1875:


//--------------------- .nv.info._Z25selective_scan_fwd_kernelI32Selective_Scan_fwd_kernel_traitsILi32ELi8ELi1ELb0ELb1ELb1ELb0EfN3c107complexIfEEEEv13SSMParamsBase --------------------------
	.section	.nv.info._Z25selective_scan_fwd_kernelI32Selective_Scan_fwd_kernel_traitsILi32ELi8ELi1ELb0ELb1ELb1ELb0EfN3c107complexIfEEEEv13SSMParamsBase,"",@"SHT_CUDA_INFO"
	.sectionflags	@""
	.align	4


	//----- nvinfo : EIATTR_CUDA_API_VERSION
	.align		4
        /*0000*/ 	.byte	0x04, 0x37
        /*0002*/ 	.short	(.L_1877 - .L_1876)
.L_1876:
        /*0004*/ 	.word	0x00000082


	//----- nvinfo : EIATTR_SW2861232_WAR
	.align		4
.L_1877:
        /*0008*/ 	.byte	0x01, 0x35
	.zero		2


	//----- nvinfo : EIATTR_PARAM_CBANK
	.align		4
        /*000c*/ 	.byte	0x04, 0x0a
        /*000e*/ 	.short	(.L_1879 - .L_1878)
	.align		4
.L_1878:
        /*0010*/ 	.word	index@(.nv.constant0._Z25selective_scan_fwd_kernelI32Selective_Scan_fwd_kernel_traitsILi32ELi8ELi1ELb0ELb1ELb1ELb0EfN3c107complexIfEEEEv13SSMParamsBase)
        /*0014*/ 	.short	0x0160
        /*0016*/ 	.short	0x0118


	//----- nvinfo : EIATTR_CBANK_PARAM_SIZE
	.align		4
.L_1879:
        /*0018*/ 	.byte	0x03, 0x19
        /*001a*/ 	.short	0x0118


	//----- nvinfo : EIATTR_KPARAM_INFO
	.align		4
        /*001c*/ 	.byte	0x04, 0x17
        /*001e*/ 	.short	(.L_1881 - .L_1880)
.L_1880:
        /*0020*/ 	.word	0x00000000
        /*0024*/ 	.short	0x0000
        /*0026*/ 	.short	0x0000
        /*0028*/ 	.byte	0x00, 0xf0, 0x61, 0x04


	//----- nvinfo : EIATTR_MAXREG_COUNT
	.align		4
.L_1881:
        /*002c*/ 	.byte	0x03, 0x1b
        /*002e*/ 	.short	0x00ff


	//----- nvinfo : EIATTR_NUM_BARRIERS
	.align		4
        /*0030*/ 	.byte	0x02, 0x4c
        /*0032*/ 	.byte	0x01
	.zero		1


	//----- nvinfo : EIATTR_MERCURY_ISA_VERSION
	.align		4
        /*0034*/ 	.byte	0x03, 0x5f
        /*0036*/ 	.short	0x0000


	//----- nvinfo : EIATTR_COOP_GROUP_MASK_REGIDS
	.align		4
        /*0038*/ 	.byte	0x04, 0x29
        /*003a*/ 	.short	(.L_1883 - .L_1882)


	//   ....[0]....
.L_1882:
        /*003c*/ 	.word	0xffffffff


	//   ....[1]....
        /*0040*/ 	.word	0xffffffff


	//   ....[2]....
        /*0044*/ 	.word	0xffffffff


	//   ....[3]....
        /*0048*/ 	.word	0xffffffff


	//   ....[4]....
        /*004c*/ 	.word	0xffffffff


	//   ....[5]....
        /*0050*/ 	.word	0xffffffff


	//   ....[6]....
        /*0054*/ 	.word	0xffffffff


	//   ....[7]....
        /*0058*/ 	.word	0xffffffff


	//   ....[8]....
        /*005c*/ 	.word	0xffffffff


	//   ....[9]....
        /*0060*/ 	.word	0xffffffff


	//   ....[10]....
        /*0064*/ 	.word	0xffffffff


	//   ....[11]....
        /*0068*/ 	.word	0xffffffff


	//   ....[12]....
        /*006c*/ 	.word	0xffffffff


	//   ....[13]....
        /*0070*/ 	.word	0xffffffff


	//   ....[14]....
        /*0074*/ 	.word	0xffffffff


	//   ....[15]....
        /*0078*/ 	.word	0xffffffff


	//   ....[16]....
        /*007c*/ 	.word	0xffffffff


	//   ....[17]....
        /*0080*/ 	.word	0xffffffff


	//   ....[18]....
        /*0084*/ 	.word	0xffffffff


	//   ....[19]....
        /*0088*/ 	.word	0xffffffff


	//   ....[20]....
        /*008c*/ 	.word	0xffffffff


	//   ....[21]....
        /*0090*/ 	.word	0xffffffff


	//   ....[22]....
        /*0094*/ 	.word	0xffffffff


	//   ....[23]....
        /*0098*/ 	.word	0xffffffff


	//   ....[24]....
        /*009c*/ 	.word	0xffffffff


	//   ....[25]....
        /*00a0*/ 	.word	0xffffffff


	//   ....[26]....
        /*00a4*/ 	.word	0xffffffff


	//   ....[27]....
        /*00a8*/ 	.word	0xffffffff


	//   ....[28]....
        /*00ac*/ 	.word	0xffffffff


	//----- nvinfo : EIATTR_COOP_GROUP_INSTR_OFFSETS
	.align		4
.L_1883:
        /*00b0*/ 	.byte	0x04, 0x28
        /*00b2*/ 	.short	(.L_1885 - .L_1884)


	//   ....[0]....
.L_1884:
        /*00b4*/ 	.word	0x00000c00


	//   ....[1]....
        /*00b8*/ 	.word	0x00000e00


	//   ....[2]....
        /*00bc*/ 	.word	0x00002ad0


	//   ....[3]....
        /*00c0*/ 	.word	0x00003940


	//   ....[4]....
        /*00c4*/ 	.word	0x00003960


	//   ....[5]....
        /*00c8*/ 	.word	0x00003970


	//   ....[6]....
        /*00cc*/ 	.word	0x00003980


	//   ....[7]....
        /*00d0*/ 	.word	0x00003a50


	//   ....[8]....
        /*00d4*/ 	.word	0x00003a60


	//   ....[9]....
        /*00d8*/ 	.word	0x00003a70


	//   ....[10]....
        /*00dc*/ 	.word	0x00003a80


	//   ....[11]....
        /*00e0*/ 	.word	0x00003b50


	//   ....[12]....
        /*00e4*/ 	.word	0x00003b60


	//   ....[13]....
        /*00e8*/ 	.word	0x00003b70


	//   ....[14]....
        /*00ec*/ 	.word	0x00003b80


	//   ....[15]....
        /*00f0*/ 	.word	0x00003cc0


	//   ....[16]....
        /*00f4*/ 	.word	0x00003ce0


	//   ....[17]....
        /*00f8*/ 	.word	0x00003cf0


	//   ....[18]....
        /*00fc*/ 	.word	0x00003d00


	//   ....[19]....
        /*0100*/ 	.word	0x00003f60


	//   ....[20]....
        /*0104*/ 	.word	0x00003f70


	//   ....[21]....
        /*0108*/ 	.word	0x00003f80


	//   ....[22]....
        /*010c*/ 	.word	0x00003fa0


	//   ....[23]....
        /*0110*/ 	.word	0x00004050


	//   ....[24]....
        /*0114*/ 	.word	0x000042b0


	//   ....[25]....
        /*0118*/ 	.word	0x000042d0


	//   ....[26]....
        /*011c*/ 	.word	0x000042e0


	//   ....[27]....
        /*0120*/ 	.word	0x000042f0


	//   ....[28]....
        /*0124*/ 	.word	0x00004b20


	//----- nvinfo : EIATTR_EXIT_INSTR_OFFSETS
	.align		4
.L_1885:
        /*0128*/ 	.byte	0x04, 0x1c
        /*012a*/ 	.short	(.L_1887 - .L_1886)


	//   ....[0]....
.L_1886:
        /*012c*/ 	.word	0x00000250


	//   ....[1]....
        /*0130*/ 	.word	0x00004fa0


	//----- nvinfo : EIATTR_MAX_THREADS
	.align		4
.L_1887:
        /*0134*/ 	.byte	0x04, 0x05
        /*0136*/ 	.short	(.L_1889 - .L_1888)
.L_1888:
        /*0138*/ 	.word	0x00000020
        /*013c*/ 	.word	0x00000001
        /*0140*/ 	.word	0x00000001


	//----- nvinfo : EIATTR_CRS_STACK_SIZE
	.align		4
.L_1889:
        /*0144*/ 	.byte	0x04, 0x1e
        /*0146*/ 	.short	(.L_1891 - .L_1890)
.L_1890:
        /*0148*/ 	.word	0x00000000
.L_1891:


//--------------------- .nv.info._Z25selective_scan_fwd_kernelI32Selective_Scan_fwd_kernel_traitsILi32ELi8ELi1ELb0ELb1ELb1ELb1EfN3c107complexIfEEEEv13SSMParamsBase --------------------------
	.section	.nv.info._Z25selective_scan_fwd_kernelI32Selective_Scan_fwd_kernel_traitsILi32ELi8ELi1ELb0ELb1ELb1ELb1EfN3c107complexIfEEEEv13SSMParamsBase,"",@"SHT_CUDA_INFO"
	.sectionflags	@""
	.align	4


	//----- nvinfo : EIATTR_CUDA_API_VERSION
	.align		4
        /*0000*/ 	.byte	0x04, 0x37
        /*0002*/ 	.short	(.L_1893 - .L_1892)
.L_1892:
        /*0004*/ 	.word	0x00000082


	//----- nvinfo : EIATTR_SW2861232_WAR
	.align		4
.L_1893:
        /*0008*/ 	.byte	0x01, 0x35
	.zero		2


	//----- nvinfo : EIATTR_PARAM_CBANK
	.align		4
        /*000c*/ 	.byte	0x04, 0x0a
        /*000e*/ 	.short	(.L_1895 - .L_1894)
	.align		4
.L_1894:
        /*0010*/ 	.word	index@(.nv.constant0._Z25selective_scan_fwd_kernelI32Selective_Scan_fwd_kernel_traitsILi32ELi8ELi1ELb0ELb1ELb1ELb1EfN3c107complexIfEEEEv13SSMParamsBase)
        /*0014*/ 	.short	0x0160
        /*0016*/ 	.short	0x0118


	//----- nvinfo : EIATTR_CBANK_PARAM_SIZE
	.align		4
.L_1895:
        /*0018*/ 	.byte	0x03, 0x19
        /*001a*/ 	.short	0x0118


	//----- nvinfo : EIATTR_KPARAM_INFO
	.align		4
        /*001c*/ 	.byte	0x04, 0x17
        /*001e*/ 	.short	(.L_1897 - .L_1896)
.L_1896:
        /*0020*/ 	.word	0x00000000
        /*0024*/ 	.short	0x0000
        /*0026*/ 	.short	0x0000
        /*0028*/ 	.byte	0x00, 0xf0, 0x61, 0x04


	//----- nvinfo : EIATTR_MAXREG_COUNT
	.align		4
.L_1897:
        /*002c*/ 	.byte	0x03, 0x1b
        /*002e*/ 	.short	0x00ff


	//----- nvinfo : EIATTR_NUM_BARRIERS
	.align		4
        /*0030*/ 	.byte	0x02, 0x4c
        /*0032*/ 	.byte	0x01
	.zero		1


	//----- nvinfo : EIATTR_MERCURY_ISA_VERSION
	.align		4
        /*0034*/ 	.byte	0x03, 0x5f
        /*0036*/ 	.short	0x0000


	//----- nvinfo : EIATTR_COOP_GROUP_MASK_REGIDS
	.align		4
        /*0038*/ 	.byte	0x04, 0x29
        /*003a*/ 	.short	(.L_1899 - .L_1898)


	//   ....[0]....
.L_1898:
        /*003c*/ 	.word	0xffffffff


	//   ....[1]....
        /*0040*/ 	.word	0xffffffff


	//   ....[2]....
        /*0044*/ 	.word	0xffffffff


	//   ....[3]....
        /*0048*/ 	.word	0xffffffff


	//   ....[4]....
        /*004c*/ 	.word	0xffffffff


	//   ....[5]....
        /*0050*/ 	.word	0xffffffff


	//   ....[6]....
        /*0054*/ 	.word	0xffffffff


	//   ....[7]....
        /*0058*/ 	.word	0xffffffff


	//   ....[8]....
        /*005c*/ 	.word	0xffffffff


	//   ....[9]....
        /*0060*/ 	.word	0xffffffff


	//   ....[10]....
        /*0064*/ 	.word	0xffffffff


	//   ....[11]....
        /*0068*/ 	.word	0xffffffff


	//   ....[12]....
        /*006c*/ 	.word	0xffffffff


	//   ....[13]....
        /*0070*/ 	.word	0xffffffff


	//   ....[14]....
        /*0074*/ 	.word	0xffffffff


	//   ....[15]....
        /*0078*/ 	.word	0xffffffff


	//   ....[16]....
        /*007c*/ 	.word	0xffffffff


	//   ....[17]....
        /*0080*/ 	.word	0xffffffff


	//   ....[18]....
        /*0084*/ 	.word	0xffffffff


	//   ....[19]....
        /*0088*/ 	.word	0xffffffff


	//   ....[20]....
        /*008c*/ 	.word	0xffffffff


	//   ....[21]....
        /*0090*/ 	.word	0xffffffff


	//   ....[22]....
        /*0094*/ 	.word	0xffffffff


	//   ....[23]....
        /*0098*/ 	.word	0xffffffff


	//   ....[24]....
        /*009c*/ 	.word	0xffffffff


	//   ....[25]....
        /*00a0*/ 	.word	0xffffffff


	//   ....[26]....
        /*00a4*/ 	.word	0xffffffff


	//   ....[27]....
        /*00a8*/ 	.word	0xffffffff


	//   ....[28]....
        /*00ac*/ 	.word	0xffffffff


	//   ....[29]....
        /*00b0*/ 	.word	0xffffffff


	//   ....[30]....
        /*00b4*/ 	.word	0xffffffff


	//----- nvinfo : EIATTR_COOP_GROUP_INSTR_OFFSETS
	.align		4
.L_1899:
        /*00b8*/ 	.byte	0x04, 0x28
        /*00ba*/ 	.short	(.L_1901 - .L_1900)


	//   ....[0]....
.L_1900:
        /*00bc*/ 	.word	0x00000c00


	//   ....[1]....
        /*00c0*/ 	.word	0x00000de0


	//   ....[2]....
        /*00c4*/ 	.word	0x00002a80


	//   ....[3]....
        /*00c8*/ 	.word	0x00003930


	//   ....[4]....
        /*00cc*/ 	.word	0x00003950


	//   ....[5]....
        /*00d0*/ 	.word	0x00003960


	//   ....[6]....
        /*00d4*/ 	.word	0x00003970


	//   ....[7]....
        /*00d8*/ 	.word	0x00003a40


	//   ....[8]....
        /*00dc*/ 	.word	0x00003a50


	//   ....[9]....
        /*00e0*/ 	.word	0x00003a60


	//   ....[10]....
        /*00e4*/ 	.word	0x00003a70


	//   ....[11]....
        /*00e8*/ 	.word	0x00003b40


	//   ....[12]....
        /*00ec*/ 	.word	0x00003b50


	//   ....[13]....
        /*00f0*/ 	.word	0x00003b60


	//   ....[14]....
        /*00f4*/ 	.word	0x00003b70


	//   ....[15]....
        /*00f8*/ 	.word	0x00003ce0


	//   ....[16]....
        /*00fc*/ 	.word	0x00003cf0


	//   ....[17]....
        /*0100*/ 	.word	0x00003d20


	//   ....[18]....
        /*0104*/ 	.word	0x00003d40


	//   ....[19]....
        /*0108*/ 	.word	0x00003f50


	//   ....[20]....
        /*010c*/ 	.word	0x00003f60


	//   ....[21]....
        /*0110*/ 	.word	0x00003f70


	//   ....[22]....
        /*0114*/ 	.word	0x00003f90


	//   ....[23]....
        /*0118*/ 	.word	0x00004040


	//   ....[24]....
        /*011c*/ 	.word	0x000042a0


	//   ....[25]....
        /*0120*/ 	.word	0x000042c0


	//   ....[26]....
        /*0124*/ 	.word	0x000042d0


	//   ....[27]....
        /*0128*/ 	.word	0x000042e0


	//   ....[28]....
        /*012c*/ 	.word	0x00004cd0


	//   ....[29]....
        /*0130*/ 	.word	0x00005260


	//   ....[30]....
        /*0134*/ 	.word	0x00005690


	//----- nvinfo : EIATTR_EXIT_INSTR_OFFSETS
	.align		4
.L_1901:
        /*0138*/ 	.byte	0x04, 0x1c
        /*013a*/ 	.short	(.L_1903 - .L_1902)


	//   ....[0]....
.L_1902:
        /*013c*/ 	.word	0x00000230


	//   ....[1]....
        /*0140*/ 	.word	0x00005a90


	//----- nvinfo : EIATTR_MAX_THREADS
	.align		4
.L_1903:
        /*0144*/ 	.byte	0x04, 0x05
        /*0146*/ 	.short	(.L_1905 - .L_1904)
.L_1904:
        /*0148*/ 	.word	0x00000020
        /*014c*/ 	.word	0x00000001
        /*0150*/ 	.word	0x00000001


	//----- nvinfo : EIATTR_CRS_STACK_SIZE
	.align		4
.L_1905:
        /*0154*/ 	.byte	0x04, 0x1e
        /*0156*/ 	.short	(.L_1907 - .L_1906)
.L_1906:
        /*0158*/ 	.word	0x00000000
.L_1907:


//--------------------- .nv.info._Z25selective_scan_fwd_kernelI32Selective_Scan_fwd_kernel_traitsILi32ELi8ELi1ELb1ELb0ELb0ELb0EfN3c107complexIfEEEEv13SSMParamsBase --------------------------
	.section	.nv.info._Z25selective_scan_fwd_kernelI32Selective_Scan_fwd_kernel_traitsILi32ELi8ELi1ELb1ELb0ELb0ELb0EfN3c107complexIfEEEEv13SSMParamsBase,"",@"SHT_CUDA_INFO"
	.sectionflags	@""
	.align	4


	//----- nvinfo : EIATTR_CUDA_API_VERSION
	.align		4
        /*0000*/ 	.byte	0x04, 0x37
        /*0002*/ 	.short	(.L_1909 - .L_1908)
.L_1908:
        /*0004*/ 	.word	0x00000082


	//----- nvinfo : EIATTR_SW2861232_WAR
	.align		4
.L_1909:
        /*0008*/ 	.byte	0x01, 0x35
	.zero		2


	//----- nvinfo : EIATTR_PARAM_CBANK
	.align		4
        /*000c*/ 	.byte	0x04, 0x0a
        /*000e*/ 	.short	(.L_1911 - .L_1910)
	.align		4
.L_1910:
        /*0010*/ 	.word	index@(.nv.constant0._Z25selective_scan_fwd_kernelI32Selective_Scan_fwd_kernel_traitsILi32ELi8ELi1ELb1ELb0ELb0ELb0EfN3c107complexIfEEEEv13SSMParamsBase)
        /*0014*/ 	.short	0x0160
        /*0016*/ 	.short	0x0118


	//----- nvinfo : EIATTR_CBANK_PARAM_SIZE
	.align		4
.L_1911:
        /*0018*/ 	.byte	0x03, 0x19
        /*001a*/ 	.short	0x0118


	//----- nvinfo : EIATTR_KPARAM_INFO
	.align		4
        /*001c*/ 	.byte	0x04, 0x17
        /*001e*/ 	.short	(.L_1913 - .L_1912)
.L_1912:
        /*0020*/ 	.word	0x00000000
        /*0024*/ 	.short	0x0000
        /*0026*/ 	.short	0x0000
        /*0028*/ 	.byte	0x00, 0xf0, 0x61, 0x04


	//----- nvinfo : EIATTR_MAXREG_COUNT
	.align		4
.L_1913:
        /*002c*/ 	.byte	0x03, 0x1b
        /*002e*/ 	.short	0x00ff


	//----- nvinfo : EIATTR_NUM_BARRIERS
	.align		4
        /*0030*/ 	.byte	0x02, 0x4c
        /*0032*/ 	.byte	0x01
	.zero		1


	//----- nvinfo : EIATTR_MERCURY_ISA_VERSION
	.align		4
        /*0034*/ 	.byte	0x03, 0x5f
        /*0036*/ 	.short	0x0000


	//----- nvinfo : EIATTR_COOP_GROUP_MASK_REGIDS
	.align		4
        /*0038*/ 	.byte	0x04, 0x29
        /*003a*/ 	.short	(.L_1915 - .L_1914)


	//   ....[0]....
.L_1914:
        /*003c*/ 	.word	0xffffffff


	//   ....[1]....
        /*0040*/ 	.word	0xffffffff


	//   ....[2]....
        /*0044*/ 	.word	0xffffffff


	//   ....[3]....
        /*0048*/ 	.word	0xffffffff


	//   ....[4]....
        /*004c*/ 	.word	0xffffffff


	//   ....[5]....
        /*0050*/ 	.word	0xffffffff


	//   ....[6]....
        /*0054*/ 	.word	0xffffffff


	//   ....[7]....
        /*0058*/ 	.word	0xffffffff


	//   ....[8]....
        /*005c*/ 	.word	0xffffffff


	//   ....[9]....
        /*0060*/ 	.word	0xffffffff


	//   ....[10]....
        /*0064*/ 	.word	0xffffffff


	//   ....[11]....
        /*0068*/ 	.word	0xffffffff


	//   ....[12]....
        /*006c*/ 	.word	0xffffffff


	//   ....[13]....
        /*0070*/ 	.word	0xffffffff


	//   ....[14]....
        /*0074*/ 	.word	0xffffffff


	//   ....[15]....
        /*0078*/ 	.word	0xffffffff


	//   ....[16]....
        /*007c*/ 	.word	0xffffffff


	//   ....[17]....
        /*0080*/ 	.word	0xffffffff


	//   ....[18]....
        /*0084*/ 	.word	0xffffffff


	//   ....[19]....
        /*0088*/ 	.word	0xffffffff


	//   ....[20]....
        /*008c*/ 	.word	0xffffffff


	//   ....[21]....
        /*0090*/ 	.word	0xffffffff


	//   ....[22]....
        /*0094*/ 	.word	0xffffffff


	//   ....[23]....
        /*0098*/ 	.word	0xffffffff


	//   ....[24]....
        /*009c*/ 	.word	0xffffffff


	//   ....[25]....
        /*00a0*/ 	.word	0xffffffff


	//   ....[26]....
        /*00a4*/ 	.word	0xffffffff


	//----- nvinfo : EIATTR_COOP_GROUP_INSTR_OFFSETS
	.align		4
.L_1915:
        /*00a8*/ 	.byte	0x04, 0x28
        /*00aa*/ 	.short	(.L_1917 - .L_1916)


	//   ....[0]....
.L_1916:
        /*00ac*/ 	.word	0x00000380


	//   ....[1]....
        /*00b0*/ 	.word	0x00000420


	//   ....[2]....
        /*00b4*/ 	.word	0x00002260


	//   ....[3]....
        /*00b8*/ 	.word	0x00002290


	//   ....[4]....
        /*00bc*/ 	.word	0x00002310


	//   ....[5]....
        /*00c0*/ 	.word	0x00002320


	//   ....[6]....
        /*00c4*/ 	.word	0x000023b0


	//   ....[7]....
        /*00c8*/ 	.word	0x000023d0


	//   ....[8]....
        /*00cc*/ 	.word	0x00002410


	//   ....[9]....
        /*00d0*/ 	.word	0x00002420


	//   ....[10]....
        /*00d4*/ 	.word	0x000024b0


	//   ....[11]....
        /*00d8*/ 	.word	0x000024e0


	//   ....[12]....
        /*00dc*/ 	.word	0x00002510


	//   ....[13]....
        /*00e0*/ 	.word	0x00002520


	//   ....[14]....
        /*00e4*/ 	.word	0x000025c0


	//   ....[15]....
        /*00e8*/ 	.word	0x000025f0


	//   ....[16]....
        /*00ec*/ 	.word	0x00002610


	//   ....[17]....
        /*00f0*/ 	.word	0x00002620


	//   ....[18]....
        /*00f4*/ 	.word	0x000026b0


	//   ....[19]....
        /*00f8*/ 	.word	0x000026f0


	//   ....[20]....
        /*00fc*/ 	.word	0x00002710


	//   ....[21]....
        /*0100*/ 	.word	0x00002730


	//   ....[22]....
        /*0104*/ 	.word	0x000028c0


	//   ....[23]....
        /*0108*/ 	.word	0x000028e0


	//   ....[24]....
        /*010c*/ 	.word	0x000028f0


	//   ....[25]....
        /*0110*/ 	.word	0x00002900


	//   ....[26]....
        /*0114*/ 	.word	0x00003190


	//----- nvinfo : EIATTR_EXIT_INSTR_OFFSETS
	.align		4
.L_1917:
        /*0118*/ 	.byte	0x04, 0x1c
        /*011a*/ 	.short	(.L_1919 - .L_1918)


	//   ....[0]....
.L_1918:
        /*011c*/ 	.word	0x00000140


	//   ....[1]....
        /*0120*/ 	.word	0x00003260


	//----- nvinfo : EIATTR_MAX_THREADS
	.align		4
.L_1919:
        /*0124*/ 	.byte	0x04, 0x05
        /*0126*/ 	.short	(.L_1921 - .L_1920)
.L_1920:
        /*0128*/ 	.word	0x00000020
        /*012c*/ 	.word	0x00000001
        /*0130*/ 	.word	0x00000001


	//----- nvinfo : EIATTR_CRS_STACK_SIZE
	.align		4
.L_1921:
        /*0134*/ 	.byte	0x04, 0x1e
        /*0136*/ 	.short	(.L_1923 - .L_1922)
.L_1922:
        /*0138*/ 	.word	0x00000000
.L_1923:


//--------------------- .nv.info._Z25selective_scan_fwd_kernelI32Selective_Scan_fwd_kernel_traitsILi32ELi8ELi1ELb1ELb0ELb0ELb1EfN3c107complexIfEEEEv13SSMParamsBase --------------------------
	.section	.nv.info._Z25selective_scan_fwd_kernelI32Selective_Scan_fwd_kernel_traitsILi32ELi8ELi1ELb1ELb0ELb0ELb1EfN3c107complexIfEEEEv13SSMParamsBase,"",@"SHT_CUDA_INFO"
	.sectionflags	@""
	.align	4


	//----- nvinfo : EIATTR_CUDA_API_VERSION
	.align		4
        /*0000*/ 	.byte	0x04, 0x37
        /*0002*/ 	.short	(.L_1925 - .L_1924)
.L_1924:
        /*0004*/ 	.word	0x00000082


	//----- nvinfo : EIATTR_SW2861232_WAR
	.align		4
.L_1925:
        /*0008*/ 	.byte	0x01, 0x35
	.zero		2


	//----- nvinfo : EIATTR_PARAM_CBANK
	.align		4
        /*000c*/ 	.byte	0x04, 0x0a
        /*000e*/ 	.short	(.L_1927 - .L_1926)
	.align		4
.L_1926:
        /*0010*/ 	.word	index@(.nv.constant0._Z25selective_scan_fwd_kernelI32Selective_Scan_fwd_kernel_traitsILi32ELi8ELi1ELb1ELb0ELb0ELb1EfN3c107complexIfEEEEv13SSMParamsBase)
        /*0014*/ 	.short	0x0160
        /*0016*/ 	.short	0x0118


	//----- nvinfo : EIATTR_CBANK_PARAM_SIZE
	.align		4
.L_1927:
        /*0018*/ 	.byte	0x03, 0x19
        /*001a*/ 	.short	0x0118


	//----- nvinfo : EIATTR_KPARAM_INFO
	.align		4
        /*001c*/ 	.byte	0x04, 0x17
        /*001e*/ 	.short	(.L_1929 - .L_1928)
.L_1928:
        /*0020*/ 	.word	0x00000000
        /*0024*/ 	.short	0x0000
        /*0026*/ 	.short	0x0000
        /*0028*/ 	.byte	0x00, 0xf0, 0x61, 0x04


	//----- nvinfo : EIATTR_MAXREG_COUNT
	.align		4
.L_1929:
        /*002c*/ 	.byte	0x03, 0x1b
        /*002e*/ 	.short	0x00ff


	//----- nvinfo : EIATTR_NUM_BARRIERS
	.align		4
        /*0030*/ 	.byte	0x02, 0x4c
        /*0032*/ 	.byte	0x01
	.zero		1


	//----- nvinfo : EIATTR_MERCURY_ISA_VERSION
	.align		4
        /*0034*/ 	.byte	0x03, 0x5f
        /*0036*/ 	.short	0x0000


	//----- nvinfo : EIATTR_COOP_GROUP_MASK_REGIDS
	.align		4
        /*0038*/ 	.byte	0x04, 0x29
        /*003a*/ 	.short	(.L_1931 - .L_1930)


	//   ....[0]....
.L_1930:
        /*003c*/ 	.word	0xffffffff


	//   ....[1]....
        /*0040*/ 	.word	0xffffffff


	//   ....[2]....
        /*0044*/ 	.word	0xffffffff


	//   ....[3]....
        /*0048*/ 	.word	0xffffffff


	//   ....[4]....
        /*004c*/ 	.word	0xffffffff


	//   ....[5]....
        /*0050*/ 	.word	0xffffffff


	//   ....[6]....
        /*0054*/ 	.word	0xffffffff


	//   ....[7]....
        /*0058*/ 	.word	0xffffffff


	//   ....[8]....
        /*005c*/ 	.word	0xffffffff


	//   ....[9]....
        /*0060*/ 	.word	0xffffffff


	//   ....[10]....
        /*0064*/ 	.word	0xffffffff


	//   ....[11]....
        /*0068*/ 	.word	0xffffffff


	//   ....[12]....
        /*006c*/ 	.word	0xffffffff


	//   ....[13]....
        /*0070*/ 	.word	0xffffffff


	//   ....[14]....
        /*0074*/ 	.word	0xffffffff


	//   ....[15]....
        /*0078*/ 	.word	0xffffffff


	//   ....[16]....
        /*007c*/ 	.word	0xffffffff


	//   ....[17]....
        /*0080*/ 	.word	0xffffffff


	//   ....[18]....
        /*0084*/ 	.word	0xffffffff


	//   ....[19]....
        /*0088*/ 	.word	0xffffffff


	//   ....[20]....
        /*008c*/ 	.word	0xffffffff


	//   ....[21]....
        /*0090*/ 	.word	0xffffffff


	//   ....[22]....
        /*0094*/ 	.word	0xffffffff


	//   ....[23]....
        /*0098*/ 	.word	0xffffffff


	//   ....[24]....
        /*009c*/ 	.word	0xffffffff


	//   ....[25]....
        /*00a0*/ 	.word	0xffffffff


	//   ....[26]....
        /*00a4*/ 	.word	0xffffffff


	//   ....[27]....
        /*00a8*/ 	.word	0xffffffff


	//   ....[28]....
        /*00ac*/ 	.word	0xffffffff


	//----- nvinfo : EIATTR_COOP_GROUP_INSTR_OFFSETS
	.align		4
.L_1931:
        /*00b0*/ 	.byte	0x04, 0x28
        /*00b2*/ 	.short	(.L_1933 - .L_1932)


	//   ....[0]....
.L_1932:
        /*00b4*/ 	.word	0x00000380


	//   ....[1]....
        /*00b8*/ 	.word	0x00000420


	//   ....[2]....
        /*00bc*/ 	.word	0x00002260


	//   ....[3]....
        /*00c0*/ 	.word	0x00002290


	//   ....[4]....
        /*00c4*/ 	.word	0x00002310


	//   ....[5]....
        /*00c8*/ 	.word	0x00002320


	//   ....[6]....
        /*00cc*/ 	.word	0x000023b0


	//   ....[7]....
        /*00d0*/ 	.word	0x000023d0


	//   ....[8]....
        /*00d4*/ 	.word	0x00002410


	//   ....[9]....
        /*00d8*/ 	.word	0x00002420


	//   ....[10]....
        /*00dc*/ 	.word	0x000024b0


	//   ....[11]....
        /*00e0*/ 	.word	0x000024e0


	//   ....[12]....
        /*00e4*/ 	.word	0x00002510


	//   ....[13]....
        /*00e8*/ 	.word	0x00002520


	//   ....[14]....
        /*00ec*/ 	.word	0x000025c0


	//   ....[15]....
        /*00f0*/ 	.word	0x000025f0


	//   ....[16]....
        /*00f4*/ 	.word	0x00002610


	//   ....[17]....
        /*00f8*/ 	.word	0x00002620


	//   ....[18]....
        /*00fc*/ 	.word	0x000026b0


	//   ....[19]....
        /*0100*/ 	.word	0x000026f0


	//   ....[20]....
        /*0104*/ 	.word	0x00002710


	//   ....[21]....
        /*0108*/ 	.word	0x00002730


	//   ....[22]....
        /*010c*/ 	.word	0x000028c0


	//   ....[23]....
        /*0110*/ 	.word	0x000028e0


	//   ....[24]....
        /*0114*/ 	.word	0x000028f0


	//   ....[25]....
        /*0118*/ 	.word	0x00002900


	//   ....[26]....
        /*011c*/ 	.word	0x000031b0


	//   ....[27]....
        /*0120*/ 	.word	0x00003340


	//   ....[28]....
        /*0124*/ 	.word	0x000036b0


	//----- nvinfo : EIATTR_EXIT_INSTR_OFFSETS
	.align		4
.L_1933:
        /*0128*/ 	.byte	0x04, 0x1c
        /*012a*/ 	.short	(.L_1935 - .L_1934)


	//   ....[0]....
.L_1934:
        /*012c*/ 	.word	0x00000140


	//   ....[1]....
        /*0130*/ 	.word	0x000037c0


	//----- nvinfo : EIATTR_MAX_THREADS
	.align		4
.L_1935:
        /*0134*/ 	.byte	0x04, 0x05
        /*0136*/ 	.short	(.L_1937 - .L_1936)
.L_1936:
        /*0138*/ 	.word	0x00000020
        /*013c*/ 	.word	0x00000001
        /*0140*/ 	.word	0x00000001


	//----- nvinfo : EIATTR_CRS_STACK_SIZE
	.align		4
.L_1937:
        /*0144*/ 	.byte	0x04, 0x1e
        /*0146*/ 	.short	(.L_1939 - .L_1938)
.L_1938:
        /*0148*/ 	.word	0x00000000
.L_1939:


//--------------------- .nv.info._Z25selective_scan_fwd_kernelI32Selective_Scan_fwd_kernel_traitsILi32ELi8ELi1ELb1ELb0ELb1ELb0EfN3c107complexIfEEEEv13SSMParamsBase --------------------------
	.section	.nv.info._Z25selective_scan_fwd_kernelI32Selective_Scan_fwd_kernel_traitsILi32ELi8ELi1ELb1ELb0ELb1ELb0EfN3c107complexIfEEEEv13SSMParamsBase,"",@"SHT_CUDA_INFO"
	.sectionflags	@""
	.align	4


	//----- nvinfo : EIATTR_CUDA_API_VERSION
	.align		4
        /*0000*/ 	.byte	0x04, 0x37
        /*0002*/ 	.short	(.L_1941 - .L_1940)
.L_1940:
        /*0004*/ 	.word	0x00000082


	//----- nvinfo : EIATTR_SW2861232_WAR
	.align		4
.L_1941:
        /*0008*/ 	.byte	0x01, 0x35
	.zero		2


	//----- nvinfo : EIATTR_PARAM_CBANK
	.align		4
        /*000c*/ 	.byte	0x04, 0x0a
        /*000e*/ 	.short	(.L_1943 - .L_1942)
	.align		4
.L_1942:
        /*0010*/ 	.word	index@(.nv.constant0._Z25selective_scan_fwd_kernelI32Selective_Scan_fwd_kernel_traitsILi32ELi8ELi1ELb1ELb0ELb1ELb0EfN3c107complexIfEEEEv13SSMParamsBase)
        /*0014*/ 	.short	0x0160
        /*0016*/ 	.short	0x0118


	//----- nvinfo : EIATTR_CBANK_PARAM_SIZE
	.align		4
.L_1943:
        /*0018*/ 	.byte	0x03, 0x19
        /*001a*/ 	.short	0x0118


	//----- nvinfo : EIATTR_KPARAM_INFO
	.align		4
        /*001c*/ 	.byte	0x04, 0x17
        /*001e*/ 	.short	(.L_1945 - .L_1944)
.L_1944:
        /*0020*/ 	.word	0x00000000
        /*0024*/ 	.short	0x0000
        /*0026*/ 	.short	0x0000
        /*0028*/ 	.byte	0x00, 0xf0, 0x61, 0x04


	//----- nvinfo : EIATTR_MAXREG_COUNT
	.align		4
.L_1945:
        /*002c*/ 	.byte	0x03, 0x1b
        /*002e*/ 	.short	0x00ff


	//----- nvinfo : EIATTR_NUM_BARRIERS
	.align		4
        /*0030*/ 	.byte	0x02, 0x4c
        /*0032*/ 	.byte	0x01
	.zero		1


	//----- nvinfo : EIATTR_MERCURY_ISA_VERSION
	.align		4
        /*0034*/ 	.byte	0x03, 0x5f
        /*0036*/ 	.short	0x0000


	//----- nvinfo : EIATTR_COOP_GROUP_MASK_REGIDS
	.align		4
        /*0038*/ 	.byte	0x04, 0x29
        /*003a*/ 	.short	(.L_1947 - .L_1946)


	//   ....[0]....
.L_1946:
        /*003c*/ 	.word	0xffffffff


	//   ....[1]....
        /*0040*/ 	.word	0xffffffff


	//   ....[2]....
        /*0044*/ 	.word	0xffffffff


	//   ....[3]....
        /*0048*/ 	.word	0xffffffff


	//   ....[4]....
        /*004c*/ 	.word	0xffffffff


	//   ....[5]....
        /*0050*/ 	.word	0xffffffff


	//   ....[6]....
        /*0054*/ 	.word	0xffffffff


	//   ....[7]....
        /*0058*/ 	.word	0xffffffff


	//   ....[8]....
        /*005c*/ 	.word	0xffffffff


	//   ....[9]....
        /*0060*/ 	.word	0xffffffff


	//   ....[10]....
        /*0064*/ 	.word	0xffffffff


	//   ....[11]....
        /*0068*/ 	.word	0xffffffff


	//   ....[12]....
        /*006c*/ 	.word	0xffffffff


	//   ....[13]....
        /*0070*/ 	.word	0xffffffff


	//   ....[14]....
        /*0074*/ 	.word	0xffffffff


	//   ....[15]....
        /*0078*/ 	.word	0xffffffff


	//   ....[16]....
        /*007c*/ 	.word	0xffffffff


	//   ....[17]....
        /*0080*/ 	.word	0xffffffff


	//   ....[18]....
        /*0084*/ 	.word	0xffffffff


	//   ....[19]....
        /*0088*/ 	.word	0xffffffff


	//   ....[20]....
        /*008c*/ 	.word	0xffffffff


	//   ....[21]....
        /*0090*/ 	.word	0xffffffff


	//   ....[22]....
        /*0094*/ 	.word	0xffffffff


	//   ....[23]....
        /*0098*/ 	.word	0xffffffff


	//   ....[24]....
        /*009c*/ 	.word	0xffffffff


	//   ....[25]....
        /*00a0*/ 	.word	0xffffffff


	//   ....[26]....
        /*00a4*/ 	.word	0xffffffff


	//   ....[27]....
        /*00a8*/ 	.word	0xffffffff


	//----- nvinfo : EIATTR_COOP_GROUP_INSTR_OFFSETS
	.align		4
.L_1947:
        /*00ac*/ 	.byte	0x04, 0x28
        /*00ae*/ 	.short	(.L_1949 - .L_1948)


	//   ....[0]....
.L_1948:
        /*00b0*/ 	.word	0x000006d0


	//   ....[1]....
        /*00b4*/ 	.word	0x00000770


	//   ....[2]....
        /*00b8*/ 	.word	0x000022e0


	//   ....[3]....
        /*00bc*/ 	.word	0x00002610


	//   ....[4]....
        /*00c0*/ 	.word	0x00002640


	//   ....[5]....
        /*00c4*/ 	.word	0x00002650


	//   ....[6]....
        /*00c8*/ 	.word	0x00002660


	//   ....[7]....
        /*00cc*/ 	.word	0x00002730


	//   ....[8]....
        /*00d0*/ 	.word	0x00002740


	//   ....[9]....
        /*00d4*/ 	.word	0x00002750


	//   ....[10]....
        /*00d8*/ 	.word	0x00002760


	//   ....[11]....
        /*00dc*/ 	.word	0x00002820


	//   ....[12]....
        /*00e0*/ 	.word	0x00002840


	//   ....[13]....
        /*00e4*/ 	.word	0x00002850


	//   ....[14]....
        /*00e8*/ 	.word	0x00002860


	//   ....[15]....
        /*00ec*/ 	.word	0x00002930


	//   ....[16]....
        /*00f0*/ 	.word	0x00002940


	//   ....[17]....
        /*00f4*/ 	.word	0x00002950


	//   ....[18]....
        /*00f8*/ 	.word	0x00002960


	//   ....[19]....
        /*00fc*/ 	.word	0x00002a20


	//   ....[20]....
        /*0100*/ 	.word	0x00002a40


	//   ....[21]....
        /*0104*/ 	.word	0x00002a50


	//   ....[22]....
        /*0108*/ 	.word	0x00002a60


	//   ....[23]....
        /*010c*/ 	.word	0x00002c40


	//   ....[24]....
        /*0110*/ 	.word	0x00002c60


	//   ....[25]....
        /*0114*/ 	.word	0x00002c70


	//   ....[26]....
        /*0118*/ 	.word	0x00002c80


	//   ....[27]....
        /*011c*/ 	.word	0x00003670


	//----- nvinfo : EIATTR_EXIT_INSTR_OFFSETS
	.align		4
.L_1949:
        /*0120*/ 	.byte	0x04, 0x1c
        /*0122*/ 	.short	(.L_1951 - .L_1950)


	//   ....[0]....
.L_1950:
        /*0124*/ 	.word	0x00000390


	//   ....[1]....
        /*0128*/ 	.word	0x00003740


	//----- nvinfo : EIATTR_MAX_THREADS
	.align		4
.L_1951:
        /*012c*/ 	.byte	0x04, 0x05
        /*012e*/ 	.short	(.L_1953 - .L_1952)
.L_1952:
        /*0130*/ 	.word	0x00000020
        /*0134*/ 	.word	0x00000001
        /*0138*/ 	.word	0x00000001


	//----- nvinfo : EIATTR_CRS_STACK_SIZE
	.align		4
.L_1953:
        /*013c*/ 	.byte	0x04, 0x1e
        /*013e*/ 	.short	(.L_1955 - .L_1954)
.L_1954:
        /*0140*/ 	.word	0x00000000
.L_1955:


//--------------------- .nv.info._Z25selective_scan_fwd_kernelI32Selective_Scan_fwd_kernel_traitsILi32ELi8ELi1ELb1ELb0ELb1ELb1EfN3c107complexIfEEEEv13SSMParamsBase --------------------------
	.section	.nv.info._Z25selective_scan_fwd_kernelI32Selective_Scan_fwd_kernel_traitsILi32ELi8ELi1ELb1ELb0ELb1ELb1EfN3c107complexIfEEEEv13SSMParamsBase,"",@"SHT_CUDA_INFO"
	.sectionflags	@""
	.align	4


	//----- nvinfo : EIATTR_CUDA_API_VERSION
	.align		4
        /*0000*/ 	.byte	0x04, 0x37
        /*0002*/ 	.short	(.L_1957 - .L_1956)
.L_1956:
        /*0004*/ 	.word	0x00000082


	//----- nvinfo : EIATTR_SW2861232_WAR
	.align		4
.L_1957:
        /*0008*/ 	.byte	0x01, 0x35
	.zero		2


	//----- nvinfo : EIATTR_PARAM_CBANK
	.align		4
        /*000c*/ 	.byte	0x04, 0x0a
        /*000e*/ 	.short	(.L_1959 - .L_1958)
	.align		4
.L_1958:
        /*0010*/ 	.word	index@(.nv.constant0._Z25selective_scan_fwd_kernelI32Selective_Scan_fwd_kernel_traitsILi32ELi8ELi1ELb1ELb0ELb1ELb1EfN3c107complexIfEEEEv13SSMParamsBase)
        /*0014*/ 	.short	0x0160
        /*0016*/ 	.short	0x0118


	//----- nvinfo : EIATTR_CBANK_PARAM_SIZE
	.align		4
.L_1959:
        /*0018*/ 	.byte	0x03, 0x19
        /*001a*/ 	.short	0x0118


	//----- nvinfo : EIATTR_KPARAM_INFO
	.align		4
        /*001c*/ 	.byte	0x04, 0x17
        /*001e*/ 	.short	(.L_1961 - .L_1960)
.L_1960:
        /*0020*/ 	.word	0x00000000
        /*0024*/ 	.short	0x0000
        /*0026*/ 	.short	0x0000
        /*0028*/ 	.byte	0x00, 0xf0, 0x61, 0x04


	//----- nvinfo : EIATTR_MAXREG_COUNT
	.align		4
.L_1961:
        /*002c*/ 	.byte	0x03, 0x1b
        /*002e*/ 	.short	0x00ff


	//----- nvinfo : EIATTR_NUM_BARRIERS
	.align		4
        /*0030*/ 	.byte	0x02, 0x4c
        /*0032*/ 	.byte	0x01
	.zero		1


	//----- nvinfo : EIATTR_MERCURY_ISA_VERSION
	.align		4
        /*0034*/ 	.byte	0x03, 0x5f
        /*0036*/ 	.short	0x0000


	//----- nvinfo : EIATTR_COOP_GROUP_MASK_REGIDS
	.align		4
        /*0038*/ 	.byte	0x04, 0x29
        /*003a*/ 	.short	(.L_1963 - .L_1962)


	//   ....[0]....
.L_1962:
        /*003c*/ 	.word	0xffffffff


	//   ....[1]....
        /*0040*/ 	.word	0xffffffff


	//   ....[2]....
        /*0044*/ 	.word	0xffffffff


	//   ....[3]....
        /*0048*/ 	.word	0xffffffff


	//   ....[4]....
        /*004c*/ 	.word	0xffffffff


	//   ....[5]....
        /*0050*/ 	.word	0xffffffff


	//   ....[6]....
        /*0054*/ 	.word	0xffffffff


	//   ....[7]....
        /*0058*/ 	.word	0xffffffff


	//   ....[8]....
        /*005c*/ 	.word	0xffffffff


	//   ....[9]....
        /*0060*/ 	.word	0xffffffff


	//   ....[10]....
        /*0064*/ 	.word	0xffffffff


	//   ....[11]....
        /*0068*/ 	.word	0xffffffff


	//   ....[12]....
        /*006c*/ 	.word	0xffffffff


	//   ....[13]....
        /*0070*/ 	.word	0xffffffff


	//   ....[14]....
        /*0074*/ 	.word	0xffffffff


	//   ....[15]....
        /*0078*/ 	.word	0xffffffff


	//   ....[16]....
        /*007c*/ 	.word	0xffffffff


	//   ....[17]....
        /*0080*/ 	.word	0xffffffff


	//   ....[18]....
        /*0084*/ 	.word	0xffffffff


	//   ....[19]....
        /*0088*/ 	.word	0xffffffff


	//   ....[20]....
        /*008c*/ 	.word	0xffffffff


	//   ....[21]....
        /*0090*/ 	.word	0xffffffff


	//   ....[22]....
        /*0094*/ 	.word	0xffffffff


	//   ....[23]....
        /*0098*/ 	.word	0xffffffff


	//   ....[24]....
        /*009c*/ 	.word	0xffffffff


	//   ....[25]....
        /*00a0*/ 	.word	0xffffffff


	//   ....[26]....
        /*00a4*/ 	.word	0xffffffff


	//   ....[27]....
        /*00a8*/ 	.word	0xffffffff


	//   ....[28]....
        /*00ac*/ 	.word	0xffffffff


	//   ....[29]....
        /*00b0*/ 	.word	0xffffffff


	//----- nvinfo : EIATTR_COOP_GROUP_INSTR_OFFSETS
	.align		4
.L_1963:
        /*00b4*/ 	.byte	0x04, 0x28
        /*00b6*/ 	.short	(.L_1965 - .L_1964)


	//   ....[0]....
.L_1964:
        /*00b8*/ 	.word	0x000006d0


	//   ....[1]....
        /*00bc*/ 	.word	0x00000770


	//   ....[2]....
        /*00c0*/ 	.word	0x000022e0


	//   ....[3]....
        /*00c4*/ 	.word	0x00002610


	//   ....[4]....
        /*00c8*/ 	.word	0x00002640


	//   ....[5]....
        /*00cc*/ 	.word	0x00002650


	//   ....[6]....
        /*00d0*/ 	.word	0x00002660


	//   ....[7]....
        /*00d4*/ 	.word	0x00002730


	//   ....[8]....
        /*00d8*/ 	.word	0x00002740


	//   ....[9]....
        /*00dc*/ 	.word	0x00002750


	//   ....[10]....
        /*00e0*/ 	.word	0x00002760


	//   ....[11]....
        /*00e4*/ 	.word	0x00002820


	//   ....[12]....
        /*00e8*/ 	.word	0x00002840


	//   ....[13]....
        /*00ec*/ 	.word	0x00002850


	//   ....[14]....
        /*00f0*/ 	.word	0x00002860


	//   ....[15]....
        /*00f4*/ 	.word	0x00002930


	//   ....[16]....
        /*00f8*/ 	.word	0x00002940


	//   ....[17]....
        /*00fc*/ 	.word	0x00002950


	//   ....[18]....
        /*0100*/ 	.word	0x00002960


	//   ....[19]....
        /*0104*/ 	.word	0x00002a20


	//   ....[20]....
        /*0108*/ 	.word	0x00002a40


	//   ....[21]....
        /*010c*/ 	.word	0x00002a50


	//   ....[22]....
        /*0110*/ 	.word	0x00002a60


	//   ....[23]....
        /*0114*/ 	.word	0x00002c40


	//   ....[24]....
        /*0118*/ 	.word	0x00002c60


	//   ....[25]....
        /*011c*/ 	.word	0x00002c70


	//   ....[26]....
        /*0120*/ 	.word	0x00002c80


	//   ....[27]....
        /*0124*/ 	.word	0x00003670


	//   ....[28]....
        /*0128*/ 	.word	0x00003820


	//   ....[29]....
        /*012c*/ 	.word	0x00003bc0


	//----- nvinfo : EIATTR_EXIT_INSTR_OFFSETS
	.align		4
.L_1965:
        /*0130*/ 	.byte	0x04, 0x1c
        /*0132*/ 	.short	(.L_1967 - .L_1966)


	//   ....[0]....
.L_1966:
        /*0134*/ 	.word	0x00000390


	//   ....[1]....
        /*0138*/ 	.word	0x00003ca0


	//----- nvinfo : EIATTR_MAX_THREADS
	.align		4
.L_1967:
        /*013c*/ 	.byte	0x04, 0x05
        /*013e*/ 	.short	(.L_1969 - .L_1968)
.L_1968:
        /*0140*/ 	.word	0x00000020
        /*0144*/ 	.word	0x00000001
        /*0148*/ 	.word	0x00000001


	//----- nvinfo : EIATTR_CRS_STACK_SIZE
	.align		4
.L_1969:
        /*014c*/ 	.byte	0x04, 0x1e
        /*014e*/ 	.short	(.L_1971 - .L_1970)
.L_1970:
        /*0150*/ 	.word	0x00000000
.L_1971:


//--------------------- .nv.info._Z25selective_scan_fwd_kernelI32Selective_Scan_fwd_kernel_traitsILi32ELi8ELi1ELb1ELb1ELb0ELb0EfN3c107complexIfEEEEv13SSMParamsBase --------------------------
	.section	.nv.info._Z25selective_scan_fwd_kernelI32Selective_Scan_fwd_kernel_traitsILi32ELi8ELi1ELb1ELb1ELb0ELb0EfN3c107complexIfEEEEv13SSMParamsBase,"",@"SHT_CUDA_INFO"
	.sectionflags	@""
	.align	4


	//----- nvinfo : EIATTR_CUDA_API_VERSION
	.align		4
        /*0000*/ 	.byte	0x04, 0x37
        /*0002*/ 	.short	(.L_1973 - .L_1972)
.L_1972:
        /*0004*/ 	.word	0x00000082


	//----- nvinfo : EIATTR_SW2861232_WAR
	.align		4
.L_1973:
        /*0008*/ 	.byte	0x01, 0x35
	.zero		2


	//----- nvinfo : EIATTR_PARAM_CBANK
	.align		4
        /*000c*/ 	.byte	0x04, 0x0a
        /*000e*/ 	.short	(.L_1975 - .L_1974)
	.align		4
.L_1974:
        /*0010*/ 	.word	index@(.nv.constant0._Z25selective_scan_fwd_kernelI32Selective_Scan_fwd_kernel_traitsILi32ELi8ELi1ELb1ELb1ELb0ELb0EfN3c107complexIfEEEEv13SSMParamsBase)
        /*0014*/ 	.short	0x0160
        /*0016*/ 	.short	0x0118


	//----- nvinfo : EIATTR_CBANK_PARAM_SIZE
	.align		4
.L_1975:
        /*0018*/ 	.byte	0x03, 0x19
        /*001a*/ 	.short	0x0118


	//----- nvinfo : EIATTR_KPARAM_INFO
	.align		4
        /*001c*/ 	.byte	0x04, 0x17
        /*001e*/ 	.short	(.L_1977 - .L_1976)
.L_1976:
        /*0020*/ 	.word	0x00000000
        /*0024*/ 	.short	0x0000
        /*0026*/ 	.short	0x0000
        /*0028*/ 	.byte	0x00, 0xf0, 0x61, 0x04


	//----- nvinfo : EIATTR_MAXREG_COUNT
	.align		4
.L_1977:
        /*002c*/ 	.byte	0x03, 0x1b
        /*002e*/ 	.short	0x00ff


	//----- nvinfo : EIATTR_NUM_BARRIERS
	.align		4
        /*0030*/ 	.byte	0x02, 0x4c
        /*0032*/ 	.byte	0x01
	.zero		1


	//----- nvinfo : EIATTR_MERCURY_ISA_VERSION
	.align		4
        /*0034*/ 	.byte	0x03, 0x5f
        /*0036*/ 	.short	0x0000


	//----- nvinfo : EIATTR_COOP_GROUP_MASK_REGIDS
	.align		4
        /*0038*/ 	.byte	0x04, 0x29
        /*003a*/ 	.short	(.L_1979 - .L_1978)


	//   ....[0]....
.L_1978:
        /*003c*/ 	.word	0xffffffff


	//   ....[1]....
        /*0040*/ 	.word	0xffffffff


	//   ....[2]....
        /*0044*/ 	.word	0xffffffff


	//   ....[3]....
        /*0048*/ 	.word	0xffffffff


	//   ....[4]....
        /*004c*/ 	.word	0xffffffff


	//   ....[5]....
        /*0050*/ 	.word	0xffffffff


	//   ....[6]....
        /*0054*/ 	.word	0xffffffff


	//   ....[7]....
        /*0058*/ 	.word	0xffffffff


	//   ....[8]....
        /*005c*/ 	.word	0xffffffff


	//   ....[9]....
        /*0060*/ 	.word	0xffffffff


	//   ....[10]....
        /*0064*/ 	.word	0xffffffff


	//   ....[11]....
        /*0068*/ 	.word	0xffffffff


	//   ....[12]....
        /*006c*/ 	.word	0xffffffff


	//   ....[13]....
        /*0070*/ 	.word	0xffffffff


	//   ....[14]....
        /*0074*/ 	.word	0xffffffff


	//   ....[15]....
        /*0078*/ 	.word	0xffffffff


	//   ....[16]....
        /*007c*/ 	.word	0xffffffff


	//   ....[17]....
        /*0080*/ 	.word	0xffffffff


	//   ....[18]....
        /*0084*/ 	.word	0xffffffff


	//   ....[19]....
        /*0088*/ 	.word	0xffffffff


	//   ....[20]....
        /*008c*/ 	.word	0xffffffff


	//   ....[21]....
        /*0090*/ 	.word	0xffffffff


	//   ....[22]....
        /*0094*/ 	.word	0xffffffff


	//   ....[23]....
        /*0098*/ 	.word	0xffffffff


	//   ....[24]....
        /*009c*/ 	.word	0xffffffff


	//   ....[25]....
        /*00a0*/ 	.word	0xffffffff


	//   ....[26]....
        /*00a4*/ 	.word	0xffffffff


	//   ....[27]....
        /*00a8*/ 	.word	0xffffffff


	//----- nvinfo : EIATTR_COOP_GROUP_INSTR_OFFSETS
	.align		4
.L_1979:
        /*00ac*/ 	.byte	0x04, 0x28
        /*00ae*/ 	.short	(.L_1981 - .L_1980)


	//   ....[0]....
.L_1980:
        /*00b0*/ 	.word	0x000005e0


	//   ....[1]....
        /*00b4*/ 	.word	0x00000680


	//   ....[2]....
        /*00b8*/ 	.word	0x00001dc0


	//   ....[3]....
        /*00bc*/ 	.word	0x000025b0


	//   ....[4]....
        /*00c0*/ 	.word	0x00002620


	//   ....[5]....
        /*00c4*/ 	.word	0x00002690


	//   ....[6]....
        /*00c8*/ 	.word	0x000026b0


	//   ....[7]....
        /*00cc*/ 	.word	0x00002790


	//   ....[8]....
        /*00d0*/ 	.word	0x000027d0


	//   ....[9]....
        /*00d4*/ 	.word	0x00002810


	//   ....[10]....
        /*00d8*/ 	.word	0x00002830


	//   ....[11]....
        /*00dc*/ 	.word	0x000028b0


	//   ....[12]....
        /*00e0*/ 	.word	0x000028e0


	//   ....[13]....
        /*00e4*/ 	.word	0x00002910


	//   ....[14]....
        /*00e8*/ 	.word	0x00002930


	//   ....[15]....
        /*00ec*/ 	.word	0x000029b0


	//   ....[16]....
        /*00f0*/ 	.word	0x000029e0


	//   ....[17]....
        /*00f4*/ 	.word	0x00002a10


	//   ....[18]....
        /*00f8*/ 	.word	0x00002a30


	//   ....[19]....
        /*00fc*/ 	.word	0x00002b10


	//   ....[20]....
        /*0100*/ 	.word	0x00002b40


	//   ....[21]....
        /*0104*/ 	.word	0x00002b60


	//   ....[22]....
        /*0108*/ 	.word	0x00002b70


	//   ....[23]....
        /*010c*/ 	.word	0x00002c60


	//   ....[24]....
        /*0110*/ 	.word	0x00002c90


	//   ....[25]....
        /*0114*/ 	.word	0x00002ca0


	//   ....[26]....
        /*0118*/ 	.word	0x00002cb0


	//   ....[27]....
        /*011c*/ 	.word	0x00003530


	//----- nvinfo : EIATTR_EXIT_INSTR_OFFSETS
	.align		4
.L_1981:
        /*0120*/ 	.byte	0x04, 0x1c
        /*0122*/ 	.short	(.L_1983 - .L_1982)


	//   ....[0]....
.L_1982:
        /*0124*/ 	.word	0x00000320


	//   ....[1]....
        /*0128*/ 	.word	0x00003600


	//----- nvinfo : EIATTR_MAX_THREADS
	.align		4
.L_1983:
        /*012c*/ 	.byte	0x04, 0x05
        /*012e*/ 	.short	(.L_1985 - .L_1984)
.L_1984:
        /*0130*/ 	.word	0x00000020
        /*0134*/ 	.word	0x00000001
        /*0138*/ 	.word	0x00000001


	//----- nvinfo : EIATTR_CRS_STACK_SIZE
	.align		4
.L_1985:
        /*013c*/ 	.byte	0x04, 0x1e
        /*013e*/ 	.short	(.L_1987 - .L_1986)
.L_1986:
        /*0140*/ 	.word	0x00000000
.L_1987:


//--------------------- .nv.info._Z25selective_scan_fwd_kernelI32Selective_Scan_fwd_kernel_traitsILi32ELi8ELi1ELb1ELb1ELb0ELb1EfN3c107complexIfEEEEv13SSMParamsBase --------------------------
	.section	.nv.info._Z25selective_scan_fwd_kernelI32Selective_Scan_fwd_kernel_traitsILi32ELi8ELi1ELb1ELb1ELb0ELb1EfN3c107complexIfEEEEv13SSMParamsBase,"",@"SHT_CUDA_INFO"
	.sectionflags	@""
	.align	4


	//----- nvinfo : EIATTR_CUDA_API_VERSION
	.align		4
        /*0000*/ 	.byte	0x04, 0x37
        /*0002*/ 	.short	(.L_1989 - .L_1988)
.L_1988:
        /*0004*/ 	.word	0x00000082


	//----- nvinfo : EIATTR_SW2861232_WAR
	.align		4
.L_1989:
        /*0008*/ 	.byte	0x01, 0x35
	.zero		2


	//----- nvinfo : EIATTR_PARAM_CBANK
	.align		4
        /*000c*/ 	.byte	0x04, 0x0a
        /*000e*/ 	.short	(.L_1991 - .L_1990)
	.align		4
.L_1990:
        /*0010*/ 	.word	index@(.nv.constant0._Z25selective_scan_fwd_kernelI32Selective_Scan_fwd_kernel_traitsILi32ELi8ELi1ELb1ELb1ELb0ELb1EfN3c107complexIfEEEEv13SSMParamsBase)
        /*0014*/ 	.short	0x0160
        /*0016*/ 	.short	0x0118


	//----- nvinfo : EIATTR_CBANK_PARAM_SIZE
	.align		4
.L_1991:
        /*0018*/ 	.byte	0x03, 0x19
        /*001a*/ 	.short	0x0118


	//----- nvinfo : EIATTR_KPARAM_INFO
	.align		4
        /*001c*/ 	.byte	0x04, 0x17
        /*001e*/ 	.short	(.L_1993 - .L_1992)
.L_1992:
        /*0020*/ 	.word	0x00000000
        /*0024*/ 	.short	0x0000
        /*0026*/ 	.short	0x0000
        /*0028*/ 	.byte	0x00, 0xf0, 0x61, 0x04


	//----- nvinfo : EIATTR_MAXREG_COUNT
	.align		4
.L_1993:
        /*002c*/ 	.byte	0x03, 0x1b
        /*002e*/ 	.short	0x00ff


	//----- nvinfo : EIATTR_NUM_BARRIERS
	.align		4
        /*0030*/ 	.byte	0x02, 0x4c
        /*0032*/ 	.byte	0x01
	.zero		1


	//----- nvinfo : EIATTR_MERCURY_ISA_VERSION
	.align		4
        /*0034*/ 	.byte	0x03, 0x5f
        /*0036*/ 	.short	0x0000


	//----- nvinfo : EIATTR_COOP_GROUP_MASK_REGIDS
	.align		4
        /*0038*/ 	.byte	0x04, 0x29
        /*003a*/ 	.short	(.L_1995 - .L_1994)


	//   ....[0]....
.L_1994:
        /*003c*/ 	.word	0xffffffff


	//   ....[1]....
        /*0040*/ 	.word	0xffffffff


	//   ....[2]....
        /*0044*/ 	.word	0xffffffff


	//   ....[3]....
        /*0048*/ 	.word	0xffffffff


	//   ....[4]....
        /*004c*/ 	.word	0xffffffff


	//   ....[5]....
        /*0050*/ 	.word	0xffffffff


	//   ....[6]....
        /*0054*/ 	.word	0xffffffff


	//   ....[7]....
        /*0058*/ 	.word	0xffffffff


	//   ....[8]....
        /*005c*/ 	.word	0xffffffff


	//   ....[9]....
        /*0060*/ 	.word	0xffffffff


	//   ....[10]....
        /*0064*/ 	.word	0xffffffff


	//   ....[11]....
        /*0068*/ 	.word	0xffffffff


	//   ....[12]....
        /*006c*/ 	.word	0xffffffff


	//   ....[13]....
        /*0070*/ 	.word	0xffffffff


	//   ....[14]....
        /*0074*/ 	.word	0xffffffff


	//   ....[15]....
        /*0078*/ 	.word	0xffffffff


	//   ....[16]....
        /*007c*/ 	.word	0xffffffff


	//   ....[17]....
        /*0080*/ 	.word	0xffffffff


	//   ....[18]....
        /*0084*/ 	.word	0xffffffff


	//   ....[19]....
        /*0088*/ 	.word	0xffffffff


	//   ....[20]....
        /*008c*/ 	.word	0xffffffff


	//   ....[21]....
        /*0090*/ 	.word	0xffffffff


	//   ....[22]....
        /*0094*/ 	.word	0xffffffff


	//   ....[23]....
        /*0098*/ 	.word	0xffffffff


	//   ....[24]....
        /*009c*/ 	.word	0xffffffff


	//   ....[25]....
        /*00a0*/ 	.word	0xffffffff


	//   ....[26]....
        /*00a4*/ 	.word	0xffffffff


	//   ....[27]....
        /*00a8*/ 	.word	0xffffffff


	//   ....[28]....
        /*00ac*/ 	.word	0xffffffff


	//   ....[29]....
        /*00b0*/ 	.word	0xffffffff


	//----- nvinfo : EIATTR_COOP_GROUP_INSTR_OFFSETS
	.align		4
.L_1995:
        /*00b4*/ 	.byte	0x04, 0x28
        /*00b6*/ 	.short	(.L_1997 - .L_1996)


	//   ....[0]....
.L_1996:
        /*00b8*/ 	.word	0x000005e0


	//   ....[1]....
        /*00bc*/ 	.word	0x00000680


	//   ....[2]....
        /*00c0*/ 	.word	0x00001dc0


	//   ....[3]....
        /*00c4*/ 	.word	0x000025b0


	//   ....[4]....
        /*00c8*/ 	.word	0x00002620


	//   ....[5]....
        /*00cc*/ 	.word	0x00002690


	//   ....[6]....
        /*00d0*/ 	.word	0x000026b0


	//   ....[7]....
        /*00d4*/ 	.word	0x00002790


	//   ....[8]....
        /*00d8*/ 	.word	0x000027d0


	//   ....[9]....
        /*00dc*/ 	.word	0x00002810


	//   ....[10]....
        /*00e0*/ 	.word	0x00002830


	//   ....[11]....
        /*00e4*/ 	.word	0x000028b0


	//   ....[12]....
        /*00e8*/ 	.word	0x000028e0


	//   ....[13]....
        /*00ec*/ 	.word	0x00002910


	//   ....[14]....
        /*00f0*/ 	.word	0x00002930


	//   ....[15]....
        /*00f4*/ 	.word	0x000029b0


	//   ....[16]....
        /*00f8*/ 	.word	0x000029e0


	//   ....[17]....
        /*00fc*/ 	.word	0x00002a10


	//   ....[18]....
        /*0100*/ 	.word	0x00002a30


	//   ....[19]....
        /*0104*/ 	.word	0x00002b10


	//   ....[20]....
        /*0108*/ 	.word	0x00002b40


	//   ....[21]....
        /*010c*/ 	.word	0x00002b60


	//   ....[22]....
        /*0110*/ 	.word	0x00002b70


	//   ....[23]....
        /*0114*/ 	.word	0x00002c60


	//   ....[24]....
        /*0118*/ 	.word	0x00002c90


	//   ....[25]....
        /*011c*/ 	.word	0x00002ca0


	//   ....[26]....
        /*0120*/ 	.word	0x00002cb0


	//   ....[27]....
        /*0124*/ 	.word	0x00003530


	//   ....[28]....
        /*0128*/ 	.word	0x000036e0


	//   ....[29]....
        /*012c*/ 	.word	0x00003a80


	//----- nvinfo : EIATTR_EXIT_INSTR_OFFSETS
	.align		4
.L_1997:
        /*0130*/ 	.byte	0x04, 0x1c
        /*0132*/ 	.short	(.L_1999 - .L_1998)


	//   ....[0]....
.L_1998:
        /*0134*/ 	.word	0x00000320


	//   ....[1]....
        /*0138*/ 	.word	0x00003b60


	//----- nvinfo : EIATTR_MAX_THREADS
	.align		4
.L_1999:
        /*013c*/ 	.byte	0x04, 0x05
        /*013e*/ 	.short	(.L_2001 - .L_2000)
.L_2000:
        /*0140*/ 	.word	0x00000020
        /*0144*/ 	.word	0x00000001
        /*0148*/ 	.word	0x00000001


	//----- nvinfo : EIATTR_CRS_STACK_SIZE
	.align		4
.L_2001:
        /*014c*/ 	.byte	0x04, 0x1e
        /*014e*/ 	.short	(.L_2003 - .L_2002)
.L_2002:
        /*0150*/ 	.word	0x00000000
.L_2003:


//--------------------- .nv.info._Z25selective_scan_fwd_kernelI32Selective_Scan_fwd_kernel_traitsILi32ELi8ELi1ELb1ELb1ELb1ELb0EfN3c107complexIfEEEEv13SSMParamsBase --------------------------
	.section	.nv.info._Z25selective_scan_fwd_kernelI32Selective_Scan_fwd_kernel_traitsILi32ELi8ELi1ELb1ELb1ELb1ELb0EfN3c107complexIfEEEEv13SSMParamsBase,"",@"SHT_CUDA_INFO"
	.sectionflags	@""
	.align	4


	//----- nvinfo : EIATTR_CUDA_API_VERSION
	.align		4
        /*0000*/ 	.byte	0x04, 0x37
        /*0002*/ 	.short	(.L_2005 - .L_2004)
.L_2004:
        /*0004*/ 	.word	0x00000082


	//----- nvinfo : EIATTR_SW2861232_WAR
	.align		4
.L_2005:
        /*0008*/ 	.byte	0x01, 0x35
	.zero		2


	//----- nvinfo : EIATTR_PARAM_CBANK
	.align		4
        /*000c*/ 	.byte	0x04, 0x0a
        /*000e*/ 	.short	(.L_2007 - .L_2006)
	.align		4
.L_2006:
        /*0010*/ 	.word	index@(.nv.constant0._Z25selective_scan_fwd_kernelI32Selective_Scan_fwd_kernel_traitsILi32ELi8ELi1ELb1ELb1ELb1ELb0EfN3c107complexIfEEEEv13SSMParamsBase)
        /*0014*/ 	.short	0x0160
        /*0016*/ 	.short	0x0118


	//----- nvinfo : EIATTR_CBANK_PARAM_SIZE
	.align		4
.L_2007:
        /*0018*/ 	.byte	0x03, 0x19
        /*001a*/ 	.short	0x0118


	//----- nvinfo : EIATTR_KPARAM_INFO
	.align		4
        /*001c*/ 	.byte	0x04, 0x17
        /*001e*/ 	.short	(.L_2009 - .L_2008)
.L_2008:
        /*0020*/ 	.word	0x00000000
        /*0024*/ 	.short	0x0000
        /*0026*/ 	.short	0x0000
        /*0028*/ 	.byte	0x00, 0xf0, 0x61, 0x04


	//----- nvinfo : EIATTR_MAXREG_COUNT
	.align		4
.L_2009:
        /*002c*/ 	.byte	0x03, 0x1b
        /*002e*/ 	.short	0x00ff


	//----- nvinfo : EIATTR_NUM_BARRIERS
	.align		4
        /*0030*/ 	.byte	0x02, 0x4c
        /*0032*/ 	.byte	0x01
	.zero		1


	//----- nvinfo : EIATTR_MERCURY_ISA_VERSION
	.align		4
        /*0034*/ 	.byte	0x03, 0x5f
        /*0036*/ 	.short	0x0000


	//----- nvinfo : EIATTR_COOP_GROUP_MASK_REGIDS
	.align		4
        /*0038*/ 	.byte	0x04, 0x29
        /*003a*/ 	.short	(.L_2011 - .L_2010)


	//   ....[0]....
.L_2010:
        /*003c*/ 	.word	0xffffffff


	//   ....[1]....
        /*0040*/ 	.word	0xffffffff


	//   ....[2]....
        /*0044*/ 	.word	0xffffffff


	//   ....[3]....
        /*0048*/ 	.word	0xffffffff


	//   ....[4]....
        /*004c*/ 	.word	0xffffffff


	//   ....[5]....
        /*0050*/ 	.word	0xffffffff


	//   ....[6]....
        /*0054*/ 	.word	0xffffffff


	//   ....[7]....
        /*0058*/ 	.word	0xffffffff


	//   ....[8]....
        /*005c*/ 	.word	0xffffffff


	//   ....[9]....
        /*0060*/ 	.word	0xffffffff


	//   ....[10]....
        /*0064*/ 	.word	0xffffffff


	//   ....[11]....
        /*0068*/ 	.word	0xffffffff


	//   ....[12]....
        /*006c*/ 	.word	0xffffffff


	//   ....[13]....
        /*0070*/ 	.word	0xffffffff


	//   ....[14]....
        /*0074*/ 	.word	0xffffffff


	//   ....[15]....
        /*0078*/ 	.word	0xffffffff


	//   ....[16]....
        /*007c*/ 	.word	0xffffffff


	//   ....[17]....
        /*0080*/ 	.word	0xffffffff


	//   ....[18]....
        /*0084*/ 	.word	0xffffffff


	//   ....[19]....
        /*0088*/ 	.word	0xffffffff


	//   ....[20]....
        /*008c*/ 	.word	0xffffffff


	//   ....[21]....
        /*0090*/ 	.word	0xffffffff


	//   ....[22]....
        /*0094*/ 	.word	0xffffffff


	//   ....[23]....
        /*0098*/ 	.word	0xffffffff


	//   ....[24]....
        /*009c*/ 	.word	0xffffffff


	//   ....[25]....
        /*00a0*/ 	.word	0xffffffff


	//   ....[26]....
        /*00a4*/ 	.word	0xffffffff


	//   ....[27]....
        /*00a8*/ 	.word	0xffffffff


	//   ....[28]....
        /*00ac*/ 	.word	0xffffffff


	//----- nvinfo : EIATTR_COOP_GROUP_INSTR_OFFSETS
	.align		4
.L_2011:
        /*00b0*/ 	.byte	0x04, 0x28
        /*00b2*/ 	.short	(.L_2013 - .L_2012)


	//   ....[0]....
.L_2012:
        /*00b4*/ 	.word	0x00000750


	//   ....[1]....
        /*00b8*/ 	.word	0x000007f0


	//   ....[2]....
        /*00bc*/ 	.word	0x00001ef0


	//   ....[3]....
        /*00c0*/ 	.word	0x00002820


	//   ....[4]....
        /*00c4*/ 	.word	0x00002840


	//   ....[5]....
        /*00c8*/ 	.word	0x00002850


	//   ....[6]....
        /*00cc*/ 	.word	0x00002860


	//   ....[7]....
        /*00d0*/ 	.word	0x00002930


	//   ....[8]....
        /*00d4*/ 	.word	0x00002940


	//   ....[9]....
        /*00d8*/ 	.word	0x00002950


	//   ....[10]....
        /*00dc*/ 	.word	0x00002960


	//   ....[11]....
        /*00e0*/ 	.word	0x00002a10


	//   ....[12]....
        /*00e4*/ 	.word	0x00002a40


	//   ....[13]....
        /*00e8*/ 	.word	0x00002a50


	//   ....[14]....
        /*00ec*/ 	.word	0x00002a60


	//   ....[15]....
        /*00f0*/ 	.word	0x00002b10


	//   ....[16]....
        /*00f4*/ 	.word	0x00002b40


	//   ....[17]....
        /*00f8*/ 	.word	0x00002b50


	//   ....[18]....
        /*00fc*/ 	.word	0x00002b60


	//   ....[19]....
        /*0100*/ 	.word	0x00002c30


	//   ....[20]....
        /*0104*/ 	.word	0x00002c60


	//   ....[21]....
        /*0108*/ 	.word	0x00002c70


	//   ....[22]....
        /*010c*/ 	.word	0x00002c80


	//   ....[23]....
        /*0110*/ 	.word	0x00002d00


	//   ....[24]....
        /*0114*/ 	.word	0x00002e80


	//   ....[25]....
        /*0118*/ 	.word	0x00002ea0


	//   ....[26]....
        /*011c*/ 	.word	0x00002eb0


	//   ....[27]....
        /*0120*/ 	.word	0x00002ec0


	//   ....[28]....
        /*0124*/ 	.word	0x000036d0


	//----- nvinfo : EIATTR_EXIT_INSTR_OFFSETS
	.align		4
.L_2013:
        /*0128*/ 	.byte	0x04, 0x1c
        /*012a*/ 	.short	(.L_2015 - .L_2014)


	//   ....[0]....
.L_2014:
        /*012c*/ 	.word	0x00000400


	//   ....[1]....
        /*0130*/ 	.word	0x000037a0


	//----- nvinfo : EIATTR_MAX_THREADS
	.align		4
.L_2015:
        /*0134*/ 	.byte	0x04, 0x05
        /*0136*/ 	.short	(.L_2017 - .L_2016)
.L_2016:
        /*0138*/ 	.word	0x00000020
        /*013c*/ 	.word	0x00000001
        /*0140*/ 	.word	0x00000001


	//----- nvinfo : EIATTR_CRS_STACK_SIZE
	.align		4
.L_2017:
        /*0144*/ 	.byte	0x04, 0x1e
        /*0146*/ 	.short	(.L_2019 - .L_2018)
.L_2018:
        /*0148*/ 	.word	0x00000000
.L_2019:


//--------------------- .nv.info._Z25selective_scan_fwd_kernelI32Selective_Scan_fwd_kernel_traitsILi32ELi8ELi1ELb1ELb1ELb1ELb1EfN3c107complexIfEEEEv13SSMParamsBase --------------------------
	.section	.nv.info._Z25selective_scan_fwd_kernelI32Selective_Scan_fwd_kernel_traitsILi32ELi8ELi1ELb1ELb1ELb1ELb1EfN3c107complexIfEEEEv13SSMParamsBase,"",@"SHT_CUDA_INFO"
	.sectionflags	@""
	.align	4


	//----- nvinfo : EIATTR_CUDA_API_VERSION
	.align		4
        /*0000*/ 	.byte	0x04, 0x37
        /*0002*/ 	.short	(.L_2021 - .L_2020)
.L_2020:
        /*0004*/ 	.word	0x00000082


	//----- nvinfo : EIATTR_SW2861232_WAR
	.align		4
.L_2021:
        /*0008*/ 	.byte	0x01, 0x35
	.zero		2


	//----- nvinfo : EIATTR_PARAM_CBANK
	.align		4
        /*000c*/ 	.byte	0x04, 0x0a
        /*000e*/ 	.short	(.L_2023 - .L_2022)
	.align		4
.L_2022:
        /*0010*/ 	.word	index@(.nv.constant0._Z25selective_scan_fwd_kernelI32Selective_Scan_fwd_kernel_traitsILi32ELi8ELi1ELb1ELb1ELb1ELb1EfN3c107complexIfEEEEv13SSMParamsBase)
        /*0014*/ 	.short	0x0160
        /*0016*/ 	.short	0x0118


	//----- nvinfo : EIATTR_CBANK_PARAM_SIZE
	.align		4
.L_2023:
        /*0018*/ 	.byte	0x03, 0x19
        /*001a*/ 	.short	0x0118


	//----- nvinfo : EIATTR_KPARAM_INFO
	.align		4
        /*001c*/ 	.byte	0x04, 0x17
        /*001e*/ 	.short	(.L_2025 - .L_2024)
.L_2024:
        /*0020*/ 	.word	0x00000000
        /*0024*/ 	.short	0x0000
        /*0026*/ 	.short	0x0000
        /*0028*/ 	.byte	0x00, 0xf0, 0x61, 0x04


	//----- nvinfo : EIATTR_MAXREG_COUNT
	.align		4
.L_2025:
        /*002c*/ 	.byte	0x03, 0x1b
        /*002e*/ 	.short	0x00ff


	//----- nvinfo : EIATTR_NUM_BARRIERS
	.align		4
        /*0030*/ 	.byte	0x02, 0x4c
        /*0032*/ 	.byte	0x01
	.zero		1


	//----- nvinfo : EIATTR_MERCURY_ISA_VERSION
	.align		4
        /*0034*/ 	.byte	0x03, 0x5f
        /*0036*/ 	.short	0x0000


	//----- nvinfo : EIATTR_COOP_GROUP_MASK_REGIDS
	.align		4
        /*0038*/ 	.byte	0x04, 0x29
        /*003a*/ 	.short	(.L_2027 - .L_2026)


	//   ....[0]....
.L_2026:
        /*003c*/ 	.word	0xffffffff


	//   ....[1]....
        /*0040*/ 	.word	0xffffffff


	//   ....[2]....
        /*0044*/ 	.word	0xffffffff


	//   ....[3]....
        /*0048*/ 	.word	0xffffffff


	//   ....[4]....
        /*004c*/ 	.word	0xffffffff


	//   ....[5]....
        /*0050*/ 	.word	0xffffffff


	//   ....[6]....
        /*0054*/ 	.word	0xffffffff


	//   ....[7]....
        /*0058*/ 	.word	0xffffffff


	//   ....[8]....
        /*005c*/ 	.word	0xffffffff


	//   ....[9]....
        /*0060*/ 	.word	0xffffffff


	//   ....[10]....
        /*0064*/ 	.word	0xffffffff


	//   ....[11]....
        /*0068*/ 	.word	0xffffffff


	//   ....[12]....
        /*006c*/ 	.word	0xffffffff


	//   ....[13]....
        /*0070*/ 	.word	0xffffffff


	//   ....[14]....
        /*0074*/ 	.word	0xffffffff


	//   ....[15]....
        /*0078*/ 	.word	0xffffffff


	//   ....[16]....
        /*007c*/ 	.word	0xffffffff


	//   ....[17]....
        /*0080*/ 	.word	0xffffffff


	//   ....[18]....
        /*0084*/ 	.word	0xffffffff


	//   ....[19]....
        /*0088*/ 	.word	0xffffffff


	//   ....[20]....
        /*008c*/ 	.word	0xffffffff


	//   ....[21]....
        /*0090*/ 	.word	0xffffffff


	//   ....[22]....
        /*0094*/ 	.word	0xffffffff


	//   ....[23]....
        /*0098*/ 	.word	0xffffffff


	//   ....[24]....
        /*009c*/ 	.word	0xffffffff


	//   ....[25]....
        /*00a0*/ 	.word	0xffffffff


	//   ....[26]....
        /*00a4*/ 	.word	0xffffffff


	//   ....[27]....
        /*00a8*/ 	.word	0xffffffff


	//   ....[28]....
        /*00ac*/ 	.word	0xffffffff


	//   ....[29]....
        /*00b0*/ 	.word	0xffffffff


	//   ....[30]....
        /*00b4*/ 	.word	0xffffffff


	//----- nvinfo : EIATTR_COOP_GROUP_INSTR_OFFSETS
	.align		4
.L_2027:
        /*00b8*/ 	.byte	0x04, 0x28
        /*00ba*/ 	.short	(.L_2029 - .L_2028)


	//   ....[0]....
.L_2028:
        /*00bc*/ 	.word	0x00000750


	//   ....[1]....
        /*00c0*/ 	.word	0x000007f0


	//   ....[2]....
        /*00c4*/ 	.word	0x00001ef0


	//   ....[3]....
        /*00c8*/ 	.word	0x00002820


	//   ....[4]....
        /*00cc*/ 	.word	0x00002840


	//   ....[5]....
        /*00d0*/ 	.word	0x00002850


	//   ....[6]....
        /*00d4*/ 	.word	0x00002860


	//   ....[7]....
        /*00d8*/ 	.word	0x00002930


	//   ....[8]....
        /*00dc*/ 	.word	0x00002940


	//   ....[9]....
        /*00e0*/ 	.word	0x00002950


	//   ....[10]....
        /*00e4*/ 	.word	0x00002960


	//   ....[11]....
        /*00e8*/ 	.word	0x00002a10


	//   ....[12]....
        /*00ec*/ 	.word	0x00002a40


	//   ....[13]....
        /*00f0*/ 	.word	0x00002a50


	//   ....[14]....
        /*00f4*/ 	.word	0x00002a60


	//   ....[15]....
        /*00f8*/ 	.word	0x00002b10


	//   ....[16]....
        /*00fc*/ 	.word	0x00002b40


	//   ....[17]....
        /*0100*/ 	.word	0x00002b50


	//   ....[18]....
        /*0104*/ 	.word	0x00002b60


	//   ....[19]....
        /*0108*/ 	.word	0x00002c30


	//   ....[20]....
        /*010c*/ 	.word	0x00002c60


	//   ....[21]....
        /*0110*/ 	.word	0x00002c70


	//   ....[22]....
        /*0114*/ 	.word	0x00002c80


	//   ....[23]....
        /*0118*/ 	.word	0x00002d00


	//   ....[24]....
        /*011c*/ 	.word	0x00002e80


	//   ....[25]....
        /*0120*/ 	.word	0x00002ea0


	//   ....[26]....
        /*0124*/ 	.word	0x00002eb0


	//   ....[27]....
        /*0128*/ 	.word	0x00002ec0


	//   ....[28]....
        /*012c*/ 	.word	0x000036b0


	//   ....[29]....
        /*0130*/ 	.word	0x00003880


	//   ....[30]....
        /*0134*/ 	.word	0x00003c20


	//----- nvinfo : EIATTR_EXIT_INSTR_OFFSETS
	.align		4
.L_2029:
        /*0138*/ 	.byte	0x04, 0x1c
        /*013a*/ 	.short	(.L_2031 - .L_2030)


	//   ....[0]....
.L_2030:
        /*013c*/ 	.word	0x00000400


	//   ....[1]....
        /*0140*/ 	.word	0x00003d00


	//----- nvinfo : EIATTR_MAX_THREADS
	.align		4
.L_2031:
        /*0144*/ 	.byte	0x04, 0x05
        /*0146*/ 	.short	(.L_2033 - .L_2032)
.L_2032:
        /*0148*/ 	.word	0x00000020
        /*014c*/ 	.word	0x00000001
        /*0150*/ 	.word	0x00000001


	//----- nvinfo : EIATTR_CRS_STACK_SIZE
	.align		4
.L_2033:
        /*0154*/ 	.byte	0x04, 0x1e
        /*0156*/ 	.short	(.L_2035 - .L_2034)
.L_2034:
        /*0158*/ 	.word	0x00000000
.L_2035:


//--------------------- .nv.info._Z25selective_scan_fwd_kernelI32Selective_Scan_fwd_kernel_traitsILi32ELi4ELi1ELb0ELb0ELb0ELb0EfN3c107complexIfEEEEv13SSMParamsBase --------------------------
	.section	.nv.info._Z25selective_scan_fwd_kernelI32Selective_Scan_fwd_kernel_traitsILi32ELi4ELi1ELb0ELb0ELb0ELb0EfN3c107complexIfEEEEv13SSMParamsBase,"",@"SHT_CUDA_INFO"
	.sectionflags	@""
	.align	4


	//----- nvinfo : EIATTR_CUDA_API_VERSION
	.align		4
        /*0000*/ 	.byte	0x04, 0x37
        /*0002*/ 	.short	(.L_2037 - .L_2036)
.L_2036:
        /*0004*/ 	.word	0x00000082


	//----- nvinfo : EIATTR_SW2861232_WAR
	.align		4
.L_2037:
        /*0008*/ 	.byte	0x01, 0x35
	.zero		2


	//----- nvinfo : EIATTR_PARAM_CBANK
	.align		4
        /*000c*/ 	.byte	0x04, 0x0a
        /*000e*/ 	.short	(.L_2039 - .L_2038)
	.align		4
.L_2038:
        /*0010*/ 	.word	index@(.nv.constant0._Z25selective_scan_fwd_kernelI32Selective_Scan_fwd_kernel_traitsILi32ELi4ELi1ELb0ELb0ELb0ELb0EfN3c107complexIfEEEEv13SSMParamsBase)
        /*0014*/ 	.short	0x0160
        /*0016*/ 	.short	0x0118


	//----- nvinfo : EIATTR_CBANK_PARAM_SIZE
	.align		4
.L_2039:
        /*0018*/ 	.byte	0x03, 0x19
        /*001a*/ 	.short	0x0118


	//----- nvinfo : EIATTR_KPARAM_INFO
	.align		4
        /*001c*/ 	.byte	0x04, 0x17
        /*001e*/ 	.short	(.L_2041 - .L_2040)
.L_2040:
        /*0020*/ 	.word	0x00000000
        /*0024*/ 	.short	0x0000
        /*0026*/ 	.short	0x0000
        /*0028*/ 	.byte	0x00, 0xf0, 0x61, 0x04


	//----- nvinfo : EIATTR_MAXREG_COUNT
	.align		4
.L_2041:
        /*002c*/ 	.byte	0x03, 0x1b
        /*002e*/ 	.short	0x00ff


	//----- nvinfo : EIATTR_NUM_BARRIERS
	.align		4
        /*0030*/ 	.byte	0x02, 0x4c
        /*0032*/ 	.byte	0x01
	.zero		1


	//----- nvinfo : EIATTR_MERCURY_ISA_VERSION
	.align		4
        /*0034*/ 	.byte	0x03, 0x5f
        /*0036*/ 	.short	0x0000


	//----- nvinfo : EIATTR_COOP_GROUP_MASK_REGIDS
	.align		4
        /*0038*/ 	.byte	0x04, 0x29
        /*003a*/ 	.short	(.L_2043 - .L_2042)


	//   ....[0]....
.L_2042:
        /*003c*/ 	.word	0xffffffff


	//   ....[1]....
        /*0040*/ 	.word	0xffffffff


	//   ....[2]....
        /*0044*/ 	.word	0xffffffff


	//   ....[3]....
        /*0048*/ 	.word	0xffffffff


	//   ....[4]....
        /*004c*/ 	.word	0xffffffff


	//   ....[5]....
        /*0050*/ 	.word	0xffffffff


	//   ....[6]....
        /*0054*/ 	.word	0xffffffff


	//   ....[7]....
        /*0058*/ 	.word	0xffffffff


	//   ....[8]....
        /*005c*/ 	.word	0xffffffff


	//   ....[9]....
        /*0060*/ 	.word	0xffffffff


	//   ....[10]....
        /*0064*/ 	.word	0xffffffff


	//   ....[11]....
        /*0068*/ 	.word	0xffffffff


	//   ....[12]....
        /*006c*/ 	.word	0xffffffff


	//   ....[13]....
        /*0070*/ 	.word	0xffffffff


	//   ....[14]....
        /*0074*/ 	.word	0xffffffff


	//   ....[15]....
        /*0078*/ 	.word	0xffffffff


	//   ....[16]....
        /*007c*/ 	.word	0xffffffff


	//   ....[17]....
        /*0080*/ 	.word	0xffffffff


	//   ....[18]....
        /*0084*/ 	.word	0xffffffff


	//   ....[19]....
        /*0088*/ 	.word	0xffffffff


	//   ....[20]....
        /*008c*/ 	.word	0xffffffff


	//   ....[21]....
        /*0090*/ 	.word	0xffffffff


	//   ....[22]....
        /*0094*/ 	.word	0xffffffff


	//   ....[23]....
        /*0098*/ 	.word	0xffffffff


	//   ....[24]....
        /*009c*/ 	.word	0xffffffff


	//   ....[25]....
        /*00a0*/ 	.word	0xffffffff


	//   ....[26]....
        /*00a4*/ 	.word	0xffffffff


	//----- nvinfo : EIATTR_COOP_GROUP_INSTR_OFFSETS
	.align		4
.L_2043:
        /*00a8*/ 	.byte	0x04, 0x28
        /*00aa*/ 	.short	(.L_2045 - .L_2044)


	//   ....[0]....
.L_2044:
        /*00ac*/ 	.word	0x00000540


	//   ....[1]....
        /*00b0*/ 	.word	0x00000650


	//   ....[2]....
        /*00b4*/ 	.word	0x000017a0


	//   ....[3]....
        /*00b8*/ 	.word	0x000017d0


	//   ....[4]....
        /*00bc*/ 	.word	0x00001810


	//   ....[5]....
        /*00c0*/ 	.word	0x00001820


	//   ....[6]....
        /*00c4*/ 	.word	0x000018b0


	//   ....[7]....
        /*00c8*/ 	.word	0x000018e0


	//   ....[8]....
        /*00cc*/ 	.word	0x00001910


	//   ....[9]....
        /*00d0*/ 	.word	0x00001920


	//   ....[10]....
        /*00d4*/ 	.word	0x000019b0


	//   ....[11]....
        /*00d8*/ 	.word	0x000019e0


	//   ....[12]....
        /*00dc*/ 	.word	0x00001a10


	//   ....[13]....
        /*00e0*/ 	.word	0x00001a20


	//   ....[14]....
        /*00e4*/ 	.word	0x00001ac0


	//   ....[15]....
        /*00e8*/ 	.word	0x00001af0


	//   ....[16]....
        /*00ec*/ 	.word	0x00001b10


	//   ....[17]....
        /*00f0*/ 	.word	0x00001b20


	//   ....[18]....
        /*00f4*/ 	.word	0x00001bd0


	//   ....[19]....
        /*00f8*/ 	.word	0x00001c00


	//   ....[20]....
        /*00fc*/ 	.word	0x00001c10


	//   ....[21]....
        /*0100*/ 	.word	0x00001c20


	//   ....[22]....
        /*0104*/ 	.word	0x00001db0


	//   ....[23]....
        /*0108*/ 	.word	0x00001dd0


	//   ....[24]....
        /*010c*/ 	.word	0x00001de0


	//   ....[25]....
        /*0110*/ 	.word	0x00001df0


	//   ....[26]....
        /*0114*/ 	.word	0x000023b0


	//----- nvinfo : EIATTR_EXIT_INSTR_OFFSETS
	.align		4
.L_2045:
        /*0118*/ 	.byte	0x04, 0x1c
        /*011a*/ 	.short	(.L_2047 - .L_2046)


	//   ....[0]....
.L_2046:
        /*011c*/ 	.word	0x00000130


	//   ....[1]....
        /*0120*/ 	.word	0x000026f0


	//----- nvinfo : EIATTR_MAX_THREADS
	.align		4
.L_2047:
        /*0124*/ 	.byte	0x04, 0x05
        /*0126*/ 	.short	(.L_2049 - .L_2048)
.L_2048:
        /*0128*/ 	.word	0x00000020
        /*012c*/ 	.word	0x00000001
        /*0130*/ 	.word	0x00000001


	//----- nvinfo : EIATTR_CRS_STACK_SIZE
	.align		4
.L_2049:
        /*0134*/ 	.byte	0x04, 0x1e
        /*0136*/ 	.short	(.L_2051 - .L_2050)
.L_2050:
        /*0138*/ 	.word	0x00000000
.L_2051:


//--------------------- .nv.info._Z25selective_scan_fwd_kernelI32Selective_Scan_fwd_kernel_traitsILi32ELi4ELi1ELb0ELb0ELb0ELb1EfN3c107complexIfEEEEv13SSMParamsBase --------------------------
	.section	.nv.info._Z25selective_scan_fwd_kernelI32Selective_Scan_fwd_kernel_traitsILi32ELi4ELi1ELb0ELb0ELb0ELb1EfN3c107complexIfEEEEv13SSMParamsBase,"",@"SHT_CUDA_INFO"
	.sectionflags	@""
	.align	4


	//----- nvinfo : EIATTR_CUDA_API_VERSION
	.align		4
        /*0000*/ 	.byte	0x04, 0x37
        /*0002*/ 	.short	(.L_2053 - .L_2052)
.L_2052:
        /*0004*/ 	.word	0x00000082


	//----- nvinfo : EIATTR_SW2861232_WAR
	.align		4
.L_2053:
        /*0008*/ 	.byte	0x01, 0x35
	.zero		2


	//----- nvinfo : EIATTR_PARAM_CBANK
	.align		4
        /*000c*/ 	.byte	0x04, 0x0a
        /*000e*/ 	.short	(.L_2055 - .L_2054)
	.align		4
.L_2054:
        /*0010*/ 	.word	index@(.nv.constant0._Z25selective_scan_fwd_kernelI32Selective_Scan_fwd_kernel_traitsILi32ELi4ELi1ELb0ELb0ELb0ELb1EfN3c107complexIfEEEEv13SSMParamsBase)
        /*0014*/ 	.short	0x0160
        /*0016*/ 	.short	0x0118


	//----- nvinfo : EIATTR_CBANK_PARAM_SIZE
	.align		4
.L_2055:
        /*0018*/ 	.byte	0x03, 0x19
        /*001a*/ 	.short	0x0118


	//----- nvinfo : EIATTR_KPARAM_INFO
	.align		4
        /*001c*/ 	.byte	0x04, 0x17
        /*001e*/ 	.short	(.L_2057 - .L_2056)
.L_2056:
        /*0020*/ 	.word	0x00000000
        /*0024*/ 	.short	0x0000
        /*0026*/ 	.short	0x0000
        /*0028*/ 	.byte	0x00, 0xf0, 0x61, 0x04


	//----- nvinfo : EIATTR_MAXREG_COUNT
	.align		4
.L_2057:
        /*002c*/ 	.byte	0x03, 0x1b
        /*002e*/ 	.short	0x00ff


	//----- nvinfo : EIATTR_NUM_BARRIERS
	.align		4
        /*0030*/ 	.byte	0x02, 0x4c
        /*0032*/ 	.byte	0x01
	.zero		1


	//----- nvinfo : EIATTR_MERCURY_ISA_VERSION
	.align		4
        /*0034*/ 	.byte	0x03, 0x5f
        /*0036*/ 	.short	0x0000


	//----- nvinfo : EIATTR_COOP_GROUP_MASK_REGIDS
	.align		4
        /*0038*/ 	.byte	0x04, 0x29
        /*003a*/ 	.short	(.L_2059 - .L_2058)


	//   ....[0]....
.L_2058:
        /*003c*/ 	.word	0xffffffff


	//   ....[1]....
        /*0040*/ 	.word	0xffffffff


	//   ....[2]....
        /*0044*/ 	.word	0xffffffff


	//   ....[3]....
        /*0048*/ 	.word	0xffffffff


	//   ....[4]....
        /*004c*/ 	.word	0xffffffff


	//   ....[5]....
        /*0050*/ 	.word	0xffffffff


	//   ....[6]....
        /*0054*/ 	.word	0xffffffff


	//   ....[7]....
        /*0058*/ 	.word	0xffffffff


	//   ....[8]....
        /*005c*/ 	.word	0xffffffff


	//   ....[9]....
        /*0060*/ 	.word	0xffffffff


	//   ....[10]....
        /*0064*/ 	.word	0xffffffff


	//   ....[11]....
        /*0068*/ 	.word	0xffffffff


	//   ....[12]....
        /*006c*/ 	.word	0xffffffff


	//   ....[13]....
        /*0070*/ 	.word	0xffffffff


	//   ....[14]....
        /*0074*/ 	.word	0xffffffff


	//   ....[15]....
        /*0078*/ 	.word	0xffffffff


	//   ....[16]....
        /*007c*/ 	.word	0xffffffff


	//   ....[17]....
        /*0080*/ 	.word	0xffffffff


	//   ....[18]....
        /*0084*/ 	.word	0xffffffff


	//   ....[19]....
        /*0088*/ 	.word	0xffffffff


	//   ....[20]....
        /*008c*/ 	.word	0xffffffff


	//   ....[21]....
        /*0090*/ 	.word	0xffffffff


	//   ....[22]....
        /*0094*/ 	.word	0xffffffff


	//   ....[23]....
        /*0098*/ 	.word	0xffffffff


	//   ....[24]....
        /*009c*/ 	.word	0xffffffff


	//   ....[25]....
        /*00a0*/ 	.word	0xffffffff


	//   ....[26]....
        /*00a4*/ 	.word	0xffffffff


	//   ....[27]....
        /*00a8*/ 	.word	0xffffffff


	//   ....[28]....
        /*00ac*/ 	.word	0xffffffff


	//----- nvinfo : EIATTR_COOP_GROUP_INSTR_OFFSETS
	.align		4
.L_2059:
        /*00b0*/ 	.byte	0x04, 0x28
        /*00b2*/ 	.short	(.L_2061 - .L_2060)


	//   ....[0]....
.L_2060:
        /*00b4*/ 	.word	0x00000500


	//   ....[1]....
        /*00b8*/ 	.word	0x00000600


	//   ....[2]....
        /*00bc*/ 	.word	0x000017b0


	//   ....[3]....
        /*00c0*/ 	.word	0x000017e0


	//   ....[4]....
        /*00c4*/ 	.word	0x00001820


	//   ....[5]....
        /*00c8*/ 	.word	0x00001830


	//   ....[6]....
        /*00cc*/ 	.word	0x000018b0


	//   ....[7]....
        /*00d0*/ 	.word	0x000018e0


	//   ....[8]....
        /*00d4*/ 	.word	0x00001910


	//   ....[9]....
        /*00d8*/ 	.word	0x00001930


	//   ....[10]....
        /*00dc*/ 	.word	0x000019b0


	//   ....[11]....
        /*00e0*/ 	.word	0x000019e0


	//   ....[12]....
        /*00e4*/ 	.word	0x00001a20


	//   ....[13]....
        /*00e8*/ 	.word	0x00001a30


	//   ....[14]....
        /*00ec*/ 	.word	0x00001ab0


	//   ....[15]....
        /*00f0*/ 	.word	0x00001ad0


	//   ....[16]....
        /*00f4*/ 	.word	0x00001b20


	//   ....[17]....
        /*00f8*/ 	.word	0x00001b40


	//   ....[18]....
        /*00fc*/ 	.word	0x00001bd0


	//   ....[19]....
        /*0100*/ 	.word	0x00001c20


	//   ....[20]....
        /*0104*/ 	.word	0x00001c40


	//   ....[21]....
        /*0108*/ 	.word	0x00001c60


	//   ....[22]....
        /*010c*/ 	.word	0x00001d30


	//   ....[23]....
        /*0110*/ 	.word	0x00001d60


	//   ....[24]....
        /*0114*/ 	.word	0x00001d70


	//   ....[25]....
        /*0118*/ 	.word	0x00001d80


	//   ....[26]....
        /*011c*/ 	.word	0x000023c0


	//   ....[27]....
        /*0120*/ 	.word	0x000028a0


	//   ....[28]....
        /*0124*/ 	.word	0x00002a90


	//----- nvinfo : EIATTR_EXIT_INSTR_OFFSETS
	.align		4
.L_2061:
        /*0128*/ 	.byte	0x04, 0x1c
        /*012a*/ 	.short	(.L_2063 - .L_2062)


	//   ....[0]....
.L_2062:
        /*012c*/ 	.word	0x00000120


	//   ....[1]....
        /*0130*/ 	.word	0x00002d80


	//----- nvinfo : EIATTR_MAX_THREADS
	.align		4
.L_2063:
        /*0134*/ 	.byte	0x04, 0x05
        /*0136*/ 	.short	(.L_2065 - .L_2064)
.L_2064:
        /*0138*/ 	.word	0x00000020
        /*013c*/ 	.word	0x00000001
        /*0140*/ 	.word	0x00000001


	//----- nvinfo : EIATTR_CRS_STACK_SIZE
	.align		4
.L_2065:
        /*0144*/ 	.byte	0x04, 0x1e
        /*0146*/ 	.short	(.L_2067 - .L_2066)
.L_2066:
        /*0148*/ 	.word	0x00000000
.L_2067:


//--------------------- .nv.info._Z25selective_scan_fwd_kernelI32Selective_Scan_fwd_kernel_traitsILi32ELi4ELi1ELb0ELb0ELb1ELb0EfN3c107complexIfEEEEv13SSMParamsBase --------------------------
	.section	.nv.info._Z25selective_scan_fwd_kernelI32Selective_Scan_fwd_kernel_traitsILi32ELi4ELi1ELb0ELb0ELb1ELb0EfN3c107complexIfEEEEv13SSMParamsBase,"",@"SHT_CUDA_INFO"
	.sectionflags	@""
	.align	4


	//----- nvinfo : EIATTR_CUDA_API_VERSION
	.align		4
        /*0000*/ 	.byte	0x04, 0x37
        /*0002*/ 	.short	(.L_2069 - .L_2068)
.L_2068:
        /*0004*/ 	.word	0x00000082


	//----- nvinfo : EIATTR_SW2861232_WAR
	.align		4
.L_2069:
        /*0008*/ 	.byte	0x01, 0x35
	.zero		2


	//----- nvinfo : EIATTR_PARAM_CBANK
	.align		4
        /*000c*/ 	.byte	0x04, 0x0a
        /*000e*/ 	.short	(.L_2071 - .L_2070)
	.align		4
.L_2070:
        /*0010*/ 	.word	index@(.nv.constant0._Z25selective_scan_fwd_kernelI32Selective_Scan_fwd_kernel_traitsILi32ELi4ELi1ELb0ELb0ELb1ELb0EfN3c107complexIfEEEEv13SSMParamsBase)
        /*0014*/ 	.short	0x0160
        /*0016*/ 	.short	0x0118


	//----- nvinfo : EIATTR_CBANK_PARAM_SIZE
	.align		4
.L_2071:
        /*0018*/ 	.byte	0x03, 0x19
        /*001a*/ 	.short	0x0118


	//----- nvinfo : EIATTR_KPARAM_INFO
	.align		4
        /*001c*/ 	.byte	0x04, 0x17
        /*001e*/ 	.short	(.L_2073 - .L_2072)
.L_2072:
        /*0020*/ 	.word	0x00000000
        /*0024*/ 	.short	0x0000
        /*0026*/ 	.short	0x0000
        /*0028*/ 	.byte	0x00, 0xf0, 0x61, 0x04


	//----- nvinfo : EIATTR_MAXREG_COUNT
	.align		4
.L_2073:
        /*002c*/ 	.byte	0x03, 0x1b
        /*002e*/ 	.short	0x00ff


	//----- nvinfo : EIATTR_NUM_BARRIERS
	.align		4
        /*0030*/ 	.byte	0x02, 0x4c
        /*0032*/ 	.byte	0x01
	.zero		1


	//----- nvinfo : EIATTR_MERCURY_ISA_VERSION
	.align		4
        /*0034*/ 	.byte	0x03, 0x5f
        /*0036*/ 	.short	0x0000


	//----- nvinfo : EIATTR_COOP_GROUP_MASK_REGIDS
	.align		4
        /*0038*/ 	.byte	0x04, 0x29
        /*003a*/ 	.short	(.L_2075 - .L_2074)


	//   ....[0]....
.L_2074:
        /*003c*/ 	.word	0xffffffff


	//   ....[1]....
        /*0040*/ 	.word	0xffffffff


	//   ....[2]....
        /*0044*/ 	.word	0xffffffff


	//   ....[3]....
        /*0048*/ 	.word	0xffffffff


	//   ....[4]....
        /*004c*/ 	.word	0xffffffff


	//   ....[5]....
        /*0050*/ 	.word	0xffffffff


	//   ....[6]....
        /*0054*/ 	.word	0xffffffff


	//   ....[7]....
        /*0058*/ 	.word	0xffffffff


	//   ....[8]....
        /*005c*/ 	.word	0xffffffff


	//   ....[9]....
        /*0060*/ 	.word	0xffffffff


	//   ....[10]....
        /*0064*/ 	.word	0xffffffff


	//   ....[11]....
        /*0068*/ 	.word	0xffffffff


	//   ....[12]....
        /*006c*/ 	.word	0xffffffff


	//   ....[13]....
        /*0070*/ 	.word	0xffffffff


	//   ....[14]....
        /*0074*/ 	.word	0xffffffff


	//   ....[15]....
        /*0078*/ 	.word	0xffffffff


	//   ....[16]....
        /*007c*/ 	.word	0xffffffff


	//   ....[17]....
        /*0080*/ 	.word	0xffffffff


	//   ....[18]....
        /*0084*/ 	.word	0xffffffff


	//   ....[19]....
        /*0088*/ 	.word	0xffffffff


	//   ....[20]....
        /*008c*/ 	.word	0xffffffff


	//   ....[21]....
        /*0090*/ 	.word	0xffffffff


	//   ....[22]....
        /*0094*/ 	.word	0xffffffff


	//   ....[23]....
        /*0098*/ 	.word	0xffffffff


	//   ....[24]....
        /*009c*/ 	.word	0xffffffff


	//   ....[25]....
        /*00a0*/ 	.word	0xffffffff


	//   ....[26]....
        /*00a4*/ 	.word	0xffffffff


	//   ....[27]....
        /*00a8*/ 	.word	0xffffffff


	//----- nvinfo : EIATTR_COOP_GROUP_INSTR_OFFSETS
	.align		4
.L_2075:
        /*00ac*/ 	.byte	0x04, 0x28
        /*00ae*/ 	.short	(.L_2077 - .L_2076)


	//   ....[0]....
.L_2076:
        /*00b0*/ 	.word	0x00000830


	//   ....[1]....
        /*00b4*/ 	.word	0x00000910


	//   ....[2]....
        /*00b8*/ 	.word	0x00001a90


	//   ....[3]....
        /*00bc*/ 	.word	0x00001d90


	//   ....[4]....
        /*00c0*/ 	.word	0x00001db0


	//   ....[5]....
        /*00c4*/ 	.word	0x00001dc0


	//   ....[6]....
        /*00c8*/ 	.word	0x00001dd0


	//   ....[7]....
        /*00cc*/ 	.word	0x00001e80


	//   ....[8]....
        /*00d0*/ 	.word	0x00001eb0


	//   ....[9]....
        /*00d4*/ 	.word	0x00001ec0


	//   ....[10]....
        /*00d8*/ 	.word	0x00001ed0


	//   ....[11]....
        /*00dc*/ 	.word	0x00001fa0


	//   ....[12]....
        /*00e0*/ 	.word	0x00001fb0


	//   ....[13]....
        /*00e4*/ 	.word	0x00001fc0


	//   ....[14]....
        /*00e8*/ 	.word	0x00001fd0


	//   ....[15]....
        /*00ec*/ 	.word	0x00002090


	//   ....[16]....
        /*00f0*/ 	.word	0x000020b0


	//   ....[17]....
        /*00f4*/ 	.word	0x000020c0


	//   ....[18]....
        /*00f8*/ 	.word	0x000020d0


	//   ....[19]....
        /*00fc*/ 	.word	0x000021b0


	//   ....[20]....
        /*0100*/ 	.word	0x000021e0


	//   ....[21]....
        /*0104*/ 	.word	0x000021f0


	//   ....[22]....
        /*0108*/ 	.word	0x00002200


	//   ....[23]....
        /*010c*/ 	.word	0x000023a0


	//   ....[24]....
        /*0110*/ 	.word	0x000023c0


	//   ....[25]....
        /*0114*/ 	.word	0x000023f0


	//   ....[26]....
        /*0118*/ 	.word	0x00002420


	//   ....[27]....
        /*011c*/ 	.word	0x000029f0


	//----- nvinfo : EIATTR_EXIT_INSTR_OFFSETS
	.align		4
.L_2077:
        /*0120*/ 	.byte	0x04, 0x1c
        /*0122*/ 	.short	(.L_2079 - .L_2078)


	//   ....[0]....
.L_2078:
        /*0124*/ 	.word	0x00000210


	//   ....[1]....
        /*0128*/ 	.word	0x00002d70


	//----- nvinfo : EIATTR_MAX_THREADS
	.align		4
.L_2079:
        /*012c*/ 	.byte	0x04, 0x05
        /*012e*/ 	.short	(.L_2081 - .L_2080)
.L_2080:
        /*0130*/ 	.word	0x00000020
        /*0134*/ 	.word	0x00000001
        /*0138*/ 	.word	0x00000001


	//----- nvinfo : EIATTR_CRS_STACK_SIZE
	.align		4
.L_2081:
        /*013c*/ 	.byte	0x04, 0x1e
        /*013e*/ 	.short	(.L_2083 - .L_2082)
.L_2082:
        /*0140*/ 	.word	0x00000000
.L_2083:


//--------------------- .nv.info._Z25selective_scan_fwd_kernelI32Selective_Scan_fwd_kernel_traitsILi32ELi4ELi1ELb0ELb0ELb1ELb1EfN3c107complexIfEEEEv13SSMParamsBase --------------------------
	.section	.nv.info._Z25selective_scan_fwd_kernelI32Selective_Scan_fwd_kernel_traitsILi32ELi4ELi1ELb0ELb0ELb1ELb1EfN3c107complexIfEEEEv13SSMParamsBase,"",@"SHT_CUDA_INFO"
	.sectionflags	@""
	.align	4


	//----- nvinfo : EIATTR_CUDA_API_VERSION
	.align		4
        /*0000*/ 	.byte	0x04, 0x37
        /*0002*/ 	.short	(.L_2085 - .L_2084)
.L_2084:
        /*0004*/ 	.word	0x00000082


	//----- nvinfo : EIATTR_SW2861232_WAR
	.align		4
.L_2085:
        /*0008*/ 	.byte	0x01, 0x35
	.zero		2


	//----- nvinfo : EIATTR_PARAM_CBANK
	.align		4
        /*000c*/ 	.byte	0x04, 0x0a
        /*000e*/ 	.short	(.L_2087 - .L_2086)
	.align		4
.L_2086:
        /*0010*/ 	.word	index@(.nv.constant0._Z25selective_scan_fwd_kernelI32Selective_Scan_fwd_kernel_traitsILi32ELi4ELi1ELb0ELb0ELb1ELb1EfN3c107complexIfEEEEv13SSMParamsBase)
        /*0014*/ 	.short	0x0160
        /*0016*/ 	.short	0x0118


	//----- nvinfo : EIATTR_CBANK_PARAM_SIZE
	.align		4
.L_2087:
        /*0018*/ 	.byte	0x03, 0x19
        /*001a*/ 	.short	0x0118


	//----- nvinfo : EIATTR_KPARAM_INFO
	.align		4
        /*001c*/ 	.byte	0x04, 0x17
        /*001e*/ 	.short	(.L_2089 - .L_2088)
.L_2088:
        /*0020*/ 	.word	0x00000000
        /*0024*/ 	.short	0x0000
        /*0026*/ 	.short	0x0000
        /*0028*/ 	.byte	0x00, 0xf0, 0x61, 0x04


	//----- nvinfo : EIATTR_MAXREG_COUNT
	.align		4
.L_2089:
        /*002c*/ 	.byte	0x03, 0x1b
        /*002e*/ 	.short	0x00ff


	//----- nvinfo : EIATTR_NUM_BARRIERS
	.align		4
        /*0030*/ 	.byte	0x02, 0x4c
        /*0032*/ 	.byte	0x01
	.zero		1


	//----- nvinfo : EIATTR_MERCURY_ISA_VERSION
	.align		4
        /*0034*/ 	.byte	0x03, 0x5f
        /*0036*/ 	.short	0x0000


	//----- nvinfo : EIATTR_COOP_GROUP_MASK_REGIDS
	.align		4
        /*0038*/ 	.byte	0x04, 0x29
        /*003a*/ 	.short	(.L_2091 - .L_2090)


	//   ....[0]....
.L_2090:
        /*003c*/ 	.word	0xffffffff


	//   ....[1]....
        /*0040*/ 	.word	0xffffffff


	//   ....[2]....
        /*0044*/ 	.word	0xffffffff


	//   ....[3]....
        /*0048*/ 	.word	0xffffffff


	//   ....[4]....
        /*004c*/ 	.word	0xffffffff


	//   ....[5]....
        /*0050*/ 	.word	0xffffffff


	//   ....[6]....
        /*0054*/ 	.word	0xffffffff


	//   ....[7]....
        /*0058*/ 	.word	0xffffffff


	//   ....[8]....
        /*005c*/ 	.word	0xffffffff


	//   ....[9]....
        /*0060*/ 	.word	0xffffffff


	//   ....[10]....
        /*0064*/ 	.word	0xffffffff


	//   ....[11]....
        /*0068*/ 	.word	0xffffffff


	//   ....[12]....
        /*006c*/ 	.word	0xffffffff


	//   ....[13]....
        /*0070*/ 	.word	0xffffffff


	//   ....[14]....
        /*0074*/ 	.word	0xffffffff


	//   ....[15]....
        /*0078*/ 	.word	0xffffffff


	//   ....[16]....
        /*007c*/ 	.word	0xffffffff


	//   ....[17]....
        /*0080*/ 	.word	0xffffffff


	//   ....[18]....
        /*0084*/ 	.word	0xffffffff


	//   ....[19]....
        /*0088*/ 	.word	0xffffffff


	//   ....[20]....
        /*008c*/ 	.word	0xffffffff


	//   ....[21]....
        /*0090*/ 	.word	0xffffffff


	//   ....[22]....
        /*0094*/ 	.word	0xffffffff


	//   ....[23]....
        /*0098*/ 	.word	0xffffffff


	//   ....[24]....
        /*009c*/ 	.word	0xffffffff


	//   ....[25]....
        /*00a0*/ 	.word	0xffffffff


	//   ....[26]....
        /*00a4*/ 	.word	0xffffffff


	//   ....[27]....
        /*00a8*/ 	.word	0xffffffff


	//   ....[28]....
        /*00ac*/ 	.word	0xffffffff


	//   ....[29]....
        /*00b0*/ 	.word	0xffffffff


	//----- nvinfo : EIATTR_COOP_GROUP_INSTR_OFFSETS
	.align		4
.L_2091:
        /*00b4*/ 	.byte	0x04, 0x28
        /*00b6*/ 	.short	(.L_2093 - .L_2092)


	//   ....[0]....
.L_2092:
        /*00b8*/ 	.word	0x000007e0


	//   ....[1]....
        /*00bc*/ 	.word	0x000008b0


	//   ....[2]....
        /*00c0*/ 	.word	0x00001a50


	//   ....[3]....
        /*00c4*/ 	.word	0x00001d20


	//   ....[4]....
        /*00c8*/ 	.word	0x00001d50


	//   ....[5]....
        /*00cc*/ 	.word	0x00001d70


	//   ....[6]....
        /*00d0*/ 	.word	0x00001d80


	//   ....[7]....
        /*00d4*/ 	.word	0x00001e30


	//   ....[8]....
        /*00d8*/ 	.word	0x00001e60


	//   ....[9]....
        /*00dc*/ 	.word	0x00001e70


	//   ....[10]....
        /*00e0*/ 	.word	0x00001e80


	//   ....[11]....
        /*00e4*/ 	.word	0x00001f50


	//   ....[12]....
        /*00e8*/ 	.word	0x00001f60


	//   ....[13]....
        /*00ec*/ 	.word	0x00001f70


	//   ....[14]....
        /*00f0*/ 	.word	0x00001f80


	//   ....[15]....
        /*00f4*/ 	.word	0x00002040


	//   ....[16]....
        /*00f8*/ 	.word	0x00002060


	//   ....[17]....
        /*00fc*/ 	.word	0x00002070


	//   ....[18]....
        /*0100*/ 	.word	0x00002080


	//   ....[19]....
        /*0104*/ 	.word	0x00002170


	//   ....[20]....
        /*0108*/ 	.word	0x000021a0


	//   ....[21]....
        /*010c*/ 	.word	0x000021b0


	//   ....[22]....
        /*0110*/ 	.word	0x000021c0


	//   ....[23]....
        /*0114*/ 	.word	0x00002360


	//   ....[24]....
        /*0118*/ 	.word	0x00002380


	//   ....[25]....
        /*011c*/ 	.word	0x000023b0


	//   ....[26]....
        /*0120*/ 	.word	0x000023d0


	//   ....[27]....
        /*0124*/ 	.word	0x00002b00


	//   ....[28]....
        /*0128*/ 	.word	0x00002f90


	//   ....[29]....
        /*012c*/ 	.word	0x00003170


	//----- nvinfo : EIATTR_EXIT_INSTR_OFFSETS
	.align		4
.L_2093:
        /*0130*/ 	.byte	0x04, 0x1c
        /*0132*/ 	.short	(.L_2095 - .L_2094)


	//   ....[0]....
.L_2094:
        /*0134*/ 	.word	0x00000250


	//   ....[1]....
        /*0138*/ 	.word	0x00003490


	//----- nvinfo : EIATTR_MAX_THREADS
	.align		4
.L_2095:
        /*013c*/ 	.byte	0x04, 0x05
        /*013e*/ 	.short	(.L_2097 - .L_2096)
.L_2096:
        /*0140*/ 	.word	0x00000020
        /*0144*/ 	.word	0x00000001
        /*0148*/ 	.word	0x00000001


	//----- nvinfo : EIATTR_CRS_STACK_SIZE
	.align		4
.L_2097:
        /*014c*/ 	.byte	0x04, 0x1e
        /*014e*/ 	.short	(.L_2099 - .L_2098)
.L_2098:
        /*0150*/ 	.word	0x00000000
.L_2099:


//--------------------- .nv.info._Z25selective_scan_fwd_kernelI32Selective_Scan_fwd_kernel_traitsILi32ELi4ELi1ELb0ELb1ELb0ELb0EfN3c107complexIfEEEEv13SSMParamsBase --------------------------
	.section	.nv.info._Z25selective_scan_fwd_kernelI32Selective_Scan_fwd_kernel_traitsILi32ELi4ELi1ELb0ELb1ELb0ELb0EfN3c107complexIfEEEEv13SSMParamsBase,"",@"SHT_CUDA_INFO"
	.sectionflags	@""
	.align	4


	//----- nvinfo : EIATTR_CUDA_API_VERSION
	.align		4
        /*0000*/ 	.byte	0x04, 0x37
        /*0002*/ 	.short	(.L_2101 - .L_2100)
.L_2100:
        /*0004*/ 	.word	0x00000082


	//----- nvinfo : EIATTR_SW2861232_WAR
	.align		4
.L_2101:
        /*0008*/ 	.byte	0x01, 0x35
	.zero		2


	//----- nvinfo : EIATTR_PARAM_CBANK
	.align		4
        /*000c*/ 	.byte	0x04, 0x0a
        /*000e*/ 	.short	(.L_2103 - .L_2102)
	.align		4
.L_2102:
        /*0010*/ 	.word	index@(.nv.constant0._Z25selective_scan_fwd_kernelI32Selective_Scan_fwd_kernel_traitsILi32ELi4ELi1ELb0ELb1ELb0ELb0EfN3c107complexIfEEEEv13SSMParamsBase)
        /*0014*/ 	.short	0x0160
        /*0016*/ 	.short	0x0118


	//----- nvinfo : EIATTR_CBANK_PARAM_SIZE
	.align		4
.L_2103:
        /*0018*/ 	.byte	0x03, 0x19
        /*001a*/ 	.short	0x0118


	//----- nvinfo : EIATTR_KPARAM_INFO
	.align		4
        /*001c*/ 	.byte	0x04, 0x17
        /*001e*/ 	.short	(.L_2105 - .L_2104)
.L_2104:
        /*0020*/ 	.word	0x00000000
        /*0024*/ 	.short	0x0000
        /*0026*/ 	.short	0x0000
        /*0028*/ 	.byte	0x00, 0xf0, 0x61, 0x04


	//----- nvinfo : EIATTR_MAXREG_COUNT
	.align		4
.L_2105:
        /*002c*/ 	.byte	0x03, 0x1b
        /*002e*/ 	.short	0x00ff


	//----- nvinfo : EIATTR_NUM_BARRIERS
	.align		4
        /*0030*/ 	.byte	0x02, 0x4c
        /*0032*/ 	.byte	0x01
	.zero		1


	//----- nvinfo : EIATTR_MERCURY_ISA_VERSION
	.align		4
        /*0034*/ 	.byte	0x03, 0x5f
        /*0036*/ 	.short	0x0000


	//----- nvinfo : EIATTR_COOP_GROUP_MASK_REGIDS
	.align		4
        /*0038*/ 	.byte	0x04, 0x29
        /*003a*/ 	.short	(.L_2107 - .L_2106)


	//   ....[0]....
.L_2106:
        /*003c*/ 	.word	0xffffffff


	//   ....[1]....
        /*0040*/ 	.word	0xffffffff


	//   ....[2]....
        /*0044*/ 	.word	0xffffffff


	//   ....[3]....
        /*0048*/ 	.word	0xffffffff


	//   ....[4]....
        /*004c*/ 	.word	0xffffffff


	//   ....[5]....
        /*0050*/ 	.word	0xffffffff


	//   ....[6]....
        /*0054*/ 	.word	0xffffffff


	//   ....[7]....
        /*0058*/ 	.word	0xffffffff


	//   ....[8]....
        /*005c*/ 	.word	0xffffffff


	//   ....[9]....
        /*0060*/ 	.word	0xffffffff


	//   ....[10]....
        /*0064*/ 	.word	0xffffffff


	//   ....[11]....
        /*0068*/ 	.word	0xffffffff


	//   ....[12]....
        /*006c*/ 	.word	0xffffffff


	//   ....[13]....
        /*0070*/ 	.word	0xffffffff


	//   ....[14]....
        /*0074*/ 	.word	0xffffffff


	//   ....[15]....
        /*0078*/ 	.word	0xffffffff


	//   ....[16]....
        /*007c*/ 	.word	0xffffffff


	//   ....[17]....
        /*0080*/ 	.word	0xffffffff


	//   ....[18]....
        /*0084*/ 	.word	0xffffffff


	//   ....[19]....
        /*0088*/ 	.word	0xffffffff


	//   ....[20]....
        /*008c*/ 	.word	0xffffffff


	//   ....[21]....
        /*0090*/ 	.word	0xffffffff


	//   ....[22]....
        /*0094*/ 	.word	0xffffffff


	//   ....[23]....
        /*0098*/ 	.word	0xffffffff


	//   ....[24]....
        /*009c*/ 	.word	0xffffffff


	//   ....[25]....
        /*00a0*/ 	.word	0xffffffff


	//   ....[26]....
        /*00a4*/ 	.word	0xffffffff


	//   ....[27]....
        /*00a8*/ 	.word	0xffffffff


	//----- nvinfo : EIATTR_COOP_GROUP_INSTR_OFFSETS
	.align		4
.L_2107:
        /*00ac*/ 	.byte	0x04, 0x28
        /*00ae*/ 	.short	(.L_2109 - .L_2108)


	//   ....[0]....
.L_2108:
        /*00b0*/ 	.word	0x000008a0


	//   ....[1]....
        /*00b4*/ 	.word	0x00000970


	//   ....[2]....
        /*00b8*/ 	.word	0x000018d0


	//   ....[3]....
        /*00bc*/ 	.word	0x00001e70


	//   ....[4]....
        /*00c0*/ 	.word	0x00001ea0


	//   ....[5]....
        /*00c4*/ 	.word	0x00001ed0


	//   ....[6]....
        /*00c8*/ 	.word	0x00001ee0


	//   ....[7]....
        /*00cc*/ 	.word	0x00001f80


	//   ....[8]....
        /*00d0*/ 	.word	0x00001fa0


	//   ....[9]....
        /*00d4*/ 	.word	0x00001fd0


	//   ....[10]....
        /*00d8*/ 	.word	0x00001fe0


	//   ....[11]....
        /*00dc*/ 	.word	0x00002080


	//   ....[12]....
        /*00e0*/ 	.word	0x000020a0


	//   ....[13]....
        /*00e4*/ 	.word	0x000020d0


	//   ....[14]....
        /*00e8*/ 	.word	0x000020e0


	//   ....[15]....
        /*00ec*/ 	.word	0x00002180


	//   ....[16]....
        /*00f0*/ 	.word	0x000021b0


	//   ....[17]....
        /*00f4*/ 	.word	0x000021d0


	//   ....[18]....
        /*00f8*/ 	.word	0x000021e0


	//   ....[19]....
        /*00fc*/ 	.word	0x000022a0


	//   ....[20]....
        /*0100*/ 	.word	0x000022c0


	//   ....[21]....
        /*0104*/ 	.word	0x000022d0


	//   ....[22]....
        /*0108*/ 	.word	0x000022e0


	//   ....[23]....
        /*010c*/ 	.word	0x00002490


	//   ....[24]....
        /*0110*/ 	.word	0x000024b0


	//   ....[25]....
        /*0114*/ 	.word	0x000024c0


	//   ....[26]....
        /*0118*/ 	.word	0x000024d0


	//   ....[27]....
        /*011c*/ 	.word	0x000029c0


	//----- nvinfo : EIATTR_EXIT_INSTR_OFFSETS
	.align		4
.L_2109:
        /*0120*/ 	.byte	0x04, 0x1c
        /*0122*/ 	.short	(.L_2111 - .L_2110)


	//   ....[0]....
.L_2110:
        /*0124*/ 	.word	0x00000230


	//   ....[1]....
        /*0128*/ 	.word	0x00002d50


	//----- nvinfo : EIATTR_MAX_THREADS
	.align		4
.L_2111:
        /*012c*/ 	.byte	0x04, 0x05
        /*012e*/ 	.short	(.L_2113 - .L_2112)
.L_2112:
        /*0130*/ 	.word	0x00000020
        /*0134*/ 	.word	0x00000001
        /*0138*/ 	.word	0x00000001


	//----- nvinfo : EIATTR_CRS_STACK_SIZE
	.align		4
.L_2113:
        /*013c*/ 	.byte	0x04, 0x1e
        /*013e*/ 	.short	(.L_2115 - .L_2114)
.L_2114:
        /*0140*/ 	.word	0x00000000
.L_2115:


//--------------------- .nv.info._Z25selective_scan_fwd_kernelI32Selective_Scan_fwd_kernel_traitsILi32ELi4ELi1ELb0ELb1ELb0ELb1EfN3c107complexIfEEEEv13SSMParamsBase --------------------------
	.section	.nv.info._Z25selective_scan_fwd_kernelI32Selective_Scan_fwd_kernel_traitsILi32ELi4ELi1ELb0ELb1ELb0ELb1EfN3c107complexIfEEEEv13SSMParamsBase,"",@"SHT_CUDA_INFO"
	.sectionflags	@""
	.align	4


	//----- nvinfo : EIATTR_CUDA_API_VERSION
	.align		4
        /*0000*/ 	.byte	0x04, 0x37
        /*0002*/ 	.short	(.L_2117 - .L_2116)
.L_2116:
        /*0004*/ 	.word	0x00000082


	//----- nvinfo : EIATTR_SW2861232_WAR
	.align		4
.L_2117:
        /*0008*/ 	.byte	0x01, 0x35
	.zero		2


	//----- nvinfo : EIATTR_PARAM_CBANK
	.align		4
        /*000c*/ 	.byte	0x04, 0x0a
        /*000e*/ 	.short	(.L_2119 - .L_2118)
	.align		4
.L_2118:
        /*0010*/ 	.word	index@(.nv.constant0._Z25selective_scan_fwd_kernelI32Selective_Scan_fwd_kernel_traitsILi32ELi4ELi1ELb0ELb1ELb0ELb1EfN3c107complexIfEEEEv13SSMParamsBase)
        /*0014*/ 	.short	0x0160
        /*0016*/ 	.short	0x0118


	//----- nvinfo : EIATTR_CBANK_PARAM_SIZE
	.align		4
.L_2119:
        /*0018*/ 	.byte	0x03, 0x19
        /*001a*/ 	.short	0x0118


	//----- nvinfo : EIATTR_KPARAM_INFO
	.align		4
        /*001c*/ 	.byte	0x04, 0x17
        /*001e*/ 	.short	(.L_2121 - .L_2120)
.L_2120:
        /*0020*/ 	.word	0x00000000
        /*0024*/ 	.short	0x0000
        /*0026*/ 	.short	0x0000
        /*0028*/ 	.byte	0x00, 0xf0, 0x61, 0x04


	//----- nvinfo : EIATTR_MAXREG_COUNT
	.align		4
.L_2121:
        /*002c*/ 	.byte	0x03, 0x1b
        /*002e*/ 	.short	0x00ff


	//----- nvinfo : EIATTR_NUM_BARRIERS
	.align		4
        /*0030*/ 	.byte	0x02, 0x4c
        /*0032*/ 	.byte	0x01
	.zero		1


	//----- nvinfo : EIATTR_MERCURY_ISA_VERSION
	.align		4
        /*0034*/ 	.byte	0x03, 0x5f
        /*0036*/ 	.short	0x0000


	//----- nvinfo : EIATTR_COOP_GROUP_MASK_REGIDS
	.align		4
        /*0038*/ 	.byte	0x04, 0x29
        /*003a*/ 	.short	(.L_2123 - .L_2122)


	//   ....[0]....
.L_2122:
        /*003c*/ 	.word	0xffffffff


	//   ....[1]....
        /*0040*/ 	.word	0xffffffff


	//   ....[2]....
        /*0044*/ 	.word	0xffffffff


	//   ....[3]....
        /*0048*/ 	.word	0xffffffff


	//   ....[4]....
        /*004c*/ 	.word	0xffffffff


	//   ....[5]....
        /*0050*/ 	.word	0xffffffff


	//   ....[6]....
        /*0054*/ 	.word	0xffffffff


	//   ....[7]....
        /*0058*/ 	.word	0xffffffff


	//   ....[8]....
        /*005c*/ 	.word	0xffffffff


	//   ....[9]....
        /*0060*/ 	.word	0xffffffff


	//   ....[10]....
        /*0064*/ 	.word	0xffffffff


	//   ....[11]....
        /*0068*/ 	.word	0xffffffff


	//   ....[12]....
        /*006c*/ 	.word	0xffffffff


	//   ....[13]....
        /*0070*/ 	.word	0xffffffff


	//   ....[14]....
        /*0074*/ 	.word	0xffffffff


	//   ....[15]....
        /*0078*/ 	.word	0xffffffff


	//   ....[16]....
        /*007c*/ 	.word	0xffffffff


	//   ....[17]....
        /*0080*/ 	.word	0xffffffff


	//   ....[18]....
        /*0084*/ 	.word	0xffffffff


	//   ....[19]....
        /*0088*/ 	.word	0xffffffff


	//   ....[20]....
        /*008c*/ 	.word	0xffffffff


	//   ....[21]....
        /*0090*/ 	.word	0xffffffff


	//   ....[22]....
        /*0094*/ 	.word	0xffffffff


	//   ....[23]....
        /*0098*/ 	.word	0xffffffff


	//   ....[24]....
        /*009c*/ 	.word	0xffffffff


	//   ....[25]....
        /*00a0*/ 	.word	0xffffffff


	//   ....[26]....
        /*00a4*/ 	.word	0xffffffff


	//   ....[27]....
        /*00a8*/ 	.word	0xffffffff


	//   ....[28]....
        /*00ac*/ 	.word	0xffffffff


	//   ....[29]....
        /*00b0*/ 	.word	0xffffffff


	//----- nvinfo : EIATTR_COOP_GROUP_INSTR_OFFSETS
	.align		4
.L_2123:
        /*00b4*/ 	.byte	0x04, 0x28
        /*00b6*/ 	.short	(.L_2125 - .L_2124)


	//   ....[0]....
.L_2124:
        /*00b8*/ 	.word	0x00000800


	//   ....[1]....
        /*00bc*/ 	.word	0x000008d0


	//   ....[2]....
        /*00c0*/ 	.word	0x00001770


	//   ....[3]....
        /*00c4*/ 	.word	0x00001e40


	//   ....[4]....
        /*00c8*/ 	.word	0x00001e70


	//   ....[5]....
        /*00cc*/ 	.word	0x00001ea0


	//   ....[6]....
        /*00d0*/ 	.word	0x00001eb0


	//   ....[7]....
        /*00d4*/ 	.word	0x00001f40


	//   ....[8]....
        /*00d8*/ 	.word	0x00001f70


	//   ....[9]....
        /*00dc*/ 	.word	0x00001fa0


	//   ....[10]....
        /*00e0*/ 	.word	0x00001fb0


	//   ....[11]....
        /*00e4*/ 	.word	0x00002050


	//   ....[12]....
        /*00e8*/ 	.word	0x00002070


	//   ....[13]....
        /*00ec*/ 	.word	0x000020a0


	//   ....[14]....
        /*00f0*/ 	.word	0x000020b0


	//   ....[15]....
        /*00f4*/ 	.word	0x00002150


	//   ....[16]....
        /*00f8*/ 	.word	0x00002180


	//   ....[17]....
        /*00fc*/ 	.word	0x000021a0


	//   ....[18]....
        /*0100*/ 	.word	0x000021b0


	//   ....[19]....
        /*0104*/ 	.word	0x00002250


	//   ....[20]....
        /*0108*/ 	.word	0x00002290


	//   ....[21]....
        /*010c*/ 	.word	0x000022a0


	//   ....[22]....
        /*0110*/ 	.word	0x000022b0


	//   ....[23]....
        /*0114*/ 	.word	0x00002450


	//   ....[24]....
        /*0118*/ 	.word	0x00002470


	//   ....[25]....
        /*011c*/ 	.word	0x00002480


	//   ....[26]....
        /*0120*/ 	.word	0x00002490


	//   ....[27]....
        /*0124*/ 	.word	0x00002a40


	//   ....[28]....
        /*0128*/ 	.word	0x00002ea0


	//   ....[29]....
        /*012c*/ 	.word	0x00003080


	//----- nvinfo : EIATTR_EXIT_INSTR_OFFSETS
	.align		4
.L_2125:
        /*0130*/ 	.byte	0x04, 0x1c
        /*0132*/ 	.short	(.L_2127 - .L_2126)


	//   ....[0]....
.L_2126:
        /*0134*/ 	.word	0x00000230


	//   ....[1]....
        /*0138*/ 	.word	0x000033b0


	//----- nvinfo : EIATTR_MAX_THREADS
	.align		4
.L_2127:
        /*013c*/ 	.byte	0x04, 0x05
        /*013e*/ 	.short	(.L_2129 - .L_2128)
.L_2128:
        /*0140*/ 	.word	0x00000020
        /*0144*/ 	.word	0x00000001
        /*0148*/ 	.word	0x00000001


	//----- nvinfo : EIATTR_CRS_STACK_SIZE
	.align		4
.L_2129:
        /*014c*/ 	.byte	0x04, 0x1e
        /*014e*/ 	.short	(.L_2131 - .L_2130)
.L_2130:
        /*0150*/ 	.word	0x00000000
.L_2131:


//--------------------- .nv.info._Z25selective_scan_fwd_kernelI32Selective_Scan_fwd_kernel_traitsILi32ELi4ELi1ELb0ELb1ELb1ELb0EfN3c107complexIfEEEEv13SSMParamsBase --------------------------
	.section	.nv.info._Z25selective_scan_fwd_kernelI32Selective_Scan_fwd_kernel_traitsILi32ELi4ELi1ELb0ELb1ELb1ELb0EfN3c107complexIfEEEEv13SSMParamsBase,"",@"SHT_CUDA_INFO"
	.sectionflags	@""
	.align	4


	//----- nvinfo : EIATTR_CUDA_API_VERSION
	.align		4
        /*0000*/ 	.byte	0x04, 0x37
        /*0002*/ 	.short	(.L_2133 - .L_2132)
.L_2132:
        /*0004*/ 	.word	0x00000082


	//----- nvinfo : EIATTR_SW2861232_WAR
	.align		4
.L_2133:
        /*0008*/ 	.byte	0x01, 0x35
	.zero		2


	//----- nvinfo : EIATTR_PARAM_CBANK
	.align		4
        /*000c*/ 	.byte	0x04, 0x0a
        /*000e*/ 	.short	(.L_2135 - .L_2134)
	.align		4
.L_2134:
        /*0010*/ 	.word	index@(.nv.constant0._Z25selective_scan_fwd_kernelI32Selective_Scan_fwd_kernel_traitsILi32ELi4ELi1ELb0ELb1ELb1ELb0EfN3c107complexIfEEEEv13SSMParamsBase)
        /*0014*/ 	.short	0x0160
        /*0016*/ 	.short	0x0118


	//----- nvinfo : EIATTR_CBANK_PARAM_SIZE
	.align		4
.L_2135:
        /*0018*/ 	.byte	0x03, 0x19
        /*001a*/ 	.short	0x0118


	//----- nvinfo : EIATTR_KPARAM_INFO
	.align		4
        /*001c*/ 	.byte	0x04, 0x17
        /*001e*/ 	.short	(.L_2137 - .L_2136)
.L_2136:
        /*0020*/ 	.word	0x00000000
        /*0024*/ 	.short	0x0000
        /*0026*/ 	.short	0x0000
        /*0028*/ 	.byte	0x00, 0xf0, 0x61, 0x04


	//----- nvinfo : EIATTR_MAXREG_COUNT
	.align		4
.L_2137:
        /*002c*/ 	.byte	0x03, 0x1b
        /*002e*/ 	.short	0x00ff


	//----- nvinfo : EIATTR_NUM_BARRIERS
	.align		4
        /*0030*/ 	.byte	0x02, 0x4c
        /*0032*/ 	.byte	0x01
	.zero		1


	//----- nvinfo : EIATTR_MERCURY_ISA_VERSION
	.align		4
        /*0034*/ 	.byte	0x03, 0x5f
        /*0036*/ 	.short	0x0000


	//----- nvinfo : EIATTR_COOP_GROUP_MASK_REGIDS
	.align		4
        /*0038*/ 	.byte	0x04, 0x29
        /*003a*/ 	.short	(.L_2139 - .L_2138)


	//   ....[0]....
.L_2138:
        /*003c*/ 	.word	0xffffffff


	//   ....[1]....
        /*0040*/ 	.word	0xffffffff


	//   ....[2]....
        /*0044*/ 	.word	0xffffffff


	//   ....[3]....
        /*0048*/ 	.word	0xffffffff


	//   ....[4]....
        /*004c*/ 	.word	0xffffffff


	//   ....[5]....
        /*0050*/ 	.word	0xffffffff


	//   ....[6]....
        /*0054*/ 	.word	0xffffffff


	//   ....[7]....
        /*0058*/ 	.word	0xffffffff


	//   ....[8]....
        /*005c*/ 	.word	0xffffffff


	//   ....[9]....
        /*0060*/ 	.word	0xffffffff


	//   ....[10]....
        /*0064*/ 	.word	0xffffffff


	//   ....[11]....
        /*0068*/ 	.word	0xffffffff


	//   ....[12]....
        /*006c*/ 	.word	0xffffffff


	//   ....[13]....
        /*0070*/ 	.word	0xffffffff


	//   ....[14]....
        /*0074*/ 	.word	0xffffffff


	//   ....[15]....
        /*0078*/ 	.word	0xffffffff


	//   ....[16]....
        /*007c*/ 	.word	0xffffffff


	//   ....[17]....
        /*0080*/ 	.word	0xffffffff


	//   ....[18]....
        /*0084*/ 	.word	0xffffffff


	//   ....[19]....
        /*0088*/ 	.word	0xffffffff


	//   ....[20]....
        /*008c*/ 	.word	0xffffffff


	//   ....[21]....
        /*0090*/ 	.word	0xffffffff


	//   ....[22]....
        /*0094*/ 	.word	0xffffffff


	//   ....[23]....
        /*0098*/ 	.word	0xffffffff


	//   ....[24]....
        /*009c*/ 	.word	0xffffffff


	//   ....[25]....
        /*00a0*/ 	.word	0xffffffff


	//   ....[26]....
        /*00a4*/ 	.word	0xffffffff


	//   ....[27]....
        /*00a8*/ 	.word	0xffffffff


	//   ....[28]....
        /*00ac*/ 	.word	0xffffffff


	//----- nvinfo : EIATTR_COOP_GROUP_INSTR_OFFSETS
	.align		4
.L_2139:
        /*00b0*/ 	.byte	0x04, 0x28
        /*00b2*/ 	.short	(.L_2141 - .L_2140)


	//   ....[0]....
.L_2140:
        /*00b4*/ 	.word	0x000008c0


	//   ....[1]....
        /*00b8*/ 	.word	0x00000990


	//   ....[2]....
        /*00bc*/ 	.word	0x00001930


	//   ....[3]....
        /*00c0*/ 	.word	0x00002040


	//   ....[4]....
        /*00c4*/ 	.word	0x00002060


	//   ....[5]....
        /*00c8*/ 	.word	0x00002070


	//   ....[6]....
        /*00cc*/ 	.word	0x00002080


	//   ....[7]....
        /*00d0*/ 	.word	0x00002150


	//   ....[8]....
        /*00d4*/ 	.word	0x00002160


	//   ....[9]....
        /*00d8*/ 	.word	0x00002170


	//   ....[10]....
        /*00dc*/ 	.word	0x00002180


	//   ....[11]....
        /*00e0*/ 	.word	0x00002250


	//   ....[12]....
        /*00e4*/ 	.word	0x00002260


	//   ....[13]....
        /*00e8*/ 	.word	0x00002270


	//   ....[14]....
        /*00ec*/ 	.word	0x00002280


	//   ....[15]....
        /*00f0*/ 	.word	0x00002350


	//   ....[16]....
        /*00f4*/ 	.word	0x00002360


	//   ....[17]....
        /*00f8*/ 	.word	0x00002370


	//   ....[18]....
        /*00fc*/ 	.word	0x00002380


	//   ....[19]....
        /*0100*/ 	.word	0x000024d0


	//   ....[20]....
        /*0104*/ 	.word	0x000024e0


	//   ....[21]....
        /*0108*/ 	.word	0x000024f0


	//   ....[22]....
        /*010c*/ 	.word	0x00002510


	//   ....[23]....
        /*0110*/ 	.word	0x00002560


	//   ....[24]....
        /*0114*/ 	.word	0x00002740


	//   ....[25]....
        /*0118*/ 	.word	0x00002760


	//   ....[26]....
        /*011c*/ 	.word	0x00002770


	//   ....[27]....
        /*0120*/ 	.word	0x00002780


	//   ....[28]....
        /*0124*/ 	.word	0x00002ce0


	//----- nvinfo : EIATTR_EXIT_INSTR_OFFSETS
	.align		4
.L_2141:
        /*0128*/ 	.byte	0x04, 0x1c
        /*012a*/ 	.short	(.L_2143 - .L_2142)


	//   ....[0]....
.L_2142:
        /*012c*/ 	.word	0x00000200


	//   ....[1]....
        /*0130*/ 	.word	0x00003090


	//----- nvinfo : EIATTR_MAX_THREADS
	.align		4
.L_2143:
        /*0134*/ 	.byte	0x04, 0x05
        /*0136*/ 	.short	(.L_2145 - .L_2144)
.L_2144:
        /*0138*/ 	.word	0x00000020
        /*013c*/ 	.word	0x00000001
        /*0140*/ 	.word	0x00000001


	//----- nvinfo : EIATTR_CRS_STACK_SIZE
	.align		4
.L_2145:
        /*0144*/ 	.byte	0x04, 0x1e
        /*0146*/ 	.short	(.L_2147 - .L_2146)
.L_2146:
        /*0148*/ 	.word	0x00000000
.L_2147:


//--------------------- .nv.info._Z25selective_scan_fwd_kernelI32Selective_Scan_fwd_kernel_traitsILi32ELi4ELi1ELb0ELb1ELb1ELb1EfN3c107complexIfEEEEv13SSMParamsBase --------------------------
	.section	.nv.info._Z25selective_scan_fwd_kernelI32Selective_Scan_fwd_kernel_traitsILi32ELi4ELi1ELb0ELb1ELb1ELb1EfN3c107complexIfEEEEv13SSMParamsBase,"",@"SHT_CUDA_INFO"
	.sectionflags	@""
	.align	4


	//----- nvinfo : EIATTR_CUDA_API_VERSION
	.align		4
        /*0000*/ 	.byte	0x04, 0x37
        /*0002*/ 	.short	(.L_2149 - .L_2148)
.L_2148:
        /*0004*/ 	.word	0x00000082


	//----- nvinfo : EIATTR_SW2861232_WAR
	.align		4
.L_2149:
        /*0008*/ 	.byte	0x01, 0x35
	.zero		2


	//----- nvinfo : EIATTR_PARAM_CBANK
	.align		4
        /*000c*/ 	.byte	0x04, 0x0a
        /*000e*/ 	.short	(.L_2151 - .L_2150)
	.align		4
.L_2150:
        /*0010*/ 	.word	index@(.nv.constant0._Z25selective_scan_fwd_kernelI32Selective_Scan_fwd_kernel_traitsILi32ELi4ELi1ELb0ELb1ELb1ELb1EfN3c107complexIfEEEEv13SSMParamsBase)
        /*0014*/ 	.short	0x0160
        /*0016*/ 	.short	0x0118


	//----- nvinfo : EIATTR_CBANK_PARAM_SIZE
	.align		4
.L_2151:
        /*0018*/ 	.byte	0x03, 0x19
        /*001a*/ 	.short	0x0118


	//----- nvinfo : EIATTR_KPARAM_INFO
	.align		4
        /*001c*/ 	.byte	0x04, 0x17
        /*001e*/ 	.short	(.L_2153 - .L_2152)
.L_2152:
        /*0020*/ 	.word	0x00000000
        /*0024*/ 	.short	0x0000
        /*0026*/ 	.short	0x0000
        /*0028*/ 	.byte	0x00, 0xf0, 0x61, 0x04


	//----- nvinfo : EIATTR_MAXREG_COUNT
	.align		4
.L_2153:
        /*002c*/ 	.byte	0x03, 0x1b
        /*002e*/ 	.short	0x00ff


	//----- nvinfo : EIATTR_NUM_BARRIERS
	.align		4
        /*0030*/ 	.byte	0x02, 0x4c
        /*0032*/ 	.byte	0x01
	.zero		1


	//----- nvinfo : EIATTR_MERCURY_ISA_VERSION
	.align		4
        /*0034*/ 	.byte	0x03, 0x5f
        /*0036*/ 	.short	0x0000


	//----- nvinfo : EIATTR_COOP_GROUP_MASK_REGIDS
	.align		4
        /*0038*/ 	.byte	0x04, 0x29
        /*003a*/ 	.short	(.L_2155 - .L_2154)


	//   ....[0]....
.L_2154:
        /*003c*/ 	.word	0xffffffff


	//   ....[1]....
        /*0040*/ 	.word	0xffffffff


	//   ....[2]....
        /*0044*/ 	.word	0xffffffff


	//   ....[3]....
        /*0048*/ 	.word	0xffffffff


	//   ....[4]....
        /*004c*/ 	.word	0xffffffff


	//   ....[5]....
        /*0050*/ 	.word	0xffffffff


	//   ....[6]....
        /*0054*/ 	.word	0xffffffff


	//   ....[7]....
        /*0058*/ 	.word	0xffffffff


	//   ....[8]....
        /*005c*/ 	.word	0xffffffff


	//   ....[9]....
        /*0060*/ 	.word	0xffffffff


	//   ....[10]....
        /*0064*/ 	.word	0xffffffff


	//   ....[11]....
        /*0068*/ 	.word	0xffffffff


	//   ....[12]....
        /*006c*/ 	.word	0xffffffff


	//   ....[13]....
        /*0070*/ 	.word	0xffffffff


	//   ....[14]....
        /*0074*/ 	.word	0xffffffff


	//   ....[15]....
        /*0078*/ 	.word	0xffffffff


	//   ....[16]....
        /*007c*/ 	.word	0xffffffff


	//   ....[17]....
        /*0080*/ 	.word	0xffffffff


	//   ....[18]....
        /*0084*/ 	.word	0xffffffff


	//   ....[19]....
        /*0088*/ 	.word	0xffffffff


	//   ....[20]....
        /*008c*/ 	.word	0xffffffff


	//   ....[21]....
        /*0090*/ 	.word	0xffffffff


	//   ....[22]....
        /*0094*/ 	.word	0xffffffff


	//   ....[23]....
        /*0098*/ 	.word	0xffffffff


	//   ....[24]....
        /*009c*/ 	.word	0xffffffff


	//   ....[25]....
        /*00a0*/ 	.word	0xffffffff


	//   ....[26]....
        /*00a4*/ 	.word	0xffffffff


	//   ....[27]....
        /*00a8*/ 	.word	0xffffffff


	//   ....[28]....
        /*00ac*/ 	.word	0xffffffff


	//   ....[29]....
        /*00b0*/ 	.word	0xffffffff


	//   ....[30]....
        /*00b4*/ 	.word	0xffffffff


	//----- nvinfo : EIATTR_COOP_GROUP_INSTR_OFFSETS
	.align		4
.L_2155:
        /*00b8*/ 	.byte	0x04, 0x28
        /*00ba*/ 	.short	(.L_2157 - .L_2156)


	//   ....[0]....
.L_2156:
        /*00bc*/ 	.word	0x000008b0


	//   ....[1]....
        /*00c0*/ 	.word	0x00000990


	//   ....[2]....
        /*00c4*/ 	.word	0x00001920


	//   ....[3]....
        /*00c8*/ 	.word	0x00002050


	//   ....[4]....
        /*00cc*/ 	.word	0x00002060


	//   ....[5]....
        /*00d0*/ 	.word	0x00002070


	//   ....[6]....
        /*00d4*/ 	.word	0x00002080


	//   ....[7]....
        /*00d8*/ 	.word	0x00002150


	//   ....[8]....
        /*00dc*/ 	.word	0x00002160


	//   ....[9]....
        /*00e0*/ 	.word	0x00002170


	//   ....[10]....
        /*00e4*/ 	.word	0x00002180


	//   ....[11]....
        /*00e8*/ 	.word	0x00002250


	//   ....[12]....
        /*00ec*/ 	.word	0x00002260


	//   ....[13]....
        /*00f0*/ 	.word	0x00002270


	//   ....[14]....
        /*00f4*/ 	.word	0x00002280


	//   ....[15]....
        /*00f8*/ 	.word	0x00002350


	//   ....[16]....
        /*00fc*/ 	.word	0x00002360


	//   ....[17]....
        /*0100*/ 	.word	0x00002370


	//   ....[18]....
        /*0104*/ 	.word	0x00002380


	//   ....[19]....
        /*0108*/ 	.word	0x00002460


	//   ....[20]....
        /*010c*/ 	.word	0x00002480


	//   ....[21]....
        /*0110*/ 	.word	0x00002490


	//   ....[22]....
        /*0114*/ 	.word	0x000024b0


	//   ....[23]....
        /*0118*/ 	.word	0x00002560


	//   ....[24]....
        /*011c*/ 	.word	0x00002740


	//   ....[25]....
        /*0120*/ 	.word	0x00002760


	//   ....[26]....
        /*0124*/ 	.word	0x00002770


	//   ....[27]....
        /*0128*/ 	.word	0x00002780


	//   ....[28]....
        /*012c*/ 	.word	0x00002dd0


	//   ....[29]....
        /*0130*/ 	.word	0x00003270


	//   ....[30]....
        /*0134*/ 	.word	0x00003450


	//----- nvinfo : EIATTR_EXIT_INSTR_OFFSETS
	.align		4
.L_2157:
        /*0138*/ 	.byte	0x04, 0x1c
        /*013a*/ 	.short	(.L_2159 - .L_2158)


	//   ....[0]....
.L_2158:
        /*013c*/ 	.word	0x00000200


	//   ....[1]....
        /*0140*/ 	.word	0x000037a0


	//----- nvinfo : EIATTR_MAX_THREADS
	.align		4
.L_2159:
        /*0144*/ 	.byte	0x04, 0x05
        /*0146*/ 	.short	(.L_2161 - .L_2160)
.L_2160:
        /*0148*/ 	.word	0x00000020
        /*014c*/ 	.word	0x00000001
        /*0150*/ 	.word	0x00000001


	//----- nvinfo : EIATTR_CRS_STACK_SIZE
	.align		4
.L_2161:
        /*0154*/ 	.byte	0x04, 0x1e
        /*0156*/ 	.short	(.L_2163 - .L_2162)
.L_2162:
        /*0158*/ 	.word	0x00000000
.L_2163:


//--------------------- .nv.info._Z25selective_scan_fwd_kernelI32Selective_Scan_fwd_kernel_traitsILi32ELi4ELi1ELb1ELb0ELb0ELb0EfN3c107complexIfEEEEv13SSMParamsBase --------------------------
	.section	.nv.info._Z25selective_scan_fwd_kernelI32Selective_Scan_fwd_kernel_traitsILi32ELi4ELi1ELb1ELb0ELb0ELb0EfN3c107complexIfEEEEv13SSMParamsBase,"",@"SHT_CUDA_INFO"
	.sectionflags	@""
	.align	4


	//----- nvinfo : EIATTR_CUDA_API_VERSION
	.align		4
        /*0000*/ 	.byte	0x04, 0x37
        /*0002*/ 	.short	(.L_2165 - .L_2164)
.L_2164:
        /*0004*/ 	.word	0x00000082


	//----- nvinfo : EIATTR_SW2861232_WAR
	.align		4
.L_2165:
        /*0008*/ 	.byte	0x01, 0x35
	.zero		2


	//----- nvinfo : EIATTR_PARAM_CBANK
	.align		4
        /*000c*/ 	.byte	0x04, 0x0a
        /*000e*/ 	.short	(.L_2167 - .L_2166)
	.align		4
.L_2166:
        /*0010*/ 	.word	index@(.nv.constant0._Z25selective_scan_fwd_kernelI32Selective_Scan_fwd_kernel_traitsILi32ELi4ELi1ELb1ELb0ELb0ELb0EfN3c107complexIfEEEEv13SSMParamsBase)
        /*0014*/ 	.short	0x0160
        /*0016*/ 	.short	0x0118


	//----- nvinfo : EIATTR_CBANK_PARAM_SIZE
	.align		4
.L_2167:
        /*0018*/ 	.byte	0x03, 0x19
        /*001a*/ 	.short	0x0118


	//----- nvinfo : EIATTR_KPARAM_INFO
	.align		4
        /*001c*/ 	.byte	0x04, 0x17
        /*001e*/ 	.short	(.L_2169 - .L_2168)
.L_2168:
        /*0020*/ 	.word	0x00000000
        /*0024*/ 	.short	0x0000
        /*0026*/ 	.short	0x0000
        /*0028*/ 	.byte	0x00, 0xf0, 0x61, 0x04


	//----- nvinfo : EIATTR_MAXREG_COUNT
	.align		4
.L_2169:
        /*002c*/ 	.byte	0x03, 0x1b
        /*002e*/ 	.short	0x00ff


	//----- nvinfo : EIATTR_NUM_BARRIERS
	.align		4
        /*0030*/ 	.byte	0x02, 0x4c
        /*0032*/ 	.byte	0x01
	.zero		1


	//----- nvinfo : EIATTR_MERCURY_ISA_VERSION
	.align		4
        /*0034*/ 	.byte	0x03, 0x5f
        /*0036*/ 	.short	0x0000


	//----- nvinfo : EIATTR_COOP_GROUP_MASK_REGIDS
	.align		4
        /*0038*/ 	.byte	0x04, 0x29
        /*003a*/ 	.short	(.L_2171 - .L_2170)


	//   ....[0]....
.L_2170:
        /*003c*/ 	.word	0xffffffff


	//   ....[1]....
        /*0040*/ 	.word	0xffffffff


	//   ....[2]....
        /*0044*/ 	.word	0xffffffff


	//   ....[3]....
        /*0048*/ 	.word	0xffffffff


	//   ....[4]....
        /*004c*/ 	.word	0xffffffff


	//   ....[5]....
        /*0050*/ 	.word	0xffffffff


	//   ....[6]....
        /*0054*/ 	.word	0xffffffff


	//   ....[7]....
        /*0058*/ 	.word	0xffffffff


	//   ....[8]....
        /*005c*/ 	.word	0xffffffff


	//   ....[9]....
        /*0060*/ 	.word	0xffffffff


	//   ....[10]....
        /*0064*/ 	.word	0xffffffff


	//   ....[11]....
        /*0068*/ 	.word	0xffffffff


	//   ....[12]....
        /*006c*/ 	.word	0xffffffff


	//   ....[13]....
        /*0070*/ 	.word	0xffffffff


	//   ....[14]....
        /*0074*/ 	.word	0xffffffff


	//   ....[15]....
        /*0078*/ 	.word	0xffffffff


	//   ....[16]....
        /*007c*/ 	.word	0xffffffff


	//   ....[17]....
        /*0080*/ 	.word	0xffffffff


	//   ....[18]....
        /*0084*/ 	.word	0xffffffff


	//   ....[19]....
        /*0088*/ 	.word	0xffffffff


	//   ....[20]....
        /*008c*/ 	.word	0xffffffff


	//   ....[21]....
        /*0090*/ 	.word	0xffffffff


	//   ....[22]....
        /*0094*/ 	.word	0xffffffff


	//   ....[23]....
        /*0098*/ 	.word	0xffffffff


	//----- nvinfo : EIATTR_COOP_GROUP_INSTR_OFFSETS
	.align		4
.L_2171:
        /*009c*/ 	.byte	0x04, 0x28
        /*009e*/ 	.short	(.L_2173 - .L_2172)


	//   ....[0]....
.L_2172:
        /*00a0*/ 	.word	0x00001370


	//   ....[1]....
        /*00a4*/ 	.word	0x000013a0


	//   ....[2]....
        /*00a8*/ 	.word	0x000013f0


	//   ....[3]....
        /*00ac*/ 	.word	0x00001400


	//   ....[4]....
        /*00b0*/ 	.word	0x00001480


	//   ....[5]....
        /*00b4*/ 	.word	0x000014a0


	//   ....[6]....
        /*00b8*/ 	.word	0x000014e0


	//   ....[7]....
        /*00bc*/ 	.word	0x000014f0


	//   ....[8]....
        /*00c0*/ 	.word	0x00001580


	//   ....[9]....
        /*00c4*/ 	.word	0x000015b0


	//   ....[10]....
        /*00c8*/ 	.word	0x000015e0


	//   ....[11]....
        /*00cc*/ 	.word	0x000015f0


	//   ....[12]....
        /*00d0*/ 	.word	0x00001690


	//   ....[13]....
        /*00d4*/ 	.word	0x000016c0


	//   ....[14]....
        /*00d8*/ 	.word	0x000016e0


	//   ....[15]....
        /*00dc*/ 	.word	0x000016f0


	//   ....[16]....
        /*00e0*/ 	.word	0x00001780


	//   ....[17]....
        /*00e4*/ 	.word	0x000017c0


	//   ....[18]....
        /*00e8*/ 	.word	0x000017e0


	//   ....[19]....
        /*00ec*/ 	.word	0x00001800


	//   ....[20]....
        /*00f0*/ 	.word	0x00001980


	//   ....[21]....
        /*00f4*/ 	.word	0x000019a0


	//   ....[22]....
        /*00f8*/ 	.word	0x000019b0


	//   ....[23]....
        /*00fc*/ 	.word	0x000019c0


	//----- nvinfo : EIATTR_EXIT_INSTR_OFFSETS
	.align		4
.L_2173:
        /*0100*/ 	.byte	0x04, 0x1c
        /*0102*/ 	.short	(.L_2175 - .L_2174)


	//   ....[0]....
.L_2174:
        /*0104*/ 	.word	0x00000210


	//   ....[1]....
        /*0108*/ 	.word	0x00002070


	//----- nvinfo : EIATTR_MAX_THREADS
	.align		4
.L_2175:
        /*010c*/ 	.byte	0x04, 0x05
        /*010e*/ 	.short	(.L_2177 - .L_2176)
.L_2176:
        /*0110*/ 	.word	0x00000020
        /*0114*/ 	.word	0x00000001
        /*0118*/ 	.word	0x00000001


	//----- nvinfo : EIATTR_CRS_STACK_SIZE
	.align		4
.L_2177:
        /*011c*/ 	.byte	0x04, 0x1e
        /*011e*/ 	.short	(.L_2179 - .L_2178)
.L_2178:
        /*0120*/ 	.word	0x00000000
.L_2179:


//--------------------- .nv.info._Z25selective_scan_fwd_kernelI32Selective_Scan_fwd_kernel_traitsILi32ELi4ELi1ELb1ELb0ELb0ELb1EfN3c107complexIfEEEEv13SSMParamsBase --------------------------
	.section	.nv.info._Z25selective_scan_fwd_kernelI32Selective_Scan_fwd_kernel_traitsILi32ELi4ELi1ELb1ELb0ELb0ELb1EfN3c107complexIfEEEEv13SSMParamsBase,"",@"SHT_CUDA_INFO"
	.sectionflags	@""
	.align	4


	//----- nvinfo : EIATTR_CUDA_API_VERSION
	.align		4
        /*0000*/ 	.byte	0x04, 0x37
        /*0002*/ 	.short	(.L_2181 - .L_2180)
.L_2180:
        /*0004*/ 	.word	0x00000082


	//----- nvinfo : EIATTR_SW2861232_WAR
	.align		4
.L_2181:
        /*0008*/ 	.byte	0x01, 0x35
	.zero		2


	//----- nvinfo : EIATTR_PARAM_CBANK
	.align		4
        /*000c*/ 	.byte	0x04, 0x0a
        /*000e*/ 	.short	(.L_2183 - .L_2182)
	.align		4
.L_2182:
        /*0010*/ 	.word	index@(.nv.constant0._Z25selective_scan_fwd_kernelI32Selective_Scan_fwd_kernel_traitsILi32ELi4ELi1ELb1ELb0ELb0ELb1EfN3c107complexIfEEEEv13SSMParamsBase)
        /*0014*/ 	.short	0x0160
        /*0016*/ 	.short	0x0118


	//----- nvinfo : EIATTR_CBANK_PARAM_SIZE
	.align		4
.L_2183:
        /*0018*/ 	.byte	0x03, 0x19
        /*001a*/ 	.short	0x0118


	//----- nvinfo : EIATTR_KPARAM_INFO
	.align		4
        /*001c*/ 	.byte	0x04, 0x17
        /*001e*/ 	.short	(.L_2185 - .L_2184)
.L_2184:
        /*0020*/ 	.word	0x00000000
        /*0024*/ 	.short	0x0000
        /*0026*/ 	.short	0x0000
        /*0028*/ 	.byte	0x00, 0xf0, 0x61, 0x04


	//----- nvinfo : EIATTR_MAXREG_COUNT
	.align		4
.L_2185:
        /*002c*/ 	.byte	0x03, 0x1b
        /*002e*/ 	.short	0x00ff


	//----- nvinfo : EIATTR_NUM_BARRIERS
	.align		4
        /*0030*/ 	.byte	0x02, 0x4c
        /*0032*/ 	.byte	0x01
	.zero		1


	//----- nvinfo : EIATTR_MERCURY_ISA_VERSION
	.align		4
        /*0034*/ 	.byte	0x03, 0x5f
        /*0036*/ 	.short	0x0000


	//----- nvinfo : EIATTR_COOP_GROUP_MASK_REGIDS
	.align		4
        /*0038*/ 	.byte	0x04, 0x29
        /*003a*/ 	.short	(.L_2187 - .L_2186)


	//   ....[0]....
.L_2186:
        /*003c*/ 	.word	0xffffffff


	//   ....[1]....
        /*0040*/ 	.word	0xffffffff


	//   ....[2]....
        /*0044*/ 	.word	0xffffffff


	//   ....[3]....
        /*0048*/ 	.word	0xffffffff


	//   ....[4]....
        /*004c*/ 	.word	0xffffffff


	//   ....[5]....
        /*0050*/ 	.word	0xffffffff


	//   ....[6]....
        /*0054*/ 	.word	0xffffffff


	//   ....[7]....
        /*0058*/ 	.word	0xffffffff


	//   ....[8]....
        /*005c*/ 	.word	0xffffffff


	//   ....[9]....
        /*0060*/ 	.word	0xffffffff


	//   ....[10]....
        /*0064*/ 	.word	0xffffffff


	//   ....[11]....
        /*0068*/ 	.word	0xffffffff


	//   ....[12]....
        /*006c*/ 	.word	0xffffffff


	//   ....[13]....
        /*0070*/ 	.word	0xffffffff


	//   ....[14]....
        /*0074*/ 	.word	0xffffffff


	//   ....[15]....
        /*0078*/ 	.word	0xffffffff


	//   ....[16]....
        /*007c*/ 	.word	0xffffffff


	//   ....[17]....
        /*0080*/ 	.word	0xffffffff


	//   ....[18]....
        /*0084*/ 	.word	0xffffffff


	//   ....[19]....
        /*0088*/ 	.word	0xffffffff


	//   ....[20]....
        /*008c*/ 	.word	0xffffffff


	//   ....[21]....
        /*0090*/ 	.word	0xffffffff


	//   ....[22]....
        /*0094*/ 	.word	0xffffffff


	//   ....[23]....
        /*0098*/ 	.word	0xffffffff


	//----- nvinfo : EIATTR_COOP_GROUP_INSTR_OFFSETS
	.align		4
.L_2187:
        /*009c*/ 	.byte	0x04, 0x28
        /*009e*/ 	.short	(.L_2189 - .L_2188)


	//   ....[0]....
.L_2188:
        /*00a0*/ 	.word	0x00001370


	//   ....[1]....
        /*00a4*/ 	.word	0x000013a0


	//   ....[2]....
        /*00a8*/ 	.word	0x000013f0


	//   ....[3]....
        /*00ac*/ 	.word	0x00001400


	//   ....[4]....
        /*00b0*/ 	.word	0x00001480


	//   ....[5]....
        /*00b4*/ 	.word	0x000014a0


	//   ....[6]....
        /*00b8*/ 	.word	0x000014e0


	//   ....[7]....
        /*00bc*/ 	.word	0x000014f0


	//   ....[8]....
        /*00c0*/ 	.word	0x00001580


	//   ....[9]....
        /*00c4*/ 	.word	0x000015b0


	//   ....[10]....
        /*00c8*/ 	.word	0x000015e0


	//   ....[11]....
        /*00cc*/ 	.word	0x000015f0


	//   ....[12]....
        /*00d0*/ 	.word	0x00001690


	//   ....[13]....
        /*00d4*/ 	.word	0x000016c0


	//   ....[14]....
        /*00d8*/ 	.word	0x000016e0


	//   ....[15]....
        /*00dc*/ 	.word	0x000016f0


	//   ....[16]....
        /*00e0*/ 	.word	0x00001780


	//   ....[17]....
        /*00e4*/ 	.word	0x000017c0


	//   ....[18]....
        /*00e8*/ 	.word	0x000017e0


	//   ....[19]....
        /*00ec*/ 	.word	0x00001800


	//   ....[20]....
        /*00f0*/ 	.word	0x00001980


	//   ....[21]....
        /*00f4*/ 	.word	0x000019a0


	//   ....[22]....
        /*00f8*/ 	.word	0x000019b0


	//   ....[23]....
        /*00fc*/ 	.word	0x000019c0


	//----- nvinfo : EIATTR_EXIT_INSTR_OFFSETS
	.align		4
.L_2189:
        /*0100*/ 	.byte	0x04, 0x1c
        /*0102*/ 	.short	(.L_2191 - .L_2190)


	//   ....[0]....
.L_2190:
        /*0104*/ 	.word	0x00000210


	//   ....[1]....
        /*0108*/ 	.word	0x00002390


	//----- nvinfo : EIATTR_MAX_THREADS
	.align		4
.L_2191:
        /*010c*/ 	.byte	0x04, 0x05
        /*010e*/ 	.short	(.L_2193 - .L_2192)
.L_2192:
        /*0110*/ 	.word	0x00000020
        /*0114*/ 	.word	0x00000001
        /*0118*/ 	.word	0x00000001


	//----- nvinfo : EIATTR_CRS_STACK_SIZE
	.align		4
.L_2193:
        /*011c*/ 	.byte	0x04, 0x1e
        /*011e*/ 	.short	(.L_2195 - .L_2194)
.L_2194:
        /*0120*/ 	.word	0x00000000
.L_2195:


//--------------------- .nv.info._Z25selective_scan_fwd_kernelI32Selective_Scan_fwd_kernel_traitsILi32ELi4ELi1ELb1ELb0ELb1ELb0EfN3c107complexIfEEEEv13SSMParamsBase --------------------------
	.section	.nv.info._Z25selective_scan_fwd_kernelI32Selective_Scan_fwd_kernel_traitsILi32ELi4ELi1ELb1ELb0ELb1ELb0EfN3c107complexIfEEEEv13SSMParamsBase,"",@"SHT_CUDA_INFO"
	.sectionflags	@""
	.align	4


	//----- nvinfo : EIATTR_CUDA_API_VERSION
	.align		4
        /*0000*/ 	.byte	0x04, 0x37
        /*0002*/ 	.short	(.L_2197 - .L_2196)
.L_2196:
        /*0004*/ 	.word	0x00000082


	//----- nvinfo : EIATTR_SW2861232_WAR
	.align		4
.L_2197:
        /*0008*/ 	.byte	0x01, 0x35
	.zero		2


	//----- nvinfo : EIATTR_PARAM_CBANK
	.align		4
        /*000c*/ 	.byte	0x04, 0x0a
        /*000e*/ 	.short	(.L_2199 - .L_2198)
	.align		4
.L_2198:
        /*0010*/ 	.word	index@(.nv.constant0._Z25selective_scan_fwd_kernelI32Selective_Scan_fwd_kernel_traitsILi32ELi4ELi1ELb1ELb0ELb1ELb0EfN3c107complexIfEEEEv13SSMParamsBase)
        /*0014*/ 	.short	0x0160
        /*0016*/ 	.short	0x0118


	//----- nvinfo : EIATTR_CBANK_PARAM_SIZE
	.align		4
.L_2199:
        /*0018*/ 	.byte	0x03, 0x19
        /*001a*/ 	.short	0x0118


	//----- nvinfo : EIATTR_KPARAM_INFO
	.align		4
        /*001c*/ 	.byte	0x04, 0x17
        /*001e*/ 	.short	(.L_2201 - .L_2200)
.L_2200:
        /*0020*/ 	.word	0x00000000
        /*0024*/ 	.short	0x0000
        /*0026*/ 	.short	0x0000
        /*0028*/ 	.byte	0x00, 0xf0, 0x61, 0x04


	//----- nvinfo : EIATTR_MAXREG_COUNT
	.align		4
.L_2201:
        /*002c*/ 	.byte	0x03, 0x1b
        /*002e*/ 	.short	0x00ff


	//----- nvinfo : EIATTR_NUM_BARRIERS
	.align		4
        /*0030*/ 	.byte	0x02, 0x4c
        /*0032*/ 	.byte	0x01
	.zero		1


	//----- nvinfo : EIATTR_MERCURY_ISA_VERSION
	.align		4
        /*0034*/ 	.byte	0x03, 0x5f
        /*0036*/ 	.short	0x0000


	//----- nvinfo : EIATTR_COOP_GROUP_MASK_REGIDS
	.align		4
        /*0038*/ 	.byte	0x04, 0x29
        /*003a*/ 	.short	(.L_2203 - .L_2202)


	//   ....[0]....
.L_2202:
        /*003c*/ 	.word	0xffffffff


	//   ....[1]....
        /*0040*/ 	.word	0xffffffff


	//   ....[2]....
        /*0044*/ 	.word	0xffffffff


	//   ....[3]....
        /*0048*/ 	.word	0xffffffff


	//   ....[4]....
        /*004c*/ 	.word	0xffffffff


	//   ....[5]....
        /*0050*/ 	.word	0xffffffff


	//   ....[6]....
        /*0054*/ 	.word	0xffffffff


	//   ....[7]....
        /*0058*/ 	.word	0xffffffff


	//   ....[8]....
        /*005c*/ 	.word	0xffffffff


	//   ....[9]....
        /*0060*/ 	.word	0xffffffff


	//   ....[10]....
        /*0064*/ 	.word	0xffffffff


	//   ....[11]....
        /*0068*/ 	.word	0xffffffff


	//   ....[12]....
        /*006c*/ 	.word	0xffffffff


	//   ....[13]....
        /*0070*/ 	.word	0xffffffff


	//   ....[14]....
        /*0074*/ 	.word	0xffffffff


	//   ....[15]....
        /*0078*/ 	.word	0xffffffff


	//   ....[16]....
        /*007c*/ 	.word	0xffffffff


	//   ....[17]....
        /*0080*/ 	.word	0xffffffff


	//   ....[18]....
        /*0084*/ 	.word	0xffffffff


	//   ....[19]....
        /*0088*/ 	.word	0xffffffff


	//   ....[20]....
        /*008c*/ 	.word	0xffffffff


	//   ....[21]....
        /*0090*/ 	.word	0xffffffff


	//   ....[22]....
        /*0094*/ 	.word	0xffffffff


	//   ....[23]....
        /*0098*/ 	.word	0xffffffff


	//----- nvinfo : EIATTR_COOP_GROUP_INSTR_OFFSETS
	.align		4
.L_2203:
        /*009c*/ 	.byte	0x04, 0x28
        /*009e*/ 	.short	(.L_2205 - .L_2204)


	//   ....[0]....
.L_2204:
        /*00a0*/ 	.word	0x00001610


	//   ....[1]....
        /*00a4*/ 	.word	0x00001640


	//   ....[2]....
        /*00a8*/ 	.word	0x00001680


	//   ....[3]....
        /*00ac*/ 	.word	0x00001690


	//   ....[4]....
        /*00b0*/ 	.word	0x00001720


	//   ....[5]....
        /*00b4*/ 	.word	0x00001750


	//   ....[6]....
        /*00b8*/ 	.word	0x00001780


	//   ....[7]....
        /*00bc*/ 	.word	0x00001790


	//   ....[8]....
        /*00c0*/ 	.word	0x00001820


	//   ....[9]....
        /*00c4*/ 	.word	0x00001850


	//   ....[10]....
        /*00c8*/ 	.word	0x00001880


	//   ....[11]....
        /*00cc*/ 	.word	0x00001890


	//   ....[12]....
        /*00d0*/ 	.word	0x00001940


	//   ....[13]....
        /*00d4*/ 	.word	0x00001960


	//   ....[14]....
        /*00d8*/ 	.word	0x00001980


	//   ....[15]....
        /*00dc*/ 	.word	0x00001990


	//   ....[16]....
        /*00e0*/ 	.word	0x00001a40


	//   ....[17]....
        /*00e4*/ 	.word	0x00001a70


	//   ....[18]....
        /*00e8*/ 	.word	0x00001a80


	//   ....[19]....
        /*00ec*/ 	.word	0x00001a90


	//   ....[20]....
        /*00f0*/ 	.word	0x00001c00


	//   ....[21]....
        /*00f4*/ 	.word	0x00001c20


	//   ....[22]....
        /*00f8*/ 	.word	0x00001c30


	//   ....[23]....
        /*00fc*/ 	.word	0x00001c40


	//----- nvinfo : EIATTR_EXIT_INSTR_OFFSETS
	.align		4
.L_2205:
        /*0100*/ 	.byte	0x04, 0x1c
        /*0102*/ 	.short	(.L_2207 - .L_2206)


	//   ....[0]....
.L_2206:
        /*0104*/ 	.word	0x000003a0


	//   ....[1]....
        /*0108*/ 	.word	0x00002370


	//----- nvinfo : EIATTR_MAX_THREADS
	.align		4
.L_2207:
        /*010c*/ 	.byte	0x04, 0x05
        /*010e*/ 	.short	(.L_2209 - .L_2208)
.L_2208:
        /*0110*/ 	.word	0x00000020
        /*0114*/ 	.word	0x00000001
        /*0118*/ 	.word	0x00000001


	//----- nvinfo : EIATTR_CRS_STACK_SIZE
	.align		4
.L_2209:
        /*011c*/ 	.byte	0x04, 0x1e
        /*011e*/ 	.short	(.L_2211 - .L_2210)
.L_2210:
        /*0120*/ 	.word	0x00000000
.L_2211:


//--------------------- .nv.info._Z25selective_scan_fwd_kernelI32Selective_Scan_fwd_kernel_traitsILi32ELi4ELi1ELb1ELb0ELb1ELb1EfN3c107complexIfEEEEv13SSMParamsBase --------------------------
	.section	.nv.info._Z25selective_scan_fwd_kernelI32Selective_Scan_fwd_kernel_traitsILi32ELi4ELi1ELb1ELb0ELb1ELb1EfN3c107complexIfEEEEv13SSMParamsBase,"",@"SHT_CUDA_INFO"
	.sectionflags	@""
	.align	4


	//----- nvinfo : EIATTR_CUDA_API_VERSION
	.align		4
        /*0000*/ 	.byte	0x04, 0x37
        /*0002*/ 	.short	(.L_2213 - .L_2212)
.L_2212:
        /*0004*/ 	.word	0x00000082


	//----- nvinfo : EIATTR_SW2861232_WAR
	.align		4
.L_2213:
        /*0008*/ 	.byte	0x01, 0x35
	.zero		2


	//----- nvinfo : EIATTR_PARAM_CBANK
	.align		4
        /*000c*/ 	.byte	0x04, 0x0a
        /*000e*/ 	.short	(.L_2215 - .L_2214)
	.align		4
.L_2214:
        /*0010*/ 	.word	index@(.nv.constant0._Z25selective_scan_fwd_kernelI32Selective_Scan_fwd_kernel_traitsILi32ELi4ELi1ELb1ELb0ELb1ELb1EfN3c107complexIfEEEEv13SSMParamsBase)
        /*0014*/ 	.short	0x0160
        /*0016*/ 	.short	0x0118


	//----- nvinfo : EIATTR_CBANK_PARAM_SIZE
	.align		4
.L_2215:
        /*0018*/ 	.byte	0x03, 0x19
        /*001a*/ 	.short	0x0118


	//----- nvinfo : EIATTR_KPARAM_INFO
	.align		4
        /*001c*/ 	.byte	0x04, 0x17
        /*001e*/ 	.short	(.L_2217 - .L_2216)
.L_2216:
        /*0020*/ 	.word	0x00000000
        /*0024*/ 	.short	0x0000
        /*0026*/ 	.short	0x0000
        /*0028*/ 	.byte	0x00, 0xf0, 0x61, 0x04


	//----- nvinfo : EIATTR_MAXREG_COUNT
	.align		4
.L_2217:
        /*002c*/ 	.byte	0x03, 0x1b
        /*002e*/ 	.short	0x00ff


	//----- nvinfo : EIATTR_NUM_BARRIERS
	.align		4
        /*0030*/ 	.byte	0x02, 0x4c
        /*0032*/ 	.byte	0x01
	.zero		1


	//----- nvinfo : EIATTR_MERCURY_ISA_VERSION
	.align		4
        /*0034*/ 	.byte	0x03, 0x5f
        /*0036*/ 	.short	0x0000


	//----- nvinfo : EIATTR_COOP_GROUP_MASK_REGIDS
	.align		4
        /*0038*/ 	.byte	0x04, 0x29
        /*003a*/ 	.short	(.L_2219 - .L_2218)


	//   ....[0]....
.L_2218:
        /*003c*/ 	.word	0xffffffff


	//   ....[1]....
        /*0040*/ 	.word	0xffffffff


	//   ....[2]....
        /*0044*/ 	.word	0xffffffff


	//   ....[3]....
        /*0048*/ 	.word	0xffffffff


	//   ....[4]....
        /*004c*/ 	.word	0xffffffff


	//   ....[5]....
        /*0050*/ 	.word	0xffffffff


	//   ....[6]....
        /*0054*/ 	.word	0xffffffff


	//   ....[7]....
        /*0058*/ 	.word	0xffffffff


	//   ....[8]....
        /*005c*/ 	.word	0xffffffff


	//   ....[9]....
        /*0060*/ 	.word	0xffffffff


	//   ....[10]....
        /*0064*/ 	.word	0xffffffff


	//   ....[11]....
        /*0068*/ 	.word	0xffffffff


	//   ....[12]....
        /*006c*/ 	.word	0xffffffff


	//   ....[13]....
        /*0070*/ 	.word	0xffffffff


	//   ....[14]....
        /*0074*/ 	.word	0xffffffff


	//   ....[15]....
        /*0078*/ 	.word	0xffffffff


	//   ....[16]....
        /*007c*/ 	.word	0xffffffff


	//   ....[17]....
        /*0080*/ 	.word	0xffffffff


	//   ....[18]....
        /*0084*/ 	.word	0xffffffff


	//   ....[19]....
        /*0088*/ 	.word	0xffffffff


	//   ....[20]....
        /*008c*/ 	.word	0xffffffff


	//   ....[21]....
        /*0090*/ 	.word	0xffffffff


	//   ....[22]....
        /*0094*/ 	.word	0xffffffff


	//   ....[23]....
        /*0098*/ 	.word	0xffffffff


	//----- nvinfo : EIATTR_COOP_GROUP_INSTR_OFFSETS
	.align		4
.L_2219:
        /*009c*/ 	.byte	0x04, 0x28
        /*009e*/ 	.short	(.L_2221 - .L_2220)


	//   ....[0]....
.L_2220:
        /*00a0*/ 	.word	0x00001600


	//   ....[1]....
        /*00a4*/ 	.word	0x00001630


	//   ....[2]....
        /*00a8*/ 	.word	0x00001670


	//   ....[3]....
        /*00ac*/ 	.word	0x00001680


	//   ....[4]....
        /*00b0*/ 	.word	0x00001710


	//   ....[5]....
        /*00b4*/ 	.word	0x00001740


	//   ....[6]....
        /*00b8*/ 	.word	0x00001770


	//   ....[7]....
        /*00bc*/ 	.word	0x00001780


	//   ....[8]....
        /*00c0*/ 	.word	0x00001810


	//   ....[9]....
        /*00c4*/ 	.word	0x00001840


	//   ....[10]....
        /*00c8*/ 	.word	0x00001870


	//   ....[11]....
        /*00cc*/ 	.word	0x00001880


	//   ....[12]....
        /*00d0*/ 	.word	0x00001930


	//   ....[13]....
        /*00d4*/ 	.word	0x00001950


	//   ....[14]....
        /*00d8*/ 	.word	0x00001970


	//   ....[15]....
        /*00dc*/ 	.word	0x00001980


	//   ....[16]....
        /*00e0*/ 	.word	0x00001a30


	//   ....[17]....
        /*00e4*/ 	.word	0x00001a60


	//   ....[18]....
        /*00e8*/ 	.word	0x00001a70


	//   ....[19]....
        /*00ec*/ 	.word	0x00001a80


	//   ....[20]....
        /*00f0*/ 	.word	0x00001bf0


	//   ....[21]....
        /*00f4*/ 	.word	0x00001c10


	//   ....[22]....
        /*00f8*/ 	.word	0x00001c20


	//   ....[23]....
        /*00fc*/ 	.word	0x00001c30


	//----- nvinfo : EIATTR_EXIT_INSTR_OFFSETS
	.align		4
.L_2221:
        /*0100*/ 	.byte	0x04, 0x1c
        /*0102*/ 	.short	(.L_2223 - .L_2222)


	//   ....[0]....
.L_2222:
        /*0104*/ 	.word	0x000003a0


	//   ....[1]....
        /*0108*/ 	.word	0x000026a0


	//----- nvinfo : EIATTR_MAX_THREADS
	.align		4
.L_2223:
        /*010c*/ 	.byte	0x04, 0x05
        /*010e*/ 	.short	(.L_2225 - .L_2224)
.L_2224:
        /*0110*/ 	.word	0x00000020
        /*0114*/ 	.word	0x00000001
        /*0118*/ 	.word	0x00000001


	//----- nvinfo : EIATTR_CRS_STACK_SIZE
	.align		4
.L_2225:
        /*011c*/ 	.byte	0x04, 0x1e
        /*011e*/ 	.short	(.L_2227 - .L_2226)
.L_2226:
        /*0120*/ 	.word	0x00000000
.L_2227:


//--------------------- .nv.info._Z25selective_scan_fwd_kernelI32Selective_Scan_fwd_kernel_traitsILi32ELi4ELi1ELb1ELb1ELb0ELb0EfN3c107complexIfEEEEv13SSMParamsBase --------------------------
	.section	.nv.info._Z25selective_scan_fwd_kernelI32Selective_Scan_fwd_kernel_traitsILi32ELi4ELi1ELb1ELb1ELb0ELb0EfN3c107complexIfEEEEv13SSMParamsBase,"",@"SHT_CUDA_INFO"
	.sectionflags	@""
	.align	4


	//----- nvinfo : EIATTR_CUDA_API_VERSION
	.align		4
        /*0000*/ 	.byte	0x04, 0x37
        /*0002*/ 	.short	(.L_2229 - .L_2228)
.L_2228:
        /*0004*/ 	.word	0x00000082


	//----- nvinfo : EIATTR_SW2861232_WAR
	.align		4
.L_2229:
        /*0008*/ 	.byte	0x01, 0x35
	.zero		2


	//----- nvinfo : EIATTR_PARAM_CBANK
	.align		4
        /*000c*/ 	.byte	0x04, 0x0a
        /*000e*/ 	.short	(.L_2231 - .L_2230)
	.align		4
.L_2230:
        /*0010*/ 	.word	index@(.nv.constant0._Z25selective_scan_fwd_kernelI32Selective_Scan_fwd_kernel_traitsILi32ELi4ELi1ELb1ELb1ELb0ELb0EfN3c107complexIfEEEEv13SSMParamsBase)
        /*0014*/ 	.short	0x0160
        /*0016*/ 	.short	0x0118


	//----- nvinfo : EIATTR_CBANK_PARAM_SIZE
	.align		4
.L_2231:
        /*0018*/ 	.byte	0x03, 0x19
        /*001a*/ 	.short	0x0118


	//----- nvinfo : EIATTR_KPARAM_INFO
	.align		4
        /*001c*/ 	.byte	0x04, 0x17
        /*001e*/ 	.short	(.L_2233 - .L_2232)
.L_2232:
        /*0020*/ 	.word	0x00000000
        /*0024*/ 	.short	0x0000
        /*0026*/ 	.short	0x0000
        /*0028*/ 	.byte	0x00, 0xf0, 0x61, 0x04


	//----- nvinfo : EIATTR_MAXREG_COUNT
	.align		4
.L_2233:
        /*002c*/ 	.byte	0x03, 0x1b
        /*002e*/ 	.short	0x00ff


	//----- nvinfo : EIATTR_NUM_BARRIERS
	.align		4
        /*0030*/ 	.byte	0x02, 0x4c
        /*0032*/ 	.byte	0x01
	.zero		1


	//----- nvinfo : EIATTR_MERCURY_ISA_VERSION
	.align		4
        /*0034*/ 	.byte	0x03, 0x5f
        /*0036*/ 	.short	0x0000


	//----- nvinfo : EIATTR_COOP_GROUP_MASK_REGIDS
	.align		4
        /*0038*/ 	.byte	0x04, 0x29
        /*003a*/ 	.short	(.L_2235 - .L_2234)


	//   ....[0]....
.L_2234:
        /*003c*/ 	.word	0xffffffff


	//   ....[1]....
        /*0040*/ 	.word	0xffffffff


	//   ....[2]....
        /*0044*/ 	.word	0xffffffff


	//   ....[3]....
        /*0048*/ 	.word	0xffffffff


	//   ....[4]....
        /*004c*/ 	.word	0xffffffff


	//   ....[5]....
        /*0050*/ 	.word	0xffffffff


	//   ....[6]....
        /*0054*/ 	.word	0xffffffff


	//   ....[7]....
        /*0058*/ 	.word	0xffffffff


	//   ....[8]....
        /*005c*/ 	.word	0xffffffff


	//   ....[9]....
        /*0060*/ 	.word	0xffffffff


	//   ....[10]....
        /*0064*/ 	.word	0xffffffff


	//   ....[11]....
        /*0068*/ 	.word	0xffffffff


	//   ....[12]....
        /*006c*/ 	.word	0xffffffff


	//   ....[13]....
        /*0070*/ 	.word	0xffffffff


	//   ....[14]....
        /*0074*/ 	.word	0xffffffff


	//   ....[15]....
        /*0078*/ 	.word	0xffffffff


	//   ....[16]....
        /*007c*/ 	.word	0xffffffff


	//   ....[17]....
        /*0080*/ 	.word	0xffffffff


	//   ....[18]....
        /*0084*/ 	.word	0xffffffff


	//   ....[19]....
        /*0088*/ 	.word	0xffffffff


	//   ....[20]....
        /*008c*/ 	.word	0xffffffff


	//   ....[21]....
        /*0090*/ 	.word	0xffffffff


	//   ....[22]....
        /*0094*/ 	.word	0xffffffff


	//   ....[23]....
        /*0098*/ 	.word	0xffffffff


	//----- nvinfo : EIATTR_COOP_GROUP_INSTR_OFFSETS
	.align		4
.L_2235:
        /*009c*/ 	.byte	0x04, 0x28
        /*009e*/ 	.short	(.L_2237 - .L_2236)


	//   ....[0]....
.L_2236:
        /*00a0*/ 	.word	0x00001640


	//   ....[1]....
        /*00a4*/ 	.word	0x00001660


	//   ....[2]....
        /*00a8*/ 	.word	0x000016f0


	//   ....[3]....
        /*00ac*/ 	.word	0x00001710


	//   ....[4]....
        /*00b0*/ 	.word	0x00001790


	//   ....[5]....
        /*00b4*/ 	.word	0x000017b0


	//   ....[6]....
        /*00b8*/ 	.word	0x000017f0


	//   ....[7]....
        /*00bc*/ 	.word	0x00001810


	//   ....[8]....
        /*00c0*/ 	.word	0x00001890


	//   ....[9]....
        /*00c4*/ 	.word	0x000018c0


	//   ....[10]....
        /*00c8*/ 	.word	0x000018f0


	//   ....[11]....
        /*00cc*/ 	.word	0x00001910


	//   ....[12]....
        /*00d0*/ 	.word	0x00001990


	//   ....[13]....
        /*00d4*/ 	.word	0x000019c0


	//   ....[14]....
        /*00d8*/ 	.word	0x000019f0


	//   ....[15]....
        /*00dc*/ 	.word	0x00001a10


	//   ....[16]....
        /*00e0*/ 	.word	0x00001ab0


	//   ....[17]....
        /*00e4*/ 	.word	0x00001b00


	//   ....[18]....
        /*00e8*/ 	.word	0x00001b30


	//   ....[19]....
        /*00ec*/ 	.word	0x00001b50


	//   ....[20]....
        /*00f0*/ 	.word	0x00001c40


	//   ....[21]....
        /*00f4*/ 	.word	0x00001c70


	//   ....[22]....
        /*00f8*/ 	.word	0x00001c80


	//   ....[23]....
        /*00fc*/ 	.word	0x00001c90


	//----- nvinfo : EIATTR_EXIT_INSTR_OFFSETS
	.align		4
.L_2237:
        /*0100*/ 	.byte	0x04, 0x1c
        /*0102*/ 	.short	(.L_2239 - .L_2238)


	//   ....[0]....
.L_2238:
        /*0104*/ 	.word	0x00000420


	//   ....[1]....
        /*0108*/ 	.word	0x00002340


	//----- nvinfo : EIATTR_MAX_THREADS
	.align		4
.L_2239:
        /*010c*/ 	.byte	0x04, 0x05
        /*010e*/ 	.short	(.L_2241 - .L_2240)
.L_2240:
        /*0110*/ 	.word	0x00000020
        /*0114*/ 	.word	0x00000001
        /*0118*/ 	.word	0x00000001


	//----- nvinfo : EIATTR_CRS_STACK_SIZE
	.align		4
.L_2241:
        /*011c*/ 	.byte	0x04, 0x1e
        /*011e*/ 	.short	(.L_2243 - .L_2242)
.L_2242:
        /*0120*/ 	.word	0x00000000
.L_2243:


//--------------------- .nv.info._Z25selective_scan_fwd_kernelI32Selective_Scan_fwd_kernel_traitsILi32ELi4ELi1ELb1ELb1ELb0ELb1EfN3c107complexIfEEEEv13SSMParamsBase --------------------------
	.section	.nv.info._Z25selective_scan_fwd_kernelI32Selective_Scan_fwd_kernel_traitsILi32ELi4ELi1ELb1ELb1ELb0ELb1EfN3c107complexIfEEEEv13SSMParamsBase,"",@"SHT_CUDA_INFO"
	.sectionflags	@""
	.align	4


	//----- nvinfo : EIATTR_CUDA_API_VERSION
	.align		4
        /*0000*/ 	.byte	0x04, 0x37
        /*0002*/ 	.short	(.L_2245 - .L_2244)
.L_2244:
        /*0004*/ 	.word	0x00000082


	//----- nvinfo : EIATTR_SW2861232_WAR
	.align		4
.L_2245:
        /*0008*/ 	.byte	0x01, 0x35
	.zero		2


	//----- nvinfo : EIATTR_PARAM_CBANK
	.align		4
        /*000c*/ 	.byte	0x04, 0x0a
        /*000e*/ 	.short	(.L_2247 - .L_2246)
	.align		4
.L_2246:
        /*0010*/ 	.word	index@(.nv.constant0._Z25selective_scan_fwd_kernelI32Selective_Scan_fwd_kernel_traitsILi32ELi4ELi1ELb1ELb1ELb0ELb1EfN3c107complexIfEEEEv13SSMParamsBase)
        /*0014*/ 	.short	0x0160
        /*0016*/ 	.short	0x0118


	//----- nvinfo : EIATTR_CBANK_PARAM_SIZE
	.align		4
.L_2247:
        /*0018*/ 	.byte	0x03, 0x19
        /*001a*/ 	.short	0x0118


	//----- nvinfo : EIATTR_KPARAM_INFO
	.align		4
        /*001c*/ 	.byte	0x04, 0x17
        /*001e*/ 	.short	(.L_2249 - .L_2248)
.L_2248:
        /*0020*/ 	.word	0x00000000
        /*0024*/ 	.short	0x0000
        /*0026*/ 	.short	0x0000
        /*0028*/ 	.byte	0x00, 0xf0, 0x61, 0x04


	//----- nvinfo : EIATTR_MAXREG_COUNT
	.align		4
.L_2249:
        /*002c*/ 	.byte	0x03, 0x1b
        /*002e*/ 	.short	0x00ff


	//----- nvinfo : EIATTR_NUM_BARRIERS
	.align		4
        /*0030*/ 	.byte	0x02, 0x4c
        /*0032*/ 	.byte	0x01
	.zero		1


	//----- nvinfo : EIATTR_MERCURY_ISA_VERSION
	.align		4
        /*0034*/ 	.byte	0x03, 0x5f
        /*0036*/ 	.short	0x0000


	//----- nvinfo : EIATTR_COOP_GROUP_MASK_REGIDS
	.align		4
        /*0038*/ 	.byte	0x04, 0x29
        /*003a*/ 	.short	(.L_2251 - .L_2250)


	//   ....[0]....
.L_2250:
        /*003c*/ 	.word	0xffffffff


	//   ....[1]....
        /*0040*/ 	.word	0xffffffff


	//   ....[2]....
        /*0044*/ 	.word	0xffffffff


	//   ....[3]....
        /*0048*/ 	.word	0xffffffff


	//   ....[4]....
        /*004c*/ 	.word	0xffffffff


	//   ....[5]....
        /*0050*/ 	.word	0xffffffff


	//   ....[6]....
        /*0054*/ 	.word	0xffffffff


	//   ....[7]....
        /*0058*/ 	.word	0xffffffff


	//   ....[8]....
        /*005c*/ 	.word	0xffffffff


	//   ....[9]....
        /*0060*/ 	.word	0xffffffff


	//   ....[10]....
        /*0064*/ 	.word	0xffffffff


	//   ....[11]....
        /*0068*/ 	.word	0xffffffff


	//   ....[12]....
        /*006c*/ 	.word	0xffffffff


	//   ....[13]....
        /*0070*/ 	.word	0xffffffff


	//   ....[14]....
        /*0074*/ 	.word	0xffffffff


	//   ....[15]....
        /*0078*/ 	.word	0xffffffff


	//   ....[16]....
        /*007c*/ 	.word	0xffffffff


	//   ....[17]....
        /*0080*/ 	.word	0xffffffff


	//   ....[18]....
        /*0084*/ 	.word	0xffffffff


	//   ....[19]....
        /*0088*/ 	.word	0xffffffff


	//   ....[20]....
        /*008c*/ 	.word	0xffffffff


	//   ....[21]....
        /*0090*/ 	.word	0xffffffff


	//   ....[22]....
        /*0094*/ 	.word	0xffffffff


	//   ....[23]....
        /*0098*/ 	.word	0xffffffff


	//----- nvinfo : EIATTR_COOP_GROUP_INSTR_OFFSETS
	.align		4
.L_2251:
        /*009c*/ 	.byte	0x04, 0x28
        /*009e*/ 	.short	(.L_2253 - .L_2252)


	//   ....[0]....
.L_2252:
        /*00a0*/ 	.word	0x00001640


	//   ....[1]....
        /*00a4*/ 	.word	0x00001660


	//   ....[2]....
        /*00a8*/ 	.word	0x000016f0


	//   ....[3]....
        /*00ac*/ 	.word	0x00001710


	//   ....[4]....
        /*00b0*/ 	.word	0x00001790


	//   ....[5]....
        /*00b4*/ 	.word	0x000017b0


	//   ....[6]....
        /*00b8*/ 	.word	0x000017f0


	//   ....[7]....
        /*00bc*/ 	.word	0x00001810


	//   ....[8]....
        /*00c0*/ 	.word	0x00001890


	//   ....[9]....
        /*00c4*/ 	.word	0x000018c0


	//   ....[10]....
        /*00c8*/ 	.word	0x000018f0


	//   ....[11]....
        /*00cc*/ 	.word	0x00001910


	//   ....[12]....
        /*00d0*/ 	.word	0x00001990


	//   ....[13]....
        /*00d4*/ 	.word	0x000019c0


	//   ....[14]....
        /*00d8*/ 	.word	0x000019f0


	//   ....[15]....
        /*00dc*/ 	.word	0x00001a10


	//   ....[16]....
        /*00e0*/ 	.word	0x00001ab0


	//   ....[17]....
        /*00e4*/ 	.word	0x00001b00


	//   ....[18]....
        /*00e8*/ 	.word	0x00001b30


	//   ....[19]....
        /*00ec*/ 	.word	0x00001b50


	//   ....[20]....
        /*00f0*/ 	.word	0x00001c40


	//   ....[21]....
        /*00f4*/ 	.word	0x00001c70


	//   ....[22]....
        /*00f8*/ 	.word	0x00001c80


	//   ....[23]....
        /*00fc*/ 	.word	0x00001c90


	//----- nvinfo : EIATTR_EXIT_INSTR_OFFSETS
	.align		4
.L_2253:
        /*0100*/ 	.byte	0x04, 0x1c
        /*0102*/ 	.short	(.L_2255 - .L_2254)


	//   ....[0]....
.L_2254:
        /*0104*/ 	.word	0x00000420


	//   ....[1]....
        /*0108*/ 	.word	0x00002660


	//----- nvinfo : EIATTR_MAX_THREADS
	.align		4
.L_2255:
        /*010c*/ 	.byte	0x04, 0x05
        /*010e*/ 	.short	(.L_2257 - .L_2256)
.L_2256:
        /*0110*/ 	.word	0x00000020
        /*0114*/ 	.word	0x00000001
        /*0118*/ 	.word	0x00000001


	//----- nvinfo : EIATTR_CRS_STACK_SIZE
	.align		4
.L_2257:
        /*011c*/ 	.byte	0x04, 0x1e
        /*011e*/ 	.short	(.L_2259 - .L_2258)
.L_2258:
        /*0120*/ 	.word	0x00000000
.L_2259:


//--------------------- .nv.info._Z25selective_scan_fwd_kernelI32Selective_Scan_fwd_kernel_traitsILi32ELi4ELi1ELb1ELb1ELb1ELb0EfN3c107complexIfEEEEv13SSMParamsBase --------------------------
	.section	.nv.info._Z25selective_scan_fwd_kernelI32Selective_Scan_fwd_kernel_traitsILi32ELi4ELi1ELb1ELb1ELb1ELb0EfN3c107complexIfEEEEv13SSMParamsBase,"",@"SHT_CUDA_INFO"
	.sectionflags	@""
	.align	4


	//----- nvinfo : EIATTR_CUDA_API_VERSION
	.align		4
        /*0000*/ 	.byte	0x04, 0x37
        /*0002*/ 	.short	(.L_2261 - .L_2260)
.L_2260:
        /*0004*/ 	.word	0x00000082


	//----- nvinfo : EIATTR_SW2861232_WAR
	.align		4
.L_2261:
        /*0008*/ 	.byte	0x01, 0x35
	.zero		2


	//----- nvinfo : EIATTR_PARAM_CBANK
	.align		4
        /*000c*/ 	.byte	0x04, 0x0a
        /*000e*/ 	.short	(.L_2263 - .L_2262)
	.align		4
.L_2262:
        /*0010*/ 	.word	index@(.nv.constant0._Z25selective_scan_fwd_kernelI32Selective_Scan_fwd_kernel_traitsILi32ELi4ELi1ELb1ELb1ELb1ELb0EfN3c107complexIfEEEEv13SSMParamsBase)
        /*0014*/ 	.short	0x0160
        /*0016*/ 	.short	0x0118


	//----- nvinfo : EIATTR_CBANK_PARAM_SIZE
	.align		4
.L_2263:
        /*0018*/ 	.byte	0x03, 0x19
        /*001a*/ 	.short	0x0118


	//----- nvinfo : EIATTR_KPARAM_INFO
	.align		4
        /*001c*/ 	.byte	0x04, 0x17
        /*001e*/ 	.short	(.L_2265 - .L_2264)
.L_2264:
        /*0020*/ 	.word	0x00000000
        /*0024*/ 	.short	0x0000
        /*0026*/ 	.short	0x0000
        /*0028*/ 	.byte	0x00, 0xf0, 0x61, 0x04


	//----- nvinfo : EIATTR_MAXREG_COUNT
	.align		4
.L_2265:
        /*002c*/ 	.byte	0x03, 0x1b
        /*002e*/ 	.short	0x00ff


	//----- nvinfo : EIATTR_NUM_BARRIERS
	.align		4
        /*0030*/ 	.byte	0x02, 0x4c
        /*0032*/ 	.byte	0x01
	.zero		1


	//----- nvinfo : EIATTR_MERCURY_ISA_VERSION
	.align		4
        /*0034*/ 	.byte	0x03, 0x5f
        /*0036*/ 	.short	0x0000


	//----- nvinfo : EIATTR_COOP_GROUP_MASK_REGIDS
	.align		4
        /*0038*/ 	.byte	0x04, 0x29
        /*003a*/ 	.short	(.L_2267 - .L_2266)


	//   ....[0]....
.L_2266:
        /*003c*/ 	.word	0xffffffff


	//   ....[1]....
        /*0040*/ 	.word	0xffffffff


	//   ....[2]....
        /*0044*/ 	.word	0xffffffff


	//   ....[3]....
        /*0048*/ 	.word	0xffffffff


	//   ....[4]....
        /*004c*/ 	.word	0xffffffff


	//   ....[5]....
        /*0050*/ 	.word	0xffffffff


	//   ....[6]....
        /*0054*/ 	.word	0xffffffff


	//   ....[7]....
        /*0058*/ 	.word	0xffffffff


	//   ....[8]....
        /*005c*/ 	.word	0xffffffff


	//   ....[9]....
        /*0060*/ 	.word	0xffffffff


	//   ....[10]....
        /*0064*/ 	.word	0xffffffff


	//   ....[11]....
        /*0068*/ 	.word	0xffffffff


	//   ....[12]....
        /*006c*/ 	.word	0xffffffff


	//   ....[13]....
        /*0070*/ 	.word	0xffffffff


	//   ....[14]....
        /*0074*/ 	.word	0xffffffff


	//   ....[15]....
        /*0078*/ 	.word	0xffffffff


	//   ....[16]....
        /*007c*/ 	.word	0xffffffff


	//   ....[17]....
        /*0080*/ 	.word	0xffffffff


	//   ....[18]....
        /*0084*/ 	.word	0xffffffff


	//   ....[19]....
        /*0088*/ 	.word	0xffffffff


	//   ....[20]....
        /*008c*/ 	.word	0xffffffff


	//   ....[21]....
        /*0090*/ 	.word	0xffffffff


	//   ....[22]....
        /*0094*/ 	.word	0xffffffff


	//   ....[23]....
        /*0098*/ 	.word	0xffffffff


	//----- nvinfo : EIATTR_COOP_GROUP_INSTR_OFFSETS
	.align		4
.L_2267:
        /*009c*/ 	.byte	0x04, 0x28
        /*009e*/ 	.short	(.L_2269 - .L_2268)


	//   ....[0]....
.L_2268:
        /*00a0*/ 	.word	0x00001740


	//   ....[1]....
        /*00a4*/ 	.word	0x00001770


	//   ....[2]....
        /*00a8*/ 	.word	0x000017b0


	//   ....[3]....
        /*00ac*/ 	.word	0x000017c0


	//   ....[4]....
        /*00b0*/ 	.word	0x00001850


	//   ....[5]....
        /*00b4*/ 	.word	0x00001880


	//   ....[6]....
        /*00b8*/ 	.word	0x000018a0


	//   ....[7]....
        /*00bc*/ 	.word	0x000018b0


	//   ....[8]....
        /*00c0*/ 	.word	0x00001960


	//   ....[9]....
        /*00c4*/ 	.word	0x00001980


	//   ....[10]....
        /*00c8*/ 	.word	0x000019a0


	//   ....[11]....
        /*00cc*/ 	.word	0x000019b0


	//   ....[12]....
        /*00d0*/ 	.word	0x00001a60


	//   ....[13]....
        /*00d4*/ 	.word	0x00001a80


	//   ....[14]....
        /*00d8*/ 	.word	0x00001aa0


	//   ....[15]....
        /*00dc*/ 	.word	0x00001ab0


	//   ....[16]....
        /*00e0*/ 	.word	0x00001b70


	//   ....[17]....
        /*00e4*/ 	.word	0x00001b90


	//   ....[18]....
        /*00e8*/ 	.word	0x00001ba0


	//   ....[19]....
        /*00ec*/ 	.word	0x00001bb0


	//   ....[20]....
        /*00f0*/ 	.word	0x00001d30


	//   ....[21]....
        /*00f4*/ 	.word	0x00001d50


	//   ....[22]....
        /*00f8*/ 	.word	0x00001d60


	//   ....[23]....
        /*00fc*/ 	.word	0x00001d70


	//----- nvinfo : EIATTR_EXIT_INSTR_OFFSETS
	.align		4
.L_2269:
        /*0100*/ 	.byte	0x04, 0x1c
        /*0102*/ 	.short	(.L_2271 - .L_2270)


	//   ....[0]....
.L_2270:
        /*0104*/ 	.word	0x000003f0


	//   ....[1]....
        /*0108*/ 	.word	0x000023c0


	//----- nvinfo : EIATTR_MAX_THREADS
	.align		4
.L_2271:
        /*010c*/ 	.byte	0x04, 0x05
        /*010e*/ 	.short	(.L_2273 - .L_2272)
.L_2272:
        /*0110*/ 	.word	0x00000020
        /*0114*/ 	.word	0x00000001
        /*0118*/ 	.word	0x00000001


	//----- nvinfo : EIATTR_CRS_STACK_SIZE
	.align		4
.L_2273:
        /*011c*/ 	.byte	0x04, 0x1e
        /*011e*/ 	.short	(.L_2275 - .L_2274)
.L_2274:
        /*0120*/ 	.word	0x00000000
.L_2275:


//--------------------- .nv.info._Z25selective_scan_fwd_kernelI32Selective_Scan_fwd_kernel_traitsILi32ELi4ELi1ELb1ELb1ELb1ELb1EfN3c107complexIfEEEEv13SSMParamsBase --------------------------
	.section	.nv.info._Z25selective_scan_fwd_kernelI32Selective_Scan_fwd_kernel_traitsILi32ELi4ELi1ELb1ELb1ELb1ELb1EfN3c107complexIfEEEEv13SSMParamsBase,"",@"SHT_CUDA_INFO"
	.sectionflags	@""
	.align	4


	//----- nvinfo : EIATTR_CUDA_API_VERSION
	.align		4
        /*0000*/ 	.byte	0x04, 0x37
        /*0002*/ 	.short	(.L_2277 - .L_2276)
.L_2276:
        /*0004*/ 	.word	0x00000082


	//----- nvinfo : EIATTR_SW2861232_WAR
	.align		4
.L_2277:
        /*0008*/ 	.byte	0x01, 0x35
	.zero		2


	//----- nvinfo : EIATTR_PARAM_CBANK
	.align		4
        /*000c*/ 	.byte	0x04, 0x0a
        /*000e*/ 	.short	(.L_2279 - .L_2278)
	.align		4
.L_2278:
        /*0010*/ 	.word	index@(.nv.constant0._Z25selective_scan_fwd_kernelI32Selective_Scan_fwd_kernel_traitsILi32ELi4ELi1ELb1ELb1ELb1ELb1EfN3c107complexIfEEEEv13SSMParamsBase)
        /*0014*/ 	.short	0x0160
        /*0016*/ 	.short	0x0118


	//----- nvinfo : EIATTR_CBANK_PARAM_SIZE
	.align		4
.L_2279:
        /*0018*/ 	.byte	0x03, 0x19
        /*001a*/ 	.short	0x0118


	//----- nvinfo : EIATTR_KPARAM_INFO
	.align		4
        /*001c*/ 	.byte	0x04, 0x17
        /*001e*/ 	.short	(.L_2281 - .L_2280)
.L_2280:
        /*0020*/ 	.word	0x00000000
        /*0024*/ 	.short	0x0000
        /*0026*/ 	.short	0x0000
        /*0028*/ 	.byte	0x00, 0xf0, 0x61, 0x04


	//----- nvinfo : EIATTR_MAXREG_COUNT
	.align		4
.L_2281:
        /*002c*/ 	.byte	0x03, 0x1b
        /*002e*/ 	.short	0x00ff


	//----- nvinfo : EIATTR_NUM_BARRIERS
	.align		4
        /*0030*/ 	.byte	0x02, 0x4c
        /*0032*/ 	.byte	0x01
	.zero		1


	//----- nvinfo : EIATTR_MERCURY_ISA_VERSION
	.align		4
        /*0034*/ 	.byte	0x03, 0x5f
        /*0036*/ 	.short	0x0000


	//----- nvinfo : EIATTR_COOP_GROUP_MASK_REGIDS
	.align		4
        /*0038*/ 	.byte	0x04, 0x29
        /*003a*/ 	.short	(.L_2283 - .L_2282)


	//   ....[0]....
.L_2282:
        /*003c*/ 	.word	0xffffffff


	//   ....[1]....
        /*0040*/ 	.word	0xffffffff


	//   ....[2]....
        /*0044*/ 	.word	0xffffffff


	//   ....[3]....
        /*0048*/ 	.word	0xffffffff


	//   ....[4]....
        /*004c*/ 	.word	0xffffffff


	//   ....[5]....
        /*0050*/ 	.word	0xffffffff


	//   ....[6]....
        /*0054*/ 	.word	0xffffffff


	//   ....[7]....
        /*0058*/ 	.word	0xffffffff


	//   ....[8]....
        /*005c*/ 	.word	0xffffffff


	//   ....[9]....
        /*0060*/ 	.word	0xffffffff


	//   ....[10]....
        /*0064*/ 	.word	0xffffffff


	//   ....[11]....
        /*0068*/ 	.word	0xffffffff


	//   ....[12]....
        /*006c*/ 	.word	0xffffffff


	//   ....[13]....
        /*0070*/ 	.word	0xffffffff


	//   ....[14]....
        /*0074*/ 	.word	0xffffffff


	//   ....[15]....
        /*0078*/ 	.word	0xffffffff


	//   ....[16]....
        /*007c*/ 	.word	0xffffffff


	//   ....[17]....
        /*0080*/ 	.word	0xffffffff


	//   ....[18]....
        /*0084*/ 	.word	0xffffffff


	//   ....[19]....
        /*0088*/ 	.word	0xffffffff


	//   ....[20]....
        /*008c*/ 	.word	0xffffffff


	//   ....[21]....
        /*0090*/ 	.word	0xffffffff


	//   ....[22]....
        /*0094*/ 	.word	0xffffffff


	//   ....[23]....
        /*0098*/ 	.word	0xffffffff


	//----- nvinfo : EIATTR_COOP_GROUP_INSTR_OFFSETS
	.align		4
.L_2283:
        /*009c*/ 	.byte	0x04, 0x28
        /*009e*/ 	.short	(.L_2285 - .L_2284)


	//   ....[0]....
.L_2284:
        /*00a0*/ 	.word	0x00001710


	//   ....[1]....
        /*00a4*/ 	.word	0x00001740


	//   ....[2]....
        /*00a8*/ 	.word	0x00001780


	//   ....[3]....
        /*00ac*/ 	.word	0x00001790


	//   ....[4]....
        /*00b0*/ 	.word	0x00001820


	//   ....[5]....
        /*00b4*/ 	.word	0x00001850


	//   ....[6]....
        /*00b8*/ 	.word	0x00001870


	//   ....[7]....
        /*00bc*/ 	.word	0x00001880


	//   ....[8]....
        /*00c0*/ 	.word	0x00001930


	//   ....[9]....
        /*00c4*/ 	.word	0x00001950


	//   ....[10]....
        /*00c8*/ 	.word	0x00001970


	//   ....[11]....
        /*00cc*/ 	.word	0x00001980


	//   ....[12]....
        /*00d0*/ 	.word	0x00001a30


	//   ....[13]....
        /*00d4*/ 	.word	0x00001a50


	//   ....[14]....
        /*00d8*/ 	.word	0x00001a70


	//   ....[15]....
        /*00dc*/ 	.word	0x00001a80


	//   ....[16]....
        /*00e0*/ 	.word	0x00001b40


	//   ....[17]....
        /*00e4*/ 	.word	0x00001b60


	//   ....[18]....
        /*00e8*/ 	.word	0x00001b70


	//   ....[19]....
        /*00ec*/ 	.word	0x00001b80


	//   ....[20]....
        /*00f0*/ 	.word	0x00001d00


	//   ....[21]....
        /*00f4*/ 	.word	0x00001d20


	//   ....[22]....
        /*00f8*/ 	.word	0x00001d30


	//   ....[23]....
        /*00fc*/ 	.word	0x00001d40


	//----- nvinfo : EIATTR_EXIT_INSTR_OFFSETS
	.align		4
.L_2285:
        /*0100*/ 	.byte	0x04, 0x1c
        /*0102*/ 	.short	(.L_2287 - .L_2286)


	//   ....[0]....
.L_2286:
        /*0104*/ 	.word	0x00000410


	//   ....[1]....
        /*0108*/ 	.word	0x000026d0


	//----- nvinfo : EIATTR_MAX_THREADS
	.align		4
.L_2287:
        /*010c*/ 	.byte	0x04, 0x05
        /*010e*/ 	.short	(.L_2289 - .L_2288)
.L_2288:
        /*0110*/ 	.word	0x00000020
        /*0114*/ 	.word	0x00000001
        /*0118*/ 	.word	0x00000001


	//----- nvinfo : EIATTR_CRS_STACK_SIZE
	.align		4
.L_2289:
        /*011c*/ 	.byte	0x04, 0x1e
        /*011e*/ 	.short	(.L_2291 - .L_2290)
.L_2290:
        /*0120*/ 	.word	0x00000000
.L_2291:


//--------------------- .nv.info._Z25selective_scan_fwd_kernelI32Selective_Scan_fwd_kernel_traitsILi128ELi16ELi1ELb0ELb0ELb0ELb0EffEEv13SSMParamsBase --------------------------
	.section	.nv.info._Z25selective_scan_fwd_kernelI32Selective_Scan_fwd_kernel_traitsILi128ELi16ELi1ELb0ELb0ELb0ELb0EffEEv13SSMParamsBase,"",@"SHT_CUDA_INFO"
	.sectionflags	@""
	.align	4


	//----- nvinfo : EIATTR_CUDA_API_VERSION
	.align		4
        /*0000*/ 	.byte	0x04, 0x37
        /*0002*/ 	.short	(.L_2293 - .L_2292)
.L_2292:
        /*0004*/ 	.word	0x00000082


	//----- nvinfo : EIATTR_SW2861232_WAR
	.align		4
.L_2293:
        /*0008*/ 	.byte	0x01, 0x35
	.zero		2


	//----- nvinfo : EIATTR_PARAM_CBANK
	.align		4
        /*000c*/ 	.byte	0x04, 0x0a
        /*000e*/ 	.short	(.L_2295 - .L_2294)
	.align		4
.L_2294:
        /*0010*/ 	.word	index@(.nv.constant0._Z25selective_scan_fwd_kernelI32Selective_Scan_fwd_kernel_traitsILi128ELi16ELi1ELb0ELb0ELb0ELb0EffEEv13SSMParamsBase)
        /*0014*/ 	.short	0x0160
        /*0016*/ 	.short	0x0118


	//----- nvinfo : EIATTR_CBANK_PARAM_SIZE
	.align		4
.L_2295:
        /*0018*/ 	.byte	0x03, 0x19
        /*001a*/ 	.short	0x0118


	//----- nvinfo : EIATTR_KPARAM_INFO
	.align		4
        /*001c*/ 	.byte	0x04, 0x17
        /*001e*/ 	.short	(.L_2297 - .L_2296)
.L_2296:
        /*0020*/ 	.word	0x00000000
        /*0024*/ 	.short	0x0000
        /*0026*/ 	.short	0x0000
        /*0028*/ 	.byte	0x00, 0xf0, 0x61, 0x04


	//----- nvinfo : EIATTR_MAXREG_COUNT
	.align		4
.L_2297:
        /*002c*/ 	.byte	0x03, 0x1b
        /*002e*/ 	.short	0x00a8


	//----- nvinfo : EIATTR_NUM_BARRIERS
	.align		4
        /*0030*/ 	.byte	0x02, 0x4c
        /*0032*/ 	.byte	0x01
	.zero		1


	//----- nvinfo : EIATTR_MERCURY_ISA_VERSION
	.align		4
        /*0034*/ 	.byte	0x03, 0x5f
        /*0036*/ 	.short	0x0000


	//----- nvinfo : EIATTR_COOP_GROUP_MASK_REGIDS
	.align		4
        /*0038*/ 	.byte	0x04, 0x29
        /*003a*/ 	.short	(.L_2299 - .L_2298)


	//   ....[0]....
.L_2298:
        /*003c*/ 	.word	0xffffffff


	//   ....[1]....
        /*0040*/ 	.word	0xffffffff


	//   ....[2]....
        /*0044*/ 	.word	0xffffffff


	//   ....[3]....
        /*0048*/ 	.word	0xffffffff


	//   ....[4]....
        /*004c*/ 	.word	0xffffffff


	//   ....[5]....
        /*0050*/ 	.word	0xffffffff


	//   ....[6]....
        /*0054*/ 	.word	0xffffffff


	//   ....[7]....
        /*0058*/ 	.word	0xffffffff


	//   ....[8]....
        /*005c*/ 	.word	0xffffffff


	//   ....[9]....
        /*0060*/ 	.word	0xffffffff


	//   ....[10]....
        /*0064*/ 	.word	0xffffffff


	//   ....[11]....
        /*0068*/ 	.word	0xffffffff


	//   ....[12]....
        /*006c*/ 	.word	0xffffffff


	//   ....[13]....
        /*0070*/ 	.word	0xffffffff


	//   ....[14]....
        /*0074*/ 	.word	0xffffffff


	//----- nvinfo : EIATTR_COOP_GROUP_INSTR_OFFSETS
	.align		4
.L_2299:
        /*0078*/ 	.byte	0x04, 0x28
        /*007a*/ 	.short	(.L_2301 - .L_2300)


	//   ....[0]....
.L_2300:
        /*007c*/ 	.word	0x00000eb0


	//   ....[1]....
        /*0080*/ 	.word	0x000012a0


	//   ....[2]....
        /*0084*/ 	.word	0x00004500


	//   ....[3]....
        /*0088*/ 	.word	0x00004510


	//   ....[4]....
        /*008c*/ 	.word	0x00004540


	//   ....[5]....
        /*0090*/ 	.word	0x00004550


	//   ....[6]....
        /*0094*/ 	.word	0x00004590


	//   ....[7]....
        /*0098*/ 	.word	0x000045a0


	//   ....[8]....
        /*009c*/ 	.word	0x000045e0


	//   ....[9]....
        /*00a0*/ 	.word	0x000045f0


	//   ....[10]....
        /*00a4*/ 	.word	0x00004630


	//   ....[11]....
        /*00a8*/ 	.word	0x00004640


	//   ....[12]....
        /*00ac*/ 	.word	0x000046d0


	//   ....[13]....
        /*00b0*/ 	.word	0x000046e0


	//   ....[14]....
        /*00b4*/ 	.word	0x00004e30


	//----- nvinfo : EIATTR_EXIT_INSTR_OFFSETS
	.align		4
.L_2301:
        /*00b8*/ 	.byte	0x04, 0x1c
        /*00ba*/ 	.short	(.L_2303 - .L_2302)


	//   ....[0]....
.L_2302:
        /*00bc*/ 	.word	0x000002d0


	//   ....[1]....
        /*00c0*/ 	.word	0x00005410


	//----- nvinfo : EIATTR_MAX_THREADS
	.align		4
.L_2303:
        /*00c4*/ 	.byte	0x04, 0x05
        /*00c6*/ 	.short	(.L_2305 - .L_2304)
.L_2304:
        /*00c8*/ 	.word	0x00000080
        /*00cc*/ 	.word	0x00000001
        /*00d0*/ 	.word	0x00000001


	//----- nvinfo : EIATTR_CRS_STACK_SIZE
	.align		4
.L_2305:
        /*00d4*/ 	.byte	0x04, 0x1e
        /*00d6*/ 	.short	(.L_2307 - .L_2306)
.L_2306:
        /*00d8*/ 	.word	0x00000000
.L_2307:


//--------------------- .nv.info._Z25selective_scan_fwd_kernelI32Selective_Scan_fwd_kernel_traitsILi128ELi16ELi1ELb0ELb0ELb0ELb1EffEEv13SSMParamsBase --------------------------
	.section	.nv.info._Z25selective_scan_fwd_kernelI32Selective_Scan_fwd_kernel_traitsILi128ELi16ELi1ELb0ELb0ELb0ELb1EffEEv13SSMParamsBase,"",@"SHT_CUDA_INFO"
	.sectionflags	@""
	.align	4


	//----- nvinfo : EIATTR_CUDA_API_VERSION
	.align		4
        /*0000*/ 	.byte	0x04, 0x37
        /*0002*/ 	.short	(.L_2309 - .L_2308)
.L_2308:
        /*0004*/ 	.word	0x00000082


	//----- nvinfo : EIATTR_SW2861232_WAR
	.align		4
.L_2309:
        /*0008*/ 	.byte	0x01, 0x35
	.zero		2


	//----- nvinfo : EIATTR_PARAM_CBANK
	.align		4
        /*000c*/ 	.byte	0x04, 0x0a
        /*000e*/ 	.short	(.L_2311 - .L_2310)
	.align		4
.L_2310:
        /*0010*/ 	.word	index@(.nv.constant0._Z25selective_scan_fwd_kernelI32Selective_Scan_fwd_kernel_traitsILi128ELi16ELi1ELb0ELb0ELb0ELb1EffEEv13SSMParamsBase)
        /*0014*/ 	.short	0x0160
        /*0016*/ 	.short	0x0118


	//----- nvinfo : EIATTR_CBANK_PARAM_SIZE
	.align		4
.L_2311:
        /*0018*/ 	.byte	0x03, 0x19
        /*001a*/ 	.short	0x0118


	//----- nvinfo : EIATTR_KPARAM_INFO
	.align		4
        /*001c*/ 	.byte	0x04, 0x17
        /*001e*/ 	.short	(.L_2313 - .L_2312)
.L_2312:
        /*0020*/ 	.word	0x00000000
        /*0024*/ 	.short	0x0000
        /*0026*/ 	.short	0x0000
        /*0028*/ 	.byte	0x00, 0xf0, 0x61, 0x04


	//----- nvinfo : EIATTR_MAXREG_COUNT
	.align		4
.L_2313:
        /*002c*/ 	.byte	0x03, 0x1b
        /*002e*/ 	.short	0x00a8


	//----- nvinfo : EIATTR_NUM_BARRIERS
	.align		4
        /*0030*/ 	.byte	0x02, 0x4c
        /*0032*/ 	.byte	0x01
	.zero		1


	//----- nvinfo : EIATTR_MERCURY_ISA_VERSION
	.align		4
        /*0034*/ 	.byte	0x03, 0x5f
        /*0036*/ 	.short	0x0000


	//----- nvinfo : EIATTR_COOP_GROUP_MASK_REGIDS
	.align		4
        /*0038*/ 	.byte	0x04, 0x29
        /*003a*/ 	.short	(.L_2315 - .L_2314)


	//   ....[0]....
.L_2314:
        /*003c*/ 	.word	0xffffffff


	//   ....[1]....
        /*0040*/ 	.word	0xffffffff


	//   ....[2]....
        /*0044*/ 	.word	0xffffffff


	//   ....[3]....
        /*0048*/ 	.word	0xffffffff


	//   ....[4]....
        /*004c*/ 	.word	0xffffffff


	//   ....[5]....
        /*0050*/ 	.word	0xffffffff


	//   ....[6]....
        /*0054*/ 	.word	0xffffffff


	//   ....[7]....
        /*0058*/ 	.word	0xffffffff


	//   ....[8]....
        /*005c*/ 	.word	0xffffffff


	//   ....[9]....
        /*0060*/ 	.word	0xffffffff


	//   ....[10]....
        /*0064*/ 	.word	0xffffffff


	//   ....[11]....
        /*0068*/ 	.word	0xffffffff


	//   ....[12]....
        /*006c*/ 	.word	0xffffffff


	//   ....[13]....
        /*0070*/ 	.word	0xffffffff


	//   ....[14]....
        /*0074*/ 	.word	0xffffffff


	//   ....[15]....
        /*0078*/ 	.word	0xffffffff


	//   ....[16]....
        /*007c*/ 	.word	0xffffffff


	//----- nvinfo : EIATTR_COOP_GROUP_INSTR_OFFSETS
	.align		4
.L_2315:
        /*0080*/ 	.byte	0x04, 0x28
        /*0082*/ 	.short	(.L_2317 - .L_2316)


	//   ....[0]....
.L_2316:
        /*0084*/ 	.word	0x00001000


	//   ....[1]....
        /*0088*/ 	.word	0x00001470


	//   ....[2]....
        /*008c*/ 	.word	0x00004660


	//   ....[3]....
        /*0090*/ 	.word	0x00004670


	//   ....[4]....
        /*0094*/ 	.word	0x000046c0


	//   ....[5]....
        /*0098*/ 	.word	0x000046e0


	//   ....[6]....
        /*009c*/ 	.word	0x00004750


	//   ....[7]....
        /*00a0*/ 	.word	0x00004770


	//   ....[8]....
        /*00a4*/ 	.word	0x000047a0


	//   ....[9]....
        /*00a8*/ 	.word	0x000047c0


	//   ....[10]....
        /*00ac*/ 	.word	0x000047f0


	//   ....[11]....
        /*00b0*/ 	.word	0x00004810


	//   ....[12]....
        /*00b4*/ 	.word	0x00004850


	//   ....[13]....
        /*00b8*/ 	.word	0x00004890


	//   ....[14]....
        /*00bc*/ 	.word	0x00005040


	//   ....[15]....
        /*00c0*/ 	.word	0x00005b00


	//   ....[16]....
        /*00c4*/ 	.word	0x00006380


	//----- nvinfo : EIATTR_EXIT_INSTR_OFFSETS
	.align		4
.L_2317:
        /*00c8*/ 	.byte	0x04, 0x1c
        /*00ca*/ 	.short	(.L_2319 - .L_2318)


	//   ....[0]....
.L_2318:
        /*00cc*/ 	.word	0x000002c0


	//   ....[1]....
        /*00d0*/ 	.word	0x00006920


	//----- nvinfo : EIATTR_MAX_THREADS
	.align		4
.L_2319:
        /*00d4*/ 	.byte	0x04, 0x05
        /*00d6*/ 	.short	(.L_2321 - .L_2320)
.L_2320:
        /*00d8*/ 	.word	0x00000080
        /*00dc*/ 	.word	0x00000001
        /*00e0*/ 	.word	0x00000001


	//----- nvinfo : EIATTR_CRS_STACK_SIZE
	.align		4
.L_2321:
        /*00e4*/ 	.byte	0x04, 0x1e
        /*00e6*/ 	.short	(.L_2323 - .L_2322)
.L_2322:
        /*00e8*/ 	.word	0x00000000
.L_2323:


//--------------------- .nv.info._Z25selective_scan_fwd_kernelI32Selective_Scan_fwd_kernel_traitsILi128ELi16ELi1ELb0ELb0ELb1ELb0EffEEv13SSMParamsBase --------------------------
	.section	.nv.info._Z25selective_scan_fwd_kernelI32Selective_Scan_fwd_kernel_traitsILi128ELi16ELi1ELb0ELb0ELb1ELb0EffEEv13SSMParamsBase,"",@"SHT_CUDA_INFO"
	.sectionflags	@""
	.align	4


	//----- nvinfo : EIATTR_CUDA_API_VERSION
	.align		4
        /*0000*/ 	.byte	0x04, 0x37
        /*0002*/ 	.short	(.L_2325 - .L_2324)
.L_2324:
        /*0004*/ 	.word	0x00000082


	//----- nvinfo : EIATTR_SW2861232_WAR
	.align		4
.L_2325:
        /*0008*/ 	.byte	0x01, 0x35
	.zero		2


	//----- nvinfo : EIATTR_PARAM_CBANK
	.align		4
        /*000c*/ 	.byte	0x04, 0x0a
        /*000e*/ 	.short	(.L_2327 - .L_2326)
	.align		4
.L_2326:
        /*0010*/ 	.word	index@(.nv.constant0._Z25selective_scan_fwd_kernelI32Selective_Scan_fwd_kernel_traitsILi128ELi16ELi1ELb0ELb0ELb1ELb0EffEEv13SSMParamsBase)
        /*0014*/ 	.short	0x0160
        /*0016*/ 	.short	0x0118


	//----- nvinfo : EIATTR_CBANK_PARAM_SIZE
	.align		4
.L_2327:
        /*0018*/ 	.byte	0x03, 0x19
        /*001a*/ 	.short	0x0118


	//----- nvinfo : EIATTR_KPARAM_INFO
	.align		4
        /*001c*/ 	.byte	0x04, 0x17
        /*001e*/ 	.short	(.L_2329 - .L_2328)
.L_2328:
        /*0020*/ 	.word	0x00000000
        /*0024*/ 	.short	0x0000
        /*0026*/ 	.short	0x0000
        /*0028*/ 	.byte	0x00, 0xf0, 0x61, 0x04


	//----- nvinfo : EIATTR_MAXREG_COUNT
	.align		4
.L_2329:
        /*002c*/ 	.byte	0x03, 0x1b
        /*002e*/ 	.short	0x00a8


	//----- nvinfo : EIATTR_NUM_BARRIERS
	.align		4
        /*0030*/ 	.byte	0x02, 0x4c
        /*0032*/ 	.byte	0x01
	.zero		1


	//----- nvinfo : EIATTR_MERCURY_ISA_VERSION
	.align		4
        /*0034*/ 	.byte	0x03, 0x5f
        /*0036*/ 	.short	0x0000


	//----- nvinfo : EIATTR_COOP_GROUP_MASK_REGIDS
	.align		4
        /*0038*/ 	.byte	0x04, 0x29
        /*003a*/ 	.short	(.L_2331 - .L_2330)


	//   ....[0]....
.L_2330:
        /*003c*/ 	.word	0xffffffff


	//   ....[1]....
        /*0040*/ 	.word	0xffffffff


	//   ....[2]....
        /*0044*/ 	.word	0xffffffff


	//   ....[3]....
        /*0048*/ 	.word	0xffffffff


	//   ....[4]....
        /*004c*/ 	.word	0xffffffff


	//   ....[5]....
        /*0050*/ 	.word	0xffffffff


	//   ....[6]....
        /*0054*/ 	.word	0xffffffff


	//   ....[7]....
        /*0058*/ 	.word	0xffffffff


	//   ....[8]....
        /*005c*/ 	.word	0xffffffff


	//   ....[9]....
        /*0060*/ 	.word	0xffffffff


	//   ....[10]....
        /*0064*/ 	.word	0xffffffff


	//   ....[11]....
        /*0068*/ 	.word	0xffffffff


	//   ....[12]....
        /*006c*/ 	.word	0xffffffff


	//   ....[13]....
        /*0070*/ 	.word	0xffffffff


	//   ....[14]....
        /*0074*/ 	.word	0xffffffff


	//   ....[15]....
        /*0078*/ 	.word	0xffffffff


	//----- nvinfo : EIATTR_COOP_GROUP_INSTR_OFFSETS
	.align		4
.L_2331:
        /*007c*/ 	.byte	0x04, 0x28
        /*007e*/ 	.short	(.L_2333 - .L_2332)


	//   ....[0]....
.L_2332:
        /*0080*/ 	.word	0x000011c0


	//   ....[1]....
        /*0084*/ 	.word	0x00001620


	//   ....[2]....
        /*0088*/ 	.word	0x00004af0


	//   ....[3]....
        /*008c*/ 	.word	0x00004b00


	//   ....[4]....
        /*0090*/ 	.word	0x00004b40


	//   ....[5]....
        /*0094*/ 	.word	0x00004b50


	//   ....[6]....
        /*0098*/ 	.word	0x00004b90


	//   ....[7]....
        /*009c*/ 	.word	0x00004ba0


	//   ....[8]....
        /*00a0*/ 	.word	0x00004be0


	//   ....[9]....
        /*00a4*/ 	.word	0x00004bf0


	//   ....[10]....
        /*00a8*/ 	.word	0x00004ce0


	//   ....[11]....
        /*00ac*/ 	.word	0x00004d10


	//   ....[12]....
        /*00b0*/ 	.word	0x00004e20


	//   ....[13]....
        /*00b4*/ 	.word	0x00005040


	//   ....[14]....
        /*00b8*/ 	.word	0x00005050


	//   ....[15]....
        /*00bc*/ 	.word	0x00005830


	//----- nvinfo : EIATTR_EXIT_INSTR_OFFSETS
	.align		4
.L_2333:
        /*00c0*/ 	.byte	0x04, 0x1c
        /*00c2*/ 	.short	(.L_2335 - .L_2334)


	//   ....[0]....
.L_2334:
        /*00c4*/ 	.word	0x000004f0


	//   ....[1]....
        /*00c8*/ 	.word	0x00005e30


	//----- nvinfo : EIATTR_MAX_THREADS
	.align		4
.L_2335:
        /*00cc*/ 	.byte	0x04, 0x05
        /*00ce*/ 	.short	(.L_2337 - .L_2336)
.L_2336:
        /*00d0*/ 	.word	0x00000080
        /*00d4*/ 	.word	0x00000001
        /*00d8*/ 	.word	0x00000001


	//----- nvinfo : EIATTR_CRS_STACK_SIZE
	.align		4
.L_2337:
        /*00dc*/ 	.byte	0x04, 0x1e
        /*00de*/ 	.short	(.L_2339 - .L_2338)
.L_2338:
        /*00e0*/ 	.word	0x00000000
.L_2339:


//--------------------- .nv.info._Z25selective_scan_fwd_kernelI32Selective_Scan_fwd_kernel_traitsILi128ELi16ELi1ELb0ELb0ELb1ELb1EffEEv13SSMParamsBase --------------------------
	.section	.nv.info._Z25selective_scan_fwd_kernelI32Selective_Scan_fwd_kernel_traitsILi128ELi16ELi1ELb0ELb0ELb1ELb1EffEEv13SSMParamsBase,"",@"SHT_CUDA_INFO"
	.sectionflags	@""
	.align	4


	//----- nvinfo : EIATTR_CUDA_API_VERSION
	.align		4
        /*0000*/ 	.byte	0x04, 0x37
        /*0002*/ 	.short	(.L_2341 - .L_2340)
.L_2340:
        /*0004*/ 	.word	0x00000082


	//----- nvinfo : EIATTR_SW2861232_WAR
	.align		4
.L_2341:
        /*0008*/ 	.byte	0x01, 0x35
	.zero		2


	//----- nvinfo : EIATTR_PARAM_CBANK
	.align		4
        /*000c*/ 	.byte	0x04, 0x0a
        /*000e*/ 	.short	(.L_2343 - .L_2342)
	.align		4
.L_2342:
        /*0010*/ 	.word	index@(.nv.constant0._Z25selective_scan_fwd_kernelI32Selective_Scan_fwd_kernel_traitsILi128ELi16ELi1ELb0ELb0ELb1ELb1EffEEv13SSMParamsBase)
        /*0014*/ 	.short	0x0160
        /*0016*/ 	.short	0x0118


	//----- nvinfo : EIATTR_CBANK_PARAM_SIZE
	.align		4
.L_2343:
        /*0018*/ 	.byte	0x03, 0x19
        /*001a*/ 	.short	0x0118


	//----- nvinfo : EIATTR_KPARAM_INFO
	.align		4
        /*001c*/ 	.byte	0x04, 0x17
        /*001e*/ 	.short	(.L_2345 - .L_2344)
.L_2344:
        /*0020*/ 	.word	0x00000000
        /*0024*/ 	.short	0x0000
        /*0026*/ 	.short	0x0000
        /*0028*/ 	.byte	0x00, 0xf0, 0x61, 0x04


	//----- nvinfo : EIATTR_MAXREG_COUNT
	.align		4
.L_2345:
        /*002c*/ 	.byte	0x03, 0x1b
        /*002e*/ 	.short	0x00a8


	//----- nvinfo : EIATTR_NUM_BARRIERS
	.align		4
        /*0030*/ 	.byte	0x02, 0x4c
        /*0032*/ 	.byte	0x01
	.zero		1


	//----- nvinfo : EIATTR_MERCURY_ISA_VERSION
	.align		4
        /*0034*/ 	.byte	0x03, 0x5f
        /*0036*/ 	.short	0x0000


	//----- nvinfo : EIATTR_COOP_GROUP_MASK_REGIDS
	.align		4
        /*0038*/ 	.byte	0x04, 0x29
        /*003a*/ 	.short	(.L_2347 - .L_2346)


	//   ....[0]....
.L_2346:
        /*003c*/ 	.word	0xffffffff


	//   ....[1]....
        /*0040*/ 	.word	0xffffffff


	//   ....[2]....
        /*0044*/ 	.word	0xffffffff


	//   ....[3]....
        /*0048*/ 	.word	0xffffffff


	//   ....[4]....
        /*004c*/ 	.word	0xffffffff


	//   ....[5]....
        /*0050*/ 	.word	0xffffffff


	//   ....[6]....
        /*0054*/ 	.word	0xffffffff


	//   ....[7]....
        /*0058*/ 	.word	0xffffffff


	//   ....[8]....
        /*005c*/ 	.word	0xffffffff


	//   ....[9]....
        /*0060*/ 	.word	0xffffffff


	//   ....[10]....
        /*0064*/ 	.word	0xffffffff


	//   ....[11]....
        /*0068*/ 	.word	0xffffffff


	//   ....[12]....
        /*006c*/ 	.word	0xffffffff


	//   ....[13]....
        /*0070*/ 	.word	0xffffffff


	//   ....[14]....
        /*0074*/ 	.word	0xffffffff


	//   ....[15]....
        /*0078*/ 	.word	0xffffffff


	//   ....[16]....
        /*007c*/ 	.word	0xffffffff


	//   ....[17]....
        /*0080*/ 	.word	0xffffffff


	//----- nvinfo : EIATTR_COOP_GROUP_INSTR_OFFSETS
	.align		4
.L_2347:
        /*0084*/ 	.byte	0x04, 0x28
        /*0086*/ 	.short	(.L_2349 - .L_2348)


	//   ....[0]....
.L_2348:
        /*0088*/ 	.word	0x000011c0


	//   ....[1]....
        /*008c*/ 	.word	0x00001620


	//   ....[2]....
        /*0090*/ 	.word	0x00004b00


	//   ....[3]....
        /*0094*/ 	.word	0x00004b10


	//   ....[4]....
        /*0098*/ 	.word	0x00004b50


	//   ....[5]....
        /*009c*/ 	.word	0x00004b60


	//   ....[6]....
        /*00a0*/ 	.word	0x00004ba0


	//   ....[7]....
        /*00a4*/ 	.word	0x00004bb0


	//   ....[8]....
        /*00a8*/ 	.word	0x00004bf0


	//   ....[9]....
        /*00ac*/ 	.word	0x00004c00


	//   ....[10]....
        /*00b0*/ 	.word	0x00004ce0


	//   ....[11]....
        /*00b4*/ 	.word	0x00004d10


	//   ....[12]....
        /*00b8*/ 	.word	0x00004e20


	//   ....[13]....
        /*00bc*/ 	.word	0x00005040


	//   ....[14]....
        /*00c0*/ 	.word	0x00005050


	//   ....[15]....
        /*00c4*/ 	.word	0x00005870


	//   ....[16]....
        /*00c8*/ 	.word	0x00006310


	//   ....[17]....
        /*00cc*/ 	.word	0x00006b70


	//----- nvinfo : EIATTR_EXIT_INSTR_OFFSETS
	.align		4
.L_2349:
        /*00d0*/ 	.byte	0x04, 0x1c
        /*00d2*/ 	.short	(.L_2351 - .L_2350)


	//   ....[0]....
.L_2350:
        /*00d4*/ 	.word	0x000004f0


	//   ....[1]....
        /*00d8*/ 	.word	0x00007130


	//----- nvinfo : EIATTR_MAX_THREADS
	.align		4
.L_2351:
        /*00dc*/ 	.byte	0x04, 0x05
        /*00de*/ 	.short	(.L_2353 - .L_2352)
.L_2352:
        /*00e0*/ 	.word	0x00000080
        /*00e4*/ 	.word	0x00000001
        /*00e8*/ 	.word	0x00000001


	//----- nvinfo : EIATTR_CRS_STACK_SIZE
	.align		4
.L_2353:
        /*00ec*/ 	.byte	0x04, 0x1e
        /*00ee*/ 	.short	(.L_2355 - .L_2354)
.L_2354:
        /*00f0*/ 	.word	0x00000000
.L_2355:


//--------------------- .nv.info._Z25selective_scan_fwd_kernelI32Selective_Scan_fwd_kernel_traitsILi128ELi16ELi1ELb0ELb1ELb0ELb0EffEEv13SSMParamsBase --------------------------
	.section	.nv.info._Z25selective_scan_fwd_kernelI32Selective_Scan_fwd_kernel_traitsILi128ELi16ELi1ELb0ELb1ELb0ELb0EffEEv13SSMParamsBase,"",@"SHT_CUDA_INFO"
	.sectionflags	@""
	.align	4


	//----- nvinfo : EIATTR_CUDA_API_VERSION
	.align		4
        /*0000*/ 	.byte	0x04, 0x37
        /*0002*/ 	.short	(.L_2357 - .L_2356)
.L_2356:
        /*0004*/ 	.word	0x00000082


	//----- nvinfo : EIATTR_SW2861232_WAR
	.align		4
.L_2357:
        /*0008*/ 	.byte	0x01, 0x35
	.zero		2


	//----- nvinfo : EIATTR_PARAM_CBANK
	.align		4
        /*000c*/ 	.byte	0x04, 0x0a
        /*000e*/ 	.short	(.L_2359 - .L_2358)
	.align		4
.L_2358:
        /*0010*/ 	.word	index@(.nv.constant0._Z25selective_scan_fwd_kernelI32Selective_Scan_fwd_kernel_traitsILi128ELi16ELi1ELb0ELb1ELb0ELb0EffEEv13SSMParamsBase)
        /*0014*/ 	.short	0x0160
        /*0016*/ 	.short	0x0118


	//----- nvinfo : EIATTR_CBANK_PARAM_SIZE
	.align		4
.L_2359:
        /*0018*/ 	.byte	0x03, 0x19
        /*001a*/ 	.short	0x0118


	//----- nvinfo : EIATTR_KPARAM_INFO
	.align		4
        /*001c*/ 	.byte	0x04, 0x17
        /*001e*/ 	.short	(.L_2361 - .L_2360)
.L_2360:
        /*0020*/ 	.word	0x00000000
        /*0024*/ 	.short	0x0000
        /*0026*/ 	.short	0x0000
        /*0028*/ 	.byte	0x00, 0xf0, 0x61, 0x04


	//----- nvinfo : EIATTR_MAXREG_COUNT
	.align		4
.L_2361:
        /*002c*/ 	.byte	0x03, 0x1b
        /*002e*/ 	.short	0x00a8


	//----- nvinfo : EIATTR_NUM_BARRIERS
	.align		4
        /*0030*/ 	.byte	0x02, 0x4c
        /*0032*/ 	.byte	0x01
	.zero		1


	//----- nvinfo : EIATTR_MERCURY_ISA_VERSION
	.align		4
        /*0034*/ 	.byte	0x03, 0x5f
        /*0036*/ 	.short	0x0000


	//----- nvinfo : EIATTR_COOP_GROUP_MASK_REGIDS
	.align		4
        /*0038*/ 	.byte	0x04, 0x29
        /*003a*/ 	.short	(.L_2363 - .L_2362)


	//   ....[0]....
.L_2362:
        /*003c*/ 	.word	0xffffffff


	//   ....[1]....
        /*0040*/ 	.word	0xffffffff


	//   ....[2]....
        /*0044*/ 	.word	0xffffffff


	//   ....[3]....
        /*0048*/ 	.word	0xffffffff


	//   ....[4]....
        /*004c*/ 	.word	0xffffffff


	//   ....[5]....
        /*0050*/ 	.word	0xffffffff


	//   ....[6]....
        /*0054*/ 	.word	0xffffffff


	//   ....[7]....
        /*0058*/ 	.word	0xffffffff


	//   ....[8]....
        /*005c*/ 	.word	0xffffffff


	//   ....[9]....
        /*0060*/ 	.word	0xffffffff


	//   ....[10]....
        /*0064*/ 	.word	0xffffffff


	//   ....[11]....
        /*0068*/ 	.word	0xffffffff


	//   ....[12]....
        /*006c*/ 	.word	0xffffffff


	//   ....[13]....
        /*0070*/ 	.word	0xffffffff


	//   ....[14]....
        /*0074*/ 	.word	0xffffffff


	//   ....[15]....
        /*0078*/ 	.word	0xffffffff


	//----- nvinfo : EIATTR_COOP_GROUP_INSTR_OFFSETS
	.align		4
.L_2363:
        /*007c*/ 	.byte	0x04, 0x28
        /*007e*/ 	.short	(.L_2365 - .L_2364)


	//   ....[0]....
.L_2364:
        /*0080*/ 	.word	0x00000cd0


	//   ....[1]....
        /*0084*/ 	.word	0x00001120


	//   ....[2]....
        /*0088*/ 	.word	0x00003f60


	//   ....[3]....
        /*008c*/ 	.word	0x00004970


	//   ....[4]....
        /*0090*/ 	.word	0x00004990


	//   ....[5]....
        /*0094*/ 	.word	0x00004a50


	//   ....[6]....
        /*0098*/ 	.word	0x00004a60


	//   ....[7]....
        /*009c*/ 	.word	0x00004ac0


	//   ....[8]....
        /*00a0*/ 	.word	0x00004ad0


	//   ....[9]....
        /*00a4*/ 	.word	0x00004b10


	//   ....[10]....
        /*00a8*/ 	.word	0x00004b20


	//   ....[11]....
        /*00ac*/ 	.word	0x00004b70


	//   ....[12]....
        /*00b0*/ 	.word	0x00004b80


	//   ....[13]....
        /*00b4*/ 	.word	0x00004c70


	//   ....[14]....
        /*00b8*/ 	.word	0x00004c80


	//   ....[15]....
        /*00bc*/ 	.word	0x00005390


	//----- nvinfo : EIATTR_EXIT_INSTR_OFFSETS
	.align		4
.L_2365:
        /*00c0*/ 	.byte	0x04, 0x1c
        /*00c2*/ 	.short	(.L_2367 - .L_2366)


	//   ....[0]....
.L_2366:
        /*00c4*/ 	.word	0x00000340


	//   ....[1]....
        /*00c8*/ 	.word	0x00005900


	//----- nvinfo : EIATTR_MAX_THREADS
	.align		4
.L_2367:
        /*00cc*/ 	.byte	0x04, 0x05
        /*00ce*/ 	.short	(.L_2369 - .L_2368)
.L_2368:
        /*00d0*/ 	.word	0x00000080
        /*00d4*/ 	.word	0x00000001
        /*00d8*/ 	.word	0x00000001


	//----- nvinfo : EIATTR_CRS_STACK_SIZE
	.align		4
.L_2369:
        /*00dc*/ 	.byte	0x04, 0x1e
        /*00de*/ 	.short	(.L_2371 - .L_2370)
.L_2370:
        /*00e0*/ 	.word	0x00000000
.L_2371:


//--------------------- .nv.info._Z25selective_scan_fwd_kernelI32Selective_Scan_fwd_kernel_traitsILi128ELi16ELi1ELb0ELb1ELb0ELb1EffEEv13SSMParamsBase --------------------------
	.section	.nv.info._Z25selective_scan_fwd_kernelI32Selective_Scan_fwd_kernel_traitsILi128ELi16ELi1ELb0ELb1ELb0ELb1EffEEv13SSMParamsBase,"",@"SHT_CUDA_INFO"
	.sectionflags	@""
	.align	4


	//----- nvinfo : EIATTR_CUDA_API_VERSION
	.align		4
        /*0000*/ 	.byte	0x04, 0x37
        /*0002*/ 	.short	(.L_2373 - .L_2372)
.L_2372:
        /*0004*/ 	.word	0x00000082


	//----- nvinfo : EIATTR_SW2861232_WAR
	.align		4
.L_2373:
        /*0008*/ 	.byte	0x01, 0x35
	.zero		2


	//----- nvinfo : EIATTR_PARAM_CBANK
	.align		4
        /*000c*/ 	.byte	0x04, 0x0a
        /*000e*/ 	.short	(.L_2375 - .L_2374)
	.align		4
.L_2374:
        /*0010*/ 	.word	index@(.nv.constant0._Z25selective_scan_fwd_kernelI32Selective_Scan_fwd_kernel_traitsILi128ELi16ELi1ELb0ELb1ELb0ELb1EffEEv13SSMParamsBase)
        /*0014*/ 	.short	0x0160
        /*0016*/ 	.short	0x0118


	//----- nvinfo : EIATTR_CBANK_PARAM_SIZE
	.align		4
.L_2375:
        /*0018*/ 	.byte	0x03, 0x19
        /*001a*/ 	.short	0x0118


	//----- nvinfo : EIATTR_KPARAM_INFO
	.align		4
        /*001c*/ 	.byte	0x04, 0x17
        /*001e*/ 	.short	(.L_2377 - .L_2376)
.L_2376:
        /*0020*/ 	.word	0x00000000
        /*0024*/ 	.short	0x0000
        /*0026*/ 	.short	0x0000
        /*0028*/ 	.byte	0x00, 0xf0, 0x61, 0x04


	//----- nvinfo : EIATTR_MAXREG_COUNT
	.align		4
.L_2377:
        /*002c*/ 	.byte	0x03, 0x1b
        /*002e*/ 	.short	0x00a8


	//----- nvinfo : EIATTR_NUM_BARRIERS
	.align		4
        /*0030*/ 	.byte	0x02, 0x4c
        /*0032*/ 	.byte	0x01
	.zero		1


	//----- nvinfo : EIATTR_MERCURY_ISA_VERSION
	.align		4
        /*0034*/ 	.byte	0x03, 0x5f
        /*0036*/ 	.short	0x0000


	//----- nvinfo : EIATTR_COOP_GROUP_MASK_REGIDS
	.align		4
        /*0038*/ 	.byte	0x04, 0x29
        /*003a*/ 	.short	(.L_2379 - .L_2378)


	//   ....[0]....
.L_2378:
        /*003c*/ 	.word	0xffffffff


	//   ....[1]....
        /*0040*/ 	.word	0xffffffff


	//   ....[2]....
        /*0044*/ 	.word	0xffffffff


	//   ....[3]....
        /*0048*/ 	.word	0xffffffff


	//   ....[4]....
        /*004c*/ 	.word	0xffffffff


	//   ....[5]....
        /*0050*/ 	.word	0xffffffff


	//   ....[6]....
        /*0054*/ 	.word	0xffffffff


	//   ....[7]....
        /*0058*/ 	.word	0xffffffff


	//   ....[8]....
        /*005c*/ 	.word	0xffffffff


	//   ....[9]....
        /*0060*/ 	.word	0xffffffff


	//   ....[10]....
        /*0064*/ 	.word	0xffffffff


	//   ....[11]....
        /*0068*/ 	.word	0xffffffff


	//   ....[12]....
        /*006c*/ 	.word	0xffffffff


	//   ....[13]....
        /*0070*/ 	.word	0xffffffff


	//   ....[14]....
        /*0074*/ 	.word	0xffffffff


	//   ....[15]....
        /*0078*/ 	.word	0xffffffff


	//   ....[16]....
        /*007c*/ 	.word	0xffffffff


	//   ....[17]....
        /*0080*/ 	.word	0xffffffff


	//----- nvinfo : EIATTR_COOP_GROUP_INSTR_OFFSETS
	.align		4
.L_2379:
        /*0084*/ 	.byte	0x04, 0x28
        /*0086*/ 	.short	(.L_2381 - .L_2380)


	//   ....[0]....
.L_2380:
        /*0088*/ 	.word	0x00000cd0


	//   ....[1]....
        /*008c*/ 	.word	0x00001120


	//   ....[2]....
        /*0090*/ 	.word	0x00003f70


	//   ....[3]....
        /*0094*/ 	.word	0x00004970


	//   ....[4]....
        /*0098*/ 	.word	0x00004990


	//   ....[5]....
        /*009c*/ 	.word	0x00004a50


	//   ....[6]....
        /*00a0*/ 	.word	0x00004a60


	//   ....[7]....
        /*00a4*/ 	.word	0x00004af0


	//   ....[8]....
        /*00a8*/ 	.word	0x00004b00


	//   ....[9]....
        /*00ac*/ 	.word	0x00004b40


	//   ....[10]....
        /*00b0*/ 	.word	0x00004b50


	//   ....[11]....
        /*00b4*/ 	.word	0x00004b90


	//   ....[12]....
        /*00b8*/ 	.word	0x00004ba0


	//   ....[13]....
        /*00bc*/ 	.word	0x00004c70


	//   ....[14]....
        /*00c0*/ 	.word	0x00004c80


	//   ....[15]....
        /*00c4*/ 	.word	0x000054b0


	//   ....[16]....
        /*00c8*/ 	.word	0x00005e70


	//   ....[17]....
        /*00cc*/ 	.word	0x000067d0


	//----- nvinfo : EIATTR_EXIT_INSTR_OFFSETS
	.align		4
.L_2381:
        /*00d0*/ 	.byte	0x04, 0x1c
        /*00d2*/ 	.short	(.L_2383 - .L_2382)


	//   ....[0]....
.L_2382:
        /*00d4*/ 	.word	0x00000360


	//   ....[1]....
        /*00d8*/ 	.word	0x00006d50


	//----- nvinfo : EIATTR_MAX_THREADS
	.align		4
.L_2383:
        /*00dc*/ 	.byte	0x04, 0x05
        /*00de*/ 	.short	(.L_2385 - .L_2384)
.L_2384:
        /*00e0*/ 	.word	0x00000080
        /*00e4*/ 	.word	0x00000001
        /*00e8*/ 	.word	0x00000001


	//----- nvinfo : EIATTR_CRS_STACK_SIZE
	.align		4
.L_2385:
        /*00ec*/ 	.byte	0x04, 0x1e
        /*00ee*/ 	.short	(.L_2387 - .L_2386)
.L_2386:
        /*00f0*/ 	.word	0x00000000
.L_2387:


//--------------------- .nv.info._Z25selective_scan_fwd_kernelI32Selective_Scan_fwd_kernel_traitsILi128ELi16ELi1ELb0ELb1ELb1ELb0EffEEv13SSMParamsBase --------------------------
	.section	.nv.info._Z25selective_scan_fwd_kernelI32Selective_Scan_fwd_kernel_traitsILi128ELi16ELi1ELb0ELb1ELb1ELb0EffEEv13SSMParamsBase,"",@"SHT_CUDA_INFO"
	.sectionflags	@""
	.align	4


	//----- nvinfo : EIATTR_CUDA_API_VERSION
	.align		4
        /*0000*/ 	.byte	0x04, 0x37
        /*0002*/ 	.short	(.L_2389 - .L_2388)
.L_2388:
        /*0004*/ 	.word	0x00000082


	//----- nvinfo : EIATTR_SW2861232_WAR
	.align		4
.L_2389:
        /*0008*/ 	.byte	0x01, 0x35
	.zero		2


	//----- nvinfo : EIATTR_PARAM_CBANK
	.align		4
        /*000c*/ 	.byte	0x04, 0x0a
        /*000e*/ 	.short	(.L_2391 - .L_2390)
	.align		4
.L_2390:
        /*0010*/ 	.word	index@(.nv.constant0._Z25selective_scan_fwd_kernelI32Selective_Scan_fwd_kernel_traitsILi128ELi16ELi1ELb0ELb1ELb1ELb0EffEEv13SSMParamsBase)
        /*0014*/ 	.short	0x0160
        /*0016*/ 	.short	0x0118


	//----- nvinfo : EIATTR_CBANK_PARAM_SIZE
	.align		4
.L_2391:
        /*0018*/ 	.byte	0x03, 0x19
        /*001a*/ 	.short	0x0118


	//----- nvinfo : EIATTR_KPARAM_INFO
	.align		4
        /*001c*/ 	.byte	0x04, 0x17
        /*001e*/ 	.short	(.L_2393 - .L_2392)
.L_2392:
        /*0020*/ 	.word	0x00000000
        /*0024*/ 	.short	0x0000
        /*0026*/ 	.short	0x0000
        /*0028*/ 	.byte	0x00, 0xf0, 0x61, 0x04


	//----- nvinfo : EIATTR_MAXREG_COUNT
	.align		4
.L_2393:
        /*002c*/ 	.byte	0x03, 0x1b
        /*002e*/ 	.short	0x00a8


	//----- nvinfo : EIATTR_NUM_BARRIERS
	.align		4
        /*0030*/ 	.byte	0x02, 0x4c
        /*0032*/ 	.byte	0x01
	.zero		1


	//----- nvinfo : EIATTR_MERCURY_ISA_VERSION
	.align		4
        /*0034*/ 	.byte	0x03, 0x5f
        /*0036*/ 	.short	0x0000


	//----- nvinfo : EIATTR_COOP_GROUP_MASK_REGIDS
	.align		4
        /*0038*/ 	.byte	0x04, 0x29
        /*003a*/ 	.short	(.L_2395 - .L_2394)


	//   ....[0]....
.L_2394:
        /*003c*/ 	.word	0xffffffff


	//   ....[1]....
        /*0040*/ 	.word	0xffffffff


	//   ....[2]....
        /*0044*/ 	.word	0xffffffff


	//   ....[3]....
        /*0048*/ 	.word	0xffffffff


	//   ....[4]....
        /*004c*/ 	.word	0xffffffff


	//   ....[5]....
        /*0050*/ 	.word	0xffffffff


	//   ....[6]....
        /*0054*/ 	.word	0xffffffff


	//   ....[7]....
        /*0058*/ 	.word	0xffffffff


	//   ....[8]....
        /*005c*/ 	.word	0xffffffff


	//   ....[9]....
        /*0060*/ 	.word	0xffffffff


	//   ....[10]....
        /*0064*/ 	.word	0xffffffff


	//   ....[11]....
        /*0068*/ 	.word	0xffffffff


	//   ....[12]....
        /*006c*/ 	.word	0xffffffff


	//   ....[13]....
        /*0070*/ 	.word	0xffffffff


	//   ....[14]....
        /*0074*/ 	.word	0xffffffff


	//   ....[15]....
        /*0078*/ 	.word	0xffffffff


	//   ....[16]....
        /*007c*/ 	.word	0xffffffff


	//----- nvinfo : EIATTR_COOP_GROUP_INSTR_OFFSETS
	.align		4
.L_2395:
        /*0080*/ 	.byte	0x04, 0x28
        /*0082*/ 	.short	(.L_2397 - .L_2396)


	//   ....[0]....
.L_2396:
        /*0084*/ 	.word	0x00001360


	//   ....[1]....
        /*0088*/ 	.word	0x000018e0


	//   ....[2]....
        /*008c*/ 	.word	0x00004810


	//   ....[3]....
        /*0090*/ 	.word	0x000053e0


	//   ....[4]....
        /*0094*/ 	.word	0x000053f0


	//   ....[5]....
        /*0098*/ 	.word	0x00005430


	//   ....[6]....
        /*009c*/ 	.word	0x00005440


	//   ....[7]....
        /*00a0*/ 	.word	0x00005480


	//   ....[8]....
        /*00a4*/ 	.word	0x00005490


	//   ....[9]....
        /*00a8*/ 	.word	0x00005520


	//   ....[10]....
        /*00ac*/ 	.word	0x00005530


	//   ....[11]....
        /*00b0*/ 	.word	0x000055a0


	//   ....[12]....
        /*00b4*/ 	.word	0x000055b0


	//   ....[13]....
        /*00b8*/ 	.word	0x00005d10


	//   ....[14]....
        /*00bc*/ 	.word	0x00005e70


	//   ....[15]....
        /*00c0*/ 	.word	0x00005e80


	//   ....[16]....
        /*00c4*/ 	.word	0x00006560


	//----- nvinfo : EIATTR_EXIT_INSTR_OFFSETS
	.align		4
.L_2397:
        /*00c8*/ 	.byte	0x04, 0x1c
        /*00ca*/ 	.short	(.L_2399 - .L_2398)


	//   ....[0]....
.L_2398:
        /*00cc*/ 	.word	0x00000590


	//   ....[1]....
        /*00d0*/ 	.word	0x00006b80


	//----- nvinfo : EIATTR_MAX_THREADS
	.align		4
.L_2399:
        /*00d4*/ 	.byte	0x04, 0x05
        /*00d6*/ 	.short	(.L_2401 - .L_2400)
.L_2400:
        /*00d8*/ 	.word	0x00000080
        /*00dc*/ 	.word	0x00000001
        /*00e0*/ 	.word	0x00000001


	//----- nvinfo : EIATTR_CRS_STACK_SIZE
	.align		4
.L_2401:
        /*00e4*/ 	.byte	0x04, 0x1e
        /*00e6*/ 	.short	(.L_2403 - .L_2402)
.L_2402:
        /*00e8*/ 	.word	0x00000000
.L_2403:


//--------------------- .nv.info._Z25selective_scan_fwd_kernelI32Selective_Scan_fwd_kernel_traitsILi128ELi16ELi1ELb0ELb1ELb1ELb1EffEEv13SSMParamsBase --------------------------
	.section	.nv.info._Z25selective_scan_fwd_kernelI32Selective_Scan_fwd_kernel_traitsILi128ELi16ELi1ELb0ELb1ELb1ELb1EffEEv13SSMParamsBase,"",@"SHT_CUDA_INFO"
	.sectionflags	@""
	.align	4


	//----- nvinfo : EIATTR_CUDA_API_VERSION
	.align		4
        /*0000*/ 	.byte	0x04, 0x37
        /*0002*/ 	.short	(.L_2405 - .L_2404)
.L_2404:
        /*0004*/ 	.word	0x00000082


	//----- nvinfo : EIATTR_SW2861232_WAR
	.align		4
.L_2405:
        /*0008*/ 	.byte	0x01, 0x35
	.zero		2


	//----- nvinfo : EIATTR_PARAM_CBANK
	.align		4
        /*000c*/ 	.byte	0x04, 0x0a
        /*000e*/ 	.short	(.L_2407 - .L_2406)
	.align		4
.L_2406:
        /*0010*/ 	.word	index@(.nv.constant0._Z25selective_scan_fwd_kernelI32Selective_Scan_fwd_kernel_traitsILi128ELi16ELi1ELb0ELb1ELb1ELb1EffEEv13SSMParamsBase)
        /*0014*/ 	.short	0x0160
        /*0016*/ 	.short	0x0118


	//----- nvinfo : EIATTR_CBANK_PARAM_SIZE
	.align		4
.L_2407:
        /*0018*/ 	.byte	0x03, 0x19
        /*001a*/ 	.short	0x0118


	//----- nvinfo : EIATTR_KPARAM_INFO
	.align		4
        /*001c*/ 	.byte	0x04, 0x17
        /*001e*/ 	.short	(.L_2409 - .L_2408)
.L_2408:
        /*0020*/ 	.word	0x00000000
        /*0024*/ 	.short	0x0000
        /*0026*/ 	.short	0x0000
        /*0028*/ 	.byte	0x00, 0xf0, 0x61, 0x04


	//----- nvinfo : EIATTR_MAXREG_COUNT
	.align		4
.L_2409:
        /*002c*/ 	.byte	0x03, 0x1b
        /*002e*/ 	.short	0x00a8


	//----- nvinfo : EIATTR_NUM_BARRIERS
	.align		4
        /*0030*/ 	.byte	0x02, 0x4c
        /*0032*/ 	.byte	0x01
	.zero		1


	//----- nvinfo : EIATTR_MERCURY_ISA_VERSION
	.align		4
        /*0034*/ 	.byte	0x03, 0x5f
        /*0036*/ 	.short	0x0000


	//----- nvinfo : EIATTR_COOP_GROUP_MASK_REGIDS
	.align		4
        /*0038*/ 	.byte	0x04, 0x29
        /*003a*/ 	.short	(.L_2411 - .L_2410)


	//   ....[0]....
.L_2410:
        /*003c*/ 	.word	0xffffffff


	//   ....[1]....
        /*0040*/ 	.word	0xffffffff


	//   ....[2]....
        /*0044*/ 	.word	0xffffffff


	//   ....[3]....
        /*0048*/ 	.word	0xffffffff


	//   ....[4]....
        /*004c*/ 	.word	0xffffffff


	//   ....[5]....
        /*0050*/ 	.word	0xffffffff


	//   ....[6]....
        /*0054*/ 	.word	0xffffffff


	//   ....[7]....
        /*0058*/ 	.word	0xffffffff


	//   ....[8]....
        /*005c*/ 	.word	0xffffffff


	//   ....[9]....
        /*0060*/ 	.word	0xffffffff


	//   ....[10]....
        /*0064*/ 	.word	0xffffffff


	//   ....[11]....
        /*0068*/ 	.word	0xffffffff


	//   ....[12]....
        /*006c*/ 	.word	0xffffffff


	//   ....[13]....
        /*0070*/ 	.word	0xffffffff


	//   ....[14]....
        /*0074*/ 	.word	0xffffffff


	//   ....[15]....
        /*0078*/ 	.word	0xffffffff


	//   ....[16]....
        /*007c*/ 	.word	0xffffffff


	//   ....[17]....
        /*0080*/ 	.word	0xffffffff


	//   ....[18]....
        /*0084*/ 	.word	0xffffffff


	//----- nvinfo : EIATTR_COOP_GROUP_INSTR_OFFSETS
	.align		4
.L_2411:
        /*0088*/ 	.byte	0x04, 0x28
        /*008a*/ 	.short	(.L_2413 - .L_2412)


	//   ....[0]....
.L_2412:
        /*008c*/ 	.word	0x00001280


	//   ....[1]....
        /*0090*/ 	.word	0x000016d0


	//   ....[2]....
        /*0094*/ 	.word	0x00004630


	//   ....[3]....
        /*0098*/ 	.word	0x000051b0


	//   ....[4]....
        /*009c*/ 	.word	0x000051e0


	//   ....[5]....
        /*00a0*/ 	.word	0x00005200


	//   ....[6]....
        /*00a4*/ 	.word	0x00005230


	//   ....[7]....
        /*00a8*/ 	.word	0x00005250


	//   ....[8]....
        /*00ac*/ 	.word	0x00005280


	//   ....[9]....
        /*00b0*/ 	.word	0x000052a0


	//   ....[10]....
        /*00b4*/ 	.word	0x000052d0


	//   ....[11]....
        /*00b8*/ 	.word	0x00005360


	//   ....[12]....
        /*00bc*/ 	.word	0x00005370


	//   ....[13]....
        /*00c0*/ 	.word	0x00005520


	//   ....[14]....
        /*00c4*/ 	.word	0x00005680


	//   ....[15]....
        /*00c8*/ 	.word	0x00005690


	//   ....[16]....
        /*00cc*/ 	.word	0x00005db0


	//   ....[17]....
        /*00d0*/ 	.word	0x00006860


	//   ....[18]....
        /*00d4*/ 	.word	0x00007090


	//----- nvinfo : EIATTR_EXIT_INSTR_OFFSETS
	.align		4
.L_2413:
        /*00d8*/ 	.byte	0x04, 0x1c
        /*00da*/ 	.short	(.L_2415 - .L_2414)


	//   ....[0]....
.L_2414:
        /*00dc*/ 	.word	0x00000590


	//   ....[1]....
        /*00e0*/ 	.word	0x00007680


	//----- nvinfo : EIATTR_MAX_THREADS
	.align		4
.L_2415:
        /*00e4*/ 	.byte	0x04, 0x05
        /*00e6*/ 	.short	(.L_2417 - .L_2416)
.L_2416:
        /*00e8*/ 	.word	0x00000080
        /*00ec*/ 	.word	0x00000001
        /*00f0*/ 	.word	0x00000001


	//----- nvinfo : EIATTR_CRS_STACK_SIZE
	.align		4
.L_2417:
        /*00f4*/ 	.byte	0x04, 0x1e
        /*00f6*/ 	.short	(.L_2419 - .L_2418)
.L_2418:
        /*00f8*/ 	.word	0x00000000
.L_2419:


//--------------------- .nv.info._Z25selective_scan_fwd_kernelI32Selective_Scan_fwd_kernel_traitsILi128ELi16ELi1ELb1ELb0ELb0ELb0EffEEv13SSMParamsBase --------------------------
	.section	.nv.info._Z25selective_scan_fwd_kernelI32Selective_Scan_fwd_kernel_traitsILi128ELi16ELi1ELb1ELb0ELb0ELb0EffEEv13SSMParamsBase,"",@"SHT_CUDA_INFO"
	.sectionflags	@""
	.align	4


	//----- nvinfo : EIATTR_CUDA_API_VERSION
	.align		4
        /*0000*/ 	.byte	0x04, 0x37
        /*0002*/ 	.short	(.L_2421 - .L_2420)
.L_2420:
        /*0004*/ 	.word	0x00000082


	//----- nvinfo : EIATTR_SW2861232_WAR
	.align		4
.L_2421:
        /*0008*/ 	.byte	0x01, 0x35
	.zero		2


	//----- nvinfo : EIATTR_PARAM_CBANK
	.align		4
        /*000c*/ 	.byte	0x04, 0x0a
        /*000e*/ 	.short	(.L_2423 - .L_2422)
	.align		4
.L_2422:
        /*0010*/ 	.word	index@(.nv.constant0._Z25selective_scan_fwd_kernelI32Selective_Scan_fwd_kernel_traitsILi128ELi16ELi1ELb1ELb0ELb0ELb0EffEEv13SSMParamsBase)
        /*0014*/ 	.short	0x0160
        /*0016*/ 	.short	0x0118


	//----- nvinfo : EIATTR_CBANK_PARAM_SIZE
	.align		4
.L_2423:
        /*0018*/ 	.byte	0x03, 0x19
        /*001a*/ 	.short	0x0118


	//----- nvinfo : EIATTR_KPARAM_INFO
	.align		4
        /*001c*/ 	.byte	0x04, 0x17
        /*001e*/ 	.short	(.L_2425 - .L_2424)
.L_2424:
        /*0020*/ 	.word	0x00000000
        /*0024*/ 	.short	0x0000
        /*0026*/ 	.short	0x0000
        /*0028*/ 	.byte	0x00, 0xf0, 0x61, 0x04


	//----- nvinfo : EIATTR_MAXREG_COUNT
	.align		4
.L_2425:
        /*002c*/ 	.byte	0x03, 0x1b
        /*002e*/ 	.short	0x00a8


	//----- nvinfo : EIATTR_NUM_BARRIERS
	.align		4
        /*0030*/ 	.byte	0x02, 0x4c
        /*0032*/ 	.byte	0x01
	.zero		1


	//----- nvinfo : EIATTR_MERCURY_ISA_VERSION
	.align		4
        /*0034*/ 	.byte	0x03, 0x5f
        /*0036*/ 	.short	0x0000


	//----- nvinfo : EIATTR_COOP_GROUP_MASK_REGIDS
	.align		4
        /*0038*/ 	.byte	0x04, 0x29
        /*003a*/ 	.short	(.L_2427 - .L_2426)


	//   ....[0]....
.L_2426:
        /*003c*/ 	.word	0xffffffff


	//   ....[1]....
        /*0040*/ 	.word	0xffffffff


	//   ....[2]....
        /*0044*/ 	.word	0xffffffff


	//   ....[3]....
        /*0048*/ 	.word	0xffffffff


	//   ....[4]....
        /*004c*/ 	.word	0xffffffff


	//   ....[5]....
        /*0050*/ 	.word	0xffffffff


	//   ....[6]....
        /*0054*/ 	.word	0xffffffff


	//   ....[7]....
        /*0058*/ 	.word	0xffffffff


	//   ....[8]....
        /*005c*/ 	.word	0xffffffff


	//   ....[9]....
        /*0060*/ 	.word	0xffffffff


	//   ....[10]....
        /*0064*/ 	.word	0xffffffff


	//   ....[11]....
        /*0068*/ 	.word	0xffffffff


	//   ....[12]....
        /*006c*/ 	.word	0xffffffff


	//   ....[13]....
        /*0070*/ 	.word	0xffffffff


	//   ....[14]....
        /*0074*/ 	.word	0xffffffff


	//----- nvinfo : EIATTR_COOP_GROUP_INSTR_OFFSETS
	.align		4
.L_2427:
        /*0078*/ 	.byte	0x04, 0x28
        /*007a*/ 	.short	(.L_2429 - .L_2428)


	//   ....[0]....
.L_2428:
        /*007c*/ 	.word	0x000004c0


	//   ....[1]....
        /*0080*/ 	.word	0x000005e0


	//   ....[2]....
        /*0084*/ 	.word	0x00003290


	//   ....[3]....
        /*0088*/ 	.word	0x000032b0


	//   ....[4]....
        /*008c*/ 	.word	0x00003370


	//   ....[5]....
        /*0090*/ 	.word	0x00003380


	//   ....[6]....
        /*0094*/ 	.word	0x00003440


	//   ....[7]....
        /*0098*/ 	.word	0x00003460


	//   ....[8]....
        /*009c*/ 	.word	0x00003490


	//   ....[9]....
        /*00a0*/ 	.word	0x000034b0


	//   ....[10]....
        /*00a4*/ 	.word	0x000034e0


	//   ....[11]....
        /*00a8*/ 	.word	0x00003500


	//   ....[12]....
        /*00ac*/ 	.word	0x00003550


	//   ....[13]....
        /*00b0*/ 	.word	0x000035a0


	//   ....[14]....
        /*00b4*/ 	.word	0x00003bc0


	//----- nvinfo : EIATTR_EXIT_INSTR_OFFSETS
	.align		4
.L_2429:
        /*00b8*/ 	.byte	0x04, 0x1c
        /*00ba*/ 	.short	(.L_2431 - .L_2430)


	//   ....[0]....
.L_2430:
        /*00bc*/ 	.word	0x00000200


	//   ....[1]....
        /*00c0*/ 	.word	0x00003d10


	//----- nvinfo : EIATTR_MAX_THREADS
	.align		4
.L_2431:
        /*00c4*/ 	.byte	0x04, 0x05
        /*00c6*/ 	.short	(.L_2433 - .L_2432)
.L_2432:
        /*00c8*/ 	.word	0x00000080
        /*00cc*/ 	.word	0x00000001
        /*00d0*/ 	.word	0x00000001


	//----- nvinfo : EIATTR_CRS_STACK_SIZE
	.align		4
.L_2433:
        /*00d4*/ 	.byte	0x04, 0x1e
        /*00d6*/ 	.short	(.L_2435 - .L_2434)
.L_2434:
        /*00d8*/ 	.word	0x00000000
.L_2435:


//--------------------- .nv.info._Z25selective_scan_fwd_kernelI32Selective_Scan_fwd_kernel_traitsILi128ELi16ELi1ELb1ELb0ELb0ELb1EffEEv13SSMParamsBase --------------------------
	.section	.nv.info._Z25selective_scan_fwd_kernelI32Selective_Scan_fwd_kernel_traitsILi128ELi16ELi1ELb1ELb0ELb0ELb1EffEEv13SSMParamsBase,"",@"SHT_CUDA_INFO"
	.sectionflags	@""
	.align	4


	//----- nvinfo : EIATTR_CUDA_API_VERSION
	.align		4
        /*0000*/ 	.byte	0x04, 0x37
        /*0002*/ 	.short	(.L_2437 - .L_2436)
.L_2436:
        /*0004*/ 	.word	0x00000082


	//----- nvinfo : EIATTR_SW2861232_WAR
	.align		4
.L_2437:
        /*0008*/ 	.byte	0x01, 0x35
	.zero		2


	//----- nvinfo : EIATTR_PARAM_CBANK
	.align		4
        /*000c*/ 	.byte	0x04, 0x0a
        /*000e*/ 	.short	(.L_2439 - .L_2438)
	.align		4
.L_2438:
        /*0010*/ 	.word	index@(.nv.constant0._Z25selective_scan_fwd_kernelI32Selective_Scan_fwd_kernel_traitsILi128ELi16ELi1ELb1ELb0ELb0ELb1EffEEv13SSMParamsBase)
        /*0014*/ 	.short	0x0160
        /*0016*/ 	.short	0x0118


	//----- nvinfo : EIATTR_CBANK_PARAM_SIZE
	.align		4
.L_2439:
        /*0018*/ 	.byte	0x03, 0x19
        /*001a*/ 	.short	0x0118


	//----- nvinfo : EIATTR_KPARAM_INFO
	.align		4
        /*001c*/ 	.byte	0x04, 0x17
        /*001e*/ 	.short	(.L_2441 - .L_2440)
.L_2440:
        /*0020*/ 	.word	0x00000000
        /*0024*/ 	.short	0x0000
        /*0026*/ 	.short	0x0000
        /*0028*/ 	.byte	0x00, 0xf0, 0x61, 0x04


	//----- nvinfo : EIATTR_MAXREG_COUNT
	.align		4
.L_2441:
        /*002c*/ 	.byte	0x03, 0x1b
        /*002e*/ 	.short	0x00a8


	//----- nvinfo : EIATTR_NUM_BARRIERS
	.align		4
        /*0030*/ 	.byte	0x02, 0x4c
        /*0032*/ 	.byte	0x01
	.zero		1


	//----- nvinfo : EIATTR_MERCURY_ISA_VERSION
	.align		4
        /*0034*/ 	.byte	0x03, 0x5f
        /*0036*/ 	.short	0x0000


	//----- nvinfo : EIATTR_COOP_GROUP_MASK_REGIDS
	.align		4
        /*0038*/ 	.byte	0x04, 0x29
        /*003a*/ 	.short	(.L_2443 - .L_2442)


	//   ....[0]....
.L_2442:
        /*003c*/ 	.word	0xffffffff


	//   ....[1]....
        /*0040*/ 	.word	0xffffffff


	//   ....[2]....
        /*0044*/ 	.word	0xffffffff


	//   ....[3]....
        /*0048*/ 	.word	0xffffffff


	//   ....[4]....
        /*004c*/ 	.word	0xffffffff


	//   ....[5]....
        /*0050*/ 	.word	0xffffffff


	//   ....[6]....
        /*0054*/ 	.word	0xffffffff


	//   ....[7]....
        /*0058*/ 	.word	0xffffffff


	//   ....[8]....
        /*005c*/ 	.word	0xffffffff


	//   ....[9]....
        /*0060*/ 	.word	0xffffffff


	//   ....[10]....
        /*0064*/ 	.word	0xffffffff


	//   ....[11]....
        /*0068*/ 	.word	0xffffffff


	//   ....[12]....
        /*006c*/ 	.word	0xffffffff


	//   ....[13]....
        /*0070*/ 	.word	0xffffffff


	//   ....[14]....
        /*0074*/ 	.word	0xffffffff


	//   ....[15]....
        /*0078*/ 	.word	0xffffffff


	//   ....[16]....
        /*007c*/ 	.word	0xffffffff


	//----- nvinfo : EIATTR_COOP_GROUP_INSTR_OFFSETS
	.align		4
.L_2443:
        /*0080*/ 	.byte	0x04, 0x28
        /*0082*/ 	.short	(.L_2445 - .L_2444)


	//   ....[0]....
.L_2444:
        /*0084*/ 	.word	0x000004f0


	//   ....[1]....
        /*0088*/ 	.word	0x00000610


	//   ....[2]....
        /*008c*/ 	.word	0x000032c0


	//   ....[3]....
        /*0090*/ 	.word	0x000032e0


	//   ....[4]....
        /*0094*/ 	.word	0x000033a0


	//   ....[5]....
        /*0098*/ 	.word	0x000033b0


	//   ....[6]....
        /*009c*/ 	.word	0x00003470


	//   ....[7]....
        /*00a0*/ 	.word	0x00003490


	//   ....[8]....
        /*00a4*/ 	.word	0x000034c0


	//   ....[9]....
        /*00a8*/ 	.word	0x000034e0


	//   ....[10]....
        /*00ac*/ 	.word	0x00003510


	//   ....[11]....
        /*00b0*/ 	.word	0x00003530


	//   ....[12]....
        /*00b4*/ 	.word	0x00003580


	//   ....[13]....
        /*00b8*/ 	.word	0x000035d0


	//   ....[14]....
        /*00bc*/ 	.word	0x00003c90


	//   ....[15]....
        /*00c0*/ 	.word	0x00003e70


	//   ....[16]....
        /*00c4*/ 	.word	0x000045c0


	//----- nvinfo : EIATTR_EXIT_INSTR_OFFSETS
	.align		4
.L_2445:
        /*00c8*/ 	.byte	0x04, 0x1c
        /*00ca*/ 	.short	(.L_2447 - .L_2446)


	//   ....[0]....
.L_2446:
        /*00cc*/ 	.word	0x00000200


	//   ....[1]....
        /*00d0*/ 	.word	0x00004670


	//----- nvinfo : EIATTR_MAX_THREADS
	.align		4
.L_2447:
        /*00d4*/ 	.byte	0x04, 0x05
        /*00d6*/ 	.short	(.L_2449 - .L_2448)
.L_2448:
        /*00d8*/ 	.word	0x00000080
        /*00dc*/ 	.word	0x00000001
        /*00e0*/ 	.word	0x00000001


	//----- nvinfo : EIATTR_CRS_STACK_SIZE
	.align		4
.L_2449:
        /*00e4*/ 	.byte	0x04, 0x1e
        /*00e6*/ 	.short	(.L_2451 - .L_2450)
.L_2450:
        /*00e8*/ 	.word	0x00000000
.L_2451:


//--------------------- .nv.info._Z25selective_scan_fwd_kernelI32Selective_Scan_fwd_kernel_traitsILi128ELi16ELi1ELb1ELb0ELb1ELb0EffEEv13SSMParamsBase --------------------------
	.section	.nv.info._Z25selective_scan_fwd_kernelI32Selective_Scan_fwd_kernel_traitsILi128ELi16ELi1ELb1ELb0ELb1ELb0EffEEv13SSMParamsBase,"",@"SHT_CUDA_INFO"
	.sectionflags	@""
	.align	4


	//----- nvinfo : EIATTR_CUDA_API_VERSION
	.align		4
        /*0000*/ 	.byte	0x04, 0x37
        /*0002*/ 	.short	(.L_2453 - .L_2452)
.L_2452:
        /*0004*/ 	.word	0x00000082


	//----- nvinfo : EIATTR_SW2861232_WAR
	.align		4
.L_2453:
        /*0008*/ 	.byte	0x01, 0x35
	.zero		2


	//----- nvinfo : EIATTR_PARAM_CBANK
	.align		4
        /*000c*/ 	.byte	0x04, 0x0a
        /*000e*/ 	.short	(.L_2455 - .L_2454)
	.align		4
.L_2454:
        /*0010*/ 	.word	index@(.nv.constant0._Z25selective_scan_fwd_kernelI32Selective_Scan_fwd_kernel_traitsILi128ELi16ELi1ELb1ELb0ELb1ELb0EffEEv13SSMParamsBase)
        /*0014*/ 	.short	0x0160
        /*0016*/ 	.short	0x0118


	//----- nvinfo : EIATTR_CBANK_PARAM_SIZE
	.align		4
.L_2455:
        /*0018*/ 	.byte	0x03, 0x19
        /*001a*/ 	.short	0x0118


	//----- nvinfo : EIATTR_KPARAM_INFO
	.align		4
        /*001c*/ 	.byte	0x04, 0x17
        /*001e*/ 	.short	(.L_2457 - .L_2456)
.L_2456:
        /*0020*/ 	.word	0x00000000
        /*0024*/ 	.short	0x0000
        /*0026*/ 	.short	0x0000
        /*0028*/ 	.byte	0x00, 0xf0, 0x61, 0x04


	//----- nvinfo : EIATTR_MAXREG_COUNT
	.align		4
.L_2457:
        /*002c*/ 	.byte	0x03, 0x1b
        /*002e*/ 	.short	0x00a8


	//----- nvinfo : EIATTR_NUM_BARRIERS
	.align		4
        /*0030*/ 	.byte	0x02, 0x4c
        /*0032*/ 	.byte	0x01
	.zero		1


	//----- nvinfo : EIATTR_MERCURY_ISA_VERSION
	.align		4
        /*0034*/ 	.byte	0x03, 0x5f
        /*0036*/ 	.short	0x0000


	//----- nvinfo : EIATTR_COOP_GROUP_MASK_REGIDS
	.align		4
        /*0038*/ 	.byte	0x04, 0x29
        /*003a*/ 	.short	(.L_2459 - .L_2458)


	//   ....[0]....
.L_2458:
        /*003c*/ 	.word	0xffffffff


	//   ....[1]....
        /*0040*/ 	.word	0xffffffff


	//   ....[2]....
        /*0044*/ 	.word	0xffffffff


	//   ....[3]....
        /*0048*/ 	.word	0xffffffff


	//   ....[4]....
        /*004c*/ 	.word	0xffffffff


	//   ....[5]....
        /*0050*/ 	.word	0xffffffff


	//   ....[6]....
        /*0054*/ 	.word	0xffffffff


	//   ....[7]....
        /*0058*/ 	.word	0xffffffff


	//   ....[8]....
        /*005c*/ 	.word	0xffffffff


	//   ....[9]....
        /*0060*/ 	.word	0xffffffff


	//   ....[10]....
        /*0064*/ 	.word	0xffffffff


	//   ....[11]....
        /*0068*/ 	.word	0xffffffff


	//   ....[12]....
        /*006c*/ 	.word	0xffffffff


	//   ....[13]....
        /*0070*/ 	.word	0xffffffff


	//   ....[14]....
        /*0074*/ 	.word	0xffffffff


	//   ....[15]....
        /*0078*/ 	.word	0xffffffff


	//----- nvinfo : EIATTR_COOP_GROUP_INSTR_OFFSETS
	.align		4
.L_2459:
        /*007c*/ 	.byte	0x04, 0x28
        /*007e*/ 	.short	(.L_2461 - .L_2460)


	//   ....[0]....
.L_2460:
        /*0080*/ 	.word	0x000006a0


	//   ....[1]....
        /*0084*/ 	.word	0x000007c0


	//   ....[2]....
        /*0088*/ 	.word	0x00003290


	//   ....[3]....
        /*008c*/ 	.word	0x00003580


	//   ....[4]....
        /*0090*/ 	.word	0x000035a0


	//   ....[5]....
        /*0094*/ 	.word	0x00003640


	//   ....[6]....
        /*0098*/ 	.word	0x00003650


	//   ....[7]....
        /*009c*/ 	.word	0x000036e0


	//   ....[8]....
        /*00a0*/ 	.word	0x00003700


	//   ....[9]....
        /*00a4*/ 	.word	0x00003730


	//   ....[10]....
        /*00a8*/ 	.word	0x00003750


	//   ....[11]....
        /*00ac*/ 	.word	0x00003780


	//   ....[12]....
        /*00b0*/ 	.word	0x000037a0


	//   ....[13]....
        /*00b4*/ 	.word	0x00003800


	//   ....[14]....
        /*00b8*/ 	.word	0x00003870


	//   ....[15]....
        /*00bc*/ 	.word	0x00004010


	//----- nvinfo : EIATTR_EXIT_INSTR_OFFSETS
	.align		4
.L_2461:
        /*00c0*/ 	.byte	0x04, 0x1c
        /*00c2*/ 	.short	(.L_2463 - .L_2462)


	//   ....[0]....
.L_2462:
        /*00c4*/ 	.word	0x00000320


	//   ....[1]....
        /*00c8*/ 	.word	0x00004130


	//----- nvinfo : EIATTR_MAX_THREADS
	.align		4
.L_2463:
        /*00cc*/ 	.byte	0x04, 0x05
        /*00ce*/ 	.short	(.L_2465 - .L_2464)
.L_2464:
        /*00d0*/ 	.word	0x00000080
        /*00d4*/ 	.word	0x00000001
        /*00d8*/ 	.word	0x00000001


	//----- nvinfo : EIATTR_CRS_STACK_SIZE
	.align		4
.L_2465:
        /*00dc*/ 	.byte	0x04, 0x1e
        /*00de*/ 	.short	(.L_2467 - .L_2466)
.L_2466:
        /*00e0*/ 	.word	0x00000000
.L_2467:


//--------------------- .nv.info._Z25selective_scan_fwd_kernelI32Selective_Scan_fwd_kernel_traitsILi128ELi16ELi1ELb1ELb0ELb1ELb1EffEEv13SSMParamsBase --------------------------
	.section	.nv.info._Z25selective_scan_fwd_kernelI32Selective_Scan_fwd_kernel_traitsILi128ELi16ELi1ELb1ELb0ELb1ELb1EffEEv13SSMParamsBase,"",@"SHT_CUDA_INFO"
	.sectionflags	@""
	.align	4


	//----- nvinfo : EIATTR_CUDA_API_VERSION
	.align		4
        /*0000*/ 	.byte	0x04, 0x37
        /*0002*/ 	.short	(.L_2469 - .L_2468)
.L_2468:
        /*0004*/ 	.word	0x00000082


	//----- nvinfo : EIATTR_SW2861232_WAR
	.align		4
.L_2469:
        /*0008*/ 	.byte	0x01, 0x35
	.zero		2


	//----- nvinfo : EIATTR_PARAM_CBANK
	.align		4
        /*000c*/ 	.byte	0x04, 0x0a
        /*000e*/ 	.short	(.L_2471 - .L_2470)
	.align		4
.L_2470:
        /*0010*/ 	.word	index@(.nv.constant0._Z25selective_scan_fwd_kernelI32Selective_Scan_fwd_kernel_traitsILi128ELi16ELi1ELb1ELb0ELb1ELb1EffEEv13SSMParamsBase)
        /*0014*/ 	.short	0x0160
        /*0016*/ 	.short	0x0118


	//----- nvinfo : EIATTR_CBANK_PARAM_SIZE
	.align		4
.L_2471:
        /*0018*/ 	.byte	0x03, 0x19
        /*001a*/ 	.short	0x0118


	//----- nvinfo : EIATTR_KPARAM_INFO
	.align		4
        /*001c*/ 	.byte	0x04, 0x17
        /*001e*/ 	.short	(.L_2473 - .L_2472)
.L_2472:
        /*0020*/ 	.word	0x00000000
        /*0024*/ 	.short	0x0000
        /*0026*/ 	.short	0x0000
        /*0028*/ 	.byte	0x00, 0xf0, 0x61, 0x04


	//----- nvinfo : EIATTR_MAXREG_COUNT
	.align		4
.L_2473:
        /*002c*/ 	.byte	0x03, 0x1b
        /*002e*/ 	.short	0x00a8


	//----- nvinfo : EIATTR_NUM_BARRIERS
	.align		4
        /*0030*/ 	.byte	0x02, 0x4c
        /*0032*/ 	.byte	0x01
	.zero		1


	//----- nvinfo : EIATTR_MERCURY_ISA_VERSION
	.align		4
        /*0034*/ 	.byte	0x03, 0x5f
        /*0036*/ 	.short	0x0000


	//----- nvinfo : EIATTR_COOP_GROUP_MASK_REGIDS
	.align		4
        /*0038*/ 	.byte	0x04, 0x29
        /*003a*/ 	.short	(.L_2475 - .L_2474)


	//   ....[0]....
.L_2474:
        /*003c*/ 	.word	0xffffffff


	//   ....[1]....
        /*0040*/ 	.word	0xffffffff


	//   ....[2]....
        /*0044*/ 	.word	0xffffffff


	//   ....[3]....
        /*0048*/ 	.word	0xffffffff


	//   ....[4]....
        /*004c*/ 	.word	0xffffffff


	//   ....[5]....
        /*0050*/ 	.word	0xffffffff


	//   ....[6]....
        /*0054*/ 	.word	0xffffffff


	//   ....[7]....
        /*0058*/ 	.word	0xffffffff


	//   ....[8]....
        /*005c*/ 	.word	0xffffffff


	//   ....[9]....
        /*0060*/ 	.word	0xffffffff


	//   ....[10]....
        /*0064*/ 	.word	0xffffffff


	//   ....[11]....
        /*0068*/ 	.word	0xffffffff


	//   ....[12]....
        /*006c*/ 	.word	0xffffffff


	//   ....[13]....
        /*0070*/ 	.word	0xffffffff


	//   ....[14]....
        /*0074*/ 	.word	0xffffffff


	//   ....[15]....
        /*0078*/ 	.word	0xffffffff


	//   ....[16]....
        /*007c*/ 	.word	0xffffffff


	//   ....[17]....
        /*0080*/ 	.word	0xffffffff


	//----- nvinfo : EIATTR_COOP_GROUP_INSTR_OFFSETS
	.align		4
.L_2475:
        /*0084*/ 	.byte	0x04, 0x28
        /*0086*/ 	.short	(.L_2477 - .L_2476)


	//   ....[0]....
.L_2476:
        /*0088*/ 	.word	0x00000650


	//   ....[1]....
        /*008c*/ 	.word	0x00000770


	//   ....[2]....
        /*0090*/ 	.word	0x00003240


	//   ....[3]....
        /*0094*/ 	.word	0x00003530


	//   ....[4]....
        /*0098*/ 	.word	0x00003550


	//   ....[5]....
        /*009c*/ 	.word	0x000035f0


	//   ....[6]....
        /*00a0*/ 	.word	0x00003600


	//   ....[7]....
        /*00a4*/ 	.word	0x00003690


	//   ....[8]....
        /*00a8*/ 	.word	0x000036b0


	//   ....[9]....
        /*00ac*/ 	.word	0x000036e0


	//   ....[10]....
        /*00b0*/ 	.word	0x00003700


	//   ....[11]....
        /*00b4*/ 	.word	0x00003730


	//   ....[12]....
        /*00b8*/ 	.word	0x00003750


	//   ....[13]....
        /*00bc*/ 	.word	0x000037b0


	//   ....[14]....
        /*00c0*/ 	.word	0x00003820


	//   ....[15]....
        /*00c4*/ 	.word	0x00004010


	//   ....[16]....
        /*00c8*/ 	.word	0x00004200


	//   ....[17]....
        /*00cc*/ 	.word	0x00004900


	//----- nvinfo : EIATTR_EXIT_INSTR_OFFSETS
	.align		4
.L_2477:
        /*00d0*/ 	.byte	0x04, 0x1c
        /*00d2*/ 	.short	(.L_2479 - .L_2478)


	//   ....[0]....
.L_2478:
        /*00d4*/ 	.word	0x00000310


	//   ....[1]....
        /*00d8*/ 	.word	0x00004a00


	//----- nvinfo : EIATTR_MAX_THREADS
	.align		4
.L_2479:
        /*00dc*/ 	.byte	0x04, 0x05
        /*00de*/ 	.short	(.L_2481 - .L_2480)
.L_2480:
        /*00e0*/ 	.word	0x00000080
        /*00e4*/ 	.word	0x00000001
        /*00e8*/ 	.word	0x00000001


	//----- nvinfo : EIATTR_CRS_STACK_SIZE
	.align		4
.L_2481:
        /*00ec*/ 	.byte	0x04, 0x1e
        /*00ee*/ 	.short	(.L_2483 - .L_2482)
.L_2482:
        /*00f0*/ 	.word	0x00000000
.L_2483:


//--------------------- .nv.info._Z25selective_scan_fwd_kernelI32Selective_Scan_fwd_kernel_traitsILi128ELi16ELi1ELb1ELb1ELb0ELb0EffEEv13SSMParamsBase --------------------------
	.section	.nv.info._Z25selective_scan_fwd_kernelI32Selective_Scan_fwd_kernel_traitsILi128ELi16ELi1ELb1ELb1ELb0ELb0EffEEv13SSMParamsBase,"",@"SHT_CUDA_INFO"
	.sectionflags	@""
	.align	4


	//----- nvinfo : EIATTR_CUDA_API_VERSION
	.align		4
        /*0000*/ 	.byte	0x04, 0x37
        /*0002*/ 	.short	(.L_2485 - .L_2484)
.L_2484:
        /*0004*/ 	.word	0x00000082


	//----- nvinfo : EIATTR_SW2861232_WAR
	.align		4
.L_2485:
        /*0008*/ 	.byte	0x01, 0x35
	.zero		2


	//----- nvinfo : EIATTR_PARAM_CBANK
	.align		4
        /*000c*/ 	.byte	0x04, 0x0a
        /*000e*/ 	.short	(.L_2487 - .L_2486)
	.align		4
.L_2486:
        /*0010*/ 	.word	index@(.nv.constant0._Z25selective_scan_fwd_kernelI32Selective_Scan_fwd_kernel_traitsILi128ELi16ELi1ELb1ELb1ELb0ELb0EffEEv13SSMParamsBase)
        /*0014*/ 	.short	0x0160
        /*0016*/ 	.short	0x0118


	//----- nvinfo : EIATTR_CBANK_PARAM_SIZE
	.align		4
.L_2487:
        /*0018*/ 	.byte	0x03, 0x19
        /*001a*/ 	.short	0x0118


	//----- nvinfo : EIATTR_KPARAM_INFO
	.align		4
        /*001c*/ 	.byte	0x04, 0x17
        /*001e*/ 	.short	(.L_2489 - .L_2488)
.L_2488:
        /*0020*/ 	.word	0x00000000
        /*0024*/ 	.short	0x0000
        /*0026*/ 	.short	0x0000
        /*0028*/ 	.byte	0x00, 0xf0, 0x61, 0x04


	//----- nvinfo : EIATTR_MAXREG_COUNT
	.align		4
.L_2489:
        /*002c*/ 	.byte	0x03, 0x1b
        /*002e*/ 	.short	0x00a8


	//----- nvinfo : EIATTR_NUM_BARRIERS
	.align		4
        /*0030*/ 	.byte	0x02, 0x4c
        /*0032*/ 	.byte	0x01
	.zero		1


	//----- nvinfo : EIATTR_MERCURY_ISA_VERSION
	.align		4
        /*0034*/ 	.byte	0x03, 0x5f
        /*0036*/ 	.short	0x0000


	//----- nvinfo : EIATTR_COOP_GROUP_MASK_REGIDS
	.align		4
        /*0038*/ 	.byte	0x04, 0x29
        /*003a*/ 	.short	(.L_2491 - .L_2490)


	//   ....[0]....
.L_2490:
        /*003c*/ 	.word	0xffffffff


	//   ....[1]....
        /*0040*/ 	.word	0xffffffff


	//   ....[2]....
        /*0044*/ 	.word	0xffffffff


	//   ....[3]....
        /*0048*/ 	.word	0xffffffff


	//   ....[4]....
        /*004c*/ 	.word	0xffffffff


	//   ....[5]....
        /*0050*/ 	.word	0xffffffff


	//   ....[6]....
        /*0054*/ 	.word	0xffffffff


	//   ....[7]....
        /*0058*/ 	.word	0xffffffff


	//   ....[8]....
        /*005c*/ 	.word	0xffffffff


	//   ....[9]....
        /*0060*/ 	.word	0xffffffff


	//   ....[10]....
        /*0064*/ 	.word	0xffffffff


	//   ....[11]....
        /*0068*/ 	.word	0xffffffff


	//   ....[12]....
        /*006c*/ 	.word	0xffffffff


	//   ....[13]....
        /*0070*/ 	.word	0xffffffff


	//   ....[14]....
        /*0074*/ 	.word	0xffffffff


	//   ....[15]....
        /*0078*/ 	.word	0xffffffff


	//----- nvinfo : EIATTR_COOP_GROUP_INSTR_OFFSETS
	.align		4
.L_2491:
        /*007c*/ 	.byte	0x04, 0x28
        /*007e*/ 	.short	(.L_2493 - .L_2492)


	//   ....[0]....
.L_2492:
        /*0080*/ 	.word	0x000006a0


	//   ....[1]....
        /*0084*/ 	.word	0x000007a0


	//   ....[2]....
        /*0088*/ 	.word	0x000031d0


	//   ....[3]....
        /*008c*/ 	.word	0x00003670


	//   ....[4]....
        /*0090*/ 	.word	0x00003690


	//   ....[5]....
        /*0094*/ 	.word	0x00003720


	//   ....[6]....
        /*0098*/ 	.word	0x00003730


	//   ....[7]....
        /*009c*/ 	.word	0x000037d0


	//   ....[8]....
        /*00a0*/ 	.word	0x000037f0


	//   ....[9]....
        /*00a4*/ 	.word	0x00003820


	//   ....[10]....
        /*00a8*/ 	.word	0x00003840


	//   ....[11]....
        /*00ac*/ 	.word	0x00003870


	//   ....[12]....
        /*00b0*/ 	.word	0x00003890


	//   ....[13]....
        /*00b4*/ 	.word	0x00003910


	//   ....[14]....
        /*00b8*/ 	.word	0x00003970


	//   ....[15]....
        /*00bc*/ 	.word	0x00004010


	//----- nvinfo : EIATTR_EXIT_INSTR_OFFSETS
	.align		4
.L_2493:
        /*00c0*/ 	.byte	0x04, 0x1c
        /*00c2*/ 	.short	(.L_2495 - .L_2494)


	//   ....[0]....
.L_2494:
        /*00c4*/ 	.word	0x00000320


	//   ....[1]....
        /*00c8*/ 	.word	0x00004130


	//----- nvinfo : EIATTR_MAX_THREADS
	.align		4
.L_2495:
        /*00cc*/ 	.byte	0x04, 0x05
        /*00ce*/ 	.short	(.L_2497 - .L_2496)
.L_2496:
        /*00d0*/ 	.word	0x00000080
        /*00d4*/ 	.word	0x00000001
        /*00d8*/ 	.word	0x00000001


	//----- nvinfo : EIATTR_CRS_STACK_SIZE
	.align		4
.L_2497:
        /*00dc*/ 	.byte	0x04, 0x1e
        /*00de*/ 	.short	(.L_2499 - .L_2498)
.L_2498:
        /*00e0*/ 	.word	0x00000000
.L_2499:


//--------------------- .nv.info._Z25selective_scan_fwd_kernelI32Selective_Scan_fwd_kernel_traitsILi128ELi16ELi1ELb1ELb1ELb0ELb1EffEEv13SSMParamsBase --------------------------
	.section	.nv.info._Z25selective_scan_fwd_kernelI32Selective_Scan_fwd_kernel_traitsILi128ELi16ELi1ELb1ELb1ELb0ELb1EffEEv13SSMParamsBase,"",@"SHT_CUDA_INFO"
	.sectionflags	@""
	.align	4


	//----- nvinfo : EIATTR_CUDA_API_VERSION
	.align		4
        /*0000*/ 	.byte	0x04, 0x37
        /*0002*/ 	.short	(.L_2501 - .L_2500)
.L_2500:
        /*0004*/ 	.word	0x00000082


	//----- nvinfo : EIATTR_SW2861232_WAR
	.align		4
.L_2501:
        /*0008*/ 	.byte	0x01, 0x35
	.zero		2


	//----- nvinfo : EIATTR_PARAM_CBANK
	.align		4
        /*000c*/ 	.byte	0x04, 0x0a
        /*000e*/ 	.short	(.L_2503 - .L_2502)
	.align		4
.L_2502:
        /*0010*/ 	.word	index@(.nv.constant0._Z25selective_scan_fwd_kernelI32Selective_Scan_fwd_kernel_traitsILi128ELi16ELi1ELb1ELb1ELb0ELb1EffEEv13SSMParamsBase)
        /*0014*/ 	.short	0x0160
        /*0016*/ 	.short	0x0118


	//----- nvinfo : EIATTR_CBANK_PARAM_SIZE
	.align		4
.L_2503:
        /*0018*/ 	.byte	0x03, 0x19
        /*001a*/ 	.short	0x0118


	//----- nvinfo : EIATTR_KPARAM_INFO
	.align		4
        /*001c*/ 	.byte	0x04, 0x17
        /*001e*/ 	.short	(.L_2505 - .L_2504)
.L_2504:
        /*0020*/ 	.word	0x00000000
        /*0024*/ 	.short	0x0000
        /*0026*/ 	.short	0x0000
        /*0028*/ 	.byte	0x00, 0xf0, 0x61, 0x04


	//----- nvinfo : EIATTR_MAXREG_COUNT
	.align		4
.L_2505:
        /*002c*/ 	.byte	0x03, 0x1b
        /*002e*/ 	.short	0x00a8


	//----- nvinfo : EIATTR_NUM_BARRIERS
	.align		4
        /*0030*/ 	.byte	0x02, 0x4c
        /*0032*/ 	.byte	0x01
	.zero		1


	//----- nvinfo : EIATTR_MERCURY_ISA_VERSION
	.align		4
        /*0034*/ 	.byte	0x03, 0x5f
        /*0036*/ 	.short	0x0000


	//----- nvinfo : EIATTR_COOP_GROUP_MASK_REGIDS
	.align		4
        /*0038*/ 	.byte	0x04, 0x29
        /*003a*/ 	.short	(.L_2507 - .L_2506)


	//   ....[0]....
.L_2506:
        /*003c*/ 	.word	0xffffffff


	//   ....[1]....
        /*0040*/ 	.word	0xffffffff


	//   ....[2]....
        /*0044*/ 	.word	0xffffffff


	//   ....[3]....
        /*0048*/ 	.word	0xffffffff


	//   ....[4]....
        /*004c*/ 	.word	0xffffffff


	//   ....[5]....
        /*0050*/ 	.word	0xffffffff


	//   ....[6]....
        /*0054*/ 	.word	0xffffffff


	//   ....[7]....
        /*0058*/ 	.word	0xffffffff


	//   ....[8]....
        /*005c*/ 	.word	0xffffffff


	//   ....[9]....
        /*0060*/ 	.word	0xffffffff


	//   ....[10]....
        /*0064*/ 	.word	0xffffffff


	//   ....[11]....
        /*0068*/ 	.word	0xffffffff


	//   ....[12]....
        /*006c*/ 	.word	0xffffffff


	//   ....[13]....
        /*0070*/ 	.word	0xffffffff


	//   ....[14]....
        /*0074*/ 	.word	0xffffffff


	//   ....[15]....
        /*0078*/ 	.word	0xffffffff


	//   ....[16]....
        /*007c*/ 	.word	0xffffffff


	//   ....[17]....
        /*0080*/ 	.word	0xffffffff


	//----- nvinfo : EIATTR_COOP_GROUP_INSTR_OFFSETS
	.align		4
.L_2507:
        /*0084*/ 	.byte	0x04, 0x28
        /*0086*/ 	.short	(.L_2509 - .L_2508)


	//   ....[0]....
.L_2508:
        /*0088*/ 	.word	0x00000650


	//   ....[1]....
        /*008c*/ 	.word	0x00000750


	//   ....[2]....
        /*0090*/ 	.word	0x00003180


	//   ....[3]....
        /*0094*/ 	.word	0x00003620


	//   ....[4]....
        /*0098*/ 	.word	0x00003640


	//   ....[5]....
        /*009c*/ 	.word	0x000036d0


	//   ....[6]....
        /*00a0*/ 	.word	0x000036e0


	//   ....[7]....
        /*00a4*/ 	.word	0x00003780


	//   ....[8]....
        /*00a8*/ 	.word	0x000037a0


	//   ....[9]....
        /*00ac*/ 	.word	0x000037d0


	//   ....[10]....
        /*00b0*/ 	.word	0x000037f0


	//   ....[11]....
        /*00b4*/ 	.word	0x00003820


	//   ....[12]....
        /*00b8*/ 	.word	0x00003840


	//   ....[13]....
        /*00bc*/ 	.word	0x000038c0


	//   ....[14]....
        /*00c0*/ 	.word	0x00003920


	//   ....[15]....
        /*00c4*/ 	.word	0x00004010


	//   ....[16]....
        /*00c8*/ 	.word	0x00004200


	//   ....[17]....
        /*00cc*/ 	.word	0x00004900


	//----- nvinfo : EIATTR_EXIT_INSTR_OFFSETS
	.align		4
.L_2509:
        /*00d0*/ 	.byte	0x04, 0x1c
        /*00d2*/ 	.short	(.L_2511 - .L_2510)


	//   ....[0]....
.L_2510:
        /*00d4*/ 	.word	0x00000310


	//   ....[1]....
        /*00d8*/ 	.word	0x00004a00


	//----- nvinfo : EIATTR_MAX_THREADS
	.align		4
.L_2511:
        /*00dc*/ 	.byte	0x04, 0x05
        /*00de*/ 	.short	(.L_2513 - .L_2512)
.L_2512:
        /*00e0*/ 	.word	0x00000080
        /*00e4*/ 	.word	0x00000001
        /*00e8*/ 	.word	0x00000001


	//----- nvinfo : EIATTR_CRS_STACK_SIZE
	.align		4
.L_2513:
        /*00ec*/ 	.byte	0x04, 0x1e
        /*00ee*/ 	.short	(.L_2515 - .L_2514)
.L_2514:
        /*00f0*/ 	.word	0x00000000
.L_2515:


//--------------------- .nv.info._Z25selective_scan_fwd_kernelI32Selective_Scan_fwd_kernel_traitsILi128ELi16ELi1ELb1ELb1ELb1ELb0EffEEv13SSMParamsBase --------------------------
	.section	.nv.info._Z25selective_scan_fwd_kernelI32Selective_Scan_fwd_kernel_traitsILi128ELi16ELi1ELb1ELb1ELb1ELb0EffEEv13SSMParamsBase,"",@"SHT_CUDA_INFO"
	.sectionflags	@""
	.align	4


	//----- nvinfo : EIATTR_CUDA_API_VERSION
	.align		4
        /*0000*/ 	.byte	0x04, 0x37
        /*0002*/ 	.short	(.L_2517 - .L_2516)
.L_2516:
        /*0004*/ 	.word	0x00000082


	//----- nvinfo : EIATTR_SW2861232_WAR
	.align		4
.L_2517:
        /*0008*/ 	.byte	0x01, 0x35
	.zero		2


	//----- nvinfo : EIATTR_PARAM_CBANK
	.align		4
        /*000c*/ 	.byte	0x04, 0x0a
        /*000e*/ 	.short	(.L_2519 - .L_2518)
	.align		4
.L_2518:
        /*0010*/ 	.word	index@(.nv.constant0._Z25selective_scan_fwd_kernelI32Selective_Scan_fwd_kernel_traitsILi128ELi16ELi1ELb1ELb1ELb1ELb0EffEEv13SSMParamsBase)
        /*0014*/ 	.short	0x0160
        /*0016*/ 	.short	0x0118


	//----- nvinfo : EIATTR_CBANK_PARAM_SIZE
	.align		4
.L_2519:
        /*0018*/ 	.byte	0x03, 0x19
        /*001a*/ 	.short	0x0118


	//----- nvinfo : EIATTR_KPARAM_INFO
	.align		4
        /*001c*/ 	.byte	0x04, 0x17
        /*001e*/ 	.short	(.L_2521 - .L_2520)
.L_2520:
        /*0020*/ 	.word	0x00000000
        /*0024*/ 	.short	0x0000
        /*0026*/ 	.short	0x0000
        /*0028*/ 	.byte	0x00, 0xf0, 0x61, 0x04


	//----- nvinfo : EIATTR_MAXREG_COUNT
	.align		4
.L_2521:
        /*002c*/ 	.byte	0x03, 0x1b
        /*002e*/ 	.short	0x00a8


	//----- nvinfo : EIATTR_NUM_BARRIERS
	.align		4
        /*0030*/ 	.byte	0x02, 0x4c
        /*0032*/ 	.byte	0x01
	.zero		1


	//----- nvinfo : EIATTR_MERCURY_ISA_VERSION
	.align		4
        /*0034*/ 	.byte	0x03, 0x5f
        /*0036*/ 	.short	0x0000


	//----- nvinfo : EIATTR_COOP_GROUP_MASK_REGIDS
	.align		4
        /*0038*/ 	.byte	0x04, 0x29
        /*003a*/ 	.short	(.L_2523 - .L_2522)


	//   ....[0]....
.L_2522:
        /*003c*/ 	.word	0xffffffff


	//   ....[1]....
        /*0040*/ 	.word	0xffffffff


	//   ....[2]....
        /*0044*/ 	.word	0xffffffff


	//   ....[3]....
        /*0048*/ 	.word	0xffffffff


	//   ....[4]....
        /*004c*/ 	.word	0xffffffff


	//   ....[5]....
        /*0050*/ 	.word	0xffffffff


	//   ....[6]....
        /*0054*/ 	.word	0xffffffff


	//   ....[7]....
        /*0058*/ 	.word	0xffffffff


	//   ....[8]....
        /*005c*/ 	.word	0xffffffff


	//   ....[9]....
        /*0060*/ 	.word	0xffffffff


	//   ....[10]....
        /*0064*/ 	.word	0xffffffff


	//   ....[11]....
        /*0068*/ 	.word	0xffffffff


	//   ....[12]....
        /*006c*/ 	.word	0xffffffff


	//   ....[13]....
        /*0070*/ 	.word	0xffffffff


	//   ....[14]....
        /*0074*/ 	.word	0xffffffff


	//   ....[15]....
        /*0078*/ 	.word	0xffffffff


	//   ....[16]....
        /*007c*/ 	.word	0xffffffff


	//----- nvinfo : EIATTR_COOP_GROUP_INSTR_OFFSETS
	.align		4
.L_2523:
        /*0080*/ 	.byte	0x04, 0x28
        /*0082*/ 	.short	(.L_2525 - .L_2524)


	//   ....[0]....
.L_2524:
        /*0084*/ 	.word	0x00000710


	//   ....[1]....
        /*0088*/ 	.word	0x00000810


	//   ....[2]....
        /*008c*/ 	.word	0x000031d0


	//   ....[3]....
        /*0090*/ 	.word	0x000037b0


	//   ....[4]....
        /*0094*/ 	.word	0x000037c0


	//   ....[5]....
        /*0098*/ 	.word	0x00003800


	//   ....[6]....
        /*009c*/ 	.word	0x00003830


	//   ....[7]....
        /*00a0*/ 	.word	0x00003860


	//   ....[8]....
        /*00a4*/ 	.word	0x00003880


	//   ....[9]....
        /*00a8*/ 	.word	0x000038b0


	//   ....[10]....
        /*00ac*/ 	.word	0x000038d0


	//   ....[11]....
        /*00b0*/ 	.word	0x00003900


	//   ....[12]....
        /*00b4*/ 	.word	0x00003920


	//   ....[13]....
        /*00b8*/ 	.word	0x00003980


	//   ....[14]....
        /*00bc*/ 	.word	0x00003a60


	//   ....[15]....
        /*00c0*/ 	.word	0x00003a70


	//   ....[16]....
        /*00c4*/ 	.word	0x00004100


	//----- nvinfo : EIATTR_EXIT_INSTR_OFFSETS
	.align		4
.L_2525:
        /*00c8*/ 	.byte	0x04, 0x1c
        /*00ca*/ 	.short	(.L_2527 - .L_2526)


	//   ....[0]....
.L_2526:
        /*00cc*/ 	.word	0x00000380


	//   ....[1]....
        /*00d0*/ 	.word	0x00004250


	//----- nvinfo : EIATTR_MAX_THREADS
	.align		4
.L_2527:
        /*00d4*/ 	.byte	0x04, 0x05
        /*00d6*/ 	.short	(.L_2529 - .L_2528)
.L_2528:
        /*00d8*/ 	.word	0x00000080
        /*00dc*/ 	.word	0x00000001
        /*00e0*/ 	.word	0x00000001


	//----- nvinfo : EIATTR_CRS_STACK_SIZE
	.align		4
.L_2529:
        /*00e4*/ 	.byte	0x04, 0x1e
        /*00e6*/ 	.short	(.L_2531 - .L_2530)
.L_2530:
        /*00e8*/ 	.word	0x00000000
.L_2531:


//--------------------- .nv.info._Z25selective_scan_fwd_kernelI32Selective_Scan_fwd_kernel_traitsILi128ELi16ELi1ELb1ELb1ELb1ELb1EffEEv13SSMParamsBase --------------------------
	.section	.nv.info._Z25selective_scan_fwd_kernelI32Selective_Scan_fwd_kernel_traitsILi128ELi16ELi1ELb1ELb1ELb1ELb1EffEEv13SSMParamsBase,"",@"SHT_CUDA_INFO"
	.sectionflags	@""
	.align	4


	//----- nvinfo : EIATTR_CUDA_API_VERSION
	.align		4
        /*0000*/ 	.byte	0x04, 0x37
        /*0002*/ 	.short	(.L_2533 - .L_2532)
.L_2532:
        /*0004*/ 	.word	0x00000082


	//----- nvinfo : EIATTR_SW2861232_WAR
	.align		4
.L_2533:
        /*0008*/ 	.byte	0x01, 0x35
	.zero		2


	//----- nvinfo : EIATTR_PARAM_CBANK
	.align		4
        /*000c*/ 	.byte	0x04, 0x0a
        /*000e*/ 	.short	(.L_2535 - .L_2534)
	.align		4
.L_2534:
        /*0010*/ 	.word	index@(.nv.constant0._Z25selective_scan_fwd_kernelI32Selective_Scan_fwd_kernel_traitsILi128ELi16ELi1ELb1ELb1ELb1ELb1EffEEv13SSMParamsBase)
        /*0014*/ 	.short	0x0160
        /*0016*/ 	.short	0x0118


	//----- nvinfo : EIATTR_CBANK_PARAM_SIZE
	.align		4
.L_2535:
        /*0018*/ 	.byte	0x03, 0x19
        /*001a*/ 	.short	0x0118


	//----- nvinfo : EIATTR_KPARAM_INFO
	.align		4
        /*001c*/ 	.byte	0x04, 0x17
        /*001e*/ 	.short	(.L_2537 - .L_2536)
.L_2536:
        /*0020*/ 	.word	0x00000000
        /*0024*/ 	.short	0x0000
        /*0026*/ 	.short	0x0000
        /*0028*/ 	.byte	0x00, 0xf0, 0x61, 0x04


	//----- nvinfo : EIATTR_MAXREG_COUNT
	.align		4
.L_2537:
        /*002c*/ 	.byte	0x03, 0x1b
        /*002e*/ 	.short	0x00a8


	//----- nvinfo : EIATTR_NUM_BARRIERS
	.align		4
        /*0030*/ 	.byte	0x02, 0x4c
        /*0032*/ 	.byte	0x01
	.zero		1


	//----- nvinfo : EIATTR_MERCURY_ISA_VERSION
	.align		4
        /*0034*/ 	.byte	0x03, 0x5f
        /*0036*/ 	.short	0x0000


	//----- nvinfo : EIATTR_COOP_GROUP_MASK_REGIDS
	.align		4
        /*0038*/ 	.byte	0x04, 0x29
        /*003a*/ 	.short	(.L_2539 - .L_2538)


	//   ....[0]....
.L_2538:
        /*003c*/ 	.word	0xffffffff


	//   ....[1]....
        /*0040*/ 	.word	0xffffffff


	//   ....[2]....
        /*0044*/ 	.word	0xffffffff


	//   ....[3]....
        /*0048*/ 	.word	0xffffffff


	//   ....[4]....
        /*004c*/ 	.word	0xffffffff


	//   ....[5]....
        /*0050*/ 	.word	0xffffffff


	//   ....[6]....
        /*0054*/ 	.word	0xffffffff


	//   ....[7]....
        /*0058*/ 	.word	0xffffffff


	//   ....[8]....
        /*005c*/ 	.word	0xffffffff


	//   ....[9]....
        /*0060*/ 	.word	0xffffffff


	//   ....[10]....
        /*0064*/ 	.word	0xffffffff


	//   ....[11]....
        /*0068*/ 	.word	0xffffffff


	//   ....[12]....
        /*006c*/ 	.word	0xffffffff


	//   ....[13]....
        /*0070*/ 	.word	0xffffffff


	//   ....[14]....
        /*0074*/ 	.word	0xffffffff


	//   ....[15]....
        /*0078*/ 	.word	0xffffffff


	//   ....[16]....
        /*007c*/ 	.word	0xffffffff


	//   ....[17]....
        /*0080*/ 	.word	0xffffffff


	//   ....[18]....
        /*0084*/ 	.word	0xffffffff


	//----- nvinfo : EIATTR_COOP_GROUP_INSTR_OFFSETS
	.align		4
.L_2539:
        /*0088*/ 	.byte	0x04, 0x28
        /*008a*/ 	.short	(.L_2541 - .L_2540)


	//   ....[0]....
.L_2540:
        /*008c*/ 	.word	0x00000710


	//   ....[1]....
        /*0090*/ 	.word	0x00000810


	//   ....[2]....
        /*0094*/ 	.word	0x000031d0


	//   ....[3]....
        /*0098*/ 	.word	0x000037b0


	//   ....[4]....
        /*009c*/ 	.word	0x000037c0


	//   ....[5]....
        /*00a0*/ 	.word	0x00003800


	//   ....[6]....
        /*00a4*/ 	.word	0x00003830


	//   ....[7]....
        /*00a8*/ 	.word	0x00003860


	//   ....[8]....
        /*00ac*/ 	.word	0x00003880


	//   ....[9]....
        /*00b0*/ 	.word	0x000038b0


	//   ....[10]....
        /*00b4*/ 	.word	0x000038d0


	//   ....[11]....
        /*00b8*/ 	.word	0x00003900


	//   ....[12]....
        /*00bc*/ 	.word	0x00003920


	//   ....[13]....
        /*00c0*/ 	.word	0x00003980


	//   ....[14]....
        /*00c4*/ 	.word	0x00003a60


	//   ....[15]....
        /*00c8*/ 	.word	0x00003a70


	//   ....[16]....
        /*00cc*/ 	.word	0x00004160


	//   ....[17]....
        /*00d0*/ 	.word	0x00004380


	//   ....[18]....
        /*00d4*/ 	.word	0x00004a70


	//----- nvinfo : EIATTR_EXIT_INSTR_OFFSETS
	.align		4
.L_2541:
        /*00d8*/ 	.byte	0x04, 0x1c
        /*00da*/ 	.short	(.L_2543 - .L_2542)


	//   ....[0]....
.L_2542:
        /*00dc*/ 	.word	0x00000380


	//   ....[1]....
        /*00e0*/ 	.word	0x00004b80


	//----- nvinfo : EIATTR_MAX_THREADS
	.align		4
.L_2543:
        /*00e4*/ 	.byte	0x04, 0x05
        /*00e6*/ 	.short	(.L_2545 - .L_2544)
.L_2544:
        /*00e8*/ 	.word	0x00000080
        /*00ec*/ 	.word	0x00000001
        /*00f0*/ 	.word	0x00000001


	//----- nvinfo : EIATTR_CRS_STACK_SIZE
	.align		4
.L_2545:
        /*00f4*/ 	.byte	0x04, 0x1e
        /*00f6*/ 	.short	(.L_2547 - .L_2546)
.L_2546:
        /*00f8*/ 	.word	0x00000000
.L_2547:


//--------------------- .nv.info._Z25selective_scan_fwd_kernelI32Selective_Scan_fwd_kernel_traitsILi64ELi16ELi1ELb0ELb0ELb0ELb0EffEEv13SSMParamsBase --------------------------
	.section	.nv.info._Z25selective_scan_fwd_kernelI32Selective_Scan_fwd_kernel_traitsILi64ELi16ELi1ELb0ELb0ELb0ELb0EffEEv13SSMParamsBase,"",@"SHT_CUDA_INFO"
	.sectionflags	@""
	.align	4


	//----- nvinfo : EIATTR_CUDA_API_VERSION
	.align		4
        /*0000*/ 	.byte	0x04, 0x37
        /*0002*/ 	.short	(.L_2549 - .L_2548)
.L_2548:
        /*0004*/ 	.word	0x00000082


	//----- nvinfo : EIATTR_SW2861232_WAR
	.align		4
.L_2549:
        /*0008*/ 	.byte	0x01, 0x35
	.zero		2


	//----- nvinfo : EIATTR_PARAM_CBANK
	.align		4
        /*000c*/ 	.byte	0x04, 0x0a
        /*000e*/ 	.short	(.L_2551 - .L_2550)
	.align		4
.L_2550:
        /*0010*/ 	.word	index@(.nv.constant0._Z25selective_scan_fwd_kernelI32Selective_Scan_fwd_kernel_traitsILi64ELi16ELi1ELb0ELb0ELb0ELb0EffEEv13SSMParamsBase)
        /*0014*/ 	.short	0x0160
        /*0016*/ 	.short	0x0118


	//----- nvinfo : EIATTR_CBANK_PARAM_SIZE
	.align		4
.L_2551:
        /*0018*/ 	.byte	0x03, 0x19
        /*001a*/ 	.short	0x0118


	//----- nvinfo : EIATTR_KPARAM_INFO
	.align		4
        /*001c*/ 	.byte	0x04, 0x17
        /*001e*/ 	.short	(.L_2553 - .L_2552)
.L_2552:
        /*0020*/ 	.word	0x00000000
        /*0024*/ 	.short	0x0000
        /*0026*/ 	.short	0x0000
        /*0028*/ 	.byte	0x00, 0xf0, 0x61, 0x04


	//----- nvinfo : EIATTR_MAXREG_COUNT
	.align		4
.L_2553:
        /*002c*/ 	.byte	0x03, 0x1b
        /*002e*/ 	.short	0x00a8


	//----- nvinfo : EIATTR_NUM_BARRIERS
	.align		4
        /*0030*/ 	.byte	0x02, 0x4c
        /*0032*/ 	.byte	0x01
	.zero		1


	//----- nvinfo : EIATTR_MERCURY_ISA_VERSION
	.align		4
        /*0034*/ 	.byte	0x03, 0x5f
        /*0036*/ 	.short	0x0000


	//----- nvinfo : EIATTR_COOP_GROUP_MASK_REGIDS
	.align		4
        /*0038*/ 	.byte	0x04, 0x29
        /*003a*/ 	.short	(.L_2555 - .L_2554)


	//   ....[0]....
.L_2554:
        /*003c*/ 	.word	0xffffffff


	//   ....[1]....
        /*0040*/ 	.word	0xffffffff


	//   ....[2]....
        /*0044*/ 	.word	0xffffffff


	//   ....[3]....
        /*0048*/ 	.word	0xffffffff


	//   ....[4]....
        /*004c*/ 	.word	0xffffffff


	//   ....[5]....
        /*0050*/ 	.word	0xffffffff


	//   ....[6]....
        /*0054*/ 	.word	0xffffffff


	//   ....[7]....
        /*0058*/ 	.word	0xffffffff


	//   ....[8]....
        /*005c*/ 	.word	0xffffffff


	//   ....[9]....
        /*0060*/ 	.word	0xffffffff


	//   ....[10]....
        /*0064*/ 	.word	0xffffffff


	//   ....[11]....
        /*0068*/ 	.word	0xffffffff


	//   ....[12]....
        /*006c*/ 	.word	0xffffffff


	//   ....[13]....
        /*0070*/ 	.word	0xffffffff


	//   ....[14]....
        /*0074*/ 	.word	0xffffffff


	//----- nvinfo : EIATTR_COOP_GROUP_INSTR_OFFSETS
	.align		4
.L_2555:
        /*0078*/ 	.byte	0x04, 0x28
        /*007a*/ 	.short	(.L_2557 - .L_2556)


	//   ....[0]....
.L_2556:
        /*007c*/ 	.word	0x00000e60


	//   ....[1]....
        /*0080*/ 	.word	0x00001270


	//   ....[2]....
        /*0084*/ 	.word	0x000044a0


	//   ....[3]....
        /*0088*/ 	.word	0x000044b0


	//   ....[4]....
        /*008c*/ 	.word	0x000044e0


	//   ....[5]....
        /*0090*/ 	.word	0x000044f0


	//   ....[6]....
        /*0094*/ 	.word	0x00004530


	//   ....[7]....
        /*0098*/ 	.word	0x00004540


	//   ....[8]....
        /*009c*/ 	.word	0x00004580


	//   ....[9]....
        /*00a0*/ 	.word	0x00004590


	//   ....[10]....
        /*00a4*/ 	.word	0x000045d0


	//   ....[11]....
        /*00a8*/ 	.word	0x000045e0


	//   ....[12]....
        /*00ac*/ 	.word	0x00004670


	//   ....[13]....
        /*00b0*/ 	.word	0x000046a0


	//   ....[14]....
        /*00b4*/ 	.word	0x00004d70


	//----- nvinfo : EIATTR_EXIT_INSTR_OFFSETS
	.align		4
.L_2557:
        /*00b8*/ 	.byte	0x04, 0x1c
        /*00ba*/ 	.short	(.L_2559 - .L_2558)


	//   ....[0]....
.L_2558:
        /*00bc*/ 	.word	0x000002d0


	//   ....[1]....
        /*00c0*/ 	.word	0x00005350


	//----- nvinfo : EIATTR_MAX_THREADS
	.align		4
.L_2559:
        /*00c4*/ 	.byte	0x04, 0x05
        /*00c6*/ 	.short	(.L_2561 - .L_2560)
.L_2560:
        /*00c8*/ 	.word	0x00000040
        /*00cc*/ 	.word	0x00000001
        /*00d0*/ 	.word	0x00000001


	//----- nvinfo : EIATTR_CRS_STACK_SIZE
	.align		4
.L_2561:
        /*00d4*/ 	.byte	0x04, 0x1e
        /*00d6*/ 	.short	(.L_2563 - .L_2562)
.L_2562:
        /*00d8*/ 	.word	0x00000000
.L_2563:


//--------------------- .nv.info._Z25selective_scan_fwd_kernelI32Selective_Scan_fwd_kernel_traitsILi64ELi16ELi1ELb0ELb0ELb0ELb1EffEEv13SSMParamsBase --------------------------
	.section	.nv.info._Z25selective_scan_fwd_kernelI32Selective_Scan_fwd_kernel_traitsILi64ELi16ELi1ELb0ELb0ELb0ELb1EffEEv13SSMParamsBase,"",@"SHT_CUDA_INFO"
	.sectionflags	@""
	.align	4


	//----- nvinfo : EIATTR_CUDA_API_VERSION
	.align		4
        /*0000*/ 	.byte	0x04, 0x37
        /*0002*/ 	.short	(.L_2565 - .L_2564)
.L_2564:
        /*0004*/ 	.word	0x00000082


	//----- nvinfo : EIATTR_SW2861232_WAR
	.align		4
.L_2565:
        /*0008*/ 	.byte	0x01, 0x35
	.zero		2


	//----- nvinfo : EIATTR_PARAM_CBANK
	.align		4
        /*000c*/ 	.byte	0x04, 0x0a
        /*000e*/ 	.short	(.L_2567 - .L_2566)
	.align		4
.L_2566:
        /*0010*/ 	.word	index@(.nv.constant0._Z25selective_scan_fwd_kernelI32Selective_Scan_fwd_kernel_traitsILi64ELi16ELi1ELb0ELb0ELb0ELb1EffEEv13SSMParamsBase)
        /*0014*/ 	.short	0x0160
        /*0016*/ 	.short	0x0118


	//----- nvinfo : EIATTR_CBANK_PARAM_SIZE
	.align		4
.L_2567:
        /*0018*/ 	.byte	0x03, 0x19
        /*001a*/ 	.short	0x0118


	//----- nvinfo : EIATTR_KPARAM_INFO
	.align		4
        /*001c*/ 	.byte	0x04, 0x17
        /*001e*/ 	.short	(.L_2569 - .L_2568)
.L_2568:
        /*0020*/ 	.word	0x00000000
        /*0024*/ 	.short	0x0000
        /*0026*/ 	.short	0x0000
        /*0028*/ 	.byte	0x00, 0xf0, 0x61, 0x04


	//----- nvinfo : EIATTR_MAXREG_COUNT
	.align		4
.L_2569:
        /*002c*/ 	.byte	0x03, 0x1b
        /*002e*/ 	.short	0x00a8


	//----- nvinfo : EIATTR_NUM_BARRIERS
	.align		4
        /*0030*/ 	.byte	0x02, 0x4c
        /*0032*/ 	.byte	0x01
	.zero		1


	//----- nvinfo : EIATTR_MERCURY_ISA_VERSION
	.align		4
        /*0034*/ 	.byte	0x03, 0x5f
        /*0036*/ 	.short	0x0000


	//----- nvinfo : EIATTR_COOP_GROUP_MASK_REGIDS
	.align		4
        /*0038*/ 	.byte	0x04, 0x29
        /*003a*/ 	.short	(.L_2571 - .L_2570)


	//   ....[0]....
.L_2570:
        /*003c*/ 	.word	0xffffffff


	//   ....[1]....
        /*0040*/ 	.word	0xffffffff


	//   ....[2]....
        /*0044*/ 	.word	0xffffffff


	//   ....[3]....
        /*0048*/ 	.word	0xffffffff


	//   ....[4]....
        /*004c*/ 	.word	0xffffffff


	//   ....[5]....
        /*0050*/ 	.word	0xffffffff


	//   ....[6]....
        /*0054*/ 	.word	0xffffffff


	//   ....[7]....
        /*0058*/ 	.word	0xffffffff


	//   ....[8]....
        /*005c*/ 	.word	0xffffffff


	//   ....[9]....
        /*0060*/ 	.word	0xffffffff


	//   ....[10]....
        /*0064*/ 	.word	0xffffffff


	//   ....[11]....
        /*0068*/ 	.word	0xffffffff


	//   ....[12]....
        /*006c*/ 	.word	0xffffffff


	//   ....[13]....
        /*0070*/ 	.word	0xffffffff


	//   ....[14]....
        /*0074*/ 	.word	0xffffffff


	//   ....[15]....
        /*0078*/ 	.word	0xffffffff


	//   ....[16]....
        /*007c*/ 	.word	0xffffffff


	//----- nvinfo : EIATTR_COOP_GROUP_INSTR_OFFSETS
	.align		4
.L_2571:
        /*0080*/ 	.byte	0x04, 0x28
        /*0082*/ 	.short	(.L_2573 - .L_2572)


	//   ....[0]....
.L_2572:
        /*0084*/ 	.word	0x00000fd0


	//   ....[1]....
        /*0088*/ 	.word	0x00001490


	//   ....[2]....
        /*008c*/ 	.word	0x00004670


	//   ....[3]....
        /*0090*/ 	.word	0x00004680


	//   ....[4]....
        /*0094*/ 	.word	0x00004710


	//   ....[5]....
        /*0098*/ 	.word	0x00004730


	//   ....[6]....
        /*009c*/ 	.word	0x00004770


	//   ....[7]....
        /*00a0*/ 	.word	0x000047a0


	//   ....[8]....
        /*00a4*/ 	.word	0x000047e0


	//   ....[9]....
        /*00a8*/ 	.word	0x00004800


	//   ....[10]....
        /*00ac*/ 	.word	0x00004830


	//   ....[11]....
        /*00b0*/ 	.word	0x00004850


	//   ....[12]....
        /*00b4*/ 	.word	0x00004880


	//   ....[13]....
        /*00b8*/ 	.word	0x000048b0


	//   ....[14]....
        /*00bc*/ 	.word	0x00004fd0


	//   ....[15]....
        /*00c0*/ 	.word	0x00005a90


	//   ....[16]....
        /*00c4*/ 	.word	0x00006310


	//----- nvinfo : EIATTR_EXIT_INSTR_OFFSETS
	.align		4
.L_2573:
        /*00c8*/ 	.byte	0x04, 0x1c
        /*00ca*/ 	.short	(.L_2575 - .L_2574)


	//   ....[0]....
.L_2574:
        /*00cc*/ 	.word	0x000002c0


	//   ....[1]....
        /*00d0*/ 	.word	0x00006890


	//----- nvinfo : EIATTR_MAX_THREADS
	.align		4
.L_2575:
        /*00d4*/ 	.byte	0x04, 0x05
        /*00d6*/ 	.short	(.L_2577 - .L_2576)
.L_2576:
        /*00d8*/ 	.word	0x00000040
        /*00dc*/ 	.word	0x00000001
        /*00e0*/ 	.word	0x00000001


	//----- nvinfo : EIATTR_CRS_STACK_SIZE
	.align		4
.L_2577:
        /*00e4*/ 	.byte	0x04, 0x1e
        /*00e6*/ 	.short	(.L_2579 - .L_2578)
.L_2578:
        /*00e8*/ 	.word	0x00000000
.L_2579:


//--------------------- .nv.info._Z25selective_scan_fwd_kernelI32Selective_Scan_fwd_kernel_traitsILi64ELi16ELi1ELb0ELb0ELb1ELb0EffEEv13SSMParamsBase --------------------------
	.section	.nv.info._Z25selective_scan_fwd_kernelI32Selective_Scan_fwd_kernel_traitsILi64ELi16ELi1ELb0ELb0ELb1ELb0EffEEv13SSMParamsBase,"",@"SHT_CUDA_INFO"
	.sectionflags	@""
	.align	4


	//----- nvinfo : EIATTR_CUDA_API_VERSION
	.align		4
        /*0000*/ 	.byte	0x04, 0x37
        /*0002*/ 	.short	(.L_2581 - .L_2580)
.L_2580:
        /*0004*/ 	.word	0x00000082


	//----- nvinfo : EIATTR_SW2861232_WAR
	.align		4
.L_2581:
        /*0008*/ 	.byte	0x01, 0x35
	.zero		2


	//----- nvinfo : EIATTR_PARAM_CBANK
	.align		4
        /*000c*/ 	.byte	0x04, 0x0a
        /*000e*/ 	.short	(.L_2583 - .L_2582)
	.align		4
.L_2582:
        /*0010*/ 	.word	index@(.nv.constant0._Z25selective_scan_fwd_kernelI32Selective_Scan_fwd_kernel_traitsILi64ELi16ELi1ELb0ELb0ELb1ELb0EffEEv13SSMParamsBase)
        /*0014*/ 	.short	0x0160
        /*0016*/ 	.short	0x0118


	//----- nvinfo : EIATTR_CBANK_PARAM_SIZE
	.align		4
.L_2583:
        /*0018*/ 	.byte	0x03, 0x19
        /*001a*/ 	.short	0x0118


	//----- nvinfo : EIATTR_KPARAM_INFO
	.align		4
        /*001c*/ 	.byte	0x04, 0x17
        /*001e*/ 	.short	(.L_2585 - .L_2584)
.L_2584:
        /*0020*/ 	.word	0x00000000
        /*0024*/ 	.short	0x0000
        /*0026*/ 	.short	0x0000
        /*0028*/ 	.byte	0x00, 0xf0, 0x61, 0x04


	//----- nvinfo : EIATTR_MAXREG_COUNT
	.align		4
.L_2585:
        /*002c*/ 	.byte	0x03, 0x1b
        /*002e*/ 	.short	0x00a8


	//----- nvinfo : EIATTR_NUM_BARRIERS
	.align		4
        /*0030*/ 	.byte	0x02, 0x4c
        /*0032*/ 	.byte	0x01
	.zero		1


	//----- nvinfo : EIATTR_MERCURY_ISA_VERSION
	.align		4
        /*0034*/ 	.byte	0x03, 0x5f
        /*0036*/ 	.short	0x0000


	//----- nvinfo : EIATTR_COOP_GROUP_MASK_REGIDS
	.align		4
        /*0038*/ 	.byte	0x04, 0x29
        /*003a*/ 	.short	(.L_2587 - .L_2586)


	//   ....[0]....
.L_2586:
        /*003c*/ 	.word	0xffffffff


	//   ....[1]....
        /*0040*/ 	.word	0xffffffff


	//   ....[2]....
        /*0044*/ 	.word	0xffffffff


	//   ....[3]....
        /*0048*/ 	.word	0xffffffff


	//   ....[4]....
        /*004c*/ 	.word	0xffffffff


	//   ....[5]....
        /*0050*/ 	.word	0xffffffff


	//   ....[6]....
        /*0054*/ 	.word	0xffffffff


	//   ....[7]....
        /*0058*/ 	.word	0xffffffff


	//   ....[8]....
        /*005c*/ 	.word	0xffffffff


	//   ....[9]....
        /*0060*/ 	.word	0xffffffff


	//   ....[10]....
        /*0064*/ 	.word	0xffffffff


	//   ....[11]....
        /*0068*/ 	.word	0xffffffff


	//   ....[12]....
        /*006c*/ 	.word	0xffffffff


	//   ....[13]....
        /*0070*/ 	.word	0xffffffff


	//   ....[14]....
        /*0074*/ 	.word	0xffffffff


	//   ....[15]....
        /*0078*/ 	.word	0xffffffff


	//----- nvinfo : EIATTR_COOP_GROUP_INSTR_OFFSETS
	.align		4
.L_2587:
        /*007c*/ 	.byte	0x04, 0x28
        /*007e*/ 	.short	(.L_2589 - .L_2588)


	//   ....[0]....
.L_2588:
        /*0080*/ 	.word	0x00001170


	//   ....[1]....
        /*0084*/ 	.word	0x000015d0


	//   ....[2]....
        /*0088*/ 	.word	0x00004ab0


	//   ....[3]....
        /*008c*/ 	.word	0x00004ad0


	//   ....[4]....
        /*0090*/ 	.word	0x00004b00


	//   ....[5]....
        /*0094*/ 	.word	0x00004b20


	//   ....[6]....
        /*0098*/ 	.word	0x00004b50


	//   ....[7]....
        /*009c*/ 	.word	0x00004b70


	//   ....[8]....
        /*00a0*/ 	.word	0x00004bd0


	//   ....[9]....
        /*00a4*/ 	.word	0x00004c00


	//   ....[10]....
        /*00a8*/ 	.word	0x00004da0


	//   ....[11]....
        /*00ac*/ 	.word	0x00004e20


	//   ....[12]....
        /*00b0*/ 	.word	0x00004e30


	//   ....[13]....
        /*00b4*/ 	.word	0x00004fc0


	//   ....[14]....
        /*00b8*/ 	.word	0x00004fe0


	//   ....[15]....
        /*00bc*/ 	.word	0x00005760


	//----- nvinfo : EIATTR_EXIT_INSTR_OFFSETS
	.align		4
.L_2589:
        /*00c0*/ 	.byte	0x04, 0x1c
        /*00c2*/ 	.short	(.L_2591 - .L_2590)


	//   ....[0]....
.L_2590:
        /*00c4*/ 	.word	0x00000450


	//   ....[1]....
        /*00c8*/ 	.word	0x00005d60


	//----- nvinfo : EIATTR_MAX_THREADS
	.align		4
.L_2591:
        /*00cc*/ 	.byte	0x04, 0x05
        /*00ce*/ 	.short	(.L_2593 - .L_2592)
.L_2592:
        /*00d0*/ 	.word	0x00000040
        /*00d4*/ 	.word	0x00000001
        /*00d8*/ 	.word	0x00000001


	//----- nvinfo : EIATTR_CRS_STACK_SIZE
	.align		4
.L_2593:
        /*00dc*/ 	.byte	0x04, 0x1e
        /*00de*/ 	.short	(.L_2595 - .L_2594)
.L_2594:
        /*00e0*/ 	.word	0x00000000
.L_2595:


//--------------------- .nv.info._Z25selective_scan_fwd_kernelI32Selective_Scan_fwd_kernel_traitsILi64ELi16ELi1ELb0ELb0ELb1ELb1EffEEv13SSMParamsBase --------------------------
	.section	.nv.info._Z25selective_scan_fwd_kernelI32Selective_Scan_fwd_kernel_traitsILi64ELi16ELi1ELb0ELb0ELb1ELb1EffEEv13SSMParamsBase,"",@"SHT_CUDA_INFO"
	.sectionflags	@""
	.align	4


	//----- nvinfo : EIATTR_CUDA_API_VERSION
	.align		4
        /*0000*/ 	.byte	0x04, 0x37
        /*0002*/ 	.short	(.L_2597 - .L_2596)
.L_2596:
        /*0004*/ 	.word	0x00000082


	//----- nvinfo : EIATTR_SW2861232_WAR
	.align		4
.L_2597:
        /*0008*/ 	.byte	0x01, 0x35
	.zero		2


	//----- nvinfo : EIATTR_PARAM_CBANK
	.align		4
        /*000c*/ 	.byte	0x04, 0x0a
        /*000e*/ 	.short	(.L_2599 - .L_2598)
	.align		4
.L_2598:
        /*0010*/ 	.word	index@(.nv.constant0._Z25selective_scan_fwd_kernelI32Selective_Scan_fwd_kernel_traitsILi64ELi16ELi1ELb0ELb0ELb1ELb1EffEEv13SSMParamsBase)
        /*0014*/ 	.short	0x0160
        /*0016*/ 	.short	0x0118


	//----- nvinfo : EIATTR_CBANK_PARAM_SIZE
	.align		4
.L_2599:
        /*0018*/ 	.byte	0x03, 0x19
        /*001a*/ 	.short	0x0118


	//----- nvinfo : EIATTR_KPARAM_INFO
	.align		4
        /*001c*/ 	.byte	0x04, 0x17
        /*001e*/ 	.short	(.L_2601 - .L_2600)
.L_2600:
        /*0020*/ 	.word	0x00000000
        /*0024*/ 	.short	0x0000
        /*0026*/ 	.short	0x0000
        /*0028*/ 	.byte	0x00, 0xf0, 0x61, 0x04


	//----- nvinfo : EIATTR_MAXREG_COUNT
	.align		4
.L_2601:
        /*002c*/ 	.byte	0x03, 0x1b
        /*002e*/ 	.short	0x00a8


	//----- nvinfo : EIATTR_NUM_BARRIERS
	.align		4
        /*0030*/ 	.byte	0x02, 0x4c
        /*0032*/ 	.byte	0x01
	.zero		1


	//----- nvinfo : EIATTR_MERCURY_ISA_VERSION
	.align		4
        /*0034*/ 	.byte	0x03, 0x5f
        /*0036*/ 	.short	0x0000


	//----- nvinfo : EIATTR_COOP_GROUP_MASK_REGIDS
	.align		4
        /*0038*/ 	.byte	0x04, 0x29
        /*003a*/ 	.short	(.L_2603 - .L_2602)


	//   ....[0]....
.L_2602:
        /*003c*/ 	.word	0xffffffff


	//   ....[1]....
        /*0040*/ 	.word	0xffffffff


	//   ....[2]....
        /*0044*/ 	.word	0xffffffff


	//   ....[3]....
        /*0048*/ 	.word	0xffffffff


	//   ....[4]....
        /*004c*/ 	.word	0xffffffff


	//   ....[5]....
        /*0050*/ 	.word	0xffffffff


	//   ....[6]....
        /*0054*/ 	.word	0xffffffff


	//   ....[7]....
        /*0058*/ 	.word	0xffffffff


	//   ....[8]....
        /*005c*/ 	.word	0xffffffff


	//   ....[9]....
        /*0060*/ 	.word	0xffffffff


	//   ....[10]....
        /*0064*/ 	.word	0xffffffff


	//   ....[11]....
        /*0068*/ 	.word	0xffffffff


	//   ....[12]....
        /*006c*/ 	.word	0xffffffff


	//   ....[13]....
        /*0070*/ 	.word	0xffffffff


	//   ....[14]....
        /*0074*/ 	.word	0xffffffff


	//   ....[15]....
        /*0078*/ 	.word	0xffffffff


	//   ....[16]....
        /*007c*/ 	.word	0xffffffff


	//   ....[17]....
        /*0080*/ 	.word	0xffffffff


	//----- nvinfo : EIATTR_COOP_GROUP_INSTR_OFFSETS
	.align		4
.L_2603:
        /*0084*/ 	.byte	0x04, 0x28
        /*0086*/ 	.short	(.L_2605 - .L_2604)


	//   ....[0]....
.L_2604:
        /*0088*/ 	.word	0x00001170


	//   ....[1]....
        /*008c*/ 	.word	0x000015d0


	//   ....[2]....
        /*0090*/ 	.word	0x00004ac0


	//   ....[3]....
        /*0094*/ 	.word	0x00004ae0


	//   ....[4]....
        /*0098*/ 	.word	0x00004b10


	//   ....[5]....
        /*009c*/ 	.word	0x00004b30


	//   ....[6]....
        /*00a0*/ 	.word	0x00004b60


	//   ....[7]....
        /*00a4*/ 	.word	0x00004b80


	//   ....[8]....
        /*00a8*/ 	.word	0x00004be0


	//   ....[9]....
        /*00ac*/ 	.word	0x00004c10


	//   ....[10]....
        /*00b0*/ 	.word	0x00004da0


	//   ....[11]....
        /*00b4*/ 	.word	0x00004e20


	//   ....[12]....
        /*00b8*/ 	.word	0x00004e30


	//   ....[13]....
        /*00bc*/ 	.word	0x00004fc0


	//   ....[14]....
        /*00c0*/ 	.word	0x00004fe0


	//   ....[15]....
        /*00c4*/ 	.word	0x000057a0


	//   ....[16]....
        /*00c8*/ 	.word	0x00006240


	//   ....[17]....
        /*00cc*/ 	.word	0x00006aa0


	//----- nvinfo : EIATTR_EXIT_INSTR_OFFSETS
	.align		4
.L_2605:
        /*00d0*/ 	.byte	0x04, 0x1c
        /*00d2*/ 	.short	(.L_2607 - .L_2606)


	//   ....[0]....
.L_2606:
        /*00d4*/ 	.word	0x00000450


	//   ....[1]....
        /*00d8*/ 	.word	0x00007060


	//----- nvinfo : EIATTR_MAX_THREADS
	.align		4
.L_2607:
        /*00dc*/ 	.byte	0x04, 0x05
        /*00de*/ 	.short	(.L_2609 - .L_2608)
.L_2608:
        /*00e0*/ 	.word	0x00000040
        /*00e4*/ 	.word	0x00000001
        /*00e8*/ 	.word	0x00000001


	//----- nvinfo : EIATTR_CRS_STACK_SIZE
	.align		4
.L_2609:
        /*00ec*/ 	.byte	0x04, 0x1e
        /*00ee*/ 	.short	(.L_2611 - .L_2610)
.L_2610:
        /*00f0*/ 	.word	0x00000000
.L_2611:


//--------------------- .nv.info._Z25selective_scan_fwd_kernelI32Selective_Scan_fwd_kernel_traitsILi64ELi16ELi1ELb0ELb1ELb0ELb0EffEEv13SSMParamsBase --------------------------
	.section	.nv.info._Z25selective_scan_fwd_kernelI32Selective_Scan_fwd_kernel_traitsILi64ELi16ELi1ELb0ELb1ELb0ELb0EffEEv13SSMParamsBase,"",@"SHT_CUDA_INFO"
	.sectionflags	@""
	.align	4


	//----- nvinfo : EIATTR_CUDA_API_VERSION
	.align		4
        /*0000*/ 	.byte	0x04, 0x37
        /*0002*/ 	.short	(.L_2613 - .L_2612)
.L_2612:
        /*0004*/ 	.word	0x00000082


	//----- nvinfo : EIATTR_SW2861232_WAR
	.align		4
.L_2613:
        /*0008*/ 	.byte	0x01, 0x35
	.zero		2


	//----- nvinfo : EIATTR_PARAM_CBANK
	.align		4
        /*000c*/ 	.byte	0x04, 0x0a
        /*000e*/ 	.short	(.L_2615 - .L_2614)
	.align		4
.L_2614:
        /*0010*/ 	.word	index@(.nv.constant0._Z25selective_scan_fwd_kernelI32Selective_Scan_fwd_kernel_traitsILi64ELi16ELi1ELb0ELb1ELb0ELb0EffEEv13SSMParamsBase)
        /*0014*/ 	.short	0x0160
        /*0016*/ 	.short	0x0118


	//----- nvinfo : EIATTR_CBANK_PARAM_SIZE
	.align		4
.L_2615:
        /*0018*/ 	.byte	0x03, 0x19
        /*001a*/ 	.short	0x0118


	//----- nvinfo : EIATTR_KPARAM_INFO
	.align		4
        /*001c*/ 	.byte	0x04, 0x17
        /*001e*/ 	.short	(.L_2617 - .L_2616)
.L_2616:
        /*0020*/ 	.word	0x00000000
        /*0024*/ 	.short	0x0000
        /*0026*/ 	.short	0x0000
        /*0028*/ 	.byte	0x00, 0xf0, 0x61, 0x04


	//----- nvinfo : EIATTR_MAXREG_COUNT
	.align		4
.L_2617:
        /*002c*/ 	.byte	0x03, 0x1b
        /*002e*/ 	.short	0x00a8


	//----- nvinfo : EIATTR_NUM_BARRIERS
	.align		4
        /*0030*/ 	.byte	0x02, 0x4c
        /*0032*/ 	.byte	0x01
	.zero		1


	//----- nvinfo : EIATTR_MERCURY_ISA_VERSION
	.align		4
        /*0034*/ 	.byte	0x03, 0x5f
        /*0036*/ 	.short	0x0000


	//----- nvinfo : EIATTR_COOP_GROUP_MASK_REGIDS
	.align		4
        /*0038*/ 	.byte	0x04, 0x29
        /*003a*/ 	.short	(.L_2619 - .L_2618)


	//   ....[0]....
.L_2618:
        /*003c*/ 	.word	0xffffffff


	//   ....[1]....
        /*0040*/ 	.word	0xffffffff


	//   ....[2]....
        /*0044*/ 	.word	0xffffffff


	//   ....[3]....
        /*0048*/ 	.word	0xffffffff


	//   ....[4]....
        /*004c*/ 	.word	0xffffffff


	//   ....[5]....
        /*0050*/ 	.word	0xffffffff


	//   ....[6]....
        /*0054*/ 	.word	0xffffffff


	//   ....[7]....
        /*0058*/ 	.word	0xffffffff


	//   ....[8]....
        /*005c*/ 	.word	0xffffffff


	//   ....[9]....
        /*0060*/ 	.word	0xffffffff


	//   ....[10]....
        /*0064*/ 	.word	0xffffffff


	//   ....[11]....
        /*0068*/ 	.word	0xffffffff


	//   ....[12]....
        /*006c*/ 	.word	0xffffffff


	//   ....[13]....
        /*0070*/ 	.word	0xffffffff


	//   ....[14]....
        /*0074*/ 	.word	0xffffffff


	//   ....[15]....
        /*0078*/ 	.word	0xffffffff


	//----- nvinfo : EIATTR_COOP_GROUP_INSTR_OFFSETS
	.align		4
.L_2619:
        /*007c*/ 	.byte	0x04, 0x28
        /*007e*/ 	.short	(.L_2621 - .L_2620)


	//   ....[0]....
.L_2620:
        /*0080*/ 	.word	0x00000ce0


	//   ....[1]....
        /*0084*/ 	.word	0x00001130


	//   ....[2]....
        /*0088*/ 	.word	0x00003ee0


	//   ....[3]....
        /*008c*/ 	.word	0x00004900


	//   ....[4]....
        /*0090*/ 	.word	0x00004930


	//   ....[5]....
        /*0094*/ 	.word	0x000049b0


	//   ....[6]....
        /*0098*/ 	.word	0x00004a00


	//   ....[7]....
        /*009c*/ 	.word	0x00004a40


	//   ....[8]....
        /*00a0*/ 	.word	0x00004a60


	//   ....[9]....
        /*00a4*/ 	.word	0x00004a90


	//   ....[10]....
        /*00a8*/ 	.word	0x00004ab0


	//   ....[11]....
        /*00ac*/ 	.word	0x00004ae0


	//   ....[12]....
        /*00b0*/ 	.word	0x00004b00


	//   ....[13]....
        /*00b4*/ 	.word	0x00004bb0


	//   ....[14]....
        /*00b8*/ 	.word	0x00004be0


	//   ....[15]....
        /*00bc*/ 	.word	0x00005270


	//----- nvinfo : EIATTR_EXIT_INSTR_OFFSETS
	.align		4
.L_2621:
        /*00c0*/ 	.byte	0x04, 0x1c
        /*00c2*/ 	.short	(.L_2623 - .L_2622)


	//   ....[0]....
.L_2622:
        /*00c4*/ 	.word	0x00000330


	//   ....[1]....
        /*00c8*/ 	.word	0x000057e0


	//----- nvinfo : EIATTR_MAX_THREADS
	.align		4
.L_2623:
        /*00cc*/ 	.byte	0x04, 0x05
        /*00ce*/ 	.short	(.L_2625 - .L_2624)
.L_2624:
        /*00d0*/ 	.word	0x00000040
        /*00d4*/ 	.word	0x00000001
        /*00d8*/ 	.word	0x00000001


	//----- nvinfo : EIATTR_CRS_STACK_SIZE
	.align		4
.L_2625:
        /*00dc*/ 	.byte	0x04, 0x1e
        /*00de*/ 	.short	(.L_2627 - .L_2626)
.L_2626:
        /*00e0*/ 	.word	0x00000000
.L_2627:


//--------------------- .nv.info._Z25selective_scan_fwd_kernelI32Selective_Scan_fwd_kernel_traitsILi64ELi16ELi1ELb0ELb1ELb0ELb1EffEEv13SSMParamsBase --------------------------
	.section	.nv.info._Z25selective_scan_fwd_kernelI32Selective_Scan_fwd_kernel_traitsILi64ELi16ELi1ELb0ELb1ELb0ELb1EffEEv13SSMParamsBase,"",@"SHT_CUDA_INFO"
	.sectionflags	@""
	.align	4


	//----- nvinfo : EIATTR_CUDA_API_VERSION
	.align		4
        /*0000*/ 	.byte	0x04, 0x37
        /*0002*/ 	.short	(.L_2629 - .L_2628)
.L_2628:
        /*0004*/ 	.word	0x00000082


	//----- nvinfo : EIATTR_SW2861232_WAR
	.align		4
.L_2629:
        /*0008*/ 	.byte	0x01, 0x35
	.zero		2


	//----- nvinfo : EIATTR_PARAM_CBANK
	.align		4
        /*000c*/ 	.byte	0x04, 0x0a
        /*000e*/ 	.short	(.L_2631 - .L_2630)
	.align		4
.L_2630:
        /*0010*/ 	.word	index@(.nv.constant0._Z25selective_scan_fwd_kernelI32Selective_Scan_fwd_kernel_traitsILi64ELi16ELi1ELb0ELb1ELb0ELb1EffEEv13SSMParamsBase)
        /*0014*/ 	.short	0x0160
        /*0016*/ 	.short	0x0118


	//----- nvinfo : EIATTR_CBANK_PARAM_SIZE
	.align		4
.L_2631:
        /*0018*/ 	.byte	0x03, 0x19
        /*001a*/ 	.short	0x0118


	//----- nvinfo : EIATTR_KPARAM_INFO
	.align		4
        /*001c*/ 	.byte	0x04, 0x17
        /*001e*/ 	.short	(.L_2633 - .L_2632)
.L_2632:
        /*0020*/ 	.word	0x00000000
        /*0024*/ 	.short	0x0000
        /*0026*/ 	.short	0x0000
        /*0028*/ 	.byte	0x00, 0xf0, 0x61, 0x04


	//----- nvinfo : EIATTR_MAXREG_COUNT
	.align		4
.L_2633:
        /*002c*/ 	.byte	0x03, 0x1b
        /*002e*/ 	.short	0x00a8


	//----- nvinfo : EIATTR_NUM_BARRIERS
	.align		4
        /*0030*/ 	.byte	0x02, 0x4c
        /*0032*/ 	.byte	0x01
	.zero		1


	//----- nvinfo : EIATTR_MERCURY_ISA_VERSION
	.align		4
        /*0034*/ 	.byte	0x03, 0x5f
        /*0036*/ 	.short	0x0000


	//----- nvinfo : EIATTR_COOP_GROUP_MASK_REGIDS
	.align		4
        /*0038*/ 	.byte	0x04, 0x29
        /*003a*/ 	.short	(.L_2635 - .L_2634)


	//   ....[0]....
.L_2634:
        /*003c*/ 	.word	0xffffffff


	//   ....[1]....
        /*0040*/ 	.word	0xffffffff


	//   ....[2]....
        /*0044*/ 	.word	0xffffffff


	//   ....[3]....
        /*0048*/ 	.word	0xffffffff


	//   ....[4]....
        /*004c*/ 	.word	0xffffffff


	//   ....[5]....
        /*0050*/ 	.word	0xffffffff


	//   ....[6]....
        /*0054*/ 	.word	0xffffffff


	//   ....[7]....
        /*0058*/ 	.word	0xffffffff


	//   ....[8]....
        /*005c*/ 	.word	0xffffffff


	//   ....[9]....
        /*0060*/ 	.word	0xffffffff


	//   ....[10]....
        /*0064*/ 	.word	0xffffffff


	//   ....[11]....
        /*0068*/ 	.word	0xffffffff


	//   ....[12]....
        /*006c*/ 	.word	0xffffffff


	//   ....[13]....
        /*0070*/ 	.word	0xffffffff


	//   ....[14]....
        /*0074*/ 	.word	0xffffffff


	//   ....[15]....
        /*0078*/ 	.word	0xffffffff


	//   ....[16]....
        /*007c*/ 	.word	0xffffffff


	//   ....[17]....
        /*0080*/ 	.word	0xffffffff


	//----- nvinfo : EIATTR_COOP_GROUP_INSTR_OFFSETS
	.align		4
.L_2635:
        /*0084*/ 	.byte	0x04, 0x28
        /*0086*/ 	.short	(.L_2637 - .L_2636)


	//   ....[0]....
.L_2636:
        /*0088*/ 	.word	0x00000cf0


	//   ....[1]....
        /*008c*/ 	.word	0x00001140


	//   ....[2]....
        /*0090*/ 	.word	0x00003f10


	//   ....[3]....
        /*0094*/ 	.word	0x00004900


	//   ....[4]....
        /*0098*/ 	.word	0x00004920


	//   ....[5]....
        /*009c*/ 	.word	0x000049e0


	//   ....[6]....
        /*00a0*/ 	.word	0x000049f0


	//   ....[7]....
        /*00a4*/ 	.word	0x00004a80


	//   ....[8]....
        /*00a8*/ 	.word	0x00004a90


	//   ....[9]....
        /*00ac*/ 	.word	0x00004ad0


	//   ....[10]....
        /*00b0*/ 	.word	0x00004ae0


	//   ....[11]....
        /*00b4*/ 	.word	0x00004b20


	//   ....[12]....
        /*00b8*/ 	.word	0x00004b30


	//   ....[13]....
        /*00bc*/ 	.word	0x00004bd0


	//   ....[14]....
        /*00c0*/ 	.word	0x00004c00


	//   ....[15]....
        /*00c4*/ 	.word	0x000053b0


	//   ....[16]....
        /*00c8*/ 	.word	0x00005da0


	//   ....[17]....
        /*00cc*/ 	.word	0x000066e0


	//----- nvinfo : EIATTR_EXIT_INSTR_OFFSETS
	.align		4
.L_2637:
        /*00d0*/ 	.byte	0x04, 0x1c
        /*00d2*/ 	.short	(.L_2639 - .L_2638)


	//   ....[0]....
.L_2638:
        /*00d4*/ 	.word	0x00000310


	//   ....[1]....
        /*00d8*/ 	.word	0x00006c60


	//----- nvinfo : EIATTR_MAX_THREADS
	.align		4
.L_2639:
        /*00dc*/ 	.byte	0x04, 0x05
        /*00de*/ 	.short	(.L_2641 - .L_2640)
.L_2640:
        /*00e0*/ 	.word	0x00000040
        /*00e4*/ 	.word	0x00000001
        /*00e8*/ 	.word	0x00000001


	//----- nvinfo : EIATTR_CRS_STACK_SIZE
	.align		4
.L_2641:
        /*00ec*/ 	.byte	0x04, 0x1e
        /*00ee*/ 	.short	(.L_2643 - .L_2642)
.L_2642:
        /*00f0*/ 	.word	0x00000000
.L_2643:


//--------------------- .nv.info._Z25selective_scan_fwd_kernelI32Selective_Scan_fwd_kernel_traitsILi64ELi16ELi1ELb0ELb1ELb1ELb0EffEEv13SSMParamsBase --------------------------
	.section	.nv.info._Z25selective_scan_fwd_kernelI32Selective_Scan_fwd_kernel_traitsILi64ELi16ELi1ELb0ELb1ELb1ELb0EffEEv13SSMParamsBase,"",@"SHT_CUDA_INFO"
	.sectionflags	@""
	.align	4


	//----- nvinfo : EIATTR_CUDA_API_VERSION
	.align		4
        /*0000*/ 	.byte	0x04, 0x37
        /*0002*/ 	.short	(.L_2645 - .L_2644)
.L_2644:
        /*0004*/ 	.word	0x00000082


	//----- nvinfo : EIATTR_SW2861232_WAR
	.align		4
.L_2645:
        /*0008*/ 	.byte	0x01, 0x35
	.zero		2


	//----- nvinfo : EIATTR_PARAM_CBANK
	.align		4
        /*000c*/ 	.byte	0x04, 0x0a
        /*000e*/ 	.short	(.L_2647 - .L_2646)
	.align		4
.L_2646:
        /*0010*/ 	.word	index@(.nv.constant0._Z25selective_scan_fwd_kernelI32Selective_Scan_fwd_kernel_traitsILi64ELi16ELi1ELb0ELb1ELb1ELb0EffEEv13SSMParamsBase)
        /*0014*/ 	.short	0x0160
        /*0016*/ 	.short	0x0118


	//----- nvinfo : EIATTR_CBANK_PARAM_SIZE
	.align		4
.L_2647:
        /*0018*/ 	.byte	0x03, 0x19
        /*001a*/ 	.short	0x0118


	//----- nvinfo : EIATTR_KPARAM_INFO
	.align		4
        /*001c*/ 	.byte	0x04, 0x17
        /*001e*/ 	.short	(.L_2649 - .L_2648)
.L_2648:
        /*0020*/ 	.word	0x00000000
        /*0024*/ 	.short	0x0000
        /*0026*/ 	.short	0x0000
        /*0028*/ 	.byte	0x00, 0xf0, 0x61, 0x04


	//----- nvinfo : EIATTR_MAXREG_COUNT
	.align		4
.L_2649:
        /*002c*/ 	.byte	0x03, 0x1b
        /*002e*/ 	.short	0x00a8


	//----- nvinfo : EIATTR_NUM_BARRIERS
	.align		4
        /*0030*/ 	.byte	0x02, 0x4c
        /*0032*/ 	.byte	0x01
	.zero		1


	//----- nvinfo : EIATTR_MERCURY_ISA_VERSION
	.align		4
        /*0034*/ 	.byte	0x03, 0x5f
        /*0036*/ 	.short	0x0000


	//----- nvinfo : EIATTR_COOP_GROUP_MASK_REGIDS
	.align		4
        /*0038*/ 	.byte	0x04, 0x29
        /*003a*/ 	.short	(.L_2651 - .L_2650)


	//   ....[0]....
.L_2650:
        /*003c*/ 	.word	0xffffffff


	//   ....[1]....
        /*0040*/ 	.word	0xffffffff


	//   ....[2]....
        /*0044*/ 	.word	0xffffffff


	//   ....[3]....
        /*0048*/ 	.word	0xffffffff


	//   ....[4]....
        /*004c*/ 	.word	0xffffffff


	//   ....[5]....
        /*0050*/ 	.word	0xffffffff


	//   ....[6]....
        /*0054*/ 	.word	0xffffffff


	//   ....[7]....
        /*0058*/ 	.word	0xffffffff


	//   ....[8]....
        /*005c*/ 	.word	0xffffffff


	//   ....[9]....
        /*0060*/ 	.word	0xffffffff


	//   ....[10]....
        /*0064*/ 	.word	0xffffffff


	//   ....[11]....
        /*0068*/ 	.word	0xffffffff


	//   ....[12]....
        /*006c*/ 	.word	0xffffffff


	//   ....[13]....
        /*0070*/ 	.word	0xffffffff


	//   ....[14]....
        /*0074*/ 	.word	0xffffffff


	//   ....[15]....
        /*0078*/ 	.word	0xffffffff


	//   ....[16]....
        /*007c*/ 	.word	0xffffffff


	//----- nvinfo : EIATTR_COOP_GROUP_INSTR_OFFSETS
	.align		4
.L_2651:
        /*0080*/ 	.byte	0x04, 0x28
        /*0082*/ 	.short	(.L_2653 - .L_2652)


	//   ....[0]....
.L_2652:
        /*0084*/ 	.word	0x00001440


	//   ....[1]....
        /*0088*/ 	.word	0x00001920


	//   ....[2]....
        /*008c*/ 	.word	0x00004870


	//   ....[3]....
        /*0090*/ 	.word	0x000053b0


	//   ....[4]....
        /*0094*/ 	.word	0x000053c0


	//   ....[5]....
        /*0098*/ 	.word	0x00005400


	//   ....[6]....
        /*009c*/ 	.word	0x00005410


	//   ....[7]....
        /*00a0*/ 	.word	0x00005450


	//   ....[8]....
        /*00a4*/ 	.word	0x00005460


	//   ....[9]....
        /*00a8*/ 	.word	0x000054d0


	//   ....[10]....
        /*00ac*/ 	.word	0x000054e0


	//   ....[11]....
        /*00b0*/ 	.word	0x00005550


	//   ....[12]....
        /*00b4*/ 	.word	0x00005560


	//   ....[13]....
        /*00b8*/ 	.word	0x00005ca0


	//   ....[14]....
        /*00bc*/ 	.word	0x00005e00


	//   ....[15]....
        /*00c0*/ 	.word	0x00005e20


	//   ....[16]....
        /*00c4*/ 	.word	0x000064a0


	//----- nvinfo : EIATTR_EXIT_INSTR_OFFSETS
	.align		4
.L_2653:
        /*00c8*/ 	.byte	0x04, 0x1c
        /*00ca*/ 	.short	(.L_2655 - .L_2654)


	//   ....[0]....
.L_2654:
        /*00cc*/ 	.word	0x00000590


	//   ....[1]....
        /*00d0*/ 	.word	0x00006ac0


	//----- nvinfo : EIATTR_MAX_THREADS
	.align		4
.L_2655:
        /*00d4*/ 	.byte	0x04, 0x05
        /*00d6*/ 	.short	(.L_2657 - .L_2656)
.L_2656:
        /*00d8*/ 	.word	0x00000040
        /*00dc*/ 	.word	0x00000001
        /*00e0*/ 	.word	0x00000001


	//----- nvinfo : EIATTR_CRS_STACK_SIZE
	.align		4
.L_2657:
        /*00e4*/ 	.byte	0x04, 0x1e
        /*00e6*/ 	.short	(.L_2659 - .L_2658)
.L_2658:
        /*00e8*/ 	.word	0x00000000
.L_2659:


//--------------------- .nv.info._Z25selective_scan_fwd_kernelI32Selective_Scan_fwd_kernel_traitsILi64ELi16ELi1ELb0ELb1ELb1ELb1EffEEv13SSMParamsBase --------------------------
	.section	.nv.info._Z25selective_scan_fwd_kernelI32Selective_Scan_fwd_kernel_traitsILi64ELi16ELi1ELb0ELb1ELb1ELb1EffEEv13SSMParamsBase,"",@"SHT_CUDA_INFO"
	.sectionflags	@""
	.align	4


	//----- nvinfo : EIATTR_CUDA_API_VERSION
	.align		4
        /*0000*/ 	.byte	0x04, 0x37
        /*0002*/ 	.short	(.L_2661 - .L_2660)
.L_2660:
        /*0004*/ 	.word	0x00000082


	//----- nvinfo : EIATTR_SW2861232_WAR
	.align		4
.L_2661:
        /*0008*/ 	.byte	0x01, 0x35
	.zero		2


	//----- nvinfo : EIATTR_PARAM_CBANK
	.align		4
        /*000c*/ 	.byte	0x04, 0x0a
        /*000e*/ 	.short	(.L_2663 - .L_2662)
	.align		4
.L_2662:
        /*0010*/ 	.word	index@(.nv.constant0._Z25selective_scan_fwd_kernelI32Selective_Scan_fwd_kernel_traitsILi64ELi16ELi1ELb0ELb1ELb1ELb1EffEEv13SSMParamsBase)
        /*0014*/ 	.short	0x0160
        /*0016*/ 	.short	0x0118


	//----- nvinfo : EIATTR_CBANK_PARAM_SIZE
	.align		4
.L_2663:
        /*0018*/ 	.byte	0x03, 0x19
        /*001a*/ 	.short	0x0118


	//----- nvinfo : EIATTR_KPARAM_INFO
	.align		4
        /*001c*/ 	.byte	0x04, 0x17
        /*001e*/ 	.short	(.L_2665 - .L_2664)
.L_2664:
        /*0020*/ 	.word	0x00000000
        /*0024*/ 	.short	0x0000
        /*0026*/ 	.short	0x0000
        /*0028*/ 	.byte	0x00, 0xf0, 0x61, 0x04


	//----- nvinfo : EIATTR_MAXREG_COUNT
	.align		4
.L_2665:
        /*002c*/ 	.byte	0x03, 0x1b
        /*002e*/ 	.short	0x00a8


	//----- nvinfo : EIATTR_NUM_BARRIERS
	.align		4
        /*0030*/ 	.byte	0x02, 0x4c
        /*0032*/ 	.byte	0x01
	.zero		1


	//----- nvinfo : EIATTR_MERCURY_ISA_VERSION
	.align		4
        /*0034*/ 	.byte	0x03, 0x5f
        /*0036*/ 	.short	0x0000


	//----- nvinfo : EIATTR_COOP_GROUP_MASK_REGIDS
	.align		4
        /*0038*/ 	.byte	0x04, 0x29
        /*003a*/ 	.short	(.L_2667 - .L_2666)


	//   ....[0]....
.L_2666:
        /*003c*/ 	.word	0xffffffff


	//   ....[1]....
        /*0040*/ 	.word	0xffffffff


	//   ....[2]....
        /*0044*/ 	.word	0xffffffff


	//   ....[3]....
        /*0048*/ 	.word	0xffffffff


	//   ....[4]....
        /*004c*/ 	.word	0xffffffff


	//   ....[5]....
        /*0050*/ 	.word	0xffffffff


	//   ....[6]....
        /*0054*/ 	.word	0xffffffff


	//   ....[7]....
        /*0058*/ 	.word	0xffffffff


	//   ....[8]....
        /*005c*/ 	.word	0xffffffff


	//   ....[9]....
        /*0060*/ 	.word	0xffffffff


	//   ....[10]....
        /*0064*/ 	.word	0xffffffff


	//   ....[11]....
        /*0068*/ 	.word	0xffffffff


	//   ....[12]....
        /*006c*/ 	.word	0xffffffff


	//   ....[13]....
        /*0070*/ 	.word	0xffffffff


	//   ....[14]....
        /*0074*/ 	.word	0xffffffff


	//   ....[15]....
        /*0078*/ 	.word	0xffffffff


	//   ....[16]....
        /*007c*/ 	.word	0xffffffff


	//   ....[17]....
        /*0080*/ 	.word	0xffffffff


	//   ....[18]....
        /*0084*/ 	.word	0xffffffff


	//----- nvinfo : EIATTR_COOP_GROUP_INSTR_OFFSETS
	.align		4
.L_2667:
        /*0088*/ 	.byte	0x04, 0x28
        /*008a*/ 	.short	(.L_2669 - .L_2668)


	//   ....[0]....
.L_2668:
        /*008c*/ 	.word	0x000012e0


	//   ....[1]....
        /*0090*/ 	.word	0x000016e0


	//   ....[2]....
        /*0094*/ 	.word	0x00004610


	//   ....[3]....
        /*0098*/ 	.word	0x00005180


	//   ....[4]....
        /*009c*/ 	.word	0x00005190


	//   ....[5]....
        /*00a0*/ 	.word	0x000051d0


	//   ....[6]....
        /*00a4*/ 	.word	0x000051e0


	//   ....[7]....
        /*00a8*/ 	.word	0x00005220


	//   ....[8]....
        /*00ac*/ 	.word	0x00005230


	//   ....[9]....
        /*00b0*/ 	.word	0x00005270


	//   ....[10]....
        /*00b4*/ 	.word	0x00005280


	//   ....[11]....
        /*00b8*/ 	.word	0x000052f0


	//   ....[12]....
        /*00bc*/ 	.word	0x00005300


	//   ....[13]....
        /*00c0*/ 	.word	0x000054a0


	//   ....[14]....
        /*00c4*/ 	.word	0x00005600


	//   ....[15]....
        /*00c8*/ 	.word	0x00005620


	//   ....[16]....
        /*00cc*/ 	.word	0x00005ce0


	//   ....[17]....
        /*00d0*/ 	.word	0x00006780


	//   ....[18]....
        /*00d4*/ 	.word	0x00006fc0


	//----- nvinfo : EIATTR_EXIT_INSTR_OFFSETS
	.align		4
.L_2669:
        /*00d8*/ 	.byte	0x04, 0x1c
        /*00da*/ 	.short	(.L_2671 - .L_2670)


	//   ....[0]....
.L_2670:
        /*00dc*/ 	.word	0x00000590


	//   ....[1]....
        /*00e0*/ 	.word	0x000075a0


	//----- nvinfo : EIATTR_MAX_THREADS
	.align		4
.L_2671:
        /*00e4*/ 	.byte	0x04, 0x05
        /*00e6*/ 	.short	(.L_2673 - .L_2672)
.L_2672:
        /*00e8*/ 	.word	0x00000040
        /*00ec*/ 	.word	0x00000001
        /*00f0*/ 	.word	0x00000001


	//----- nvinfo : EIATTR_CRS_STACK_SIZE
	.align		4
.L_2673:
        /*00f4*/ 	.byte	0x04, 0x1e
        /*00f6*/ 	.short	(.L_2675 - .L_2674)
.L_2674:
        /*00f8*/ 	.word	0x00000000
.L_2675:


//--------------------- .nv.info._Z25selective_scan_fwd_kernelI32Selective_Scan_fwd_kernel_traitsILi64ELi16ELi1ELb1ELb0ELb0ELb0EffEEv13SSMParamsBase --------------------------
	.section	.nv.info._Z25selective_scan_fwd_kernelI32Selective_Scan_fwd_kernel_traitsILi64ELi16ELi1ELb1ELb0ELb0ELb0EffEEv13SSMParamsBase,"",@"SHT_CUDA_INFO"
	.sectionflags	@""
	.align	4


	//----- nvinfo : EIATTR_CUDA_API_VERSION
	.align		4
        /*0000*/ 	.byte	0x04, 0x37
        /*0002*/ 	.short	(.L_2677 - .L_2676)
.L_2676:
        /*0004*/ 	.word	0x00000082


	//----- nvinfo : EIATTR_SW2861232_WAR
	.align		4
.L_2677:
        /*0008*/ 	.byte	0x01, 0x35
	.zero		2


	//----- nvinfo : EIATTR_PARAM_CBANK
	.align		4
        /*000c*/ 	.byte	0x04, 0x0a
        /*000e*/ 	.short	(.L_2679 - .L_2678)
	.align		4
.L_2678:
        /*0010*/ 	.word	index@(.nv.constant0._Z25selective_scan_fwd_kernelI32Selective_Scan_fwd_kernel_traitsILi64ELi16ELi1ELb1ELb0ELb0ELb0EffEEv13SSMParamsBase)
        /*0014*/ 	.short	0x0160
        /*0016*/ 	.short	0x0118


	//----- nvinfo : EIATTR_CBANK_PARAM_SIZE
	.align		4
.L_2679:
        /*0018*/ 	.byte	0x03, 0x19
        /*001a*/ 	.short	0x0118


	//----- nvinfo : EIATTR_KPARAM_INFO
	.align		4
        /*001c*/ 	.byte	0x04, 0x17
        /*001e*/ 	.short	(.L_2681 - .L_2680)
.L_2680:
        /*0020*/ 	.word	0x00000000
        /*0024*/ 	.short	0x0000
        /*0026*/ 	.short	0x0000
        /*0028*/ 	.byte	0x00, 0xf0, 0x61, 0x04


	//----- nvinfo : EIATTR_MAXREG_COUNT
	.align		4
.L_2681:
        /*002c*/ 	.byte	0x03, 0x1b
        /*002e*/ 	.short	0x00a8


	//----- nvinfo : EIATTR_NUM_BARRIERS
	.align		4
        /*0030*/ 	.byte	0x02, 0x4c
        /*0032*/ 	.byte	0x01
	.zero		1


	//----- nvinfo : EIATTR_MERCURY_ISA_VERSION
	.align		4
        /*0034*/ 	.byte	0x03, 0x5f
        /*0036*/ 	.short	0x0000


	//----- nvinfo : EIATTR_COOP_GROUP_MASK_REGIDS
	.align		4
        /*0038*/ 	.byte	0x04, 0x29
        /*003a*/ 	.short	(.L_2683 - .L_2682)


	//   ....[0]....
.L_2682:
        /*003c*/ 	.word	0xffffffff


	//   ....[1]....
        /*0040*/ 	.word	0xffffffff


	//   ....[2]....
        /*0044*/ 	.word	0xffffffff


	//   ....[3]....
        /*0048*/ 	.word	0xffffffff


	//   ....[4]....
        /*004c*/ 	.word	0xffffffff


	//   ....[5]....
        /*0050*/ 	.word	0xffffffff


	//   ....[6]....
        /*0054*/ 	.word	0xffffffff


	//   ....[7]....
        /*0058*/ 	.word	0xffffffff


	//   ....[8]....
        /*005c*/ 	.word	0xffffffff


	//   ....[9]....
        /*0060*/ 	.word	0xffffffff


	//   ....[10]....
        /*0064*/ 	.word	0xffffffff


	//   ....[11]....
        /*0068*/ 	.word	0xffffffff


	//   ....[12]....
        /*006c*/ 	.word	0xffffffff


	//   ....[13]....
        /*0070*/ 	.word	0xffffffff


	//   ....[14]....
        /*0074*/ 	.word	0xffffffff


	//----- nvinfo : EIATTR_COOP_GROUP_INSTR_OFFSETS
	.align		4
.L_2683:
        /*0078*/ 	.byte	0x04, 0x28
        /*007a*/ 	.short	(.L_2685 - .L_2684)


	//   ....[0]....
.L_2684:
        /*007c*/ 	.word	0x000004c0


	//   ....[1]....
        /*0080*/ 	.word	0x000005e0


	//   ....[2]....
        /*0084*/ 	.word	0x000032e0


	//   ....[3]....
        /*0088*/ 	.word	0x00003310


	//   ....[4]....
        /*008c*/ 	.word	0x000033e0


	//   ....[5]....
        /*0090*/ 	.word	0x000033f0


	//   ....[6]....
        /*0094*/ 	.word	0x00003420


	//   ....[7]....
        /*0098*/ 	.word	0x00003440


	//   ....[8]....
        /*009c*/ 	.word	0x00003470


	//   ....[9]....
        /*00a0*/ 	.word	0x00003490


	//   ....[10]....
        /*00a4*/ 	.word	0x000034c0


	//   ....[11]....
        /*00a8*/ 	.word	0x000034e0


	//   ....[12]....
        /*00ac*/ 	.word	0x00003530


	//   ....[13]....
        /*00b0*/ 	.word	0x00003580


	//   ....[14]....
        /*00b4*/ 	.word	0x00003b30


	//----- nvinfo : EIATTR_EXIT_INSTR_OFFSETS
	.align		4
.L_2685:
        /*00b8*/ 	.byte	0x04, 0x1c
        /*00ba*/ 	.short	(.L_2687 - .L_2686)


	//   ....[0]....
.L_2686:
        /*00bc*/ 	.word	0x00000200


	//   ....[1]....
        /*00c0*/ 	.word	0x00003c80


	//----- nvinfo : EIATTR_MAX_THREADS
	.align		4
.L_2687:
        /*00c4*/ 	.byte	0x04, 0x05
        /*00c6*/ 	.short	(.L_2689 - .L_2688)
.L_2688:
        /*00c8*/ 	.word	0x00000040
        /*00cc*/ 	.word	0x00000001
        /*00d0*/ 	.word	0x00000001


	//----- nvinfo : EIATTR_CRS_STACK_SIZE
	.align		4
.L_2689:
        /*00d4*/ 	.byte	0x04, 0x1e
        /*00d6*/ 	.short	(.L_2691 - .L_2690)
.L_2690:
        /*00d8*/ 	.word	0x00000000
.L_2691:


//--------------------- .nv.info._Z25selective_scan_fwd_kernelI32Selective_Scan_fwd_kernel_traitsILi64ELi16ELi1ELb1ELb0ELb0ELb1EffEEv13SSMParamsBase --------------------------
	.section	.nv.info._Z25selective_scan_fwd_kernelI32Selective_Scan_fwd_kernel_traitsILi64ELi16ELi1ELb1ELb0ELb0ELb1EffEEv13SSMParamsBase,"",@"SHT_CUDA_INFO"
	.sectionflags	@""
	.align	4


	//----- nvinfo : EIATTR_CUDA_API_VERSION
	.align		4
        /*0000*/ 	.byte	0x04, 0x37
        /*0002*/ 	.short	(.L_2693 - .L_2692)
.L_2692:
        /*0004*/ 	.word	0x00000082


	//----- nvinfo : EIATTR_SW2861232_WAR
	.align		4
.L_2693:
        /*0008*/ 	.byte	0x01, 0x35
	.zero		2


	//----- nvinfo : EIATTR_PARAM_CBANK
	.align		4
        /*000c*/ 	.byte	0x04, 0x0a
        /*000e*/ 	.short	(.L_2695 - .L_2694)
	.align		4
.L_2694:
        /*0010*/ 	.word	index@(.nv.constant0._Z25selective_scan_fwd_kernelI32Selective_Scan_fwd_kernel_traitsILi64ELi16ELi1ELb1ELb0ELb0ELb1EffEEv13SSMParamsBase)
        /*0014*/ 	.short	0x0160
        /*0016*/ 	.short	0x0118


	//----- nvinfo : EIATTR_CBANK_PARAM_SIZE
	.align		4
.L_2695:
        /*0018*/ 	.byte	0x03, 0x19
        /*001a*/ 	.short	0x0118


	//----- nvinfo : EIATTR_KPARAM_INFO
	.align		4
        /*001c*/ 	.byte	0x04, 0x17
        /*001e*/ 	.short	(.L_2697 - .L_2696)
.L_2696:
        /*0020*/ 	.word	0x00000000
        /*0024*/ 	.short	0x0000
        /*0026*/ 	.short	0x0000
        /*0028*/ 	.byte	0x00, 0xf0, 0x61, 0x04


	//----- nvinfo : EIATTR_MAXREG_COUNT
	.align		4
.L_2697:
        /*002c*/ 	.byte	0x03, 0x1b
        /*002e*/ 	.short	0x00a8


	//----- nvinfo : EIATTR_NUM_BARRIERS
	.align		4
        /*0030*/ 	.byte	0x02, 0x4c
        /*0032*/ 	.byte	0x01
	.zero		1


	//----- nvinfo : EIATTR_MERCURY_ISA_VERSION
	.align		4
        /*0034*/ 	.byte	0x03, 0x5f
        /*0036*/ 	.short	0x0000


	//----- nvinfo : EIATTR_COOP_GROUP_MASK_REGIDS
	.align		4
        /*0038*/ 	.byte	0x04, 0x29
        /*003a*/ 	.short	(.L_2699 - .L_2698)


	//   ....[0]....
.L_2698:
        /*003c*/ 	.word	0xffffffff


	//   ....[1]....
        /*0040*/ 	.word	0xffffffff


	//   ....[2]....
        /*0044*/ 	.word	0xffffffff


	//   ....[3]....
        /*0048*/ 	.word	0xffffffff


	//   ....[4]....
        /*004c*/ 	.word	0xffffffff


	//   ....[5]....
        /*0050*/ 	.word	0xffffffff


	//   ....[6]....
        /*0054*/ 	.word	0xffffffff


	//   ....[7]....
        /*0058*/ 	.word	0xffffffff


	//   ....[8]....
        /*005c*/ 	.word	0xffffffff


	//   ....[9]....
        /*0060*/ 	.word	0xffffffff


	//   ....[10]....
        /*0064*/ 	.word	0xffffffff


	//   ....[11]....
        /*0068*/ 	.word	0xffffffff


	//   ....[12]....
        /*006c*/ 	.word	0xffffffff


	//   ....[13]....
        /*0070*/ 	.word	0xffffffff


	//   ....[14]....
        /*0074*/ 	.word	0xffffffff


	//   ....[15]....
        /*0078*/ 	.word	0xffffffff


	//   ....[16]....
        /*007c*/ 	.word	0xffffffff


	//----- nvinfo : EIATTR_COOP_GROUP_INSTR_OFFSETS
	.align		4
.L_2699:
        /*0080*/ 	.byte	0x04, 0x28
        /*0082*/ 	.short	(.L_2701 - .L_2700)


	//   ....[0]....
.L_2700:
        /*0084*/ 	.word	0x000004f0


	//   ....[1]....
        /*0088*/ 	.word	0x00000610


	//   ....[2]....
        /*008c*/ 	.word	0x00003310


	//   ....[3]....
        /*0090*/ 	.word	0x00003340


	//   ....[4]....
        /*0094*/ 	.word	0x00003410


	//   ....[5]....
        /*0098*/ 	.word	0x00003420


	//   ....[6]....
        /*009c*/ 	.word	0x00003450


	//   ....[7]....
        /*00a0*/ 	.word	0x00003470


	//   ....[8]....
        /*00a4*/ 	.word	0x000034a0


	//   ....[9]....
        /*00a8*/ 	.word	0x000034c0


	//   ....[10]....
        /*00ac*/ 	.word	0x000034f0


	//   ....[11]....
        /*00b0*/ 	.word	0x00003510


	//   ....[12]....
        /*00b4*/ 	.word	0x00003560


	//   ....[13]....
        /*00b8*/ 	.word	0x000035b0


	//   ....[14]....
        /*00bc*/ 	.word	0x00003c00


	//   ....[15]....
        /*00c0*/ 	.word	0x00003de0


	//   ....[16]....
        /*00c4*/ 	.word	0x00004530


	//----- nvinfo : EIATTR_EXIT_INSTR_OFFSETS
	.align		4
.L_2701:
        /*00c8*/ 	.byte	0x04, 0x1c
        /*00ca*/ 	.short	(.L_2703 - .L_2702)


	//   ....[0]....
.L_2702:
        /*00cc*/ 	.word	0x00000200


	//   ....[1]....
        /*00d0*/ 	.word	0x000045e0


	//----- nvinfo : EIATTR_MAX_THREADS
	.align		4
.L_2703:
        /*00d4*/ 	.byte	0x04, 0x05
        /*00d6*/ 	.short	(.L_2705 - .L_2704)
.L_2704:
        /*00d8*/ 	.word	0x00000040
        /*00dc*/ 	.word	0x00000001
        /*00e0*/ 	.word	0x00000001


	//----- nvinfo : EIATTR_CRS_STACK_SIZE
	.align		4
.L_2705:
        /*00e4*/ 	.byte	0x04, 0x1e
        /*00e6*/ 	.short	(.L_2707 - .L_2706)
.L_2706:
        /*00e8*/ 	.word	0x00000000
.L_2707:


//--------------------- .nv.info._Z25selective_scan_fwd_kernelI32Selective_Scan_fwd_kernel_traitsILi64ELi16ELi1ELb1ELb0ELb1ELb0EffEEv13SSMParamsBase --------------------------
	.section	.nv.info._Z25selective_scan_fwd_kernelI32Selective_Scan_fwd_kernel_traitsILi64ELi16ELi1ELb1ELb0ELb1ELb0EffEEv13SSMParamsBase,"",@"SHT_CUDA_INFO"
	.sectionflags	@""
	.align	4


	//----- nvinfo : EIATTR_CUDA_API_VERSION
	.align		4
        /*0000*/ 	.byte	0x04, 0x37
        /*0002*/ 	.short	(.L_2709 - .L_2708)
.L_2708:
        /*0004*/ 	.word	0x00000082


	//----- nvinfo : EIATTR_SW2861232_WAR
	.align		4
.L_2709:
        /*0008*/ 	.byte	0x01, 0x35
	.zero		2


	//----- nvinfo : EIATTR_PARAM_CBANK
	.align		4
        /*000c*/ 	.byte	0x04, 0x0a
        /*000e*/ 	.short	(.L_2711 - .L_2710)
	.align		4
.L_2710:
        /*0010*/ 	.word	index@(.nv.constant0._Z25selective_scan_fwd_kernelI32Selective_Scan_fwd_kernel_traitsILi64ELi16ELi1ELb1ELb0ELb1ELb0EffEEv13SSMParamsBase)
        /*0014*/ 	.short	0x0160
        /*0016*/ 	.short	0x0118


	//----- nvinfo : EIATTR_CBANK_PARAM_SIZE
	.align		4
.L_2711:
        /*0018*/ 	.byte	0x03, 0x19
        /*001a*/ 	.short	0x0118


	//----- nvinfo : EIATTR_KPARAM_INFO
	.align		4
        /*001c*/ 	.byte	0x04, 0x17
        /*001e*/ 	.short	(.L_2713 - .L_2712)
.L_2712:
        /*0020*/ 	.word	0x00000000
        /*0024*/ 	.short	0x0000
        /*0026*/ 	.short	0x0000
        /*0028*/ 	.byte	0x00, 0xf0, 0x61, 0x04


	//----- nvinfo : EIATTR_MAXREG_COUNT
	.align		4
.L_2713:
        /*002c*/ 	.byte	0x03, 0x1b
        /*002e*/ 	.short	0x00a8


	//----- nvinfo : EIATTR_NUM_BARRIERS
	.align		4
        /*0030*/ 	.byte	0x02, 0x4c
        /*0032*/ 	.byte	0x01
	.zero		1


	//----- nvinfo : EIATTR_MERCURY_ISA_VERSION
	.align		4
        /*0034*/ 	.byte	0x03, 0x5f
        /*0036*/ 	.short	0x0000


	//----- nvinfo : EIATTR_COOP_GROUP_MASK_REGIDS
	.align		4
        /*0038*/ 	.byte	0x04, 0x29
        /*003a*/ 	.short	(.L_2715 - .L_2714)


	//   ....[0]....
.L_2714:
        /*003c*/ 	.word	0xffffffff


	//   ....[1]....
        /*0040*/ 	.word	0xffffffff


	//   ....[2]....
        /*0044*/ 	.word	0xffffffff


	//   ....[3]....
        /*0048*/ 	.word	0xffffffff


	//   ....[4]....
        /*004c*/ 	.word	0xffffffff


	//   ....[5]....
        /*0050*/ 	.word	0xffffffff


	//   ....[6]....
        /*0054*/ 	.word	0xffffffff


	//   ....[7]....
        /*0058*/ 	.word	0xffffffff


	//   ....[8]....
        /*005c*/ 	.word	0xffffffff


	//   ....[9]....
        /*0060*/ 	.word	0xffffffff


	//   ....[10]....
        /*0064*/ 	.word	0xffffffff


	//   ....[11]....
        /*0068*/ 	.word	0xffffffff


	//   ....[12]....
        /*006c*/ 	.word	0xffffffff


	//   ....[13]....
        /*0070*/ 	.word	0xffffffff


	//   ....[14]....
        /*0074*/ 	.word	0xffffffff


	//   ....[15]....
        /*0078*/ 	.word	0xffffffff


	//----- nvinfo : EIATTR_COOP_GROUP_INSTR_OFFSETS
	.align		4
.L_2715:
        /*007c*/ 	.byte	0x04, 0x28
        /*007e*/ 	.short	(.L_2717 - .L_2716)


	//   ....[0]....
.L_2716:
        /*0080*/ 	.word	0x000006a0


	//   ....[1]....
        /*0084*/ 	.word	0x000007c0


	//   ....[2]....
        /*0088*/ 	.word	0x00003290


	//   ....[3]....
        /*008c*/ 	.word	0x000035d0


	//   ....[4]....
        /*0090*/ 	.word	0x00003600


	//   ....[5]....
        /*0094*/ 	.word	0x00003690


	//   ....[6]....
        /*0098*/ 	.word	0x000036b0


	//   ....[7]....
        /*009c*/ 	.word	0x000036e0


	//   ....[8]....
        /*00a0*/ 	.word	0x00003700


	//   ....[9]....
        /*00a4*/ 	.word	0x00003730


	//   ....[10]....
        /*00a8*/ 	.word	0x00003750


	//   ....[11]....
        /*00ac*/ 	.word	0x00003780


	//   ....[12]....
        /*00b0*/ 	.word	0x000037a0


	//   ....[13]....
        /*00b4*/ 	.word	0x00003800


	//   ....[14]....
        /*00b8*/ 	.word	0x00003860


	//   ....[15]....
        /*00bc*/ 	.word	0x00003f70


	//----- nvinfo : EIATTR_EXIT_INSTR_OFFSETS
	.align		4
.L_2717:
        /*00c0*/ 	.byte	0x04, 0x1c
        /*00c2*/ 	.short	(.L_2719 - .L_2718)


	//   ....[0]....
.L_2718:
        /*00c4*/ 	.word	0x00000320


	//   ....[1]....
        /*00c8*/ 	.word	0x00004090


	//----- nvinfo : EIATTR_MAX_THREADS
	.align		4
.L_2719:
        /*00cc*/ 	.byte	0x04, 0x05
        /*00ce*/ 	.short	(.L_2721 - .L_2720)
.L_2720:
        /*00d0*/ 	.word	0x00000040
        /*00d4*/ 	.word	0x00000001
        /*00d8*/ 	.word	0x00000001


	//----- nvinfo : EIATTR_CRS_STACK_SIZE
	.align		4
.L_2721:
        /*00dc*/ 	.byte	0x04, 0x1e
        /*00de*/ 	.short	(.L_2723 - .L_2722)
.L_2722:
        /*00e0*/ 	.word	0x00000000
.L_2723:


//--------------------- .nv.info._Z25selective_scan_fwd_kernelI32Selective_Scan_fwd_kernel_traitsILi64ELi16ELi1ELb1ELb0ELb1ELb1EffEEv13SSMParamsBase --------------------------
	.section	.nv.info._Z25selective_scan_fwd_kernelI32Selective_Scan_fwd_kernel_traitsILi64ELi16ELi1ELb1ELb0ELb1ELb1EffEEv13SSMParamsBase,"",@"SHT_CUDA_INFO"
	.sectionflags	@""
	.align	4


	//----- nvinfo : EIATTR_CUDA_API_VERSION
	.align		4
        /*0000*/ 	.byte	0x04, 0x37
        /*0002*/ 	.short	(.L_2725 - .L_2724)
.L_2724:
        /*0004*/ 	.word	0x00000082


	//----- nvinfo : EIATTR_SW2861232_WAR
	.align		4
.L_2725:
        /*0008*/ 	.byte	0x01, 0x35
	.zero		2


	//----- nvinfo : EIATTR_PARAM_CBANK
	.align		4
        /*000c*/ 	.byte	0x04, 0x0a
        /*000e*/ 	.short	(.L_2727 - .L_2726)
	.align		4
.L_2726:
        /*0010*/ 	.word	index@(.nv.constant0._Z25selective_scan_fwd_kernelI32Selective_Scan_fwd_kernel_traitsILi64ELi16ELi1ELb1ELb0ELb1ELb1EffEEv13SSMParamsBase)
        /*0014*/ 	.short	0x0160
        /*0016*/ 	.short	0x0118


	//----- nvinfo : EIATTR_CBANK_PARAM_SIZE
	.align		4
.L_2727:
        /*0018*/ 	.byte	0x03, 0x19
        /*001a*/ 	.short	0x0118


	//----- nvinfo : EIATTR_KPARAM_INFO
	.align		4
        /*001c*/ 	.byte	0x04, 0x17
        /*001e*/ 	.short	(.L_2729 - .L_2728)
.L_2728:
        /*0020*/ 	.word	0x00000000
        /*0024*/ 	.short	0x0000
        /*0026*/ 	.short	0x0000
        /*0028*/ 	.byte	0x00, 0xf0, 0x61, 0x04


	//----- nvinfo : EIATTR_MAXREG_COUNT
	.align		4
.L_2729:
        /*002c*/ 	.byte	0x03, 0x1b
        /*002e*/ 	.short	0x00a8


	//----- nvinfo : EIATTR_NUM_BARRIERS
	.align		4
        /*0030*/ 	.byte	0x02, 0x4c
        /*0032*/ 	.byte	0x01
	.zero		1


	//----- nvinfo : EIATTR_MERCURY_ISA_VERSION
	.align		4
        /*0034*/ 	.byte	0x03, 0x5f
        /*0036*/ 	.short	0x0000


	//----- nvinfo : EIATTR_COOP_GROUP_MASK_REGIDS
	.align		4
        /*0038*/ 	.byte	0x04, 0x29
        /*003a*/ 	.short	(.L_2731 - .L_2730)


	//   ....[0]....
.L_2730:
        /*003c*/ 	.word	0xffffffff


	//   ....[1]....
        /*0040*/ 	.word	0xffffffff


	//   ....[2]....
        /*0044*/ 	.word	0xffffffff


	//   ....[3]....
        /*0048*/ 	.word	0xffffffff


	//   ....[4]....
        /*004c*/ 	.word	0xffffffff


	//   ....[5]....
        /*0050*/ 	.word	0xffffffff


	//   ....[6]....
        /*0054*/ 	.word	0xffffffff


	//   ....[7]....
        /*0058*/ 	.word	0xffffffff


	//   ....[8]....
        /*005c*/ 	.word	0xffffffff


	//   ....[9]....
        /*0060*/ 	.word	0xffffffff


	//   ....[10]....
        /*0064*/ 	.word	0xffffffff


	//   ....[11]....
        /*0068*/ 	.word	0xffffffff


	//   ....[12]....
        /*006c*/ 	.word	0xffffffff


	//   ....[13]....
        /*0070*/ 	.word	0xffffffff


	//   ....[14]....
        /*0074*/ 	.word	0xffffffff


	//   ....[15]....
        /*0078*/ 	.word	0xffffffff


	//   ....[16]....
        /*007c*/ 	.word	0xffffffff


	//   ....[17]....
        /*0080*/ 	.word	0xffffffff


	//----- nvinfo : EIATTR_COOP_GROUP_INSTR_OFFSETS
	.align		4
.L_2731:
        /*0084*/ 	.byte	0x04, 0x28
        /*0086*/ 	.short	(.L_2733 - .L_2732)


	//   ....[0]....
.L_2732:
        /*0088*/ 	.word	0x00000650


	//   ....[1]....
        /*008c*/ 	.word	0x00000770


	//   ....[2]....
        /*0090*/ 	.word	0x00003240


	//   ....[3]....
        /*0094*/ 	.word	0x00003580


	//   ....[4]....
        /*0098*/ 	.word	0x000035b0


	//   ....[5]....
        /*009c*/ 	.word	0x00003640


	//   ....[6]....
        /*00a0*/ 	.word	0x00003660


	//   ....[7]....
        /*00a4*/ 	.word	0x00003690


	//   ....[8]....
        /*00a8*/ 	.word	0x000036b0


	//   ....[9]....
        /*00ac*/ 	.word	0x000036e0


	//   ....[10]....
        /*00b0*/ 	.word	0x00003700


	//   ....[11]....
        /*00b4*/ 	.word	0x00003730


	//   ....[12]....
        /*00b8*/ 	.word	0x00003750


	//   ....[13]....
        /*00bc*/ 	.word	0x000037b0


	//   ....[14]....
        /*00c0*/ 	.word	0x00003810


	//   ....[15]....
        /*00c4*/ 	.word	0x00003f70


	//   ....[16]....
        /*00c8*/ 	.word	0x00004160


	//   ....[17]....
        /*00cc*/ 	.word	0x00004860


	//----- nvinfo : EIATTR_EXIT_INSTR_OFFSETS
	.align		4
.L_2733:
        /*00d0*/ 	.byte	0x04, 0x1c
        /*00d2*/ 	.short	(.L_2735 - .L_2734)


	//   ....[0]....
.L_2734:
        /*00d4*/ 	.word	0x00000310


	//   ....[1]....
        /*00d8*/ 	.word	0x00004960


	//----- nvinfo : EIATTR_MAX_THREADS
	.align		4
.L_2735:
        /*00dc*/ 	.byte	0x04, 0x05
        /*00de*/ 	.short	(.L_2737 - .L_2736)
.L_2736:
        /*00e0*/ 	.word	0x00000040
        /*00e4*/ 	.word	0x00000001
        /*00e8*/ 	.word	0x00000001


	//----- nvinfo : EIATTR_CRS_STACK_SIZE
	.align		4
.L_2737:
        /*00ec*/ 	.byte	0x04, 0x1e
        /*00ee*/ 	.short	(.L_2739 - .L_2738)
.L_2738:
        /*00f0*/ 	.word	0x00000000
.L_2739:


//--------------------- .nv.info._Z25selective_scan_fwd_kernelI32Selective_Scan_fwd_kernel_traitsILi64ELi16ELi1ELb1ELb1ELb0ELb0EffEEv13SSMParamsBase --------------------------
	.section	.nv.info._Z25selective_scan_fwd_kernelI32Selective_Scan_fwd_kernel_traitsILi64ELi16ELi1ELb1ELb1ELb0ELb0EffEEv13SSMParamsBase,"",@"SHT_CUDA_INFO"
	.sectionflags	@""
	.align	4


	//----- nvinfo : EIATTR_CUDA_API_VERSION
	.align		4
        /*0000*/ 	.byte	0x04, 0x37
        /*0002*/ 	.short	(.L_2741 - .L_2740)
.L_2740:
        /*0004*/ 	.word	0x00000082


	//----- nvinfo : EIATTR_SW2861232_WAR
	.align		4
.L_2741:
        /*0008*/ 	.byte	0x01, 0x35
	.zero		2


	//----- nvinfo : EIATTR_PARAM_CBANK
	.align		4
        /*000c*/ 	.byte	0x04, 0x0a
        /*000e*/ 	.short	(.L_2743 - .L_2742)
	.align		4
.L_2742:
        /*0010*/ 	.word	index@(.nv.constant0._Z25selective_scan_fwd_kernelI32Selective_Scan_fwd_kernel_traitsILi64ELi16ELi1ELb1ELb1ELb0ELb0EffEEv13SSMParamsBase)
        /*0014*/ 	.short	0x0160
        /*0016*/ 	.short	0x0118


	//----- nvinfo : EIATTR_CBANK_PARAM_SIZE
	.align		4
.L_2743:
        /*0018*/ 	.byte	0x03, 0x19
        /*001a*/ 	.short	0x0118


	//----- nvinfo : EIATTR_KPARAM_INFO
	.align		4
        /*001c*/ 	.byte	0x04, 0x17
        /*001e*/ 	.short	(.L_2745 - .L_2744)
.L_2744:
        /*0020*/ 	.word	0x00000000
        /*0024*/ 	.short	0x0000
        /*0026*/ 	.short	0x0000
        /*0028*/ 	.byte	0x00, 0xf0, 0x61, 0x04


	//----- nvinfo : EIATTR_MAXREG_COUNT
	.align		4
.L_2745:
        /*002c*/ 	.byte	0x03, 0x1b
        /*002e*/ 	.short	0x00a8


	//----- nvinfo : EIATTR_NUM_BARRIERS
	.align		4
        /*0030*/ 	.byte	0x02, 0x4c
        /*0032*/ 	.byte	0x01
	.zero		1


	//----- nvinfo : EIATTR_MERCURY_ISA_VERSION
	.align		4
        /*0034*/ 	.byte	0x03, 0x5f
        /*0036*/ 	.short	0x0000


	//----- nvinfo : EIATTR_COOP_GROUP_MASK_REGIDS
	.align		4
        /*0038*/ 	.byte	0x04, 0x29
        /*003a*/ 	.short	(.L_2747 - .L_2746)


	//   ....[0]....
.L_2746:
        /*003c*/ 	.word	0xffffffff


	//   ....[1]....
        /*0040*/ 	.word	0xffffffff


	//   ....[2]....
        /*0044*/ 	.word	0xffffffff


	//   ....[3]....
        /*0048*/ 	.word	0xffffffff


	//   ....[4]....
        /*004c*/ 	.word	0xffffffff


	//   ....[5]....
        /*0050*/ 	.word	0xffffffff


	//   ....[6]....
        /*0054*/ 	.word	0xffffffff


	//   ....[7]....
        /*0058*/ 	.word	0xffffffff


	//   ....[8]....
        /*005c*/ 	.word	0xffffffff


	//   ....[9]....
        /*0060*/ 	.word	0xffffffff


	//   ....[10]....
        /*0064*/ 	.word	0xffffffff


	//   ....[11]....
        /*0068*/ 	.word	0xffffffff


	//   ....[12]....
        /*006c*/ 	.word	0xffffffff


	//   ....[13]....
        /*0070*/ 	.word	0xffffffff


	//   ....[14]....
        /*0074*/ 	.word	0xffffffff


	//   ....[15]....
        /*0078*/ 	.word	0xffffffff


	//----- nvinfo : EIATTR_COOP_GROUP_INSTR_OFFSETS
	.align		4
.L_2747:
        /*007c*/ 	.byte	0x04, 0x28
        /*007e*/ 	.short	(.L_2749 - .L_2748)


	//   ....[0]....
.L_2748:
        /*0080*/ 	.word	0x000006a0


	//   ....[1]....
        /*0084*/ 	.word	0x000007a0


	//   ....[2]....
        /*0088*/ 	.word	0x000031d0


	//   ....[3]....
        /*008c*/ 	.word	0x00003670


	//   ....[4]....
        /*0090*/ 	.word	0x000036b0


	//   ....[5]....
        /*0094*/ 	.word	0x00003710


	//   ....[6]....
        /*0098*/ 	.word	0x00003780


	//   ....[7]....
        /*009c*/ 	.word	0x000037c0


	//   ....[8]....
        /*00a0*/ 	.word	0x000037f0


	//   ....[9]....
        /*00a4*/ 	.word	0x00003810


	//   ....[10]....
        /*00a8*/ 	.word	0x00003840


	//   ....[11]....
        /*00ac*/ 	.word	0x00003860


	//   ....[12]....
        /*00b0*/ 	.word	0x00003890


	//   ....[13]....
        /*00b4*/ 	.word	0x00003900


	//   ....[14]....
        /*00b8*/ 	.word	0x00003960


	//   ....[15]....
        /*00bc*/ 	.word	0x00003f70


	//----- nvinfo : EIATTR_EXIT_INSTR_OFFSETS
	.align		4
.L_2749:
        /*00c0*/ 	.byte	0x04, 0x1c
        /*00c2*/ 	.short	(.L_2751 - .L_2750)


	//   ....[0]....
.L_2750:
        /*00c4*/ 	.word	0x00000320


	//   ....[1]....
        /*00c8*/ 	.word	0x00004090


	//----- nvinfo : EIATTR_MAX_THREADS
	.align		4
.L_2751:
        /*00cc*/ 	.byte	0x04, 0x05
        /*00ce*/ 	.short	(.L_2753 - .L_2752)
.L_2752:
        /*00d0*/ 	.word	0x00000040
        /*00d4*/ 	.word	0x00000001
        /*00d8*/ 	.word	0x00000001


	//----- nvinfo : EIATTR_CRS_STACK_SIZE
	.align		4
.L_2753:
        /*00dc*/ 	.byte	0x04, 0x1e
        /*00de*/ 	.short	(.L_2755 - .L_2754)
.L_2754:
        /*00e0*/ 	.word	0x00000000
.L_2755:


//--------------------- .nv.info._Z25selective_scan_fwd_kernelI32Selective_Scan_fwd_kernel_traitsILi64ELi16ELi1ELb1ELb1ELb0ELb1EffEEv13SSMParamsBase --------------------------
	.section	.nv.info._Z25selective_scan_fwd_kernelI32Selective_Scan_fwd_kernel_traitsILi64ELi16ELi1ELb1ELb1ELb0ELb1EffEEv13SSMParamsBase,"",@"SHT_CUDA_INFO"
	.sectionflags	@""
	.align	4


	//----- nvinfo : EIATTR_CUDA_API_VERSION
	.align		4
        /*0000*/ 	.byte	0x04, 0x37
        /*0002*/ 	.short	(.L_2757 - .L_2756)
.L_2756:
        /*0004*/ 	.word	0x00000082


	//----- nvinfo : EIATTR_SW2861232_WAR
	.align		4
.L_2757:
        /*0008*/ 	.byte	0x01, 0x35
	.zero		2


	//----- nvinfo : EIATTR_PARAM_CBANK
	.align		4
        /*000c*/ 	.byte	0x04, 0x0a
        /*000e*/ 	.short	(.L_2759 - .L_2758)
	.align		4
.L_2758:
        /*0010*/ 	.word	index@(.nv.constant0._Z25selective_scan_fwd_kernelI32Selective_Scan_fwd_kernel_traitsILi64ELi16ELi1ELb1ELb1ELb0ELb1EffEEv13SSMParamsBase)
        /*0014*/ 	.short	0x0160
        /*0016*/ 	.short	0x0118


	//----- nvinfo : EIATTR_CBANK_PARAM_SIZE
	.align		4
.L_2759:
        /*0018*/ 	.byte	0x03, 0x19
        /*001a*/ 	.short	0x0118


	//----- nvinfo : EIATTR_KPARAM_INFO
	.align		4
        /*001c*/ 	.byte	0x04, 0x17
        /*001e*/ 	.short	(.L_2761 - .L_2760)
.L_2760:
        /*0020*/ 	.word	0x00000000
        /*0024*/ 	.short	0x0000
        /*0026*/ 	.short	0x0000
        /*0028*/ 	.byte	0x00, 0xf0, 0x61, 0x04


	//----- nvinfo : EIATTR_MAXREG_COUNT
	.align		4
.L_2761:
        /*002c*/ 	.byte	0x03, 0x1b
        /*002e*/ 	.short	0x00a8


	//----- nvinfo : EIATTR_NUM_BARRIERS
	.align		4
        /*0030*/ 	.byte	0x02, 0x4c
        /*0032*/ 	.byte	0x01
	.zero		1


	//----- nvinfo : EIATTR_MERCURY_ISA_VERSION
	.align		4
        /*0034*/ 	.byte	0x03, 0x5f
        /*0036*/ 	.short	0x0000


	//----- nvinfo : EIATTR_COOP_GROUP_MASK_REGIDS
	.align		4
        /*0038*/ 	.byte	0x04, 0x29
        /*003a*/ 	.short	(.L_2763 - .L_2762)


	//   ....[0]....
.L_2762:
        /*003c*/ 	.word	0xffffffff


	//   ....[1]....
        /*0040*/ 	.word	0xffffffff


	//   ....[2]....
        /*0044*/ 	.word	0xffffffff


	//   ....[3]....
        /*0048*/ 	.word	0xffffffff


	//   ....[4]....
        /*004c*/ 	.word	0xffffffff


	//   ....[5]....
        /*0050*/ 	.word	0xffffffff


	//   ....[6]....
        /*0054*/ 	.word	0xffffffff


	//   ....[7]....
        /*0058*/ 	.word	0xffffffff


	//   ....[8]....
        /*005c*/ 	.word	0xffffffff


	//   ....[9]....
        /*0060*/ 	.word	0xffffffff


	//   ....[10]....
        /*0064*/ 	.word	0xffffffff


	//   ....[11]....
        /*0068*/ 	.word	0xffffffff


	//   ....[12]....
        /*006c*/ 	.word	0xffffffff


	//   ....[13]....
        /*0070*/ 	.word	0xffffffff


	//   ....[14]....
        /*0074*/ 	.word	0xffffffff


	//   ....[15]....
        /*0078*/ 	.word	0xffffffff


	//   ....[16]....
        /*007c*/ 	.word	0xffffffff


	//   ....[17]....
        /*0080*/ 	.word	0xffffffff


	//----- nvinfo : EIATTR_COOP_GROUP_INSTR_OFFSETS
	.align		4
.L_2763:
        /*0084*/ 	.byte	0x04, 0x28
        /*0086*/ 	.short	(.L_2765 - .L_2764)


	//   ....[0]....
.L_2764:
        /*0088*/ 	.word	0x00000650


	//   ....[1]....
        /*008c*/ 	.word	0x00000750


	//   ....[2]....
        /*0090*/ 	.word	0x00003180


	//   ....[3]....
        /*0094*/ 	.word	0x00003620


	//   ....[4]....
        /*0098*/ 	.word	0x00003660


	//   ....[5]....
        /*009c*/ 	.word	0x000036c0


	//   ....[6]....
        /*00a0*/ 	.word	0x00003730


	//   ....[7]....
        /*00a4*/ 	.word	0x00003770


	//   ....[8]....
        /*00a8*/ 	.word	0x000037a0


	//   ....[9]....
        /*00ac*/ 	.word	0x000037c0


	//   ....[10]....
        /*00b0*/ 	.word	0x000037f0


	//   ....[11]....
        /*00b4*/ 	.word	0x00003810


	//   ....[12]....
        /*00b8*/ 	.word	0x00003840


	//   ....[13]....
        /*00bc*/ 	.word	0x000038b0


	//   ....[14]....
        /*00c0*/ 	.word	0x00003910


	//   ....[15]....
        /*00c4*/ 	.word	0x00003f70


	//   ....[16]....
        /*00c8*/ 	.word	0x00004160


	//   ....[17]....
        /*00cc*/ 	.word	0x00004860


	//----- nvinfo : EIATTR_EXIT_INSTR_OFFSETS
	.align		4
.L_2765:
        /*00d0*/ 	.byte	0x04, 0x1c
        /*00d2*/ 	.short	(.L_2767 - .L_2766)


	//   ....[0]....
.L_2766:
        /*00d4*/ 	.word	0x00000310


	//   ....[1]....
        /*00d8*/ 	.word	0x00004960


	//----- nvinfo : EIATTR_MAX_THREADS
	.align		4
.L_2767:
        /*00dc*/ 	.byte	0x04, 0x05
        /*00de*/ 	.short	(.L_2769 - .L_2768)
.L_2768:
        /*00e0*/ 	.word	0x00000040
        /*00e4*/ 	.word	0x00000001
        /*00e8*/ 	.word	0x00000001


	//----- nvinfo : EIATTR_CRS_STACK_SIZE
	.align		4
.L_2769:
        /*00ec*/ 	.byte	0x04, 0x1e
        /*00ee*/ 	.short	(.L_2771 - .L_2770)
.L_2770:
        /*00f0*/ 	.word	0x00000000
.L_2771:


//--------------------- .nv.info._Z25selective_scan_fwd_kernelI32Selective_Scan_fwd_kernel_traitsILi64ELi16ELi1ELb1ELb1ELb1ELb0EffEEv13SSMParamsBase --------------------------
	.section	.nv.info._Z25selective_scan_fwd_kernelI32Selective_Scan_fwd_kernel_traitsILi64ELi16ELi1ELb1ELb1ELb1ELb0EffEEv13SSMParamsBase,"",@"SHT_CUDA_INFO"
	.sectionflags	@""
	.align	4


	//----- nvinfo : EIATTR_CUDA_API_VERSION
	.align		4
        /*0000*/ 	.byte	0x04, 0x37
        /*0002*/ 	.short	(.L_2773 - .L_2772)
.L_2772:
        /*0004*/ 	.word	0x00000082


	//----- nvinfo : EIATTR_SW2861232_WAR
	.align		4
.L_2773:
        /*0008*/ 	.byte	0x01, 0x35
	.zero		2


	//----- nvinfo : EIATTR_PARAM_CBANK
	.align		4
        /*000c*/ 	.byte	0x04, 0x0a
        /*000e*/ 	.short	(.L_2775 - .L_2774)
	.align		4
.L_2774:
        /*0010*/ 	.word	index@(.nv.constant0._Z25selective_scan_fwd_kernelI32Selective_Scan_fwd_kernel_traitsILi64ELi16ELi1ELb1ELb1ELb1ELb0EffEEv13SSMParamsBase)
        /*0014*/ 	.short	0x0160
        /*0016*/ 	.short	0x0118


	//----- nvinfo : EIATTR_CBANK_PARAM_SIZE
	.align		4
.L_2775:
        /*0018*/ 	.byte	0x03, 0x19
        /*001a*/ 	.short	0x0118


	//----- nvinfo : EIATTR_KPARAM_INFO
	.align		4
        /*001c*/ 	.byte	0x04, 0x17
        /*001e*/ 	.short	(.L_2777 - .L_2776)
.L_2776:
        /*0020*/ 	.word	0x00000000
        /*0024*/ 	.short	0x0000
        /*0026*/ 	.short	0x0000
        /*0028*/ 	.byte	0x00, 0xf0, 0x61, 0x04


	//----- nvinfo : EIATTR_MAXREG_COUNT
	.align		4
.L_2777:
        /*002c*/ 	.byte	0x03, 0x1b
        /*002e*/ 	.short	0x00a8


	//----- nvinfo : EIATTR_NUM_BARRIERS
	.align		4
        /*0030*/ 	.byte	0x02, 0x4c
        /*0032*/ 	.byte	0x01
	.zero		1


	//----- nvinfo : EIATTR_MERCURY_ISA_VERSION
	.align		4
        /*0034*/ 	.byte	0x03, 0x5f
        /*0036*/ 	.short	0x0000


	//----- nvinfo : EIATTR_COOP_GROUP_MASK_REGIDS
	.align		4
        /*0038*/ 	.byte	0x04, 0x29
        /*003a*/ 	.short	(.L_2779 - .L_2778)


	//   ....[0]....
.L_2778:
        /*003c*/ 	.word	0xffffffff


	//   ....[1]....
        /*0040*/ 	.word	0xffffffff


	//   ....[2]....
        /*0044*/ 	.word	0xffffffff


	//   ....[3]....
        /*0048*/ 	.word	0xffffffff


	//   ....[4]....
        /*004c*/ 	.word	0xffffffff


	//   ....[5]....
        /*0050*/ 	.word	0xffffffff


	//   ....[6]....
        /*0054*/ 	.word	0xffffffff


	//   ....[7]....
        /*0058*/ 	.word	0xffffffff


	//   ....[8]....
        /*005c*/ 	.word	0xffffffff


	//   ....[9]....
        /*0060*/ 	.word	0xffffffff


	//   ....[10]....
        /*0064*/ 	.word	0xffffffff


	//   ....[11]....
        /*0068*/ 	.word	0xffffffff


	//   ....[12]....
        /*006c*/ 	.word	0xffffffff


	//   ....[13]....
        /*0070*/ 	.word	0xffffffff


	//   ....[14]....
        /*0074*/ 	.word	0xffffffff


	//   ....[15]....
        /*0078*/ 	.word	0xffffffff


	//   ....[16]....
        /*007c*/ 	.word	0xffffffff


	//----- nvinfo : EIATTR_COOP_GROUP_INSTR_OFFSETS
	.align		4
.L_2779:
        /*0080*/ 	.byte	0x04, 0x28
        /*0082*/ 	.short	(.L_2781 - .L_2780)


	//   ....[0]....
.L_2780:
        /*0084*/ 	.word	0x00000780


	//   ....[1]....
        /*0088*/ 	.word	0x00000880


	//   ....[2]....
        /*008c*/ 	.word	0x00003260


	//   ....[3]....
        /*0090*/ 	.word	0x00003850


	//   ....[4]....
        /*0094*/ 	.word	0x00003860


	//   ....[5]....
        /*0098*/ 	.word	0x00003890


	//   ....[6]....
        /*009c*/ 	.word	0x000038b0


	//   ....[7]....
        /*00a0*/ 	.word	0x000038e0


	//   ....[8]....
        /*00a4*/ 	.word	0x00003900


	//   ....[9]....
        /*00a8*/ 	.word	0x00003930


	//   ....[10]....
        /*00ac*/ 	.word	0x00003950


	//   ....[11]....
        /*00b0*/ 	.word	0x00003980


	//   ....[12]....
        /*00b4*/ 	.word	0x000039a0


	//   ....[13]....
        /*00b8*/ 	.word	0x00003a10


	//   ....[14]....
        /*00bc*/ 	.word	0x00003ac0


	//   ....[15]....
        /*00c0*/ 	.word	0x00003ad0


	//   ....[16]....
        /*00c4*/ 	.word	0x00004050


	//----- nvinfo : EIATTR_EXIT_INSTR_OFFSETS
	.align		4
.L_2781:
        /*00c8*/ 	.byte	0x04, 0x1c
        /*00ca*/ 	.short	(.L_2783 - .L_2782)


	//   ....[0]....
.L_2782:
        /*00cc*/ 	.word	0x000003d0


	//   ....[1]....
        /*00d0*/ 	.word	0x000041c0


	//----- nvinfo : EIATTR_MAX_THREADS
	.align		4
.L_2783:
        /*00d4*/ 	.byte	0x04, 0x05
        /*00d6*/ 	.short	(.L_2785 - .L_2784)
.L_2784:
        /*00d8*/ 	.word	0x00000040
        /*00dc*/ 	.word	0x00000001
        /*00e0*/ 	.word	0x00000001


	//----- nvinfo : EIATTR_CRS_STACK_SIZE
	.align		4
.L_2785:
        /*00e4*/ 	.byte	0x04, 0x1e
        /*00e6*/ 	.short	(.L_2787 - .L_2786)
.L_2786:
        /*00e8*/ 	.word	0x00000000
.L_2787:


//--------------------- .nv.info._Z25selective_scan_fwd_kernelI32Selective_Scan_fwd_kernel_traitsILi64ELi16ELi1ELb1ELb1ELb1ELb1EffEEv13SSMParamsBase --------------------------
	.section	.nv.info._Z25selective_scan_fwd_kernelI32Selective_Scan_fwd_kernel_traitsILi64ELi16ELi1ELb1ELb1ELb1ELb1EffEEv13SSMParamsBase,"",@"SHT_CUDA_INFO"
	.sectionflags	@""
	.align	4


	//----- nvinfo : EIATTR_CUDA_API_VERSION
	.align		4
        /*0000*/ 	.byte	0x04, 0x37
        /*0002*/ 	.short	(.L_2789 - .L_2788)
.L_2788:
        /*0004*/ 	.word	0x00000082


	//----- nvinfo : EIATTR_SW2861232_WAR
	.align		4
.L_2789:
        /*0008*/ 	.byte	0x01, 0x35
	.zero		2


	//----- nvinfo : EIATTR_PARAM_CBANK
	.align		4
        /*000c*/ 	.byte	0x04, 0x0a
        /*000e*/ 	.short	(.L_2791 - .L_2790)
	.align		4
.L_2790:
        /*0010*/ 	.word	index@(.nv.constant0._Z25selective_scan_fwd_kernelI32Selective_Scan_fwd_kernel_traitsILi64ELi16ELi1ELb1ELb1ELb1ELb1EffEEv13SSMParamsBase)
        /*0014*/ 	.short	0x0160
        /*0016*/ 	.short	0x0118


	//----- nvinfo : EIATTR_CBANK_PARAM_SIZE
	.align		4
.L_2791:
        /*0018*/ 	.byte	0x03, 0x19
        /*001a*/ 	.short	0x0118


	//----- nvinfo : EIATTR_KPARAM_INFO
	.align		4
        /*001c*/ 	.byte	0x04, 0x17
        /*001e*/ 	.short	(.L_2793 - .L_2792)
.L_2792:
        /*0020*/ 	.word	0x00000000
        /*0024*/ 	.short	0x0000
        /*0026*/ 	.short	0x0000
        /*0028*/ 	.byte	0x00, 0xf0, 0x61, 0x04


	//----- nvinfo : EIATTR_MAXREG_COUNT
	.align		4
.L_2793:
        /*002c*/ 	.byte	0x03, 0x1b
        /*002e*/ 	.short	0x00a8


	//----- nvinfo : EIATTR_NUM_BARRIERS
	.align		4
        /*0030*/ 	.byte	0x02, 0x4c
        /*0032*/ 	.byte	0x01
	.zero		1


	//----- nvinfo : EIATTR_MERCURY_ISA_VERSION
	.align		4
        /*0034*/ 	.byte	0x03, 0x5f
        /*0036*/ 	.short	0x0000


	//----- nvinfo : EIATTR_COOP_GROUP_MASK_REGIDS
	.align		4
        /*0038*/ 	.byte	0x04, 0x29
        /*003a*/ 	.short	(.L_2795 - .L_2794)


	//   ....[0]....
.L_2794:
        /*003c*/ 	.word	0xffffffff


	//   ....[1]....
        /*0040*/ 	.word	0xffffffff


	//   ....[2]....
        /*0044*/ 	.word	0xffffffff


	//   ....[3]....
        /*0048*/ 	.word	0xffffffff


	//   ....[4]....
        /*004c*/ 	.word	0xffffffff


	//   ....[5]....
        /*0050*/ 	.word	0xffffffff


	//   ....[6]....
        /*0054*/ 	.word	0xffffffff


	//   ....[7]....
        /*0058*/ 	.word	0xffffffff


	//   ....[8]....
        /*005c*/ 	.word	0xffffffff


	//   ....[9]....
        /*0060*/ 	.word	0xffffffff


	//   ....[10]....
        /*0064*/ 	.word	0xffffffff


	//   ....[11]....
        /*0068*/ 	.word	0xffffffff


	//   ....[12]....
        /*006c*/ 	.word	0xffffffff


	//   ....[13]....
        /*0070*/ 	.word	0xffffffff


	//   ....[14]....
        /*0074*/ 	.word	0xffffffff


	//   ....[15]....
        /*0078*/ 	.word	0xffffffff


	//   ....[16]....
        /*007c*/ 	.word	0xffffffff


	//   ....[17]....
        /*0080*/ 	.word	0xffffffff


	//   ....[18]....
        /*0084*/ 	.word	0xffffffff


	//----- nvinfo : EIATTR_COOP_GROUP_INSTR_OFFSETS
	.align		4
.L_2795:
        /*0088*/ 	.byte	0x04, 0x28
        /*008a*/ 	.short	(.L_2797 - .L_2796)


	//   ....[0]....
.L_2796:
        /*008c*/ 	.word	0x00000780


	//   ....[1]....
        /*0090*/ 	.word	0x00000880


	//   ....[2]....
        /*0094*/ 	.word	0x00003260


	//   ....[3]....
        /*0098*/ 	.word	0x00003850


	//   ....[4]....
        /*009c*/ 	.word	0x00003860


	//   ....[5]....
        /*00a0*/ 	.word	0x00003890


	//   ....[6]....
        /*00a4*/ 	.word	0x000038b0


	//   ....[7]....
        /*00a8*/ 	.word	0x000038e0


	//   ....[8]....
        /*00ac*/ 	.word	0x00003900


	//   ....[9]....
        /*00b0*/ 	.word	0x00003930


	//   ....[10]....
        /*00b4*/ 	.word	0x00003950


	//   ....[11]....
        /*00b8*/ 	.word	0x00003980


	//   ....[12]....
        /*00bc*/ 	.word	0x000039a0


	//   ....[13]....
        /*00c0*/ 	.word	0x00003a10


	//   ....[14]....
        /*00c4*/ 	.word	0x00003ac0


	//   ....[15]....
        /*00c8*/ 	.word	0x00003ad0


	//   ....[16]....
        /*00cc*/ 	.word	0x000040a0


	//   ....[17]....
        /*00d0*/ 	.word	0x000042f0


	//   ....[18]....
        /*00d4*/ 	.word	0x000049c0


	//----- nvinfo : EIATTR_EXIT_INSTR_OFFSETS
	.align		4
.L_2797:
        /*00d8*/ 	.byte	0x04, 0x1c
        /*00da*/ 	.short	(.L_2799 - .L_2798)


	//   ....[0]....
.L_2798:
        /*00dc*/ 	.word	0x000003d0


	//   ....[1]....
        /*00e0*/ 	.word	0x00004b00


	//----- nvinfo : EIATTR_MAX_THREADS
	.align		4
.L_2799:
        /*00e4*/ 	.byte	0x04, 0x05
        /*00e6*/ 	.short	(.L_2801 - .L_2800)
.L_2800:
        /*00e8*/ 	.word	0x00000040
        /*00ec*/ 	.word	0x00000001
        /*00f0*/ 	.word	0x00000001


	//----- nvinfo : EIATTR_CRS_STACK_SIZE
	.align		4
.L_2801:
        /*00f4*/ 	.byte	0x04, 0x1e
        /*00f6*/ 	.short	(.L_2803 - .L_2802)
.L_2802:
        /*00f8*/ 	.word	0x00000000
.L_2803:


//--------------------- .nv.info._Z25selective_scan_fwd_kernelI32Selective_Scan_fwd_kernel_traitsILi32ELi16ELi1ELb0ELb0ELb0ELb0EffEEv13SSMParamsBase --------------------------
	.section	.nv.info._Z25selective_scan_fwd_kernelI32Selective_Scan_fwd_kernel_traitsILi32ELi16ELi1ELb0ELb0ELb0ELb0EffEEv13SSMParamsBase,"",@"SHT_CUDA_INFO"
	.sectionflags	@""
	.align	4


	//----- nvinfo : EIATTR_CUDA_API_VERSION
	.align		4
        /*0000*/ 	.byte	0x04, 0x37
        /*0002*/ 	.short	(.L_2805 - .L_2804)
.L_2804:
        /*0004*/ 	.word	0x00000082


	//----- nvinfo : EIATTR_SW2861232_WAR
	.align		4
.L_2805:
        /*0008*/ 	.byte	0x01, 0x35
	.zero		2


	//----- nvinfo : EIATTR_PARAM_CBANK
	.align		4
        /*000c*/ 	.byte	0x04, 0x0a
        /*000e*/ 	.short	(.L_2807 - .L_2806)
	.align		4
.L_2806:
        /*0010*/ 	.word	index@(.nv.constant0._Z25selective_scan_fwd_kernelI32Selective_Scan_fwd_kernel_traitsILi32ELi16ELi1ELb0ELb0ELb0ELb0EffEEv13SSMParamsBase)
        /*0014*/ 	.short	0x0160
        /*0016*/ 	.short	0x0118


	//----- nvinfo : EIATTR_CBANK_PARAM_SIZE
	.align		4
.L_2807:
        /*0018*/ 	.byte	0x03, 0x19
        /*001a*/ 	.short	0x0118


	//----- nvinfo : EIATTR_KPARAM_INFO
	.align		4
        /*001c*/ 	.byte	0x04, 0x17
        /*001e*/ 	.short	(.L_2809 - .L_2808)
.L_2808:
        /*0020*/ 	.word	0x00000000
        /*0024*/ 	.short	0x0000
        /*0026*/ 	.short	0x0000
        /*0028*/ 	.byte	0x00, 0xf0, 0x61, 0x04


	//----- nvinfo : EIATTR_MAXREG_COUNT
	.align		4
.L_2809:
        /*002c*/ 	.byte	0x03, 0x1b
        /*002e*/ 	.short	0x00ff


	//----- nvinfo : EIATTR_NUM_BARRIERS
	.align		4
        /*0030*/ 	.byte	0x02, 0x4c
        /*0032*/ 	.byte	0x01
	.zero		1


	//----- nvinfo : EIATTR_MERCURY_ISA_VERSION
	.align		4
        /*0034*/ 	.byte	0x03, 0x5f
        /*0036*/ 	.short	0x0000


	//----- nvinfo : EIATTR_COOP_GROUP_MASK_REGIDS
	.align		4
        /*0038*/ 	.byte	0x04, 0x29
        /*003a*/ 	.short	(.L_2811 - .L_2810)


	//   ....[0]....
.L_2810:
        /*003c*/ 	.word	0xffffffff


	//   ....[1]....
        /*0040*/ 	.word	0xffffffff


	//   ....[2]....
        /*0044*/ 	.word	0xffffffff


	//   ....[3]....
        /*0048*/ 	.word	0xffffffff


	//   ....[4]....
        /*004c*/ 	.word	0xffffffff


	//   ....[5]....
        /*0050*/ 	.word	0xffffffff


	//   ....[6]....
        /*0054*/ 	.word	0xffffffff


	//   ....[7]....
        /*0058*/ 	.word	0xffffffff


	//   ....[8]....
        /*005c*/ 	.word	0xffffffff


	//   ....[9]....
        /*0060*/ 	.word	0xffffffff


	//   ....[10]....
        /*0064*/ 	.word	0xffffffff


	//   ....[11]....
        /*0068*/ 	.word	0xffffffff


	//   ....[12]....
        /*006c*/ 	.word	0xffffffff


	//   ....[13]....
        /*0070*/ 	.word	0xffffffff


	//   ....[14]....
        /*0074*/ 	.word	0xffffffff


	//----- nvinfo : EIATTR_COOP_GROUP_INSTR_OFFSETS
	.align		4
.L_2811:
        /*0078*/ 	.byte	0x04, 0x28
        /*007a*/ 	.short	(.L_2813 - .L_2812)


	//   ....[0]....
.L_2812:
        /*007c*/ 	.word	0x00000c40


	//   ....[1]....
        /*0080*/ 	.word	0x000010a0


	//   ....[2]....
        /*0084*/ 	.word	0x000041e0


	//   ....[3]....
        /*0088*/ 	.word	0x000041f0


	//   ....[4]....
        /*008c*/ 	.word	0x00004230


	//   ....[5]....
        /*0090*/ 	.word	0x00004240


	//   ....[6]....
        /*0094*/ 	.word	0x00004280


	//   ....[7]....
        /*0098*/ 	.word	0x00004290


	//   ....[8]....
        /*009c*/ 	.word	0x000042d0


	//   ....[9]....
        /*00a0*/ 	.word	0x000042e0


	//   ....[10]....
        /*00a4*/ 	.word	0x00004360


	//   ....[11]....
        /*00a8*/ 	.word	0x00004370


	//   ....[12]....
        /*00ac*/ 	.word	0x00004410


	//   ....[13]....
        /*00b0*/ 	.word	0x00004420


	//   ....[14]....
        /*00b4*/ 	.word	0x00004940


	//----- nvinfo : EIATTR_EXIT_INSTR_OFFSETS
	.align		4
.L_2813:
        /*00b8*/ 	.byte	0x04, 0x1c
        /*00ba*/ 	.short	(.L_2815 - .L_2814)


	//   ....[0]....
.L_2814:
        /*00bc*/ 	.word	0x00000120


	//   ....[1]....
        /*00c0*/ 	.word	0x00004ea0


	//----- nvinfo : EIATTR_MAX_THREADS
	.align		4
.L_2815:
        /*00c4*/ 	.byte	0x04, 0x05
        /*00c6*/ 	.short	(.L_2817 - .L_2816)
.L_2816:
        /*00c8*/ 	.word	0x00000020
        /*00cc*/ 	.word	0x00000001
        /*00d0*/ 	.word	0x00000001


	//----- nvinfo : EIATTR_CRS_STACK_SIZE
	.align		4
.L_2817:
        /*00d4*/ 	.byte	0x04, 0x1e
        /*00d6*/ 	.short	(.L_2819 - .L_2818)
.L_2818:
        /*00d8*/ 	.word	0x00000000
.L_2819:


//--------------------- .nv.info._Z25selective_scan_fwd_kernelI32Selective_Scan_fwd_kernel_traitsILi32ELi16ELi1ELb0ELb0ELb0ELb1EffEEv13SSMParamsBase --------------------------
	.section	.nv.info._Z25selective_scan_fwd_kernelI32Selective_Scan_fwd_kernel_traitsILi32ELi16ELi1ELb0ELb0ELb0ELb1EffEEv13SSMParamsBase,"",@"SHT_CUDA_INFO"
	.sectionflags	@""
	.align	4


	//----- nvinfo : EIATTR_CUDA_API_VERSION
	.align		4
        /*0000*/ 	.byte	0x04, 0x37
        /*0002*/ 	.short	(.L_2821 - .L_2820)
.L_2820:
        /*0004*/ 	.word	0x00000082


	//----- nvinfo : EIATTR_SW2861232_WAR
	.align		4
.L_2821:
        /*0008*/ 	.byte	0x01, 0x35
	.zero		2


	//----- nvinfo : EIATTR_PARAM_CBANK
	.align		4
        /*000c*/ 	.byte	0x04, 0x0a
        /*000e*/ 	.short	(.L_2823 - .L_2822)
	.align		4
.L_2822:
        /*0010*/ 	.word	index@(.nv.constant0._Z25selective_scan_fwd_kernelI32Selective_Scan_fwd_kernel_traitsILi32ELi16ELi1ELb0ELb0ELb0ELb1EffEEv13SSMParamsBase)
        /*0014*/ 	.short	0x0160
        /*0016*/ 	.short	0x0118


	//----- nvinfo : EIATTR_CBANK_PARAM_SIZE
	.align		4
.L_2823:
        /*0018*/ 	.byte	0x03, 0x19
        /*001a*/ 	.short	0x0118


	//----- nvinfo : EIATTR_KPARAM_INFO
	.align		4
        /*001c*/ 	.byte	0x04, 0x17
        /*001e*/ 	.short	(.L_2825 - .L_2824)
.L_2824:
        /*0020*/ 	.word	0x00000000
        /*0024*/ 	.short	0x0000
        /*0026*/ 	.short	0x0000
        /*0028*/ 	.byte	0x00, 0xf0, 0x61, 0x04


	//----- nvinfo : EIATTR_MAXREG_COUNT
	.align		4
.L_2825:
        /*002c*/ 	.byte	0x03, 0x1b
        /*002e*/ 	.short	0x00ff


	//----- nvinfo : EIATTR_NUM_BARRIERS
	.align		4
        /*0030*/ 	.byte	0x02, 0x4c
        /*0032*/ 	.byte	0x01
	.zero		1


	//----- nvinfo : EIATTR_MERCURY_ISA_VERSION
	.align		4
        /*0034*/ 	.byte	0x03, 0x5f
        /*0036*/ 	.short	0x0000


	//----- nvinfo : EIATTR_COOP_GROUP_MASK_REGIDS
	.align		4
        /*0038*/ 	.byte	0x04, 0x29
        /*003a*/ 	.short	(.L_2827 - .L_2826)


	//   ....[0]....
.L_2826:
        /*003c*/ 	.word	0xffffffff


	//   ....[1]....
        /*0040*/ 	.word	0xffffffff


	//   ....[2]....
        /*0044*/ 	.word	0xffffffff


	//   ....[3]....
        /*0048*/ 	.word	0xffffffff


	//   ....[4]....
        /*004c*/ 	.word	0xffffffff


	//   ....[5]....
        /*0050*/ 	.word	0xffffffff


	//   ....[6]....
        /*0054*/ 	.word	0xffffffff


	//   ....[7]....
        /*0058*/ 	.word	0xffffffff


	//   ....[8]....
        /*005c*/ 	.word	0xffffffff


	//   ....[9]....
        /*0060*/ 	.word	0xffffffff


	//   ....[10]....
        /*0064*/ 	.word	0xffffffff


	//   ....[11]....
        /*0068*/ 	.word	0xffffffff


	//   ....[12]....
        /*006c*/ 	.word	0xffffffff


	//   ....[13]....
        /*0070*/ 	.word	0xffffffff


	//   ....[14]....
        /*0074*/ 	.word	0xffffffff


	//   ....[15]....
        /*0078*/ 	.word	0xffffffff


	//   ....[16]....
        /*007c*/ 	.word	0xffffffff


	//----- nvinfo : EIATTR_COOP_GROUP_INSTR_OFFSETS
	.align		4
.L_2827:
        /*0080*/ 	.byte	0x04, 0x28
        /*0082*/ 	.short	(.L_2829 - .L_2828)


	//   ....[0]....
.L_2828:
        /*0084*/ 	.word	0x00000c60


	//   ....[1]....
        /*0088*/ 	.word	0x000010d0


	//   ....[2]....
        /*008c*/ 	.word	0x00004210


	//   ....[3]....
        /*0090*/ 	.word	0x00004220


	//   ....[4]....
        /*0094*/ 	.word	0x00004260


	//   ....[5]....
        /*0098*/ 	.word	0x00004270


	//   ....[6]....
        /*009c*/ 	.word	0x000042b0


	//   ....[7]....
        /*00a0*/ 	.word	0x000042c0


	//   ....[8]....
        /*00a4*/ 	.word	0x00004300


	//   ....[9]....
        /*00a8*/ 	.word	0x00004310


	//   ....[10]....
        /*00ac*/ 	.word	0x00004390


	//   ....[11]....
        /*00b0*/ 	.word	0x000043a0


	//   ....[12]....
        /*00b4*/ 	.word	0x00004440


	//   ....[13]....
        /*00b8*/ 	.word	0x00004450


	//   ....[14]....
        /*00bc*/ 	.word	0x00004a70


	//   ....[15]....
        /*00c0*/ 	.word	0x000053a0


	//   ....[16]....
        /*00c4*/ 	.word	0x00005bc0


	//----- nvinfo : EIATTR_EXIT_INSTR_OFFSETS
	.align		4
.L_2829:
        /*00c8*/ 	.byte	0x04, 0x1c
        /*00ca*/ 	.short	(.L_2831 - .L_2830)


	//   ....[0]....
.L_2830:
        /*00cc*/ 	.word	0x00000120


	//   ....[1]....
        /*00d0*/ 	.word	0x00006100


	//----- nvinfo : EIATTR_MAX_THREADS
	.align		4
.L_2831:
        /*00d4*/ 	.byte	0x04, 0x05
        /*00d6*/ 	.short	(.L_2833 - .L_2832)
.L_2832:
        /*00d8*/ 	.word	0x00000020
        /*00dc*/ 	.word	0x00000001
        /*00e0*/ 	.word	0x00000001


	//----- nvinfo : EIATTR_CRS_STACK_SIZE
	.align		4
.L_2833:
        /*00e4*/ 	.byte	0x04, 0x1e
        /*00e6*/ 	.short	(.L_2835 - .L_2834)
.L_2834:
        /*00e8*/ 	.word	0x00000000
.L_2835:


//--------------------- .nv.info._Z25selective_scan_fwd_kernelI32Selective_Scan_fwd_kernel_traitsILi32ELi16ELi1ELb0ELb0ELb1ELb0EffEEv13SSMParamsBase --------------------------
	.section	.nv.info._Z25selective_scan_fwd_kernelI32Selective_Scan_fwd_kernel_traitsILi32ELi16ELi1ELb0ELb0ELb1ELb0EffEEv13SSMParamsBase,"",@"SHT_CUDA_INFO"
	.sectionflags	@""
	.align	4


	//----- nvinfo : EIATTR_CUDA_API_VERSION
	.align		4
        /*0000*/ 	.byte	0x04, 0x37
        /*0002*/ 	.short	(.L_2837 - .L_2836)
.L_2836:
        /*0004*/ 	.word	0x00000082


	//----- nvinfo : EIATTR_SW2861232_WAR
	.align		4
.L_2837:
        /*0008*/ 	.byte	0x01, 0x35
	.zero		2


	//----- nvinfo : EIATTR_PARAM_CBANK
	.align		4
        /*000c*/ 	.byte	0x04, 0x0a
        /*000e*/ 	.short	(.L_2839 - .L_2838)
	.align		4
.L_2838:
        /*0010*/ 	.word	index@(.nv.constant0._Z25selective_scan_fwd_kernelI32Selective_Scan_fwd_kernel_traitsILi32ELi16ELi1ELb0ELb0ELb1ELb0EffEEv13SSMParamsBase)
        /*0014*/ 	.short	0x0160
        /*0016*/ 	.short	0x0118


	//----- nvinfo : EIATTR_CBANK_PARAM_SIZE
	.align		4
.L_2839:
        /*0018*/ 	.byte	0x03, 0x19
        /*001a*/ 	.short	0x0118


	//----- nvinfo : EIATTR_KPARAM_INFO
	.align		4
        /*001c*/ 	.byte	0x04, 0x17
        /*001e*/ 	.short	(.L_2841 - .L_2840)
.L_2840:
        /*0020*/ 	.word	0x00000000
        /*0024*/ 	.short	0x0000
        /*0026*/ 	.short	0x0000
        /*0028*/ 	.byte	0x00, 0xf0, 0x61, 0x04


	//----- nvinfo : EIATTR_MAXREG_COUNT
	.align		4
.L_2841:
        /*002c*/ 	.byte	0x03, 0x1b
        /*002e*/ 	.short	0x00ff


	//----- nvinfo : EIATTR_NUM_BARRIERS
	.align		4
        /*0030*/ 	.byte	0x02, 0x4c
        /*0032*/ 	.byte	0x01
	.zero		1


	//----- nvinfo : EIATTR_MERCURY_ISA_VERSION
	.align		4
        /*0034*/ 	.byte	0x03, 0x5f
        /*0036*/ 	.short	0x0000


	//----- nvinfo : EIATTR_COOP_GROUP_MASK_REGIDS
	.align		4
        /*0038*/ 	.byte	0x04, 0x29
        /*003a*/ 	.short	(.L_2843 - .L_2842)


	//   ....[0]....
.L_2842:
        /*003c*/ 	.word	0xffffffff


	//   ....[1]....
        /*0040*/ 	.word	0xffffffff


	//   ....[2]....
        /*0044*/ 	.word	0xffffffff


	//   ....[3]....
        /*0048*/ 	.word	0xffffffff


	//   ....[4]....
        /*004c*/ 	.word	0xffffffff


	//   ....[5]....
        /*0050*/ 	.word	0xffffffff


	//   ....[6]....
        /*0054*/ 	.word	0xffffffff


	//   ....[7]....
        /*0058*/ 	.word	0xffffffff


	//   ....[8]....
        /*005c*/ 	.word	0xffffffff


	//   ....[9]....
        /*0060*/ 	.word	0xffffffff


	//   ....[10]....
        /*0064*/ 	.word	0xffffffff


	//   ....[11]....
        /*0068*/ 	.word	0xffffffff


	//   ....[12]....
        /*006c*/ 	.word	0xffffffff


	//   ....[13]....
        /*0070*/ 	.word	0xffffffff


	//   ....[14]....
        /*0074*/ 	.word	0xffffffff


	//   ....[15]....
        /*0078*/ 	.word	0xffffffff


	//----- nvinfo : EIATTR_COOP_GROUP_INSTR_OFFSETS
	.align		4
.L_2843:
        /*007c*/ 	.byte	0x04, 0x28
        /*007e*/ 	.short	(.L_2845 - .L_2844)


	//   ....[0]....
.L_2844:
        /*0080*/ 	.word	0x00000e30


	//   ....[1]....
        /*0084*/ 	.word	0x00001270


	//   ....[2]....
        /*0088*/ 	.word	0x000043f0


	//   ....[3]....
        /*008c*/ 	.word	0x000048f0


	//   ....[4]....
        /*0090*/ 	.word	0x00004900


	//   ....[5]....
        /*0094*/ 	.word	0x00004990


	//   ....[6]....
        /*0098*/ 	.word	0x000049a0


	//   ....[7]....
        /*009c*/ 	.word	0x000049e0


	//   ....[8]....
        /*00a0*/ 	.word	0x000049f0


	//   ....[9]....
        /*00a4*/ 	.word	0x00004a30


	//   ....[10]....
        /*00a8*/ 	.word	0x00004a40


	//   ....[11]....
        /*00ac*/ 	.word	0x00004a80


	//   ....[12]....
        /*00b0*/ 	.word	0x00004a90


	//   ....[13]....
        /*00b4*/ 	.word	0x00004b70


	//   ....[14]....
        /*00b8*/ 	.word	0x00004b80


	//   ....[15]....
        /*00bc*/ 	.word	0x00005170


	//----- nvinfo : EIATTR_EXIT_INSTR_OFFSETS
	.align		4
.L_2845:
        /*00c0*/ 	.byte	0x04, 0x1c
        /*00c2*/ 	.short	(.L_2847 - .L_2846)


	//   ....[0]....
.L_2846:
        /*00c4*/ 	.word	0x00000230


	//   ....[1]....
        /*00c8*/ 	.word	0x000056f0


	//----- nvinfo : EIATTR_MAX_THREADS
	.align		4
.L_2847:
        /*00cc*/ 	.byte	0x04, 0x05
        /*00ce*/ 	.short	(.L_2849 - .L_2848)
.L_2848:
        /*00d0*/ 	.word	0x00000020
        /*00d4*/ 	.word	0x00000001
        /*00d8*/ 	.word	0x00000001


	//----- nvinfo : EIATTR_CRS_STACK_SIZE
	.align		4
.L_2849:
        /*00dc*/ 	.byte	0x04, 0x1e
        /*00de*/ 	.short	(.L_2851 - .L_2850)
.L_2850:
        /*00e0*/ 	.word	0x00000000
.L_2851:


//--------------------- .nv.info._Z25selective_scan_fwd_kernelI32Selective_Scan_fwd_kernel_traitsILi32ELi16ELi1ELb0ELb0ELb1ELb1EffEEv13SSMParamsBase --------------------------
	.section	.nv.info._Z25selective_scan_fwd_kernelI32Selective_Scan_fwd_kernel_traitsILi32ELi16ELi1ELb0ELb0ELb1ELb1EffEEv13SSMParamsBase,"",@"SHT_CUDA_INFO"
	.sectionflags	@""
	.align	4


	//----- nvinfo : EIATTR_CUDA_API_VERSION
	.align		4
        /*0000*/ 	.byte	0x04, 0x37
        /*0002*/ 	.short	(.L_2853 - .L_2852)
.L_2852:
        /*0004*/ 	.word	0x00000082


	//----- nvinfo : EIATTR_SW2861232_WAR
	.align		4
.L_2853:
        /*0008*/ 	.byte	0x01, 0x35
	.zero		2


	//----- nvinfo : EIATTR_PARAM_CBANK
	.align		4
        /*000c*/ 	.byte	0x04, 0x0a
        /*000e*/ 	.short	(.L_2855 - .L_2854)
	.align		4
.L_2854:
        /*0010*/ 	.word	index@(.nv.constant0._Z25selective_scan_fwd_kernelI32Selective_Scan_fwd_kernel_traitsILi32ELi16ELi1ELb0ELb0ELb1ELb1EffEEv13SSMParamsBase)
        /*0014*/ 	.short	0x0160
        /*0016*/ 	.short	0x0118


	//----- nvinfo : EIATTR_CBANK_PARAM_SIZE
	.align		4
.L_2855:
        /*0018*/ 	.byte	0x03, 0x19
        /*001a*/ 	.short	0x0118


	//----- nvinfo : EIATTR_KPARAM_INFO
	.align		4
        /*001c*/ 	.byte	0x04, 0x17
        /*001e*/ 	.short	(.L_2857 - .L_2856)
.L_2856:
        /*0020*/ 	.word	0x00000000
        /*0024*/ 	.short	0x0000
        /*0026*/ 	.short	0x0000
        /*0028*/ 	.byte	0x00, 0xf0, 0x61, 0x04


	//----- nvinfo : EIATTR_MAXREG_COUNT
	.align		4
.L_2857:
        /*002c*/ 	.byte	0x03, 0x1b
        /*002e*/ 	.short	0x00ff


	//----- nvinfo : EIATTR_NUM_BARRIERS
	.align		4
        /*0030*/ 	.byte	0x02, 0x4c
        /*0032*/ 	.byte	0x01
	.zero		1


	//----- nvinfo : EIATTR_MERCURY_ISA_VERSION
	.align		4
        /*0034*/ 	.byte	0x03, 0x5f
        /*0036*/ 	.short	0x0000


	//----- nvinfo : EIATTR_COOP_GROUP_MASK_REGIDS
	.align		4
        /*0038*/ 	.byte	0x04, 0x29
        /*003a*/ 	.short	(.L_2859 - .L_2858)


	//   ....[0]....
.L_2858:
        /*003c*/ 	.word	0xffffffff


	//   ....[1]....
        /*0040*/ 	.word	0xffffffff


	//   ....[2]....
        /*0044*/ 	.word	0xffffffff


	//   ....[3]....
        /*0048*/ 	.word	0xffffffff


	//   ....[4]....
        /*004c*/ 	.word	0xffffffff


	//   ....[5]....
        /*0050*/ 	.word	0xffffffff


	//   ....[6]....
        /*0054*/ 	.word	0xffffffff


	//   ....[7]....
        /*0058*/ 	.word	0xffffffff


	//   ....[8]....
        /*005c*/ 	.word	0xffffffff


	//   ....[9]....
        /*0060*/ 	.word	0xffffffff


	//   ....[10]....
        /*0064*/ 	.word	0xffffffff


	//   ....[11]....
        /*0068*/ 	.word	0xffffffff


	//   ....[12]....
        /*006c*/ 	.word	0xffffffff


	//   ....[13]....
        /*0070*/ 	.word	0xffffffff


	//   ....[14]....
        /*0074*/ 	.word	0xffffffff


	//   ....[15]....
        /*0078*/ 	.word	0xffffffff


	//   ....[16]....
        /*007c*/ 	.word	0xffffffff


	//   ....[17]....
        /*0080*/ 	.word	0xffffffff


	//----- nvinfo : EIATTR_COOP_GROUP_INSTR_OFFSETS
	.align		4
.L_2859:
        /*0084*/ 	.byte	0x04, 0x28
        /*0086*/ 	.short	(.L_2861 - .L_2860)


	//   ....[0]....
.L_2860:
        /*0088*/ 	.word	0x00000e00


	//   ....[1]....
        /*008c*/ 	.word	0x00001240


	//   ....[2]....
        /*0090*/ 	.word	0x00004300


	//   ....[3]....
        /*0094*/ 	.word	0x000048f0


	//   ....[4]....
        /*0098*/ 	.word	0x00004900


	//   ....[5]....
        /*009c*/ 	.word	0x00004960


	//   ....[6]....
        /*00a0*/ 	.word	0x00004970


	//   ....[7]....
        /*00a4*/ 	.word	0x000049b0


	//   ....[8]....
        /*00a8*/ 	.word	0x000049c0


	//   ....[9]....
        /*00ac*/ 	.word	0x00004a00


	//   ....[10]....
        /*00b0*/ 	.word	0x00004a10


	//   ....[11]....
        /*00b4*/ 	.word	0x00004a50


	//   ....[12]....
        /*00b8*/ 	.word	0x00004a60


	//   ....[13]....
        /*00bc*/ 	.word	0x00004b40


	//   ....[14]....
        /*00c0*/ 	.word	0x00004b50


	//   ....[15]....
        /*00c4*/ 	.word	0x00005250


	//   ....[16]....
        /*00c8*/ 	.word	0x00005b20


	//   ....[17]....
        /*00cc*/ 	.word	0x00006340


	//----- nvinfo : EIATTR_EXIT_INSTR_OFFSETS
	.align		4
.L_2861:
        /*00d0*/ 	.byte	0x04, 0x1c
        /*00d2*/ 	.short	(.L_2863 - .L_2862)


	//   ....[0]....
.L_2862:
        /*00d4*/ 	.word	0x00000230


	//   ....[1]....
        /*00d8*/ 	.word	0x000068b0


	//----- nvinfo : EIATTR_MAX_THREADS
	.align		4
.L_2863:
        /*00dc*/ 	.byte	0x04, 0x05
        /*00de*/ 	.short	(.L_2865 - .L_2864)
.L_2864:
        /*00e0*/ 	.word	0x00000020
        /*00e4*/ 	.word	0x00000001
        /*00e8*/ 	.word	0x00000001


	//----- nvinfo : EIATTR_CRS_STACK_SIZE
	.align		4
.L_2865:
        /*00ec*/ 	.byte	0x04, 0x1e
        /*00ee*/ 	.short	(.L_2867 - .L_2866)
.L_2866:
        /*00f0*/ 	.word	0x00000000
.L_2867:


//--------------------- .nv.info._Z25selective_scan_fwd_kernelI32Selective_Scan_fwd_kernel_traitsILi32ELi16ELi1ELb0ELb1ELb0ELb0EffEEv13SSMParamsBase --------------------------
	.section	.nv.info._Z25selective_scan_fwd_kernelI32Selective_Scan_fwd_kernel_traitsILi32ELi16ELi1ELb0ELb1ELb0ELb0EffEEv13SSMParamsBase,"",@"SHT_CUDA_INFO"
	.sectionflags	@""
	.align	4


	//----- nvinfo : EIATTR_CUDA_API_VERSION
	.align		4
        /*0000*/ 	.byte	0x04, 0x37
        /*0002*/ 	.short	(.L_2869 - .L_2868)
.L_2868:
        /*0004*/ 	.word	0x00000082


	//----- nvinfo : EIATTR_SW2861232_WAR
	.align		4
.L_2869:
        /*0008*/ 	.byte	0x01, 0x35
	.zero		2


	//----- nvinfo : EIATTR_PARAM_CBANK
	.align		4
        /*000c*/ 	.byte	0x04, 0x0a
        /*000e*/ 	.short	(.L_2871 - .L_2870)
	.align		4
.L_2870:
        /*0010*/ 	.word	index@(.nv.constant0._Z25selective_scan_fwd_kernelI32Selective_Scan_fwd_kernel_traitsILi32ELi16ELi1ELb0ELb1ELb0ELb0EffEEv13SSMParamsBase)
        /*0014*/ 	.short	0x0160
        /*0016*/ 	.short	0x0118


	//----- nvinfo : EIATTR_CBANK_PARAM_SIZE
	.align		4
.L_2871:
        /*0018*/ 	.byte	0x03, 0x19
        /*001a*/ 	.short	0x0118


	//----- nvinfo : EIATTR_KPARAM_INFO
	.align		4
        /*001c*/ 	.byte	0x04, 0x17
        /*001e*/ 	.short	(.L_2873 - .L_2872)
.L_2872:
        /*0020*/ 	.word	0x00000000
        /*0024*/ 	.short	0x0000
        /*0026*/ 	.short	0x0000
        /*0028*/ 	.byte	0x00, 0xf0, 0x61, 0x04


	//----- nvinfo : EIATTR_MAXREG_COUNT
	.align		4
.L_2873:
        /*002c*/ 	.byte	0x03, 0x1b
        /*002e*/ 	.short	0x00ff


	//----- nvinfo : EIATTR_NUM_BARRIERS
	.align		4
        /*0030*/ 	.byte	0x02, 0x4c
        /*0032*/ 	.byte	0x01
	.zero		1


	//----- nvinfo : EIATTR_MERCURY_ISA_VERSION
	.align		4
        /*0034*/ 	.byte	0x03, 0x5f
        /*0036*/ 	.short	0x0000


	//----- nvinfo : EIATTR_COOP_GROUP_MASK_REGIDS
	.align		4
        /*0038*/ 	.byte	0x04, 0x29
        /*003a*/ 	.short	(.L_2875 - .L_2874)


	//   ....[0]....
.L_2874:
        /*003c*/ 	.word	0xffffffff


	//   ....[1]....
        /*0040*/ 	.word	0xffffffff


	//   ....[2]....
        /*0044*/ 	.word	0xffffffff


	//   ....[3]....
        /*0048*/ 	.word	0xffffffff


	//   ....[4]....
        /*004c*/ 	.word	0xffffffff


	//   ....[5]....
        /*0050*/ 	.word	0xffffffff


	//   ....[6]....
        /*0054*/ 	.word	0xffffffff


	//   ....[7]....
        /*0058*/ 	.word	0xffffffff


	//   ....[8]....
        /*005c*/ 	.word	0xffffffff


	//   ....[9]....
        /*0060*/ 	.word	0xffffffff


	//   ....[10]....
        /*0064*/ 	.word	0xffffffff


	//   ....[11]....
        /*0068*/ 	.word	0xffffffff


	//   ....[12]....
        /*006c*/ 	.word	0xffffffff


	//   ....[13]....
        /*0070*/ 	.word	0xffffffff


	//   ....[14]....
        /*0074*/ 	.word	0xffffffff


	//   ....[15]....
        /*0078*/ 	.word	0xffffffff


	//----- nvinfo : EIATTR_COOP_GROUP_INSTR_OFFSETS
	.align		4
.L_2875:
        /*007c*/ 	.byte	0x04, 0x28
        /*007e*/ 	.short	(.L_2877 - .L_2876)


	//   ....[0]....
.L_2876:
        /*0080*/ 	.word	0x00000d60


	//   ....[1]....
        /*0084*/ 	.word	0x000011e0


	//   ....[2]....
        /*0088*/ 	.word	0x00003f40


	//   ....[3]....
        /*008c*/ 	.word	0x00004980


	//   ....[4]....
        /*0090*/ 	.word	0x00004990


	//   ....[5]....
        /*0094*/ 	.word	0x000049d0


	//   ....[6]....
        /*0098*/ 	.word	0x000049e0


	//   ....[7]....
        /*009c*/ 	.word	0x00004a20


	//   ....[8]....
        /*00a0*/ 	.word	0x00004a30


	//   ....[9]....
        /*00a4*/ 	.word	0x00004a70


	//   ....[10]....
        /*00a8*/ 	.word	0x00004a80


	//   ....[11]....
        /*00ac*/ 	.word	0x00004b10


	//   ....[12]....
        /*00b0*/ 	.word	0x00004b20


	//   ....[13]....
        /*00b4*/ 	.word	0x00004bc0


	//   ....[14]....
        /*00b8*/ 	.word	0x00004bd0


	//   ....[15]....
        /*00bc*/ 	.word	0x000050c0


	//----- nvinfo : EIATTR_EXIT_INSTR_OFFSETS
	.align		4
.L_2877:
        /*00c0*/ 	.byte	0x04, 0x1c
        /*00c2*/ 	.short	(.L_2879 - .L_2878)


	//   ....[0]....
.L_2878:
        /*00c4*/ 	.word	0x00000230


	//   ....[1]....
        /*00c8*/ 	.word	0x00005640


	//----- nvinfo : EIATTR_MAX_THREADS
	.align		4
.L_2879:
        /*00cc*/ 	.byte	0x04, 0x05
        /*00ce*/ 	.short	(.L_2881 - .L_2880)
.L_2880:
        /*00d0*/ 	.word	0x00000020
        /*00d4*/ 	.word	0x00000001
        /*00d8*/ 	.word	0x00000001


	//----- nvinfo : EIATTR_CRS_STACK_SIZE
	.align		4
.L_2881:
        /*00dc*/ 	.byte	0x04, 0x1e
        /*00de*/ 	.short	(.L_2883 - .L_2882)
.L_2882:
        /*00e0*/ 	.word	0x00000000
.L_2883:


//--------------------- .nv.info._Z25selective_scan_fwd_kernelI32Selective_Scan_fwd_kernel_traitsILi32ELi16ELi1ELb0ELb1ELb0ELb1EffEEv13SSMParamsBase --------------------------
	.section	.nv.info._Z25selective_scan_fwd_kernelI32Selective_Scan_fwd_kernel_traitsILi32ELi16ELi1ELb0ELb1ELb0ELb1EffEEv13SSMParamsBase,"",@"SHT_CUDA_INFO"
	.sectionflags	@""
	.align	4


	//----- nvinfo : EIATTR_CUDA_API_VERSION
	.align		4
        /*0000*/ 	.byte	0x04, 0x37
        /*0002*/ 	.short	(.L_2885 - .L_2884)
.L_2884:
        /*0004*/ 	.word	0x00000082


	//----- nvinfo : EIATTR_SW2861232_WAR
	.align		4
.L_2885:
        /*0008*/ 	.byte	0x01, 0x35
	.zero		2


	//----- nvinfo : EIATTR_PARAM_CBANK
	.align		4
        /*000c*/ 	.byte	0x04, 0x0a
        /*000e*/ 	.short	(.L_2887 - .L_2886)
	.align		4
.L_2886:
        /*0010*/ 	.word	index@(.nv.constant0._Z25selective_scan_fwd_kernelI32Selective_Scan_fwd_kernel_traitsILi32ELi16ELi1ELb0ELb1ELb0ELb1EffEEv13SSMParamsBase)
        /*0014*/ 	.short	0x0160
        /*0016*/ 	.short	0x0118


	//----- nvinfo : EIATTR_CBANK_PARAM_SIZE
	.align		4
.L_2887:
        /*0018*/ 	.byte	0x03, 0x19
        /*001a*/ 	.short	0x0118


	//----- nvinfo : EIATTR_KPARAM_INFO
	.align		4
        /*001c*/ 	.byte	0x04, 0x17
        /*001e*/ 	.short	(.L_2889 - .L_2888)
.L_2888:
        /*0020*/ 	.word	0x00000000
        /*0024*/ 	.short	0x0000
        /*0026*/ 	.short	0x0000
        /*0028*/ 	.byte	0x00, 0xf0, 0x61, 0x04


	//----- nvinfo : EIATTR_MAXREG_COUNT
	.align		4
.L_2889:
        /*002c*/ 	.byte	0x03, 0x1b
        /*002e*/ 	.short	0x00ff


	//----- nvinfo : EIATTR_NUM_BARRIERS
	.align		4
        /*0030*/ 	.byte	0x02, 0x4c
        /*0032*/ 	.byte	0x01
	.zero		1


	//----- nvinfo : EIATTR_MERCURY_ISA_VERSION
	.align		4
        /*0034*/ 	.byte	0x03, 0x5f
        /*0036*/ 	.short	0x0000


	//----- nvinfo : EIATTR_COOP_GROUP_MASK_REGIDS
	.align		4
        /*0038*/ 	.byte	0x04, 0x29
        /*003a*/ 	.short	(.L_2891 - .L_2890)


	//   ....[0]....
.L_2890:
        /*003c*/ 	.word	0xffffffff


	//   ....[1]....
        /*0040*/ 	.word	0xffffffff


	//   ....[2]....
        /*0044*/ 	.word	0xffffffff


	//   ....[3]....
        /*0048*/ 	.word	0xffffffff


	//   ....[4]....
        /*004c*/ 	.word	0xffffffff


	//   ....[5]....
        /*0050*/ 	.word	0xffffffff


	//   ....[6]....
        /*0054*/ 	.word	0xffffffff


	//   ....[7]....
        /*0058*/ 	.word	0xffffffff


	//   ....[8]....
        /*005c*/ 	.word	0xffffffff


	//   ....[9]....
        /*0060*/ 	.word	0xffffffff


	//   ....[10]....
        /*0064*/ 	.word	0xffffffff


	//   ....[11]....
        /*0068*/ 	.word	0xffffffff


	//   ....[12]....
        /*006c*/ 	.word	0xffffffff


	//   ....[13]....
        /*0070*/ 	.word	0xffffffff


	//   ....[14]....
        /*0074*/ 	.word	0xffffffff


	//   ....[15]....
        /*0078*/ 	.word	0xffffffff


	//   ....[16]....
        /*007c*/ 	.word	0xffffffff


	//   ....[17]....
        /*0080*/ 	.word	0xffffffff


	//----- nvinfo : EIATTR_COOP_GROUP_INSTR_OFFSETS
	.align		4
.L_2891:
        /*0084*/ 	.byte	0x04, 0x28
        /*0086*/ 	.short	(.L_2893 - .L_2892)


	//   ....[0]....
.L_2892:
        /*0088*/ 	.word	0x00000d70


	//   ....[1]....
        /*008c*/ 	.word	0x000011f0


	//   ....[2]....
        /*0090*/ 	.word	0x00003f70


	//   ....[3]....
        /*0094*/ 	.word	0x000049a0


	//   ....[4]....
        /*0098*/ 	.word	0x000049b0


	//   ....[5]....
        /*009c*/ 	.word	0x000049f0


	//   ....[6]....
        /*00a0*/ 	.word	0x00004a00


	//   ....[7]....
        /*00a4*/ 	.word	0x00004a40


	//   ....[8]....
        /*00a8*/ 	.word	0x00004a50


	//   ....[9]....
        /*00ac*/ 	.word	0x00004a90


	//   ....[10]....
        /*00b0*/ 	.word	0x00004aa0


	//   ....[11]....
        /*00b4*/ 	.word	0x00004b00


	//   ....[12]....
        /*00b8*/ 	.word	0x00004b10


	//   ....[13]....
        /*00bc*/ 	.word	0x00004be0


	//   ....[14]....
        /*00c0*/ 	.word	0x00004bf0


	//   ....[15]....
        /*00c4*/ 	.word	0x000051d0


	//   ....[16]....
        /*00c8*/ 	.word	0x00005b10


	//   ....[17]....
        /*00cc*/ 	.word	0x00006330


	//----- nvinfo : EIATTR_EXIT_INSTR_OFFSETS
	.align		4
.L_2893:
        /*00d0*/ 	.byte	0x04, 0x1c
        /*00d2*/ 	.short	(.L_2895 - .L_2894)


	//   ....[0]....
.L_2894:
        /*00d4*/ 	.word	0x00000230


	//   ....[1]....
        /*00d8*/ 	.word	0x000068a0


	//----- nvinfo : EIATTR_MAX_THREADS
	.align		4
.L_2895:
        /*00dc*/ 	.byte	0x04, 0x05
        /*00de*/ 	.short	(.L_2897 - .L_2896)
.L_2896:
        /*00e0*/ 	.word	0x00000020
        /*00e4*/ 	.word	0x00000001
        /*00e8*/ 	.word	0x00000001


	//----- nvinfo : EIATTR_CRS_STACK_SIZE
	.align		4
.L_2897:
        /*00ec*/ 	.byte	0x04, 0x1e
        /*00ee*/ 	.short	(.L_2899 - .L_2898)
.L_2898:
        /*00f0*/ 	.word	0x00000000
.L_2899:


//--------------------- .nv.info._Z25selective_scan_fwd_kernelI32Selective_Scan_fwd_kernel_traitsILi32ELi16ELi1ELb0ELb1ELb1ELb0EffEEv13SSMParamsBase --------------------------
	.section	.nv.info._Z25selective_scan_fwd_kernelI32Selective_Scan_fwd_kernel_traitsILi32ELi16ELi1ELb0ELb1ELb1ELb0EffEEv13SSMParamsBase,"",@"SHT_CUDA_INFO"
	.sectionflags	@""
	.align	4


	//----- nvinfo : EIATTR_CUDA_API_VERSION
	.align		4
        /*0000*/ 	.byte	0x04, 0x37
        /*0002*/ 	.short	(.L_2901 - .L_2900)
.L_2900:
        /*0004*/ 	.word	0x00000082


	//----- nvinfo : EIATTR_SW2861232_WAR
	.align		4
.L_2901:
        /*0008*/ 	.byte	0x01, 0x35
	.zero		2


	//----- nvinfo : EIATTR_PARAM_CBANK
	.align		4
        /*000c*/ 	.byte	0x04, 0x0a
        /*000e*/ 	.short	(.L_2903 - .L_2902)
	.align		4
.L_2902:
        /*0010*/ 	.word	index@(.nv.constant0._Z25selective_scan_fwd_kernelI32Selective_Scan_fwd_kernel_traitsILi32ELi16ELi1ELb0ELb1ELb1ELb0EffEEv13SSMParamsBase)
        /*0014*/ 	.short	0x0160
        /*0016*/ 	.short	0x0118


	//----- nvinfo : EIATTR_CBANK_PARAM_SIZE
	.align		4
.L_2903:
        /*0018*/ 	.byte	0x03, 0x19
        /*001a*/ 	.short	0x0118


	//----- nvinfo : EIATTR_KPARAM_INFO
	.align		4
        /*001c*/ 	.byte	0x04, 0x17
        /*001e*/ 	.short	(.L_2905 - .L_2904)
.L_2904:
        /*0020*/ 	.word	0x00000000
        /*0024*/ 	.short	0x0000
        /*0026*/ 	.short	0x0000
        /*0028*/ 	.byte	0x00, 0xf0, 0x61, 0x04


	//----- nvinfo : EIATTR_MAXREG_COUNT
	.align		4
.L_2905:
        /*002c*/ 	.byte	0x03, 0x1b
        /*002e*/ 	.short	0x00ff


	//----- nvinfo : EIATTR_NUM_BARRIERS
	.align		4
        /*0030*/ 	.byte	0x02, 0x4c
        /*0032*/ 	.byte	0x01
	.zero		1


	//----- nvinfo : EIATTR_MERCURY_ISA_VERSION
	.align		4
        /*0034*/ 	.byte	0x03, 0x5f
        /*0036*/ 	.short	0x0000


	//----- nvinfo : EIATTR_COOP_GROUP_MASK_REGIDS
	.align		4
        /*0038*/ 	.byte	0x04, 0x29
        /*003a*/ 	.short	(.L_2907 - .L_2906)


	//   ....[0]....
.L_2906:
        /*003c*/ 	.word	0xffffffff


	//   ....[1]....
        /*0040*/ 	.word	0xffffffff


	//   ....[2]....
        /*0044*/ 	.word	0xffffffff


	//   ....[3]....
        /*0048*/ 	.word	0xffffffff


	//   ....[4]....
        /*004c*/ 	.word	0xffffffff


	//   ....[5]....
        /*0050*/ 	.word	0xffffffff


	//   ....[6]....
        /*0054*/ 	.word	0xffffffff


	//   ....[7]....
        /*0058*/ 	.word	0xffffffff


	//   ....[8]....
        /*005c*/ 	.word	0xffffffff


	//   ....[9]....
        /*0060*/ 	.word	0xffffffff


	//   ....[10]....
        /*0064*/ 	.word	0xffffffff


	//   ....[11]....
        /*0068*/ 	.word	0xffffffff


	//   ....[12]....
        /*006c*/ 	.word	0xffffffff


	//   ....[13]....
        /*0070*/ 	.word	0xffffffff


	//   ....[14]....
        /*0074*/ 	.word	0xffffffff


	//   ....[15]....
        /*0078*/ 	.word	0xffffffff


	//   ....[16]....
        /*007c*/ 	.word	0xffffffff


	//----- nvinfo : EIATTR_COOP_GROUP_INSTR_OFFSETS
	.align		4
.L_2907:
        /*0080*/ 	.byte	0x04, 0x28
        /*0082*/ 	.short	(.L_2909 - .L_2908)


	//   ....[0]....
.L_2908:
        /*0084*/ 	.word	0x00000fa0


	//   ....[1]....
        /*0088*/ 	.word	0x000013e0


	//   ....[2]....
        /*008c*/ 	.word	0x00004270


	//   ....[3]....
        /*0090*/ 	.word	0x00004e20


	//   ....[4]....
        /*0094*/ 	.word	0x00004e30


	//   ....[5]....
        /*0098*/ 	.word	0x00004e70


	//   ....[6]....
        /*009c*/ 	.word	0x00004e80


	//   ....[7]....
        /*00a0*/ 	.word	0x00004f10


	//   ....[8]....
        /*00a4*/ 	.word	0x00004f20


	//   ....[9]....
        /*00a8*/ 	.word	0x000050e0


	//   ....[10]....
        /*00ac*/ 	.word	0x00005110


	//   ....[11]....
        /*00b0*/ 	.word	0x00005230


	//   ....[12]....
        /*00b4*/ 	.word	0x00005260


	//   ....[13]....
        /*00b8*/ 	.word	0x000053d0


	//   ....[14]....
        /*00bc*/ 	.word	0x00005590


	//   ....[15]....
        /*00c0*/ 	.word	0x000055a0


	//   ....[16]....
        /*00c4*/ 	.word	0x00005a90


	//----- nvinfo : EIATTR_EXIT_INSTR_OFFSETS
	.align		4
.L_2909:
        /*00c8*/ 	.byte	0x04, 0x1c
        /*00ca*/ 	.short	(.L_2911 - .L_2910)


	//   ....[0]....
.L_2910:
        /*00cc*/ 	.word	0x00000260


	//   ....[1]....
        /*00d0*/ 	.word	0x00006030


	//----- nvinfo : EIATTR_MAX_THREADS
	.align		4
.L_2911:
        /*00d4*/ 	.byte	0x04, 0x05
        /*00d6*/ 	.short	(.L_2913 - .L_2912)
.L_2912:
        /*00d8*/ 	.word	0x00000020
        /*00dc*/ 	.word	0x00000001
        /*00e0*/ 	.word	0x00000001


	//----- nvinfo : EIATTR_CRS_STACK_SIZE
	.align		4
.L_2913:
        /*00e4*/ 	.byte	0x04, 0x1e
        /*00e6*/ 	.short	(.L_2915 - .L_2914)
.L_2914:
        /*00e8*/ 	.word	0x00000000
.L_2915:


//--------------------- .nv.info._Z25selective_scan_fwd_kernelI32Selective_Scan_fwd_kernel_traitsILi32ELi16ELi1ELb0ELb1ELb1ELb1EffEEv13SSMParamsBase --------------------------
	.section	.nv.info._Z25selective_scan_fwd_kernelI32Selective_Scan_fwd_kernel_traitsILi32ELi16ELi1ELb0ELb1ELb1ELb1EffEEv13SSMParamsBase,"",@"SHT_CUDA_INFO"
	.sectionflags	@""
	.align	4


	//----- nvinfo : EIATTR_CUDA_API_VERSION
	.align		4
        /*0000*/ 	.byte	0x04, 0x37
        /*0002*/ 	.short	(.L_2917 - .L_2916)
.L_2916:
        /*0004*/ 	.word	0x00000082


	//----- nvinfo : EIATTR_SW2861232_WAR
	.align		4
.L_2917:
        /*0008*/ 	.byte	0x01, 0x35
	.zero		2


	//----- nvinfo : EIATTR_PARAM_CBANK
	.align		4
        /*000c*/ 	.byte	0x04, 0x0a
        /*000e*/ 	.short	(.L_2919 - .L_2918)
	.align		4
.L_2918:
        /*0010*/ 	.word	index@(.nv.constant0._Z25selective_scan_fwd_kernelI32Selective_Scan_fwd_kernel_traitsILi32ELi16ELi1ELb0ELb1ELb1ELb1EffEEv13SSMParamsBase)
        /*0014*/ 	.short	0x0160
        /*0016*/ 	.short	0x0118


	//----- nvinfo : EIATTR_CBANK_PARAM_SIZE
	.align		4
.L_2919:
        /*0018*/ 	.byte	0x03, 0x19
        /*001a*/ 	.short	0x0118


	//----- nvinfo : EIATTR_KPARAM_INFO
	.align		4
        /*001c*/ 	.byte	0x04, 0x17
        /*001e*/ 	.short	(.L_2921 - .L_2920)
.L_2920:
        /*0020*/ 	.word	0x00000000
        /*0024*/ 	.short	0x0000
        /*0026*/ 	.short	0x0000
        /*0028*/ 	.byte	0x00, 0xf0, 0x61, 0x04


	//----- nvinfo : EIATTR_MAXREG_COUNT
	.align		4
.L_2921:
        /*002c*/ 	.byte	0x03, 0x1b
        /*002e*/ 	.short	0x00ff


	//----- nvinfo : EIATTR_NUM_BARRIERS
	.align		4
        /*0030*/ 	.byte	0x02, 0x4c
        /*0032*/ 	.byte	0x01
	.zero		1


	//----- nvinfo : EIATTR_MERCURY_ISA_VERSION
	.align		4
        /*0034*/ 	.byte	0x03, 0x5f
        /*0036*/ 	.short	0x0000


	//----- nvinfo : EIATTR_COOP_GROUP_MASK_REGIDS
	.align		4
        /*0038*/ 	.byte	0x04, 0x29
        /*003a*/ 	.short	(.L_2923 - .L_2922)


	//   ....[0]....
.L_2922:
        /*003c*/ 	.word	0xffffffff


	//   ....[1]....
        /*0040*/ 	.word	0xffffffff


	//   ....[2]....
        /*0044*/ 	.word	0xffffffff


	//   ....[3]....
        /*0048*/ 	.word	0xffffffff


	//   ....[4]....
        /*004c*/ 	.word	0xffffffff


	//   ....[5]....
        /*0050*/ 	.word	0xffffffff


	//   ....[6]....
        /*0054*/ 	.word	0xffffffff


	//   ....[7]....
        /*0058*/ 	.word	0xffffffff


	//   ....[8]....
        /*005c*/ 	.word	0xffffffff


	//   ....[9]....
        /*0060*/ 	.word	0xffffffff


	//   ....[10]....
        /*0064*/ 	.word	0xffffffff


	//   ....[11]....
        /*0068*/ 	.word	0xffffffff


	//   ....[12]....
        /*006c*/ 	.word	0xffffffff


	//   ....[13]....
        /*0070*/ 	.word	0xffffffff


	//   ....[14]....
        /*0074*/ 	.word	0xffffffff


	//   ....[15]....
        /*0078*/ 	.word	0xffffffff


	//   ....[16]....
        /*007c*/ 	.word	0xffffffff


	//   ....[17]....
        /*0080*/ 	.word	0xffffffff


	//   ....[18]....
        /*0084*/ 	.word	0xffffffff


	//----- nvinfo : EIATTR_COOP_GROUP_INSTR_OFFSETS
	.align		4
.L_2923:
        /*0088*/ 	.byte	0x04, 0x28
        /*008a*/ 	.short	(.L_2925 - .L_2924)


	//   ....[0]....
.L_2924:
        /*008c*/ 	.word	0x00000fb0


	//   ....[1]....
        /*0090*/ 	.word	0x000013e0


	//   ....[2]....
        /*0094*/ 	.word	0x00004270


	//   ....[3]....
        /*0098*/ 	.word	0x00004e30


	//   ....[4]....
        /*009c*/ 	.word	0x00004e40


	//   ....[5]....
        /*00a0*/ 	.word	0x00004e80


	//   ....[6]....
        /*00a4*/ 	.word	0x00004e90


	//   ....[7]....
        /*00a8*/ 	.word	0x00004f00


	//   ....[8]....
        /*00ac*/ 	.word	0x00004f10


	//   ....[9]....
        /*00b0*/ 	.word	0x000050a0


	//   ....[10]....
        /*00b4*/ 	.word	0x000050d0


	//   ....[11]....
        /*00b8*/ 	.word	0x00005240


	//   ....[12]....
        /*00bc*/ 	.word	0x00005270


	//   ....[13]....
        /*00c0*/ 	.word	0x000053e0


	//   ....[14]....
        /*00c4*/ 	.word	0x000055a0


	//   ....[15]....
        /*00c8*/ 	.word	0x000055b0


	//   ....[16]....
        /*00cc*/ 	.word	0x00005bb0


	//   ....[17]....
        /*00d0*/ 	.word	0x00006470


	//   ....[18]....
        /*00d4*/ 	.word	0x00006c90


	//----- nvinfo : EIATTR_EXIT_INSTR_OFFSETS
	.align		4
.L_2925:
        /*00d8*/ 	.byte	0x04, 0x1c
        /*00da*/ 	.short	(.L_2927 - .L_2926)


	//   ....[0]....
.L_2926:
        /*00dc*/ 	.word	0x00000260


	//   ....[1]....
        /*00e0*/ 	.word	0x00007220


	//----- nvinfo : EIATTR_MAX_THREADS
	.align		4
.L_2927:
        /*00e4*/ 	.byte	0x04, 0x05
        /*00e6*/ 	.short	(.L_2929 - .L_2928)
.L_2928:
        /*00e8*/ 	.word	0x00000020
        /*00ec*/ 	.word	0x00000001
        /*00f0*/ 	.word	0x00000001


	//----- nvinfo : EIATTR_CRS_STACK_SIZE
	.align		4
.L_2929:
        /*00f4*/ 	.byte	0x04, 0x1e
        /*00f6*/ 	.short	(.L_2931 - .L_2930)
.L_2930:
        /*00f8*/ 	.word	0x00000000
.L_2931:


//--------------------- .nv.info._Z25selective_scan_fwd_kernelI32Selective_Scan_fwd_kernel_traitsILi32ELi16ELi1ELb1ELb0ELb0ELb0EffEEv13SSMParamsBase --------------------------
	.section	.nv.info._Z25selective_scan_fwd_kernelI32Selective_Scan_fwd_kernel_traitsILi32ELi16ELi1ELb1ELb0ELb0ELb0EffEEv13SSMParamsBase,"",@"SHT_CUDA_INFO"
	.sectionflags	@""
	.align	4


	//----- nvinfo : EIATTR_CUDA_API_VERSION
	.align		4
        /*0000*/ 	.byte	0x04, 0x37
        /*0002*/ 	.short	(.L_2933 - .L_2932)
.L_2932:
        /*0004*/ 	.word	0x00000082


	//----- nvinfo : EIATTR_SW2861232_WAR
	.align		4
.L_2933:
        /*0008*/ 	.byte	0x01, 0x35
	.zero		2


	//----- nvinfo : EIATTR_PARAM_CBANK
	.align		4
        /*000c*/ 	.byte	0x04, 0x0a
        /*000e*/ 	.short	(.L_2935 - .L_2934)
	.align		4
.L_2934:
        /*0010*/ 	.word	index@(.nv.constant0._Z25selective_scan_fwd_kernelI32Selective_Scan_fwd_kernel_traitsILi32ELi16ELi1ELb1ELb0ELb0ELb0EffEEv13SSMParamsBase)
        /*0014*/ 	.short	0x0160
        /*0016*/ 	.short	0x0118


	//----- nvinfo : EIATTR_CBANK_PARAM_SIZE
	.align		4
.L_2935:
        /*0018*/ 	.byte	0x03, 0x19
        /*001a*/ 	.short	0x0118


	//----- nvinfo : EIATTR_KPARAM_INFO
	.align		4
        /*001c*/ 	.byte	0x04, 0x17
        /*001e*/ 	.short	(.L_2937 - .L_2936)
.L_2936:
        /*0020*/ 	.word	0x00000000
        /*0024*/ 	.short	0x0000
        /*0026*/ 	.short	0x0000
        /*0028*/ 	.byte	0x00, 0xf0, 0x61, 0x04


	//----- nvinfo : EIATTR_MAXREG_COUNT
	.align		4
.L_2937:
        /*002c*/ 	.byte	0x03, 0x1b
        /*002e*/ 	.short	0x00ff


	//----- nvinfo : EIATTR_NUM_BARRIERS
	.align		4
        /*0030*/ 	.byte	0x02, 0x4c
        /*0032*/ 	.byte	0x01
	.zero		1


	//----- nvinfo : EIATTR_MERCURY_ISA_VERSION
	.align		4
        /*0034*/ 	.byte	0x03, 0x5f
        /*0036*/ 	.short	0x0000


	//----- nvinfo : EIATTR_COOP_GROUP_MASK_REGIDS
	.align		4
        /*0038*/ 	.byte	0x04, 0x29
        /*003a*/ 	.short	(.L_2939 - .L_2938)


	//   ....[0]....
.L_2938:
        /*003c*/ 	.word	0xffffffff


	//   ....[1]....
        /*0040*/ 	.word	0xffffffff


	//   ....[2]....
        /*0044*/ 	.word	0xffffffff


	//   ....[3]....
        /*0048*/ 	.word	0xffffffff


	//   ....[4]....
        /*004c*/ 	.word	0xffffffff


	//   ....[5]....
        /*0050*/ 	.word	0xffffffff


	//   ....[6]....
        /*0054*/ 	.word	0xffffffff


	//   ....[7]....
        /*0058*/ 	.word	0xffffffff


	//   ....[8]....
        /*005c*/ 	.word	0xffffffff


	//   ....[9]....
        /*0060*/ 	.word	0xffffffff


	//   ....[10]....
        /*0064*/ 	.word	0xffffffff


	//   ....[11]....
        /*0068*/ 	.word	0xffffffff


	//   ....[12]....
        /*006c*/ 	.word	0xffffffff


	//   ....[13]....
        /*0070*/ 	.word	0xffffffff


	//   ....[14]....
        /*0074*/ 	.word	0xffffffff


	//----- nvinfo : EIATTR_COOP_GROUP_INSTR_OFFSETS
	.align		4
.L_2939:
        /*0078*/ 	.byte	0x04, 0x28
        /*007a*/ 	.short	(.L_2941 - .L_2940)


	//   ....[0]....
.L_2940:
        /*007c*/ 	.word	0x000003d0


	//   ....[1]....
        /*0080*/ 	.word	0x000004f0


	//   ....[2]....
        /*0084*/ 	.word	0x000032d0


	//   ....[3]....
        /*0088*/ 	.word	0x000032e0


	//   ....[4]....
        /*008c*/ 	.word	0x00003310


	//   ....[5]....
        /*0090*/ 	.word	0x00003320


	//   ....[6]....
        /*0094*/ 	.word	0x00003360


	//   ....[7]....
        /*0098*/ 	.word	0x00003370


	//   ....[8]....
        /*009c*/ 	.word	0x000033b0


	//   ....[9]....
        /*00a0*/ 	.word	0x000033c0


	//   ....[10]....
        /*00a4*/ 	.word	0x00003440


	//   ....[11]....
        /*00a8*/ 	.word	0x00003450


	//   ....[12]....
        /*00ac*/ 	.word	0x00003500


	//   ....[13]....
        /*00b0*/ 	.word	0x00003520


	//   ....[14]....
        /*00b4*/ 	.word	0x000039f0


	//----- nvinfo : EIATTR_EXIT_INSTR_OFFSETS
	.align		4
.L_2941:
        /*00b8*/ 	.byte	0x04, 0x1c
        /*00ba*/ 	.short	(.L_2943 - .L_2942)


	//   ....[0]....
.L_2942:
        /*00bc*/ 	.word	0x00000150


	//   ....[1]....
        /*00c0*/ 	.word	0x00003b40


	//----- nvinfo : EIATTR_MAX_THREADS
	.align		4
.L_2943:
        /*00c4*/ 	.byte	0x04, 0x05
        /*00c6*/ 	.short	(.L_2945 - .L_2944)
.L_2944:
        /*00c8*/ 	.word	0x00000020
        /*00cc*/ 	.word	0x00000001
        /*00d0*/ 	.word	0x00000001


	//----- nvinfo : EIATTR_CRS_STACK_SIZE
	.align		4
.L_2945:
        /*00d4*/ 	.byte	0x04, 0x1e
        /*00d6*/ 	.short	(.L_2947 - .L_2946)
.L_2946:
        /*00d8*/ 	.word	0x00000000
.L_2947:


//--------------------- .nv.info._Z25selective_scan_fwd_kernelI32Selective_Scan_fwd_kernel_traitsILi32ELi16ELi1ELb1ELb0ELb0ELb1EffEEv13SSMParamsBase --------------------------
	.section	.nv.info._Z25selective_scan_fwd_kernelI32Selective_Scan_fwd_kernel_traitsILi32ELi16ELi1ELb1ELb0ELb0ELb1EffEEv13SSMParamsBase,"",@"SHT_CUDA_INFO"
	.sectionflags	@""
	.align	4


	//----- nvinfo : EIATTR_CUDA_API_VERSION
	.align		4
        /*0000*/ 	.byte	0x04, 0x37
        /*0002*/ 	.short	(.L_2949 - .L_2948)
.L_2948:
        /*0004*/ 	.word	0x00000082


	//----- nvinfo : EIATTR_SW2861232_WAR
	.align		4
.L_2949:
        /*0008*/ 	.byte	0x01, 0x35
	.zero		2


	//----- nvinfo : EIATTR_PARAM_CBANK
	.align		4
        /*000c*/ 	.byte	0x04, 0x0a
        /*000e*/ 	.short	(.L_2951 - .L_2950)
	.align		4
.L_2950:
        /*0010*/ 	.word	index@(.nv.constant0._Z25selective_scan_fwd_kernelI32Selective_Scan_fwd_kernel_traitsILi32ELi16ELi1ELb1ELb0ELb0ELb1EffEEv13SSMParamsBase)
        /*0014*/ 	.short	0x0160
        /*0016*/ 	.short	0x0118


	//----- nvinfo : EIATTR_CBANK_PARAM_SIZE
	.align		4
.L_2951:
        /*0018*/ 	.byte	0x03, 0x19
        /*001a*/ 	.short	0x0118


	//----- nvinfo : EIATTR_KPARAM_INFO
	.align		4
        /*001c*/ 	.byte	0x04, 0x17
        /*001e*/ 	.short	(.L_2953 - .L_2952)
.L_2952:
        /*0020*/ 	.word	0x00000000
        /*0024*/ 	.short	0x0000
        /*0026*/ 	.short	0x0000
        /*0028*/ 	.byte	0x00, 0xf0, 0x61, 0x04


	//----- nvinfo : EIATTR_MAXREG_COUNT
	.align		4
.L_2953:
        /*002c*/ 	.byte	0x03, 0x1b
        /*002e*/ 	.short	0x00ff


	//----- nvinfo : EIATTR_NUM_BARRIERS
	.align		4
        /*0030*/ 	.byte	0x02, 0x4c
        /*0032*/ 	.byte	0x01
	.zero		1


	//----- nvinfo : EIATTR_MERCURY_ISA_VERSION
	.align		4
        /*0034*/ 	.byte	0x03, 0x5f
        /*0036*/ 	.short	0x0000


	//----- nvinfo : EIATTR_COOP_GROUP_MASK_REGIDS
	.align		4
        /*0038*/ 	.byte	0x04, 0x29
        /*003a*/ 	.short	(.L_2955 - .L_2954)


	//   ....[0]....
.L_2954:
        /*003c*/ 	.word	0xffffffff


	//   ....[1]....
        /*0040*/ 	.word	0xffffffff


	//   ....[2]....
        /*0044*/ 	.word	0xffffffff


	//   ....[3]....
        /*0048*/ 	.word	0xffffffff


	//   ....[4]....
        /*004c*/ 	.word	0xffffffff


	//   ....[5]....
        /*0050*/ 	.word	0xffffffff


	//   ....[6]....
        /*0054*/ 	.word	0xffffffff


	//   ....[7]....
        /*0058*/ 	.word	0xffffffff


	//   ....[8]....
        /*005c*/ 	.word	0xffffffff


	//   ....[9]....
        /*0060*/ 	.word	0xffffffff


	//   ....[10]....
        /*0064*/ 	.word	0xffffffff


	//   ....[11]....
        /*0068*/ 	.word	0xffffffff


	//   ....[12]....
        /*006c*/ 	.word	0xffffffff


	//   ....[13]....
        /*0070*/ 	.word	0xffffffff


	//   ....[14]....
        /*0074*/ 	.word	0xffffffff


	//   ....[15]....
        /*0078*/ 	.word	0xffffffff


	//   ....[16]....
        /*007c*/ 	.word	0xffffffff


	//----- nvinfo : EIATTR_COOP_GROUP_INSTR_OFFSETS
	.align		4
.L_2955:
        /*0080*/ 	.byte	0x04, 0x28
        /*0082*/ 	.short	(.L_2957 - .L_2956)


	//   ....[0]....
.L_2956:
        /*0084*/ 	.word	0x000003e0


	//   ....[1]....
        /*0088*/ 	.word	0x00000500


	//   ....[2]....
        /*008c*/ 	.word	0x000032e0


	//   ....[3]....
        /*0090*/ 	.word	0x000032f0


	//   ....[4]....
        /*0094*/ 	.word	0x00003320


	//   ....[5]....
        /*0098*/ 	.word	0x00003330


	//   ....[6]....
        /*009c*/ 	.word	0x00003370


	//   ....[7]....
        /*00a0*/ 	.word	0x00003380


	//   ....[8]....
        /*00a4*/ 	.word	0x000033c0


	//   ....[9]....
        /*00a8*/ 	.word	0x000033d0


	//   ....[10]....
        /*00ac*/ 	.word	0x00003450


	//   ....[11]....
        /*00b0*/ 	.word	0x00003460


	//   ....[12]....
        /*00b4*/ 	.word	0x00003510


	//   ....[13]....
        /*00b8*/ 	.word	0x00003530


	//   ....[14]....
        /*00bc*/ 	.word	0x00003ab0


	//   ....[15]....
        /*00c0*/ 	.word	0x00003c80


	//   ....[16]....
        /*00c4*/ 	.word	0x000043d0


	//----- nvinfo : EIATTR_EXIT_INSTR_OFFSETS
	.align		4
.L_2957:
        /*00c8*/ 	.byte	0x04, 0x1c
        /*00ca*/ 	.short	(.L_2959 - .L_2958)


	//   ....[0]....
.L_2958:
        /*00cc*/ 	.word	0x00000140


	//   ....[1]....
        /*00d0*/ 	.word	0x00004480


	//----- nvinfo : EIATTR_MAX_THREADS
	.align		4
.L_2959:
        /*00d4*/ 	.byte	0x04, 0x05
        /*00d6*/ 	.short	(.L_2961 - .L_2960)
.L_2960:
        /*00d8*/ 	.word	0x00000020
        /*00dc*/ 	.word	0x00000001
        /*00e0*/ 	.word	0x00000001


	//----- nvinfo : EIATTR_CRS_STACK_SIZE
	.align		4
.L_2961:
        /*00e4*/ 	.byte	0x04, 0x1e
        /*00e6*/ 	.short	(.L_2963 - .L_2962)
.L_2962:
        /*00e8*/ 	.word	0x00000000
.L_2963:


//--------------------- .nv.info._Z25selective_scan_fwd_kernelI32Selective_Scan_fwd_kernel_traitsILi32ELi16ELi1ELb1ELb0ELb1ELb0EffEEv13SSMParamsBase --------------------------
	.section	.nv.info._Z25selective_scan_fwd_kernelI32Selective_Scan_fwd_kernel_traitsILi32ELi16ELi1ELb1ELb0ELb1ELb0EffEEv13SSMParamsBase,"",@"SHT_CUDA_INFO"
	.sectionflags	@""
	.align	4


	//----- nvinfo : EIATTR_CUDA_API_VERSION
	.align		4
        /*0000*/ 	.byte	0x04, 0x37
        /*0002*/ 	.short	(.L_2965 - .L_2964)
.L_2964:
        /*0004*/ 	.word	0x00000082


	//----- nvinfo : EIATTR_SW2861232_WAR
	.align		4
.L_2965:
        /*0008*/ 	.byte	0x01, 0x35
	.zero		2


	//----- nvinfo : EIATTR_PARAM_CBANK
	.align		4
        /*000c*/ 	.byte	0x04, 0x0a
        /*000e*/ 	.short	(.L_2967 - .L_2966)
	.align		4
.L_2966:
        /*0010*/ 	.word	index@(.nv.constant0._Z25selective_scan_fwd_kernelI32Selective_Scan_fwd_kernel_traitsILi32ELi16ELi1ELb1ELb0ELb1ELb0EffEEv13SSMParamsBase)
        /*0014*/ 	.short	0x0160
        /*0016*/ 	.short	0x0118


	//----- nvinfo : EIATTR_CBANK_PARAM_SIZE
	.align		4
.L_2967:
        /*0018*/ 	.byte	0x03, 0x19
        /*001a*/ 	.short	0x0118


	//----- nvinfo : EIATTR_KPARAM_INFO
	.align		4
        /*001c*/ 	.byte	0x04, 0x17
        /*001e*/ 	.short	(.L_2969 - .L_2968)
.L_2968:
        /*0020*/ 	.word	0x00000000
        /*0024*/ 	.short	0x0000
        /*0026*/ 	.short	0x0000
        /*0028*/ 	.byte	0x00, 0xf0, 0x61, 0x04


	//----- nvinfo : EIATTR_MAXREG_COUNT
	.align		4
.L_2969:
        /*002c*/ 	.byte	0x03, 0x1b
        /*002e*/ 	.short	0x00ff


	//----- nvinfo : EIATTR_NUM_BARRIERS
	.align		4
        /*0030*/ 	.byte	0x02, 0x4c
        /*0032*/ 	.byte	0x01
	.zero		1


	//----- nvinfo : EIATTR_MERCURY_ISA_VERSION
	.align		4
        /*0034*/ 	.byte	0x03, 0x5f
        /*0036*/ 	.short	0x0000


	//----- nvinfo : EIATTR_COOP_GROUP_MASK_REGIDS
	.align		4
        /*0038*/ 	.byte	0x04, 0x29
        /*003a*/ 	.short	(.L_2971 - .L_2970)


	//   ....[0]....
.L_2970:
        /*003c*/ 	.word	0xffffffff


	//   ....[1]....
        /*0040*/ 	.word	0xffffffff


	//   ....[2]....
        /*0044*/ 	.word	0xffffffff


	//   ....[3]....
        /*0048*/ 	.word	0xffffffff


	//   ....[4]....
        /*004c*/ 	.word	0xffffffff


	//   ....[5]....
        /*0050*/ 	.word	0xffffffff


	//   ....[6]....
        /*0054*/ 	.word	0xffffffff


	//   ....[7]....
        /*0058*/ 	.word	0xffffffff


	//   ....[8]....
        /*005c*/ 	.word	0xffffffff


	//   ....[9]....
        /*0060*/ 	.word	0xffffffff


	//   ....[10]....
        /*0064*/ 	.word	0xffffffff


	//   ....[11]....
        /*0068*/ 	.word	0xffffffff


	//   ....[12]....
        /*006c*/ 	.word	0xffffffff


	//   ....[13]....
        /*0070*/ 	.word	0xffffffff


	//   ....[14]....
        /*0074*/ 	.word	0xffffffff


	//   ....[15]....
        /*0078*/ 	.word	0xffffffff


	//----- nvinfo : EIATTR_COOP_GROUP_INSTR_OFFSETS
	.align		4
.L_2971:
        /*007c*/ 	.byte	0x04, 0x28
        /*007e*/ 	.short	(.L_2973 - .L_2972)


	//   ....[0]....
.L_2972:
        /*0080*/ 	.word	0x000006f0


	//   ....[1]....
        /*0084*/ 	.word	0x00000810


	//   ....[2]....
        /*0088*/ 	.word	0x000032c0


	//   ....[3]....
        /*008c*/ 	.word	0x00003620


	//   ....[4]....
        /*0090*/ 	.word	0x00003630


	//   ....[5]....
        /*0094*/ 	.word	0x00003660


	//   ....[6]....
        /*0098*/ 	.word	0x00003670


	//   ....[7]....
        /*009c*/ 	.word	0x000036b0


	//   ....[8]....
        /*00a0*/ 	.word	0x000036c0


	//   ....[9]....
        /*00a4*/ 	.word	0x00003700


	//   ....[10]....
        /*00a8*/ 	.word	0x00003710


	//   ....[11]....
        /*00ac*/ 	.word	0x00003780


	//   ....[12]....
        /*00b0*/ 	.word	0x00003790


	//   ....[13]....
        /*00b4*/ 	.word	0x00003850


	//   ....[14]....
        /*00b8*/ 	.word	0x00003870


	//   ....[15]....
        /*00bc*/ 	.word	0x00003dc0


	//----- nvinfo : EIATTR_EXIT_INSTR_OFFSETS
	.align		4
.L_2973:
        /*00c0*/ 	.byte	0x04, 0x1c
        /*00c2*/ 	.short	(.L_2975 - .L_2974)


	//   ....[0]....
.L_2974:
        /*00c4*/ 	.word	0x00000380


	//   ....[1]....
        /*00c8*/ 	.word	0x00003f30


	//----- nvinfo : EIATTR_MAX_THREADS
	.align		4
.L_2975:
        /*00cc*/ 	.byte	0x04, 0x05
        /*00ce*/ 	.short	(.L_2977 - .L_2976)
.L_2976:
        /*00d0*/ 	.word	0x00000020
        /*00d4*/ 	.word	0x00000001
        /*00d8*/ 	.word	0x00000001


	//----- nvinfo : EIATTR_CRS_STACK_SIZE
	.align		4
.L_2977:
        /*00dc*/ 	.byte	0x04, 0x1e
        /*00de*/ 	.short	(.L_2979 - .L_2978)
.L_2978:
        /*00e0*/ 	.word	0x00000000
.L_2979:


//--------------------- .nv.info._Z25selective_scan_fwd_kernelI32Selective_Scan_fwd_kernel_traitsILi32ELi16ELi1ELb1ELb0ELb1ELb1EffEEv13SSMParamsBase --------------------------
	.section	.nv.info._Z25selective_scan_fwd_kernelI32Selective_Scan_fwd_kernel_traitsILi32ELi16ELi1ELb1ELb0ELb1ELb1EffEEv13SSMParamsBase,"",@"SHT_CUDA_INFO"
	.sectionflags	@""
	.align	4


	//----- nvinfo : EIATTR_CUDA_API_VERSION
	.align		4
        /*0000*/ 	.byte	0x04, 0x37
        /*0002*/ 	.short	(.L_2981 - .L_2980)
.L_2980:
        /*0004*/ 	.word	0x00000082


	//----- nvinfo : EIATTR_SW2861232_WAR
	.align		4
.L_2981:
        /*0008*/ 	.byte	0x01, 0x35
	.zero		2


	//----- nvinfo : EIATTR_PARAM_CBANK
	.align		4
        /*000c*/ 	.byte	0x04, 0x0a
        /*000e*/ 	.short	(.L_2983 - .L_2982)
	.align		4
.L_2982:
        /*0010*/ 	.word	index@(.nv.constant0._Z25selective_scan_fwd_kernelI32Selective_Scan_fwd_kernel_traitsILi32ELi16ELi1ELb1ELb0ELb1ELb1EffEEv13SSMParamsBase)
        /*0014*/ 	.short	0x0160
        /*0016*/ 	.short	0x0118


	//----- nvinfo : EIATTR_CBANK_PARAM_SIZE
	.align		4
.L_2983:
        /*0018*/ 	.byte	0x03, 0x19
        /*001a*/ 	.short	0x0118


	//----- nvinfo : EIATTR_KPARAM_INFO
	.align		4
        /*001c*/ 	.byte	0x04, 0x17
        /*001e*/ 	.short	(.L_2985 - .L_2984)
.L_2984:
        /*0020*/ 	.word	0x00000000
        /*0024*/ 	.short	0x0000
        /*0026*/ 	.short	0x0000
        /*0028*/ 	.byte	0x00, 0xf0, 0x61, 0x04


	//----- nvinfo : EIATTR_MAXREG_COUNT
	.align		4
.L_2985:
        /*002c*/ 	.byte	0x03, 0x1b
        /*002e*/ 	.short	0x00ff


	//----- nvinfo : EIATTR_NUM_BARRIERS
	.align		4
        /*0030*/ 	.byte	0x02, 0x4c
        /*0032*/ 	.byte	0x01
	.zero		1


	//----- nvinfo : EIATTR_MERCURY_ISA_VERSION
	.align		4
        /*0034*/ 	.byte	0x03, 0x5f
        /*0036*/ 	.short	0x0000


	//----- nvinfo : EIATTR_COOP_GROUP_MASK_REGIDS
	.align		4
        /*0038*/ 	.byte	0x04, 0x29
        /*003a*/ 	.short	(.L_2987 - .L_2986)


	//   ....[0]....
.L_2986:
        /*003c*/ 	.word	0xffffffff


	//   ....[1]....
        /*0040*/ 	.word	0xffffffff


	//   ....[2]....
        /*0044*/ 	.word	0xffffffff


	//   ....[3]....
        /*0048*/ 	.word	0xffffffff


	//   ....[4]....
        /*004c*/ 	.word	0xffffffff


	//   ....[5]....
        /*0050*/ 	.word	0xffffffff


	//   ....[6]....
        /*0054*/ 	.word	0xffffffff


	//   ....[7]....
        /*0058*/ 	.word	0xffffffff


	//   ....[8]....
        /*005c*/ 	.word	0xffffffff


	//   ....[9]....
        /*0060*/ 	.word	0xffffffff


	//   ....[10]....
        /*0064*/ 	.word	0xffffffff


	//   ....[11]....
        /*0068*/ 	.word	0xffffffff


	//   ....[12]....
        /*006c*/ 	.word	0xffffffff


	//   ....[13]....
        /*0070*/ 	.word	0xffffffff


	//   ....[14]....
        /*0074*/ 	.word	0xffffffff


	//   ....[15]....
        /*0078*/ 	.word	0xffffffff


	//   ....[16]....
        /*007c*/ 	.word	0xffffffff


	//   ....[17]....
        /*0080*/ 	.word	0xffffffff


	//----- nvinfo : EIATTR_COOP_GROUP_INSTR_OFFSETS
	.align		4
.L_2987:
        /*0084*/ 	.byte	0x04, 0x28
        /*0086*/ 	.short	(.L_2989 - .L_2988)


	//   ....[0]....
.L_2988:
        /*0088*/ 	.word	0x00000720


	//   ....[1]....
        /*008c*/ 	.word	0x00000840


	//   ....[2]....
        /*0090*/ 	.word	0x000032f0


	//   ....[3]....
        /*0094*/ 	.word	0x00003650


	//   ....[4]....
        /*0098*/ 	.word	0x00003660


	//   ....[5]....
        /*009c*/ 	.word	0x00003690


	//   ....[6]....
        /*00a0*/ 	.word	0x000036a0


	//   ....[7]....
        /*00a4*/ 	.word	0x000036e0


	//   ....[8]....
        /*00a8*/ 	.word	0x000036f0


	//   ....[9]....
        /*00ac*/ 	.word	0x00003730


	//   ....[10]....
        /*00b0*/ 	.word	0x00003740


	//   ....[11]....
        /*00b4*/ 	.word	0x000037b0


	//   ....[12]....
        /*00b8*/ 	.word	0x000037c0


	//   ....[13]....
        /*00bc*/ 	.word	0x00003880


	//   ....[14]....
        /*00c0*/ 	.word	0x000038a0


	//   ....[15]....
        /*00c4*/ 	.word	0x00003e80


	//   ....[16]....
        /*00c8*/ 	.word	0x00004090


	//   ....[17]....
        /*00cc*/ 	.word	0x000047a0


	//----- nvinfo : EIATTR_EXIT_INSTR_OFFSETS
	.align		4
.L_2989:
        /*00d0*/ 	.byte	0x04, 0x1c
        /*00d2*/ 	.short	(.L_2991 - .L_2990)


	//   ....[0]....
.L_2990:
        /*00d4*/ 	.word	0x00000380


	//   ....[1]....
        /*00d8*/ 	.word	0x000048a0


	//----- nvinfo : EIATTR_MAX_THREADS
	.align		4
.L_2991:
        /*00dc*/ 	.byte	0x04, 0x05
        /*00de*/ 	.short	(.L_2993 - .L_2992)
.L_2992:
        /*00e0*/ 	.word	0x00000020
        /*00e4*/ 	.word	0x00000001
        /*00e8*/ 	.word	0x00000001


	//----- nvinfo : EIATTR_CRS_STACK_SIZE
	.align		4
.L_2993:
        /*00ec*/ 	.byte	0x04, 0x1e
        /*00ee*/ 	.short	(.L_2995 - .L_2994)
.L_2994:
        /*00f0*/ 	.word	0x00000000
.L_2995:


//--------------------- .nv.info._Z25selective_scan_fwd_kernelI32Selective_Scan_fwd_kernel_traitsILi32ELi16ELi1ELb1ELb1ELb0ELb0EffEEv13SSMParamsBase --------------------------
	.section	.nv.info._Z25selective_scan_fwd_kernelI32Selective_Scan_fwd_kernel_traitsILi32ELi16ELi1ELb1ELb1ELb0ELb0EffEEv13SSMParamsBase,"",@"SHT_CUDA_INFO"
	.sectionflags	@""
	.align	4


	//----- nvinfo : EIATTR_CUDA_API_VERSION
	.align		4
        /*0000*/ 	.byte	0x04, 0x37
        /*0002*/ 	.short	(.L_2997 - .L_2996)
.L_2996:
        /*0004*/ 	.word	0x00000082


	//----- nvinfo : EIATTR_SW2861232_WAR
	.align		4
.L_2997:
        /*0008*/ 	.byte	0x01, 0x35
	.zero		2


	//----- nvinfo : EIATTR_PARAM_CBANK
	.align		4
        /*000c*/ 	.byte	0x04, 0x0a
        /*000e*/ 	.short	(.L_2999 - .L_2998)
	.align		4
.L_2998:
        /*0010*/ 	.word	index@(.nv.constant0._Z25selective_scan_fwd_kernelI32Selective_Scan_fwd_kernel_traitsILi32ELi16ELi1ELb1ELb1ELb0ELb0EffEEv13SSMParamsBase)
        /*0014*/ 	.short	0x0160
        /*0016*/ 	.short	0x0118


	//----- nvinfo : EIATTR_CBANK_PARAM_SIZE
	.align		4
.L_2999:
        /*0018*/ 	.byte	0x03, 0x19
        /*001a*/ 	.short	0x0118


	//----- nvinfo : EIATTR_KPARAM_INFO
	.align		4
        /*001c*/ 	.byte	0x04, 0x17
        /*001e*/ 	.short	(.L_3001 - .L_3000)
.L_3000:
        /*0020*/ 	.word	0x00000000
        /*0024*/ 	.short	0x0000
        /*0026*/ 	.short	0x0000
        /*0028*/ 	.byte	0x00, 0xf0, 0x61, 0x04


	//----- nvinfo : EIATTR_MAXREG_COUNT
	.align		4
.L_3001:
        /*002c*/ 	.byte	0x03, 0x1b
        /*002e*/ 	.short	0x00ff


	//----- nvinfo : EIATTR_NUM_BARRIERS
	.align		4
        /*0030*/ 	.byte	0x02, 0x4c
        /*0032*/ 	.byte	0x01
	.zero		1


	//----- nvinfo : EIATTR_MERCURY_ISA_VERSION
	.align		4
        /*0034*/ 	.byte	0x03, 0x5f
        /*0036*/ 	.short	0x0000


	//----- nvinfo : EIATTR_COOP_GROUP_MASK_REGIDS
	.align		4
        /*0038*/ 	.byte	0x04, 0x29
        /*003a*/ 	.short	(.L_3003 - .L_3002)


	//   ....[0]....
.L_3002:
        /*003c*/ 	.word	0xffffffff


	//   ....[1]....
        /*0040*/ 	.word	0xffffffff


	//   ....[2]....
        /*0044*/ 	.word	0xffffffff


	//   ....[3]....
        /*0048*/ 	.word	0xffffffff


	//   ....[4]....
        /*004c*/ 	.word	0xffffffff


	//   ....[5]....
        /*0050*/ 	.word	0xffffffff


	//   ....[6]....
        /*0054*/ 	.word	0xffffffff


	//   ....[7]....
        /*0058*/ 	.word	0xffffffff


	//   ....[8]....
        /*005c*/ 	.word	0xffffffff


	//   ....[9]....
        /*0060*/ 	.word	0xffffffff


	//   ....[10]....
        /*0064*/ 	.word	0xffffffff


	//   ....[11]....
        /*0068*/ 	.word	0xffffffff


	//   ....[12]....
        /*006c*/ 	.word	0xffffffff


	//   ....[13]....
        /*0070*/ 	.word	0xffffffff


	//   ....[14]....
        /*0074*/ 	.word	0xffffffff


	//   ....[15]....
        /*0078*/ 	.word	0xffffffff


	//----- nvinfo : EIATTR_COOP_GROUP_INSTR_OFFSETS
	.align		4
.L_3003:
        /*007c*/ 	.byte	0x04, 0x28
        /*007e*/ 	.short	(.L_3005 - .L_3004)


	//   ....[0]....
.L_3004:
        /*0080*/ 	.word	0x00000600


	//   ....[1]....
        /*0084*/ 	.word	0x00000700


	//   ....[2]....
        /*0088*/ 	.word	0x00003110


	//   ....[3]....
        /*008c*/ 	.word	0x00003640


	//   ....[4]....
        /*0090*/ 	.word	0x00003650


	//   ....[5]....
        /*0094*/ 	.word	0x00003690


	//   ....[6]....
        /*0098*/ 	.word	0x000036a0


	//   ....[7]....
        /*009c*/ 	.word	0x000036e0


	//   ....[8]....
        /*00a0*/ 	.word	0x000036f0


	//   ....[9]....
        /*00a4*/ 	.word	0x00003730


	//   ....[10]....
        /*00a8*/ 	.word	0x00003740


	//   ....[11]....
        /*00ac*/ 	.word	0x000037c0


	//   ....[12]....
        /*00b0*/ 	.word	0x000037d0


	//   ....[13]....
        /*00b4*/ 	.word	0x00003890


	//   ....[14]....
        /*00b8*/ 	.word	0x000038b0


	//   ....[15]....
        /*00bc*/ 	.word	0x00003db0


	//----- nvinfo : EIATTR_EXIT_INSTR_OFFSETS
	.align		4
.L_3005:
        /*00c0*/ 	.byte	0x04, 0x1c
        /*00c2*/ 	.short	(.L_3007 - .L_3006)


	//   ....[0]....
.L_3006:
        /*00c4*/ 	.word	0x00000320


	//   ....[1]....
        /*00c8*/ 	.word	0x00003ed0


	//----- nvinfo : EIATTR_MAX_THREADS
	.align		4
.L_3007:
        /*00cc*/ 	.byte	0x04, 0x05
        /*00ce*/ 	.short	(.L_3009 - .L_3008)
.L_3008:
        /*00d0*/ 	.word	0x00000020
        /*00d4*/ 	.word	0x00000001
        /*00d8*/ 	.word	0x00000001


	//----- nvinfo : EIATTR_CRS_STACK_SIZE
	.align		4
.L_3009:
        /*00dc*/ 	.byte	0x04, 0x1e
        /*00de*/ 	.short	(.L_3011 - .L_3010)
.L_3010:
        /*00e0*/ 	.word	0x00000000
.L_3011:


//--------------------- .nv.info._Z25selective_scan_fwd_kernelI32Selective_Scan_fwd_kernel_traitsILi32ELi16ELi1ELb1ELb1ELb0ELb1EffEEv13SSMParamsBase --------------------------
	.section	.nv.info._Z25selective_scan_fwd_kernelI32Selective_Scan_fwd_kernel_traitsILi32ELi16ELi1ELb1ELb1ELb0ELb1EffEEv13SSMParamsBase,"",@"SHT_CUDA_INFO"
	.sectionflags	@""
	.align	4


	//----- nvinfo : EIATTR_CUDA_API_VERSION
	.align		4
        /*0000*/ 	.byte	0x04, 0x37
        /*0002*/ 	.short	(.L_3013 - .L_3012)
.L_3012:
        /*0004*/ 	.word	0x00000082


	//----- nvinfo : EIATTR_SW2861232_WAR
	.align		4
.L_3013:
        /*0008*/ 	.byte	0x01, 0x35
	.zero		2


	//----- nvinfo : EIATTR_PARAM_CBANK
	.align		4
        /*000c*/ 	.byte	0x04, 0x0a
        /*000e*/ 	.short	(.L_3015 - .L_3014)
	.align		4
.L_3014:
        /*0010*/ 	.word	index@(.nv.constant0._Z25selective_scan_fwd_kernelI32Selective_Scan_fwd_kernel_traitsILi32ELi16ELi1ELb1ELb1ELb0ELb1EffEEv13SSMParamsBase)
        /*0014*/ 	.short	0x0160
        /*0016*/ 	.short	0x0118


	//----- nvinfo : EIATTR_CBANK_PARAM_SIZE
	.align		4
.L_3015:
        /*0018*/ 	.byte	0x03, 0x19
        /*001a*/ 	.short	0x0118


	//----- nvinfo : EIATTR_KPARAM_INFO
	.align		4
        /*001c*/ 	.byte	0x04, 0x17
        /*001e*/ 	.short	(.L_3017 - .L_3016)
.L_3016:
        /*0020*/ 	.word	0x00000000
        /*0024*/ 	.short	0x0000
        /*0026*/ 	.short	0x0000
        /*0028*/ 	.byte	0x00, 0xf0, 0x61, 0x04


	//----- nvinfo : EIATTR_MAXREG_COUNT
	.align		4
.L_3017:
        /*002c*/ 	.byte	0x03, 0x1b
        /*002e*/ 	.short	0x00ff


	//----- nvinfo : EIATTR_NUM_BARRIERS
	.align		4
        /*0030*/ 	.byte	0x02, 0x4c
        /*0032*/ 	.byte	0x01
	.zero		1


	//----- nvinfo : EIATTR_MERCURY_ISA_VERSION
	.align		4
        /*0034*/ 	.byte	0x03, 0x5f
        /*0036*/ 	.short	0x0000


	//----- nvinfo : EIATTR_COOP_GROUP_MASK_REGIDS
	.align		4
        /*0038*/ 	.byte	0x04, 0x29
        /*003a*/ 	.short	(.L_3019 - .L_3018)


	//   ....[0]....
.L_3018:
        /*003c*/ 	.word	0xffffffff


	//   ....[1]....
        /*0040*/ 	.word	0xffffffff


	//   ....[2]....
        /*0044*/ 	.word	0xffffffff


	//   ....[3]....
        /*0048*/ 	.word	0xffffffff


	//   ....[4]....
        /*004c*/ 	.word	0xffffffff


	//   ....[5]....
        /*0050*/ 	.word	0xffffffff


	//   ....[6]....
        /*0054*/ 	.word	0xffffffff


	//   ....[7]....
        /*0058*/ 	.word	0xffffffff


	//   ....[8]....
        /*005c*/ 	.word	0xffffffff


	//   ....[9]....
        /*0060*/ 	.word	0xffffffff


	//   ....[10]....
        /*0064*/ 	.word	0xffffffff


	//   ....[11]....
        /*0068*/ 	.word	0xffffffff


	//   ....[12]....
        /*006c*/ 	.word	0xffffffff


	//   ....[13]....
        /*0070*/ 	.word	0xffffffff


	//   ....[14]....
        /*0074*/ 	.word	0xffffffff


	//   ....[15]....
        /*0078*/ 	.word	0xffffffff


	//   ....[16]....
        /*007c*/ 	.word	0xffffffff


	//   ....[17]....
        /*0080*/ 	.word	0xffffffff


	//----- nvinfo : EIATTR_COOP_GROUP_INSTR_OFFSETS
	.align		4
.L_3019:
        /*0084*/ 	.byte	0x04, 0x28
        /*0086*/ 	.short	(.L_3021 - .L_3020)


	//   ....[0]....
.L_3020:
        /*0088*/ 	.word	0x00000600


	//   ....[1]....
        /*008c*/ 	.word	0x00000700


	//   ....[2]....
        /*0090*/ 	.word	0x00003110


	//   ....[3]....
        /*0094*/ 	.word	0x00003640


	//   ....[4]....
        /*0098*/ 	.word	0x00003650


	//   ....[5]....
        /*009c*/ 	.word	0x00003690


	//   ....[6]....
        /*00a0*/ 	.word	0x000036a0


	//   ....[7]....
        /*00a4*/ 	.word	0x000036e0


	//   ....[8]....
        /*00a8*/ 	.word	0x000036f0


	//   ....[9]....
        /*00ac*/ 	.word	0x00003730


	//   ....[10]....
        /*00b0*/ 	.word	0x00003740


	//   ....[11]....
        /*00b4*/ 	.word	0x000037c0


	//   ....[12]....
        /*00b8*/ 	.word	0x000037d0


	//   ....[13]....
        /*00bc*/ 	.word	0x00003890


	//   ....[14]....
        /*00c0*/ 	.word	0x000038b0


	//   ....[15]....
        /*00c4*/ 	.word	0x00003e10


	//   ....[16]....
        /*00c8*/ 	.word	0x00004000


	//   ....[17]....
        /*00cc*/ 	.word	0x00004700


	//----- nvinfo : EIATTR_EXIT_INSTR_OFFSETS
	.align		4
.L_3021:
        /*00d0*/ 	.byte	0x04, 0x1c
        /*00d2*/ 	.short	(.L_3023 - .L_3022)


	//   ....[0]....
.L_3022:
        /*00d4*/ 	.word	0x00000320


	//   ....[1]....
        /*00d8*/ 	.word	0x00004800


	//----- nvinfo : EIATTR_MAX_THREADS
	.align		4
.L_3023:
        /*00dc*/ 	.byte	0x04, 0x05
        /*00de*/ 	.short	(.L_3025 - .L_3024)
.L_3024:
        /*00e0*/ 	.word	0x00000020
        /*00e4*/ 	.word	0x00000001
        /*00e8*/ 	.word	0x00000001


	//----- nvinfo : EIATTR_CRS_STACK_SIZE
	.align		4
.L_3025:
        /*00ec*/ 	.byte	0x04, 0x1e
        /*00ee*/ 	.short	(.L_3027 - .L_3026)
.L_3026:
        /*00f0*/ 	.word	0x00000000
.L_3027:


//--------------------- .nv.info._Z25selective_scan_fwd_kernelI32Selective_Scan_fwd_kernel_traitsILi32ELi16ELi1ELb1ELb1ELb1ELb0EffEEv13SSMParamsBase --------------------------
	.section	.nv.info._Z25selective_scan_fwd_kernelI32Selective_Scan_fwd_kernel_traitsILi32ELi16ELi1ELb1ELb1ELb1ELb0EffEEv13SSMParamsBase,"",@"SHT_CUDA_INFO"
	.sectionflags	@""
	.align	4


	//----- nvinfo : EIATTR_CUDA_API_VERSION
	.align		4
        /*0000*/ 	.byte	0x04, 0x37
        /*0002*/ 	.short	(.L_3029 - .L_3028)
.L_3028:
        /*0004*/ 	.word	0x00000082


	//----- nvinfo : EIATTR_SW2861232_WAR
	.align		4
.L_3029:
        /*0008*/ 	.byte	0x01, 0x35
	.zero		2


	//----- nvinfo : EIATTR_PARAM_CBANK
	.align		4
        /*000c*/ 	.byte	0x04, 0x0a
        /*000e*/ 	.short	(.L_3031 - .L_3030)
	.align		4
.L_3030:
        /*0010*/ 	.word	index@(.nv.constant0._Z25selective_scan_fwd_kernelI32Selective_Scan_fwd_kernel_traitsILi32ELi16ELi1ELb1ELb1ELb1ELb0EffEEv13SSMParamsBase)
        /*0014*/ 	.short	0x0160
        /*0016*/ 	.short	0x0118


	//----- nvinfo : EIATTR_CBANK_PARAM_SIZE
	.align		4
.L_3031:
        /*0018*/ 	.byte	0x03, 0x19
        /*001a*/ 	.short	0x0118


	//----- nvinfo : EIATTR_KPARAM_INFO
	.align		4
        /*001c*/ 	.byte	0x04, 0x17
        /*001e*/ 	.short	(.L_3033 - .L_3032)
.L_3032:
        /*0020*/ 	.word	0x00000000
        /*0024*/ 	.short	0x0000
        /*0026*/ 	.short	0x0000
        /*0028*/ 	.byte	0x00, 0xf0, 0x61, 0x04


	//----- nvinfo : EIATTR_MAXREG_COUNT
	.align		4
.L_3033:
        /*002c*/ 	.byte	0x03, 0x1b
        /*002e*/ 	.short	0x00ff


	//----- nvinfo : EIATTR_NUM_BARRIERS
	.align		4
        /*0030*/ 	.byte	0x02, 0x4c
        /*0032*/ 	.byte	0x01
	.zero		1


	//----- nvinfo : EIATTR_MERCURY_ISA_VERSION
	.align		4
        /*0034*/ 	.byte	0x03, 0x5f
        /*0036*/ 	.short	0x0000


	//----- nvinfo : EIATTR_COOP_GROUP_MASK_REGIDS
	.align		4
        /*0038*/ 	.byte	0x04, 0x29
        /*003a*/ 	.short	(.L_3035 - .L_3034)


	//   ....[0]....
.L_3034:
        /*003c*/ 	.word	0xffffffff


	//   ....[1]....
        /*0040*/ 	.word	0xffffffff


	//   ....[2]....
        /*0044*/ 	.word	0xffffffff


	//   ....[3]....
        /*0048*/ 	.word	0xffffffff


	//   ....[4]....
        /*004c*/ 	.word	0xffffffff


	//   ....[5]....
        /*0050*/ 	.word	0xffffffff


	//   ....[6]....
        /*0054*/ 	.word	0xffffffff


	//   ....[7]....
        /*0058*/ 	.word	0xffffffff


	//   ....[8]....
        /*005c*/ 	.word	0xffffffff


	//   ....[9]....
        /*0060*/ 	.word	0xffffffff


	//   ....[10]....
        /*0064*/ 	.word	0xffffffff


	//   ....[11]....
        /*0068*/ 	.word	0xffffffff


	//   ....[12]....
        /*006c*/ 	.word	0xffffffff


	//   ....[13]....
        /*0070*/ 	.word	0xffffffff


	//   ....[14]....
        /*0074*/ 	.word	0xffffffff


	//   ....[15]....
        /*0078*/ 	.word	0xffffffff


	//   ....[16]....
        /*007c*/ 	.word	0xffffffff


	//----- nvinfo : EIATTR_COOP_GROUP_INSTR_OFFSETS
	.align		4
.L_3035:
        /*0080*/ 	.byte	0x04, 0x28
        /*0082*/ 	.short	(.L_3037 - .L_3036)


	//   ....[0]....
.L_3036:
        /*0084*/ 	.word	0x00000730


	//   ....[1]....
        /*0088*/ 	.word	0x00000830


	//   ....[2]....
        /*008c*/ 	.word	0x00003210


	//   ....[3]....
        /*0090*/ 	.word	0x000037d0


	//   ....[4]....
        /*0094*/ 	.word	0x000037e0


	//   ....[5]....
        /*0098*/ 	.word	0x00003810


	//   ....[6]....
        /*009c*/ 	.word	0x00003830


	//   ....[7]....
        /*00a0*/ 	.word	0x00003860


	//   ....[8]....
        /*00a4*/ 	.word	0x00003880


	//   ....[9]....
        /*00a8*/ 	.word	0x000038c0


	//   ....[10]....
        /*00ac*/ 	.word	0x000038f0


	//   ....[11]....
        /*00b0*/ 	.word	0x00003940


	//   ....[12]....
        /*00b4*/ 	.word	0x00003950


	//   ....[13]....
        /*00b8*/ 	.word	0x00003990


	//   ....[14]....
        /*00bc*/ 	.word	0x00003a40


	//   ....[15]....
        /*00c0*/ 	.word	0x00003a50


	//   ....[16]....
        /*00c4*/ 	.word	0x00003ee0


	//----- nvinfo : EIATTR_EXIT_INSTR_OFFSETS
	.align		4
.L_3037:
        /*00c8*/ 	.byte	0x04, 0x1c
        /*00ca*/ 	.short	(.L_3039 - .L_3038)


	//   ....[0]....
.L_3038:
        /*00cc*/ 	.word	0x000003c0


	//   ....[1]....
        /*00d0*/ 	.word	0x00004050


	//----- nvinfo : EIATTR_MAX_THREADS
	.align		4
.L_3039:
        /*00d4*/ 	.byte	0x04, 0x05
        /*00d6*/ 	.short	(.L_3041 - .L_3040)
.L_3040:
        /*00d8*/ 	.word	0x00000020
        /*00dc*/ 	.word	0x00000001
        /*00e0*/ 	.word	0x00000001


	//----- nvinfo : EIATTR_CRS_STACK_SIZE
	.align		4
.L_3041:
        /*00e4*/ 	.byte	0x04, 0x1e
        /*00e6*/ 	.short	(.L_3043 - .L_3042)
.L_3042:
        /*00e8*/ 	.word	0x00000000
.L_3043:


//--------------------- .nv.info._Z25selective_scan_fwd_kernelI32Selective_Scan_fwd_kernel_traitsILi32ELi16ELi1ELb1ELb1ELb1ELb1EffEEv13SSMParamsBase --------------------------
	.section	.nv.info._Z25selective_scan_fwd_kernelI32Selective_Scan_fwd_kernel_traitsILi32ELi16ELi1ELb1ELb1ELb1ELb1EffEEv13SSMParamsBase,"",@"SHT_CUDA_INFO"
	.sectionflags	@""
	.align	4


	//----- nvinfo : EIATTR_CUDA_API_VERSION
	.align		4
        /*0000*/ 	.byte	0x04, 0x37
        /*0002*/ 	.short	(.L_3045 - .L_3044)
.L_3044:
        /*0004*/ 	.word	0x00000082


	//----- nvinfo : EIATTR_SW2861232_WAR
	.align		4
.L_3045:
        /*0008*/ 	.byte	0x01, 0x35
	.zero		2


	//----- nvinfo : EIATTR_PARAM_CBANK
	.align		4
        /*000c*/ 	.byte	0x04, 0x0a
        /*000e*/ 	.short	(.L_3047 - .L_3046)
	.align		4
.L_3046:
        /*0010*/ 	.word	index@(.nv.constant0._Z25selective_scan_fwd_kernelI32Selective_Scan_fwd_kernel_traitsILi32ELi16ELi1ELb1ELb1ELb1ELb1EffEEv13SSMParamsBase)
        /*0014*/ 	.short	0x0160
        /*0016*/ 	.short	0x0118


	//----- nvinfo : EIATTR_CBANK_PARAM_SIZE
	.align		4
.L_3047:
        /*0018*/ 	.byte	0x03, 0x19
        /*001a*/ 	.short	0x0118


	//----- nvinfo : EIATTR_KPARAM_INFO
	.align		4
        /*001c*/ 	.byte	0x04, 0x17
        /*001e*/ 	.short	(.L_3049 - .L_3048)
.L_3048:
        /*0020*/ 	.word	0x00000000
        /*0024*/ 	.short	0x0000
        /*0026*/ 	.short	0x0000
        /*0028*/ 	.byte	0x00, 0xf0, 0x61, 0x04


	//----- nvinfo : EIATTR_MAXREG_COUNT
	.align		4
.L_3049:
        /*002c*/ 	.byte	0x03, 0x1b
        /*002e*/ 	.short	0x00ff


	//----- nvinfo : EIATTR_NUM_BARRIERS
	.align		4
        /*0030*/ 	.byte	0x02, 0x4c
        /*0032*/ 	.byte	0x01
	.zero		1


	//----- nvinfo : EIATTR_MERCURY_ISA_VERSION
	.align		4
        /*0034*/ 	.byte	0x03, 0x5f
        /*0036*/ 	.short	0x0000


	//----- nvinfo : EIATTR_COOP_GROUP_MASK_REGIDS
	.align		4
        /*0038*/ 	.byte	0x04, 0x29
        /*003a*/ 	.short	(.L_3051 - .L_3050)


	//   ....[0]....
.L_3050:
        /*003c*/ 	.word	0xffffffff


	//   ....[1]....
        /*0040*/ 	.word	0xffffffff


	//   ....[2]....
        /*0044*/ 	.word	0xffffffff


	//   ....[3]....
        /*0048*/ 	.word	0xffffffff


	//   ....[4]....
        /*004c*/ 	.word	0xffffffff


	//   ....[5]....
        /*0050*/ 	.word	0xffffffff


	//   ....[6]....
        /*0054*/ 	.word	0xffffffff


	//   ....[7]....
        /*0058*/ 	.word	0xffffffff


	//   ....[8]....
        /*005c*/ 	.word	0xffffffff


	//   ....[9]....
        /*0060*/ 	.word	0xffffffff


	//   ....[10]....
        /*0064*/ 	.word	0xffffffff


	//   ....[11]....
        /*0068*/ 	.word	0xffffffff


	//   ....[12]....
        /*006c*/ 	.word	0xffffffff


	//   ....[13]....
        /*0070*/ 	.word	0xffffffff


	//   ....[14]....
        /*0074*/ 	.word	0xffffffff


	//   ....[15]....
        /*0078*/ 	.word	0xffffffff


	//   ....[16]....
        /*007c*/ 	.word	0xffffffff


	//   ....[17]....
        /*0080*/ 	.word	0xffffffff


	//   ....[18]....
        /*0084*/ 	.word	0xffffffff


	//----- nvinfo : EIATTR_COOP_GROUP_INSTR_OFFSETS
	.align		4
.L_3051:
        /*0088*/ 	.byte	0x04, 0x28
        /*008a*/ 	.short	(.L_3053 - .L_3052)


	//   ....[0]....
.L_3052:
        /*008c*/ 	.word	0x00000730


	//   ....[1]....
        /*0090*/ 	.word	0x00000830


	//   ....[2]....
        /*0094*/ 	.word	0x00003210


	//   ....[3]....
        /*0098*/ 	.word	0x000037d0


	//   ....[4]....
        /*009c*/ 	.word	0x000037e0


	//   ....[5]....
        /*00a0*/ 	.word	0x00003810


	//   ....[6]....
        /*00a4*/ 	.word	0x00003830


	//   ....[7]....
        /*00a8*/ 	.word	0x00003860


	//   ....[8]....
        /*00ac*/ 	.word	0x00003880


	//   ....[9]....
        /*00b0*/ 	.word	0x000038c0


	//   ....[10]....
        /*00b4*/ 	.word	0x000038f0


	//   ....[11]....
        /*00b8*/ 	.word	0x00003940


	//   ....[12]....
        /*00bc*/ 	.word	0x00003950


	//   ....[13]....
        /*00c0*/ 	.word	0x00003990


	//   ....[14]....
        /*00c4*/ 	.word	0x00003a40


	//   ....[15]....
        /*00c8*/ 	.word	0x00003a50


	//   ....[16]....
        /*00cc*/ 	.word	0x00003f40


	//   ....[17]....
        /*00d0*/ 	.word	0x00004180


	//   ....[18]....
        /*00d4*/ 	.word	0x00004860


	//----- nvinfo : EIATTR_EXIT_INSTR_OFFSETS
	.align		4
.L_3053:
        /*00d8*/ 	.byte	0x04, 0x1c
        /*00da*/ 	.short	(.L_3055 - .L_3054)


	//   ....[0]....
.L_3054:
        /*00dc*/ 	.word	0x000003c0


	//   ....[1]....
        /*00e0*/ 	.word	0x00004990


	//----- nvinfo : EIATTR_MAX_THREADS
	.align		4
.L_3055:
        /*00e4*/ 	.byte	0x04, 0x05
        /*00e6*/ 	.short	(.L_3057 - .L_3056)
.L_3056:
        /*00e8*/ 	.word	0x00000020
        /*00ec*/ 	.word	0x00000001
        /*00f0*/ 	.word	0x00000001


	//----- nvinfo : EIATTR_CRS_STACK_SIZE
	.align		4
.L_3057:
        /*00f4*/ 	.byte	0x04, 0x1e
        /*00f6*/ 	.short	(.L_3059 - .L_3058)
.L_3058:
        /*00f8*/ 	.word	0x00000000
.L_3059:


//--------------------- .nv.info._Z25selective_scan_fwd_kernelI32Selective_Scan_fwd_kernel_traitsILi32ELi8ELi1ELb0ELb0ELb0ELb0EffEEv13SSMParamsBase --------------------------
	.section	.nv.info._Z25selective_scan_fwd_kernelI32Selective_Scan_fwd_kernel_traitsILi32ELi8ELi1ELb0ELb0ELb0ELb0EffEEv13SSMParamsBase,"",@"SHT_CUDA_INFO"
	.sectionflags	@""
	.align	4


	//----- nvinfo : EIATTR_CUDA_API_VERSION
	.align		4
        /*0000*/ 	.byte	0x04, 0x37
        /*0002*/ 	.short	(.L_3061 - .L_3060)
.L_3060:
        /*0004*/ 	.word	0x00000082


	//----- nvinfo : EIATTR_SW2861232_WAR
	.align		4
.L_3061:
        /*0008*/ 	.byte	0x01, 0x35
	.zero		2


	//----- nvinfo : EIATTR_PARAM_CBANK
	.align		4
        /*000c*/ 	.byte	0x04, 0x0a
        /*000e*/ 	.short	(.L_3063 - .L_3062)
	.align		4
.L_3062:
        /*0010*/ 	.word	index@(.nv.constant0._Z25selective_scan_fwd_kernelI32Selective_Scan_fwd_kernel_traitsILi32ELi8ELi1ELb0ELb0ELb0ELb0EffEEv13SSMParamsBase)
        /*0014*/ 	.short	0x0160
        /*0016*/ 	.short	0x0118


	//----- nvinfo : EIATTR_CBANK_PARAM_SIZE
	.align		4
.L_3063:
        /*0018*/ 	.byte	0x03, 0x19
        /*001a*/ 	.short	0x0118


	//----- nvinfo : EIATTR_KPARAM_INFO
	.align		4
        /*001c*/ 	.byte	0x04, 0x17
        /*001e*/ 	.short	(.L_3065 - .L_3064)
.L_3064:
        /*0020*/ 	.word	0x00000000
        /*0024*/ 	.short	0x0000
        /*0026*/ 	.short	0x0000
        /*0028*/ 	.byte	0x00, 0xf0, 0x61, 0x04


	//----- nvinfo : EIATTR_MAXREG_COUNT
	.align		4
.L_3065:
        /*002c*/ 	.byte	0x03, 0x1b
        /*002e*/ 	.short	0x00ff


	//----- nvinfo : EIATTR_NUM_BARRIERS
	.align		4
        /*0030*/ 	.byte	0x02, 0x4c
        /*0032*/ 	.byte	0x01
	.zero		1


	//----- nvinfo : EIATTR_MERCURY_ISA_VERSION
	.align		4
        /*0034*/ 	.byte	0x03, 0x5f
        /*0036*/ 	.short	0x0000


	//----- nvinfo : EIATTR_COOP_GROUP_MASK_REGIDS
	.align		4
        /*0038*/ 	.byte	0x04, 0x29
        /*003a*/ 	.short	(.L_3067 - .L_3066)


	//   ....[0]....
.L_3066:
        /*003c*/ 	.word	0xffffffff


	//   ....[1]....
        /*0040*/ 	.word	0xffffffff


	//   ....[2]....
        /*0044*/ 	.word	0xffffffff


	//   ....[3]....
        /*0048*/ 	.word	0xffffffff


	//   ....[4]....
        /*004c*/ 	.word	0xffffffff


	//   ....[5]....
        /*0050*/ 	.word	0xffffffff


	//   ....[6]....
        /*0054*/ 	.word	0xffffffff


	//   ....[7]....
        /*0058*/ 	.word	0xffffffff


	//   ....[8]....
        /*005c*/ 	.word	0xffffffff


	//   ....[9]....
        /*0060*/ 	.word	0xffffffff


	//   ....[10]....
        /*0064*/ 	.word	0xffffffff


	//   ....[11]....
        /*0068*/ 	.word	0xffffffff


	//   ....[12]....
        /*006c*/ 	.word	0xffffffff


	//   ....[13]....
        /*0070*/ 	.word	0xffffffff


	//   ....[14]....
        /*0074*/ 	.word	0xffffffff


	//----- nvinfo : EIATTR_COOP_GROUP_INSTR_OFFSETS
	.align		4
.L_3067:
        /*0078*/ 	.byte	0x04, 0x28
        /*007a*/ 	.short	(.L_3069 - .L_3068)


	//   ....[0]....
.L_3068:
        /*007c*/ 	.word	0x000007c0


	//   ....[1]....
        /*0080*/ 	.word	0x00000a10


	//   ....[2]....
        /*0084*/ 	.word	0x00002440


	//   ....[3]....
        /*0088*/ 	.word	0x00002450


	//   ....[4]....
        /*008c*/ 	.word	0x00002490


	//   ....[5]....
        /*0090*/ 	.word	0x000024a0


	//   ....[6]....
        /*0094*/ 	.word	0x000024e0


	//   ....[7]....
        /*0098*/ 	.word	0x000024f0


	//   ....[8]....
        /*009c*/ 	.word	0x00002530


	//   ....[9]....
        /*00a0*/ 	.word	0x00002540


	//   ....[10]....
        /*00a4*/ 	.word	0x000025c0


	//   ....[11]....
        /*00a8*/ 	.word	0x000025d0


	//   ....[12]....
        /*00ac*/ 	.word	0x00002670


	//   ....[13]....
        /*00b0*/ 	.word	0x00002680


	//   ....[14]....
        /*00b4*/ 	.word	0x00002aa0


	//----- nvinfo : EIATTR_EXIT_INSTR_OFFSETS
	.align		4
.L_3069:
        /*00b8*/ 	.byte	0x04, 0x1c
        /*00ba*/ 	.short	(.L_3071 - .L_3070)


	//   ....[0]....
.L_3070:
        /*00bc*/ 	.word	0x00000130


	//   ....[1]....
        /*00c0*/ 	.word	0x00002e80


	//----- nvinfo : EIATTR_MAX_THREADS
	.align		4
.L_3071:
        /*00c4*/ 	.byte	0x04, 0x05
        /*00c6*/ 	.short	(.L_3073 - .L_3072)
.L_3072:
        /*00c8*/ 	.word	0x00000020
        /*00cc*/ 	.word	0x00000001
        /*00d0*/ 	.word	0x00000001


	//----- nvinfo : EIATTR_CRS_STACK_SIZE
	.align		4
.L_3073:
        /*00d4*/ 	.byte	0x04, 0x1e
        /*00d6*/ 	.short	(.L_3075 - .L_3074)
.L_3074:
        /*00d8*/ 	.word	0x00000000
.L_3075:


//--------------------- .nv.info._Z25selective_scan_fwd_kernelI32Selective_Scan_fwd_kernel_traitsILi32ELi8ELi1ELb0ELb0ELb0ELb1EffEEv13SSMParamsBase --------------------------
	.section	.nv.info._Z25selective_scan_fwd_kernelI32Selective_Scan_fwd_kernel_traitsILi32ELi8ELi1ELb0ELb0ELb0ELb1EffEEv13SSMParamsBase,"",@"SHT_CUDA_INFO"
	.sectionflags	@""
	.align	4


	//----- nvinfo : EIATTR_CUDA_API_VERSION
	.align		4
        /*0000*/ 	.byte	0x04, 0x37
        /*0002*/ 	.short	(.L_3077 - .L_3076)
.L_3076:
        /*0004*/ 	.word	0x00000082


	//----- nvinfo : EIATTR_SW2861232_WAR
	.align		4
.L_3077:
        /*0008*/ 	.byte	0x01, 0x35
	.zero		2


	//----- nvinfo : EIATTR_PARAM_CBANK
	.align		4
        /*000c*/ 	.byte	0x04, 0x0a
        /*000e*/ 	.short	(.L_3079 - .L_3078)
	.align		4
.L_3078:
        /*0010*/ 	.word	index@(.nv.constant0._Z25selective_scan_fwd_kernelI32Selective_Scan_fwd_kernel_traitsILi32ELi8ELi1ELb0ELb0ELb0ELb1EffEEv13SSMParamsBase)
        /*0014*/ 	.short	0x0160
        /*0016*/ 	.short	0x0118


	//----- nvinfo : EIATTR_CBANK_PARAM_SIZE
	.align		4
.L_3079:
        /*0018*/ 	.byte	0x03, 0x19
        /*001a*/ 	.short	0x0118


	//----- nvinfo : EIATTR_KPARAM_INFO
	.align		4
        /*001c*/ 	.byte	0x04, 0x17
        /*001e*/ 	.short	(.L_3081 - .L_3080)
.L_3080:
        /*0020*/ 	.word	0x00000000
        /*0024*/ 	.short	0x0000
        /*0026*/ 	.short	0x0000
        /*0028*/ 	.byte	0x00, 0xf0, 0x61, 0x04


	//----- nvinfo : EIATTR_MAXREG_COUNT
	.align		4
.L_3081:
        /*002c*/ 	.byte	0x03, 0x1b
        /*002e*/ 	.short	0x00ff


	//----- nvinfo : EIATTR_NUM_BARRIERS
	.align		4
        /*0030*/ 	.byte	0x02, 0x4c
        /*0032*/ 	.byte	0x01
	.zero		1


	//----- nvinfo : EIATTR_MERCURY_ISA_VERSION
	.align		4
        /*0034*/ 	.byte	0x03, 0x5f
        /*0036*/ 	.short	0x0000


	//----- nvinfo : EIATTR_COOP_GROUP_MASK_REGIDS
	.align		4
        /*0038*/ 	.byte	0x04, 0x29
        /*003a*/ 	.short	(.L_3083 - .L_3082)


	//   ....[0]....
.L_3082:
        /*003c*/ 	.word	0xffffffff


	//   ....[1]....
        /*0040*/ 	.word	0xffffffff


	//   ....[2]....
        /*0044*/ 	.word	0xffffffff


	//   ....[3]....
        /*0048*/ 	.word	0xffffffff


	//   ....[4]....
        /*004c*/ 	.word	0xffffffff


	//   ....[5]....
        /*0050*/ 	.word	0xffffffff


	//   ....[6]....
        /*0054*/ 	.word	0xffffffff


	//   ....[7]....
        /*0058*/ 	.word	0xffffffff


	//   ....[8]....
        /*005c*/ 	.word	0xffffffff


	//   ....[9]....
        /*0060*/ 	.word	0xffffffff


	//   ....[10]....
        /*0064*/ 	.word	0xffffffff


	//   ....[11]....
        /*0068*/ 	.word	0xffffffff


	//   ....[12]....
        /*006c*/ 	.word	0xffffffff


	//   ....[13]....
        /*0070*/ 	.word	0xffffffff


	//   ....[14]....
        /*0074*/ 	.word	0xffffffff


	//   ....[15]....
        /*0078*/ 	.word	0xffffffff


	//   ....[16]....
        /*007c*/ 	.word	0xffffffff


	//----- nvinfo : EIATTR_COOP_GROUP_INSTR_OFFSETS
	.align		4
.L_3083:
        /*0080*/ 	.byte	0x04, 0x28
        /*0082*/ 	.short	(.L_3085 - .L_3084)


	//   ....[0]....
.L_3084:
        /*0084*/ 	.word	0x000007d0


	//   ....[1]....
        /*0088*/ 	.word	0x00000a10


	//   ....[2]....
        /*008c*/ 	.word	0x00002440


	//   ....[3]....
        /*0090*/ 	.word	0x00002450


	//   ....[4]....
        /*0094*/ 	.word	0x00002490


	//   ....[5]....
        /*0098*/ 	.word	0x000024a0


	//   ....[6]....
        /*009c*/ 	.word	0x000024e0


	//   ....[7]....
        /*00a0*/ 	.word	0x000024f0


	//   ....[8]....
        /*00a4*/ 	.word	0x00002530


	//   ....[9]....
        /*00a8*/ 	.word	0x00002540


	//   ....[10]....
        /*00ac*/ 	.word	0x000025c0


	//   ....[11]....
        /*00b0*/ 	.word	0x000025d0


	//   ....[12]....
        /*00b4*/ 	.word	0x00002670


	//   ....[13]....
        /*00b8*/ 	.word	0x00002680


	//   ....[14]....
        /*00bc*/ 	.word	0x00002ae0


	//   ....[15]....
        /*00c0*/ 	.word	0x00003130


	//   ....[16]....
        /*00c4*/ 	.word	0x00003590


	//----- nvinfo : EIATTR_EXIT_INSTR_OFFSETS
	.align		4
.L_3085:
        /*00c8*/ 	.byte	0x04, 0x1c
        /*00ca*/ 	.short	(.L_3087 - .L_3086)


	//   ....[0]....
.L_3086:
        /*00cc*/ 	.word	0x00000130


	//   ....[1]....
        /*00d0*/ 	.word	0x00003920


	//----- nvinfo : EIATTR_MAX_THREADS
	.align		4
.L_3087:
        /*00d4*/ 	.byte	0x04, 0x05
        /*00d6*/ 	.short	(.L_3089 - .L_3088)
.L_3088:
        /*00d8*/ 	.word	0x00000020
        /*00dc*/ 	.word	0x00000001
        /*00e0*/ 	.word	0x00000001


	//----- nvinfo : EIATTR_CRS_STACK_SIZE
	.align		4
.L_3089:
        /*00e4*/ 	.byte	0x04, 0x1e
        /*00e6*/ 	.short	(.L_3091 - .L_3090)
.L_3090:
        /*00e8*/ 	.word	0x00000000
.L_3091:


//--------------------- .nv.info._Z25selective_scan_fwd_kernelI32Selective_Scan_fwd_kernel_traitsILi32ELi8ELi1ELb0ELb0ELb1ELb0EffEEv13SSMParamsBase --------------------------
	.section	.nv.info._Z25selective_scan_fwd_kernelI32Selective_Scan_fwd_kernel_traitsILi32ELi8ELi1ELb0ELb0ELb1ELb0EffEEv13SSMParamsBase,"",@"SHT_CUDA_INFO"
	.sectionflags	@""
	.align	4


	//----- nvinfo : EIATTR_CUDA_API_VERSION
	.align		4
        /*0000*/ 	.byte	0x04, 0x37
        /*0002*/ 	.short	(.L_3093 - .L_3092)
.L_3092:
        /*0004*/ 	.word	0x00000082


	//----- nvinfo : EIATTR_SW2861232_WAR
	.align		4
.L_3093:
        /*0008*/ 	.byte	0x01, 0x35
	.zero		2


	//----- nvinfo : EIATTR_PARAM_CBANK
	.align		4
        /*000c*/ 	.byte	0x04, 0x0a
        /*000e*/ 	.short	(.L_3095 - .L_3094)
	.align		4
.L_3094:
        /*0010*/ 	.word	index@(.nv.constant0._Z25selective_scan_fwd_kernelI32Selective_Scan_fwd_kernel_traitsILi32ELi8ELi1ELb0ELb0ELb1ELb0EffEEv13SSMParamsBase)
        /*0014*/ 	.short	0x0160
        /*0016*/ 	.short	0x0118


	//----- nvinfo : EIATTR_CBANK_PARAM_SIZE
	.align		4
.L_3095:
        /*0018*/ 	.byte	0x03, 0x19
        /*001a*/ 	.short	0x0118


	//----- nvinfo : EIATTR_KPARAM_INFO
	.align		4
        /*001c*/ 	.byte	0x04, 0x17
        /*001e*/ 	.short	(.L_3097 - .L_3096)
.L_3096:
        /*0020*/ 	.word	0x00000000
        /*0024*/ 	.short	0x0000
        /*0026*/ 	.short	0x0000
        /*0028*/ 	.byte	0x00, 0xf0, 0x61, 0x04


	//----- nvinfo : EIATTR_MAXREG_COUNT
	.align		4
.L_3097:
        /*002c*/ 	.byte	0x03, 0x1b
        /*002e*/ 	.short	0x00ff


	//----- nvinfo : EIATTR_NUM_BARRIERS
	.align		4
        /*0030*/ 	.byte	0x02, 0x4c
        /*0032*/ 	.byte	0x01
	.zero		1


	//----- nvinfo : EIATTR_MERCURY_ISA_VERSION
	.align		4
        /*0034*/ 	.byte	0x03, 0x5f
        /*0036*/ 	.short	0x0000


	//----- nvinfo : EIATTR_COOP_GROUP_MASK_REGIDS
	.align		4
        /*0038*/ 	.byte	0x04, 0x29
        /*003a*/ 	.short	(.L_3099 - .L_3098)


	//   ....[0]....
.L_3098:
        /*003c*/ 	.word	0xffffffff


	//   ....[1]....
        /*0040*/ 	.word	0xffffffff


	//   ....[2]....
        /*0044*/ 	.word	0xffffffff


	//   ....[3]....
        /*0048*/ 	.word	0xffffffff


	//   ....[4]....
        /*004c*/ 	.word	0xffffffff


	//   ....[5]....
        /*0050*/ 	.word	0xffffffff


	//   ....[6]....
        /*0054*/ 	.word	0xffffffff


	//   ....[7]....
        /*0058*/ 	.word	0xffffffff


	//   ....[8]....
        /*005c*/ 	.word	0xffffffff


	//   ....[9]....
        /*0060*/ 	.word	0xffffffff


	//   ....[10]....
        /*0064*/ 	.word	0xffffffff


	//   ....[11]....
        /*0068*/ 	.word	0xffffffff


	//   ....[12]....
        /*006c*/ 	.word	0xffffffff


	//   ....[13]....
        /*0070*/ 	.word	0xffffffff


	//   ....[14]....
        /*0074*/ 	.word	0xffffffff


	//   ....[15]....
        /*0078*/ 	.word	0xffffffff


	//----- nvinfo : EIATTR_COOP_GROUP_INSTR_OFFSETS
	.align		4
.L_3099:
        /*007c*/ 	.byte	0x04, 0x28
        /*007e*/ 	.short	(.L_3101 - .L_3100)


	//   ....[0]....
.L_3100:
        /*0080*/ 	.word	0x00000a70


	//   ....[1]....
        /*0084*/ 	.word	0x00000c80


	//   ....[2]....
        /*0088*/ 	.word	0x00002530


	//   ....[3]....
        /*008c*/ 	.word	0x000028d0


	//   ....[4]....
        /*0090*/ 	.word	0x000028e0


	//   ....[5]....
        /*0094*/ 	.word	0x00002920


	//   ....[6]....
        /*0098*/ 	.word	0x00002930


	//   ....[7]....
        /*009c*/ 	.word	0x00002970


	//   ....[8]....
        /*00a0*/ 	.word	0x00002980


	//   ....[9]....
        /*00a4*/ 	.word	0x000029c0


	//   ....[10]....
        /*00a8*/ 	.word	0x000029d0


	//   ....[11]....
        /*00ac*/ 	.word	0x00002a60


	//   ....[12]....
        /*00b0*/ 	.word	0x00002a70


	//   ....[13]....
        /*00b4*/ 	.word	0x00002b10


	//   ....[14]....
        /*00b8*/ 	.word	0x00002b20


	//   ....[15]....
        /*00bc*/ 	.word	0x00002f00


	//----- nvinfo : EIATTR_EXIT_INSTR_OFFSETS
	.align		4
.L_3101:
        /*00c0*/ 	.byte	0x04, 0x1c
        /*00c2*/ 	.short	(.L_3103 - .L_3102)


	//   ....[0]....
.L_3102:
        /*00c4*/ 	.word	0x00000230


	//   ....[1]....
        /*00c8*/ 	.word	0x00003300


	//----- nvinfo : EIATTR_MAX_THREADS
	.align		4
.L_3103:
        /*00cc*/ 	.byte	0x04, 0x05
        /*00ce*/ 	.short	(.L_3105 - .L_3104)
.L_3104:
        /*00d0*/ 	.word	0x00000020
        /*00d4*/ 	.word	0x00000001
        /*00d8*/ 	.word	0x00000001


	//----- nvinfo : EIATTR_CRS_STACK_SIZE
	.align		4
.L_3105:
        /*00dc*/ 	.byte	0x04, 0x1e
        /*00de*/ 	.short	(.L_3107 - .L_3106)
.L_3106:
        /*00e0*/ 	.word	0x00000000
.L_3107:


//--------------------- .nv.info._Z25selective_scan_fwd_kernelI32Selective_Scan_fwd_kernel_traitsILi32ELi8ELi1ELb0ELb0ELb1ELb1EffEEv13SSMParamsBase --------------------------
	.section	.nv.info._Z25selective_scan_fwd_kernelI32Selective_Scan_fwd_kernel_traitsILi32ELi8ELi1ELb0ELb0ELb1ELb1EffEEv13SSMParamsBase,"",@"SHT_CUDA_INFO"
	.sectionflags	@""
	.align	4


	//----- nvinfo : EIATTR_CUDA_API_VERSION
	.align		4
        /*0000*/ 	.byte	0x04, 0x37
        /*0002*/ 	.short	(.L_3109 - .L_3108)
.L_3108:
        /*0004*/ 	.word	0x00000082


	//----- nvinfo : EIATTR_SW2861232_WAR
	.align		4
.L_3109:
        /*0008*/ 	.byte	0x01, 0x35
	.zero		2


	//----- nvinfo : EIATTR_PARAM_CBANK
	.align		4
        /*000c*/ 	.byte	0x04, 0x0a
        /*000e*/ 	.short	(.L_3111 - .L_3110)
	.align		4
.L_3110:
        /*0010*/ 	.word	index@(.nv.constant0._Z25selective_scan_fwd_kernelI32Selective_Scan_fwd_kernel_traitsILi32ELi8ELi1ELb0ELb0ELb1ELb1EffEEv13SSMParamsBase)
        /*0014*/ 	.short	0x0160
        /*0016*/ 	.short	0x0118


	//----- nvinfo : EIATTR_CBANK_PARAM_SIZE
	.align		4
.L_3111:
        /*0018*/ 	.byte	0x03, 0x19
        /*001a*/ 	.short	0x0118


	//----- nvinfo : EIATTR_KPARAM_INFO
	.align		4
        /*001c*/ 	.byte	0x04, 0x17
        /*001e*/ 	.short	(.L_3113 - .L_3112)
.L_3112:
        /*0020*/ 	.word	0x00000000
        /*0024*/ 	.short	0x0000
        /*0026*/ 	.short	0x0000
        /*0028*/ 	.byte	0x00, 0xf0, 0x61, 0x04


	//----- nvinfo : EIATTR_MAXREG_COUNT
	.align		4
.L_3113:
        /*002c*/ 	.byte	0x03, 0x1b
        /*002e*/ 	.short	0x00ff


	//----- nvinfo : EIATTR_NUM_BARRIERS
	.align		4
        /*0030*/ 	.byte	0x02, 0x4c
        /*0032*/ 	.byte	0x01
	.zero		1


	//----- nvinfo : EIATTR_MERCURY_ISA_VERSION
	.align		4
        /*0034*/ 	.byte	0x03, 0x5f
        /*0036*/ 	.short	0x0000


	//----- nvinfo : EIATTR_COOP_GROUP_MASK_REGIDS
	.align		4
        /*0038*/ 	.byte	0x04, 0x29
        /*003a*/ 	.short	(.L_3115 - .L_3114)


	//   ....[0]....
.L_3114:
        /*003c*/ 	.word	0xffffffff


	//   ....[1]....
        /*0040*/ 	.word	0xffffffff


	//   ....[2]....
        /*0044*/ 	.word	0xffffffff


	//   ....[3]....
        /*0048*/ 	.word	0xffffffff


	//   ....[4]....
        /*004c*/ 	.word	0xffffffff


	//   ....[5]....
        /*0050*/ 	.word	0xffffffff


	//   ....[6]....
        /*0054*/ 	.word	0xffffffff


	//   ....[7]....
        /*0058*/ 	.word	0xffffffff


	//   ....[8]....
        /*005c*/ 	.word	0xffffffff


	//   ....[9]....
        /*0060*/ 	.word	0xffffffff


	//   ....[10]....
        /*0064*/ 	.word	0xffffffff


	//   ....[11]....
        /*0068*/ 	.word	0xffffffff


	//   ....[12]....
        /*006c*/ 	.word	0xffffffff


	//   ....[13]....
        /*0070*/ 	.word	0xffffffff


	//   ....[14]....
        /*0074*/ 	.word	0xffffffff


	//   ....[15]....
        /*0078*/ 	.word	0xffffffff


	//   ....[16]....
        /*007c*/ 	.word	0xffffffff


	//   ....[17]....
        /*0080*/ 	.word	0xffffffff


	//----- nvinfo : EIATTR_COOP_GROUP_INSTR_OFFSETS
	.align		4
.L_3115:
        /*0084*/ 	.byte	0x04, 0x28
        /*0086*/ 	.short	(.L_3117 - .L_3116)


	//   ....[0]....
.L_3116:
        /*0088*/ 	.word	0x00000ad0


	//   ....[1]....
        /*008c*/ 	.word	0x00000cd0


	//   ....[2]....
        /*0090*/ 	.word	0x00002540


	//   ....[3]....
        /*0094*/ 	.word	0x00002920


	//   ....[4]....
        /*0098*/ 	.word	0x00002930


	//   ....[5]....
        /*009c*/ 	.word	0x00002970


	//   ....[6]....
        /*00a0*/ 	.word	0x00002980


	//   ....[7]....
        /*00a4*/ 	.word	0x000029c0


	//   ....[8]....
        /*00a8*/ 	.word	0x000029d0


	//   ....[9]....
        /*00ac*/ 	.word	0x00002a10


	//   ....[10]....
        /*00b0*/ 	.word	0x00002a20


	//   ....[11]....
        /*00b4*/ 	.word	0x00002a80


	//   ....[12]....
        /*00b8*/ 	.word	0x00002a90


	//   ....[13]....
        /*00bc*/ 	.word	0x00002b60


	//   ....[14]....
        /*00c0*/ 	.word	0x00002b70


	//   ....[15]....
        /*00c4*/ 	.word	0x000030b0


	//   ....[16]....
        /*00c8*/ 	.word	0x00003600


	//   ....[17]....
        /*00cc*/ 	.word	0x00003a20


	//----- nvinfo : EIATTR_EXIT_INSTR_OFFSETS
	.align		4
.L_3117:
        /*00d0*/ 	.byte	0x04, 0x1c
        /*00d2*/ 	.short	(.L_3119 - .L_3118)


	//   ....[0]....
.L_3118:
        /*00d4*/ 	.word	0x00000230


	//   ....[1]....
        /*00d8*/ 	.word	0x00003e00


	//----- nvinfo : EIATTR_MAX_THREADS
	.align		4
.L_3119:
        /*00dc*/ 	.byte	0x04, 0x05
        /*00de*/ 	.short	(.L_3121 - .L_3120)
.L_3120:
        /*00e0*/ 	.word	0x00000020
        /*00e4*/ 	.word	0x00000001
        /*00e8*/ 	.word	0x00000001


	//----- nvinfo : EIATTR_CRS_STACK_SIZE
	.align		4
.L_3121:
        /*00ec*/ 	.byte	0x04, 0x1e
        /*00ee*/ 	.short	(.L_3123 - .L_3122)
.L_3122:
        /*00f0*/ 	.word	0x00000000
.L_3123:


//--------------------- .nv.info._Z25selective_scan_fwd_kernelI32Selective_Scan_fwd_kernel_traitsILi32ELi8ELi1ELb0ELb1ELb0ELb0EffEEv13SSMParamsBase --------------------------
	.section	.nv.info._Z25selective_scan_fwd_kernelI32Selective_Scan_fwd_kernel_traitsILi32ELi8ELi1ELb0ELb1ELb0ELb0EffEEv13SSMParamsBase,"",@"SHT_CUDA_INFO"
	.sectionflags	@""
	.align	4


	//----- nvinfo : EIATTR_CUDA_API_VERSION
	.align		4
        /*0000*/ 	.byte	0x04, 0x37
        /*0002*/ 	.short	(.L_3125 - .L_3124)
.L_3124:
        /*0004*/ 	.word	0x00000082


	//----- nvinfo : EIATTR_SW2861232_WAR
	.align		4
.L_3125:
        /*0008*/ 	.byte	0x01, 0x35
	.zero		2


	//----- nvinfo : EIATTR_PARAM_CBANK
	.align		4
        /*000c*/ 	.byte	0x04, 0x0a
        /*000e*/ 	.short	(.L_3127 - .L_3126)
	.align		4
.L_3126:
        /*0010*/ 	.word	index@(.nv.constant0._Z25selective_scan_fwd_kernelI32Selective_Scan_fwd_kernel_traitsILi32ELi8ELi1ELb0ELb1ELb0ELb0EffEEv13SSMParamsBase)
        /*0014*/ 	.short	0x0160
        /*0016*/ 	.short	0x0118


	//----- nvinfo : EIATTR_CBANK_PARAM_SIZE
	.align		4
.L_3127:
        /*0018*/ 	.byte	0x03, 0x19
        /*001a*/ 	.short	0x0118


	//----- nvinfo : EIATTR_KPARAM_INFO
	.align		4
        /*001c*/ 	.byte	0x04, 0x17
        /*001e*/ 	.short	(.L_3129 - .L_3128)
.L_3128:
        /*0020*/ 	.word	0x00000000
        /*0024*/ 	.short	0x0000
        /*0026*/ 	.short	0x0000
        /*0028*/ 	.byte	0x00, 0xf0, 0x61, 0x04


	//----- nvinfo : EIATTR_MAXREG_COUNT
	.align		4
.L_3129:
        /*002c*/ 	.byte	0x03, 0x1b
        /*002e*/ 	.short	0x00ff


	//----- nvinfo : EIATTR_NUM_BARRIERS
	.align		4
        /*0030*/ 	.byte	0x02, 0x4c
        /*0032*/ 	.byte	0x01
	.zero		1


	//----- nvinfo : EIATTR_MERCURY_ISA_VERSION
	.align		4
        /*0034*/ 	.byte	0x03, 0x5f
        /*0036*/ 	.short	0x0000


	//----- nvinfo : EIATTR_COOP_GROUP_MASK_REGIDS
	.align		4
        /*0038*/ 	.byte	0x04, 0x29
        /*003a*/ 	.short	(.L_3131 - .L_3130)


	//   ....[0]....
.L_3130:
        /*003c*/ 	.word	0xffffffff


	//   ....[1]....
        /*0040*/ 	.word	0xffffffff


	//   ....[2]....
        /*0044*/ 	.word	0xffffffff


	//   ....[3]....
        /*0048*/ 	.word	0xffffffff


	//   ....[4]....
        /*004c*/ 	.word	0xffffffff


	//   ....[5]....
        /*0050*/ 	.word	0xffffffff


	//   ....[6]....
        /*0054*/ 	.word	0xffffffff


	//   ....[7]....
        /*0058*/ 	.word	0xffffffff


	//   ....[8]....
        /*005c*/ 	.word	0xffffffff


	//   ....[9]....
        /*0060*/ 	.word	0xffffffff


	//   ....[10]....
        /*0064*/ 	.word	0xffffffff


	//   ....[11]....
        /*0068*/ 	.word	0xffffffff


	//   ....[12]....
        /*006c*/ 	.word	0xffffffff


	//   ....[13]....
        /*0070*/ 	.word	0xffffffff


	//   ....[14]....
        /*0074*/ 	.word	0xffffffff


	//   ....[15]....
        /*0078*/ 	.word	0xffffffff


	//----- nvinfo : EIATTR_COOP_GROUP_INSTR_OFFSETS
	.align		4
.L_3131:
        /*007c*/ 	.byte	0x04, 0x28
        /*007e*/ 	.short	(.L_3133 - .L_3132)


	//   ....[0]....
.L_3132:
        /*0080*/ 	.word	0x00000a90


	//   ....[1]....
        /*0084*/ 	.word	0x00000c60


	//   ....[2]....
        /*0088*/ 	.word	0x00002490


	//   ....[3]....
        /*008c*/ 	.word	0x00002930


	//   ....[4]....
        /*0090*/ 	.word	0x00002940


	//   ....[5]....
        /*0094*/ 	.word	0x00002980


	//   ....[6]....
        /*0098*/ 	.word	0x00002990


	//   ....[7]....
        /*009c*/ 	.word	0x000029d0


	//   ....[8]....
        /*00a0*/ 	.word	0x000029e0


	//   ....[9]....
        /*00a4*/ 	.word	0x00002a20


	//   ....[10]....
        /*00a8*/ 	.word	0x00002a30


	//   ....[11]....
        /*00ac*/ 	.word	0x00002ab0


	//   ....[12]....
        /*00b0*/ 	.word	0x00002ac0


	//   ....[13]....
        /*00b4*/ 	.word	0x00002b60


	//   ....[14]....
        /*00b8*/ 	.word	0x00002b70


	//   ....[15]....
        /*00bc*/ 	.word	0x00002ed0


	//----- nvinfo : EIATTR_EXIT_INSTR_OFFSETS
	.align		4
.L_3133:
        /*00c0*/ 	.byte	0x04, 0x1c
        /*00c2*/ 	.short	(.L_3135 - .L_3134)


	//   ....[0]....
.L_3134:
        /*00c4*/ 	.word	0x00000230


	//   ....[1]....
        /*00c8*/ 	.word	0x000032d0


	//----- nvinfo : EIATTR_MAX_THREADS
	.align		4
.L_3135:
        /*00cc*/ 	.byte	0x04, 0x05
        /*00ce*/ 	.short	(.L_3137 - .L_3136)
.L_3136:
        /*00d0*/ 	.word	0x00000020
        /*00d4*/ 	.word	0x00000001
        /*00d8*/ 	.word	0x00000001


	//----- nvinfo : EIATTR_CRS_STACK_SIZE
	.align		4
.L_3137:
        /*00dc*/ 	.byte	0x04, 0x1e
        /*00de*/ 	.short	(.L_3139 - .L_3138)
.L_3138:
        /*00e0*/ 	.word	0x00000000
.L_3139:


//--------------------- .nv.info._Z25selective_scan_fwd_kernelI32Selective_Scan_fwd_kernel_traitsILi32ELi8ELi1ELb0ELb1ELb0ELb1EffEEv13SSMParamsBase --------------------------
	.section	.nv.info._Z25selective_scan_fwd_kernelI32Selective_Scan_fwd_kernel_traitsILi32ELi8ELi1ELb0ELb1ELb0ELb1EffEEv13SSMParamsBase,"",@"SHT_CUDA_INFO"
	.sectionflags	@""
	.align	4


	//----- nvinfo : EIATTR_CUDA_API_VERSION
	.align		4
        /*0000*/ 	.byte	0x04, 0x37
        /*0002*/ 	.short	(.L_3141 - .L_3140)
.L_3140:
        /*0004*/ 	.word	0x00000082


	//----- nvinfo : EIATTR_SW2861232_WAR
	.align		4
.L_3141:
        /*0008*/ 	.byte	0x01, 0x35
	.zero		2


	//----- nvinfo : EIATTR_PARAM_CBANK
	.align		4
        /*000c*/ 	.byte	0x04, 0x0a
        /*000e*/ 	.short	(.L_3143 - .L_3142)
	.align		4
.L_3142:
        /*0010*/ 	.word	index@(.nv.constant0._Z25selective_scan_fwd_kernelI32Selective_Scan_fwd_kernel_traitsILi32ELi8ELi1ELb0ELb1ELb0ELb1EffEEv13SSMParamsBase)
        /*0014*/ 	.short	0x0160
        /*0016*/ 	.short	0x0118


	//----- nvinfo : EIATTR_CBANK_PARAM_SIZE
	.align		4
.L_3143:
        /*0018*/ 	.byte	0x03, 0x19
        /*001a*/ 	.short	0x0118


	//----- nvinfo : EIATTR_KPARAM_INFO
	.align		4
        /*001c*/ 	.byte	0x04, 0x17
        /*001e*/ 	.short	(.L_3145 - .L_3144)
.L_3144:
        /*0020*/ 	.word	0x00000000
        /*0024*/ 	.short	0x0000
        /*0026*/ 	.short	0x0000
        /*0028*/ 	.byte	0x00, 0xf0, 0x61, 0x04


	//----- nvinfo : EIATTR_MAXREG_COUNT
	.align		4
.L_3145:
        /*002c*/ 	.byte	0x03, 0x1b
        /*002e*/ 	.short	0x00ff


	//----- nvinfo : EIATTR_NUM_BARRIERS
	.align		4
        /*0030*/ 	.byte	0x02, 0x4c
        /*0032*/ 	.byte	0x01
	.zero		1


	//----- nvinfo : EIATTR_MERCURY_ISA_VERSION
	.align		4
        /*0034*/ 	.byte	0x03, 0x5f
        /*0036*/ 	.short	0x0000


	//----- nvinfo : EIATTR_COOP_GROUP_MASK_REGIDS
	.align		4
        /*0038*/ 	.byte	0x04, 0x29
        /*003a*/ 	.short	(.L_3147 - .L_3146)


	//   ....[0]....
.L_3146:
        /*003c*/ 	.word	0xffffffff


	//   ....[1]....
        /*0040*/ 	.word	0xffffffff


	//   ....[2]....
        /*0044*/ 	.word	0xffffffff


	//   ....[3]....
        /*0048*/ 	.word	0xffffffff


	//   ....[4]....
        /*004c*/ 	.word	0xffffffff


	//   ....[5]....
        /*0050*/ 	.word	0xffffffff


	//   ....[6]....
        /*0054*/ 	.word	0xffffffff


	//   ....[7]....
        /*0058*/ 	.word	0xffffffff


	//   ....[8]....
        /*005c*/ 	.word	0xffffffff


	//   ....[9]....
        /*0060*/ 	.word	0xffffffff


	//   ....[10]....
        /*0064*/ 	.word	0xffffffff


	//   ....[11]....
        /*0068*/ 	.word	0xffffffff


	//   ....[12]....
        /*006c*/ 	.word	0xffffffff


	//   ....[13]....
        /*0070*/ 	.word	0xffffffff


	//   ....[14]....
        /*0074*/ 	.word	0xffffffff


	//   ....[15]....
        /*0078*/ 	.word	0xffffffff


	//   ....[16]....
        /*007c*/ 	.word	0xffffffff


	//   ....[17]....
        /*0080*/ 	.word	0xffffffff


	//----- nvinfo : EIATTR_COOP_GROUP_INSTR_OFFSETS
	.align		4
.L_3147:
        /*0084*/ 	.byte	0x04, 0x28
        /*0086*/ 	.short	(.L_3149 - .L_3148)


	//   ....[0]....
.L_3148:
        /*0088*/ 	.word	0x00000a70


	//   ....[1]....
        /*008c*/ 	.word	0x00000c60


	//   ....[2]....
        /*0090*/ 	.word	0x000024e0


	//   ....[3]....
        /*0094*/ 	.word	0x00002960


	//   ....[4]....
        /*0098*/ 	.word	0x00002970


	//   ....[5]....
        /*009c*/ 	.word	0x000029a0


	//   ....[6]....
        /*00a0*/ 	.word	0x000029c0


	//   ....[7]....
        /*00a4*/ 	.word	0x000029f0


	//   ....[8]....
        /*00a8*/ 	.word	0x00002a10


	//   ....[9]....
        /*00ac*/ 	.word	0x00002a50


	//   ....[10]....
        /*00b0*/ 	.word	0x00002a80


	//   ....[11]....
        /*00b4*/ 	.word	0x00002ac0


	//   ....[12]....
        /*00b8*/ 	.word	0x00002ae0


	//   ....[13]....
        /*00bc*/ 	.word	0x00002b10


	//   ....[14]....
        /*00c0*/ 	.word	0x00002b50


	//   ....[15]....
        /*00c4*/ 	.word	0x00003040


	//   ....[16]....
        /*00c8*/ 	.word	0x00003560


	//   ....[17]....
        /*00cc*/ 	.word	0x00003980


	//----- nvinfo : EIATTR_EXIT_INSTR_OFFSETS
	.align		4
.L_3149:
        /*00d0*/ 	.byte	0x04, 0x1c
        /*00d2*/ 	.short	(.L_3151 - .L_3150)


	//   ....[0]....
.L_3150:
        /*00d4*/ 	.word	0x00000220


	//   ....[1]....
        /*00d8*/ 	.word	0x00003d60


	//----- nvinfo : EIATTR_MAX_THREADS
	.align		4
.L_3151:
        /*00dc*/ 	.byte	0x04, 0x05
        /*00de*/ 	.short	(.L_3153 - .L_3152)
.L_3152:
        /*00e0*/ 	.word	0x00000020
        /*00e4*/ 	.word	0x00000001
        /*00e8*/ 	.word	0x00000001


	//----- nvinfo : EIATTR_CRS_STACK_SIZE
	.align		4
.L_3153:
        /*00ec*/ 	.byte	0x04, 0x1e
        /*00ee*/ 	.short	(.L_3155 - .L_3154)
.L_3154:
        /*00f0*/ 	.word	0x00000000
.L_3155:


//--------------------- .nv.info._Z25selective_scan_fwd_kernelI32Selective_Scan_fwd_kernel_traitsILi32ELi8ELi1ELb0ELb1ELb1ELb0EffEEv13SSMParamsBase --------------------------
	.section	.nv.info._Z25selective_scan_fwd_kernelI32Selective_Scan_fwd_kernel_traitsILi32ELi8ELi1ELb0ELb1ELb1ELb0EffEEv13SSMParamsBase,"",@"SHT_CUDA_INFO"
	.sectionflags	@""
	.align	4


	//----- nvinfo : EIATTR_CUDA_API_VERSION
	.align		4
        /*0000*/ 	.byte	0x04, 0x37
        /*0002*/ 	.short	(.L_3157 - .L_3156)
.L_3156:
        /*0004*/ 	.word	0x00000082


	//----- nvinfo : EIATTR_SW2861232_WAR
	.align		4
.L_3157:
        /*0008*/ 	.byte	0x01, 0x35
	.zero		2


	//----- nvinfo : EIATTR_PARAM_CBANK
	.align		4
        /*000c*/ 	.byte	0x04, 0x0a
        /*000e*/ 	.short	(.L_3159 - .L_3158)
	.align		4
.L_3158:
        /*0010*/ 	.word	index@(.nv.constant0._Z25selective_scan_fwd_kernelI32Selective_Scan_fwd_kernel_traitsILi32ELi8ELi1ELb0ELb1ELb1ELb0EffEEv13SSMParamsBase)
        /*0014*/ 	.short	0x0160
        /*0016*/ 	.short	0x0118


	//----- nvinfo : EIATTR_CBANK_PARAM_SIZE
	.align		4
.L_3159:
        /*0018*/ 	.byte	0x03, 0x19
        /*001a*/ 	.short	0x0118


	//----- nvinfo : EIATTR_KPARAM_INFO
	.align		4
        /*001c*/ 	.byte	0x04, 0x17
        /*001e*/ 	.short	(.L_3161 - .L_3160)
.L_3160:
        /*0020*/ 	.word	0x00000000
        /*0024*/ 	.short	0x0000
        /*0026*/ 	.short	0x0000
        /*0028*/ 	.byte	0x00, 0xf0, 0x61, 0x04


	//----- nvinfo : EIATTR_MAXREG_COUNT
	.align		4
.L_3161:
        /*002c*/ 	.byte	0x03, 0x1b
        /*002e*/ 	.short	0x00ff


	//----- nvinfo : EIATTR_NUM_BARRIERS
	.align		4
        /*0030*/ 	.byte	0x02, 0x4c
        /*0032*/ 	.byte	0x01
	.zero		1


	//----- nvinfo : EIATTR_MERCURY_ISA_VERSION
	.align		4
        /*0034*/ 	.byte	0x03, 0x5f
        /*0036*/ 	.short	0x0000


	//----- nvinfo : EIATTR_COOP_GROUP_MASK_REGIDS
	.align		4
        /*0038*/ 	.byte	0x04, 0x29
        /*003a*/ 	.short	(.L_3163 - .L_3162)


	//   ....[0]....
.L_3162:
        /*003c*/ 	.word	0xffffffff


	//   ....[1]....
        /*0040*/ 	.word	0xffffffff


	//   ....[2]....
        /*0044*/ 	.word	0xffffffff


	//   ....[3]....
        /*0048*/ 	.word	0xffffffff


	//   ....[4]....
        /*004c*/ 	.word	0xffffffff


	//   ....[5]....
        /*0050*/ 	.word	0xffffffff


	//   ....[6]....
        /*0054*/ 	.word	0xffffffff


	//   ....[7]....
        /*0058*/ 	.word	0xffffffff


	//   ....[8]....
        /*005c*/ 	.word	0xffffffff


	//   ....[9]....
        /*0060*/ 	.word	0xffffffff


	//   ....[10]....
        /*0064*/ 	.word	0xffffffff


	//   ....[11]....
        /*0068*/ 	.word	0xffffffff


	//   ....[12]....
        /*006c*/ 	.word	0xffffffff


	//   ....[13]....
        /*0070*/ 	.word	0xffffffff


	//   ....[14]....
        /*0074*/ 	.word	0xffffffff


	//   ....[15]....
        /*0078*/ 	.word	0xffffffff


	//   ....[16]....
        /*007c*/ 	.word	0xffffffff


	//----- nvinfo : EIATTR_COOP_GROUP_INSTR_OFFSETS
	.align		4
.L_3163:
        /*0080*/ 	.byte	0x04, 0x28
        /*0082*/ 	.short	(.L_3165 - .L_3164)


	//   ....[0]....
.L_3164:
        /*0084*/ 	.word	0x00000be0


	//   ....[1]....
        /*0088*/ 	.word	0x00000de0


	//   ....[2]....
        /*008c*/ 	.word	0x00002620


	//   ....[3]....
        /*0090*/ 	.word	0x00002ba0


	//   ....[4]....
        /*0094*/ 	.word	0x00002bb0


	//   ....[5]....
        /*0098*/ 	.word	0x00002bf0


	//   ....[6]....
        /*009c*/ 	.word	0x00002c00


	//   ....[7]....
        /*00a0*/ 	.word	0x00002c40


	//   ....[8]....
        /*00a4*/ 	.word	0x00002c50


	//   ....[9]....
        /*00a8*/ 	.word	0x00002cd0


	//   ....[10]....
        /*00ac*/ 	.word	0x00002e00


	//   ....[11]....
        /*00b0*/ 	.word	0x00002e90


	//   ....[12]....
        /*00b4*/ 	.word	0x00002ea0


	//   ....[13]....
        /*00b8*/ 	.word	0x00002f30


	//   ....[14]....
        /*00bc*/ 	.word	0x00003090


	//   ....[15]....
        /*00c0*/ 	.word	0x000030a0


	//   ....[16]....
        /*00c4*/ 	.word	0x000033e0


	//----- nvinfo : EIATTR_EXIT_INSTR_OFFSETS
	.align		4
.L_3165:
        /*00c8*/ 	.byte	0x04, 0x1c
        /*00ca*/ 	.short	(.L_3167 - .L_3166)


	//   ....[0]....
.L_3166:
        /*00cc*/ 	.word	0x00000260


	//   ....[1]....
        /*00d0*/ 	.word	0x00003830


	//----- nvinfo : EIATTR_MAX_THREADS
	.align		4
.L_3167:
        /*00d4*/ 	.byte	0x04, 0x05
        /*00d6*/ 	.short	(.L_3169 - .L_3168)
.L_3168:
        /*00d8*/ 	.word	0x00000020
        /*00dc*/ 	.word	0x00000001
        /*00e0*/ 	.word	0x00000001


	//----- nvinfo : EIATTR_CRS_STACK_SIZE
	.align		4
.L_3169:
        /*00e4*/ 	.byte	0x04, 0x1e
        /*00e6*/ 	.short	(.L_3171 - .L_3170)
.L_3170:
        /*00e8*/ 	.word	0x00000000
.L_3171:


//--------------------- .nv.info._Z25selective_scan_fwd_kernelI32Selective_Scan_fwd_kernel_traitsILi32ELi8ELi1ELb0ELb1ELb1ELb1EffEEv13SSMParamsBase --------------------------
	.section	.nv.info._Z25selective_scan_fwd_kernelI32Selective_Scan_fwd_kernel_traitsILi32ELi8ELi1ELb0ELb1ELb1ELb1EffEEv13SSMParamsBase,"",@"SHT_CUDA_INFO"
	.sectionflags	@""
	.align	4


	//----- nvinfo : EIATTR_CUDA_API_VERSION
	.align		4
        /*0000*/ 	.byte	0x04, 0x37
        /*0002*/ 	.short	(.L_3173 - .L_3172)
.L_3172:
        /*0004*/ 	.word	0x00000082


	//----- nvinfo : EIATTR_SW2861232_WAR
	.align		4
.L_3173:
        /*0008*/ 	.byte	0x01, 0x35
	.zero		2


	//----- nvinfo : EIATTR_PARAM_CBANK
	.align		4
        /*000c*/ 	.byte	0x04, 0x0a
        /*000e*/ 	.short	(.L_3175 - .L_3174)
	.align		4
.L_3174:
        /*0010*/ 	.word	index@(.nv.constant0._Z25selective_scan_fwd_kernelI32Selective_Scan_fwd_kernel_traitsILi32ELi8ELi1ELb0ELb1ELb1ELb1EffEEv13SSMParamsBase)
        /*0014*/ 	.short	0x0160
        /*0016*/ 	.short	0x0118


	//----- nvinfo : EIATTR_CBANK_PARAM_SIZE
	.align		4
.L_3175:
        /*0018*/ 	.byte	0x03, 0x19
        /*001a*/ 	.short	0x0118


	//----- nvinfo : EIATTR_KPARAM_INFO
	.align		4
        /*001c*/ 	.byte	0x04, 0x17
        /*001e*/ 	.short	(.L_3177 - .L_3176)
.L_3176:
        /*0020*/ 	.word	0x00000000
        /*0024*/ 	.short	0x0000
        /*0026*/ 	.short	0x0000
        /*0028*/ 	.byte	0x00, 0xf0, 0x61, 0x04


	//----- nvinfo : EIATTR_MAXREG_COUNT
	.align		4
.L_3177:
        /*002c*/ 	.byte	0x03, 0x1b
        /*002e*/ 	.short	0x00ff


	//----- nvinfo : EIATTR_NUM_BARRIERS
	.align		4
        /*0030*/ 	.byte	0x02, 0x4c
        /*0032*/ 	.byte	0x01
	.zero		1


	//----- nvinfo : EIATTR_MERCURY_ISA_VERSION
	.align		4
        /*0034*/ 	.byte	0x03, 0x5f
        /*0036*/ 	.short	0x0000


	//----- nvinfo : EIATTR_COOP_GROUP_MASK_REGIDS
	.align		4
        /*0038*/ 	.byte	0x04, 0x29
        /*003a*/ 	.short	(.L_3179 - .L_3178)


	//   ....[0]....
.L_3178:
        /*003c*/ 	.word	0xffffffff


	//   ....[1]....
        /*0040*/ 	.word	0xffffffff


	//   ....[2]....
        /*0044*/ 	.word	0xffffffff


	//   ....[3]....
        /*0048*/ 	.word	0xffffffff


	//   ....[4]....
        /*004c*/ 	.word	0xffffffff


	//   ....[5]....
        /*0050*/ 	.word	0xffffffff


	//   ....[6]....
        /*0054*/ 	.word	0xffffffff


	//   ....[7]....
        /*0058*/ 	.word	0xffffffff


	//   ....[8]....
        /*005c*/ 	.word	0xffffffff


	//   ....[9]....
        /*0060*/ 	.word	0xffffffff


	//   ....[10]....
        /*0064*/ 	.word	0xffffffff


	//   ....[11]....
        /*0068*/ 	.word	0xffffffff


	//   ....[12]....
        /*006c*/ 	.word	0xffffffff


	//   ....[13]....
        /*0070*/ 	.word	0xffffffff


	//   ....[14]....
        /*0074*/ 	.word	0xffffffff


	//   ....[15]....
        /*0078*/ 	.word	0xffffffff


	//   ....[16]....
        /*007c*/ 	.word	0xffffffff


	//   ....[17]....
        /*0080*/ 	.word	0xffffffff


	//   ....[18]....
        /*0084*/ 	.word	0xffffffff


	//----- nvinfo : EIATTR_COOP_GROUP_INSTR_OFFSETS
	.align		4
.L_3179:
        /*0088*/ 	.byte	0x04, 0x28
        /*008a*/ 	.short	(.L_3181 - .L_3180)


	//   ....[0]....
.L_3180:
        /*008c*/ 	.word	0x00000bf0


	//   ....[1]....
        /*0090*/ 	.word	0x00000e00


	//   ....[2]....
        /*0094*/ 	.word	0x00002670


	//   ....[3]....
        /*0098*/ 	.word	0x00002c00


	//   ....[4]....
        /*009c*/ 	.word	0x00002c10


	//   ....[5]....
        /*00a0*/ 	.word	0x00002c50


	//   ....[6]....
        /*00a4*/ 	.word	0x00002c60


	//   ....[7]....
        /*00a8*/ 	.word	0x00002ca0


	//   ....[8]....
        /*00ac*/ 	.word	0x00002cb0


	//   ....[9]....
        /*00b0*/ 	.word	0x00002d40


	//   ....[10]....
        /*00b4*/ 	.word	0x00002e90


	//   ....[11]....
        /*00b8*/ 	.word	0x00002ec0


	//   ....[12]....
        /*00bc*/ 	.word	0x00002f10


	//   ....[13]....
        /*00c0*/ 	.word	0x00002fa0


	//   ....[14]....
        /*00c4*/ 	.word	0x000030f0


	//   ....[15]....
        /*00c8*/ 	.word	0x00003100


	//   ....[16]....
        /*00cc*/ 	.word	0x000035f0


	//   ....[17]....
        /*00d0*/ 	.word	0x00003b40


	//   ....[18]....
        /*00d4*/ 	.word	0x00003f60


	//----- nvinfo : EIATTR_EXIT_INSTR_OFFSETS
	.align		4
.L_3181:
        /*00d8*/ 	.byte	0x04, 0x1c
        /*00da*/ 	.short	(.L_3183 - .L_3182)


	//   ....[0]....
.L_3182:
        /*00dc*/ 	.word	0x00000260


	//   ....[1]....
        /*00e0*/ 	.word	0x00004360


	//----- nvinfo : EIATTR_MAX_THREADS
	.align		4
.L_3183:
        /*00e4*/ 	.byte	0x04, 0x05
        /*00e6*/ 	.short	(.L_3185 - .L_3184)
.L_3184:
        /*00e8*/ 	.word	0x00000020
        /*00ec*/ 	.word	0x00000001
        /*00f0*/ 	.word	0x00000001


	//----- nvinfo : EIATTR_CRS_STACK_SIZE
	.align		4
.L_3185:
        /*00f4*/ 	.byte	0x04, 0x1e
        /*00f6*/ 	.short	(.L_3187 - .L_3186)
.L_3186:
        /*00f8*/ 	.word	0x00000000
.L_3187:


//--------------------- .nv.info._Z25selective_scan_fwd_kernelI32Selective_Scan_fwd_kernel_traitsILi32ELi8ELi1ELb1ELb0ELb0ELb0EffEEv13SSMParamsBase --------------------------
	.section	.nv.info._Z25selective_scan_fwd_kernelI32Selective_Scan_fwd_kernel_traitsILi32ELi8ELi1ELb1ELb0ELb0ELb0EffEEv13SSMParamsBase,"",@"SHT_CUDA_INFO"
	.sectionflags	@""
	.align	4


	//----- nvinfo : EIATTR_CUDA_API_VERSION
	.align		4
        /*0000*/ 	.byte	0x04, 0x37
        /*0002*/ 	.short	(.L_3189 - .L_3188)
.L_3188:
        /*0004*/ 	.word	0x00000082


	//----- nvinfo : EIATTR_SW2861232_WAR
	.align		4
.L_3189:
        /*0008*/ 	.byte	0x01, 0x35
	.zero		2


	//----- nvinfo : EIATTR_PARAM_CBANK
	.align		4
        /*000c*/ 	.byte	0x04, 0x0a
        /*000e*/ 	.short	(.L_3191 - .L_3190)
	.align		4
.L_3190:
        /*0010*/ 	.word	index@(.nv.constant0._Z25selective_scan_fwd_kernelI32Selective_Scan_fwd_kernel_traitsILi32ELi8ELi1ELb1ELb0ELb0ELb0EffEEv13SSMParamsBase)
        /*0014*/ 	.short	0x0160
        /*0016*/ 	.short	0x0118


	//----- nvinfo : EIATTR_CBANK_PARAM_SIZE
	.align		4
.L_3191:
        /*0018*/ 	.byte	0x03, 0x19
        /*001a*/ 	.short	0x0118


	//----- nvinfo : EIATTR_KPARAM_INFO
	.align		4
        /*001c*/ 	.byte	0x04, 0x17
        /*001e*/ 	.short	(.L_3193 - .L_3192)
.L_3192:
        /*0020*/ 	.word	0x00000000
        /*0024*/ 	.short	0x0000
        /*0026*/ 	.short	0x0000
        /*0028*/ 	.byte	0x00, 0xf0, 0x61, 0x04


	//----- nvinfo : EIATTR_MAXREG_COUNT
	.align		4
.L_3193:
        /*002c*/ 	.byte	0x03, 0x1b
        /*002e*/ 	.short	0x00ff


	//----- nvinfo : EIATTR_NUM_BARRIERS
	.align		4
        /*0030*/ 	.byte	0x02, 0x4c
        /*0032*/ 	.byte	0x01
	.zero		1


	//----- nvinfo : EIATTR_MERCURY_ISA_VERSION
	.align		4
        /*0034*/ 	.byte	0x03, 0x5f
        /*0036*/ 	.short	0x0000


	//----- nvinfo : EIATTR_COOP_GROUP_MASK_REGIDS
	.align		4
        /*0038*/ 	.byte	0x04, 0x29
        /*003a*/ 	.short	(.L_3195 - .L_3194)


	//   ....[0]....
.L_3194:
        /*003c*/ 	.word	0xffffffff


	//   ....[1]....
        /*0040*/ 	.word	0xffffffff


	//   ....[2]....
        /*0044*/ 	.word	0xffffffff


	//   ....[3]....
        /*0048*/ 	.word	0xffffffff


	//   ....[4]....
        /*004c*/ 	.word	0xffffffff


	//   ....[5]....
        /*0050*/ 	.word	0xffffffff


	//   ....[6]....
        /*0054*/ 	.word	0xffffffff


	//   ....[7]....
        /*0058*/ 	.word	0xffffffff


	//   ....[8]....
        /*005c*/ 	.word	0xffffffff


	//   ....[9]....
        /*0060*/ 	.word	0xffffffff


	//   ....[10]....
        /*0064*/ 	.word	0xffffffff


	//   ....[11]....
        /*0068*/ 	.word	0xffffffff


	//   ....[12]....
        /*006c*/ 	.word	0xffffffff


	//   ....[13]....
        /*0070*/ 	.word	0xffffffff


	//   ....[14]....
        /*0074*/ 	.word	0xffffffff


	//----- nvinfo : EIATTR_COOP_GROUP_INSTR_OFFSETS
	.align		4
.L_3195:
        /*0078*/ 	.byte	0x04, 0x28
        /*007a*/ 	.short	(.L_3197 - .L_3196)


	//   ....[0]....
.L_3196:
        /*007c*/ 	.word	0x000003e0


	//   ....[1]....
        /*0080*/ 	.word	0x00000480


	//   ....[2]....
        /*0084*/ 	.word	0x00001cf0


	//   ....[3]....
        /*0088*/ 	.word	0x00001d00


	//   ....[4]....
        /*008c*/ 	.word	0x00001d30


	//   ....[5]....
        /*0090*/ 	.word	0x00001d40


	//   ....[6]....
        /*0094*/ 	.word	0x00001d80


	//   ....[7]....
        /*0098*/ 	.word	0x00001d90


	//   ....[8]....
        /*009c*/ 	.word	0x00001dd0


	//   ....[9]....
        /*00a0*/ 	.word	0x00001de0


	//   ....[10]....
        /*00a4*/ 	.word	0x00001e60


	//   ....[11]....
        /*00a8*/ 	.word	0x00001e70


	//   ....[12]....
        /*00ac*/ 	.word	0x00001f10


	//   ....[13]....
        /*00b0*/ 	.word	0x00001f20


	//   ....[14]....
        /*00b4*/ 	.word	0x00002310


	//----- nvinfo : EIATTR_EXIT_INSTR_OFFSETS
	.align		4
.L_3197:
        /*00b8*/ 	.byte	0x04, 0x1c
        /*00ba*/ 	.short	(.L_3199 - .L_3198)


	//   ....[0]....
.L_3198:
        /*00bc*/ 	.word	0x00000140


	//   ....[1]....
        /*00c0*/ 	.word	0x00002400


	//----- nvinfo : EIATTR_MAX_THREADS
	.align		4
.L_3199:
        /*00c4*/ 	.byte	0x04, 0x05
        /*00c6*/ 	.short	(.L_3201 - .L_3200)
.L_3200:
        /*00c8*/ 	.word	0x00000020
        /*00cc*/ 	.word	0x00000001
        /*00d0*/ 	.word	0x00000001


	//----- nvinfo : EIATTR_CRS_STACK_SIZE
	.align		4
.L_3201:
        /*00d4*/ 	.byte	0x04, 0x1e
        /*00d6*/ 	.short	(.L_3203 - .L_3202)
.L_3202:
        /*00d8*/ 	.word	0x00000000
.L_3203:


//--------------------- .nv.info._Z25selective_scan_fwd_kernelI32Selective_Scan_fwd_kernel_traitsILi32ELi8ELi1ELb1ELb0ELb0ELb1EffEEv13SSMParamsBase --------------------------
	.section	.nv.info._Z25selective_scan_fwd_kernelI32Selective_Scan_fwd_kernel_traitsILi32ELi8ELi1ELb1ELb0ELb0ELb1EffEEv13SSMParamsBase,"",@"SHT_CUDA_INFO"
	.sectionflags	@""
	.align	4


	//----- nvinfo : EIATTR_CUDA_API_VERSION
	.align		4
        /*0000*/ 	.byte	0x04, 0x37
        /*0002*/ 	.short	(.L_3205 - .L_3204)
.L_3204:
        /*0004*/ 	.word	0x00000082


	//----- nvinfo : EIATTR_SW2861232_WAR
	.align		4
.L_3205:
        /*0008*/ 	.byte	0x01, 0x35
	.zero		2


	//----- nvinfo : EIATTR_PARAM_CBANK
	.align		4
        /*000c*/ 	.byte	0x04, 0x0a
        /*000e*/ 	.short	(.L_3207 - .L_3206)
	.align		4
.L_3206:
        /*0010*/ 	.word	index@(.nv.constant0._Z25selective_scan_fwd_kernelI32Selective_Scan_fwd_kernel_traitsILi32ELi8ELi1ELb1ELb0ELb0ELb1EffEEv13SSMParamsBase)
        /*0014*/ 	.short	0x0160
        /*0016*/ 	.short	0x0118


	//----- nvinfo : EIATTR_CBANK_PARAM_SIZE
	.align		4
.L_3207:
        /*0018*/ 	.byte	0x03, 0x19
        /*001a*/ 	.short	0x0118


	//----- nvinfo : EIATTR_KPARAM_INFO
	.align		4
        /*001c*/ 	.byte	0x04, 0x17
        /*001e*/ 	.short	(.L_3209 - .L_3208)
.L_3208:
        /*0020*/ 	.word	0x00000000
        /*0024*/ 	.short	0x0000
        /*0026*/ 	.short	0x0000
        /*0028*/ 	.byte	0x00, 0xf0, 0x61, 0x04


	//----- nvinfo : EIATTR_MAXREG_COUNT
	.align		4
.L_3209:
        /*002c*/ 	.byte	0x03, 0x1b
        /*002e*/ 	.short	0x00ff


	//----- nvinfo : EIATTR_NUM_BARRIERS
	.align		4
        /*0030*/ 	.byte	0x02, 0x4c
        /*0032*/ 	.byte	0x01
	.zero		1


	//----- nvinfo : EIATTR_MERCURY_ISA_VERSION
	.align		4
        /*0034*/ 	.byte	0x03, 0x5f
        /*0036*/ 	.short	0x0000


	//----- nvinfo : EIATTR_COOP_GROUP_MASK_REGIDS
	.align		4
        /*0038*/ 	.byte	0x04, 0x29
        /*003a*/ 	.short	(.L_3211 - .L_3210)


	//   ....[0]....
.L_3210:
        /*003c*/ 	.word	0xffffffff


	//   ....[1]....
        /*0040*/ 	.word	0xffffffff


	//   ....[2]....
        /*0044*/ 	.word	0xffffffff


	//   ....[3]....
        /*0048*/ 	.word	0xffffffff


	//   ....[4]....
        /*004c*/ 	.word	0xffffffff


	//   ....[5]....
        /*0050*/ 	.word	0xffffffff


	//   ....[6]....
        /*0054*/ 	.word	0xffffffff


	//   ....[7]....
        /*0058*/ 	.word	0xffffffff


	//   ....[8]....
        /*005c*/ 	.word	0xffffffff


	//   ....[9]....
        /*0060*/ 	.word	0xffffffff


	//   ....[10]....
        /*0064*/ 	.word	0xffffffff


	//   ....[11]....
        /*0068*/ 	.word	0xffffffff


	//   ....[12]....
        /*006c*/ 	.word	0xffffffff


	//   ....[13]....
        /*0070*/ 	.word	0xffffffff


	//   ....[14]....
        /*0074*/ 	.word	0xffffffff


	//   ....[15]....
        /*0078*/ 	.word	0xffffffff


	//   ....[16]....
        /*007c*/ 	.word	0xffffffff


	//----- nvinfo : EIATTR_COOP_GROUP_INSTR_OFFSETS
	.align		4
.L_3211:
        /*0080*/ 	.byte	0x04, 0x28
        /*0082*/ 	.short	(.L_3213 - .L_3212)


	//   ....[0]....
.L_3212:
        /*0084*/ 	.word	0x00000410


	//   ....[1]....
        /*0088*/ 	.word	0x000004b0


	//   ....[2]....
        /*008c*/ 	.word	0x00001d20


	//   ....[3]....
        /*0090*/ 	.word	0x00001d30


	//   ....[4]....
        /*0094*/ 	.word	0x00001d60


	//   ....[5]....
        /*0098*/ 	.word	0x00001d70


	//   ....[6]....
        /*009c*/ 	.word	0x00001db0


	//   ....[7]....
        /*00a0*/ 	.word	0x00001dc0


	//   ....[8]....
        /*00a4*/ 	.word	0x00001e00


	//   ....[9]....
        /*00a8*/ 	.word	0x00001e10


	//   ....[10]....
        /*00ac*/ 	.word	0x00001e90


	//   ....[11]....
        /*00b0*/ 	.word	0x00001ea0


	//   ....[12]....
        /*00b4*/ 	.word	0x00001f40


	//   ....[13]....
        /*00b8*/ 	.word	0x00001f50


	//   ....[14]....
        /*00bc*/ 	.word	0x00002370


	//   ....[15]....
        /*00c0*/ 	.word	0x00002520


	//   ....[16]....
        /*00c4*/ 	.word	0x000028c0


	//----- nvinfo : EIATTR_EXIT_INSTR_OFFSETS
	.align		4
.L_3213:
        /*00c8*/ 	.byte	0x04, 0x1c
        /*00ca*/ 	.short	(.L_3215 - .L_3214)


	//   ....[0]....
.L_3214:
        /*00cc*/ 	.word	0x00000130


	//   ....[1]....
        /*00d0*/ 	.word	0x000029b0


	//----- nvinfo : EIATTR_MAX_THREADS
	.align		4
.L_3215:
        /*00d4*/ 	.byte	0x04, 0x05
        /*00d6*/ 	.short	(.L_3217 - .L_3216)
.L_3216:
        /*00d8*/ 	.word	0x00000020
        /*00dc*/ 	.word	0x00000001
        /*00e0*/ 	.word	0x00000001


	//----- nvinfo : EIATTR_CRS_STACK_SIZE
	.align		4
.L_3217:
        /*00e4*/ 	.byte	0x04, 0x1e
        /*00e6*/ 	.short	(.L_3219 - .L_3218)
.L_3218:
        /*00e8*/ 	.word	0x00000000
.L_3219:


//--------------------- .nv.info._Z25selective_scan_fwd_kernelI32Selective_Scan_fwd_kernel_traitsILi32ELi8ELi1ELb1ELb0ELb1ELb0EffEEv13SSMParamsBase --------------------------
	.section	.nv.info._Z25selective_scan_fwd_kernelI32Selective_Scan_fwd_kernel_traitsILi32ELi8ELi1ELb1ELb0ELb1ELb0EffEEv13SSMParamsBase,"",@"SHT_CUDA_INFO"
	.sectionflags	@""
	.align	4


	//----- nvinfo : EIATTR_CUDA_API_VERSION
	.align		4
        /*0000*/ 	.byte	0x04, 0x37
        /*0002*/ 	.short	(.L_3221 - .L_3220)
.L_3220:
        /*0004*/ 	.word	0x00000082


	//----- nvinfo : EIATTR_SW2861232_WAR
	.align		4
.L_3221:
        /*0008*/ 	.byte	0x01, 0x35
	.zero		2


	//----- nvinfo : EIATTR_PARAM_CBANK
	.align		4
        /*000c*/ 	.byte	0x04, 0x0a
        /*000e*/ 	.short	(.L_3223 - .L_3222)
	.align		4
.L_3222:
        /*0010*/ 	.word	index@(.nv.constant0._Z25selective_scan_fwd_kernelI32Selective_Scan_fwd_kernel_traitsILi32ELi8ELi1ELb1ELb0ELb1ELb0EffEEv13SSMParamsBase)
        /*0014*/ 	.short	0x0160
        /*0016*/ 	.short	0x0118


	//----- nvinfo : EIATTR_CBANK_PARAM_SIZE
	.align		4
.L_3223:
        /*0018*/ 	.byte	0x03, 0x19
        /*001a*/ 	.short	0x0118


	//----- nvinfo : EIATTR_KPARAM_INFO
	.align		4
        /*001c*/ 	.byte	0x04, 0x17
        /*001e*/ 	.short	(.L_3225 - .L_3224)
.L_3224:
        /*0020*/ 	.word	0x00000000
        /*0024*/ 	.short	0x0000
        /*0026*/ 	.short	0x0000
        /*0028*/ 	.byte	0x00, 0xf0, 0x61, 0x04


	//----- nvinfo : EIATTR_MAXREG_COUNT
	.align		4
.L_3225:
        /*002c*/ 	.byte	0x03, 0x1b
        /*002e*/ 	.short	0x00ff


	//----- nvinfo : EIATTR_NUM_BARRIERS
	.align		4
        /*0030*/ 	.byte	0x02, 0x4c
        /*0032*/ 	.byte	0x01
	.zero		1


	//----- nvinfo : EIATTR_MERCURY_ISA_VERSION
	.align		4
        /*0034*/ 	.byte	0x03, 0x5f
        /*0036*/ 	.short	0x0000


	//----- nvinfo : EIATTR_COOP_GROUP_MASK_REGIDS
	.align		4
        /*0038*/ 	.byte	0x04, 0x29
        /*003a*/ 	.short	(.L_3227 - .L_3226)


	//   ....[0]....
.L_3226:
        /*003c*/ 	.word	0xffffffff


	//   ....[1]....
        /*0040*/ 	.word	0xffffffff


	//   ....[2]....
        /*0044*/ 	.word	0xffffffff


	//   ....[3]....
        /*0048*/ 	.word	0xffffffff


	//   ....[4]....
        /*004c*/ 	.word	0xffffffff


	//   ....[5]....
        /*0050*/ 	.word	0xffffffff


	//   ....[6]....
        /*0054*/ 	.word	0xffffffff


	//   ....[7]....
        /*0058*/ 	.word	0xffffffff


	//   ....[8]....
        /*005c*/ 	.word	0xffffffff


	//   ....[9]....
        /*0060*/ 	.word	0xffffffff


	//   ....[10]....
        /*0064*/ 	.word	0xffffffff


	//   ....[11]....
        /*0068*/ 	.word	0xffffffff


	//   ....[12]....
        /*006c*/ 	.word	0xffffffff


	//   ....[13]....
        /*0070*/ 	.word	0xffffffff


	//   ....[14]....
        /*0074*/ 	.word	0xffffffff


	//   ....[15]....
        /*0078*/ 	.word	0xffffffff


	//----- nvinfo : EIATTR_COOP_GROUP_INSTR_OFFSETS
	.align		4
.L_3227:
        /*007c*/ 	.byte	0x04, 0x28
        /*007e*/ 	.short	(.L_3229 - .L_3228)


	//   ....[0]....
.L_3228:
        /*0080*/ 	.word	0x000006c0


	//   ....[1]....
        /*0084*/ 	.word	0x00000760


	//   ....[2]....
        /*0088*/ 	.word	0x00001dd0


	//   ....[3]....
        /*008c*/ 	.word	0x00001fe0


	//   ....[4]....
        /*0090*/ 	.word	0x00001ff0


	//   ....[5]....
        /*0094*/ 	.word	0x00002020


	//   ....[6]....
        /*0098*/ 	.word	0x00002030


	//   ....[7]....
        /*009c*/ 	.word	0x00002070


	//   ....[8]....
        /*00a0*/ 	.word	0x00002080


	//   ....[9]....
        /*00a4*/ 	.word	0x000020c0


	//   ....[10]....
        /*00a8*/ 	.word	0x000020d0


	//   ....[11]....
        /*00ac*/ 	.word	0x00002110


	//   ....[12]....
        /*00b0*/ 	.word	0x00002120


	//   ....[13]....
        /*00b4*/ 	.word	0x000021c0


	//   ....[14]....
        /*00b8*/ 	.word	0x000021d0


	//   ....[15]....
        /*00bc*/ 	.word	0x000025e0


	//----- nvinfo : EIATTR_EXIT_INSTR_OFFSETS
	.align		4
.L_3229:
        /*00c0*/ 	.byte	0x04, 0x1c
        /*00c2*/ 	.short	(.L_3231 - .L_3230)


	//   ....[0]....
.L_3230:
        /*00c4*/ 	.word	0x00000370


	//   ....[1]....
        /*00c8*/ 	.word	0x000026c0


	//----- nvinfo : EIATTR_MAX_THREADS
	.align		4
.L_3231:
        /*00cc*/ 	.byte	0x04, 0x05
        /*00ce*/ 	.short	(.L_3233 - .L_3232)
.L_3232:
        /*00d0*/ 	.word	0x00000020
        /*00d4*/ 	.word	0x00000001
        /*00d8*/ 	.word	0x00000001


	//----- nvinfo : EIATTR_CRS_STACK_SIZE
	.align		4
.L_3233:
        /*00dc*/ 	.byte	0x04, 0x1e
        /*00de*/ 	.short	(.L_3235 - .L_3234)
.L_3234:
        /*00e0*/ 	.word	0x00000000
.L_3235:


//--------------------- .nv.info._Z25selective_scan_fwd_kernelI32Selective_Scan_fwd_kernel_traitsILi32ELi8ELi1ELb1ELb0ELb1ELb1EffEEv13SSMParamsBase --------------------------
	.section	.nv.info._Z25selective_scan_fwd_kernelI32Selective_Scan_fwd_kernel_traitsILi32ELi8ELi1ELb1ELb0ELb1ELb1EffEEv13SSMParamsBase,"",@"SHT_CUDA_INFO"
	.sectionflags	@""
	.align	4


	//----- nvinfo : EIATTR_CUDA_API_VERSION
	.align		4
        /*0000*/ 	.byte	0x04, 0x37
        /*0002*/ 	.short	(.L_3237 - .L_3236)
.L_3236:
        /*0004*/ 	.word	0x00000082


	//----- nvinfo : EIATTR_SW2861232_WAR
	.align		4
.L_3237:
        /*0008*/ 	.byte	0x01, 0x35
	.zero		2


	//----- nvinfo : EIATTR_PARAM_CBANK
	.align		4
        /*000c*/ 	.byte	0x04, 0x0a
        /*000e*/ 	.short	(.L_3239 - .L_3238)
	.align		4
.L_3238:
        /*0010*/ 	.word	index@(.nv.constant0._Z25selective_scan_fwd_kernelI32Selective_Scan_fwd_kernel_traitsILi32ELi8ELi1ELb1ELb0ELb1ELb1EffEEv13SSMParamsBase)
        /*0014*/ 	.short	0x0160
        /*0016*/ 	.short	0x0118


	//----- nvinfo : EIATTR_CBANK_PARAM_SIZE
	.align		4
.L_3239:
        /*0018*/ 	.byte	0x03, 0x19
        /*001a*/ 	.short	0x0118


	//----- nvinfo : EIATTR_KPARAM_INFO
	.align		4
        /*001c*/ 	.byte	0x04, 0x17
        /*001e*/ 	.short	(.L_3241 - .L_3240)
.L_3240:
        /*0020*/ 	.word	0x00000000
        /*0024*/ 	.short	0x0000
        /*0026*/ 	.short	0x0000
        /*0028*/ 	.byte	0x00, 0xf0, 0x61, 0x04


	//----- nvinfo : EIATTR_MAXREG_COUNT
	.align		4
.L_3241:
        /*002c*/ 	.byte	0x03, 0x1b
        /*002e*/ 	.short	0x00ff


	//----- nvinfo : EIATTR_NUM_BARRIERS
	.align		4
        /*0030*/ 	.byte	0x02, 0x4c
        /*0032*/ 	.byte	0x01
	.zero		1


	//----- nvinfo : EIATTR_MERCURY_ISA_VERSION
	.align		4
        /*0034*/ 	.byte	0x03, 0x5f
        /*0036*/ 	.short	0x0000


	//----- nvinfo : EIATTR_COOP_GROUP_MASK_REGIDS
	.align		4
        /*0038*/ 	.byte	0x04, 0x29
        /*003a*/ 	.short	(.L_3243 - .L_3242)


	//   ....[0]....
.L_3242:
        /*003c*/ 	.word	0xffffffff


	//   ....[1]....
        /*0040*/ 	.word	0xffffffff


	//   ....[2]....
        /*0044*/ 	.word	0xffffffff


	//   ....[3]....
        /*0048*/ 	.word	0xffffffff


	//   ....[4]....
        /*004c*/ 	.word	0xffffffff


	//   ....[5]....
        /*0050*/ 	.word	0xffffffff


	//   ....[6]....
        /*0054*/ 	.word	0xffffffff


	//   ....[7]....
        /*0058*/ 	.word	0xffffffff


	//   ....[8]....
        /*005c*/ 	.word	0xffffffff


	//   ....[9]....
        /*0060*/ 	.word	0xffffffff


	//   ....[10]....
        /*0064*/ 	.word	0xffffffff


	//   ....[11]....
        /*0068*/ 	.word	0xffffffff


	//   ....[12]....
        /*006c*/ 	.word	0xffffffff


	//   ....[13]....
        /*0070*/ 	.word	0xffffffff


	//   ....[14]....
        /*0074*/ 	.word	0xffffffff


	//   ....[15]....
        /*0078*/ 	.word	0xffffffff


	//   ....[16]....
        /*007c*/ 	.word	0xffffffff


	//   ....[17]....
        /*0080*/ 	.word	0xffffffff


	//----- nvinfo : EIATTR_COOP_GROUP_INSTR_OFFSETS
	.align		4
.L_3243:
        /*0084*/ 	.byte	0x04, 0x28
        /*0086*/ 	.short	(.L_3245 - .L_3244)


	//   ....[0]....
.L_3244:
        /*0088*/ 	.word	0x000006c0


	//   ....[1]....
        /*008c*/ 	.word	0x00000760


	//   ....[2]....
        /*0090*/ 	.word	0x00001dd0


	//   ....[3]....
        /*0094*/ 	.word	0x00001fe0


	//   ....[4]....
        /*0098*/ 	.word	0x00001ff0


	//   ....[5]....
        /*009c*/ 	.word	0x00002020


	//   ....[6]....
        /*00a0*/ 	.word	0x00002030


	//   ....[7]....
        /*00a4*/ 	.word	0x00002070


	//   ....[8]....
        /*00a8*/ 	.word	0x00002080


	//   ....[9]....
        /*00ac*/ 	.word	0x000020c0


	//   ....[10]....
        /*00b0*/ 	.word	0x000020d0


	//   ....[11]....
        /*00b4*/ 	.word	0x00002110


	//   ....[12]....
        /*00b8*/ 	.word	0x00002120


	//   ....[13]....
        /*00bc*/ 	.word	0x000021c0


	//   ....[14]....
        /*00c0*/ 	.word	0x000021d0


	//   ....[15]....
        /*00c4*/ 	.word	0x000025f0


	//   ....[16]....
        /*00c8*/ 	.word	0x000027c0


	//   ....[17]....
        /*00cc*/ 	.word	0x00002b60


	//----- nvinfo : EIATTR_EXIT_INSTR_OFFSETS
	.align		4
.L_3245:
        /*00d0*/ 	.byte	0x04, 0x1c
        /*00d2*/ 	.short	(.L_3247 - .L_3246)


	//   ....[0]....
.L_3246:
        /*00d4*/ 	.word	0x00000370


	//   ....[1]....
        /*00d8*/ 	.word	0x00002c50


	//----- nvinfo : EIATTR_MAX_THREADS
	.align		4
.L_3247:
        /*00dc*/ 	.byte	0x04, 0x05
        /*00de*/ 	.short	(.L_3249 - .L_3248)
.L_3248:
        /*00e0*/ 	.word	0x00000020
        /*00e4*/ 	.word	0x00000001
        /*00e8*/ 	.word	0x00000001


	//----- nvinfo : EIATTR_CRS_STACK_SIZE
	.align		4
.L_3249:
        /*00ec*/ 	.byte	0x04, 0x1e
        /*00ee*/ 	.short	(.L_3251 - .L_3250)
.L_3250:
        /*00f0*/ 	.word	0x00000000
.L_3251:


//--------------------- .nv.info._Z25selective_scan_fwd_kernelI32Selective_Scan_fwd_kernel_traitsILi32ELi8ELi1ELb1ELb1ELb0ELb0EffEEv13SSMParamsBase --------------------------
	.section	.nv.info._Z25selective_scan_fwd_kernelI32Selective_Scan_fwd_kernel_traitsILi32ELi8ELi1ELb1ELb1ELb0ELb0EffEEv13SSMParamsBase,"",@"SHT_CUDA_INFO"
	.sectionflags	@""
	.align	4


	//----- nvinfo : EIATTR_CUDA_API_VERSION
	.align		4
        /*0000*/ 	.byte	0x04, 0x37
        /*0002*/ 	.short	(.L_3253 - .L_3252)
.L_3252:
        /*0004*/ 	.word	0x00000082


	//----- nvinfo : EIATTR_SW2861232_WAR
	.align		4
.L_3253:
        /*0008*/ 	.byte	0x01, 0x35
	.zero		2


	//----- nvinfo : EIATTR_PARAM_CBANK
	.align		4
        /*000c*/ 	.byte	0x04, 0x0a
        /*000e*/ 	.short	(.L_3255 - .L_3254)
	.align		4
.L_3254:
        /*0010*/ 	.word	index@(.nv.constant0._Z25selective_scan_fwd_kernelI32Selective_Scan_fwd_kernel_traitsILi32ELi8ELi1ELb1ELb1ELb0ELb0EffEEv13SSMParamsBase)
        /*0014*/ 	.short	0x0160
        /*0016*/ 	.short	0x0118


	//----- nvinfo : EIATTR_CBANK_PARAM_SIZE
	.align		4
.L_3255:
        /*0018*/ 	.byte	0x03, 0x19
        /*001a*/ 	.short	0x0118


	//----- nvinfo : EIATTR_KPARAM_INFO
	.align		4
        /*001c*/ 	.byte	0x04, 0x17
        /*001e*/ 	.short	(.L_3257 - .L_3256)
.L_3256:
        /*0020*/ 	.word	0x00000000
        /*0024*/ 	.short	0x0000
        /*0026*/ 	.short	0x0000
        /*0028*/ 	.byte	0x00, 0xf0, 0x61, 0x04


	//----- nvinfo : EIATTR_MAXREG_COUNT
	.align		4
.L_3257:
        /*002c*/ 	.byte	0x03, 0x1b
        /*002e*/ 	.short	0x00ff


	//----- nvinfo : EIATTR_NUM_BARRIERS
	.align		4
        /*0030*/ 	.byte	0x02, 0x4c
        /*0032*/ 	.byte	0x01
	.zero		1


	//----- nvinfo : EIATTR_MERCURY_ISA_VERSION
	.align		4
        /*0034*/ 	.byte	0x03, 0x5f
        /*0036*/ 	.short	0x0000


	//----- nvinfo : EIATTR_COOP_GROUP_MASK_REGIDS
	.align		4
        /*0038*/ 	.byte	0x04, 0x29
        /*003a*/ 	.short	(.L_3259 - .L_3258)


	//   ....[0]....
.L_3258:
        /*003c*/ 	.word	0xffffffff


	//   ....[1]....
        /*0040*/ 	.word	0xffffffff


	//   ....[2]....
        /*0044*/ 	.word	0xffffffff


	//   ....[3]....
        /*0048*/ 	.word	0xffffffff


	//   ....[4]....
        /*004c*/ 	.word	0xffffffff


	//   ....[5]....
        /*0050*/ 	.word	0xffffffff


	//   ....[6]....
        /*0054*/ 	.word	0xffffffff


	//   ....[7]....
        /*0058*/ 	.word	0xffffffff


	//   ....[8]....
        /*005c*/ 	.word	0xffffffff


	//   ....[9]....
        /*0060*/ 	.word	0xffffffff


	//   ....[10]....
        /*0064*/ 	.word	0xffffffff


	//   ....[11]....
        /*0068*/ 	.word	0xffffffff


	//   ....[12]....
        /*006c*/ 	.word	0xffffffff


	//   ....[13]....
        /*0070*/ 	.word	0xffffffff


	//   ....[14]....
        /*0074*/ 	.word	0xffffffff


	//   ....[15]....
        /*0078*/ 	.word	0xffffffff


	//----- nvinfo : EIATTR_COOP_GROUP_INSTR_OFFSETS
	.align		4
.L_3259:
        /*007c*/ 	.byte	0x04, 0x28
        /*007e*/ 	.short	(.L_3261 - .L_3260)


	//   ....[0]....
.L_3260:
        /*0080*/ 	.word	0x000006c0


	//   ....[1]....
        /*0084*/ 	.word	0x00000760


	//   ....[2]....
        /*0088*/ 	.word	0x00001d80


	//   ....[3]....
        /*008c*/ 	.word	0x00002030


	//   ....[4]....
        /*0090*/ 	.word	0x00002040


	//   ....[5]....
        /*0094*/ 	.word	0x00002070


	//   ....[6]....
        /*0098*/ 	.word	0x00002080


	//   ....[7]....
        /*009c*/ 	.word	0x000020c0


	//   ....[8]....
        /*00a0*/ 	.word	0x000020d0


	//   ....[9]....
        /*00a4*/ 	.word	0x00002110


	//   ....[10]....
        /*00a8*/ 	.word	0x00002120


	//   ....[11]....
        /*00ac*/ 	.word	0x00002190


	//   ....[12]....
        /*00b0*/ 	.word	0x000021a0


	//   ....[13]....
        /*00b4*/ 	.word	0x00002240


	//   ....[14]....
        /*00b8*/ 	.word	0x00002260


	//   ....[15]....
        /*00bc*/ 	.word	0x000025e0


	//----- nvinfo : EIATTR_EXIT_INSTR_OFFSETS
	.align		4
.L_3261:
        /*00c0*/ 	.byte	0x04, 0x1c
        /*00c2*/ 	.short	(.L_3263 - .L_3262)


	//   ....[0]....
.L_3262:
        /*00c4*/ 	.word	0x00000370


	//   ....[1]....
        /*00c8*/ 	.word	0x000026c0


	//----- nvinfo : EIATTR_MAX_THREADS
	.align		4
.L_3263:
        /*00cc*/ 	.byte	0x04, 0x05
        /*00ce*/ 	.short	(.L_3265 - .L_3264)
.L_3264:
        /*00d0*/ 	.word	0x00000020
        /*00d4*/ 	.word	0x00000001
        /*00d8*/ 	.word	0x00000001


	//----- nvinfo : EIATTR_CRS_STACK_SIZE
	.align		4
.L_3265:
        /*00dc*/ 	.byte	0x04, 0x1e
        /*00de*/ 	.short	(.L_3267 - .L_3266)
.L_3266:
        /*00e0*/ 	.word	0x00000000
.L_3267:


//--------------------- .nv.info._Z25selective_scan_fwd_kernelI32Selective_Scan_fwd_kernel_traitsILi32ELi8ELi1ELb1ELb1ELb0ELb1EffEEv13SSMParamsBase --------------------------
	.section	.nv.info._Z25selective_scan_fwd_kernelI32Selective_Scan_fwd_kernel_traitsILi32ELi8ELi1ELb1ELb1ELb0ELb1EffEEv13SSMParamsBase,"",@"SHT_CUDA_INFO"
	.sectionflags	@""
	.align	4


	//----- nvinfo : EIATTR_CUDA_API_VERSION
	.align		4
        /*0000*/ 	.byte	0x04, 0x37
        /*0002*/ 	.short	(.L_3269 - .L_3268)
.L_3268:
        /*0004*/ 	.word	0x00000082


	//----- nvinfo : EIATTR_SW2861232_WAR
	.align		4
.L_3269:
        /*0008*/ 	.byte	0x01, 0x35
	.zero		2


	//----- nvinfo : EIATTR_PARAM_CBANK
	.align		4
        /*000c*/ 	.byte	0x04, 0x0a
        /*000e*/ 	.short	(.L_3271 - .L_3270)
	.align		4
.L_3270:
        /*0010*/ 	.word	index@(.nv.constant0._Z25selective_scan_fwd_kernelI32Selective_Scan_fwd_kernel_traitsILi32ELi8ELi1ELb1ELb1ELb0ELb1EffEEv13SSMParamsBase)
        /*0014*/ 	.short	0x0160
        /*0016*/ 	.short	0x0118


	//----- nvinfo : EIATTR_CBANK_PARAM_SIZE
	.align		4
.L_3271:
        /*0018*/ 	.byte	0x03, 0x19
        /*001a*/ 	.short	0x0118


	//----- nvinfo : EIATTR_KPARAM_INFO
	.align		4
        /*001c*/ 	.byte	0x04, 0x17
        /*001e*/ 	.short	(.L_3273 - .L_3272)
.L_3272:
        /*0020*/ 	.word	0x00000000
        /*0024*/ 	.short	0x0000
        /*0026*/ 	.short	0x0000
        /*0028*/ 	.byte	0x00, 0xf0, 0x61, 0x04


	//----- nvinfo : EIATTR_MAXREG_COUNT
	.align		4
.L_3273:
        /*002c*/ 	.byte	0x03, 0x1b
        /*002e*/ 	.short	0x00ff


	//----- nvinfo : EIATTR_NUM_BARRIERS
	.align		4
        /*0030*/ 	.byte	0x02, 0x4c
        /*0032*/ 	.byte	0x01
	.zero		1


	//----- nvinfo : EIATTR_MERCURY_ISA_VERSION
	.align		4
        /*0034*/ 	.byte	0x03, 0x5f
        /*0036*/ 	.short	0x0000


	//----- nvinfo : EIATTR_COOP_GROUP_MASK_REGIDS
	.align		4
        /*0038*/ 	.byte	0x04, 0x29
        /*003a*/ 	.short	(.L_3275 - .L_3274)


	//   ....[0]....
.L_3274:
        /*003c*/ 	.word	0xffffffff


	//   ....[1]....
        /*0040*/ 	.word	0xffffffff


	//   ....[2]....
        /*0044*/ 	.word	0xffffffff


	//   ....[3]....
        /*0048*/ 	.word	0xffffffff


	//   ....[4]....
        /*004c*/ 	.word	0xffffffff


	//   ....[5]....
        /*0050*/ 	.word	0xffffffff


	//   ....[6]....
        /*0054*/ 	.word	0xffffffff


	//   ....[7]....
        /*0058*/ 	.word	0xffffffff


	//   ....[8]....
        /*005c*/ 	.word	0xffffffff


	//   ....[9]....
        /*0060*/ 	.word	0xffffffff


	//   ....[10]....
        /*0064*/ 	.word	0xffffffff


	//   ....[11]....
        /*0068*/ 	.word	0xffffffff


	//   ....[12]....
        /*006c*/ 	.word	0xffffffff


	//   ....[13]....
        /*0070*/ 	.word	0xffffffff


	//   ....[14]....
        /*0074*/ 	.word	0xffffffff


	//   ....[15]....
        /*0078*/ 	.word	0xffffffff


	//   ....[16]....
        /*007c*/ 	.word	0xffffffff


	//   ....[17]....
        /*0080*/ 	.word	0xffffffff


	//----- nvinfo : EIATTR_COOP_GROUP_INSTR_OFFSETS
	.align		4
.L_3275:
        /*0084*/ 	.byte	0x04, 0x28
        /*0086*/ 	.short	(.L_3277 - .L_3276)


	//   ....[0]....
.L_3276:
        /*0088*/ 	.word	0x000006d0


	//   ....[1]....
        /*008c*/ 	.word	0x00000770


	//   ....[2]....
        /*0090*/ 	.word	0x00001d90


	//   ....[3]....
        /*0094*/ 	.word	0x00002040


	//   ....[4]....
        /*0098*/ 	.word	0x00002050


	//   ....[5]....
        /*009c*/ 	.word	0x00002080


	//   ....[6]....
        /*00a0*/ 	.word	0x00002090


	//   ....[7]....
        /*00a4*/ 	.word	0x000020d0


	//   ....[8]....
        /*00a8*/ 	.word	0x000020e0


	//   ....[9]....
        /*00ac*/ 	.word	0x00002120


	//   ....[10]....
        /*00b0*/ 	.word	0x00002130


	//   ....[11]....
        /*00b4*/ 	.word	0x000021a0


	//   ....[12]....
        /*00b8*/ 	.word	0x000021b0


	//   ....[13]....
        /*00bc*/ 	.word	0x00002250


	//   ....[14]....
        /*00c0*/ 	.word	0x00002270


	//   ....[15]....
        /*00c4*/ 	.word	0x00002600


	//   ....[16]....
        /*00c8*/ 	.word	0x000027c0


	//   ....[17]....
        /*00cc*/ 	.word	0x00002b60


	//----- nvinfo : EIATTR_EXIT_INSTR_OFFSETS
	.align		4
.L_3277:
        /*00d0*/ 	.byte	0x04, 0x1c
        /*00d2*/ 	.short	(.L_3279 - .L_3278)


	//   ....[0]....
.L_3278:
        /*00d4*/ 	.word	0x00000380


	//   ....[1]....
        /*00d8*/ 	.word	0x00002c50


	//----- nvinfo : EIATTR_MAX_THREADS
	.align		4
.L_3279:
        /*00dc*/ 	.byte	0x04, 0x05
        /*00de*/ 	.short	(.L_3281 - .L_3280)
.L_3280:
        /*00e0*/ 	.word	0x00000020
        /*00e4*/ 	.word	0x00000001
        /*00e8*/ 	.word	0x00000001


	//----- nvinfo : EIATTR_CRS_STACK_SIZE
	.align		4
.L_3281:
        /*00ec*/ 	.byte	0x04, 0x1e
        /*00ee*/ 	.short	(.L_3283 - .L_3282)
.L_3282:
        /*00f0*/ 	.word	0x00000000
.L_3283:


//--------------------- .nv.info._Z25selective_scan_fwd_kernelI32Selective_Scan_fwd_kernel_traitsILi32ELi8ELi1ELb1ELb1ELb1ELb0EffEEv13SSMParamsBase --------------------------
	.section	.nv.info._Z25selective_scan_fwd_kernelI32Selective_Scan_fwd_kernel_traitsILi32ELi8ELi1ELb1ELb1ELb1ELb0EffEEv13SSMParamsBase,"",@"SHT_CUDA_INFO"
	.sectionflags	@""
	.align	4


	//----- nvinfo : EIATTR_CUDA_API_VERSION
	.align		4
        /*0000*/ 	.byte	0x04, 0x37
        /*0002*/ 	.short	(.L_3285 - .L_3284)
.L_3284:
        /*0004*/ 	.word	0x00000082


	//----- nvinfo : EIATTR_SW2861232_WAR
	.align		4
.L_3285:
        /*0008*/ 	.byte	0x01, 0x35
	.zero		2


	//----- nvinfo : EIATTR_PARAM_CBANK
	.align		4
        /*000c*/ 	.byte	0x04, 0x0a
        /*000e*/ 	.short	(.L_3287 - .L_3286)
	.align		4
.L_3286:
        /*0010*/ 	.word	index@(.nv.constant0._Z25selective_scan_fwd_kernelI32Selective_Scan_fwd_kernel_traitsILi32ELi8ELi1ELb1ELb1ELb1ELb0EffEEv13SSMParamsBase)
        /*0014*/ 	.short	0x0160
        /*0016*/ 	.short	0x0118


	//----- nvinfo : EIATTR_CBANK_PARAM_SIZE
	.align		4
.L_3287:
        /*0018*/ 	.byte	0x03, 0x19
        /*001a*/ 	.short	0x0118


	//----- nvinfo : EIATTR_KPARAM_INFO
	.align		4
        /*001c*/ 	.byte	0x04, 0x17
        /*001e*/ 	.short	(.L_3289 - .L_3288)
.L_3288:
        /*0020*/ 	.word	0x00000000
        /*0024*/ 	.short	0x0000
        /*0026*/ 	.short	0x0000
        /*0028*/ 	.byte	0x00, 0xf0, 0x61, 0x04


	//----- nvinfo : EIATTR_MAXREG_COUNT
	.align		4
.L_3289:
        /*002c*/ 	.byte	0x03, 0x1b
        /*002e*/ 	.short	0x00ff


	//----- nvinfo : EIATTR_NUM_BARRIERS
	.align		4
        /*0030*/ 	.byte	0x02, 0x4c
        /*0032*/ 	.byte	0x01
	.zero		1


	//----- nvinfo : EIATTR_MERCURY_ISA_VERSION
	.align		4
        /*0034*/ 	.byte	0x03, 0x5f
        /*0036*/ 	.short	0x0000


	//----- nvinfo : EIATTR_COOP_GROUP_MASK_REGIDS
	.align		4
        /*0038*/ 	.byte	0x04, 0x29
        /*003a*/ 	.short	(.L_3291 - .L_3290)


	//   ....[0]....
.L_3290:
        /*003c*/ 	.word	0xffffffff


	//   ....[1]....
        /*0040*/ 	.word	0xffffffff


	//   ....[2]....
        /*0044*/ 	.word	0xffffffff


	//   ....[3]....
        /*0048*/ 	.word	0xffffffff


	//   ....[4]....
        /*004c*/ 	.word	0xffffffff


	//   ....[5]....
        /*0050*/ 	.word	0xffffffff


	//   ....[6]....
        /*0054*/ 	.word	0xffffffff


	//   ....[7]....
        /*0058*/ 	.word	0xffffffff


	//   ....[8]....
        /*005c*/ 	.word	0xffffffff


	//   ....[9]....
        /*0060*/ 	.word	0xffffffff


	//   ....[10]....
        /*0064*/ 	.word	0xffffffff


	//   ....[11]....
        /*0068*/ 	.word	0xffffffff


	//   ....[12]....
        /*006c*/ 	.word	0xffffffff


	//   ....[13]....
        /*0070*/ 	.word	0xffffffff


	//   ....[14]....
        /*0074*/ 	.word	0xffffffff


	//   ....[15]....
        /*0078*/ 	.word	0xffffffff


	//   ....[16]....
        /*007c*/ 	.word	0xffffffff


	//----- nvinfo : EIATTR_COOP_GROUP_INSTR_OFFSETS
	.align		4
.L_3291:
        /*0080*/ 	.byte	0x04, 0x28
        /*0082*/ 	.short	(.L_3293 - .L_3292)


	//   ....[0]....
.L_3292:
        /*0084*/ 	.word	0x00000740


	//   ....[1]....
        /*0088*/ 	.word	0x000007e0


	//   ....[2]....
        /*008c*/ 	.word	0x00001de0


	//   ....[3]....
        /*0090*/ 	.word	0x000020e0


	//   ....[4]....
        /*0094*/ 	.word	0x000020f0


	//   ....[5]....
        /*0098*/ 	.word	0x00002120


	//   ....[6]....
        /*009c*/ 	.word	0x00002140


	//   ....[7]....
        /*00a0*/ 	.word	0x00002170


	//   ....[8]....
        /*00a4*/ 	.word	0x00002190


	//   ....[9]....
        /*00a8*/ 	.word	0x000021d0


	//   ....[10]....
        /*00ac*/ 	.word	0x00002200


	//   ....[11]....
        /*00b0*/ 	.word	0x00002230


	//   ....[12]....
        /*00b4*/ 	.word	0x00002250


	//   ....[13]....
        /*00b8*/ 	.word	0x00002280


	//   ....[14]....
        /*00bc*/ 	.word	0x000022a0


	//   ....[15]....
        /*00c0*/ 	.word	0x000022d0


	//   ....[16]....
        /*00c4*/ 	.word	0x000026e0


	//----- nvinfo : EIATTR_EXIT_INSTR_OFFSETS
	.align		4
.L_3293:
        /*00c8*/ 	.byte	0x04, 0x1c
        /*00ca*/ 	.short	(.L_3295 - .L_3294)


	//   ....[0]....
.L_3294:
        /*00cc*/ 	.word	0x000003d0


	//   ....[1]....
        /*00d0*/ 	.word	0x000027c0


	//----- nvinfo : EIATTR_MAX_THREADS
	.align		4
.L_3295:
        /*00d4*/ 	.byte	0x04, 0x05
        /*00d6*/ 	.short	(.L_3297 - .L_3296)
.L_3296:
        /*00d8*/ 	.word	0x00000020
        /*00dc*/ 	.word	0x00000001
        /*00e0*/ 	.word	0x00000001


	//----- nvinfo : EIATTR_CRS_STACK_SIZE
	.align		4
.L_3297:
        /*00e4*/ 	.byte	0x04, 0x1e
        /*00e6*/ 	.short	(.L_3299 - .L_3298)
.L_3298:
        /*00e8*/ 	.word	0x00000000
.L_3299:


//--------------------- .nv.info._Z25selective_scan_fwd_kernelI32Selective_Scan_fwd_kernel_traitsILi32ELi8ELi1ELb1ELb1ELb1ELb1EffEEv13SSMParamsBase --------------------------
	.section	.nv.info._Z25selective_scan_fwd_kernelI32Selective_Scan_fwd_kernel_traitsILi32ELi8ELi1ELb1ELb1ELb1ELb1EffEEv13SSMParamsBase,"",@"SHT_CUDA_INFO"
	.sectionflags	@""
	.align	4


	//----- nvinfo : EIATTR_CUDA_API_VERSION
	.align		4
        /*0000*/ 	.byte	0x04, 0x37
        /*0002*/ 	.short	(.L_3301 - .L_3300)
.L_3300:
        /*0004*/ 	.word	0x00000082


	//----- nvinfo : EIATTR_SW2861232_WAR
	.align		4
.L_3301:
        /*0008*/ 	.byte	0x01, 0x35
	.zero		2


	//----- nvinfo : EIATTR_PARAM_CBANK
	.align		4
        /*000c*/ 	.byte	0x04, 0x0a
        /*000e*/ 	.short	(.L_3303 - .L_3302)
	.align		4
.L_3302:
        /*0010*/ 	.word	index@(.nv.constant0._Z25selective_scan_fwd_kernelI32Selective_Scan_fwd_kernel_traitsILi32ELi8ELi1ELb1ELb1ELb1ELb1EffEEv13SSMParamsBase)
        /*0014*/ 	.short	0x0160
        /*0016*/ 	.short	0x0118


	//----- nvinfo : EIATTR_CBANK_PARAM_SIZE
	.align		4
.L_3303:
        /*0018*/ 	.byte	0x03, 0x19
        /*001a*/ 	.short	0x0118


	//----- nvinfo : EIATTR_KPARAM_INFO
	.align		4
        /*001c*/ 	.byte	0x04, 0x17
        /*001e*/ 	.short	(.L_3305 - .L_3304)
.L_3304:
        /*0020*/ 	.word	0x00000000
        /*0024*/ 	.short	0x0000
        /*0026*/ 	.short	0x0000
        /*0028*/ 	.byte	0x00, 0xf0, 0x61, 0x04


	//----- nvinfo : EIATTR_MAXREG_COUNT
	.align		4
.L_3305:
        /*002c*/ 	.byte	0x03, 0x1b
        /*002e*/ 	.short	0x00ff


	//----- nvinfo : EIATTR_NUM_BARRIERS
	.align		4
        /*0030*/ 	.byte	0x02, 0x4c
        /*0032*/ 	.byte	0x01
	.zero		1


	//----- nvinfo : EIATTR_MERCURY_ISA_VERSION
	.align		4
        /*0034*/ 	.byte	0x03, 0x5f
        /*0036*/ 	.short	0x0000


	//----- nvinfo : EIATTR_COOP_GROUP_MASK_REGIDS
	.align		4
        /*0038*/ 	.byte	0x04, 0x29
        /*003a*/ 	.short	(.L_3307 - .L_3306)


	//   ....[0]....
.L_3306:
        /*003c*/ 	.word	0xffffffff


	//   ....[1]....
        /*0040*/ 	.word	0xffffffff


	//   ....[2]....
        /*0044*/ 	.word	0xffffffff


	//   ....[3]....
        /*0048*/ 	.word	0xffffffff


	//   ....[4]....
        /*004c*/ 	.word	0xffffffff


	//   ....[5]....
        /*0050*/ 	.word	0xffffffff


	//   ....[6]....
        /*0054*/ 	.word	0xffffffff


	//   ....[7]....
        /*0058*/ 	.word	0xffffffff


	//   ....[8]....
        /*005c*/ 	.word	0xffffffff


	//   ....[9]....
        /*0060*/ 	.word	0xffffffff


	//   ....[10]....
        /*0064*/ 	.word	0xffffffff


	//   ....[11]....
        /*0068*/ 	.word	0xffffffff


	//   ....[12]....
        /*006c*/ 	.word	0xffffffff


	//   ....[13]....
        /*0070*/ 	.word	0xffffffff


	//   ....[14]....
        /*0074*/ 	.word	0xffffffff


	//   ....[15]....
        /*0078*/ 	.word	0xffffffff


	//   ....[16]....
        /*007c*/ 	.word	0xffffffff


	//   ....[17]....
        /*0080*/ 	.word	0xffffffff


	//   ....[18]....
        /*0084*/ 	.word	0xffffffff


	//----- nvinfo : EIATTR_COOP_GROUP_INSTR_OFFSETS
	.align		4
.L_3307:
        /*0088*/ 	.byte	0x04, 0x28
        /*008a*/ 	.short	(.L_3309 - .L_3308)


	//   ....[0]....
.L_3308:
        /*008c*/ 	.word	0x00000740


	//   ....[1]....
        /*0090*/ 	.word	0x000007e0


	//   ....[2]....
        /*0094*/ 	.word	0x00001de0


	//   ....[3]....
        /*0098*/ 	.word	0x000020e0


	//   ....[4]....
        /*009c*/ 	.word	0x000020f0


	//   ....[5]....
        /*00a0*/ 	.word	0x00002120


	//   ....[6]....
        /*00a4*/ 	.word	0x00002140


	//   ....[7]....
        /*00a8*/ 	.word	0x00002170


	//   ....[8]....
        /*00ac*/ 	.word	0x00002190


	//   ....[9]....
        /*00b0*/ 	.word	0x000021d0


	//   ....[10]....
        /*00b4*/ 	.word	0x00002200


	//   ....[11]....
        /*00b8*/ 	.word	0x00002230


	//   ....[12]....
        /*00bc*/ 	.word	0x00002250


	//   ....[13]....
        /*00c0*/ 	.word	0x00002280


	//   ....[14]....
        /*00c4*/ 	.word	0x000022a0


	//   ....[15]....
        /*00c8*/ 	.word	0x000022d0


	//   ....[16]....
        /*00cc*/ 	.word	0x000026c0


	//   ....[17]....
        /*00d0*/ 	.word	0x000028b0


	//   ....[18]....
        /*00d4*/ 	.word	0x00002c50


	//----- nvinfo : EIATTR_EXIT_INSTR_OFFSETS
	.align		4
.L_3309:
        /*00d8*/ 	.byte	0x04, 0x1c
        /*00da*/ 	.short	(.L_3311 - .L_3310)


	//   ....[0]....
.L_3310:
        /*00dc*/ 	.word	0x000003d0


	//   ....[1]....
        /*00e0*/ 	.word	0x00002d40


	//----- nvinfo : EIATTR_MAX_THREADS
	.align		4
.L_3311:
        /*00e4*/ 	.byte	0x04, 0x05
        /*00e6*/ 	.short	(.L_3313 - .L_3312)
.L_3312:
        /*00e8*/ 	.word	0x00000020
        /*00ec*/ 	.word	0x00000001
        /*00f0*/ 	.word	0x00000001


	//----- nvinfo : EIATTR_CRS_STACK_SIZE
	.align		4
.L_3313:
        /*00f4*/ 	.byte	0x04, 0x1e
        /*00f6*/ 	.short	(.L_3315 - .L_3314)
.L_3314:
        /*00f8*/ 	.word	0x00000000
.L_3315:


//--------------------- .nv.info._Z25selective_scan_fwd_kernelI32Selective_Scan_fwd_kernel_traitsILi32ELi4ELi1ELb0ELb0ELb0ELb0EffEEv13SSMParamsBase --------------------------
	.section	.nv.info._Z25selective_scan_fwd_kernelI32Selective_Scan_fwd_kernel_traitsILi32ELi4ELi1ELb0ELb0ELb0ELb0EffEEv13SSMParamsBase,"",@"SHT_CUDA_INFO"
	.sectionflags	@""
	.align	4


	//----- nvinfo : EIATTR_CUDA_API_VERSION
	.align		4
        /*0000*/ 	.byte	0x04, 0x37
        /*0002*/ 	.short	(.L_3317 - .L_3316)
.L_3316:
        /*0004*/ 	.word	0x00000082


	//----- nvinfo : EIATTR_SW2861232_WAR
	.align		4
.L_3317:
        /*0008*/ 	.byte	0x01, 0x35
	.zero		2


	//----- nvinfo : EIATTR_PARAM_CBANK
	.align		4
        /*000c*/ 	.byte	0x04, 0x0a
        /*000e*/ 	.short	(.L_3319 - .L_3318)
	.align		4
.L_3318:
        /*0010*/ 	.word	index@(.nv.constant0._Z25selective_scan_fwd_kernelI32Selective_Scan_fwd_kernel_traitsILi32ELi4ELi1ELb0ELb0ELb0ELb0EffEEv13SSMParamsBase)
        /*0014*/ 	.short	0x0160
        /*0016*/ 	.short	0x0118


	//----- nvinfo : EIATTR_CBANK_PARAM_SIZE
	.align		4
.L_3319:
        /*0018*/ 	.byte	0x03, 0x19
        /*001a*/ 	.short	0x0118


	//----- nvinfo : EIATTR_KPARAM_INFO
	.align		4
        /*001c*/ 	.byte	0x04, 0x17
        /*001e*/ 	.short	(.L_3321 - .L_3320)
.L_3320:
        /*0020*/ 	.word	0x00000000
        /*0024*/ 	.short	0x0000
        /*0026*/ 	.short	0x0000
        /*0028*/ 	.byte	0x00, 0xf0, 0x61, 0x04


	//----- nvinfo : EIATTR_MAXREG_COUNT
	.align		4
.L_3321:
        /*002c*/ 	.byte	0x03, 0x1b
        /*002e*/ 	.short	0x00ff


	//----- nvinfo : EIATTR_NUM_BARRIERS
	.align		4
        /*0030*/ 	.byte	0x02, 0x4c
        /*0032*/ 	.byte	0x01
	.zero		1


	//----- nvinfo : EIATTR_MERCURY_ISA_VERSION
	.align		4
        /*0034*/ 	.byte	0x03, 0x5f
        /*0036*/ 	.short	0x0000


	//----- nvinfo : EIATTR_COOP_GROUP_MASK_REGIDS
	.align		4
        /*0038*/ 	.byte	0x04, 0x29
        /*003a*/ 	.short	(.L_3323 - .L_3322)


	//   ....[0]....
.L_3322:
        /*003c*/ 	.word	0xffffffff


	//   ....[1]....
        /*0040*/ 	.word	0xffffffff


	//   ....[2]....
        /*0044*/ 	.word	0xffffffff


	//   ....[3]....
        /*0048*/ 	.word	0xffffffff


	//   ....[4]....
        /*004c*/ 	.word	0xffffffff


	//   ....[5]....
        /*0050*/ 	.word	0xffffffff


	//   ....[6]....
        /*0054*/ 	.word	0xffffffff


	//   ....[7]....
        /*0058*/ 	.word	0xffffffff


	//   ....[8]....
        /*005c*/ 	.word	0xffffffff


	//   ....[9]....
        /*0060*/ 	.word	0xffffffff


	//   ....[10]....
        /*0064*/ 	.word	0xffffffff


	//   ....[11]....
        /*0068*/ 	.word	0xffffffff


	//   ....[12]....
        /*006c*/ 	.word	0xffffffff


	//   ....[13]....
        /*0070*/ 	.word	0xffffffff


	//   ....[14]....
        /*0074*/ 	.word	0xffffffff


	//----- nvinfo : EIATTR_COOP_GROUP_INSTR_OFFSETS
	.align		4
.L_3323:
        /*0078*/ 	.byte	0x04, 0x28
        /*007a*/ 	.short	(.L_3325 - .L_3324)


	//   ....[0]....
.L_3324:
        /*007c*/ 	.word	0x00000530


	//   ....[1]....
        /*0080*/ 	.word	0x00000650


	//   ....[2]....
        /*0084*/ 	.word	0x00001480


	//   ....[3]....
        /*0088*/ 	.word	0x00001490


	//   ....[4]....
        /*008c*/ 	.word	0x000014d0


	//   ....[5]....
        /*0090*/ 	.word	0x000014e0


	//   ....[6]....
        /*0094*/ 	.word	0x00001520


	//   ....[7]....
        /*0098*/ 	.word	0x00001530


	//   ....[8]....
        /*009c*/ 	.word	0x00001580


	//   ....[9]....
        /*00a0*/ 	.word	0x00001590


	//   ....[10]....
        /*00a4*/ 	.word	0x00001610


	//   ....[11]....
        /*00a8*/ 	.word	0x00001620


	//   ....[12]....
        /*00ac*/ 	.word	0x000016d0


	//   ....[13]....
        /*00b0*/ 	.word	0x000016e0


	//   ....[14]....
        /*00b4*/ 	.word	0x000019c0


	//----- nvinfo : EIATTR_EXIT_INSTR_OFFSETS
	.align		4
.L_3325:
        /*00b8*/ 	.byte	0x04, 0x1c
        /*00ba*/ 	.short	(.L_3327 - .L_3326)


	//   ....[0]....
.L_3326:
        /*00bc*/ 	.word	0x00000130


	//   ....[1]....
        /*00c0*/ 	.word	0x00001d20


	//----- nvinfo : EIATTR_MAX_THREADS
	.align		4
.L_3327:
        /*00c4*/ 	.byte	0x04, 0x05
        /*00c6*/ 	.short	(.L_3329 - .L_3328)
.L_3328:
        /*00c8*/ 	.word	0x00000020
        /*00cc*/ 	.word	0x00000001
        /*00d0*/ 	.word	0x00000001


	//----- nvinfo : EIATTR_CRS_STACK_SIZE
	.align		4
.L_3329:
        /*00d4*/ 	.byte	0x04, 0x1e
        /*00d6*/ 	.short	(.L_3331 - .L_3330)
.L_3330:
        /*00d8*/ 	.word	0x00000000
.L_3331:


//--------------------- .nv.info._Z25selective_scan_fwd_kernelI32Selective_Scan_fwd_kernel_traitsILi32ELi4ELi1ELb0ELb0ELb0ELb1EffEEv13SSMParamsBase --------------------------
	.section	.nv.info._Z25selective_scan_fwd_kernelI32Selective_Scan_fwd_kernel_traitsILi32ELi4ELi1ELb0ELb0ELb0ELb1EffEEv13SSMParamsBase,"",@"SHT_CUDA_INFO"
	.sectionflags	@""
	.align	4


	//----- nvinfo : EIATTR_CUDA_API_VERSION
	.align		4
        /*0000*/ 	.byte	0x04, 0x37
        /*0002*/ 	.short	(.L_3333 - .L_3332)
.L_3332:
        /*0004*/ 	.word	0x00000082


	//----- nvinfo : EIATTR_SW2861232_WAR
	.align		4
.L_3333:
        /*0008*/ 	.byte	0x01, 0x35
	.zero		2


	//----- nvinfo : EIATTR_PARAM_CBANK
	.align		4
        /*000c*/ 	.byte	0x04, 0x0a
        /*000e*/ 	.short	(.L_3335 - .L_3334)
	.align		4
.L_3334:
        /*0010*/ 	.word	index@(.nv.constant0._Z25selective_scan_fwd_kernelI32Selective_Scan_fwd_kernel_traitsILi32ELi4ELi1ELb0ELb0ELb0ELb1EffEEv13SSMParamsBase)
        /*0014*/ 	.short	0x0160
        /*0016*/ 	.short	0x0118


	//----- nvinfo : EIATTR_CBANK_PARAM_SIZE
	.align		4
.L_3335:
        /*0018*/ 	.byte	0x03, 0x19
        /*001a*/ 	.short	0x0118


	//----- nvinfo : EIATTR_KPARAM_INFO
	.align		4
        /*001c*/ 	.byte	0x04, 0x17
        /*001e*/ 	.short	(.L_3337 - .L_3336)
.L_3336:
        /*0020*/ 	.word	0x00000000
        /*0024*/ 	.short	0x0000
        /*0026*/ 	.short	0x0000
        /*0028*/ 	.byte	0x00, 0xf0, 0x61, 0x04


	//----- nvinfo : EIATTR_MAXREG_COUNT
	.align		4
.L_3337:
        /*002c*/ 	.byte	0x03, 0x1b
        /*002e*/ 	.short	0x00ff


	//----- nvinfo : EIATTR_NUM_BARRIERS
	.align		4
        /*0030*/ 	.byte	0x02, 0x4c
        /*0032*/ 	.byte	0x01
	.zero		1


	//----- nvinfo : EIATTR_MERCURY_ISA_VERSION
	.align		4
        /*0034*/ 	.byte	0x03, 0x5f
        /*0036*/ 	.short	0x0000


	//----- nvinfo : EIATTR_COOP_GROUP_MASK_REGIDS
	.align		4
        /*0038*/ 	.byte	0x04, 0x29
        /*003a*/ 	.short	(.L_3339 - .L_3338)


	//   ....[0]....
.L_3338:
        /*003c*/ 	.word	0xffffffff


	//   ....[1]....
        /*0040*/ 	.word	0xffffffff


	//   ....[2]....
        /*0044*/ 	.word	0xffffffff


	//   ....[3]....
        /*0048*/ 	.word	0xffffffff


	//   ....[4]....
        /*004c*/ 	.word	0xffffffff


	//   ....[5]....
        /*0050*/ 	.word	0xffffffff


	//   ....[6]....
        /*0054*/ 	.word	0xffffffff


	//   ....[7]....
        /*0058*/ 	.word	0xffffffff


	//   ....[8]....
        /*005c*/ 	.word	0xffffffff


	//   ....[9]....
        /*0060*/ 	.word	0xffffffff


	//   ....[10]....
        /*0064*/ 	.word	0xffffffff


	//   ....[11]....
        /*0068*/ 	.word	0xffffffff


	//   ....[12]....
        /*006c*/ 	.word	0xffffffff


	//   ....[13]....
        /*0070*/ 	.word	0xffffffff


	//   ....[14]....
        /*0074*/ 	.word	0xffffffff


	//   ....[15]....
        /*0078*/ 	.word	0xffffffff


	//   ....[16]....
        /*007c*/ 	.word	0xffffffff


	//----- nvinfo : EIATTR_COOP_GROUP_INSTR_OFFSETS
	.align		4
.L_3339:
        /*0080*/ 	.byte	0x04, 0x28
        /*0082*/ 	.short	(.L_3341 - .L_3340)


	//   ....[0]....
.L_3340:
        /*0084*/ 	.word	0x00000530


	//   ....[1]....
        /*0088*/ 	.word	0x00000630


	//   ....[2]....
        /*008c*/ 	.word	0x00001460


	//   ....[3]....
        /*0090*/ 	.word	0x00001470


	//   ....[4]....
        /*0094*/ 	.word	0x000014b0


	//   ....[5]....
        /*0098*/ 	.word	0x000014c0


	//   ....[6]....
        /*009c*/ 	.word	0x00001500


	//   ....[7]....
        /*00a0*/ 	.word	0x00001510


	//   ....[8]....
        /*00a4*/ 	.word	0x00001560


	//   ....[9]....
        /*00a8*/ 	.word	0x00001570


	//   ....[10]....
        /*00ac*/ 	.word	0x000015f0


	//   ....[11]....
        /*00b0*/ 	.word	0x00001600


	//   ....[12]....
        /*00b4*/ 	.word	0x000016b0


	//   ....[13]....
        /*00b8*/ 	.word	0x000016c0


	//   ....[14]....
        /*00bc*/ 	.word	0x00001a50


	//   ....[15]....
        /*00c0*/ 	.word	0x00001f00


	//   ....[16]....
        /*00c4*/ 	.word	0x000020c0


	//----- nvinfo : EIATTR_EXIT_INSTR_OFFSETS
	.align		4
.L_3341:
        /*00c8*/ 	.byte	0x04, 0x1c
        /*00ca*/ 	.short	(.L_3343 - .L_3342)


	//   ....[0]....
.L_3342:
        /*00cc*/ 	.word	0x00000120


	//   ....[1]....
        /*00d0*/ 	.word	0x000023e0


	//----- nvinfo : EIATTR_MAX_THREADS
	.align		4
.L_3343:
        /*00d4*/ 	.byte	0x04, 0x05
        /*00d6*/ 	.short	(.L_3345 - .L_3344)
.L_3344:
        /*00d8*/ 	.word	0x00000020
        /*00dc*/ 	.word	0x00000001
        /*00e0*/ 	.word	0x00000001


	//----- nvinfo : EIATTR_CRS_STACK_SIZE
	.align		4
.L_3345:
        /*00e4*/ 	.byte	0x04, 0x1e
        /*00e6*/ 	.short	(.L_3347 - .L_3346)
.L_3346:
        /*00e8*/ 	.word	0x00000000
.L_3347:


//--------------------- .nv.info._Z25selective_scan_fwd_kernelI32Selective_Scan_fwd_kernel_traitsILi32ELi4ELi1ELb0ELb0ELb1ELb0EffEEv13SSMParamsBase --------------------------
	.section	.nv.info._Z25selective_scan_fwd_kernelI32Selective_Scan_fwd_kernel_traitsILi32ELi4ELi1ELb0ELb0ELb1ELb0EffEEv13SSMParamsBase,"",@"SHT_CUDA_INFO"
	.sectionflags	@""
	.align	4


	//----- nvinfo : EIATTR_CUDA_API_VERSION
	.align		4
        /*0000*/ 	.byte	0x04, 0x37
        /*0002*/ 	.short	(.L_3349 - .L_3348)
.L_3348:
        /*0004*/ 	.word	0x00000082


	//----- nvinfo : EIATTR_SW2861232_WAR
	.align		4
.L_3349:
        /*0008*/ 	.byte	0x01, 0x35
	.zero		2


	//----- nvinfo : EIATTR_PARAM_CBANK
	.align		4
        /*000c*/ 	.byte	0x04, 0x0a
        /*000e*/ 	.short	(.L_3351 - .L_3350)
	.align		4
.L_3350:
        /*0010*/ 	.word	index@(.nv.constant0._Z25selective_scan_fwd_kernelI32Selective_Scan_fwd_kernel_traitsILi32ELi4ELi1ELb0ELb0ELb1ELb0EffEEv13SSMParamsBase)
        /*0014*/ 	.short	0x0160
        /*0016*/ 	.short	0x0118


	//----- nvinfo : EIATTR_CBANK_PARAM_SIZE
	.align		4
.L_3351:
        /*0018*/ 	.byte	0x03, 0x19
        /*001a*/ 	.short	0x0118


	//----- nvinfo : EIATTR_KPARAM_INFO
	.align		4
        /*001c*/ 	.byte	0x04, 0x17
        /*001e*/ 	.short	(.L_3353 - .L_3352)
.L_3352:
        /*0020*/ 	.word	0x00000000
        /*0024*/ 	.short	0x0000
        /*0026*/ 	.short	0x0000
        /*0028*/ 	.byte	0x00, 0xf0, 0x61, 0x04


	//----- nvinfo : EIATTR_MAXREG_COUNT
	.align		4
.L_3353:
        /*002c*/ 	.byte	0x03, 0x1b
        /*002e*/ 	.short	0x00ff


	//----- nvinfo : EIATTR_NUM_BARRIERS
	.align		4
        /*0030*/ 	.byte	0x02, 0x4c
        /*0032*/ 	.byte	0x01
	.zero		1


	//----- nvinfo : EIATTR_MERCURY_ISA_VERSION
	.align		4
        /*0034*/ 	.byte	0x03, 0x5f
        /*0036*/ 	.short	0x0000


	//----- nvinfo : EIATTR_COOP_GROUP_MASK_REGIDS
	.align		4
        /*0038*/ 	.byte	0x04, 0x29
        /*003a*/ 	.short	(.L_3355 - .L_3354)


	//   ....[0]....
.L_3354:
        /*003c*/ 	.word	0xffffffff


	//   ....[1]....
        /*0040*/ 	.word	0xffffffff


	//   ....[2]....
        /*0044*/ 	.word	0xffffffff


	//   ....[3]....
        /*0048*/ 	.word	0xffffffff


	//   ....[4]....
        /*004c*/ 	.word	0xffffffff


	//   ....[5]....
        /*0050*/ 	.word	0xffffffff


	//   ....[6]....
        /*0054*/ 	.word	0xffffffff


	//   ....[7]....
        /*0058*/ 	.word	0xffffffff


	//   ....[8]....
        /*005c*/ 	.word	0xffffffff


	//   ....[9]....
        /*0060*/ 	.word	0xffffffff


	//   ....[10]....
        /*0064*/ 	.word	0xffffffff


	//   ....[11]....
        /*0068*/ 	.word	0xffffffff


	//   ....[12]....
        /*006c*/ 	.word	0xffffffff


	//   ....[13]....
        /*0070*/ 	.word	0xffffffff


	//   ....[14]....
        /*0074*/ 	.word	0xffffffff


	//   ....[15]....
        /*0078*/ 	.word	0xffffffff


	//----- nvinfo : EIATTR_COOP_GROUP_INSTR_OFFSETS
	.align		4
.L_3355:
        /*007c*/ 	.byte	0x04, 0x28
        /*007e*/ 	.short	(.L_3357 - .L_3356)


	//   ....[0]....
.L_3356:
        /*0080*/ 	.word	0x00000820


	//   ....[1]....
        /*0084*/ 	.word	0x000008f0


	//   ....[2]....
        /*0088*/ 	.word	0x00001650


	//   ....[3]....
        /*008c*/ 	.word	0x00001850


	//   ....[4]....
        /*0090*/ 	.word	0x00001860


	//   ....[5]....
        /*0094*/ 	.word	0x00001890


	//   ....[6]....
        /*0098*/ 	.word	0x000018b0


	//   ....[7]....
        /*009c*/ 	.word	0x000018e0


	//   ....[8]....
        /*00a0*/ 	.word	0x00001900


	//   ....[9]....
        /*00a4*/ 	.word	0x00001930


	//   ....[10]....
        /*00a8*/ 	.word	0x00001950


	//   ....[11]....
        /*00ac*/ 	.word	0x00001980


	//   ....[12]....
        /*00b0*/ 	.word	0x000019a0


	//   ....[13]....
        /*00b4*/ 	.word	0x000019d0


	//   ....[14]....
        /*00b8*/ 	.word	0x00001a20


	//   ....[15]....
        /*00bc*/ 	.word	0x00001cc0


	//----- nvinfo : EIATTR_EXIT_INSTR_OFFSETS
	.align		4
.L_3357:
        /*00c0*/ 	.byte	0x04, 0x1c
        /*00c2*/ 	.short	(.L_3359 - .L_3358)


	//   ....[0]....
.L_3358:
        /*00c4*/ 	.word	0x00000230


	//   ....[1]....
        /*00c8*/ 	.word	0x00002010


	//----- nvinfo : EIATTR_MAX_THREADS
	.align		4
.L_3359:
        /*00cc*/ 	.byte	0x04, 0x05
        /*00ce*/ 	.short	(.L_3361 - .L_3360)
.L_3360:
        /*00d0*/ 	.word	0x00000020
        /*00d4*/ 	.word	0x00000001
        /*00d8*/ 	.word	0x00000001


	//----- nvinfo : EIATTR_CRS_STACK_SIZE
	.align		4
.L_3361:
        /*00dc*/ 	.byte	0x04, 0x1e
        /*00de*/ 	.short	(.L_3363 - .L_3362)
.L_3362:
        /*00e0*/ 	.word	0x00000000
.L_3363:


//--------------------- .nv.info._Z25selective_scan_fwd_kernelI32Selective_Scan_fwd_kernel_traitsILi32ELi4ELi1ELb0ELb0ELb1ELb1EffEEv13SSMParamsBase --------------------------
	.section	.nv.info._Z25selective_scan_fwd_kernelI32Selective_Scan_fwd_kernel_traitsILi32ELi4ELi1ELb0ELb0ELb1ELb1EffEEv13SSMParamsBase,"",@"SHT_CUDA_INFO"
	.sectionflags	@""
	.align	4


	//----- nvinfo : EIATTR_CUDA_API_VERSION
	.align		4
        /*0000*/ 	.byte	0x04, 0x37
        /*0002*/ 	.short	(.L_3365 - .L_3364)
.L_3364:
        /*0004*/ 	.word	0x00000082


	//----- nvinfo : EIATTR_SW2861232_WAR
	.align		4
.L_3365:
        /*0008*/ 	.byte	0x01, 0x35
	.zero		2


	//----- nvinfo : EIATTR_PARAM_CBANK
	.align		4
        /*000c*/ 	.byte	0x04, 0x0a
        /*000e*/ 	.short	(.L_3367 - .L_3366)
	.align		4
.L_3366:
        /*0010*/ 	.word	index@(.nv.constant0._Z25selective_scan_fwd_kernelI32Selective_Scan_fwd_kernel_traitsILi32ELi4ELi1ELb0ELb0ELb1ELb1EffEEv13SSMParamsBase)
        /*0014*/ 	.short	0x0160
        /*0016*/ 	.short	0x0118


	//----- nvinfo : EIATTR_CBANK_PARAM_SIZE
	.align		4
.L_3367:
        /*0018*/ 	.byte	0x03, 0x19
        /*001a*/ 	.short	0x0118


	//----- nvinfo : EIATTR_KPARAM_INFO
	.align		4
        /*001c*/ 	.byte	0x04, 0x17
        /*001e*/ 	.short	(.L_3369 - .L_3368)
.L_3368:
        /*0020*/ 	.word	0x00000000
        /*0024*/ 	.short	0x0000
        /*0026*/ 	.short	0x0000
        /*0028*/ 	.byte	0x00, 0xf0, 0x61, 0x04


	//----- nvinfo : EIATTR_MAXREG_COUNT
	.align		4
.L_3369:
        /*002c*/ 	.byte	0x03, 0x1b
        /*002e*/ 	.short	0x00ff


	//----- nvinfo : EIATTR_NUM_BARRIERS
	.align		4
        /*0030*/ 	.byte	0x02, 0x4c
        /*0032*/ 	.byte	0x01
	.zero		1


	//----- nvinfo : EIATTR_MERCURY_ISA_VERSION
	.align		4
        /*0034*/ 	.byte	0x03, 0x5f
        /*0036*/ 	.short	0x0000


	//----- nvinfo : EIATTR_COOP_GROUP_MASK_REGIDS
	.align		4
        /*0038*/ 	.byte	0x04, 0x29
        /*003a*/ 	.short	(.L_3371 - .L_3370)


	//   ....[0]....
.L_3370:
        /*003c*/ 	.word	0xffffffff


	//   ....[1]....
        /*0040*/ 	.word	0xffffffff


	//   ....[2]....
        /*0044*/ 	.word	0xffffffff


	//   ....[3]....
        /*0048*/ 	.word	0xffffffff


	//   ....[4]....
        /*004c*/ 	.word	0xffffffff


	//   ....[5]....
        /*0050*/ 	.word	0xffffffff


	//   ....[6]....
        /*0054*/ 	.word	0xffffffff


	//   ....[7]....
        /*0058*/ 	.word	0xffffffff


	//   ....[8]....
        /*005c*/ 	.word	0xffffffff


	//   ....[9]....
        /*0060*/ 	.word	0xffffffff


	//   ....[10]....
        /*0064*/ 	.word	0xffffffff


	//   ....[11]....
        /*0068*/ 	.word	0xffffffff


	//   ....[12]....
        /*006c*/ 	.word	0xffffffff


	//   ....[13]....
        /*0070*/ 	.word	0xffffffff


	//   ....[14]....
        /*0074*/ 	.word	0xffffffff


	//   ....[15]....
        /*0078*/ 	.word	0xffffffff


	//   ....[16]....
        /*007c*/ 	.word	0xffffffff


	//   ....[17]....
        /*0080*/ 	.word	0xffffffff


	//----- nvinfo : EIATTR_COOP_GROUP_INSTR_OFFSETS
	.align		4
.L_3371:
        /*0084*/ 	.byte	0x04, 0x28
        /*0086*/ 	.short	(.L_3373 - .L_3372)


	//   ....[0]....
.L_3372:
        /*0088*/ 	.word	0x00000810


	//   ....[1]....
        /*008c*/ 	.word	0x000008e0


	//   ....[2]....
        /*0090*/ 	.word	0x00001660


	//   ....[3]....
        /*0094*/ 	.word	0x00001830


	//   ....[4]....
        /*0098*/ 	.word	0x00001840


	//   ....[5]....
        /*009c*/ 	.word	0x00001870


	//   ....[6]....
        /*00a0*/ 	.word	0x00001890


	//   ....[7]....
        /*00a4*/ 	.word	0x000018c0


	//   ....[8]....
        /*00a8*/ 	.word	0x000018e0


	//   ....[9]....
        /*00ac*/ 	.word	0x00001910


	//   ....[10]....
        /*00b0*/ 	.word	0x00001930


	//   ....[11]....
        /*00b4*/ 	.word	0x00001960


	//   ....[12]....
        /*00b8*/ 	.word	0x00001980


	//   ....[13]....
        /*00bc*/ 	.word	0x000019b0


	//   ....[14]....
        /*00c0*/ 	.word	0x00001a00


	//   ....[15]....
        /*00c4*/ 	.word	0x00001d60


	//   ....[16]....
        /*00c8*/ 	.word	0x000021c0


	//   ....[17]....
        /*00cc*/ 	.word	0x000023a0


	//----- nvinfo : EIATTR_EXIT_INSTR_OFFSETS
	.align		4
.L_3373:
        /*00d0*/ 	.byte	0x04, 0x1c
        /*00d2*/ 	.short	(.L_3375 - .L_3374)


	//   ....[0]....
.L_3374:
        /*00d4*/ 	.word	0x00000230


	//   ....[1]....
        /*00d8*/ 	.word	0x000026a0


	//----- nvinfo : EIATTR_MAX_THREADS
	.align		4
.L_3375:
        /*00dc*/ 	.byte	0x04, 0x05
        /*00de*/ 	.short	(.L_3377 - .L_3376)
.L_3376:
        /*00e0*/ 	.word	0x00000020
        /*00e4*/ 	.word	0x00000001
        /*00e8*/ 	.word	0x00000001


	//----- nvinfo : EIATTR_CRS_STACK_SIZE
	.align		4
.L_3377:
        /*00ec*/ 	.byte	0x04, 0x1e
        /*00ee*/ 	.short	(.L_3379 - .L_3378)
.L_3378:
        /*00f0*/ 	.word	0x00000000
.L_3379:


//--------------------- .nv.info._Z25selective_scan_fwd_kernelI32Selective_Scan_fwd_kernel_traitsILi32ELi4ELi1ELb0ELb1ELb0ELb0EffEEv13SSMParamsBase --------------------------
	.section	.nv.info._Z25selective_scan_fwd_kernelI32Selective_Scan_fwd_kernel_traitsILi32ELi4ELi1ELb0ELb1ELb0ELb0EffEEv13SSMParamsBase,"",@"SHT_CUDA_INFO"
	.sectionflags	@""
	.align	4


	//----- nvinfo : EIATTR_CUDA_API_VERSION
	.align		4
        /*0000*/ 	.byte	0x04, 0x37
        /*0002*/ 	.short	(.L_3381 - .L_3380)
.L_3380:
        /*0004*/ 	.word	0x00000082


	//----- nvinfo : EIATTR_SW2861232_WAR
	.align		4
.L_3381:
        /*0008*/ 	.byte	0x01, 0x35
	.zero		2


	//----- nvinfo : EIATTR_PARAM_CBANK
	.align		4
        /*000c*/ 	.byte	0x04, 0x0a
        /*000e*/ 	.short	(.L_3383 - .L_3382)
	.align		4
.L_3382:
        /*0010*/ 	.word	index@(.nv.constant0._Z25selective_scan_fwd_kernelI32Selective_Scan_fwd_kernel_traitsILi32ELi4ELi1ELb0ELb1ELb0ELb0EffEEv13SSMParamsBase)
        /*0014*/ 	.short	0x0160
        /*0016*/ 	.short	0x0118


	//----- nvinfo : EIATTR_CBANK_PARAM_SIZE
	.align		4
.L_3383:
        /*0018*/ 	.byte	0x03, 0x19
        /*001a*/ 	.short	0x0118


	//----- nvinfo : EIATTR_KPARAM_INFO
	.align		4
        /*001c*/ 	.byte	0x04, 0x17
        /*001e*/ 	.short	(.L_3385 - .L_3384)
.L_3384:
        /*0020*/ 	.word	0x00000000
        /*0024*/ 	.short	0x0000
        /*0026*/ 	.short	0x0000
        /*0028*/ 	.byte	0x00, 0xf0, 0x61, 0x04


	//----- nvinfo : EIATTR_MAXREG_COUNT
	.align		4
.L_3385:
        /*002c*/ 	.byte	0x03, 0x1b
        /*002e*/ 	.short	0x00ff


	//----- nvinfo : EIATTR_NUM_BARRIERS
	.align		4
        /*0030*/ 	.byte	0x02, 0x4c
        /*0032*/ 	.byte	0x01
	.zero		1


	//----- nvinfo : EIATTR_MERCURY_ISA_VERSION
	.align		4
        /*0034*/ 	.byte	0x03, 0x5f
        /*0036*/ 	.short	0x0000


	//----- nvinfo : EIATTR_COOP_GROUP_MASK_REGIDS
	.align		4
        /*0038*/ 	.byte	0x04, 0x29
        /*003a*/ 	.short	(.L_3387 - .L_3386)


	//   ....[0]....
.L_3386:
        /*003c*/ 	.word	0xffffffff


	//   ....[1]....
        /*0040*/ 	.word	0xffffffff


	//   ....[2]....
        /*0044*/ 	.word	0xffffffff


	//   ....[3]....
        /*0048*/ 	.word	0xffffffff


	//   ....[4]....
        /*004c*/ 	.word	0xffffffff


	//   ....[5]....
        /*0050*/ 	.word	0xffffffff


	//   ....[6]....
        /*0054*/ 	.word	0xffffffff


	//   ....[7]....
        /*0058*/ 	.word	0xffffffff


	//   ....[8]....
        /*005c*/ 	.word	0xffffffff


	//   ....[9]....
        /*0060*/ 	.word	0xffffffff


	//   ....[10]....
        /*0064*/ 	.word	0xffffffff


	//   ....[11]....
        /*0068*/ 	.word	0xffffffff


	//   ....[12]....
        /*006c*/ 	.word	0xffffffff


	//   ....[13]....
        /*0070*/ 	.word	0xffffffff


	//   ....[14]....
        /*0074*/ 	.word	0xffffffff


	//   ....[15]....
        /*0078*/ 	.word	0xffffffff


	//----- nvinfo : EIATTR_COOP_GROUP_INSTR_OFFSETS
	.align		4
.L_3387:
        /*007c*/ 	.byte	0x04, 0x28
        /*007e*/ 	.short	(.L_3389 - .L_3388)


	//   ....[0]....
.L_3388:
        /*0080*/ 	.word	0x00000820


	//   ....[1]....
        /*0084*/ 	.word	0x000008f0


	//   ....[2]....
        /*0088*/ 	.word	0x00001620


	//   ....[3]....
        /*008c*/ 	.word	0x00001870


	//   ....[4]....
        /*0090*/ 	.word	0x00001880


	//   ....[5]....
        /*0094*/ 	.word	0x000018b0


	//   ....[6]....
        /*0098*/ 	.word	0x000018d0


	//   ....[7]....
        /*009c*/ 	.word	0x00001900


	//   ....[8]....
        /*00a0*/ 	.word	0x00001920


	//   ....[9]....
        /*00a4*/ 	.word	0x00001960


	//   ....[10]....
        /*00a8*/ 	.word	0x00001990


	//   ....[11]....
        /*00ac*/ 	.word	0x000019d0


	//   ....[12]....
        /*00b0*/ 	.word	0x000019f0


	//   ....[13]....
        /*00b4*/ 	.word	0x00001a20


	//   ....[14]....
        /*00b8*/ 	.word	0x00001a60


	//   ....[15]....
        /*00bc*/ 	.word	0x00001cc0


	//----- nvinfo : EIATTR_EXIT_INSTR_OFFSETS
	.align		4
.L_3389:
        /*00c0*/ 	.byte	0x04, 0x1c
        /*00c2*/ 	.short	(.L_3391 - .L_3390)


	//   ....[0]....
.L_3390:
        /*00c4*/ 	.word	0x00000230


	//   ....[1]....
        /*00c8*/ 	.word	0x00002010


	//----- nvinfo : EIATTR_MAX_THREADS
	.align		4
.L_3391:
        /*00cc*/ 	.byte	0x04, 0x05
        /*00ce*/ 	.short	(.L_3393 - .L_3392)
.L_3392:
        /*00d0*/ 	.word	0x00000020
        /*00d4*/ 	.word	0x00000001
        /*00d8*/ 	.word	0x00000001


	//----- nvinfo : EIATTR_CRS_STACK_SIZE
	.align		4
.L_3393:
        /*00dc*/ 	.byte	0x04, 0x1e
        /*00de*/ 	.short	(.L_3395 - .L_3394)
.L_3394:
        /*00e0*/ 	.word	0x00000000
.L_3395:


//--------------------- .nv.info._Z25selective_scan_fwd_kernelI32Selective_Scan_fwd_kernel_traitsILi32ELi4ELi1ELb0ELb1ELb0ELb1EffEEv13SSMParamsBase --------------------------
	.section	.nv.info._Z25selective_scan_fwd_kernelI32Selective_Scan_fwd_kernel_traitsILi32ELi4ELi1ELb0ELb1ELb0ELb1EffEEv13SSMParamsBase,"",@"SHT_CUDA_INFO"
	.sectionflags	@""
	.align	4


	//----- nvinfo : EIATTR_CUDA_API_VERSION
	.align		4
        /*0000*/ 	.byte	0x04, 0x37
        /*0002*/ 	.short	(.L_3397 - .L_3396)
.L_3396:
        /*0004*/ 	.word	0x00000082


	//----- nvinfo : EIATTR_SW2861232_WAR
	.align		4
.L_3397:
        /*0008*/ 	.byte	0x01, 0x35
	.zero		2


	//----- nvinfo : EIATTR_PARAM_CBANK
	.align		4
        /*000c*/ 	.byte	0x04, 0x0a
        /*000e*/ 	.short	(.L_3399 - .L_3398)
	.align		4
.L_3398:
        /*0010*/ 	.word	index@(.nv.constant0._Z25selective_scan_fwd_kernelI32Selective_Scan_fwd_kernel_traitsILi32ELi4ELi1ELb0ELb1ELb0ELb1EffEEv13SSMParamsBase)
        /*0014*/ 	.short	0x0160
        /*0016*/ 	.short	0x0118


	//----- nvinfo : EIATTR_CBANK_PARAM_SIZE
	.align		4
.L_3399:
        /*0018*/ 	.byte	0x03, 0x19
        /*001a*/ 	.short	0x0118


	//----- nvinfo : EIATTR_KPARAM_INFO
	.align		4
        /*001c*/ 	.byte	0x04, 0x17
        /*001e*/ 	.short	(.L_3401 - .L_3400)
.L_3400:
        /*0020*/ 	.word	0x00000000
        /*0024*/ 	.short	0x0000
        /*0026*/ 	.short	0x0000
        /*0028*/ 	.byte	0x00, 0xf0, 0x61, 0x04


	//----- nvinfo : EIATTR_MAXREG_COUNT
	.align		4
.L_3401:
        /*002c*/ 	.byte	0x03, 0x1b
        /*002e*/ 	.short	0x00ff


	//----- nvinfo : EIATTR_NUM_BARRIERS
	.align		4
        /*0030*/ 	.byte	0x02, 0x4c
        /*0032*/ 	.byte	0x01
	.zero		1


	//----- nvinfo : EIATTR_MERCURY_ISA_VERSION
	.align		4
        /*0034*/ 	.byte	0x03, 0x5f
        /*0036*/ 	.short	0x0000


	//----- nvinfo : EIATTR_COOP_GROUP_MASK_REGIDS
	.align		4
        /*0038*/ 	.byte	0x04, 0x29
        /*003a*/ 	.short	(.L_3403 - .L_3402)


	//   ....[0]....
.L_3402:
        /*003c*/ 	.word	0xffffffff


	//   ....[1]....
        /*0040*/ 	.word	0xffffffff


	//   ....[2]....
        /*0044*/ 	.word	0xffffffff


	//   ....[3]....
        /*0048*/ 	.word	0xffffffff


	//   ....[4]....
        /*004c*/ 	.word	0xffffffff


	//   ....[5]....
        /*0050*/ 	.word	0xffffffff


	//   ....[6]....
        /*0054*/ 	.word	0xffffffff


	//   ....[7]....
        /*0058*/ 	.word	0xffffffff


	//   ....[8]....
        /*005c*/ 	.word	0xffffffff


	//   ....[9]....
        /*0060*/ 	.word	0xffffffff


	//   ....[10]....
        /*0064*/ 	.word	0xffffffff


	//   ....[11]....
        /*0068*/ 	.word	0xffffffff


	//   ....[12]....
        /*006c*/ 	.word	0xffffffff


	//   ....[13]....
        /*0070*/ 	.word	0xffffffff


	//   ....[14]....
        /*0074*/ 	.word	0xffffffff


	//   ....[15]....
        /*0078*/ 	.word	0xffffffff


	//   ....[16]....
        /*007c*/ 	.word	0xffffffff


	//   ....[17]....
        /*0080*/ 	.word	0xffffffff


	//----- nvinfo : EIATTR_COOP_GROUP_INSTR_OFFSETS
	.align		4
.L_3403:
        /*0084*/ 	.byte	0x04, 0x28
        /*0086*/ 	.short	(.L_3405 - .L_3404)


	//   ....[0]....
.L_3404:
        /*0088*/ 	.word	0x00000810


	//   ....[1]....
        /*008c*/ 	.word	0x000008e0


	//   ....[2]....
        /*0090*/ 	.word	0x000015e0


	//   ....[3]....
        /*0094*/ 	.word	0x00001840


	//   ....[4]....
        /*0098*/ 	.word	0x00001850


	//   ....[5]....
        /*009c*/ 	.word	0x00001880


	//   ....[6]....
        /*00a0*/ 	.word	0x000018a0


	//   ....[7]....
        /*00a4*/ 	.word	0x000018d0


	//   ....[8]....
        /*00a8*/ 	.word	0x000018f0


	//   ....[9]....
        /*00ac*/ 	.word	0x00001930


	//   ....[10]....
        /*00b0*/ 	.word	0x00001960


	//   ....[11]....
        /*00b4*/ 	.word	0x000019a0


	//   ....[12]....
        /*00b8*/ 	.word	0x000019c0


	//   ....[13]....
        /*00bc*/ 	.word	0x000019f0


	//   ....[14]....
        /*00c0*/ 	.word	0x00001a30


	//   ....[15]....
        /*00c4*/ 	.word	0x00001d40


	//   ....[16]....
        /*00c8*/ 	.word	0x000021b0


	//   ....[17]....
        /*00cc*/ 	.word	0x000023a0


	//----- nvinfo : EIATTR_EXIT_INSTR_OFFSETS
	.align		4
.L_3405:
        /*00d0*/ 	.byte	0x04, 0x1c
        /*00d2*/ 	.short	(.L_3407 - .L_3406)


	//   ....[0]....
.L_3406:
        /*00d4*/ 	.word	0x00000230


	//   ....[1]....
        /*00d8*/ 	.word	0x00002690


	//----- nvinfo : EIATTR_MAX_THREADS
	.align		4
.L_3407:
        /*00dc*/ 	.byte	0x04, 0x05
        /*00de*/ 	.short	(.L_3409 - .L_3408)
.L_3408:
        /*00e0*/ 	.word	0x00000020
        /*00e4*/ 	.word	0x00000001
        /*00e8*/ 	.word	0x00000001


	//----- nvinfo : EIATTR_CRS_STACK_SIZE
	.align		4
.L_3409:
        /*00ec*/ 	.byte	0x04, 0x1e
        /*00ee*/ 	.short	(.L_3411 - .L_3410)
.L_3410:
        /*00f0*/ 	.word	0x00000000
.L_3411:


//--------------------- .nv.info._Z25selective_scan_fwd_kernelI32Selective_Scan_fwd_kernel_traitsILi32ELi4ELi1ELb0ELb1ELb1ELb0EffEEv13SSMParamsBase --------------------------
	.section	.nv.info._Z25selective_scan_fwd_kernelI32Selective_Scan_fwd_kernel_traitsILi32ELi4ELi1ELb0ELb1ELb1ELb0EffEEv13SSMParamsBase,"",@"SHT_CUDA_INFO"
	.sectionflags	@""
	.align	4


	//----- nvinfo : EIATTR_CUDA_API_VERSION
	.align		4
        /*0000*/ 	.byte	0x04, 0x37
        /*0002*/ 	.short	(.L_3413 - .L_3412)
.L_3412:
        /*0004*/ 	.word	0x00000082


	//----- nvinfo : EIATTR_SW2861232_WAR
	.align		4
.L_3413:
        /*0008*/ 	.byte	0x01, 0x35
	.zero		2


	//----- nvinfo : EIATTR_PARAM_CBANK
	.align		4
        /*000c*/ 	.byte	0x04, 0x0a
        /*000e*/ 	.short	(.L_3415 - .L_3414)
	.align		4
.L_3414:
        /*0010*/ 	.word	index@(.nv.constant0._Z25selective_scan_fwd_kernelI32Selective_Scan_fwd_kernel_traitsILi32ELi4ELi1ELb0ELb1ELb1ELb0EffEEv13SSMParamsBase)
        /*0014*/ 	.short	0x0160
        /*0016*/ 	.short	0x0118


	//----- nvinfo : EIATTR_CBANK_PARAM_SIZE
	.align		4
.L_3415:
        /*0018*/ 	.byte	0x03, 0x19
        /*001a*/ 	.short	0x0118


	//----- nvinfo : EIATTR_KPARAM_INFO
	.align		4
        /*001c*/ 	.byte	0x04, 0x17
        /*001e*/ 	.short	(.L_3417 - .L_3416)
.L_3416:
        /*0020*/ 	.word	0x00000000
        /*0024*/ 	.short	0x0000
        /*0026*/ 	.short	0x0000
        /*0028*/ 	.byte	0x00, 0xf0, 0x61, 0x04


	//----- nvinfo : EIATTR_MAXREG_COUNT
	.align		4
.L_3417:
        /*002c*/ 	.byte	0x03, 0x1b
        /*002e*/ 	.short	0x00ff


	//----- nvinfo : EIATTR_NUM_BARRIERS
	.align		4
        /*0030*/ 	.byte	0x02, 0x4c
        /*0032*/ 	.byte	0x01
	.zero		1


	//----- nvinfo : EIATTR_MERCURY_ISA_VERSION
	.align		4
        /*0034*/ 	.byte	0x03, 0x5f
        /*0036*/ 	.short	0x0000


	//----- nvinfo : EIATTR_COOP_GROUP_MASK_REGIDS
	.align		4
        /*0038*/ 	.byte	0x04, 0x29
        /*003a*/ 	.short	(.L_3419 - .L_3418)


	//   ....[0]....
.L_3418:
        /*003c*/ 	.word	0xffffffff


	//   ....[1]....
        /*0040*/ 	.word	0xffffffff


	//   ....[2]....
        /*0044*/ 	.word	0xffffffff


	//   ....[3]....
        /*0048*/ 	.word	0xffffffff


	//   ....[4]....
        /*004c*/ 	.word	0xffffffff


	//   ....[5]....
        /*0050*/ 	.word	0xffffffff


	//   ....[6]....
        /*0054*/ 	.word	0xffffffff


	//   ....[7]....
        /*0058*/ 	.word	0xffffffff


	//   ....[8]....
        /*005c*/ 	.word	0xffffffff


	//   ....[9]....
        /*0060*/ 	.word	0xffffffff


	//   ....[10]....
        /*0064*/ 	.word	0xffffffff


	//   ....[11]....
        /*0068*/ 	.word	0xffffffff


	//   ....[12]....
        /*006c*/ 	.word	0xffffffff


	//   ....[13]....
        /*0070*/ 	.word	0xffffffff


	//   ....[14]....
        /*0074*/ 	.word	0xffffffff


	//   ....[15]....
        /*0078*/ 	.word	0xffffffff


	//   ....[16]....
        /*007c*/ 	.word	0xffffffff


	//----- nvinfo : EIATTR_COOP_GROUP_INSTR_OFFSETS
	.align		4
.L_3419:
        /*0080*/ 	.byte	0x04, 0x28
        /*0082*/ 	.short	(.L_3421 - .L_3420)


	//   ....[0]....
.L_3420:
        /*0084*/ 	.word	0x000008a0


	//   ....[1]....
        /*0088*/ 	.word	0x00000970


	//   ....[2]....
        /*008c*/ 	.word	0x000016d0


	//   ....[3]....
        /*0090*/ 	.word	0x000019a0


	//   ....[4]....
        /*0094*/ 	.word	0x000019b0


	//   ....[5]....
        /*0098*/ 	.word	0x000019e0


	//   ....[6]....
        /*009c*/ 	.word	0x00001a00


	//   ....[7]....
        /*00a0*/ 	.word	0x00001a30


	//   ....[8]....
        /*00a4*/ 	.word	0x00001a50


	//   ....[9]....
        /*00a8*/ 	.word	0x00001a80


	//   ....[10]....
        /*00ac*/ 	.word	0x00001aa0


	//   ....[11]....
        /*00b0*/ 	.word	0x00001ad0


	//   ....[12]....
        /*00b4*/ 	.word	0x00001af0


	//   ....[13]....
        /*00b8*/ 	.word	0x00001b70


	//   ....[14]....
        /*00bc*/ 	.word	0x00001bc0


	//   ....[15]....
        /*00c0*/ 	.word	0x00001bd0


	//   ....[16]....
        /*00c4*/ 	.word	0x00001e30


	//----- nvinfo : EIATTR_EXIT_INSTR_OFFSETS
	.align		4
.L_3421:
        /*00c8*/ 	.byte	0x04, 0x1c
        /*00ca*/ 	.short	(.L_3423 - .L_3422)


	//   ....[0]....
.L_3422:
        /*00cc*/ 	.word	0x00000250


	//   ....[1]....
        /*00d0*/ 	.word	0x000021b0


	//----- nvinfo : EIATTR_MAX_THREADS
	.align		4
.L_3423:
        /*00d4*/ 	.byte	0x04, 0x05
        /*00d6*/ 	.short	(.L_3425 - .L_3424)
.L_3424:
        /*00d8*/ 	.word	0x00000020
        /*00dc*/ 	.word	0x00000001
        /*00e0*/ 	.word	0x00000001


	//----- nvinfo : EIATTR_CRS_STACK_SIZE
	.align		4
.L_3425:
        /*00e4*/ 	.byte	0x04, 0x1e
        /*00e6*/ 	.short	(.L_3427 - .L_3426)
.L_3426:
        /*00e8*/ 	.word	0x00000000
.L_3427:


//--------------------- .nv.info._Z25selective_scan_fwd_kernelI32Selective_Scan_fwd_kernel_traitsILi32ELi4ELi1ELb0ELb1ELb1ELb1EffEEv13SSMParamsBase --------------------------
	.section	.nv.info._Z25selective_scan_fwd_kernelI32Selective_Scan_fwd_kernel_traitsILi32ELi4ELi1ELb0ELb1ELb1ELb1EffEEv13SSMParamsBase,"",@"SHT_CUDA_INFO"
	.sectionflags	@""
	.align	4


	//----- nvinfo : EIATTR_CUDA_API_VERSION
	.align		4
        /*0000*/ 	.byte	0x04, 0x37
        /*0002*/ 	.short	(.L_3429 - .L_3428)
.L_3428:
        /*0004*/ 	.word	0x00000082


	//----- nvinfo : EIATTR_SW2861232_WAR
	.align		4
.L_3429:
        /*0008*/ 	.byte	0x01, 0x35
	.zero		2


	//----- nvinfo : EIATTR_PARAM_CBANK
	.align		4
        /*000c*/ 	.byte	0x04, 0x0a
        /*000e*/ 	.short	(.L_3431 - .L_3430)
	.align		4
.L_3430:
        /*0010*/ 	.word	index@(.nv.constant0._Z25selective_scan_fwd_kernelI32Selective_Scan_fwd_kernel_traitsILi32ELi4ELi1ELb0ELb1ELb1ELb1EffEEv13SSMParamsBase)
        /*0014*/ 	.short	0x0160
        /*0016*/ 	.short	0x0118


	//----- nvinfo : EIATTR_CBANK_PARAM_SIZE
	.align		4
.L_3431:
        /*0018*/ 	.byte	0x03, 0x19
        /*001a*/ 	.short	0x0118


	//----- nvinfo : EIATTR_KPARAM_INFO
	.align		4
        /*001c*/ 	.byte	0x04, 0x17
        /*001e*/ 	.short	(.L_3433 - .L_3432)
.L_3432:
        /*0020*/ 	.word	0x00000000
        /*0024*/ 	.short	0x0000
        /*0026*/ 	.short	0x0000
        /*0028*/ 	.byte	0x00, 0xf0, 0x61, 0x04


	//----- nvinfo : EIATTR_MAXREG_COUNT
	.align		4
.L_3433:
        /*002c*/ 	.byte	0x03, 0x1b
        /*002e*/ 	.short	0x00ff


	//----- nvinfo : EIATTR_NUM_BARRIERS
	.align		4
        /*0030*/ 	.byte	0x02, 0x4c
        /*0032*/ 	.byte	0x01
	.zero		1


	//----- nvinfo : EIATTR_MERCURY_ISA_VERSION
	.align		4
        /*0034*/ 	.byte	0x03, 0x5f
        /*0036*/ 	.short	0x0000


	//----- nvinfo : EIATTR_COOP_GROUP_MASK_REGIDS
	.align		4
        /*0038*/ 	.byte	0x04, 0x29
        /*003a*/ 	.short	(.L_3435 - .L_3434)


	//   ....[0]....
.L_3434:
        /*003c*/ 	.word	0xffffffff


	//   ....[1]....
        /*0040*/ 	.word	0xffffffff


	//   ....[2]....
        /*0044*/ 	.word	0xffffffff


	//   ....[3]....
        /*0048*/ 	.word	0xffffffff


	//   ....[4]....
        /*004c*/ 	.word	0xffffffff


	//   ....[5]....
        /*0050*/ 	.word	0xffffffff


	//   ....[6]....
        /*0054*/ 	.word	0xffffffff


	//   ....[7]....
        /*0058*/ 	.word	0xffffffff


	//   ....[8]....
        /*005c*/ 	.word	0xffffffff


	//   ....[9]....
        /*0060*/ 	.word	0xffffffff


	//   ....[10]....
        /*0064*/ 	.word	0xffffffff


	//   ....[11]....
        /*0068*/ 	.word	0xffffffff


	//   ....[12]....
        /*006c*/ 	.word	0xffffffff


	//   ....[13]....
        /*0070*/ 	.word	0xffffffff


	//   ....[14]....
        /*0074*/ 	.word	0xffffffff


	//   ....[15]....
        /*0078*/ 	.word	0xffffffff


	//   ....[16]....
        /*007c*/ 	.word	0xffffffff


	//   ....[17]....
        /*0080*/ 	.word	0xffffffff


	//   ....[18]....
        /*0084*/ 	.word	0xffffffff


	//----- nvinfo : EIATTR_COOP_GROUP_INSTR_OFFSETS
	.align		4
.L_3435:
        /*0088*/ 	.byte	0x04, 0x28
        /*008a*/ 	.short	(.L_3437 - .L_3436)


	//   ....[0]....
.L_3436:
        /*008c*/ 	.word	0x00000880


	//   ....[1]....
        /*0090*/ 	.word	0x00000950


	//   ....[2]....
        /*0094*/ 	.word	0x000016a0


	//   ....[3]....
        /*0098*/ 	.word	0x00001970


	//   ....[4]....
        /*009c*/ 	.word	0x00001980


	//   ....[5]....
        /*00a0*/ 	.word	0x000019b0


	//   ....[6]....
        /*00a4*/ 	.word	0x000019d0


	//   ....[7]....
        /*00a8*/ 	.word	0x00001a00


	//   ....[8]....
        /*00ac*/ 	.word	0x00001a20


	//   ....[9]....
        /*00b0*/ 	.word	0x00001a50


	//   ....[10]....
        /*00b4*/ 	.word	0x00001a70


	//   ....[11]....
        /*00b8*/ 	.word	0x00001aa0


	//   ....[12]....
        /*00bc*/ 	.word	0x00001ac0


	//   ....[13]....
        /*00c0*/ 	.word	0x00001b40


	//   ....[14]....
        /*00c4*/ 	.word	0x00001b90


	//   ....[15]....
        /*00c8*/ 	.word	0x00001ba0


	//   ....[16]....
        /*00cc*/ 	.word	0x00001ed0


	//   ....[17]....
        /*00d0*/ 	.word	0x00002320


	//   ....[18]....
        /*00d4*/ 	.word	0x00002500


	//----- nvinfo : EIATTR_EXIT_INSTR_OFFSETS
	.align		4
.L_3437:
        /*00d8*/ 	.byte	0x04, 0x1c
        /*00da*/ 	.short	(.L_3439 - .L_3438)


	//   ....[0]....
.L_3438:
        /*00dc*/ 	.word	0x00000260


	//   ....[1]....
        /*00e0*/ 	.word	0x00002830


	//----- nvinfo : EIATTR_MAX_THREADS
	.align		4
.L_3439:
        /*00e4*/ 	.byte	0x04, 0x05
        /*00e6*/ 	.short	(.L_3441 - .L_3440)
.L_3440:
        /*00e8*/ 	.word	0x00000020
        /*00ec*/ 	.word	0x00000001
        /*00f0*/ 	.word	0x00000001


	//----- nvinfo : EIATTR_CRS_STACK_SIZE
	.align		4
.L_3441:
        /*00f4*/ 	.byte	0x04, 0x1e
        /*00f6*/ 	.short	(.L_3443 - .L_3442)
.L_3442:
        /*00f8*/ 	.word	0x00000000
.L_3443:


//--------------------- .nv.info._Z25selective_scan_fwd_kernelI32Selective_Scan_fwd_kernel_traitsILi32ELi4ELi1ELb1ELb0ELb0ELb0EffEEv13SSMParamsBase --------------------------
	.section	.nv.info._Z25selective_scan_fwd_kernelI32Selective_Scan_fwd_kernel_traitsILi32ELi4ELi1ELb1ELb0ELb0ELb0EffEEv13SSMParamsBase,"",@"SHT_CUDA_INFO"
	.sectionflags	@""
	.align	4


	//----- nvinfo : EIATTR_CUDA_API_VERSION
	.align		4
        /*0000*/ 	.byte	0x04, 0x37
        /*0002*/ 	.short	(.L_3445 - .L_3444)
.L_3444:
        /*0004*/ 	.word	0x00000082


	//----- nvinfo : EIATTR_SW2861232_WAR
	.align		4
.L_3445:
        /*0008*/ 	.byte	0x01, 0x35
	.zero		2


	//----- nvinfo : EIATTR_PARAM_CBANK
	.align		4
        /*000c*/ 	.byte	0x04, 0x0a
        /*000e*/ 	.short	(.L_3447 - .L_3446)
	.align		4
.L_3446:
        /*0010*/ 	.word	index@(.nv.constant0._Z25selective_scan_fwd_kernelI32Selective_Scan_fwd_kernel_traitsILi32ELi4ELi1ELb1ELb0ELb0ELb0EffEEv13SSMParamsBase)
        /*0014*/ 	.short	0x0160
        /*0016*/ 	.short	0x0118


	//----- nvinfo : EIATTR_CBANK_PARAM_SIZE
	.align		4
.L_3447:
        /*0018*/ 	.byte	0x03, 0x19
        /*001a*/ 	.short	0x0118


	//----- nvinfo : EIATTR_KPARAM_INFO
	.align		4
        /*001c*/ 	.byte	0x04, 0x17
        /*001e*/ 	.short	(.L_3449 - .L_3448)
.L_3448:
        /*0020*/ 	.word	0x00000000
        /*0024*/ 	.short	0x0000
        /*0026*/ 	.short	0x0000
        /*0028*/ 	.byte	0x00, 0xf0, 0x61, 0x04


	//----- nvinfo : EIATTR_MAXREG_COUNT
	.align		4
.L_3449:
        /*002c*/ 	.byte	0x03, 0x1b
        /*002e*/ 	.short	0x00ff


	//----- nvinfo : EIATTR_NUM_BARRIERS
	.align		4
        /*0030*/ 	.byte	0x02, 0x4c
        /*0032*/ 	.byte	0x01
	.zero		1


	//----- nvinfo : EIATTR_MERCURY_ISA_VERSION
	.align		4
        /*0034*/ 	.byte	0x03, 0x5f
        /*0036*/ 	.short	0x0000


	//----- nvinfo : EIATTR_COOP_GROUP_MASK_REGIDS
	.align		4
        /*0038*/ 	.byte	0x04, 0x29
        /*003a*/ 	.short	(.L_3451 - .L_3450)


	//   ....[0]....
.L_3450:
        /*003c*/ 	.word	0xffffffff


	//   ....[1]....
        /*0040*/ 	.word	0xffffffff


	//   ....[2]....
        /*0044*/ 	.word	0xffffffff


	//   ....[3]....
        /*0048*/ 	.word	0xffffffff


	//   ....[4]....
        /*004c*/ 	.word	0xffffffff


	//   ....[5]....
        /*0050*/ 	.word	0xffffffff


	//   ....[6]....
        /*0054*/ 	.word	0xffffffff


	//   ....[7]....
        /*0058*/ 	.word	0xffffffff


	//   ....[8]....
        /*005c*/ 	.word	0xffffffff


	//   ....[9]....
        /*0060*/ 	.word	0xffffffff


	//   ....[10]....
        /*0064*/ 	.word	0xffffffff


	//   ....[11]....
        /*0068*/ 	.word	0xffffffff


	//----- nvinfo : EIATTR_COOP_GROUP_INSTR_OFFSETS
	.align		4
.L_3451:
        /*006c*/ 	.byte	0x04, 0x28
        /*006e*/ 	.short	(.L_3453 - .L_3452)


	//   ....[0]....
.L_3452:
        /*0070*/ 	.word	0x00001120


	//   ....[1]....
        /*0074*/ 	.word	0x00001130


	//   ....[2]....
        /*0078*/ 	.word	0x00001160


	//   ....[3]....
        /*007c*/ 	.word	0x00001170


	//   ....[4]....
        /*0080*/ 	.word	0x000011b0


	//   ....[5]....
        /*0084*/ 	.word	0x000011c0


	//   ....[6]....
        /*0088*/ 	.word	0x00001210


	//   ....[7]....
        /*008c*/ 	.word	0x00001220


	//   ....[8]....
        /*0090*/ 	.word	0x000012a0


	//   ....[9]....
        /*0094*/ 	.word	0x000012b0


	//   ....[10]....
        /*0098*/ 	.word	0x00001360


	//   ....[11]....
        /*009c*/ 	.word	0x00001370


	//----- nvinfo : EIATTR_EXIT_INSTR_OFFSETS
	.align		4
.L_3453:
        /*00a0*/ 	.byte	0x04, 0x1c
        /*00a2*/ 	.short	(.L_3455 - .L_3454)


	//   ....[0]....
.L_3454:
        /*00a4*/ 	.word	0x000001b0


	//   ....[1]....
        /*00a8*/ 	.word	0x00001750


	//----- nvinfo : EIATTR_MAX_THREADS
	.align		4
.L_3455:
        /*00ac*/ 	.byte	0x04, 0x05
        /*00ae*/ 	.short	(.L_3457 - .L_3456)
.L_3456:
        /*00b0*/ 	.word	0x00000020
        /*00b4*/ 	.word	0x00000001
        /*00b8*/ 	.word	0x00000001


	//----- nvinfo : EIATTR_CRS_STACK_SIZE
	.align		4
.L_3457:
        /*00bc*/ 	.byte	0x04, 0x1e
        /*00be*/ 	.short	(.L_3459 - .L_3458)
.L_3458:
        /*00c0*/ 	.word	0x00000000
.L_3459:


//--------------------- .nv.info._Z25selective_scan_fwd_kernelI32Selective_Scan_fwd_kernel_traitsILi32ELi4ELi1ELb1ELb0ELb0ELb1EffEEv13SSMParamsBase --------------------------
	.section	.nv.info._Z25selective_scan_fwd_kernelI32Selective_Scan_fwd_kernel_traitsILi32ELi4ELi1ELb1ELb0ELb0ELb1EffEEv13SSMParamsBase,"",@"SHT_CUDA_INFO"
	.sectionflags	@""
	.align	4


	//----- nvinfo : EIATTR_CUDA_API_VERSION
	.align		4
        /*0000*/ 	.byte	0x04, 0x37
        /*0002*/ 	.short	(.L_3461 - .L_3460)
.L_3460:
        /*0004*/ 	.word	0x00000082


	//----- nvinfo : EIATTR_SW2861232_WAR
	.align		4
.L_3461:
        /*0008*/ 	.byte	0x01, 0x35
	.zero		2


	//----- nvinfo : EIATTR_PARAM_CBANK
	.align		4
        /*000c*/ 	.byte	0x04, 0x0a
        /*000e*/ 	.short	(.L_3463 - .L_3462)
	.align		4
.L_3462:
        /*0010*/ 	.word	index@(.nv.constant0._Z25selective_scan_fwd_kernelI32Selective_Scan_fwd_kernel_traitsILi32ELi4ELi1ELb1ELb0ELb0ELb1EffEEv13SSMParamsBase)
        /*0014*/ 	.short	0x0160
        /*0016*/ 	.short	0x0118


	//----- nvinfo : EIATTR_CBANK_PARAM_SIZE
	.align		4
.L_3463:
        /*0018*/ 	.byte	0x03, 0x19
        /*001a*/ 	.short	0x0118


	//----- nvinfo : EIATTR_KPARAM_INFO
	.align		4
        /*001c*/ 	.byte	0x04, 0x17
        /*001e*/ 	.short	(.L_3465 - .L_3464)
.L_3464:
        /*0020*/ 	.word	0x00000000
        /*0024*/ 	.short	0x0000
        /*0026*/ 	.short	0x0000
        /*0028*/ 	.byte	0x00, 0xf0, 0x61, 0x04


	//----- nvinfo : EIATTR_MAXREG_COUNT
	.align		4
.L_3465:
        /*002c*/ 	.byte	0x03, 0x1b
        /*002e*/ 	.short	0x00ff


	//----- nvinfo : EIATTR_NUM_BARRIERS
	.align		4
        /*0030*/ 	.byte	0x02, 0x4c
        /*0032*/ 	.byte	0x01
	.zero		1


	//----- nvinfo : EIATTR_MERCURY_ISA_VERSION
	.align		4
        /*0034*/ 	.byte	0x03, 0x5f
        /*0036*/ 	.short	0x0000


	//----- nvinfo : EIATTR_COOP_GROUP_MASK_REGIDS
	.align		4
        /*0038*/ 	.byte	0x04, 0x29
        /*003a*/ 	.short	(.L_3467 - .L_3466)


	//   ....[0]....
.L_3466:
        /*003c*/ 	.word	0xffffffff


	//   ....[1]....
        /*0040*/ 	.word	0xffffffff


	//   ....[2]....
        /*0044*/ 	.word	0xffffffff


	//   ....[3]....
        /*0048*/ 	.word	0xffffffff


	//   ....[4]....
        /*004c*/ 	.word	0xffffffff


	//   ....[5]....
        /*0050*/ 	.word	0xffffffff


	//   ....[6]....
        /*0054*/ 	.word	0xffffffff


	//   ....[7]....
        /*0058*/ 	.word	0xffffffff


	//   ....[8]....
        /*005c*/ 	.word	0xffffffff


	//   ....[9]....
        /*0060*/ 	.word	0xffffffff


	//   ....[10]....
        /*0064*/ 	.word	0xffffffff


	//   ....[11]....
        /*0068*/ 	.word	0xffffffff


	//----- nvinfo : EIATTR_COOP_GROUP_INSTR_OFFSETS
	.align		4
.L_3467:
        /*006c*/ 	.byte	0x04, 0x28
        /*006e*/ 	.short	(.L_3469 - .L_3468)


	//   ....[0]....
.L_3468:
        /*0070*/ 	.word	0x00001120


	//   ....[1]....
        /*0074*/ 	.word	0x00001130


	//   ....[2]....
        /*0078*/ 	.word	0x00001160


	//   ....[3]....
        /*007c*/ 	.word	0x00001170


	//   ....[4]....
        /*0080*/ 	.word	0x000011b0


	//   ....[5]....
        /*0084*/ 	.word	0x000011c0


	//   ....[6]....
        /*0088*/ 	.word	0x00001210


	//   ....[7]....
        /*008c*/ 	.word	0x00001220


	//   ....[8]....
        /*0090*/ 	.word	0x000012a0


	//   ....[9]....
        /*0094*/ 	.word	0x000012b0


	//   ....[10]....
        /*0098*/ 	.word	0x00001360


	//   ....[11]....
        /*009c*/ 	.word	0x00001370


	//----- nvinfo : EIATTR_EXIT_INSTR_OFFSETS
	.align		4
.L_3469:
        /*00a0*/ 	.byte	0x04, 0x1c
        /*00a2*/ 	.short	(.L_3471 - .L_3470)


	//   ....[0]....
.L_3470:
        /*00a4*/ 	.word	0x000001b0


	//   ....[1]....
        /*00a8*/ 	.word	0x00001ab0


	//----- nvinfo : EIATTR_MAX_THREADS
	.align		4
.L_3471:
        /*00ac*/ 	.byte	0x04, 0x05
        /*00ae*/ 	.short	(.L_3473 - .L_3472)
.L_3472:
        /*00b0*/ 	.word	0x00000020
        /*00b4*/ 	.word	0x00000001
        /*00b8*/ 	.word	0x00000001


	//----- nvinfo : EIATTR_CRS_STACK_SIZE
	.align		4
.L_3473:
        /*00bc*/ 	.byte	0x04, 0x1e
        /*00be*/ 	.short	(.L_3475 - .L_3474)
.L_3474:
        /*00c0*/ 	.word	0x00000000
.L_3475:


//--------------------- .nv.info._Z25selective_scan_fwd_kernelI32Selective_Scan_fwd_kernel_traitsILi32ELi4ELi1ELb1ELb0ELb1ELb0EffEEv13SSMParamsBase --------------------------
	.section	.nv.info._Z25selective_scan_fwd_kernelI32Selective_Scan_fwd_kernel_traitsILi32ELi4ELi1ELb1ELb0ELb1ELb0EffEEv13SSMParamsBase,"",@"SHT_CUDA_INFO"
	.sectionflags	@""
	.align	4


	//----- nvinfo : EIATTR_CUDA_API_VERSION
	.align		4
        /*0000*/ 	.byte	0x04, 0x37
        /*0002*/ 	.short	(.L_3477 - .L_3476)
.L_3476:
        /*0004*/ 	.word	0x00000082


	//----- nvinfo : EIATTR_SW2861232_WAR
	.align		4
.L_3477:
        /*0008*/ 	.byte	0x01, 0x35
	.zero		2


	//----- nvinfo : EIATTR_PARAM_CBANK
	.align		4
        /*000c*/ 	.byte	0x04, 0x0a
        /*000e*/ 	.short	(.L_3479 - .L_3478)
	.align		4
.L_3478:
        /*0010*/ 	.word	index@(.nv.constant0._Z25selective_scan_fwd_kernelI32Selective_Scan_fwd_kernel_traitsILi32ELi4ELi1ELb1ELb0ELb1ELb0EffEEv13SSMParamsBase)
        /*0014*/ 	.short	0x0160
        /*0016*/ 	.short	0x0118


	//----- nvinfo : EIATTR_CBANK_PARAM_SIZE
	.align		4
.L_3479:
        /*0018*/ 	.byte	0x03, 0x19
        /*001a*/ 	.short	0x0118


	//----- nvinfo : EIATTR_KPARAM_INFO
	.align		4
        /*001c*/ 	.byte	0x04, 0x17
        /*001e*/ 	.short	(.L_3481 - .L_3480)
.L_3480:
        /*0020*/ 	.word	0x00000000
        /*0024*/ 	.short	0x0000
        /*0026*/ 	.short	0x0000
        /*0028*/ 	.byte	0x00, 0xf0, 0x61, 0x04


	//----- nvinfo : EIATTR_MAXREG_COUNT
	.align		4
.L_3481:
        /*002c*/ 	.byte	0x03, 0x1b
        /*002e*/ 	.short	0x00ff


	//----- nvinfo : EIATTR_NUM_BARRIERS
	.align		4
        /*0030*/ 	.byte	0x02, 0x4c
        /*0032*/ 	.byte	0x01
	.zero		1


	//----- nvinfo : EIATTR_MERCURY_ISA_VERSION
	.align		4
        /*0034*/ 	.byte	0x03, 0x5f
        /*0036*/ 	.short	0x0000


	//----- nvinfo : EIATTR_COOP_GROUP_MASK_REGIDS
	.align		4
        /*0038*/ 	.byte	0x04, 0x29
        /*003a*/ 	.short	(.L_3483 - .L_3482)


	//   ....[0]....
.L_3482:
        /*003c*/ 	.word	0xffffffff


	//   ....[1]....
        /*0040*/ 	.word	0xffffffff


	//   ....[2]....
        /*0044*/ 	.word	0xffffffff


	//   ....[3]....
        /*0048*/ 	.word	0xffffffff


	//   ....[4]....
        /*004c*/ 	.word	0xffffffff


	//   ....[5]....
        /*0050*/ 	.word	0xffffffff


	//   ....[6]....
        /*0054*/ 	.word	0xffffffff


	//   ....[7]....
        /*0058*/ 	.word	0xffffffff


	//   ....[8]....
        /*005c*/ 	.word	0xffffffff


	//   ....[9]....
        /*0060*/ 	.word	0xffffffff


	//   ....[10]....
        /*0064*/ 	.word	0xffffffff


	//   ....[11]....
        /*0068*/ 	.word	0xffffffff


	//----- nvinfo : EIATTR_COOP_GROUP_INSTR_OFFSETS
	.align		4
.L_3483:
        /*006c*/ 	.byte	0x04, 0x28
        /*006e*/ 	.short	(.L_3485 - .L_3484)


	//   ....[0]....
.L_3484:
        /*0070*/ 	.word	0x000013c0


	//   ....[1]....
        /*0074*/ 	.word	0x000013d0


	//   ....[2]....
        /*0078*/ 	.word	0x00001400


	//   ....[3]....
        /*007c*/ 	.word	0x00001420


	//   ....[4]....
        /*0080*/ 	.word	0x00001450


	//   ....[5]....
        /*0084*/ 	.word	0x00001470


	//   ....[6]....
        /*0088*/ 	.word	0x000014b0


	//   ....[7]....
        /*008c*/ 	.word	0x000014e0


	//   ....[8]....
        /*0090*/ 	.word	0x00001520


	//   ....[9]....
        /*0094*/ 	.word	0x00001540


	//   ....[10]....
        /*0098*/ 	.word	0x000015a0


	//   ....[11]....
        /*009c*/ 	.word	0x000015b0


	//----- nvinfo : EIATTR_EXIT_INSTR_OFFSETS
	.align		4
.L_3485:
        /*00a0*/ 	.byte	0x04, 0x1c
        /*00a2*/ 	.short	(.L_3487 - .L_3486)


	//   ....[0]....
.L_3486:
        /*00a4*/ 	.word	0x000003c0


	//   ....[1]....
        /*00a8*/ 	.word	0x00001990


	//----- nvinfo : EIATTR_MAX_THREADS
	.align		4
.L_3487:
        /*00ac*/ 	.byte	0x04, 0x05
        /*00ae*/ 	.short	(.L_3489 - .L_3488)
.L_3488:
        /*00b0*/ 	.word	0x00000020
        /*00b4*/ 	.word	0x00000001
        /*00b8*/ 	.word	0x00000001


	//----- nvinfo : EIATTR_CRS_STACK_SIZE
	.align		4
.L_3489:
        /*00bc*/ 	.byte	0x04, 0x1e
        /*00be*/ 	.short	(.L_3491 - .L_3490)
.L_3490:
        /*00c0*/ 	.word	0x00000000
.L_3491:


//--------------------- .nv.info._Z25selective_scan_fwd_kernelI32Selective_Scan_fwd_kernel_traitsILi32ELi4ELi1ELb1ELb0ELb1ELb1EffEEv13SSMParamsBase --------------------------
	.section	.nv.info._Z25selective_scan_fwd_kernelI32Selective_Scan_fwd_kernel_traitsILi32ELi4ELi1ELb1ELb0ELb1ELb1EffEEv13SSMParamsBase,"",@"SHT_CUDA_INFO"
	.sectionflags	@""
	.align	4


	//----- nvinfo : EIATTR_CUDA_API_VERSION
	.align		4
        /*0000*/ 	.byte	0x04, 0x37
        /*0002*/ 	.short	(.L_3493 - .L_3492)
.L_3492:
        /*0004*/ 	.word	0x00000082


	//----- nvinfo : EIATTR_SW2861232_WAR
	.align		4
.L_3493:
        /*0008*/ 	.byte	0x01, 0x35
	.zero		2


	//----- nvinfo : EIATTR_PARAM_CBANK
	.align		4
        /*000c*/ 	.byte	0x04, 0x0a
        /*000e*/ 	.short	(.L_3495 - .L_3494)
	.align		4
.L_3494:
        /*0010*/ 	.word	index@(.nv.constant0._Z25selective_scan_fwd_kernelI32Selective_Scan_fwd_kernel_traitsILi32ELi4ELi1ELb1ELb0ELb1ELb1EffEEv13SSMParamsBase)
        /*0014*/ 	.short	0x0160
        /*0016*/ 	.short	0x0118


	//----- nvinfo : EIATTR_CBANK_PARAM_SIZE
	.align		4
.L_3495:
        /*0018*/ 	.byte	0x03, 0x19
        /*001a*/ 	.short	0x0118


	//----- nvinfo : EIATTR_KPARAM_INFO
	.align		4
        /*001c*/ 	.byte	0x04, 0x17
        /*001e*/ 	.short	(.L_3497 - .L_3496)
.L_3496:
        /*0020*/ 	.word	0x00000000
        /*0024*/ 	.short	0x0000
        /*0026*/ 	.short	0x0000
        /*0028*/ 	.byte	0x00, 0xf0, 0x61, 0x04


	//----- nvinfo : EIATTR_MAXREG_COUNT
	.align		4
.L_3497:
        /*002c*/ 	.byte	0x03, 0x1b
        /*002e*/ 	.short	0x00ff


	//----- nvinfo : EIATTR_NUM_BARRIERS
	.align		4
        /*0030*/ 	.byte	0x02, 0x4c
        /*0032*/ 	.byte	0x01
	.zero		1


	//----- nvinfo : EIATTR_MERCURY_ISA_VERSION
	.align		4
        /*0034*/ 	.byte	0x03, 0x5f
        /*0036*/ 	.short	0x0000


	//----- nvinfo : EIATTR_COOP_GROUP_MASK_REGIDS
	.align		4
        /*0038*/ 	.byte	0x04, 0x29
        /*003a*/ 	.short	(.L_3499 - .L_3498)


	//   ....[0]....
.L_3498:
        /*003c*/ 	.word	0xffffffff


	//   ....[1]....
        /*0040*/ 	.word	0xffffffff


	//   ....[2]....
        /*0044*/ 	.word	0xffffffff


	//   ....[3]....
        /*0048*/ 	.word	0xffffffff


	//   ....[4]....
        /*004c*/ 	.word	0xffffffff


	//   ....[5]....
        /*0050*/ 	.word	0xffffffff


	//   ....[6]....
        /*0054*/ 	.word	0xffffffff


	//   ....[7]....
        /*0058*/ 	.word	0xffffffff


	//   ....[8]....
        /*005c*/ 	.word	0xffffffff


	//   ....[9]....
        /*0060*/ 	.word	0xffffffff


	//   ....[10]....
        /*0064*/ 	.word	0xffffffff


	//   ....[11]....
        /*0068*/ 	.word	0xffffffff


	//----- nvinfo : EIATTR_COOP_GROUP_INSTR_OFFSETS
	.align		4
.L_3499:
        /*006c*/ 	.byte	0x04, 0x28
        /*006e*/ 	.short	(.L_3501 - .L_3500)


	//   ....[0]....
.L_3500:
        /*0070*/ 	.word	0x000013c0


	//   ....[1]....
        /*0074*/ 	.word	0x000013d0


	//   ....[2]....
        /*0078*/ 	.word	0x00001400


	//   ....[3]....
        /*007c*/ 	.word	0x00001420


	//   ....[4]....
        /*0080*/ 	.word	0x00001450


	//   ....[5]....
        /*0084*/ 	.word	0x00001470


	//   ....[6]....
        /*0088*/ 	.word	0x000014b0


	//   ....[7]....
        /*008c*/ 	.word	0x000014e0


	//   ....[8]....
        /*0090*/ 	.word	0x00001520


	//   ....[9]....
        /*0094*/ 	.word	0x00001540


	//   ....[10]....
        /*0098*/ 	.word	0x000015a0


	//   ....[11]....
        /*009c*/ 	.word	0x000015b0


	//----- nvinfo : EIATTR_EXIT_INSTR_OFFSETS
	.align		4
.L_3501:
        /*00a0*/ 	.byte	0x04, 0x1c
        /*00a2*/ 	.short	(.L_3503 - .L_3502)


	//   ....[0]....
.L_3502:
        /*00a4*/ 	.word	0x000003c0


	//   ....[1]....
        /*00a8*/ 	.word	0x00001cd0


	//----- nvinfo : EIATTR_MAX_THREADS
	.align		4
.L_3503:
        /*00ac*/ 	.byte	0x04, 0x05
        /*00ae*/ 	.short	(.L_3505 - .L_3504)
.L_3504:
        /*00b0*/ 	.word	0x00000020
        /*00b4*/ 	.word	0x00000001
        /*00b8*/ 	.word	0x00000001


	//----- nvinfo : EIATTR_CRS_STACK_SIZE
	.align		4
.L_3505:
        /*00bc*/ 	.byte	0x04, 0x1e
        /*00be*/ 	.short	(.L_3507 - .L_3506)
.L_3506:
        /*00c0*/ 	.word	0x00000000
.L_3507:


//--------------------- .nv.info._Z25selective_scan_fwd_kernelI32Selective_Scan_fwd_kernel_traitsILi32ELi4ELi1ELb1ELb1ELb0ELb0EffEEv13SSMParamsBase --------------------------
	.section	.nv.info._Z25selective_scan_fwd_kernelI32Selective_Scan_fwd_kernel_traitsILi32ELi4ELi1ELb1ELb1ELb0ELb0EffEEv13SSMParamsBase,"",@"SHT_CUDA_INFO"
	.sectionflags	@""
	.align	4


	//----- nvinfo : EIATTR_CUDA_API_VERSION
	.align		4
        /*0000*/ 	.byte	0x04, 0x37
        /*0002*/ 	.short	(.L_3509 - .L_3508)
.L_3508:
        /*0004*/ 	.word	0x00000082


	//----- nvinfo : EIATTR_SW2861232_WAR
	.align		4
.L_3509:
        /*0008*/ 	.byte	0x01, 0x35
	.zero		2


	//----- nvinfo : EIATTR_PARAM_CBANK
	.align		4
        /*000c*/ 	.byte	0x04, 0x0a
        /*000e*/ 	.short	(.L_3511 - .L_3510)
	.align		4
.L_3510:
        /*0010*/ 	.word	index@(.nv.constant0._Z25selective_scan_fwd_kernelI32Selective_Scan_fwd_kernel_traitsILi32ELi4ELi1ELb1ELb1ELb0ELb0EffEEv13SSMParamsBase)
        /*0014*/ 	.short	0x0160
        /*0016*/ 	.short	0x0118


	//----- nvinfo : EIATTR_CBANK_PARAM_SIZE
	.align		4
.L_3511:
        /*0018*/ 	.byte	0x03, 0x19
        /*001a*/ 	.short	0x0118


	//----- nvinfo : EIATTR_KPARAM_INFO
	.align		4
        /*001c*/ 	.byte	0x04, 0x17
        /*001e*/ 	.short	(.L_3513 - .L_3512)
.L_3512:
        /*0020*/ 	.word	0x00000000
        /*0024*/ 	.short	0x0000
        /*0026*/ 	.short	0x0000
        /*0028*/ 	.byte	0x00, 0xf0, 0x61, 0x04


	//----- nvinfo : EIATTR_MAXREG_COUNT
	.align		4
.L_3513:
        /*002c*/ 	.byte	0x03, 0x1b
        /*002e*/ 	.short	0x00ff


	//----- nvinfo : EIATTR_NUM_BARRIERS
	.align		4
        /*0030*/ 	.byte	0x02, 0x4c
        /*0032*/ 	.byte	0x01
	.zero		1


	//----- nvinfo : EIATTR_MERCURY_ISA_VERSION
	.align		4
        /*0034*/ 	.byte	0x03, 0x5f
        /*0036*/ 	.short	0x0000


	//----- nvinfo : EIATTR_COOP_GROUP_MASK_REGIDS
	.align		4
        /*0038*/ 	.byte	0x04, 0x29
        /*003a*/ 	.short	(.L_3515 - .L_3514)


	//   ....[0]....
.L_3514:
        /*003c*/ 	.word	0xffffffff


	//   ....[1]....
        /*0040*/ 	.word	0xffffffff


	//   ....[2]....
        /*0044*/ 	.word	0xffffffff


	//   ....[3]....
        /*0048*/ 	.word	0xffffffff


	//   ....[4]....
        /*004c*/ 	.word	0xffffffff


	//   ....[5]....
        /*0050*/ 	.word	0xffffffff


	//   ....[6]....
        /*0054*/ 	.word	0xffffffff


	//   ....[7]....
        /*0058*/ 	.word	0xffffffff


	//   ....[8]....
        /*005c*/ 	.word	0xffffffff


	//   ....[9]....
        /*0060*/ 	.word	0xffffffff


	//   ....[10]....
        /*0064*/ 	.word	0xffffffff


	//   ....[11]....
        /*0068*/ 	.word	0xffffffff


	//----- nvinfo : EIATTR_COOP_GROUP_INSTR_OFFSETS
	.align		4
.L_3515:
        /*006c*/ 	.byte	0x04, 0x28
        /*006e*/ 	.short	(.L_3517 - .L_3516)


	//   ....[0]....
.L_3516:
        /*0070*/ 	.word	0x000013b0


	//   ....[1]....
        /*0074*/ 	.word	0x000013c0


	//   ....[2]....
        /*0078*/ 	.word	0x000013f0


	//   ....[3]....
        /*007c*/ 	.word	0x00001410


	//   ....[4]....
        /*0080*/ 	.word	0x00001440


	//   ....[5]....
        /*0084*/ 	.word	0x00001460


	//   ....[6]....
        /*0088*/ 	.word	0x000014a0


	//   ....[7]....
        /*008c*/ 	.word	0x000014d0


	//   ....[8]....
        /*0090*/ 	.word	0x00001510


	//   ....[9]....
        /*0094*/ 	.word	0x00001530


	//   ....[10]....
        /*0098*/ 	.word	0x00001560


	//   ....[11]....
        /*009c*/ 	.word	0x000015a0


	//----- nvinfo : EIATTR_EXIT_INSTR_OFFSETS
	.align		4
.L_3517:
        /*00a0*/ 	.byte	0x04, 0x1c
        /*00a2*/ 	.short	(.L_3519 - .L_3518)


	//   ....[0]....
.L_3518:
        /*00a4*/ 	.word	0x00000340


	//   ....[1]....
        /*00a8*/ 	.word	0x00001940


	//----- nvinfo : EIATTR_MAX_THREADS
	.align		4
.L_3519:
        /*00ac*/ 	.byte	0x04, 0x05
        /*00ae*/ 	.short	(.L_3521 - .L_3520)
.L_3520:
        /*00b0*/ 	.word	0x00000020
        /*00b4*/ 	.word	0x00000001
        /*00b8*/ 	.word	0x00000001


	//----- nvinfo : EIATTR_CRS_STACK_SIZE
	.align		4
.L_3521:
        /*00bc*/ 	.byte	0x04, 0x1e
        /*00be*/ 	.short	(.L_3523 - .L_3522)
.L_3522:
        /*00c0*/ 	.word	0x00000000
.L_3523:


//--------------------- .nv.info._Z25selective_scan_fwd_kernelI32Selective_Scan_fwd_kernel_traitsILi32ELi4ELi1ELb1ELb1ELb0ELb1EffEEv13SSMParamsBase --------------------------
	.section	.nv.info._Z25selective_scan_fwd_kernelI32Selective_Scan_fwd_kernel_traitsILi32ELi4ELi1ELb1ELb1ELb0ELb1EffEEv13SSMParamsBase,"",@"SHT_CUDA_INFO"
	.sectionflags	@""
	.align	4


	//----- nvinfo : EIATTR_CUDA_API_VERSION
	.align		4
        /*0000*/ 	.byte	0x04, 0x37
        /*0002*/ 	.short	(.L_3525 - .L_3524)
.L_3524:
        /*0004*/ 	.word	0x00000082


	//----- nvinfo : EIATTR_SW2861232_WAR
	.align		4
.L_3525:
        /*0008*/ 	.byte	0x01, 0x35
	.zero		2


	//----- nvinfo : EIATTR_PARAM_CBANK
	.align		4
        /*000c*/ 	.byte	0x04, 0x0a
        /*000e*/ 	.short	(.L_3527 - .L_3526)
	.align		4
.L_3526:
        /*0010*/ 	.word	index@(.nv.constant0._Z25selective_scan_fwd_kernelI32Selective_Scan_fwd_kernel_traitsILi32ELi4ELi1ELb1ELb1ELb0ELb1EffEEv13SSMParamsBase)
        /*0014*/ 	.short	0x0160
        /*0016*/ 	.short	0x0118


	//----- nvinfo : EIATTR_CBANK_PARAM_SIZE
	.align		4
.L_3527:
        /*0018*/ 	.byte	0x03, 0x19
        /*001a*/ 	.short	0x0118


	//----- nvinfo : EIATTR_KPARAM_INFO
	.align		4
        /*001c*/ 	.byte	0x04, 0x17
        /*001e*/ 	.short	(.L_3529 - .L_3528)
.L_3528:
        /*0020*/ 	.word	0x00000000
        /*0024*/ 	.short	0x0000
        /*0026*/ 	.short	0x0000
        /*0028*/ 	.byte	0x00, 0xf0, 0x61, 0x04


	//----- nvinfo : EIATTR_MAXREG_COUNT
	.align		4
.L_3529:
        /*002c*/ 	.byte	0x03, 0x1b
        /*002e*/ 	.short	0x00ff


	//----- nvinfo : EIATTR_NUM_BARRIERS
	.align		4
        /*0030*/ 	.byte	0x02, 0x4c
        /*0032*/ 	.byte	0x01
	.zero		1


	//----- nvinfo : EIATTR_MERCURY_ISA_VERSION
	.align		4
        /*0034*/ 	.byte	0x03, 0x5f
        /*0036*/ 	.short	0x0000


	//----- nvinfo : EIATTR_COOP_GROUP_MASK_REGIDS
	.align		4
        /*0038*/ 	.byte	0x04, 0x29
        /*003a*/ 	.short	(.L_3531 - .L_3530)


	//   ....[0]....
.L_3530:
        /*003c*/ 	.word	0xffffffff


	//   ....[1]....
        /*0040*/ 	.word	0xffffffff


	//   ....[2]....
        /*0044*/ 	.word	0xffffffff


	//   ....[3]....
        /*0048*/ 	.word	0xffffffff


	//   ....[4]....
        /*004c*/ 	.word	0xffffffff


	//   ....[5]....
        /*0050*/ 	.word	0xffffffff


	//   ....[6]....
        /*0054*/ 	.word	0xffffffff


	//   ....[7]....
        /*0058*/ 	.word	0xffffffff


	//   ....[8]....
        /*005c*/ 	.word	0xffffffff


	//   ....[9]....
        /*0060*/ 	.word	0xffffffff


	//   ....[10]....
        /*0064*/ 	.word	0xffffffff


	//   ....[11]....
        /*0068*/ 	.word	0xffffffff


	//----- nvinfo : EIATTR_COOP_GROUP_INSTR_OFFSETS
	.align		4
.L_3531:
        /*006c*/ 	.byte	0x04, 0x28
        /*006e*/ 	.short	(.L_3533 - .L_3532)


	//   ....[0]....
.L_3532:
        /*0070*/ 	.word	0x000013b0


	//   ....[1]....
        /*0074*/ 	.word	0x000013c0


	//   ....[2]....
        /*0078*/ 	.word	0x000013f0


	//   ....[3]....
        /*007c*/ 	.word	0x00001410


	//   ....[4]....
        /*0080*/ 	.word	0x00001440


	//   ....[5]....
        /*0084*/ 	.word	0x00001460


	//   ....[6]....
        /*0088*/ 	.word	0x000014a0


	//   ....[7]....
        /*008c*/ 	.word	0x000014d0


	//   ....[8]....
        /*0090*/ 	.word	0x00001510


	//   ....[9]....
        /*0094*/ 	.word	0x00001530


	//   ....[10]....
        /*0098*/ 	.word	0x00001560


	//   ....[11]....
        /*009c*/ 	.word	0x000015a0


	//----- nvinfo : EIATTR_EXIT_INSTR_OFFSETS
	.align		4
.L_3533:
        /*00a0*/ 	.byte	0x04, 0x1c
        /*00a2*/ 	.short	(.L_3535 - .L_3534)


	//   ....[0]....
.L_3534:
        /*00a4*/ 	.word	0x00000340


	//   ....[1]....
        /*00a8*/ 	.word	0x00001c80


	//----- nvinfo : EIATTR_MAX_THREADS
	.align		4
.L_3535:
        /*00ac*/ 	.byte	0x04, 0x05
        /*00ae*/ 	.short	(.L_3537 - .L_3536)
.L_3536:
        /*00b0*/ 	.word	0x00000020
        /*00b4*/ 	.word	0x00000001
        /*00b8*/ 	.word	0x00000001


	//----- nvinfo : EIATTR_CRS_STACK_SIZE
	.align		4
.L_3537:
        /*00bc*/ 	.byte	0x04, 0x1e
        /*00be*/ 	.short	(.L_3539 - .L_3538)
.L_3538:
        /*00c0*/ 	.word	0x00000000
.L_3539:


//--------------------- .nv.info._Z25selective_scan_fwd_kernelI32Selective_Scan_fwd_kernel_traitsILi32ELi4ELi1ELb1ELb1ELb1ELb0EffEEv13SSMParamsBase --------------------------
	.section	.nv.info._Z25selective_scan_fwd_kernelI32Selective_Scan_fwd_kernel_traitsILi32ELi4ELi1ELb1ELb1ELb1ELb0EffEEv13SSMParamsBase,"",@"SHT_CUDA_INFO"
	.sectionflags	@""
	.align	4


	//----- nvinfo : EIATTR_CUDA_API_VERSION
	.align		4
        /*0000*/ 	.byte	0x04, 0x37
        /*0002*/ 	.short	(.L_3541 - .L_3540)
.L_3540:
        /*0004*/ 	.word	0x00000082


	//----- nvinfo : EIATTR_SW2861232_WAR
	.align		4
.L_3541:
        /*0008*/ 	.byte	0x01, 0x35
	.zero		2


	//----- nvinfo : EIATTR_PARAM_CBANK
	.align		4
        /*000c*/ 	.byte	0x04, 0x0a
        /*000e*/ 	.short	(.L_3543 - .L_3542)
	.align		4
.L_3542:
        /*0010*/ 	.word	index@(.nv.constant0._Z25selective_scan_fwd_kernelI32Selective_Scan_fwd_kernel_traitsILi32ELi4ELi1ELb1ELb1ELb1ELb0EffEEv13SSMParamsBase)
        /*0014*/ 	.short	0x0160
        /*0016*/ 	.short	0x0118


	//----- nvinfo : EIATTR_CBANK_PARAM_SIZE
	.align		4
.L_3543:
        /*0018*/ 	.byte	0x03, 0x19
        /*001a*/ 	.short	0x0118


	//----- nvinfo : EIATTR_KPARAM_INFO
	.align		4
        /*001c*/ 	.byte	0x04, 0x17
        /*001e*/ 	.short	(.L_3545 - .L_3544)
.L_3544:
        /*0020*/ 	.word	0x00000000
        /*0024*/ 	.short	0x0000
        /*0026*/ 	.short	0x0000
        /*0028*/ 	.byte	0x00, 0xf0, 0x61, 0x04


	//----- nvinfo : EIATTR_MAXREG_COUNT
	.align		4
.L_3545:
        /*002c*/ 	.byte	0x03, 0x1b
        /*002e*/ 	.short	0x00ff


	//----- nvinfo : EIATTR_NUM_BARRIERS
	.align		4
        /*0030*/ 	.byte	0x02, 0x4c
        /*0032*/ 	.byte	0x01
	.zero		1


	//----- nvinfo : EIATTR_MERCURY_ISA_VERSION
	.align		4
        /*0034*/ 	.byte	0x03, 0x5f
        /*0036*/ 	.short	0x0000


	//----- nvinfo : EIATTR_COOP_GROUP_MASK_REGIDS
	.align		4
        /*0038*/ 	.byte	0x04, 0x29
        /*003a*/ 	.short	(.L_3547 - .L_3546)


	//   ....[0]....
.L_3546:
        /*003c*/ 	.word	0xffffffff


	//   ....[1]....
        /*0040*/ 	.word	0xffffffff


	//   ....[2]....
        /*0044*/ 	.word	0xffffffff


	//   ....[3]....
        /*0048*/ 	.word	0xffffffff


	//   ....[4]....
        /*004c*/ 	.word	0xffffffff


	//   ....[5]....
        /*0050*/ 	.word	0xffffffff


	//   ....[6]....
        /*0054*/ 	.word	0xffffffff


	//   ....[7]....
        /*0058*/ 	.word	0xffffffff


	//   ....[8]....
        /*005c*/ 	.word	0xffffffff


	//   ....[9]....
        /*0060*/ 	.word	0xffffffff


	//   ....[10]....
        /*0064*/ 	.word	0xffffffff


	//   ....[11]....
        /*0068*/ 	.word	0xffffffff


	//----- nvinfo : EIATTR_COOP_GROUP_INSTR_OFFSETS
	.align		4
.L_3547:
        /*006c*/ 	.byte	0x04, 0x28
        /*006e*/ 	.short	(.L_3549 - .L_3548)


	//   ....[0]....
.L_3548:
        /*0070*/ 	.word	0x00001470


	//   ....[1]....
        /*0074*/ 	.word	0x00001480


	//   ....[2]....
        /*0078*/ 	.word	0x000014b0


	//   ....[3]....
        /*007c*/ 	.word	0x000014d0


	//   ....[4]....
        /*0080*/ 	.word	0x00001500


	//   ....[5]....
        /*0084*/ 	.word	0x00001520


	//   ....[6]....
        /*0088*/ 	.word	0x00001560


	//   ....[7]....
        /*008c*/ 	.word	0x00001590


	//   ....[8]....
        /*0090*/ 	.word	0x000015d0


	//   ....[9]....
        /*0094*/ 	.word	0x000015f0


	//   ....[10]....
        /*0098*/ 	.word	0x00001620


	//   ....[11]....
        /*009c*/ 	.word	0x00001660


	//----- nvinfo : EIATTR_EXIT_INSTR_OFFSETS
	.align		4
.L_3549:
        /*00a0*/ 	.byte	0x04, 0x1c
        /*00a2*/ 	.short	(.L_3551 - .L_3550)


	//   ....[0]....
.L_3550:
        /*00a4*/ 	.word	0x00000400


	//   ....[1]....
        /*00a8*/ 	.word	0x00001a20


	//----- nvinfo : EIATTR_MAX_THREADS
	.align		4
.L_3551:
        /*00ac*/ 	.byte	0x04, 0x05
        /*00ae*/ 	.short	(.L_3553 - .L_3552)
.L_3552:
        /*00b0*/ 	.word	0x00000020
        /*00b4*/ 	.word	0x00000001
        /*00b8*/ 	.word	0x00000001


	//----- nvinfo : EIATTR_CRS_STACK_SIZE
	.align		4
.L_3553:
        /*00bc*/ 	.byte	0x04, 0x1e
        /*00be*/ 	.short	(.L_3555 - .L_3554)
.L_3554:
        /*00c0*/ 	.word	0x00000000
.L_3555:


//--------------------- .nv.info._Z25selective_scan_fwd_kernelI32Selective_Scan_fwd_kernel_traitsILi32ELi4ELi1ELb1ELb1ELb1ELb1EffEEv13SSMParamsBase --------------------------
	.section	.nv.info._Z25selective_scan_fwd_kernelI32Selective_Scan_fwd_kernel_traitsILi32ELi4ELi1ELb1ELb1ELb1ELb1EffEEv13SSMParamsBase,"",@"SHT_CUDA_INFO"
	.sectionflags	@""
	.align	4


	//----- nvinfo : EIATTR_CUDA_API_VERSION
	.align		4
        /*0000*/ 	.byte	0x04, 0x37
        /*0002*/ 	.short	(.L_3557 - .L_3556)
.L_3556:
        /*0004*/ 	.word	0x00000082


	//----- nvinfo : EIATTR_SW2861232_WAR
	.align		4
.L_3557:
        /*0008*/ 	.byte	0x01, 0x35
	.zero		2


	//----- nvinfo : EIATTR_PARAM_CBANK
	.align		4
        /*000c*/ 	.byte	0x04, 0x0a
        /*000e*/ 	.short	(.L_3559 - .L_3558)
	.align		4
.L_3558:
        /*0010*/ 	.word	index@(.nv.constant0._Z25selective_scan_fwd_kernelI32Selective_Scan_fwd_kernel_traitsILi32ELi4ELi1ELb1ELb1ELb1ELb1EffEEv13SSMParamsBase)
        /*0014*/ 	.short	0x0160
        /*0016*/ 	.short	0x0118


	//----- nvinfo : EIATTR_CBANK_PARAM_SIZE
	.align		4
.L_3559:
        /*0018*/ 	.byte	0x03, 0x19
        /*001a*/ 	.short	0x0118


	//----- nvinfo : EIATTR_KPARAM_INFO
	.align		4
        /*001c*/ 	.byte	0x04, 0x17
        /*001e*/ 	.short	(.L_3561 - .L_3560)
.L_3560:
        /*0020*/ 	.word	0x00000000
        /*0024*/ 	.short	0x0000
        /*0026*/ 	.short	0x0000
        /*0028*/ 	.byte	0x00, 0xf0, 0x61, 0x04


	//----- nvinfo : EIATTR_MAXREG_COUNT
	.align		4
.L_3561:
        /*002c*/ 	.byte	0x03, 0x1b
        /*002e*/ 	.short	0x00ff


	//----- nvinfo : EIATTR_NUM_BARRIERS
	.align		4
        /*0030*/ 	.byte	0x02, 0x4c
        /*0032*/ 	.byte	0x01
	.zero		1


	//----- nvinfo : EIATTR_MERCURY_ISA_VERSION
	.align		4
        /*0034*/ 	.byte	0x03, 0x5f
        /*0036*/ 	.short	0x0000


	//----- nvinfo : EIATTR_COOP_GROUP_MASK_REGIDS
	.align		4
        /*0038*/ 	.byte	0x04, 0x29
        /*003a*/ 	.short	(.L_3563 - .L_3562)


	//   ....[0]....
.L_3562:
        /*003c*/ 	.word	0xffffffff


	//   ....[1]....
        /*0040*/ 	.word	0xffffffff


	//   ....[2]....
        /*0044*/ 	.word	0xffffffff


	//   ....[3]....
        /*0048*/ 	.word	0xffffffff


	//   ....[4]....
        /*004c*/ 	.word	0xffffffff


	//   ....[5]....
        /*0050*/ 	.word	0xffffffff


	//   ....[6]....
        /*0054*/ 	.word	0xffffffff


	//   ....[7]....
        /*0058*/ 	.word	0xffffffff


	//   ....[8]....
        /*005c*/ 	.word	0xffffffff


	//   ....[9]....
        /*0060*/ 	.word	0xffffffff


	//   ....[10]....
        /*0064*/ 	.word	0xffffffff


	//   ....[11]....
        /*0068*/ 	.word	0xffffffff


	//----- nvinfo : EIATTR_COOP_GROUP_INSTR_OFFSETS
	.align		4
.L_3563:
        /*006c*/ 	.byte	0x04, 0x28
        /*006e*/ 	.short	(.L_3565 - .L_3564)


	//   ....[0]....
.L_3564:
        /*0070*/ 	.word	0x00001410


	//   ....[1]....
        /*0074*/ 	.word	0x00001420


	//   ....[2]....
        /*0078*/ 	.word	0x00001450


	//   ....[3]....
        /*007c*/ 	.word	0x00001470


	//   ....[4]....
        /*0080*/ 	.word	0x000014a0


	//   ....[5]....
        /*0084*/ 	.word	0x000014c0


	//   ....[6]....
        /*0088*/ 	.word	0x00001500


	//   ....[7]....
        /*008c*/ 	.word	0x00001530


	//   ....[8]....
        /*0090*/ 	.word	0x00001570


	//   ....[9]....
        /*0094*/ 	.word	0x00001590


	//   ....[10]....
        /*0098*/ 	.word	0x000015c0


	//   ....[11]....
        /*009c*/ 	.word	0x00001600


	//----- nvinfo : EIATTR_EXIT_INSTR_OFFSETS
	.align		4
.L_3565:
        /*00a0*/ 	.byte	0x04, 0x1c
        /*00a2*/ 	.short	(.L_3567 - .L_3566)


	//   ....[0]....
.L_3566:
        /*00a4*/ 	.word	0x00000400


	//   ....[1]....
        /*00a8*/ 	.word	0x00001d00


	//----- nvinfo : EIATTR_MAX_THREADS
	.align		4
.L_3567:
        /*00ac*/ 	.byte	0x04, 0x05
        /*00ae*/ 	.short	(.L_3569 - .L_3568)
.L_3568:
        /*00b0*/ 	.word	0x00000020
        /*00b4*/ 	.word	0x00000001
        /*00b8*/ 	.word	0x00000001


	//----- nvinfo : EIATTR_CRS_STACK_SIZE
	.align		4
.L_3569:
        /*00bc*/ 	.byte	0x04, 0x1e
        /*00be*/ 	.short	(.L_3571 - .L_3570)
.L_3570:
        /*00c0*/ 	.word	0x00000000
.L_3571:


//--------------------- .nv.callgraph             --------------------------
	.section	.nv.callgraph,"",@"SHT_CUDA_CALLGRAPH"
	.align	4
	.sectionentsize	8
	.align		4
        /*0000*/ 	.word	0x00000000
	.align		4
        /*0004*/ 	.word	0xffffffff
	.align		4
        /*0008*/ 	.word	0x00000000
	.align		4
        /*000c*/ 	.word	0xfffffffe
	.align		4
        /*0010*/ 	.word	0x00000000
	.align		4
        /*0014*/ 	.word	0xfffffffd
	.align		4
        /*0018*/ 	.word	0x00000000
	.align		4
        /*001c*/ 	.word	0xfffffffc


//--------------------- .nv.rel.action            --------------------------
	.section	.nv.rel.action,"",@"SHT_CUDA_RELOCINFO"
	.align	8
	.sectionentsize	8
        /*0000*/ 	.byte	0x73, 0x00, 0x00, 0x00, 0x00, 0x00, 0x00, 0x00, 0x00, 0x00, 0x00, 0x11, 0x25, 0x00, 0x05, 0x36


//--------------------- .nv.constant4             --------------------------
	.section	.nv.constant4,"a",@progbits
	.align	8
	.align		8
.nv.constant4:
        /*0000*/ 	.dword	_ZN62_INTERNAL_d4f700d2_26_selective_scan_fwd_fp32_cu_80d2ef76_35564cuda3std3__45__cpo5beginE
	.align		8
        /*0008*/ 	.dword	_ZN62_INTERNAL_d4f700d2_26_selective_scan_fwd_fp32_cu_80d2ef76_35564cuda3std3__45__cpo3endE
	.align		8
        /*0010*/ 	.dword	_ZN62_INTERNAL_d4f700d2_26_selective_scan_fwd_fp32_cu_80d2ef76_35564cuda3std3__45__cpo6cbeginE
	.align		8
        /*0018*/ 	.dword	_ZN62_INTERNAL_d4f700d2_26_selective_scan_fwd_fp32_cu_80d2ef76_35564cuda3std3__45__cpo4cendE
	.align		8
        /*0020*/ 	.dword	_ZN62_INTERNAL_d4f700d2_26_selective_scan_fwd_fp32_cu_80d2ef76_35564cuda3std3__45__cpo6rbeginE
	.align		8
        /*0028*/ 	.dword	_ZN62_INTERNAL_d4f700d2_26_selective_scan_fwd_fp32_cu_80d2ef76_35564cuda3std3__45__cpo4rendE
	.align		8
        /*0030*/ 	.dword	_ZN62_INTERNAL_d4f700d2_26_selective_scan_fwd_fp32_cu_80d2ef76_35564cuda3std3__45__cpo7crbeginE
	.align		8
        /*0038*/ 	.dword	_ZN62_INTERNAL_d4f700d2_26_selective_scan_fwd_fp32_cu_80d2ef76_35564cuda3std3__45__cpo5crendE
	.align		8
        /*0040*/ 	.dword	_ZN62_INTERNAL_d4f700d2_26_selective_scan_fwd_fp32_cu_80d2ef76_35564cuda3std3__464_GLOBAL__N__d4f700d2_26_selective_scan_fwd_fp32_cu_80d2ef76_35566ignoreE
	.align		8
        /*0048*/ 	.dword	_ZN62_INTERNAL_d4f700d2_26_selective_scan_fwd_fp32_cu_80d2ef76_35564cuda3std3__419piecewise_constructE
	.align		8
        /*0050*/ 	.dword	_ZN62_INTERNAL_d4f700d2_26_selective_scan_fwd_fp32_cu_80d2ef76_35564cuda3std3__48in_placeE
	.align		8
        /*0058*/ 	.dword	_ZN62_INTERNAL_d4f700d2_26_selective_scan_fwd_fp32_cu_80d2ef76_35564cuda3std3__420unreachable_sentinelE
	.align		8
        /*0060*/ 	.dword	_ZN62_INTERNAL_d4f700d2_26_selective_scan_fwd_fp32_cu_80d2ef76_35564cuda3std6ranges3__45__cpo4swapE
	.align		8
        /*0068*/ 	.dword	_ZN62_INTERNAL_d4f700d2_26_selective_scan_fwd_fp32_cu_80d2ef76_35564cuda3std6ranges3__45__cpo9iter_moveE
	.align		8
        /*0070*/ 	.dword	_ZN62_INTERNAL_d4f700d2_26_selective_scan_fwd_fp32_cu_80d2ef76_35564cuda3std6ranges3__45__cpo5beginE
	.align		8
        /*0078*/ 	.dword	_ZN62_INTERNAL_d4f700d2_26_selective_scan_fwd_fp32_cu_80d2ef76_35564cuda3std6ranges3__45__cpo3endE
	.align		8
        /*0080*/ 	.dword	_ZN62_INTERNAL_d4f700d2_26_selective_scan_fwd_fp32_cu_80d2ef76_35564cuda3std6ranges3__45__cpo6cbeginE
	.align		8
        /*0088*/ 	.dword	_ZN62_INTERNAL_d4f700d2_26_selective_scan_fwd_fp32_cu_80d2ef76_35564cuda3std6ranges3__45__cpo4cendE
	.align		8
        /*0090*/ 	.dword	_ZN62_INTERNAL_d4f700d2_26_selective_scan_fwd_fp32_cu_80d2ef76_35564cuda3std6ranges3__45__cpo7advanceE
	.align		8
        /*0098*/ 	.dword	_ZN62_INTERNAL_d4f700d2_26_selective_scan_fwd_fp32_cu_80d2ef76_35564cuda3std6ranges3__45__cpo9iter_swapE
	.align		8
        /*00a0*/ 	.dword	_ZN62_INTERNAL_d4f700d2_26_selective_scan_fwd_fp32_cu_80d2ef76_35564cuda3std6ranges3__45__cpo4nextE
	.align		8
        /*00a8*/ 	.dword	_ZN62_INTERNAL_d4f700d2_26_selective_scan_fwd_fp32_cu_80d2ef76_35564cuda3std6ranges3__45__cpo4prevE
	.align		8
        /*00b0*/ 	.dword	_ZN62_INTERNAL_d4f700d2_26_selective_scan_fwd_fp32_cu_80d2ef76_35564cuda3std6ranges3__45__cpo4dataE
	.align		8
        /*00b8*/ 	.dword	_ZN62_INTERNAL_d4f700d2_26_selective_scan_fwd_fp32_cu_80d2ef76_35564cuda3std6ranges3__45__cpo5cdataE
	.align		8
        /*00c0*/ 	.dword	_ZN62_INTERNAL_d4f700d2_26_selective_scan_fwd_fp32_cu_80d2ef76_35564cuda3std6ranges3__45__cpo4sizeE
	.align		8
        /*00c8*/ 	.dword	_ZN62_INTERNAL_d4f700d2_26_selective_scan_fwd_fp32_cu_80d2ef76_35564cuda3std6ranges3__45__cpo5ssizeE
	.align		8
        /*00d0*/ 	.dword	_ZN62_INTERNAL_d4f700d2_26_selective_scan_fwd_fp32_cu_80d2ef76_35564cuda3std6ranges3__45__cpo8distanceE
	.align		8
        /*00d8*/ 	.dword	_ZN62_INTERNAL_d4f700d2_26_selective_scan_fwd_fp32_cu_80d2ef76_35566thrust23THRUST_300001_SM_800_NS6system6detail10sequential3seqE


//--------------------- .nv.constant0._Z25selective_scan_fwd_kernelI32Selective_Scan_fwd_kernel_traitsILi128ELi16ELi1ELb0ELb0ELb0ELb0EfN3c107complexIfEEEEv13SSMParamsBase --------------------------
	.section	.nv.constant0._Z25selective_scan_fwd_kernelI32Selective_Scan_fwd_kernel_traitsILi128ELi16ELi1ELb0ELb0ELb0ELb0EfN3c107complexIfEEEEv13SSMParamsBase,"a",@progbits
	.sectionflags	@""
	.align	4
.nv.constant0._Z25selective_scan_fwd_kernelI32Selective_Scan_fwd_kernel_traitsILi128ELi16ELi1ELb0ELb0ELb0ELb0EfN3c107complexIfEEEEv13SSMParamsBase:
	.zero		632


//--------------------- .nv.constant0._Z25selective_scan_fwd_kernelI32Selective_Scan_fwd_kernel_traitsILi128ELi16ELi1ELb0ELb0ELb0ELb1EfN3c107complexIfEEEEv13SSMParamsBase --------------------------
	.section	.nv.constant0._Z25selective_scan_fwd_kernelI32Selective_Scan_fwd_kernel_traitsILi128ELi16ELi1ELb0ELb0ELb0ELb1EfN3c107complexIfEEEEv13SSMParamsBase,"a",@progbits
	.sectionflags	@""
	.align	4
.nv.constant0._Z25selective_scan_fwd_kernelI32Selective_Scan_fwd_kernel_traitsILi128ELi16ELi1ELb0ELb0ELb0ELb1EfN3c107complexIfEEEEv13SSMParamsBase:
	.zero		632


//--------------------- .nv.constant0._Z25selective_scan_fwd_kernelI32Selective_Scan_fwd_kernel_traitsILi128ELi16ELi1ELb0ELb0ELb1ELb0EfN3c107complexIfEEEEv13SSMParamsBase --------------------------
	.section	.nv.constant0._Z25selective_scan_fwd_kernelI32Selective_Scan_fwd_kernel_traitsILi128ELi16ELi1ELb0ELb0ELb1ELb0EfN3c107complexIfEEEEv13SSMParamsBase,"a",@progbits
	.sectionflags	@""
	.align	4
.nv.constant0._Z25selective_scan_fwd_kernelI32Selective_Scan_fwd_kernel_traitsILi128ELi16ELi1ELb0ELb0ELb1ELb0EfN3c107complexIfEEEEv13SSMParamsBase:
	.zero		632


//--------------------- .nv.constant0._Z25selective_scan_fwd_kernelI32Selective_Scan_fwd_kernel_traitsILi128ELi16ELi1ELb0ELb0ELb1ELb1EfN3c107complexIfEEEEv13SSMParamsBase --------------------------
	.section	.nv.constant0._Z25selective_scan_fwd_kernelI32Selective_Scan_fwd_kernel_traitsILi128ELi16ELi1ELb0ELb0ELb1ELb1EfN3c107complexIfEEEEv13SSMParamsBase,"a",@progbits
	.sectionflags	@""
	.align	4
.nv.constant0._Z25selective_scan_fwd_kernelI32Selective_Scan_fwd_kernel_traitsILi128ELi16ELi1ELb0ELb0ELb1ELb1EfN3c107complexIfEEEEv13SSMParamsBase:
	.zero		632


//--------------------- .nv.constant0._Z25selective_scan_fwd_kernelI32Selective_Scan_fwd_kernel_traitsILi128ELi16ELi1ELb0ELb1ELb0ELb0EfN3c107complexIfEEEEv13SSMParamsBase --------------------------
	.section	.nv.constant0._Z25selective_scan_fwd_kernelI32Selective_Scan_fwd_kernel_traitsILi128ELi16ELi1ELb0ELb1ELb0ELb0EfN3c107complexIfEEEEv13SSMParamsBase,"a",@progbits
	.sectionflags	@""
	.align	4
.nv.constant0._Z25selective_scan_fwd_kernelI32Selective_Scan_fwd_kernel_traitsILi128ELi16ELi1ELb0ELb1ELb0ELb0EfN3c107complexIfEEEEv13SSMParamsBase:
	.zero		632


//--------------------- .nv.constant0._Z25selective_scan_fwd_kernelI32Selective_Scan_fwd_kernel_traitsILi128ELi16ELi1ELb0ELb1ELb0ELb1EfN3c107complexIfEEEEv13SSMParamsBase --------------------------
	.section	.nv.constant0._Z25selective_scan_fwd_kernelI32Selective_Scan_fwd_kernel_traitsILi128ELi16ELi1ELb0ELb1ELb0ELb1EfN3c107complexIfEEEEv13SSMParamsBase,"a",@progbits
	.sectionflags	@""
	.align	4
.nv.constant0._Z25selective_scan_fwd_kernelI32Selective_Scan_fwd_kernel_traitsILi128ELi16ELi1ELb0ELb1ELb0ELb1EfN3c107complexIfEEEEv13SSMParamsBase:
	.zero		632


//--------------------- .nv.constant0._Z25selective_scan_fwd_kernelI32Selective_Scan_fwd_kernel_traitsILi128ELi16ELi1ELb0ELb1ELb1ELb0EfN3c107complexIfEEEEv13SSMParamsBase --------------------------
	.section	.nv.constant0._Z25selective_scan_fwd_kernelI32Selective_Scan_fwd_kernel_traitsILi128ELi16ELi1ELb0ELb1ELb1ELb0EfN3c107complexIfEEEEv13SSMParamsBase,"a",@progbits
	.sectionflags	@""
	.align	4
.nv.constant0._Z25selective_scan_fwd_kernelI32Selective_Scan_fwd_kernel_traitsILi128ELi16ELi1ELb0ELb1ELb1ELb0EfN3c107complexIfEEEEv13SSMParamsBase:
	.zero		632


//--------------------- .nv.constant0._Z25selective_scan_fwd_kernelI32Selective_Scan_fwd_kernel_traitsILi128ELi16ELi1ELb0ELb1ELb1ELb1EfN3c107complexIfEEEEv13SSMParamsBase --------------------------
	.section	.nv.constant0._Z25selective_scan_fwd_kernelI32Selective_Scan_fwd_kernel_traitsILi128ELi16ELi1ELb0ELb1ELb1ELb1EfN3c107complexIfEEEEv13SSMParamsBase,"a",@progbits
	.sectionflags	@""
	.align	4
.nv.constant0._Z25selective_scan_fwd_kernelI32Selective_Scan_fwd_kernel_traitsILi128ELi16ELi1ELb0ELb1ELb1ELb1EfN3c107complexIfEEEEv13SSMParamsBase:
	.zero		632


//--------------------- .nv.constant0._Z25selective_scan_fwd_kernelI32Selective_Scan_fwd_kernel_traitsILi128ELi16ELi1ELb1ELb0ELb0ELb0EfN3c107complexIfEEEEv13SSMParamsBase --------------------------
	.section	.nv.constant0._Z25selective_scan_fwd_kernelI32Selective_Scan_fwd_kernel_traitsILi128ELi16ELi1ELb1ELb0ELb0ELb0EfN3c107complexIfEEEEv13SSMParamsBase,"a",@progbits
	.sectionflags	@""
	.align	4
.nv.constant0._Z25selective_scan_fwd_kernelI32Selective_Scan_fwd_kernel_traitsILi128ELi16ELi1ELb1ELb0ELb0ELb0EfN3c107complexIfEEEEv13SSMParamsBase:
	.zero		632


//--------------------- .nv.constant0._Z25selective_scan_fwd_kernelI32Selective_Scan_fwd_kernel_traitsILi128ELi16ELi1ELb1ELb0ELb0ELb1EfN3c107complexIfEEEEv13SSMParamsBase --------------------------
	.section	.nv.constant0._Z25selective_scan_fwd_kernelI32Selective_Scan_fwd_kernel_traitsILi128ELi16ELi1ELb1ELb0ELb0ELb1EfN3c107complexIfEEEEv13SSMParamsBase,"a",@progbits
	.sectionflags	@""
	.align	4
.nv.constant0._Z25selective_scan_fwd_kernelI32Selective_Scan_fwd_kernel_traitsILi128ELi16ELi1ELb1ELb0ELb0ELb1EfN3c107complexIfEEEEv13SSMParamsBase:
	.zero		632


//--------------------- .nv.constant0._Z25selective_scan_fwd_kernelI32Selective_Scan_fwd_kernel_traitsILi128ELi16ELi1ELb1ELb0ELb1ELb0EfN3c107complexIfEEEEv13SSMParamsBase --------------------------
	.section	.nv.constant0._Z25selective_scan_fwd_kernelI32Selective_Scan_fwd_kernel_traitsILi128ELi16ELi1ELb1ELb0ELb1ELb0EfN3c107complexIfEEEEv13SSMParamsBase,"a",@progbits
	.sectionflags	@""
	.align	4
.nv.constant0._Z25selective_scan_fwd_kernelI32Selective_Scan_fwd_kernel_traitsILi128ELi16ELi1ELb1ELb0ELb1ELb0EfN3c107complexIfEEEEv13SSMParamsBase:
	.zero		632


//--------------------- .nv.constant0._Z25selective_scan_fwd_kernelI32Selective_Scan_fwd_kernel_traitsILi128ELi16ELi1ELb1ELb0ELb1ELb1EfN3c107complexIfEEEEv13SSMParamsBase --------------------------
	.section	.nv.constant0._Z25selective_scan_fwd_kernelI32Selective_Scan_fwd_kernel_traitsILi128ELi16ELi1ELb1ELb0ELb1ELb1EfN3c107complexIfEEEEv13SSMParamsBase,"a",@progbits
	.sectionflags	@""
	.align	4
.nv.constant0._Z25selective_scan_fwd_kernelI32Selective_Scan_fwd_kernel_traitsILi128ELi16ELi1ELb1ELb0ELb1ELb1EfN3c107complexIfEEEEv13SSMParamsBase:
	.zero		632


//--------------------- .nv.constant0._Z25selective_scan_fwd_kernelI32Selective_Scan_fwd_kernel_traitsILi128ELi16ELi1ELb1ELb1ELb0ELb0EfN3c107complexIfEEEEv13SSMParamsBase --------------------------
	.section	.nv.constant0._Z25selective_scan_fwd_kernelI32Selective_Scan_fwd_kernel_traitsILi128ELi16ELi1ELb1ELb1ELb0ELb0EfN3c107complexIfEEEEv13SSMParamsBase,"a",@progbits
	.sectionflags	@""
	.align	4
.nv.constant0._Z25selective_scan_fwd_kernelI32Selective_Scan_fwd_kernel_traitsILi128ELi16ELi1ELb1ELb1ELb0ELb0EfN3c107complexIfEEEEv13SSMParamsBase:
	.zero		632


//--------------------- .nv.constant0._Z25selective_scan_fwd_kernelI32Selective_Scan_fwd_kernel_traitsILi128ELi16ELi1ELb1ELb1ELb0ELb1EfN3c107complexIfEEEEv13SSMParamsBase --------------------------
	.section	.nv.constant0._Z25selective_scan_fwd_kernelI32Selective_Scan_fwd_kernel_traitsILi128ELi16ELi1ELb1ELb1ELb0ELb1EfN3c107complexIfEEEEv13SSMParamsBase,"a",@progbits
	.sectionflags	@""
	.align	4
.nv.constant0._Z25selective_scan_fwd_kernelI32Selective_Scan_fwd_kernel_traitsILi128ELi16ELi1ELb1ELb1ELb0ELb1EfN3c107complexIfEEEEv13SSMParamsBase:
	.zero		632


//--------------------- .nv.constant0._Z25selective_scan_fwd_kernelI32Selective_Scan_fwd_kernel_traitsILi128ELi16ELi1ELb1ELb1ELb1ELb0EfN3c107complexIfEEEEv13SSMParamsBase --------------------------
	.section	.nv.constant0._Z25selective_scan_fwd_kernelI32Selective_Scan_fwd_kernel_traitsILi128ELi16ELi1ELb1ELb1ELb1ELb0EfN3c107complexIfEEEEv13SSMParamsBase,"a",@progbits
	.sectionflags	@""
	.align	4
.nv.constant0._Z25selective_scan_fwd_kernelI32Selective_Scan_fwd_kernel_traitsILi128ELi16ELi1ELb1ELb1ELb1ELb0EfN3c107complexIfEEEEv13SSMParamsBase:
	.zero		632


//--------------------- .nv.constant0._Z25selective_scan_fwd_kernelI32Selective_Scan_fwd_kernel_traitsILi128ELi16ELi1ELb1ELb1ELb1ELb1EfN3c107complexIfEEEEv13SSMParamsBase --------------------------
	.section	.nv.constant0._Z25selective_scan_fwd_kernelI32Selective_Scan_fwd_kernel_traitsILi128ELi16ELi1ELb1ELb1ELb1ELb1EfN3c107complexIfEEEEv13SSMParamsBase,"a",@progbits
	.sectionflags	@""
	.align	4
.nv.constant0._Z25selective_scan_fwd_kernelI32Selective_Scan_fwd_kernel_traitsILi128ELi16ELi1ELb1ELb1ELb1ELb1EfN3c107complexIfEEEEv13SSMParamsBase:
	.zero		632


//--------------------- .nv.constant0._Z25selective_scan_fwd_kernelI32Selective_Scan_fwd_kernel_traitsILi64ELi16ELi1ELb0ELb0ELb0ELb0EfN3c107complexIfEEEEv13SSMParamsBase --------------------------
	.section	.nv.constant0._Z25selective_scan_fwd_kernelI32Selective_Scan_fwd_kernel_traitsILi64ELi16ELi1ELb0ELb0ELb0ELb0EfN3c107complexIfEEEEv13SSMParamsBase,"a",@progbits
	.sectionflags	@""
	.align	4
.nv.constant0._Z25selective_scan_fwd_kernelI32Selective_Scan_fwd_kernel_traitsILi64ELi16ELi1ELb0ELb0ELb0ELb0EfN3c107complexIfEEEEv13SSMParamsBase:
	.zero		632


//--------------------- .nv.constant0._Z25selective_scan_fwd_kernelI32Selective_Scan_fwd_kernel_traitsILi64ELi16ELi1ELb0ELb0ELb0ELb1EfN3c107complexIfEEEEv13SSMParamsBase --------------------------
	.section	.nv.constant0._Z25selective_scan_fwd_kernelI32Selective_Scan_fwd_kernel_traitsILi64ELi16ELi1ELb0ELb0ELb0ELb1EfN3c107complexIfEEEEv13SSMParamsBase,"a",@progbits
	.sectionflags	@""
	.align	4
.nv.constant0._Z25selective_scan_fwd_kernelI32Selective_Scan_fwd_kernel_traitsILi64ELi16ELi1ELb0ELb0ELb0ELb1EfN3c107complexIfEEEEv13SSMParamsBase:
	.zero		632


//--------------------- .nv.constant0._Z25selective_scan_fwd_kernelI32Selective_Scan_fwd_kernel_traitsILi64ELi16ELi1ELb0ELb0ELb1ELb0EfN3c107complexIfEEEEv13SSMParamsBase --------------------------
	.section	.nv.constant0._Z25selective_scan_fwd_kernelI32Selective_Scan_fwd_kernel_traitsILi64ELi16ELi1ELb0ELb0ELb1ELb0EfN3c107complexIfEEEEv13SSMParamsBase,"a",@progbits
	.sectionflags	@""
	.align	4
.nv.constant0._Z25selective_scan_fwd_kernelI32Selective_Scan_fwd_kernel_traitsILi64ELi16ELi1ELb0ELb0ELb1ELb0EfN3c107complexIfEEEEv13SSMParamsBase:
	.zero		632


//--------------------- .nv.constant0._Z25selective_scan_fwd_kernelI32Selective_Scan_fwd_kernel_traitsILi64ELi16ELi1ELb0ELb0ELb1ELb1EfN3c107complexIfEEEEv13SSMParamsBase --------------------------
	.section	.nv.constant0._Z25selective_scan_fwd_kernelI32Selective_Scan_fwd_kernel_traitsILi64ELi16ELi1ELb0ELb0ELb1ELb1EfN3c107complexIfEEEEv13SSMParamsBase,"a",@progbits
	.sectionflags	@""
	.align	4
.nv.constant0._Z25selective_scan_fwd_kernelI32Selective_Scan_fwd_kernel_traitsILi64ELi16ELi1ELb0ELb0ELb1ELb1EfN3c107complexIfEEEEv13SSMParamsBase:
	.zero		632


//--------------------- .nv.constant0._Z25selective_scan_fwd_kernelI32Selective_Scan_fwd_kernel_traitsILi64ELi16ELi1ELb0ELb1ELb0ELb0EfN3c107complexIfEEEEv13SSMParamsBase --------------------------
	.section	.nv.constant0._Z25selective_scan_fwd_kernelI32Selective_Scan_fwd_kernel_traitsILi64ELi16ELi1ELb0ELb1ELb0ELb0EfN3c107complexIfEEEEv13SSMParamsBase,"a",@progbits
	.sectionflags	@""
	.align	4
.nv.constant0._Z25selective_scan_fwd_kernelI32Selective_Scan_fwd_kernel_traitsILi64ELi16ELi1ELb0ELb1ELb0ELb0EfN3c107complexIfEEEEv13SSMParamsBase:
	.zero		632


//--------------------- .nv.constant0._Z25selective_scan_fwd_kernelI32Selective_Scan_fwd_kernel_traitsILi64ELi16ELi1ELb0ELb1ELb0ELb1EfN3c107complexIfEEEEv13SSMParamsBase --------------------------
	.section	.nv.constant0._Z25selective_scan_fwd_kernelI32Selective_Scan_fwd_kernel_traitsILi64ELi16ELi1ELb0ELb1ELb0ELb1EfN3c107complexIfEEEEv13SSMParamsBase,"a",@progbits
	.sectionflags	@""
	.align	4
.nv.constant0._Z25selective_scan_fwd_kernelI32Selective_Scan_fwd_kernel_traitsILi64ELi16ELi1ELb0ELb1ELb0ELb1EfN3c107complexIfEEEEv13SSMParamsBase:
	.zero		632


//--------------------- .nv.constant0._Z25selective_scan_fwd_kernelI32Selective_Scan_fwd_kernel_traitsILi64ELi16ELi1ELb0ELb1ELb1ELb0EfN3c107complexIfEEEEv13SSMParamsBase --------------------------
	.section	.nv.constant0._Z25selective_scan_fwd_kernelI32Selective_Scan_fwd_kernel_traitsILi64ELi16ELi1ELb0ELb1ELb1ELb0EfN3c107complexIfEEEEv13SSMParamsBase,"a",@progbits
	.sectionflags	@""
	.align	4
.nv.constant0._Z25selective_scan_fwd_kernelI32Selective_Scan_fwd_kernel_traitsILi64ELi16ELi1ELb0ELb1ELb1ELb0EfN3c107complexIfEEEEv13SSMParamsBase:
	.zero		632


//--------------------- .nv.constant0._Z25selective_scan_fwd_kernelI32Selective_Scan_fwd_kernel_traitsILi64ELi16ELi1ELb0ELb1ELb1ELb1EfN3c107complexIfEEEEv13SSMParamsBase --------------------------
	.section	.nv.constant0._Z25selective_scan_fwd_kernelI32Selective_Scan_fwd_kernel_traitsILi64ELi16ELi1ELb0ELb1ELb1ELb1EfN3c107complexIfEEEEv13SSMParamsBase,"a",@progbits
	.sectionflags	@""
	.align	4
.nv.constant0._Z25selective_scan_fwd_kernelI32Selective_Scan_fwd_kernel_traitsILi64ELi16ELi1ELb0ELb1ELb1ELb1EfN3c107complexIfEEEEv13SSMParamsBase:
	.zero		632


//--------------------- .nv.constant0._Z25selective_scan_fwd_kernelI32Selective_Scan_fwd_kernel_traitsILi64ELi16ELi1ELb1ELb0ELb0ELb0EfN3c107complexIfEEEEv13SSMParamsBase --------------------------
	.section	.nv.constant0._Z25selective_scan_fwd_kernelI32Selective_Scan_fwd_kernel_traitsILi64ELi16ELi1ELb1ELb0ELb0ELb0EfN3c107complexIfEEEEv13SSMParamsBase,"a",@progbits
	.sectionflags	@""
	.align	4
.nv.constant0._Z25selective_scan_fwd_kernelI32Selective_Scan_fwd_kernel_traitsILi64ELi16ELi1ELb1ELb0ELb0ELb0EfN3c107complexIfEEEEv13SSMParamsBase:
	.zero		632


//--------------------- .nv.constant0._Z25selective_scan_fwd_kernelI32Selective_Scan_fwd_kernel_traitsILi64ELi16ELi1ELb1ELb0ELb0ELb1EfN3c107complexIfEEEEv13SSMParamsBase --------------------------
	.section	.nv.constant0._Z25selective_scan_fwd_kernelI32Selective_Scan_fwd_kernel_traitsILi64ELi16ELi1ELb1ELb0ELb0ELb1EfN3c107complexIfEEEEv13SSMParamsBase,"a",@progbits
	.sectionflags	@""
	.align	4
.nv.constant0._Z25selective_scan_fwd_kernelI32Selective_Scan_fwd_kernel_traitsILi64ELi16ELi1ELb1ELb0ELb0ELb1EfN3c107complexIfEEEEv13SSMParamsBase:
	.zero		632


//--------------------- .nv.constant0._Z25selective_scan_fwd_kernelI32Selective_Scan_fwd_kernel_traitsILi64ELi16ELi1ELb1ELb0ELb1ELb0EfN3c107complexIfEEEEv13SSMParamsBase --------------------------
	.section	.nv.constant0._Z25selective_scan_fwd_kernelI32Selective_Scan_fwd_kernel_traitsILi64ELi16ELi1ELb1ELb0ELb1ELb0EfN3c107complexIfEEEEv13SSMParamsBase,"a",@progbits
	.sectionflags	@""
	.align	4
.nv.constant0._Z25selective_scan_fwd_kernelI32Selective_Scan_fwd_kernel_traitsILi64ELi16ELi1ELb1ELb0ELb1ELb0EfN3c107complexIfEEEEv13SSMParamsBase:
	.zero		632


//--------------------- .nv.constant0._Z25selective_scan_fwd_kernelI32Selective_Scan_fwd_kernel_traitsILi64ELi16ELi1ELb1ELb0ELb1ELb1EfN3c107complexIfEEEEv13SSMParamsBase --------------------------
	.section	.nv.constant0._Z25selective_scan_fwd_kernelI32Selective_Scan_fwd_kernel_traitsILi64ELi16ELi1ELb1ELb0ELb1ELb1EfN3c107complexIfEEEEv13SSMParamsBase,"a",@progbits
	.sectionflags	@""
	.align	4
.nv.constant0._Z25selective_scan_fwd_kernelI32Selective_Scan_fwd_kernel_traitsILi64ELi16ELi1ELb1ELb0ELb1ELb1EfN3c107complexIfEEEEv13SSMParamsBase:
	.zero		632


//--------------------- .nv.constant0._Z25selective_scan_fwd_kernelI32Selective_Scan_fwd_kernel_traitsILi64ELi16ELi1ELb1ELb1ELb0ELb0EfN3c107complexIfEEEEv13SSMParamsBase --------------------------
	.section	.nv.constant0._Z25selective_scan_fwd_kernelI32Selective_Scan_fwd_kernel_traitsILi64ELi16ELi1ELb1ELb1ELb0ELb0EfN3c107complexIfEEEEv13SSMParamsBase,"a",@progbits
	.sectionflags	@""
	.align	4
.nv.constant0._Z25selective_scan_fwd_kernelI32Selective_Scan_fwd_kernel_traitsILi64ELi16ELi1ELb1ELb1ELb0ELb0EfN3c107complexIfEEEEv13SSMParamsBase:
	.zero		632


//--------------------- .nv.constant0._Z25selective_scan_fwd_kernelI32Selective_Scan_fwd_kernel_traitsILi64ELi16ELi1ELb1ELb1ELb0ELb1EfN3c107complexIfEEEEv13SSMParamsBase --------------------------
	.section	.nv.constant0._Z25selective_scan_fwd_kernelI32Selective_Scan_fwd_kernel_traitsILi64ELi16ELi1ELb1ELb1ELb0ELb1EfN3c107complexIfEEEEv13SSMParamsBase,"a",@progbits
	.sectionflags	@""
	.align	4
.nv.constant0._Z25selective_scan_fwd_kernelI32Selective_Scan_fwd_kernel_traitsILi64ELi16ELi1ELb1ELb1ELb0ELb1EfN3c107complexIfEEEEv13SSMParamsBase:
	.zero		632


//--------------------- .nv.constant0._Z25selective_scan_fwd_kernelI32Selective_Scan_fwd_kernel_traitsILi64ELi16ELi1ELb1ELb1ELb1ELb0EfN3c107complexIfEEEEv13SSMParamsBase --------------------------
	.section	.nv.constant0._Z25selective_scan_fwd_kernelI32Selective_Scan_fwd_kernel_traitsILi64ELi16ELi1ELb1ELb1ELb1ELb0EfN3c107complexIfEEEEv13SSMParamsBase,"a",@progbits
	.sectionflags	@""
	.align	4
.nv.constant0._Z25selective_scan_fwd_kernelI32Selective_Scan_fwd_kernel_traitsILi64ELi16ELi1ELb1ELb1ELb1ELb0EfN3c107complexIfEEEEv13SSMParamsBase:
	.zero		632


//--------------------- .nv.constant0._Z25selective_scan_fwd_kernelI32Selective_Scan_fwd_kernel_traitsILi64ELi16ELi1ELb1ELb1ELb1ELb1EfN3c107complexIfEEEEv13SSMParamsBase --------------------------
	.section	.nv.constant0._Z25selective_scan_fwd_kernelI32Selective_Scan_fwd_kernel_traitsILi64ELi16ELi1ELb1ELb1ELb1ELb1EfN3c107complexIfEEEEv13SSMParamsBase,"a",@progbits
	.sectionflags	@""
	.align	4
.nv.constant0._Z25selective_scan_fwd_kernelI32Selective_Scan_fwd_kernel_traitsILi64ELi16ELi1ELb1ELb1ELb1ELb1EfN3c107complexIfEEEEv13SSMParamsBase:
	.zero		632


//--------------------- .nv.constant0._Z25selective_scan_fwd_kernelI32Selective_Scan_fwd_kernel_traitsILi32ELi16ELi1ELb0ELb0ELb0ELb0EfN3c107complexIfEEEEv13SSMParamsBase --------------------------
	.section	.nv.constant0._Z25selective_scan_fwd_kernelI32Selective_Scan_fwd_kernel_traitsILi32ELi16ELi1ELb0ELb0ELb0ELb0EfN3c107complexIfEEEEv13SSMParamsBase,"a",@progbits
	.sectionflags	@""
	.align	4
.nv.constant0._Z25selective_scan_fwd_kernelI32Selective_Scan_fwd_kernel_traitsILi32ELi16ELi1ELb0ELb0ELb0ELb0EfN3c107complexIfEEEEv13SSMParamsBase:
	.zero		632


//--------------------- .nv.constant0._Z25selective_scan_fwd_kernelI32Selective_Scan_fwd_kernel_traitsILi32ELi16ELi1ELb0ELb0ELb0ELb1EfN3c107complexIfEEEEv13SSMParamsBase --------------------------
	.section	.nv.constant0._Z25selective_scan_fwd_kernelI32Selective_Scan_fwd_kernel_traitsILi32ELi16ELi1ELb0ELb0ELb0ELb1EfN3c107complexIfEEEEv13SSMParamsBase,"a",@progbits
	.sectionflags	@""
	.align	4
.nv.constant0._Z25selective_scan_fwd_kernelI32Selective_Scan_fwd_kernel_traitsILi32ELi16ELi1ELb0ELb0ELb0ELb1EfN3c107complexIfEEEEv13SSMParamsBase:
	.zero		632


//--------------------- .nv.constant0._Z25selective_scan_fwd_kernelI32Selective_Scan_fwd_kernel_traitsILi32ELi16ELi1ELb0ELb0ELb1ELb0EfN3c107complexIfEEEEv13SSMParamsBase --------------------------
	.section	.nv.constant0._Z25selective_scan_fwd_kernelI32Selective_Scan_fwd_kernel_traitsILi32ELi16ELi1ELb0ELb0ELb1ELb0EfN3c107complexIfEEEEv13SSMParamsBase,"a",@progbits
	.sectionflags	@""
	.align	4
.nv.constant0._Z25selective_scan_fwd_kernelI32Selective_Scan_fwd_kernel_traitsILi32ELi16ELi1ELb0ELb0ELb1ELb0EfN3c107complexIfEEEEv13SSMParamsBase:
	.zero		632


//--------------------- .nv.constant0._Z25selective_scan_fwd_kernelI32Selective_Scan_fwd_kernel_traitsILi32ELi16ELi1ELb0ELb0ELb1ELb1EfN3c107complexIfEEEEv13SSMParamsBase --------------------------
	.section	.nv.constant0._Z25selective_scan_fwd_kernelI32Selective_Scan_fwd_kernel_traitsILi32ELi16ELi1ELb0ELb0ELb1ELb1EfN3c107complexIfEEEEv13SSMParamsBase,"a",@progbits
	.sectionflags	@""
	.align	4
.nv.constant0._Z25selective_scan_fwd_kernelI32Selective_Scan_fwd_kernel_traitsILi32ELi16ELi1ELb0ELb0ELb1ELb1EfN3c107complexIfEEEEv13SSMParamsBase:
	.zero		632


//--------------------- .nv.constant0._Z25selective_scan_fwd_kernelI32Selective_Scan_fwd_kernel_traitsILi32ELi16ELi1ELb0ELb1ELb0ELb0EfN3c107complexIfEEEEv13SSMParamsBase --------------------------
	.section	.nv.constant0._Z25selective_scan_fwd_kernelI32Selective_Scan_fwd_kernel_traitsILi32ELi16ELi1ELb0ELb1ELb0ELb0EfN3c107complexIfEEEEv13SSMParamsBase,"a",@progbits
	.sectionflags	@""
	.align	4
.nv.constant0._Z25selective_scan_fwd_kernelI32Selective_Scan_fwd_kernel_traitsILi32ELi16ELi1ELb0ELb1ELb0ELb0EfN3c107complexIfEEEEv13SSMParamsBase:
	.zero		632


//--------------------- .nv.constant0._Z25selective_scan_fwd_kernelI32Selective_Scan_fwd_kernel_traitsILi32ELi16ELi1ELb0ELb1ELb0ELb1EfN3c107complexIfEEEEv13SSMParamsBase --------------------------
	.section	.nv.constant0._Z25selective_scan_fwd_kernelI32Selective_Scan_fwd_kernel_traitsILi32ELi16ELi1ELb0ELb1ELb0ELb1EfN3c107complexIfEEEEv13SSMParamsBase,"a",@progbits
	.sectionflags	@""
	.align	4
.nv.constant0._Z25selective_scan_fwd_kernelI32Selective_Scan_fwd_kernel_traitsILi32ELi16ELi1ELb0ELb1ELb0ELb1EfN3c107complexIfEEEEv13SSMParamsBase:
	.zero		632


//--------------------- .nv.constant0._Z25selective_scan_fwd_kernelI32Selective_Scan_fwd_kernel_traitsILi32ELi16ELi1ELb0ELb1ELb1ELb0EfN3c107complexIfEEEEv13SSMParamsBase --------------------------
	.section	.nv.constant0._Z25selective_scan_fwd_kernelI32Selective_Scan_fwd_kernel_traitsILi32ELi16ELi1ELb0ELb1ELb1ELb0EfN3c107complexIfEEEEv13SSMParamsBase,"a",@progbits
	.sectionflags	@""
	.align	4
.nv.constant0._Z25selective_scan_fwd_kernelI32Selective_Scan_fwd_kernel_traitsILi32ELi16ELi1ELb0ELb1ELb1ELb0EfN3c107complexIfEEEEv13SSMParamsBase:
	.zero		632


//--------------------- .nv.constant0._Z25selective_scan_fwd_kernelI32Selective_Scan_fwd_kernel_traitsILi32ELi16ELi1ELb0ELb1ELb1ELb1EfN3c107complexIfEEEEv13SSMParamsBase --------------------------
	.section	.nv.constant0._Z25selective_scan_fwd_kernelI32Selective_Scan_fwd_kernel_traitsILi32ELi16ELi1ELb0ELb1ELb1ELb1EfN3c107complexIfEEEEv13SSMParamsBase,"a",@progbits
	.sectionflags	@""
	.align	4
.nv.constant0._Z25selective_scan_fwd_kernelI32Selective_Scan_fwd_kernel_traitsILi32ELi16ELi1ELb0ELb1ELb1ELb1EfN3c107complexIfEEEEv13SSMParamsBase:
	.zero		632


//--------------------- .nv.constant0._Z25selective_scan_fwd_kernelI32Selective_Scan_fwd_kernel_traitsILi32ELi16ELi1ELb1ELb0ELb0ELb0EfN3c107complexIfEEEEv13SSMParamsBase --------------------------
	.section	.nv.constant0._Z25selective_scan_fwd_kernelI32Selective_Scan_fwd_kernel_traitsILi32ELi16ELi1ELb1ELb0ELb0ELb0EfN3c107complexIfEEEEv13SSMParamsBase,"a",@progbits
	.sectionflags	@""
	.align	4
.nv.constant0._Z25selective_scan_fwd_kernelI32Selective_Scan_fwd_kernel_traitsILi32ELi16ELi1ELb1ELb0ELb0ELb0EfN3c107complexIfEEEEv13SSMParamsBase:
	.zero		632


//--------------------- .nv.constant0._Z25selective_scan_fwd_kernelI32Selective_Scan_fwd_kernel_traitsILi32ELi16ELi1ELb1ELb0ELb0ELb1EfN3c107complexIfEEEEv13SSMParamsBase --------------------------
	.section	.nv.constant0._Z25selective_scan_fwd_kernelI32Selective_Scan_fwd_kernel_traitsILi32ELi16ELi1ELb1ELb0ELb0ELb1EfN3c107complexIfEEEEv13SSMParamsBase,"a",@progbits
	.sectionflags	@""
	.align	4
.nv.constant0._Z25selective_scan_fwd_kernelI32Selective_Scan_fwd_kernel_traitsILi32ELi16ELi1ELb1ELb0ELb0ELb1EfN3c107complexIfEEEEv13SSMParamsBase:
	.zero		632


//--------------------- .nv.constant0._Z25selective_scan_fwd_kernelI32Selective_Scan_fwd_kernel_traitsILi32ELi16ELi1ELb1ELb0ELb1ELb0EfN3c107complexIfEEEEv13SSMParamsBase --------------------------
	.section	.nv.constant0._Z25selective_scan_fwd_kernelI32Selective_Scan_fwd_kernel_traitsILi32ELi16ELi1ELb1ELb0ELb1ELb0EfN3c107complexIfEEEEv13SSMParamsBase,"a",@progbits
	.sectionflags	@""
	.align	4
.nv.constant0._Z25selective_scan_fwd_kernelI32Selective_Scan_fwd_kernel_traitsILi32ELi16ELi1ELb1ELb0ELb1ELb0EfN3c107complexIfEEEEv13SSMParamsBase:
	.zero		632


//--------------------- .nv.constant0._Z25selective_scan_fwd_kernelI32Selective_Scan_fwd_kernel_traitsILi32ELi16ELi1ELb1ELb0ELb1ELb1EfN3c107complexIfEEEEv13SSMParamsBase --------------------------
	.section	.nv.constant0._Z25selective_scan_fwd_kernelI32Selective_Scan_fwd_kernel_traitsILi32ELi16ELi1ELb1ELb0ELb1ELb1EfN3c107complexIfEEEEv13SSMParamsBase,"a",@progbits
	.sectionflags	@""
	.align	4
.nv.constant0._Z25selective_scan_fwd_kernelI32Selective_Scan_fwd_kernel_traitsILi32ELi16ELi1ELb1ELb0ELb1ELb1EfN3c107complexIfEEEEv13SSMParamsBase:
	.zero		632


//--------------------- .nv.constant0._Z25selective_scan_fwd_kernelI32Selective_Scan_fwd_kernel_traitsILi32ELi16ELi1ELb1ELb1ELb0ELb0EfN3c107complexIfEEEEv13SSMParamsBase --------------------------
	.section	.nv.constant0._Z25selective_scan_fwd_kernelI32Selective_Scan_fwd_kernel_traitsILi32ELi16ELi1ELb1ELb1ELb0ELb0EfN3c107complexIfEEEEv13SSMParamsBase,"a",@progbits
	.sectionflags	@""
	.align	4
.nv.constant0._Z25selective_scan_fwd_kernelI32Selective_Scan_fwd_kernel_traitsILi32ELi16ELi1ELb1ELb1ELb0ELb0EfN3c107complexIfEEEEv13SSMParamsBase:
	.zero		632


//--------------------- .nv.constant0._Z25selective_scan_fwd_kernelI32Selective_Scan_fwd_kernel_traitsILi32ELi16ELi1ELb1ELb1ELb0ELb1EfN3c107complexIfEEEEv13SSMParamsBase --------------------------
	.section	.nv.constant0._Z25selective_scan_fwd_kernelI32Selective_Scan_fwd_kernel_traitsILi32ELi16ELi1ELb1ELb1ELb0ELb1EfN3c107complexIfEEEEv13SSMParamsBase,"a",@progbits
	.sectionflags	@""
	.align	4
.nv.constant0._Z25selective_scan_fwd_kernelI32Selective_Scan_fwd_kernel_traitsILi32ELi16ELi1ELb1ELb1ELb0ELb1EfN3c107complexIfEEEEv13SSMParamsBase:
	.zero		632


//--------------------- .nv.constant0._Z25selective_scan_fwd_kernelI32Selective_Scan_fwd_kernel_traitsILi32ELi16ELi1ELb1ELb1ELb1ELb0EfN3c107complexIfEEEEv13SSMParamsBase --------------------------
	.section	.nv.constant0._Z25selective_scan_fwd_kernelI32Selective_Scan_fwd_kernel_traitsILi32ELi16ELi1ELb1ELb1ELb1ELb0EfN3c107complexIfEEEEv13SSMParamsBase,"a",@progbits
	.sectionflags	@""
	.align	4
.nv.constant0._Z25selective_scan_fwd_kernelI32Selective_Scan_fwd_kernel_traitsILi32ELi16ELi1ELb1ELb1ELb1ELb0EfN3c107complexIfEEEEv13SSMParamsBase:
	.zero		632


//--------------------- .nv.constant0._Z25selective_scan_fwd_kernelI32Selective_Scan_fwd_kernel_traitsILi32ELi16ELi1ELb1ELb1ELb1ELb1EfN3c107complexIfEEEEv13SSMParamsBase --------------------------
	.section	.nv.constant0._Z25selective_scan_fwd_kernelI32Selective_Scan_fwd_kernel_traitsILi32ELi16ELi1ELb1ELb1ELb1ELb1EfN3c107complexIfEEEEv13SSMParamsBase,"a",@progbits
	.sectionflags	@""
	.align	4
.nv.constant0._Z25selective_scan_fwd_kernelI32Selective_Scan_fwd_kernel_traitsILi32ELi16ELi1ELb1ELb1ELb1ELb1EfN3c107complexIfEEEEv13SSMParamsBase:
	.zero		632


//--------------------- .nv.constant0._Z25selective_scan_fwd_kernelI32Selective_Scan_fwd_kernel_traitsILi32ELi8ELi1ELb0ELb0ELb0ELb0EfN3c107complexIfEEEEv13SSMParamsBase --------------------------
	.section	.nv.constant0._Z25selective_scan_fwd_kernelI32Selective_Scan_fwd_kernel_traitsILi32ELi8ELi1ELb0ELb0ELb0ELb0EfN3c107complexIfEEEEv13SSMParamsBase,"a",@progbits
	.sectionflags	@""
	.align	4
.nv.constant0._Z25selective_scan_fwd_kernelI32Selective_Scan_fwd_kernel_traitsILi32ELi8ELi1ELb0ELb0ELb0ELb0EfN3c107complexIfEEEEv13SSMParamsBase:
	.zero		632


//--------------------- .nv.constant0._Z25selective_scan_fwd_kernelI32Selective_Scan_fwd_kernel_traitsILi32ELi8ELi1ELb0ELb0ELb0ELb1EfN3c107complexIfEEEEv13SSMParamsBase --------------------------
	.section	.nv.constant0._Z25selective_scan_fwd_kernelI32Selective_Scan_fwd_kernel_traitsILi32ELi8ELi1ELb0ELb0ELb0ELb1EfN3c107complexIfEEEEv13SSMParamsBase,"a",@progbits
	.sectionflags	@""
	.align	4
.nv.constant0._Z25selective_scan_fwd_kernelI32Selective_Scan_fwd_kernel_traitsILi32ELi8ELi1ELb0ELb0ELb0ELb1EfN3c107complexIfEEEEv13SSMParamsBase:
	.zero		632


//--------------------- .nv.constant0._Z25selective_scan_fwd_kernelI32Selective_Scan_fwd_kernel_traitsILi32ELi8ELi1ELb0ELb0ELb1ELb0EfN3c107complexIfEEEEv13SSMParamsBase --------------------------
	.section	.nv.constant0._Z25selective_scan_fwd_kernelI32Selective_Scan_fwd_kernel_traitsILi32ELi8ELi1ELb0ELb0ELb1ELb0EfN3c107complexIfEEEEv13SSMParamsBase,"a",@progbits
	.sectionflags	@""
	.align	4
.nv.constant0._Z25selective_scan_fwd_kernelI32Selective_Scan_fwd_kernel_traitsILi32ELi8ELi1ELb0ELb0ELb1ELb0EfN3c107complexIfEEEEv13SSMParamsBase:
	.zero		632


//--------------------- .nv.constant0._Z25selective_scan_fwd_kernelI32Selective_Scan_fwd_kernel_traitsILi32ELi8ELi1ELb0ELb0ELb1ELb1EfN3c107complexIfEEEEv13SSMParamsBase --------------------------
	.section	.nv.constant0._Z25selective_scan_fwd_kernelI32Selective_Scan_fwd_kernel_traitsILi32ELi8ELi1ELb0ELb0ELb1ELb1EfN3c107complexIfEEEEv13SSMParamsBase,"a",@progbits
	.sectionflags	@""
	.align	4
.nv.constant0._Z25selective_scan_fwd_kernelI32Selective_Scan_fwd_kernel_traitsILi32ELi8ELi1ELb0ELb0ELb1ELb1EfN3c107complexIfEEEEv13SSMParamsBase:
	.zero		632


//--------------------- .nv.constant0._Z25selective_scan_fwd_kernelI32Selective_Scan_fwd_kernel_traitsILi32ELi8ELi1ELb0ELb1ELb0ELb0EfN3c107complexIfEEEEv13SSMParamsBase --------------------------
	.section	.nv.constant0._Z25selective_scan_fwd_kernelI32Selective_Scan_fwd_kernel_traitsILi32ELi8ELi1ELb0ELb1ELb0ELb0EfN3c107complexIfEEEEv13SSMParamsBase,"a",@progbits
	.sectionflags	@""
	.align	4
.nv.constant0._Z25selective_scan_fwd_kernelI32Selective_Scan_fwd_kernel_traitsILi32ELi8ELi1ELb0ELb1ELb0ELb0EfN3c107complexIfEEEEv13SSMParamsBase:
	.zero		632


//--------------------- .nv.constant0._Z25selective_scan_fwd_kernelI32Selective_Scan_fwd_kernel_traitsILi32ELi8ELi1ELb0ELb1ELb0ELb1EfN3c107complexIfEEEEv13SSMParamsBase --------------------------
	.section	.nv.constant0._Z25selective_scan_fwd_kernelI32Selective_Scan_fwd_kernel_traitsILi32ELi8ELi1ELb0ELb1ELb0ELb1EfN3c107complexIfEEEEv13SSMParamsBase,"a",@progbits
	.sectionflags	@""
	.align	4
.nv.constant0._Z25selective_scan_fwd_kernelI32Selective_Scan_fwd_kernel_traitsILi32ELi8ELi1ELb0ELb1ELb0ELb1EfN3c107complexIfEEEEv13SSMParamsBase:
	.zero		632


//--------------------- .nv.constant0._Z25selective_scan_fwd_kernelI32Selective_Scan_fwd_kernel_traitsILi32ELi8ELi1ELb0ELb1ELb1ELb0EfN3c107complexIfEEEEv13SSMParamsBase --------------------------
	.section	.nv.constant0._Z25selective_scan_fwd_kernelI32Selective_Scan_fwd_kernel_traitsILi32ELi8ELi1ELb0ELb1ELb1ELb0EfN3c107complexIfEEEEv13SSMParamsBase,"a",@progbits
	.sectionflags	@""
	.align	4
.nv.constant0._Z25selective_scan_fwd_kernelI32Selective_Scan_fwd_kernel_traitsILi32ELi8ELi1ELb0ELb1ELb1ELb0EfN3c107complexIfEEEEv13SSMParamsBase:
	.zero		632


//--------------------- .nv.constant0._Z25selective_scan_fwd_kernelI32Selective_Scan_fwd_kernel_traitsILi32ELi8ELi1ELb0ELb1ELb1ELb1EfN3c107complexIfEEEEv13SSMParamsBase --------------------------
	.section	.nv.constant0._Z25selective_scan_fwd_kernelI32Selective_Scan_fwd_kernel_traitsILi32ELi8ELi1ELb0ELb1ELb1ELb1EfN3c107complexIfEEEEv13SSMParamsBase,"a",@progbits
	.sectionflags	@""
	.align	4
.nv.constant0._Z25selective_scan_fwd_kernelI32Selective_Scan_fwd_kernel_traitsILi32ELi8ELi1ELb0ELb1ELb1ELb1EfN3c107complexIfEEEEv13SSMParamsBase:
	.zero		632


//--------------------- .nv.constant0._Z25selective_scan_fwd_kernelI32Selective_Scan_fwd_kernel_traitsILi32ELi8ELi1ELb1ELb0ELb0ELb0EfN3c107complexIfEEEEv13SSMParamsBase --------------------------
	.section	.nv.constant0._Z25selective_scan_fwd_kernelI32Selective_Scan_fwd_kernel_traitsILi32ELi8ELi1ELb1ELb0ELb0ELb0EfN3c107complexIfEEEEv13SSMParamsBase,"a",@progbits
	.sectionflags	@""
	.align	4
.nv.constant0._Z25selective_scan_fwd_kernelI32Selective_Scan_fwd_kernel_traitsILi32ELi8ELi1ELb1ELb0ELb0ELb0EfN3c107complexIfEEEEv13SSMParamsBase:
	.zero		632


//--------------------- .nv.constant0._Z25selective_scan_fwd_kernelI32Selective_Scan_fwd_kernel_traitsILi32ELi8ELi1ELb1ELb0ELb0ELb1EfN3c107complexIfEEEEv13SSMParamsBase --------------------------
	.section	.nv.constant0._Z25selective_scan_fwd_kernelI32Selective_Scan_fwd_kernel_traitsILi32ELi8ELi1ELb1ELb0ELb0ELb1EfN3c107complexIfEEEEv13SSMParamsBase,"a",@progbits
	.sectionflags	@""
	.align	4
.nv.constant0._Z25selective_scan_fwd_kernelI32Selective_Scan_fwd_kernel_traitsILi32ELi8ELi1ELb1ELb0ELb0ELb1EfN3c107complexIfEEEEv13SSMParamsBase:
	.zero		632


//--------------------- .nv.constant0._Z25selective_scan_fwd_kernelI32Selective_Scan_fwd_kernel_traitsILi32ELi8ELi1ELb1ELb0ELb1ELb0EfN3c107complexIfEEEEv13SSMParamsBase --------------------------
	.section	.nv.constant0._Z25selective_scan_fwd_kernelI32Selective_Scan_fwd_kernel_traitsILi32ELi8ELi1ELb1ELb0ELb1ELb0EfN3c107complexIfEEEEv13SSMParamsBase,"a",@progbits
	.sectionflags	@""
	.align	4
.nv.constant0._Z25selective_scan_fwd_kernelI32Selective_Scan_fwd_kernel_traitsILi32ELi8ELi1ELb1ELb0ELb1ELb0EfN3c107complexIfEEEEv13SSMParamsBase:
	.zero		632


//--------------------- .nv.constant0._Z25selective_scan_fwd_kernelI32Selective_Scan_fwd_kernel_traitsILi32ELi8ELi1ELb1ELb0ELb1ELb1EfN3c107complexIfEEEEv13SSMParamsBase --------------------------
	.section	.nv.constant0._Z25selective_scan_fwd_kernelI32Selective_Scan_fwd_kernel_traitsILi32ELi8ELi1ELb1ELb0ELb1ELb1EfN3c107complexIfEEEEv13SSMParamsBase,"a",@progbits
	.sectionflags	@""
	.align	4
.nv.constant0._Z25selective_scan_fwd_kernelI32Selective_Scan_fwd_kernel_traitsILi32ELi8ELi1ELb1ELb0ELb1ELb1EfN3c107complexIfEEEEv13SSMParamsBase:
	.zero		632


//--------------------- .nv.constant0._Z25selective_scan_fwd_kernelI32Selective_Scan_fwd_kernel_traitsILi32ELi8ELi1ELb1ELb1ELb0ELb0EfN3c107complexIfEEEEv13SSMParamsBase --------------------------
	.section	.nv.constant0._Z25selective_scan_fwd_kernelI32Selective_Scan_fwd_kernel_traitsILi32ELi8ELi1ELb1ELb1ELb0ELb0EfN3c107complexIfEEEEv13SSMParamsBase,"a",@progbits
	.sectionflags	@""
	.align	4
.nv.constant0._Z25selective_scan_fwd_kernelI32Selective_Scan_fwd_kernel_traitsILi32ELi8ELi1ELb1ELb1ELb0ELb0EfN3c107complexIfEEEEv13SSMParamsBase:
	.zero		632


//--------------------- .nv.constant0._Z25selective_scan_fwd_kernelI32Selective_Scan_fwd_kernel_traitsILi32ELi8ELi1ELb1ELb1ELb0ELb1EfN3c107complexIfEEEEv13SSMParamsBase --------------------------
	.section	.nv.constant0._Z25selective_scan_fwd_kernelI32Selective_Scan_fwd_kernel_traitsILi32ELi8ELi1ELb1ELb1ELb0ELb1EfN3c107complexIfEEEEv13SSMParamsBase,"a",@progbits
	.sectionflags	@""
	.align	4
.nv.constant0._Z25selective_scan_fwd_kernelI32Selective_Scan_fwd_kernel_traitsILi32ELi8ELi1ELb1ELb1ELb0ELb1EfN3c107complexIfEEEEv13SSMParamsBase:
	.zero		632


//--------------------- .nv.constant0._Z25selective_scan_fwd_kernelI32Selective_Scan_fwd_kernel_traitsILi32ELi8ELi1ELb1ELb1ELb1ELb0EfN3c107complexIfEEEEv13SSMParamsBase --------------------------
	.section	.nv.constant0._Z25selective_scan_fwd_kernelI32Selective_Scan_fwd_kernel_traitsILi32ELi8ELi1ELb1ELb1ELb1ELb0EfN3c107complexIfEEEEv13SSMParamsBase,"a",@progbits
	.sectionflags	@""
	.align	4
.nv.constant0._Z25selective_scan_fwd_kernelI32Selective_Scan_fwd_kernel_traitsILi32ELi8ELi1ELb1ELb1ELb1ELb0EfN3c107complexIfEEEEv13SSMParamsBase:
	.zero		632


//--------------------- .nv.constant0._Z25selective_scan_fwd_kernelI32Selective_Scan_fwd_kernel_traitsILi32ELi8ELi1ELb1ELb1ELb1ELb1EfN3c107complexIfEEEEv13SSMParamsBase --------------------------
	.section	.nv.constant0._Z25selective_scan_fwd_kernelI32Selective_Scan_fwd_kernel_traitsILi32ELi8ELi1ELb1ELb1ELb1ELb1EfN3c107complexIfEEEEv13SSMParamsBase,"a",@progbits
	.sectionflags	@""
	.align	4
.nv.constant0._Z25selective_scan_fwd_kernelI32Selective_Scan_fwd_kernel_traitsILi32ELi8ELi1ELb1ELb1ELb1ELb1EfN3c107complexIfEEEEv13SSMParamsBase:
	.zero		632


//--------------------- .nv.constant0._Z25selective_scan_fwd_kernelI32Selective_Scan_fwd_kernel_traitsILi32ELi4ELi1ELb0ELb0ELb0ELb0EfN3c107complexIfEEEEv13SSMParamsBase --------------------------
	.section	.nv.constant0._Z25selective_scan_fwd_kernelI32Selective_Scan_fwd_kernel_traitsILi32ELi4ELi1ELb0ELb0ELb0ELb0EfN3c107complexIfEEEEv13SSMParamsBase,"a",@progbits
	.sectionflags	@""
	.align	4
.nv.constant0._Z25selective_scan_fwd_kernelI32Selective_Scan_fwd_kernel_traitsILi32ELi4ELi1ELb0ELb0ELb0ELb0EfN3c107complexIfEEEEv13SSMParamsBase:
	.zero		632


//--------------------- .nv.constant0._Z25selective_scan_fwd_kernelI32Selective_Scan_fwd_kernel_traitsILi32ELi4ELi1ELb0ELb0ELb0ELb1EfN3c107complexIfEEEEv13SSMParamsBase --------------------------
	.section	.nv.constant0._Z25selective_scan_fwd_kernelI32Selective_Scan_fwd_kernel_traitsILi32ELi4ELi1ELb0ELb0ELb0ELb1EfN3c107complexIfEEEEv13SSMParamsBase,"a",@progbits
	.sectionflags	@""
	.align	4
.nv.constant0._Z25selective_scan_fwd_kernelI32Selective_Scan_fwd_kernel_traitsILi32ELi4ELi1ELb0ELb0ELb0ELb1EfN3c107complexIfEEEEv13SSMParamsBase:
	.zero		632


//--------------------- .nv.constant0._Z25selective_scan_fwd_kernelI32Selective_Scan_fwd_kernel_traitsILi32ELi4ELi1ELb0ELb0ELb1ELb0EfN3c107complexIfEEEEv13SSMParamsBase --------------------------
	.section	.nv.constant0._Z25selective_scan_fwd_kernelI32Selective_Scan_fwd_kernel_traitsILi32ELi4ELi1ELb0ELb0ELb1ELb0EfN3c107complexIfEEEEv13SSMParamsBase,"a",@progbits
	.sectionflags	@""
	.align	4
.nv.constant0._Z25selective_scan_fwd_kernelI32Selective_Scan_fwd_kernel_traitsILi32ELi4ELi1ELb0ELb0ELb1ELb0EfN3c107complexIfEEEEv13SSMParamsBase:
	.zero		632


//--------------------- .nv.constant0._Z25selective_scan_fwd_kernelI32Selective_Scan_fwd_kernel_traitsILi32ELi4ELi1ELb0ELb0ELb1ELb1EfN3c107complexIfEEEEv13SSMParamsBase --------------------------
	.section	.nv.constant0._Z25selective_scan_fwd_kernelI32Selective_Scan_fwd_kernel_traitsILi32ELi4ELi1ELb0ELb0ELb1ELb1EfN3c107complexIfEEEEv13SSMParamsBase,"a",@progbits
	.sectionflags	@""
	.align	4
.nv.constant0._Z25selective_scan_fwd_kernelI32Selective_Scan_fwd_kernel_traitsILi32ELi4ELi1ELb0ELb0ELb1ELb1EfN3c107complexIfEEEEv13SSMParamsBase:
	.zero		632


//--------------------- .nv.constant0._Z25selective_scan_fwd_kernelI32Selective_Scan_fwd_kernel_traitsILi32ELi4ELi1ELb0ELb1ELb0ELb0EfN3c107complexIfEEEEv13SSMParamsBase --------------------------
	.section	.nv.constant0._Z25selective_scan_fwd_kernelI32Selective_Scan_fwd_kernel_traitsILi32ELi4ELi1ELb0ELb1ELb0ELb0EfN3c107complexIfEEEEv13SSMParamsBase,"a",@progbits
	.sectionflags	@""
	.align	4
.nv.constant0._Z25selective_scan_fwd_kernelI32Selective_Scan_fwd_kernel_traitsILi32ELi4ELi1ELb0ELb1ELb0ELb0EfN3c107complexIfEEEEv13SSMParamsBase:
	.zero		632


//--------------------- .nv.constant0._Z25selective_scan_fwd_kernelI32Selective_Scan_fwd_kernel_traitsILi32ELi4ELi1ELb0ELb1ELb0ELb1EfN3c107complexIfEEEEv13SSMParamsBase --------------------------
	.section	.nv.constant0._Z25selective_scan_fwd_kernelI32Selective_Scan_fwd_kernel_traitsILi32ELi4ELi1ELb0ELb1ELb0ELb1EfN3c107complexIfEEEEv13SSMParamsBase,"a",@progbits
	.sectionflags	@""
	.align	4
.nv.constant0._Z25selective_scan_fwd_kernelI32Selective_Scan_fwd_kernel_traitsILi32ELi4ELi1ELb0ELb1ELb0ELb1EfN3c107complexIfEEEEv13SSMParamsBase:
	.zero		632


//--------------------- .nv.constant0._Z25selective_scan_fwd_kernelI32Selective_Scan_fwd_kernel_traitsILi32ELi4ELi1ELb0ELb1ELb1ELb0EfN3c107complexIfEEEEv13SSMParamsBase --------------------------
	.section	.nv.constant0._Z25selective_scan_fwd_kernelI32Selective_Scan_fwd_kernel_traitsILi32ELi4ELi1ELb0ELb1ELb1ELb0EfN3c107complexIfEEEEv13SSMParamsBase,"a",@progbits
	.sectionflags	@""
	.align	4
.nv.constant0._Z25selective_scan_fwd_kernelI32Selective_Scan_fwd_kernel_traitsILi32ELi4ELi1ELb0ELb1ELb1ELb0EfN3c107complexIfEEEEv13SSMParamsBase:
	.zero		632


//--------------------- .nv.constant0._Z25selective_scan_fwd_kernelI32Selective_Scan_fwd_kernel_traitsILi32ELi4ELi1ELb0ELb1ELb1ELb1EfN3c107complexIfEEEEv13SSMParamsBase --------------------------
	.section	.nv.constant0._Z25selective_scan_fwd_kernelI32Selective_Scan_fwd_kernel_traitsILi32ELi4ELi1ELb0ELb1ELb1ELb1EfN3c107complexIfEEEEv13SSMParamsBase,"a",@progbits
	.sectionflags	@""
	.align	4
.nv.constant0._Z25selective_scan_fwd_kernelI32Selective_Scan_fwd_kernel_traitsILi32ELi4ELi1ELb0ELb1ELb1ELb1EfN3c107complexIfEEEEv13SSMParamsBase:
	.zero		632


//--------------------- .nv.constant0._Z25selective_scan_fwd_kernelI32Selective_Scan_fwd_kernel_traitsILi32ELi4ELi1ELb1ELb0ELb0ELb0EfN3c107complexIfEEEEv13SSMParamsBase --------------------------
	.section	.nv.constant0._Z25selective_scan_fwd_kernelI32Selective_Scan_fwd_kernel_traitsILi32ELi4ELi1ELb1ELb0ELb0ELb0EfN3c107complexIfEEEEv13SSMParamsBase,"a",@progbits
	.sectionflags	@""
	.align	4
.nv.constant0._Z25selective_scan_fwd_kernelI32Selective_Scan_fwd_kernel_traitsILi32ELi4ELi1ELb1ELb0ELb0ELb0EfN3c107complexIfEEEEv13SSMParamsBase:
	.zero		632


//--------------------- .nv.constant0._Z25selective_scan_fwd_kernelI32Selective_Scan_fwd_kernel_traitsILi32ELi4ELi1ELb1ELb0ELb0ELb1EfN3c107complexIfEEEEv13SSMParamsBase --------------------------
	.section	.nv.constant0._Z25selective_scan_fwd_kernelI32Selective_Scan_fwd_kernel_traitsILi32ELi4ELi1ELb1ELb0ELb0ELb1EfN3c107complexIfEEEEv13SSMParamsBase,"a",@progbits
	.sectionflags	@""
	.align	4
.nv.constant0._Z25selective_scan_fwd_kernelI32Selective_Scan_fwd_kernel_traitsILi32ELi4ELi1ELb1ELb0ELb0ELb1EfN3c107complexIfEEEEv13SSMParamsBase:
	.zero		632


//--------------------- .nv.constant0._Z25selective_scan_fwd_kernelI32Selective_Scan_fwd_kernel_traitsILi32ELi4ELi1ELb1ELb0ELb1ELb0EfN3c107complexIfEEEEv13SSMParamsBase --------------------------
	.section	.nv.constant0._Z25selective_scan_fwd_kernelI32Selective_Scan_fwd_kernel_traitsILi32ELi4ELi1ELb1ELb0ELb1ELb0EfN3c107complexIfEEEEv13SSMParamsBase,"a",@progbits
	.sectionflags	@""
	.align	4
.nv.constant0._Z25selective_scan_fwd_kernelI32Selective_Scan_fwd_kernel_traitsILi32ELi4ELi1ELb1ELb0ELb1ELb0EfN3c107complexIfEEEEv13SSMParamsBase:
	.zero		632


//--------------------- .nv.constant0._Z25selective_scan_fwd_kernelI32Selective_Scan_fwd_kernel_traitsILi32ELi4ELi1ELb1ELb0ELb1ELb1EfN3c107complexIfEEEEv13SSMParamsBase --------------------------
	.section	.nv.constant0._Z25selective_scan_fwd_kernelI32Selective_Scan_fwd_kernel_traitsILi32ELi4ELi1ELb1ELb0ELb1ELb1EfN3c107complexIfEEEEv13SSMParamsBase,"a",@progbits
	.sectionflags	@""
	.align	4
.nv.constant0._Z25selective_scan_fwd_kernelI32Selective_Scan_fwd_kernel_traitsILi32ELi4ELi1ELb1ELb0ELb1ELb1EfN3c107complexIfEEEEv13SSMParamsBase:
	.zero		632


//--------------------- .nv.constant0._Z25selective_scan_fwd_kernelI32Selective_Scan_fwd_kernel_traitsILi32ELi4ELi1ELb1ELb1ELb0ELb0EfN3c107complexIfEEEEv13SSMParamsBase --------------------------
	.section	.nv.constant0._Z25selective_scan_fwd_kernelI32Selective_Scan_fwd_kernel_traitsILi32ELi4ELi1ELb1ELb1ELb0ELb0EfN3c107complexIfEEEEv13SSMParamsBase,"a",@progbits
	.sectionflags	@""
	.align	4
.nv.constant0._Z25selective_scan_fwd_kernelI32Selective_Scan_fwd_kernel_traitsILi32ELi4ELi1ELb1ELb1ELb0ELb0EfN3c107complexIfEEEEv13SSMParamsBase:
	.zero		632


//--------------------- .nv.constant0._Z25selective_scan_fwd_kernelI32Selective_Scan_fwd_kernel_traitsILi32ELi4ELi1ELb1ELb1ELb0ELb1EfN3c107complexIfEEEEv13SSMParamsBase --------------------------
	.section	.nv.constant0._Z25selective_scan_fwd_kernelI32Selective_Scan_fwd_kernel_traitsILi32ELi4ELi1ELb1ELb1ELb0ELb1EfN3c107complexIfEEEEv13SSMParamsBase,"a",@progbits
	.sectionflags	@""
	.align	4
.nv.constant0._Z25selective_scan_fwd_kernelI32Selective_Scan_fwd_kernel_traitsILi32ELi4ELi1ELb1ELb1ELb0ELb1EfN3c107complexIfEEEEv13SSMParamsBase:
	.zero		632


//--------------------- .nv.constant0._Z25selective_scan_fwd_kernelI32Selective_Scan_fwd_kernel_traitsILi32ELi4ELi1ELb1ELb1ELb1ELb0EfN3c107complexIfEEEEv13SSMParamsBase --------------------------
	.section	.nv.constant0._Z25selective_scan_fwd_kernelI32Selective_Scan_fwd_kernel_traitsILi32ELi4ELi1ELb1ELb1ELb1ELb0EfN3c107complexIfEEEEv13SSMParamsBase,"a",@progbits
	.sectionflags	@""
	.align	4
.nv.constant0._Z25selective_scan_fwd_kernelI32Selective_Scan_fwd_kernel_traitsILi32ELi4ELi1ELb1ELb1ELb1ELb0EfN3c107complexIfEEEEv13SSMParamsBase:
	.zero		632


//--------------------- .nv.constant0._Z25selective_scan_fwd_kernelI32Selective_Scan_fwd_kernel_traitsILi32ELi4ELi1ELb1ELb1ELb1ELb1EfN3c107complexIfEEEEv13SSMParamsBase --------------------------
	.section	.nv.constant0._Z25selective_scan_fwd_kernelI32Selective_Scan_fwd_kernel_traitsILi32ELi4ELi1ELb1ELb1ELb1ELb1EfN3c107complexIfEEEEv13SSMParamsBase,"a",@progbits
	.sectionflags	@""
	.align	4
.nv.constant0._Z25selective_scan_fwd_kernelI32Selective_Scan_fwd_kernel_traitsILi32ELi4ELi1ELb1ELb1ELb1ELb1EfN3c107complexIfEEEEv13SSMParamsBase:
	.zero		632


//--------------------- .nv.constant0._Z25selective_scan_fwd_kernelI32Selective_Scan_fwd_kernel_traitsILi128ELi16ELi1ELb0ELb0ELb0ELb0EffEEv13SSMParamsBase --------------------------
	.section	.nv.constant0._Z25selective_scan_fwd_kernelI32Selective_Scan_fwd_kernel_traitsILi128ELi16ELi1ELb0ELb0ELb0ELb0EffEEv13SSMParamsBase,"a",@progbits
	.sectionflags	@""
	.align	4
.nv.constant0._Z25selective_scan_fwd_kernelI32Selective_Scan_fwd_kernel_traitsILi128ELi16ELi1ELb0ELb0ELb0ELb0EffEEv13SSMParamsBase:
	.zero		632


//--------------------- .nv.constant0._Z25selective_scan_fwd_kernelI32Selective_Scan_fwd_kernel_traitsILi128ELi16ELi1ELb0ELb0ELb0ELb1EffEEv13SSMParamsBase --------------------------
	.section	.nv.constant0._Z25selective_scan_fwd_kernelI32Selective_Scan_fwd_kernel_traitsILi128ELi16ELi1ELb0ELb0ELb0ELb1EffEEv13SSMParamsBase,"a",@progbits
	.sectionflags	@""
	.align	4
.nv.constant0._Z25selective_scan_fwd_kernelI32Selective_Scan_fwd_kernel_traitsILi128ELi16ELi1ELb0ELb0ELb0ELb1EffEEv13SSMParamsBase:
	.zero		632


//--------------------- .nv.constant0._Z25selective_scan_fwd_kernelI32Selective_Scan_fwd_kernel_traitsILi128ELi16ELi1ELb0ELb0ELb1ELb0EffEEv13SSMParamsBase --------------------------
	.section	.nv.constant0._Z25selective_scan_fwd_kernelI32Selective_Scan_fwd_kernel_traitsILi128ELi16ELi1ELb0ELb0ELb1ELb0EffEEv13SSMParamsBase,"a",@progbits
	.sectionflags	@""
	.align	4
.nv.constant0._Z25selective_scan_fwd_kernelI32Selective_Scan_fwd_kernel_traitsILi128ELi16ELi1ELb0ELb0ELb1ELb0EffEEv13SSMParamsBase:
	.zero		632


//--------------------- .nv.constant0._Z25selective_scan_fwd_kernelI32Selective_Scan_fwd_kernel_traitsILi128ELi16ELi1ELb0ELb0ELb1ELb1EffEEv13SSMParamsBase --------------------------
	.section	.nv.constant0._Z25selective_scan_fwd_kernelI32Selective_Scan_fwd_kernel_traitsILi128ELi16ELi1ELb0ELb0ELb1ELb1EffEEv13SSMParamsBase,"a",@progbits
	.sectionflags	@""
	.align	4
.nv.constant0._Z25selective_scan_fwd_kernelI32Selective_Scan_fwd_kernel_traitsILi128ELi16ELi1ELb0ELb0ELb1ELb1EffEEv13SSMParamsBase:
	.zero		632


//--------------------- .nv.constant0._Z25selective_scan_fwd_kernelI32Selective_Scan_fwd_kernel_traitsILi128ELi16ELi1ELb0ELb1ELb0ELb0EffEEv13SSMParamsBase --------------------------
	.section	.nv.constant0._Z25selective_scan_fwd_kernelI32Selective_Scan_fwd_kernel_traitsILi128ELi16ELi1ELb0ELb1ELb0ELb0EffEEv13SSMParamsBase,"a",@progbits
	.sectionflags	@""
	.align	4
.nv.constant0._Z25selective_scan_fwd_kernelI32Selective_Scan_fwd_kernel_traitsILi128ELi16ELi1ELb0ELb1ELb0ELb0EffEEv13SSMParamsBase:
	.zero		632


//--------------------- .nv.constant0._Z25selective_scan_fwd_kernelI32Selective_Scan_fwd_kernel_traitsILi128ELi16ELi1ELb0ELb1ELb0ELb1EffEEv13SSMParamsBase --------------------------
	.section	.nv.constant0._Z25selective_scan_fwd_kernelI32Selective_Scan_fwd_kernel_traitsILi128ELi16ELi1ELb0ELb1ELb0ELb1EffEEv13SSMParamsBase,"a",@progbits
	.sectionflags	@""
	.align	4
.nv.constant0._Z25selective_scan_fwd_kernelI32Selective_Scan_fwd_kernel_traitsILi128ELi16ELi1ELb0ELb1ELb0ELb1EffEEv13SSMParamsBase:
	.zero		632


//--------------------- .nv.constant0._Z25selective_scan_fwd_kernelI32Selective_Scan_fwd_kernel_traitsILi128ELi16ELi1ELb0ELb1ELb1ELb0EffEEv13SSMParamsBase --------------------------
	.section	.nv.constant0._Z25selective_scan_fwd_kernelI32Selective_Scan_fwd_kernel_traitsILi128ELi16ELi1ELb0ELb1ELb1ELb0EffEEv13SSMParamsBase,"a",@progbits
	.sectionflags	@""
	.align	4
.nv.constant0._Z25selective_scan_fwd_kernelI32Selective_Scan_fwd_kernel_traitsILi128ELi16ELi1ELb0ELb1ELb1ELb0EffEEv13SSMParamsBase:
	.zero		632


//--------------------- .nv.constant0._Z25selective_scan_fwd_kernelI32Selective_Scan_fwd_kernel_traitsILi128ELi16ELi1ELb0ELb1ELb1ELb1EffEEv13SSMParamsBase --------------------------
	.section	.nv.constant0._Z25selective_scan_fwd_kernelI32Selective_Scan_fwd_kernel_traitsILi128ELi16ELi1ELb0ELb1ELb1ELb1EffEEv13SSMParamsBase,"a",@progbits
	.sectionflags	@""
	.align	4
.nv.constant0._Z25selective_scan_fwd_kernelI32Selective_Scan_fwd_kernel_traitsILi128ELi16ELi1ELb0ELb1ELb1ELb1EffEEv13SSMParamsBase:
	.zero		632


//--------------------- .nv.constant0._Z25selective_scan_fwd_kernelI32Selective_Scan_fwd_kernel_traitsILi128ELi16ELi1ELb1ELb0ELb0ELb0EffEEv13SSMParamsBase --------------------------
	.section	.nv.constant0._Z25selective_scan_fwd_kernelI32Selective_Scan_fwd_kernel_traitsILi128ELi16ELi1ELb1ELb0ELb0ELb0EffEEv13SSMParamsBase,"a",@progbits
	.sectionflags	@""
	.align	4
.nv.constant0._Z25selective_scan_fwd_kernelI32Selective_Scan_fwd_kernel_traitsILi128ELi16ELi1ELb1ELb0ELb0ELb0EffEEv13SSMParamsBase:
	.zero		632


//--------------------- .nv.constant0._Z25selective_scan_fwd_kernelI32Selective_Scan_fwd_kernel_traitsILi128ELi16ELi1ELb1ELb0ELb0ELb1EffEEv13SSMParamsBase --------------------------
	.section	.nv.constant0._Z25selective_scan_fwd_kernelI32Selective_Scan_fwd_kernel_traitsILi128ELi16ELi1ELb1ELb0ELb0ELb1EffEEv13SSMParamsBase,"a",@progbits
	.sectionflags	@""
	.align	4
.nv.constant0._Z25selective_scan_fwd_kernelI32Selective_Scan_fwd_kernel_traitsILi128ELi16ELi1ELb1ELb0ELb0ELb1EffEEv13SSMParamsBase:
	.zero		632


//--------------------- .nv.constant0._Z25selective_scan_fwd_kernelI32Selective_Scan_fwd_kernel_traitsILi128ELi16ELi1ELb1ELb0ELb1ELb0EffEEv13SSMParamsBase --------------------------
	.section	.nv.constant0._Z25selective_scan_fwd_kernelI32Selective_Scan_fwd_kernel_traitsILi128ELi16ELi1ELb1ELb0ELb1ELb0EffEEv13SSMParamsBase,"a",@progbits
	.sectionflags	@""
	.align	4
.nv.constant0._Z25selective_scan_fwd_kernelI32Selective_Scan_fwd_kernel_traitsILi128ELi16ELi1ELb1ELb0ELb1ELb0EffEEv13SSMParamsBase:
	.zero		632


//--------------------- .nv.constant0._Z25selective_scan_fwd_kernelI32Selective_Scan_fwd_kernel_traitsILi128ELi16ELi1ELb1ELb0ELb1ELb1EffEEv13SSMParamsBase --------------------------
	.section	.nv.constant0._Z25selective_scan_fwd_kernelI32Selective_Scan_fwd_kernel_traitsILi128ELi16ELi1ELb1ELb0ELb1ELb1EffEEv13SSMParamsBase,"a",@progbits
	.sectionflags	@""
	.align	4
.nv.constant0._Z25selective_scan_fwd_kernelI32Selective_Scan_fwd_kernel_traitsILi128ELi16ELi1ELb1ELb0ELb1ELb1EffEEv13SSMParamsBase:
	.zero		632


//--------------------- .nv.constant0._Z25selective_scan_fwd_kernelI32Selective_Scan_fwd_kernel_traitsILi128ELi16ELi1ELb1ELb1ELb0ELb0EffEEv13SSMParamsBase --------------------------
	.section	.nv.constant0._Z25selective_scan_fwd_kernelI32Selective_Scan_fwd_kernel_traitsILi128ELi16ELi1ELb1ELb1ELb0ELb0EffEEv13SSMParamsBase,"a",@progbits
	.sectionflags	@""
	.align	4
.nv.constant0._Z25selective_scan_fwd_kernelI32Selective_Scan_fwd_kernel_traitsILi128ELi16ELi1ELb1ELb1ELb0ELb0EffEEv13SSMParamsBase:
	.zero		632


//--------------------- .nv.constant0._Z25selective_scan_fwd_kernelI32Selective_Scan_fwd_kernel_traitsILi128ELi16ELi1ELb1ELb1ELb0ELb1EffEEv13SSMParamsBase --------------------------
	.section	.nv.constant0._Z25selective_scan_fwd_kernelI32Selective_Scan_fwd_kernel_traitsILi128ELi16ELi1ELb1ELb1ELb0ELb1EffEEv13SSMParamsBase,"a",@progbits
	.sectionflags	@""
	.align	4
.nv.constant0._Z25selective_scan_fwd_kernelI32Selective_Scan_fwd_kernel_traitsILi128ELi16ELi1ELb1ELb1ELb0ELb1EffEEv13SSMParamsBase:
	.zero		632


//--------------------- .nv.constant0._Z25selective_scan_fwd_kernelI32Selective_Scan_fwd_kernel_traitsILi128ELi16ELi1ELb1ELb1ELb1ELb0EffEEv13SSMParamsBase --------------------------
	.section	.nv.constant0._Z25selective_scan_fwd_kernelI32Selective_Scan_fwd_kernel_traitsILi128ELi16ELi1ELb1ELb1ELb1ELb0EffEEv13SSMParamsBase,"a",@progbits
	.sectionflags	@""
	.align	4
.nv.constant0._Z25selective_scan_fwd_kernelI32Selective_Scan_fwd_kernel_traitsILi128ELi16ELi1ELb1ELb1ELb1ELb0EffEEv13SSMParamsBase:
	.zero		632


//--------------------- .nv.constant0._Z25selective_scan_fwd_kernelI32Selective_Scan_fwd_kernel_traitsILi128ELi16ELi1ELb1ELb1ELb1ELb1EffEEv13SSMParamsBase --------------------------
	.section	.nv.constant0._Z25selective_scan_fwd_kernelI32Selective_Scan_fwd_kernel_traitsILi128ELi16ELi1ELb1ELb1ELb1ELb1EffEEv13SSMParamsBase,"a",@progbits
	.sectionflags	@""
	.align	4
.nv.constant0._Z25selective_scan_fwd_kernelI32Selective_Scan_fwd_kernel_traitsILi128ELi16ELi1ELb1ELb1ELb1ELb1EffEEv13SSMParamsBase:
	.zero		632


//--------------------- .nv.constant0._Z25selective_scan_fwd_kernelI32Selective_Scan_fwd_kernel_traitsILi64ELi16ELi1ELb0ELb0ELb0ELb0EffEEv13SSMParamsBase --------------------------
	.section	.nv.constant0._Z25selective_scan_fwd_kernelI32Selective_Scan_fwd_kernel_traitsILi64ELi16ELi1ELb0ELb0ELb0ELb0EffEEv13SSMParamsBase,"a",@progbits
	.sectionflags	@""
	.align	4
.nv.constant0._Z25selective_scan_fwd_kernelI32Selective_Scan_fwd_kernel_traitsILi64ELi16ELi1ELb0ELb0ELb0ELb0EffEEv13SSMParamsBase:
	.zero		632


//--------------------- .nv.constant0._Z25selective_scan_fwd_kernelI32Selective_Scan_fwd_kernel_traitsILi64ELi16ELi1ELb0ELb0ELb0ELb1EffEEv13SSMParamsBase --------------------------
	.section	.nv.constant0._Z25selective_scan_fwd_kernelI32Selective_Scan_fwd_kernel_traitsILi64ELi16ELi1ELb0ELb0ELb0ELb1EffEEv13SSMParamsBase,"a",@progbits
	.sectionflags	@""
	.align	4
.nv.constant0._Z25selective_scan_fwd_kernelI32Selective_Scan_fwd_kernel_traitsILi64ELi16ELi1ELb0ELb0ELb0ELb1EffEEv13SSMParamsBase:
	.zero		632


//--------------------- .nv.constant0._Z25selective_scan_fwd_kernelI32Selective_Scan_fwd_kernel_traitsILi64ELi16ELi1ELb0ELb0ELb1ELb0EffEEv13SSMParamsBase --------------------------
	.section	.nv.constant0._Z25selective_scan_fwd_kernelI32Selective_Scan_fwd_kernel_traitsILi64ELi16ELi1ELb0ELb0ELb1ELb0EffEEv13SSMParamsBase,"a",@progbits
	.sectionflags	@""
	.align	4
.nv.constant0._Z25selective_scan_fwd_kernelI32Selective_Scan_fwd_kernel_traitsILi64ELi16ELi1ELb0ELb0ELb1ELb0EffEEv13SSMParamsBase:
	.zero		632


//--------------------- .nv.constant0._Z25selective_scan_fwd_kernelI32Selective_Scan_fwd_kernel_traitsILi64ELi16ELi1ELb0ELb0ELb1ELb1EffEEv13SSMParamsBase --------------------------
	.section	.nv.constant0._Z25selective_scan_fwd_kernelI32Selective_Scan_fwd_kernel_traitsILi64ELi16ELi1ELb0ELb0ELb1ELb1EffEEv13SSMParamsBase,"a",@progbits
	.sectionflags	@""
	.align	4
.nv.constant0._Z25selective_scan_fwd_kernelI32Selective_Scan_fwd_kernel_traitsILi64ELi16ELi1ELb0ELb0ELb1ELb1EffEEv13SSMParamsBase:
	.zero		632


//--------------------- .nv.constant0._Z25selective_scan_fwd_kernelI32Selective_Scan_fwd_kernel_traitsILi64ELi16ELi1ELb0ELb1ELb0ELb0EffEEv13SSMParamsBase --------------------------
	.section	.nv.constant0._Z25selective_scan_fwd_kernelI32Selective_Scan_fwd_kernel_traitsILi64ELi16ELi1ELb0ELb1ELb0ELb0EffEEv13SSMParamsBase,"a",@progbits
	.sectionflags	@""
	.align	4
.nv.constant0._Z25selective_scan_fwd_kernelI32Selective_Scan_fwd_kernel_traitsILi64ELi16ELi1ELb0ELb1ELb0ELb0EffEEv13SSMParamsBase:
	.zero		632


//--------------------- .nv.constant0._Z25selective_scan_fwd_kernelI32Selective_Scan_fwd_kernel_traitsILi64ELi16ELi1ELb0ELb1ELb0ELb1EffEEv13SSMParamsBase --------------------------
	.section	.nv.constant0._Z25selective_scan_fwd_kernelI32Selective_Scan_fwd_kernel_traitsILi64ELi16ELi1ELb0ELb1ELb0ELb1EffEEv13SSMParamsBase,"a",@progbits
	.sectionflags	@""
	.align	4
.nv.constant0._Z25selective_scan_fwd_kernelI32Selective_Scan_fwd_kernel_traitsILi64ELi16ELi1ELb0ELb1ELb0ELb1EffEEv13SSMParamsBase:
	.zero		632


//--------------------- .nv.constant0._Z25selective_scan_fwd_kernelI32Selective_Scan_fwd_kernel_traitsILi64ELi16ELi1ELb0ELb1ELb1ELb0EffEEv13SSMParamsBase --------------------------
	.section	.nv.constant0._Z25selective_scan_fwd_kernelI32Selective_Scan_fwd_kernel_traitsILi64ELi16ELi1ELb0ELb1ELb1ELb0EffEEv13SSMParamsBase,"a",@progbits
	.sectionflags	@""
	.align	4
.nv.constant0._Z25selective_scan_fwd_kernelI32Selective_Scan_fwd_kernel_traitsILi64ELi16ELi1ELb0ELb1ELb1ELb0EffEEv13SSMParamsBase:
	.zero		632


//--------------------- .nv.constant0._Z25selective_scan_fwd_kernelI32Selective_Scan_fwd_kernel_traitsILi64ELi16ELi1ELb0ELb1ELb1ELb1EffEEv13SSMParamsBase --------------------------
	.section	.nv.constant0._Z25selective_scan_fwd_kernelI32Selective_Scan_fwd_kernel_traitsILi64ELi16ELi1ELb0ELb1ELb1ELb1EffEEv13SSMParamsBase,"a",@progbits
	.sectionflags	@""
	.align	4
.nv.constant0._Z25selective_scan_fwd_kernelI32Selective_Scan_fwd_kernel_traitsILi64ELi16ELi1ELb0ELb1ELb1ELb1EffEEv13SSMParamsBase:
	.zero		632


//--------------------- .nv.constant0._Z25selective_scan_fwd_kernelI32Selective_Scan_fwd_kernel_traitsILi64ELi16ELi1ELb1ELb0ELb0ELb0EffEEv13SSMParamsBase --------------------------
	.section	.nv.constant0._Z25selective_scan_fwd_kernelI32Selective_Scan_fwd_kernel_traitsILi64ELi16ELi1ELb1ELb0ELb0ELb0EffEEv13SSMParamsBase,"a",@progbits
	.sectionflags	@""
	.align	4
.nv.constant0._Z25selective_scan_fwd_kernelI32Selective_Scan_fwd_kernel_traitsILi64ELi16ELi1ELb1ELb0ELb0ELb0EffEEv13SSMParamsBase:
	.zero		632


//--------------------- .nv.constant0._Z25selective_scan_fwd_kernelI32Selective_Scan_fwd_kernel_traitsILi64ELi16ELi1ELb1ELb0ELb0ELb1EffEEv13SSMParamsBase --------------------------
	.section	.nv.constant0._Z25selective_scan_fwd_kernelI32Selective_Scan_fwd_kernel_traitsILi64ELi16ELi1ELb1ELb0ELb0ELb1EffEEv13SSMParamsBase,"a",@progbits
	.sectionflags	@""
	.align	4
.nv.constant0._Z25selective_scan_fwd_kernelI32Selective_Scan_fwd_kernel_traitsILi64ELi16ELi1ELb1ELb0ELb0ELb1EffEEv13SSMParamsBase:
	.zero		632


//--------------------- .nv.constant0._Z25selective_scan_fwd_kernelI32Selective_Scan_fwd_kernel_traitsILi64ELi16ELi1ELb1ELb0ELb1ELb0EffEEv13SSMParamsBase --------------------------
	.section	.nv.constant0._Z25selective_scan_fwd_kernelI32Selective_Scan_fwd_kernel_traitsILi64ELi16ELi1ELb1ELb0ELb1ELb0EffEEv13SSMParamsBase,"a",@progbits
	.sectionflags	@""
	.align	4
.nv.constant0._Z25selective_scan_fwd_kernelI32Selective_Scan_fwd_kernel_traitsILi64ELi16ELi1ELb1ELb0ELb1ELb0EffEEv13SSMParamsBase:
	.zero		632


//--------------------- .nv.constant0._Z25selective_scan_fwd_kernelI32Selective_Scan_fwd_kernel_traitsILi64ELi16ELi1ELb1ELb0ELb1ELb1EffEEv13SSMParamsBase --------------------------
	.section	.nv.constant0._Z25selective_scan_fwd_kernelI32Selective_Scan_fwd_kernel_traitsILi64ELi16ELi1ELb1ELb0ELb1ELb1EffEEv13SSMParamsBase,"a",@progbits
	.sectionflags	@""
	.align	4
.nv.constant0._Z25selective_scan_fwd_kernelI32Selective_Scan_fwd_kernel_traitsILi64ELi16ELi1ELb1ELb0ELb1ELb1EffEEv13SSMParamsBase:
	.zero		632


//--------------------- .nv.constant0._Z25selective_scan_fwd_kernelI32Selective_Scan_fwd_kernel_traitsILi64ELi16ELi1ELb1ELb1ELb0ELb0EffEEv13SSMParamsBase --------------------------
	.section	.nv.constant0._Z25selective_scan_fwd_kernelI32Selective_Scan_fwd_kernel_traitsILi64ELi16ELi1ELb1ELb1ELb0ELb0EffEEv13SSMParamsBase,"a",@progbits
	.sectionflags	@""
	.align	4
.nv.constant0._Z25selective_scan_fwd_kernelI32Selective_Scan_fwd_kernel_traitsILi64ELi16ELi1ELb1ELb1ELb0ELb0EffEEv13SSMParamsBase:
	.zero		632


//--------------------- .nv.constant0._Z25selective_scan_fwd_kernelI32Selective_Scan_fwd_kernel_traitsILi64ELi16ELi1ELb1ELb1ELb0ELb1EffEEv13SSMParamsBase --------------------------
	.section	.nv.constant0._Z25selective_scan_fwd_kernelI32Selective_Scan_fwd_kernel_traitsILi64ELi16ELi1ELb1ELb1ELb0ELb1EffEEv13SSMParamsBase,"a",@progbits
	.sectionflags	@""
	.align	4
.nv.constant0._Z25selective_scan_fwd_kernelI32Selective_Scan_fwd_kernel_traitsILi64ELi16ELi1ELb1ELb1ELb0ELb1EffEEv13SSMParamsBase:
	.zero		632


//--------------------- .nv.constant0._Z25selective_scan_fwd_kernelI32Selective_Scan_fwd_kernel_traitsILi64ELi16ELi1ELb1ELb1ELb1ELb0EffEEv13SSMParamsBase --------------------------
	.section	.nv.constant0._Z25selective_scan_fwd_kernelI32Selective_Scan_fwd_kernel_traitsILi64ELi16ELi1ELb1ELb1ELb1ELb0EffEEv13SSMParamsBase,"a",@progbits
	.sectionflags	@""
	.align	4
.nv.constant0._Z25selective_scan_fwd_kernelI32Selective_Scan_fwd_kernel_traitsILi64ELi16ELi1ELb1ELb1ELb1ELb0EffEEv13SSMParamsBase:
	.zero		632


//--------------------- .nv.constant0._Z25selective_scan_fwd_kernelI32Selective_Scan_fwd_kernel_traitsILi64ELi16ELi1ELb1ELb1ELb1ELb1EffEEv13SSMParamsBase --------------------------
	.section	.nv.constant0._Z25selective_scan_fwd_kernelI32Selective_Scan_fwd_kernel_traitsILi64ELi16ELi1ELb1ELb1ELb1ELb1EffEEv13SSMParamsBase,"a",@progbits
	.sectionflags	@""
	.align	4
.nv.constant0._Z25selective_scan_fwd_kernelI32Selective_Scan_fwd_kernel_traitsILi64ELi16ELi1ELb1ELb1ELb1ELb1EffEEv13SSMParamsBase:
	.zero		632


//--------------------- .nv.constant0._Z25selective_scan_fwd_kernelI32Selective_Scan_fwd_kernel_traitsILi32ELi16ELi1ELb0ELb0ELb0ELb0EffEEv13SSMParamsBase --------------------------
	.section	.nv.constant0._Z25selective_scan_fwd_kernelI32Selective_Scan_fwd_kernel_traitsILi32ELi16ELi1ELb0ELb0ELb0ELb0EffEEv13SSMParamsBase,"a",@progbits
	.sectionflags	@""
	.align	4
.nv.constant0._Z25selective_scan_fwd_kernelI32Selective_Scan_fwd_kernel_traitsILi32ELi16ELi1ELb0ELb0ELb0ELb0EffEEv13SSMParamsBase:
	.zero		632


//--------------------- .nv.constant0._Z25selective_scan_fwd_kernelI32Selective_Scan_fwd_kernel_traitsILi32ELi16ELi1ELb0ELb0ELb0ELb1EffEEv13SSMParamsBase --------------------------
	.section	.nv.constant0._Z25selective_scan_fwd_kernelI32Selective_Scan_fwd_kernel_traitsILi32ELi16ELi1ELb0ELb0ELb0ELb1EffEEv13SSMParamsBase,"a",@progbits
	.sectionflags	@""
	.align	4
.nv.constant0._Z25selective_scan_fwd_kernelI32Selective_Scan_fwd_kernel_traitsILi32ELi16ELi1ELb0ELb0ELb0ELb1EffEEv13SSMParamsBase:
	.zero		632


//--------------------- .nv.constant0._Z25selective_scan_fwd_kernelI32Selective_Scan_fwd_kernel_traitsILi32ELi16ELi1ELb0ELb0ELb1ELb0EffEEv13SSMParamsBase --------------------------
	.section	.nv.constant0._Z25selective_scan_fwd_kernelI32Selective_Scan_fwd_kernel_traitsILi32ELi16ELi1ELb0ELb0ELb1ELb0EffEEv13SSMParamsBase,"a",@progbits
	.sectionflags	@""
	.align	4
.nv.constant0._Z25selective_scan_fwd_kernelI32Selective_Scan_fwd_kernel_traitsILi32ELi16ELi1ELb0ELb0ELb1ELb0EffEEv13SSMParamsBase:
	.zero		632


//--------------------- .nv.constant0._Z25selective_scan_fwd_kernelI32Selective_Scan_fwd_kernel_traitsILi32ELi16ELi1ELb0ELb0ELb1ELb1EffEEv13SSMParamsBase --------------------------
	.section	.nv.constant0._Z25selective_scan_fwd_kernelI32Selective_Scan_fwd_kernel_traitsILi32ELi16ELi1ELb0ELb0ELb1ELb1EffEEv13SSMParamsBase,"a",@progbits
	.sectionflags	@""
	.align	4
.nv.constant0._Z25selective_scan_fwd_kernelI32Selective_Scan_fwd_kernel_traitsILi32ELi16ELi1ELb0ELb0ELb1ELb1EffEEv13SSMParamsBase:
	.zero		632


//--------------------- .nv.constant0._Z25selective_scan_fwd_kernelI32Selective_Scan_fwd_kernel_traitsILi32ELi16ELi1ELb0ELb1ELb0ELb0EffEEv13SSMParamsBase --------------------------
	.section	.nv.constant0._Z25selective_scan_fwd_kernelI32Selective_Scan_fwd_kernel_traitsILi32ELi16ELi1ELb0ELb1ELb0ELb0EffEEv13SSMParamsBase,"a",@progbits
	.sectionflags	@""
	.align	4
.nv.constant0._Z25selective_scan_fwd_kernelI32Selective_Scan_fwd_kernel_traitsILi32ELi16ELi1ELb0ELb1ELb0ELb0EffEEv13SSMParamsBase:
	.zero		632


//--------------------- .nv.constant0._Z25selective_scan_fwd_kernelI32Selective_Scan_fwd_kernel_traitsILi32ELi16ELi1ELb0ELb1ELb0ELb1EffEEv13SSMParamsBase --------------------------
	.section	.nv.constant0._Z25selective_scan_fwd_kernelI32Selective_Scan_fwd_kernel_traitsILi32ELi16ELi1ELb0ELb1ELb0ELb1EffEEv13SSMParamsBase,"a",@progbits
	.sectionflags	@""
	.align	4
.nv.constant0._Z25selective_scan_fwd_kernelI32Selective_Scan_fwd_kernel_traitsILi32ELi16ELi1ELb0ELb1ELb0ELb1EffEEv13SSMParamsBase:
	.zero		632


//--------------------- .nv.constant0._Z25selective_scan_fwd_kernelI32Selective_Scan_fwd_kernel_traitsILi32ELi16ELi1ELb0ELb1ELb1ELb0EffEEv13SSMParamsBase --------------------------
	.section	.nv.constant0._Z25selective_scan_fwd_kernelI32Selective_Scan_fwd_kernel_traitsILi32ELi16ELi1ELb0ELb1ELb1ELb0EffEEv13SSMParamsBase,"a",@progbits
	.sectionflags	@""
	.align	4
.nv.constant0._Z25selective_scan_fwd_kernelI32Selective_Scan_fwd_kernel_traitsILi32ELi16ELi1ELb0ELb1ELb1ELb0EffEEv13SSMParamsBase:
	.zero		632


//--------------------- .nv.constant0._Z25selective_scan_fwd_kernelI32Selective_Scan_fwd_kernel_traitsILi32ELi16ELi1ELb0ELb1ELb1ELb1EffEEv13SSMParamsBase --------------------------
	.section	.nv.constant0._Z25selective_scan_fwd_kernelI32Selective_Scan_fwd_kernel_traitsILi32ELi16ELi1ELb0ELb1ELb1ELb1EffEEv13SSMParamsBase,"a",@progbits
	.sectionflags	@""
	.align	4
.nv.constant0._Z25selective_scan_fwd_kernelI32Selective_Scan_fwd_kernel_traitsILi32ELi16ELi1ELb0ELb1ELb1ELb1EffEEv13SSMParamsBase:
	.zero		632


//--------------------- .nv.constant0._Z25selective_scan_fwd_kernelI32Selective_Scan_fwd_kernel_traitsILi32ELi16ELi1ELb1ELb0ELb0ELb0EffEEv13SSMParamsBase --------------------------
	.section	.nv.constant0._Z25selective_scan_fwd_kernelI32Selective_Scan_fwd_kernel_traitsILi32ELi16ELi1ELb1ELb0ELb0ELb0EffEEv13SSMParamsBase,"a",@progbits
	.sectionflags	@""
	.align	4
.nv.constant0._Z25selective_scan_fwd_kernelI32Selective_Scan_fwd_kernel_traitsILi32ELi16ELi1ELb1ELb0ELb0ELb0EffEEv13SSMParamsBase:
	.zero		632


//--------------------- .nv.constant0._Z25selective_scan_fwd_kernelI32Selective_Scan_fwd_kernel_traitsILi32ELi16ELi1ELb1ELb0ELb0ELb1EffEEv13SSMParamsBase --------------------------
	.section	.nv.constant0._Z25selective_scan_fwd_kernelI32Selective_Scan_fwd_kernel_traitsILi32ELi16ELi1ELb1ELb0ELb0ELb1EffEEv13SSMParamsBase,"a",@progbits
	.sectionflags	@""
	.align	4
.nv.constant0._Z25selective_scan_fwd_kernelI32Selective_Scan_fwd_kernel_traitsILi32ELi16ELi1ELb1ELb0ELb0ELb1EffEEv13SSMParamsBase:
	.zero		632


//--------------------- .nv.constant0._Z25selective_scan_fwd_kernelI32Selective_Scan_fwd_kernel_traitsILi32ELi16ELi1ELb1ELb0ELb1ELb0EffEEv13SSMParamsBase --------------------------
	.section	.nv.constant0._Z25selective_scan_fwd_kernelI32Selective_Scan_fwd_kernel_traitsILi32ELi16ELi1ELb1ELb0ELb1ELb0EffEEv13SSMParamsBase,"a",@progbits
	.sectionflags	@""
	.align	4
.nv.constant0._Z25selective_scan_fwd_kernelI32Selective_Scan_fwd_kernel_traitsILi32ELi16ELi1ELb1ELb0ELb1ELb0EffEEv13SSMParamsBase:
	.zero		632


//--------------------- .nv.constant0._Z25selective_scan_fwd_kernelI32Selective_Scan_fwd_kernel_traitsILi32ELi16ELi1ELb1ELb0ELb1ELb1EffEEv13SSMParamsBase --------------------------
	.section	.nv.constant0._Z25selective_scan_fwd_kernelI32Selective_Scan_fwd_kernel_traitsILi32ELi16ELi1ELb1ELb0ELb1ELb1EffEEv13SSMParamsBase,"a",@progbits
	.sectionflags	@""
	.align	4
.nv.constant0._Z25selective_scan_fwd_kernelI32Selective_Scan_fwd_kernel_traitsILi32ELi16ELi1ELb1ELb0ELb1ELb1EffEEv13SSMParamsBase:
	.zero		632


//--------------------- .nv.constant0._Z25selective_scan_fwd_kernelI32Selective_Scan_fwd_kernel_traitsILi32ELi16ELi1ELb1ELb1ELb0ELb0EffEEv13SSMParamsBase --------------------------
	.section	.nv.constant0._Z25selective_scan_fwd_kernelI32Selective_Scan_fwd_kernel_traitsILi32ELi16ELi1ELb1ELb1ELb0ELb0EffEEv13SSMParamsBase,"a",@progbits
	.sectionflags	@""
	.align	4
.nv.constant0._Z25selective_scan_fwd_kernelI32Selective_Scan_fwd_kernel_traitsILi32ELi16ELi1ELb1ELb1ELb0ELb0EffEEv13SSMParamsBase:
	.zero		632


//--------------------- .nv.constant0._Z25selective_scan_fwd_kernelI32Selective_Scan_fwd_kernel_traitsILi32ELi16ELi1ELb1ELb1ELb0ELb1EffEEv13SSMParamsBase --------------------------
	.section	.nv.constant0._Z25selective_scan_fwd_kernelI32Selective_Scan_fwd_kernel_traitsILi32ELi16ELi1ELb1ELb1ELb0ELb1EffEEv13SSMParamsBase,"a",@progbits
	.sectionflags	@""
	.align	4
.nv.constant0._Z25selective_scan_fwd_kernelI32Selective_Scan_fwd_kernel_traitsILi32ELi16ELi1ELb1ELb1ELb0ELb1EffEEv13SSMParamsBase:
	.zero		632


//--------------------- .nv.constant0._Z25selective_scan_fwd_kernelI32Selective_Scan_fwd_kernel_traitsILi32ELi16ELi1ELb1ELb1ELb1ELb0EffEEv13SSMParamsBase --------------------------
	.section	.nv.constant0._Z25selective_scan_fwd_kernelI32Selective_Scan_fwd_kernel_traitsILi32ELi16ELi1ELb1ELb1ELb1ELb0EffEEv13SSMParamsBase,"a",@progbits
	.sectionflags	@""
	.align	4
.nv.constant0._Z25selective_scan_fwd_kernelI32Selective_Scan_fwd_kernel_traitsILi32ELi16ELi1ELb1ELb1ELb1ELb0EffEEv13SSMParamsBase:
	.zero		632


//--------------------- .nv.constant0._Z25selective_scan_fwd_kernelI32Selective_Scan_fwd_kernel_traitsILi32ELi16ELi1ELb1ELb1ELb1ELb1EffEEv13SSMParamsBase --------------------------
	.section	.nv.constant0._Z25selective_scan_fwd_kernelI32Selective_Scan_fwd_kernel_traitsILi32ELi16ELi1ELb1ELb1ELb1ELb1EffEEv13SSMParamsBase,"a",@progbits
	.sectionflags	@""
	.align	4
.nv.constant0._Z25selective_scan_fwd_kernelI32Selective_Scan_fwd_kernel_traitsILi32ELi16ELi1ELb1ELb1ELb1ELb1EffEEv13SSMParamsBase:
	.zero		632


//--------------------- .nv.constant0._Z25selective_scan_fwd_kernelI32Selective_Scan_fwd_kernel_traitsILi32ELi8ELi1ELb0ELb0ELb0ELb0EffEEv13SSMParamsBase --------------------------
	.section	.nv.constant0._Z25selective_scan_fwd_kernelI32Selective_Scan_fwd_kernel_traitsILi32ELi8ELi1ELb0ELb0ELb0ELb0EffEEv13SSMParamsBase,"a",@progbits
	.sectionflags	@""
	.align	4
.nv.constant0._Z25selective_scan_fwd_kernelI32Selective_Scan_fwd_kernel_traitsILi32ELi8ELi1ELb0ELb0ELb0ELb0EffEEv13SSMParamsBase:
	.zero		632


//--------------------- .nv.constant0._Z25selective_scan_fwd_kernelI32Selective_Scan_fwd_kernel_traitsILi32ELi8ELi1ELb0ELb0ELb0ELb1EffEEv13SSMParamsBase --------------------------
	.section	.nv.constant0._Z25selective_scan_fwd_kernelI32Selective_Scan_fwd_kernel_traitsILi32ELi8ELi1ELb0ELb0ELb0ELb1EffEEv13SSMParamsBase,"a",@progbits
	.sectionflags	@""
	.align	4
.nv.constant0._Z25selective_scan_fwd_kernelI32Selective_Scan_fwd_kernel_traitsILi32ELi8ELi1ELb0ELb0ELb0ELb1EffEEv13SSMParamsBase:
	.zero		632


//--------------------- .nv.constant0._Z25selective_scan_fwd_kernelI32Selective_Scan_fwd_kernel_traitsILi32ELi8ELi1ELb0ELb0ELb1ELb0EffEEv13SSMParamsBase --------------------------
	.section	.nv.constant0._Z25selective_scan_fwd_kernelI32Selective_Scan_fwd_kernel_traitsILi32ELi8ELi1ELb0ELb0ELb1ELb0EffEEv13SSMParamsBase,"a",@progbits
	.sectionflags	@""
	.align	4
.nv.constant0._Z25selective_scan_fwd_kernelI32Selective_Scan_fwd_kernel_traitsILi32ELi8ELi1ELb0ELb0ELb1ELb0EffEEv13SSMParamsBase:
	.zero		632


//--------------------- .nv.constant0._Z25selective_scan_fwd_kernelI32Selective_Scan_fwd_kernel_traitsILi32ELi8ELi1ELb0ELb0ELb1ELb1EffEEv13SSMParamsBase --------------------------
	.section	.nv.constant0._Z25selective_scan_fwd_kernelI32Selective_Scan_fwd_kernel_traitsILi32ELi8ELi1ELb0ELb0ELb1ELb1EffEEv13SSMParamsBase,"a",@progbits
	.sectionflags	@""
	.align	4
.nv.constant0._Z25selective_scan_fwd_kernelI32Selective_Scan_fwd_kernel_traitsILi32ELi8ELi1ELb0ELb0ELb1ELb1EffEEv13SSMParamsBase:
	.zero		632


//--------------------- .nv.constant0._Z25selective_scan_fwd_kernelI32Selective_Scan_fwd_kernel_traitsILi32ELi8ELi1ELb0ELb1ELb0ELb0EffEEv13SSMParamsBase --------------------------
	.section	.nv.constant0._Z25selective_scan_fwd_kernelI32Selective_Scan_fwd_kernel_traitsILi32ELi8ELi1ELb0ELb1ELb0ELb0EffEEv13SSMParamsBase,"a",@progbits
	.sectionflags	@""
	.align	4
.nv.constant0._Z25selective_scan_fwd_kernelI32Selective_Scan_fwd_kernel_traitsILi32ELi8ELi1ELb0ELb1ELb0ELb0EffEEv13SSMParamsBase:
	.zero		632


//--------------------- .nv.constant0._Z25selective_scan_fwd_kernelI32Selective_Scan_fwd_kernel_traitsILi32ELi8ELi1ELb0ELb1ELb0ELb1EffEEv13SSMParamsBase --------------------------
	.section	.nv.constant0._Z25selective_scan_fwd_kernelI32Selective_Scan_fwd_kernel_traitsILi32ELi8ELi1ELb0ELb1ELb0ELb1EffEEv13SSMParamsBase,"a",@progbits
	.sectionflags	@""
	.align	4
.nv.constant0._Z25selective_scan_fwd_kernelI32Selective_Scan_fwd_kernel_traitsILi32ELi8ELi1ELb0ELb1ELb0ELb1EffEEv13SSMParamsBase:
	.zero		632


//--------------------- .nv.constant0._Z25selective_scan_fwd_kernelI32Selective_Scan_fwd_kernel_traitsILi32ELi8ELi1ELb0ELb1ELb1ELb0EffEEv13SSMParamsBase --------------------------
	.section	.nv.constant0._Z25selective_scan_fwd_kernelI32Selective_Scan_fwd_kernel_traitsILi32ELi8ELi1ELb0ELb1ELb1ELb0EffEEv13SSMParamsBase,"a",@progbits
	.sectionflags	@""
	.align	4
.nv.constant0._Z25selective_scan_fwd_kernelI32Selective_Scan_fwd_kernel_traitsILi32ELi8ELi1ELb0ELb1ELb1ELb0EffEEv13SSMParamsBase:
	.zero		632


//--------------------- .nv.constant0._Z25selective_scan_fwd_kernelI32Selective_Scan_fwd_kernel_traitsILi32ELi8ELi1ELb0ELb1ELb1ELb1EffEEv13SSMParamsBase --------------------------
	.section	.nv.constant0._Z25selective_scan_fwd_kernelI32Selective_Scan_fwd_kernel_traitsILi32ELi8ELi1ELb0ELb1ELb1ELb1EffEEv13SSMParamsBase,"a",@progbits
	.sectionflags	@""
	.align	4
.nv.constant0._Z25selective_scan_fwd_kernelI32Selective_Scan_fwd_kernel_traitsILi32ELi8ELi1ELb0ELb1ELb1ELb1EffEEv13SSMParamsBase:
	.zero		632


//--------------------- .nv.constant0._Z25selective_scan_fwd_kernelI32Selective_Scan_fwd_kernel_traitsILi32ELi8ELi1ELb1ELb0ELb0ELb0EffEEv13SSMParamsBase --------------------------
	.section	.nv.constant0._Z25selective_scan_fwd_kernelI32Selective_Scan_fwd_kernel_traitsILi32ELi8ELi1ELb1ELb0ELb0ELb0EffEEv13SSMParamsBase,"a",@progbits
	.sectionflags	@""
	.align	4
.nv.constant0._Z25selective_scan_fwd_kernelI32Selective_Scan_fwd_kernel_traitsILi32ELi8ELi1ELb1ELb0ELb0ELb0EffEEv13SSMParamsBase:
	.zero		632


//--------------------- .nv.constant0._Z25selective_scan_fwd_kernelI32Selective_Scan_fwd_kernel_traitsILi32ELi8ELi1ELb1ELb0ELb0ELb1EffEEv13SSMParamsBase --------------------------
	.section	.nv.constant0._Z25selective_scan_fwd_kernelI32Selective_Scan_fwd_kernel_traitsILi32ELi8ELi1ELb1ELb0ELb0ELb1EffEEv13SSMParamsBase,"a",@progbits
	.sectionflags	@""
	.align	4
.nv.constant0._Z25selective_scan_fwd_kernelI32Selective_Scan_fwd_kernel_traitsILi32ELi8ELi1ELb1ELb0ELb0ELb1EffEEv13SSMParamsBase:
	.zero		632


//--------------------- .nv.constant0._Z25selective_scan_fwd_kernelI32Selective_Scan_fwd_kernel_traitsILi32ELi8ELi1ELb1ELb0ELb1ELb0EffEEv13SSMParamsBase --------------------------
	.section	.nv.constant0._Z25selective_scan_fwd_kernelI32Selective_Scan_fwd_kernel_traitsILi32ELi8ELi1ELb1ELb0ELb1ELb0EffEEv13SSMParamsBase,"a",@progbits
	.sectionflags	@""
	.align	4
.nv.constant0._Z25selective_scan_fwd_kernelI32Selective_Scan_fwd_kernel_traitsILi32ELi8ELi1ELb1ELb0ELb1ELb0EffEEv13SSMParamsBase:
	.zero		632


//--------------------- .nv.constant0._Z25selective_scan_fwd_kernelI32Selective_Scan_fwd_kernel_traitsILi32ELi8ELi1ELb1ELb0ELb1ELb1EffEEv13SSMParamsBase --------------------------
	.section	.nv.constant0._Z25selective_scan_fwd_kernelI32Selective_Scan_fwd_kernel_traitsILi32ELi8ELi1ELb1ELb0ELb1ELb1EffEEv13SSMParamsBase,"a",@progbits
	.sectionflags	@""
	.align	4
.nv.constant0._Z25selective_scan_fwd_kernelI32Selective_Scan_fwd_kernel_traitsILi32ELi8ELi1ELb1ELb0ELb1ELb1EffEEv13SSMParamsBase:
	.zero		632


//--------------------- .nv.constant0._Z25selective_scan_fwd_kernelI32Selective_Scan_fwd_kernel_traitsILi32ELi8ELi1ELb1ELb1ELb0ELb0EffEEv13SSMParamsBase --------------------------
	.section	.nv.constant0._Z25selective_scan_fwd_kernelI32Selective_Scan_fwd_kernel_traitsILi32ELi8ELi1ELb1ELb1ELb0ELb0EffEEv13SSMParamsBase,"a",@progbits
	.sectionflags	@""
	.align	4
.nv.constant0._Z25selective_scan_fwd_kernelI32Selective_Scan_fwd_kernel_traitsILi32ELi8ELi1ELb1ELb1ELb0ELb0EffEEv13SSMParamsBase:
	.zero		632


//--------------------- .nv.constant0._Z25selective_scan_fwd_kernelI32Selective_Scan_fwd_kernel_traitsILi32ELi8ELi1ELb1ELb1ELb0ELb1EffEEv13SSMParamsBase --------------------------
	.section	.nv.constant0._Z25selective_scan_fwd_kernelI32Selective_Scan_fwd_kernel_traitsILi32ELi8ELi1ELb1ELb1ELb0ELb1EffEEv13SSMParamsBase,"a",@progbits
	.sectionflags	@""
	.align	4
.nv.constant0._Z25selective_scan_fwd_kernelI32Selective_Scan_fwd_kernel_traitsILi32ELi8ELi1ELb1ELb1ELb0ELb1EffEEv13SSMParamsBase:
	.zero		632


//--------------------- .nv.constant0._Z25selective_scan_fwd_kernelI32Selective_Scan_fwd_kernel_traitsILi32ELi8ELi1ELb1ELb1ELb1ELb0EffEEv13SSMParamsBase --------------------------
	.section	.nv.constant0._Z25selective_scan_fwd_kernelI32Selective_Scan_fwd_kernel_traitsILi32ELi8ELi1ELb1ELb1ELb1ELb0EffEEv13SSMParamsBase,"a",@progbits
	.sectionflags	@""
	.align	4
.nv.constant0._Z25selective_scan_fwd_kernelI32Selective_Scan_fwd_kernel_traitsILi32ELi8ELi1ELb1ELb1ELb1ELb0EffEEv13SSMParamsBase:
	.zero		632


//--------------------- .nv.constant0._Z25selective_scan_fwd_kernelI32Selective_Scan_fwd_kernel_traitsILi32ELi8ELi1ELb1ELb1ELb1ELb1EffEEv13SSMParamsBase --------------------------
	.section	.nv.constant0._Z25selective_scan_fwd_kernelI32Selective_Scan_fwd_kernel_traitsILi32ELi8ELi1ELb1ELb1ELb1ELb1EffEEv13SSMParamsBase,"a",@progbits
	.sectionflags	@""
	.align	4
.nv.constant0._Z25selective_scan_fwd_kernelI32Selective_Scan_fwd_kernel_traitsILi32ELi8ELi1ELb1ELb1ELb1ELb1EffEEv13SSMParamsBase:
	.zero		632


//--------------------- .nv.constant0._Z25selective_scan_fwd_kernelI32Selective_Scan_fwd_kernel_traitsILi32ELi4ELi1ELb0ELb0ELb0ELb0EffEEv13SSMParamsBase --------------------------
	.section	.nv.constant0._Z25selective_scan_fwd_kernelI32Selective_Scan_fwd_kernel_traitsILi32ELi4ELi1ELb0ELb0ELb0ELb0EffEEv13SSMParamsBase,"a",@progbits
	.sectionflags	@""
	.align	4
.nv.constant0._Z25selective_scan_fwd_kernelI32Selective_Scan_fwd_kernel_traitsILi32ELi4ELi1ELb0ELb0ELb0ELb0EffEEv13SSMParamsBase:
	.zero		632


//--------------------- .nv.constant0._Z25selective_scan_fwd_kernelI32Selective_Scan_fwd_kernel_traitsILi32ELi4ELi1ELb0ELb0ELb0ELb1EffEEv13SSMParamsBase --------------------------
	.section	.nv.constant0._Z25selective_scan_fwd_kernelI32Selective_Scan_fwd_kernel_traitsILi32ELi4ELi1ELb0ELb0ELb0ELb1EffEEv13SSMParamsBase,"a",@progbits
	.sectionflags	@""
	.align	4
.nv.constant0._Z25selective_scan_fwd_kernelI32Selective_Scan_fwd_kernel_traitsILi32ELi4ELi1ELb0ELb0ELb0ELb1EffEEv13SSMParamsBase:
	.zero		632


//--------------------- .nv.constant0._Z25selective_scan_fwd_kernelI32Selective_Scan_fwd_kernel_traitsILi32ELi4ELi1ELb0ELb0ELb1ELb0EffEEv13SSMParamsBase --------------------------
	.section	.nv.constant0._Z25selective_scan_fwd_kernelI32Selective_Scan_fwd_kernel_traitsILi32ELi4ELi1ELb0ELb0ELb1ELb0EffEEv13SSMParamsBase,"a",@progbits
	.sectionflags	@""
	.align	4
.nv.constant0._Z25selective_scan_fwd_kernelI32Selective_Scan_fwd_kernel_traitsILi32ELi4ELi1ELb0ELb0ELb1ELb0EffEEv13SSMParamsBase:
	.zero		632


//--------------------- .nv.constant0._Z25selective_scan_fwd_kernelI32Selective_Scan_fwd_kernel_traitsILi32ELi4ELi1ELb0ELb0ELb1ELb1EffEEv13SSMParamsBase --------------------------
	.section	.nv.constant0._Z25selective_scan_fwd_kernelI32Selective_Scan_fwd_kernel_traitsILi32ELi4ELi1ELb0ELb0ELb1ELb1EffEEv13SSMParamsBase,"a",@progbits
	.sectionflags	@""
	.align	4
.nv.constant0._Z25selective_scan_fwd_kernelI32Selective_Scan_fwd_kernel_traitsILi32ELi4ELi1ELb0ELb0ELb1ELb1EffEEv13SSMParamsBase:
	.zero		632


//--------------------- .nv.constant0._Z25selective_scan_fwd_kernelI32Selective_Scan_fwd_kernel_traitsILi32ELi4ELi1ELb0ELb1ELb0ELb0EffEEv13SSMParamsBase --------------------------
	.section	.nv.constant0._Z25selective_scan_fwd_kernelI32Selective_Scan_fwd_kernel_traitsILi32ELi4ELi1ELb0ELb1ELb0ELb0EffEEv13SSMParamsBase,"a",@progbits
	.sectionflags	@""
	.align	4
.nv.constant0._Z25selective_scan_fwd_kernelI32Selective_Scan_fwd_kernel_traitsILi32ELi4ELi1ELb0ELb1ELb0ELb0EffEEv13SSMParamsBase:
	.zero		632


//--------------------- .nv.constant0._Z25selective_scan_fwd_kernelI32Selective_Scan_fwd_kernel_traitsILi32ELi4ELi1ELb0ELb1ELb0ELb1EffEEv13SSMParamsBase --------------------------
	.section	.nv.constant0._Z25selective_scan_fwd_kernelI32Selective_Scan_fwd_kernel_traitsILi32ELi4ELi1ELb0ELb1ELb0ELb1EffEEv13SSMParamsBase,"a",@progbits
	.sectionflags	@""
	.align	4
.nv.constant0._Z25selective_scan_fwd_kernelI32Selective_Scan_fwd_kernel_traitsILi32ELi4ELi1ELb0ELb1ELb0ELb1EffEEv13SSMParamsBase:
	.zero		632


//--------------------- .nv.constant0._Z25selective_scan_fwd_kernelI32Selective_Scan_fwd_kernel_traitsILi32ELi4ELi1ELb0ELb1ELb1ELb0EffEEv13SSMParamsBase --------------------------
	.section	.nv.constant0._Z25selective_scan_fwd_kernelI32Selective_Scan_fwd_kernel_traitsILi32ELi4ELi1ELb0ELb1ELb1ELb0EffEEv13SSMParamsBase,"a",@progbits
	.sectionflags	@""
	.align	4
.nv.constant0._Z25selective_scan_fwd_kernelI32Selective_Scan_fwd_kernel_traitsILi32ELi4ELi1ELb0ELb1ELb1ELb0EffEEv13SSMParamsBase:
	.zero		632


//--------------------- .nv.constant0._Z25selective_scan_fwd_kernelI32Selective_Scan_fwd_kernel_traitsILi32ELi4ELi1ELb0ELb1ELb1ELb1EffEEv13SSMParamsBase --------------------------
	.section	.nv.constant0._Z25selective_scan_fwd_kernelI32Selective_Scan_fwd_kernel_traitsILi32ELi4ELi1ELb0ELb1ELb1ELb1EffEEv13SSMParamsBase,"a",@progbits
	.sectionflags	@""
	.align	4
.nv.constant0._Z25selective_scan_fwd_kernelI32Selective_Scan_fwd_kernel_traitsILi32ELi4ELi1ELb0ELb1ELb1ELb1EffEEv13SSMParamsBase:
	.zero		632


//--------------------- .nv.constant0._Z25selective_scan_fwd_kernelI32Selective_Scan_fwd_kernel_traitsILi32ELi4ELi1ELb1ELb0ELb0ELb0EffEEv13SSMParamsBase --------------------------
	.section	.nv.constant0._Z25selective_scan_fwd_kernelI32Selective_Scan_fwd_kernel_traitsILi32ELi4ELi1ELb1ELb0ELb0ELb0EffEEv13SSMParamsBase,"a",@progbits
	.sectionflags	@""
	.align	4
.nv.constant0._Z25selective_scan_fwd_kernelI32Selective_Scan_fwd_kernel_traitsILi32ELi4ELi1ELb1ELb0ELb0ELb0EffEEv13SSMParamsBase:
	.zero		632


//--------------------- .nv.constant0._Z25selective_scan_fwd_kernelI32Selective_Scan_fwd_kernel_traitsILi32ELi4ELi1ELb1ELb0ELb0ELb1EffEEv13SSMParamsBase --------------------------
	.section	.nv.constant0._Z25selective_scan_fwd_kernelI32Selective_Scan_fwd_kernel_traitsILi32ELi4ELi1ELb1ELb0ELb0ELb1EffEEv13SSMParamsBase,"a",@progbits
	.sectionflags	@""
	.align	4
.nv.constant0._Z25selective_scan_fwd_kernelI32Selective_Scan_fwd_kernel_traitsILi32ELi4ELi1ELb1ELb0ELb0ELb1EffEEv13SSMParamsBase:
	.zero		632


//--------------------- .nv.constant0._Z25selective_scan_fwd_kernelI32Selective_Scan_fwd_kernel_traitsILi32ELi4ELi1ELb1ELb0ELb1ELb0EffEEv13SSMParamsBase --------------------------
	.section	.nv.constant0._Z25selective_scan_fwd_kernelI32Selective_Scan_fwd_kernel_traitsILi32ELi4ELi1ELb1ELb0ELb1ELb0EffEEv13SSMParamsBase,"a",@progbits
	.sectionflags	@""
	.align	4
.nv.constant0._Z25selective_scan_fwd_kernelI32Selective_Scan_fwd_kernel_traitsILi32ELi4ELi1ELb1ELb0ELb1ELb0EffEEv13SSMParamsBase:
	.zero		632


//--------------------- .nv.constant0._Z25selective_scan_fwd_kernelI32Selective_Scan_fwd_kernel_traitsILi32ELi4ELi1ELb1ELb0ELb1ELb1EffEEv13SSMParamsBase --------------------------
	.section	.nv.constant0._Z25selective_scan_fwd_kernelI32Selective_Scan_fwd_kernel_traitsILi32ELi4ELi1ELb1ELb0ELb1ELb1EffEEv13SSMParamsBase,"a",@progbits
	.sectionflags	@""
	.align	4
.nv.constant0._Z25selective_scan_fwd_kernelI32Selective_Scan_fwd_kernel_traitsILi32ELi4ELi1ELb1ELb0ELb1ELb1EffEEv13SSMParamsBase:
	.zero		632


//--------------------- .nv.constant0._Z25selective_scan_fwd_kernelI32Selective_Scan_fwd_kernel_traitsILi32ELi4ELi1ELb1ELb1ELb0ELb0EffEEv13SSMParamsBase --------------------------
	.section	.nv.constant0._Z25selective_scan_fwd_kernelI32Selective_Scan_fwd_kernel_traitsILi32ELi4ELi1ELb1ELb1ELb0ELb0EffEEv13SSMParamsBase,"a",@progbits
	.sectionflags	@""
	.align	4
.nv.constant0._Z25selective_scan_fwd_kernelI32Selective_Scan_fwd_kernel_traitsILi32ELi4ELi1ELb1ELb1ELb0ELb0EffEEv13SSMParamsBase:
	.zero		632


//--------------------- .nv.constant0._Z25selective_scan_fwd_kernelI32Selective_Scan_fwd_kernel_traitsILi32ELi4ELi1ELb1ELb1ELb0ELb1EffEEv13SSMParamsBase --------------------------
	.section	.nv.constant0._Z25selective_scan_fwd_kernelI32Selective_Scan_fwd_kernel_traitsILi32ELi4ELi1ELb1ELb1ELb0ELb1EffEEv13SSMParamsBase,"a",@progbits
	.sectionflags	@""
	.align	4
.nv.constant0._Z25selective_scan_fwd_kernelI32Selective_Scan_fwd_kernel_traitsILi32ELi4ELi1ELb1ELb1ELb0ELb1EffEEv13SSMParamsBase:
	.zero		632


//--------------------- .nv.constant0._Z25selective_scan_fwd_kernelI32Selective_Scan_fwd_kernel_traitsILi32ELi4ELi1ELb1ELb1ELb1ELb0EffEEv13SSMParamsBase --------------------------
	.section	.nv.constant0._Z25selective_scan_fwd_kernelI32Selective_Scan_fwd_kernel_traitsILi32ELi4ELi1ELb1ELb1ELb1ELb0EffEEv13SSMParamsBase,"a",@progbits
	.sectionflags	@""
	.align	4
.nv.constant0._Z25selective_scan_fwd_kernelI32Selective_Scan_fwd_kernel_traitsILi32ELi4ELi1ELb1ELb1ELb1ELb0EffEEv13SSMParamsBase:
	.zero		632


//--------------------- .nv.constant0._Z25selective_scan_fwd_kernelI32Selective_Scan_fwd_kernel_traitsILi32ELi4ELi1ELb1ELb1ELb1ELb1EffEEv13SSMParamsBase --------------------------
	.section	.nv.constant0._Z25selective_scan_fwd_kernelI32Selective_Scan_fwd_kernel_traitsILi32ELi4ELi1ELb1ELb1ELb1ELb1EffEEv13SSMParamsBase,"a",@progbits
	.sectionflags	@""
	.align	4
.nv.constant0._Z25selective_scan_fwd_kernelI32Selective_Scan_fwd_kernel_traitsILi32ELi4ELi1ELb1ELb1ELb1ELb1EffEEv13SSMParamsBase:
	.zero		632


//--------------------- .text._Z25selective_scan_fwd_kernelI32Selective_Scan_fwd_kernel_traitsILi128ELi16ELi1ELb0ELb0ELb0ELb0EfN3c107complexIfEEEEv13SSMParamsBase --------------------------
	.section	.text._Z25selective_scan_fwd_kernelI32Selective_Scan_fwd_kernel_traitsILi128ELi16ELi1ELb0ELb0ELb0ELb0EfN3c107complexIfEEEEv13SSMParamsBase,"ax",@progbits
	.sectioninfo	@"SHI_REGISTERS=164"
	.align	128
        .global         _Z25selective_scan_fwd_kernelI32Selective_Scan_fwd_kernel_traitsILi128ELi16ELi1ELb0ELb0ELb0ELb0EfN3c107complexIfEEEEv13SSMParamsBase
        .type           _Z25selective_scan_fwd_kernelI32Selective_Scan_fwd_kernel_traitsILi128ELi16ELi1ELb0ELb0ELb0ELb0EfN3c107complexIfEEEEv13SSMParamsBase,@function
        .size           _Z25selective_scan_fwd_kernelI32Selective_Scan_fwd_kernel_traitsILi128ELi16ELi1ELb0ELb0ELb0ELb0EfN3c107complexIfEEEEv13SSMParamsBase,(.L_x_5320 - _Z25selective_scan_fwd_kernelI32Selective_Scan_fwd_kernel_traitsILi128ELi16ELi1ELb0ELb0ELb0ELb0EfN3c107complexIfEEEEv13SSMParamsBase)
        .other          _Z25selective_scan_fwd_kernelI32Selective_Scan_fwd_kernel_traitsILi128ELi16ELi1ELb0ELb0ELb0ELb0EfN3c107complexIfEEEEv13SSMParamsBase,@"STO_CUDA_ENTRY STV_DEFAULT"
_Z25selective_scan_fwd_kernelI32Selective_Scan_fwd_kernel_traitsILi128ELi16ELi1ELb0ELb0ELb0ELb0EfN3c107complexIfEEEEv13SSMParamsBase:
.text._Z25selective_scan_fwd_kernelI32Selective_Scan_fwd_kernel_traitsILi128ELi16ELi1ELb0ELb0ELb0ELb0EfN3c107complexIfEEEEv13SSMParamsBase:
[----:B------:R-:W-:Y:S02]  /*0000*/  MOV R1, c[0x0][0x28] ;  /* 0x00000a0000017a02 */ /* 0x000fe40000000f00 */
[----:B------:R-:W0:Y:S01]  /*0010*/  S2UR UR4, SR_CTAID.Y ;  /* 0x00000000000479c3 */ /* 0x000e220000002600 */
[----:B------:R-:W-:Y:S01]  /*0020*/  ISETP.NE.U32.AND P1, PT, RZ, c[0x0][0x250], PT ;  /* 0x00009400ff007a0c */ /* 0x000fe20003f25070 */
[----:B------:R-:W-:Y:S01]  /*0030*/  CS2R R102, SRZ ;  /* 0x0000000000667805 */ /* 0x000fe2000001ff00 */
[----:B------:R-:W-:Y:S02]  /*0040*/  ISETP.NE.U32.AND P0, PT, RZ, c[0x0][0x238], PT ;  /* 0x00008e00ff007a0c */ /* 0x000fe40003f05070 */
[----:B------:R-:W-:Y:S02]  /*0050*/  ISETP.NE.AND.EX P1, PT, RZ, c[0x0][0x254], PT, P1 ;  /* 0x00009500ff007a0c */ /* 0x000fe40003f25310 */
[----:B------:R-:W-:Y:S02]  /*0060*/  ISETP.NE.AND.EX P0, PT, RZ, c[0x0][0x23c], PT, P0 ;  /* 0x00008f00ff007a0c */ /* 0x000fe40003f05300 */
[----:B0-----:R-:W-:Y:S01]  /*0070*/  MOV R105, UR4 ;  /* 0x0000000400697c02 */ /* 0x001fe20008000f00 */
[----:B------:R-:W-:-:S03]  /*0080*/  ULDC.64 UR4, c[0x0][0x118] ;  /* 0x0000460000047ab9 */ /* 0x000fc60000000a00 */
[----:B------:R-:W-:-:S05]  /*0090*/  SHF.R.S32.HI R104, RZ, 0x1f, R105 ;  /* 0x0000001fff687819 */ /* 0x000fca0000011469 */
[C---:B------:R-:W-:Y:S01]  /*00a0*/  @P1 LEA R4, P3, R105.reuse, c[0x0][0x250], 0x2 ;  /* 0x0000940069041a11 */ /* 0x040fe200078610ff */
[----:B------:R-:W0:Y:S01]  /*00b0*/  S2UR UR6, SR_CTAID.X ;  /* 0x00000000000679c3 */ /* 0x000e220000002500 */
[C---:B------:R-:W-:Y:S02]  /*00c0*/  @P0 LEA R2, P2, R105.reuse, c[0x0][0x238], 0x2 ;  /* 0x00008e0069020a11 */ /* 0x040fe400078410ff */
[C-C-:B------:R-:W-:Y:S02]  /*00d0*/  @P1 LEA.HI.X R5, R105.reuse, c[0x0][0x254], R104.reuse, 0x2, P3 ;  /* 0x0000950069051a11 */ /* 0x140fe400018f1468 */
[----:B------:R-:W-:-:S03]  /*00e0*/  @P0 LEA.HI.X R3, R105, c[0x0][0x23c], R104, 0x2, P2 ;  /* 0x00008f0069030a11 */ /* 0x000fc600010f1468 */
[----:B------:R1:W5:Y:S01]  /*00f0*/  @P1 LDG.E R102, [R4.64] ;  /* 0x0000000404661981 */ /* 0x000362000c1e1900 */
[----:B------:R-:W-:-:S03]  /*0100*/  MOV R0, c[0x0][0x174] ;  /* 0x00005d0000007a02 */ /* 0x000fc60000000f00 */
[----:B------:R1:W5:Y:S01]  /*0110*/  @P0 LDG.E R103, [R2.64] ;  /* 0x0000000402670981 */ /* 0x000362000c1e1900 */
[----:B------:R-:W-:Y:S02]  /*0120*/  ISETP.GE.AND P0, PT, R0, 0x1, PT ;  /* 0x000000010000780c */ /* 0x000fe40003f06270 */
[----:B0-----:R-:W-:-:S04]  /*0130*/  MOV R100, UR6 ;  /* 0x0000000600647c02 */ /* 0x001fc80008000f00 */
[----:B------:R-:W-:-:S07]  /*0140*/  SHF.R.S32.HI R98, RZ, 0x1f, R100 ;  /* 0x0000001fff627819 */ /* 0x000fce0000011464 */
[----:B------:R-:W-:Y:S05]  /*0150*/  @!P0 EXIT ;  /* 0x000000000000894d */ /* 0x000fea0003800000 */
[----:B-1----:R-:W0:Y:S01]  /*0160*/  S2R R107, SR_TID.X ;  /* 0x00000000006b7919 */ /* 0x002e220000002100 */
[C---:B------:R-:W-:Y:S01]  /*0170*/  IMAD R7, R98.reuse, c[0x0][0x1d0], RZ ;  /* 0x0000740062077a24 */ /* 0x040fe200078e02ff */
[----:B------:R-:W-:Y:S01]  /*0180*/  HFMA2.MMA R97, -RZ, RZ, 0, 0 ;  /* 0x00000000ff617435 */ /* 0x000fe200000001ff */
[----:B------:R-:W-:Y:S01]  /*0190*/  IMAD R9, R98, c[0x0][0x1e0], RZ ;  /* 0x0000780062097a24 */ /* 0x000fe200078e02ff */
[----:B------:R-:W1:Y:S01]  /*01a0*/  S2R R101, SR_LANEID ;  /* 0x0000000000657919 */ /* 0x000e620000000000 */
[----:B------:R-:W-:-:S04]  /*01b0*/  IMAD.WIDE.U32 R2, R100, c[0x0][0x1d0], RZ ;  /* 0x0000740064027a25 */ /* 0x000fc800078e00ff */
[----:B------:R-:W-:-:S04]  /*01c0*/  IMAD.WIDE.U32 R4, R100, c[0x0][0x1e0], RZ ;  /* 0x0000780064047a25 */ /* 0x000fc800078e00ff */
[C---:B------:R-:W-:Y:S02]  /*01d0*/  IMAD R7, R100.reuse, c[0x0][0x1d4], R7 ;  /* 0x0000750064077a24 */ /* 0x040fe400078e0207 */
[----:B------:R-:W-:Y:S02]  /*01e0*/  IMAD R9, R100, c[0x0][0x1e4], R9 ;  /* 0x0000790064097a24 */ /* 0x000fe400078e0209 */
[C---:B------:R-:W-:Y:S01]  /*01f0*/  IMAD R0, R104.reuse, c[0x0][0x1d8], RZ ;  /* 0x0000760068007a24 */ /* 0x040fe200078e02ff */
[----:B------:R-:W-:Y:S01]  /*0200*/  IADD3 R3, R3, R7, RZ ;  /* 0x0000000703037210 */ /* 0x000fe20007ffe0ff */
[----:B------:R-:W-:Y:S01]  /*0210*/  IMAD R6, R104, c[0x0][0x1e8], RZ ;  /* 0x00007a0068067a24 */ /* 0x000fe200078e02ff */
[----:B------:R-:W-:Y:S01]  /*0220*/  IADD3 R5, R5, R9, RZ ;  /* 0x0000000905057210 */ /* 0x000fe20007ffe0ff */
[C---:B------:R-:W-:Y:S02]  /*0230*/  IMAD R93, R105.reuse, c[0x0][0x1dc], R0 ;  /* 0x00007700695d7a24 */ /* 0x040fe400078e0200 */
[----:B------:R-:W-:Y:S01]  /*0240*/  IMAD R91, R105, c[0x0][0x1ec], R6 ;  /* 0x00007b00695b7a24 */ /* 0x000fe200078e0206 */
[----:B0-----:R-:W-:Y:S01]  /*0250*/  SHF.L.U32 R96, R107, 0x4, RZ ;  /* 0x000000046b607819 */ /* 0x001fe200000006ff */
[----:B------:R-:W-:Y:S01]  /*0260*/  IMAD.WIDE.U32 R2, R105, c[0x0][0x1d8], R2 ;  /* 0x0000760069027a25 */ /* 0x000fe200078e0002 */
[----:B------:R-:W-:-:S02]  /*0270*/  LOP3.LUT R99, R107, 0x1f, RZ, 0xc0, !PT ;  /* 0x0000001f6b637812 */ /* 0x000fc400078ec0ff */
[----:B------:R-:W-:Y:S01]  /*0280*/  LOP3.LUT R96, R96, 0xfffffe00, RZ, 0xc0, !PT ;  /* 0xfffffe0060607812 */ /* 0x000fe200078ec0ff */
[----:B------:R-:W-:Y:S01]  /*0290*/  IMAD.WIDE.U32 R4, R105, c[0x0][0x1e8], R4 ;  /* 0x00007a0069047a25 */ /* 0x000fe200078e0004 */
[----:B------:R-:W-:Y:S02]  /*02a0*/  IADD3 R93, R3, R93, RZ ;  /* 0x0000005d035d7210 */ /* 0x000fe40007ffe0ff */
[----:B------:R-:W-:Y:S02]  /*02b0*/  LEA R94, P0, R2, c[0x0][0x240], 0x2 ;  /* 0x00009000025e7a11 */ /* 0x000fe400078010ff */
[----:B------:R-:W-:Y:S02]  /*02c0*/  IADD3 R91, R5, R91, RZ ;  /* 0x0000005b055b7210 */ /* 0x000fe40007ffe0ff */
[----:B------:R-:W-:Y:S02]  /*02d0*/  LEA R92, P1, R4, c[0x0][0x248], 0x2 ;  /* 0x00009200045c7a11 */ /* 0x000fe400078210ff */
[----:B------:R-:W-:-:S02]  /*02e0*/  LEA.HI.X R93, R2, c[0x0][0x244], R93, 0x2, P0 ;  /* 0x00009100025d7a11 */ /* 0x000fc400000f145d */
[----:B------:R-:W-:Y:S02]  /*02f0*/  LEA.HI.X R91, R4, c[0x0][0x24c], R91, 0x2, P1 ;  /* 0x00009300045b7a11 */ /* 0x000fe400008f145b */
[----:B-1----:R-:W-:Y:S02]  /*0300*/  LOP3.LUT R95, R96, R99, RZ, 0xfc, !PT ;  /* 0x00000063605f7212 */ /* 0x002fe400078efcff */
.L_x_42:
[----:B------:R-:W-:Y:S01]  /*0310*/  BAR.SYNC.DEFER_BLOCKING 0x0 ;  /* 0x0000000000007b1d */ /* 0x000fe20000010000 */
[----:B------:R-:W-:Y:S01]  /*0320*/  MOV R106, 0xfffff800 ;  /* 0xfffff800006a7802 */ /* 0x000fe20000000f00 */
[----:B------:R-:W-:Y:S01]  /*0330*/  CS2R R4, SRZ ;  /* 0x0000000000047805 */ /* 0x000fe2000001ff00 */
[C-C-:B------:R-:W-:Y:S01]  /*0340*/  LOP3.LUT R7, R96.reuse, 0x20, R99.reuse, 0xfe, !PT ;  /* 0x0000002060077812 */ /* 0x140fe200078efe63 */
[----:B------:R-:W-:Y:S01]  /*0350*/  CS2R R10, SRZ ;  /* 0x00000000000a7805 */ /* 0x000fe2000001ff00 */
[----:B0-----:R-:W-:Y:S01]  /*0360*/  MOV R2, R94 ;  /* 0x0000005e00027202 */ /* 0x001fe20000000f00 */
[----:B------:R-:W-:Y:S01]  /*0370*/  IMAD R106, R97, R106, c[0x0][0x168] ;  /* 0x00005a00616a7624 */ /* 0x000fe200078e026a */
[----:B------:R-:W-:Y:S01]  /*0380*/  MOV R3, R93 ;  /* 0x0000005d00037202 */ /* 0x000fe20000000f00 */
[----:B------:R-:W-:Y:S01]  /*0390*/  CS2R R16, SRZ ;  /* 0x0000000000107805 */ /* 0x000fe2000001ff00 */
[----:B------:R-:W-:-:S02]  /*03a0*/  LOP3.LUT R9, R96, 0x40, R99, 0xfe, !PT ;  /* 0x0000004060097812 */ /* 0x000fc400078efe63 */
[CC--:B------:R-:W-:Y:S01]  /*03b0*/  ISETP.GE.AND P2, PT, R95.reuse, R106.reuse, PT ;  /* 0x0000006a5f00720c */ /* 0x0c0fe20003f46270 */
[----:B------:R-:W-:Y:S01]  /*03c0*/  IMAD.WIDE R2, R95, 0x4, R2 ;  /* 0x000000045f027825 */ /* 0x000fe200078e0202 */
[----:B------:R-:W-:Y:S02]  /*03d0*/  ISETP.GE.AND P1, PT, R7, R106, PT ;  /* 0x0000006a0700720c */ /* 0x000fe40003f26270 */
[C-C-:B------:R-:W-:Y:S02]  /*03e0*/  LOP3.LUT R13, R96.reuse, 0x60, R99.reuse, 0xfe, !PT ;  /* 0x00000060600d7812 */ /* 0x140fe400078efe63 */
[C-C-:B------:R-:W-:Y:S02]  /*03f0*/  LOP3.LUT R15, R96.reuse, 0x80, R99.reuse, 0xfe, !PT ;  /* 0x00000080600f7812 */ /* 0x140fe400078efe63 */
[----:B------:R-:W-:Y:S02]  /*0400*/  MOV R0, RZ ;  /* 0x000000ff00007202 */ /* 0x000fe40000000f00 */
[----:B------:R-:W-:-:S02]  /*0410*/  LOP3.LUT R19, R96, 0xa0, R99, 0xfe, !PT ;  /* 0x000000a060137812 */ /* 0x000fc400078efe63 */
[C-C-:B------:R-:W-:Y:S01]  /*0420*/  LOP3.LUT R21, R96.reuse, 0xc0, R99.reuse, 0xfe, !PT ;  /* 0x000000c060157812 */ /* 0x140fe200078efe63 */
[----:B------:R0:W2:Y:S01]  /*0430*/  @!P2 LDG.E R5, [R2.64] ;  /* 0x000000040205a981 */ /* 0x0000a2000c1e1900 */
[-C--:B------:R-:W-:Y:S02]  /*0440*/  ISETP.GE.AND P0, PT, R9, R106.reuse, PT ;  /* 0x0000006a0900720c */ /* 0x080fe40003f06270 */
[C-C-:B------:R-:W-:Y:S01]  /*0450*/  LOP3.LUT R25, R96.reuse, 0xe0, R99.reuse, 0xfe, !PT ;  /* 0x000000e060197812 */ /* 0x140fe200078efe63 */
[----:B------:R0:W3:Y:S01]  /*0460*/  @!P1 LDG.E R0, [R2.64+0x80] ;  /* 0x0000800402009981 */ /* 0x0000e2000c1e1900 */
[-C--:B------:R-:W-:Y:S02]  /*0470*/  ISETP.GE.AND P4, PT, R13, R106.reuse, PT ;  /* 0x0000006a0d00720c */ /* 0x080fe40003f86270 */
[----:B------:R-:W-:Y:S02]  /*0480*/  LOP3.LUT R27, R96, 0x100, R99, 0xfe, !PT ;  /* 0x00000100601b7812 */ /* 0x000fe400078efe63 */
[----:B------:R-:W-:-:S02]  /*0490*/  ISETP.GE.AND P6, PT, R15, R106, PT ;  /* 0x0000006a0f00720c */ /* 0x000fc40003fc6270 */
[-C--:B------:R-:W-:Y:S02]  /*04a0*/  ISETP.GE.AND P5, PT, R19, R106.reuse, PT ;  /* 0x0000006a1300720c */ /* 0x080fe40003fa6270 */
[-C--:B------:R-:W-:Y:S01]  /*04b0*/  ISETP.GE.AND P3, PT, R21, R106.reuse, PT ;  /* 0x0000006a1500720c */ /* 0x080fe20003f66270 */
[----:B------:R0:W4:Y:S01]  /*04c0*/  @!P0 LDG.E R11, [R2.64+0x100] ;  /* 0x00010004020b8981 */ /* 0x000122000c1e1900 */
[-C--:B------:R-:W-:Y:S02]  /*04d0*/  ISETP.GE.AND P2, PT, R25, R106.reuse, PT ;  /* 0x0000006a1900720c */ /* 0x080fe40003f46270 */
[----:B------:R-:W-:Y:S01]  /*04e0*/  ISETP.GE.AND P1, PT, R27, R106, PT ;  /* 0x0000006a1b00720c */ /* 0x000fe20003f26270 */
[----:B------:R0:W4:Y:S01]  /*04f0*/  @!P4 LDG.E R4, [R2.64+0x180] ;  /* 0x000180040204c981 */ /* 0x000122000c1e1900 */
[----:B------:R-:W-:Y:S02]  /*0500*/  MOV R6, RZ ;  /* 0x000000ff00067202 */ /* 0x000fe40000000f00 */
[----:B------:R-:W-:Y:S01]  /*0510*/  LOP3.LUT R31, R96, 0x120, R99, 0xfe, !PT ;  /* 0x00000120601f7812 */ /* 0x000fe200078efe63 */
[----:B------:R0:W4:Y:S01]  /*0520*/  @!P6 LDG.E R17, [R2.64+0x200] ;  /* 0x000200040211e981 */ /* 0x000122000c1e1900 */
[----:B------:R-:W-:-:S02]  /*0530*/  MOV R23, RZ ;  /* 0x000000ff00177202 */ /* 0x000fc40000000f00 */
[C-C-:B------:R-:W-:Y:S01]  /*0540*/  LOP3.LUT R33, R96.reuse, 0x140, R99.reuse, 0xfe, !PT ;  /* 0x0000014060217812 */ /* 0x140fe200078efe63 */
[----:B------:R0:W4:Y:S01]  /*0550*/  @!P5 LDG.E R6, [R2.64+0x280] ;  /* 0x000280040206d981 */ /* 0x000122000c1e1900 */
[----:B------:R-:W-:Y:S02]  /*0560*/  MOV R8, RZ ;  /* 0x000000ff00087202 */ /* 0x000fe40000000f00 */
[C-C-:B------:R-:W-:Y:S01]  /*0570*/  LOP3.LUT R37, R96.reuse, 0x160, R99.reuse, 0xfe, !PT ;  /* 0x0000016060257812 */ /* 0x140fe200078efe63 */
[----:B------:R0:W4:Y:S01]  /*0580*/  @!P3 LDG.E R23, [R2.64+0x300] ;  /* 0x000300040217b981 */ /* 0x000122000c1e1900 */
[----:B------:R-:W-:Y:S02]  /*0590*/  MOV R29, RZ ;  /* 0x000000ff001d7202 */ /* 0x000fe40000000f00 */
[C-C-:B------:R-:W-:Y:S01]  /*05a0*/  LOP3.LUT R39, R96.reuse, 0x180, R99.reuse, 0xfe, !PT ;  /* 0x0000018060277812 */ /* 0x140fe200078efe63 */
[----:B------:R0:W4:Y:S01]  /*05b0*/  @!P2 LDG.E R8, [R2.64+0x380] ;  /* 0x000380040208a981 */ /* 0x000122000c1e1900 */
[----:B------:R-:W-:-:S02]  /*05c0*/  LOP3.LUT R43, R96, 0x1a0, R99, 0xfe, !PT ;  /* 0x000001a0602b7812 */ /* 0x000fc400078efe63 */
[-C--:B------:R-:W-:Y:S01]  /*05d0*/  ISETP.GE.AND P0, PT, R31, R106.reuse, PT ;  /* 0x0000006a1f00720c */ /* 0x080fe20003f06270 */
[----:B------:R0:W4:Y:S01]  /*05e0*/  @!P1 LDG.E R29, [R2.64+0x400] ;  /* 0x00040004021d9981 */ /* 0x000122000c1e1900 */
[C-C-:B------:R-:W-:Y:S02]  /*05f0*/  LOP3.LUT R45, R96.reuse, 0x1c0, R99.reuse, 0xfe, !PT ;  /* 0x000001c0602d7812 */ /* 0x140fe400078efe63 */
[-C--:B------:R-:W-:Y:S02]  /*0600*/  ISETP.GE.AND P4, PT, R33, R106.reuse, PT ;  /* 0x0000006a2100720c */ /* 0x080fe40003f86270 */
[----:B------:R-:W-:Y:S02]  /*0610*/  LOP3.LUT R49, R96, 0x1e0, R99, 0xfe, !PT ;  /* 0x000001e060317812 */ /* 0x000fe400078efe63 */
[-C--:B------:R-:W-:Y:S02]  /*0620*/  ISETP.GE.AND P6, PT, R37, R106.reuse, PT ;  /* 0x0000006a2500720c */ /* 0x080fe40003fc6270 */
[----:B------:R-:W-:-:S02]  /*0630*/  ISETP.GE.AND P5, PT, R39, R106, PT ;  /* 0x0000006a2700720c */ /* 0x000fc40003fa6270 */
[-C--:B------:R-:W-:Y:S01]  /*0640*/  ISETP.GE.AND P3, PT, R43, R106.reuse, PT ;  /* 0x0000006a2b00720c */ /* 0x080fe20003f66270 */
[----:B------:R0:W4:Y:S01]  /*0650*/  @!P0 LDG.E R10, [R2.64+0x480] ;  /* 0x00048004020a8981 */ /* 0x000122000c1e1900 */
[-C--:B------:R-:W-:Y:S02]  /*0660*/  ISETP.GE.AND P2, PT, R45, R106.reuse, PT ;  /* 0x0000006a2d00720c */ /* 0x080fe40003f46270 */
[----:B------:R-:W-:Y:S02]  /*0670*/  ISETP.GE.AND P1, PT, R49, R106, PT ;  /* 0x0000006a3100720c */ /* 0x000fe40003f26270 */
[----:B------:R-:W-:Y:S02]  /*0680*/  MOV R35, RZ ;  /* 0x000000ff00237202 */ /* 0x000fe40000000f00 */
[----:B------:R-:W-:Y:S02]  /*0690*/  MOV R12, RZ ;  /* 0x000000ff000c7202 */ /* 0x000fe40000000f00 */
[----:B------:R-:W-:-:S02]  /*06a0*/  MOV R41, RZ ;  /* 0x000000ff00297202 */ /* 0x000fc40000000f00 */
[----:B------:R-:W-:Y:S01]  /*06b0*/  MOV R14, RZ ;  /* 0x000000ff000e7202 */ /* 0x000fe20000000f00 */
[----:B------:R0:W4:Y:S01]  /*06c0*/  @!P4 LDG.E R35, [R2.64+0x500] ;  /* 0x000500040223c981 */ /* 0x000122000c1e1900 */
[----:B------:R-:W-:-:S03]  /*06d0*/  MOV R47, RZ ;  /* 0x000000ff002f7202 */ /* 0x000fc60000000f00 */
[----:B------:R0:W4:Y:S04]  /*06e0*/  @!P6 LDG.E R12, [R2.64+0x580] ;  /* 0x00058004020ce981 */ /* 0x000128000c1e1900 */
[----:B------:R0:W4:Y:S04]  /*06f0*/  @!P5 LDG.E R41, [R2.64+0x600] ;  /* 0x000600040229d981 */ /* 0x000128000c1e1900 */
[----:B------:R0:W4:Y:S04]  /*0700*/  @!P3 LDG.E R14, [R2.64+0x680] ;  /* 0x00068004020eb981 */ /* 0x000128000c1e1900 */
[----:B------:R0:W4:Y:S04]  /*0710*/  @!P2 LDG.E R47, [R2.64+0x700] ;  /* 0x00070004022fa981 */ /* 0x000128000c1e1900 */
[----:B------:R0:W4:Y:S01]  /*0720*/  @!P1 LDG.E R16, [R2.64+0x780] ;  /* 0x0007800402109981 */ /* 0x000122000c1e1900 */
[----:B------:R-:W-:-:S04]  /*0730*/  IADD3 R75, R96, R101, RZ ;  /* 0x00000065604b7210 */ /* 0x000fc80007ffe0ff */
[C---:B------:R-:W-:Y:S02]  /*0740*/  IADD3 R18, R75.reuse, 0x20, RZ ;  /* 0x000000204b127810 */ /* 0x040fe40007ffe0ff */
[C---:B------:R-:W-:Y:S02]  /*0750*/  IADD3 R88, R75.reuse, 0x40, RZ ;  /* 0x000000404b587810 */ /* 0x040fe40007ffe0ff */
[C---:B------:R-:W-:Y:S02]  /*0760*/  LEA.HI.SX32 R90, R75.reuse, R75, 0x1b ;  /* 0x0000004b4b5a7211 */ /* 0x040fe400078fdaff */
[C---:B0-----:R-:W-:Y:S02]  /*0770*/  IADD3 R2, R75.reuse, 0x60, RZ ;  /* 0x000000604b027810 */ /* 0x041fe40007ffe0ff */
[C---:B------:R-:W-:Y:S02]  /*0780*/  IADD3 R86, R75.reuse, 0x80, RZ ;  /* 0x000000804b567810 */ /* 0x040fe40007ffe0ff */
[----:B------:R-:W-:-:S02]  /*0790*/  IADD3 R20, R75, 0xa0, RZ ;  /* 0x000000a04b147810 */ /* 0x000fc40007ffe0ff */
[-C--:B------:R-:W-:Y:S02]  /*07a0*/  LEA.HI.SX32 R89, R18, R75.reuse, 0x1b ;  /* 0x0000004b12597211 */ /* 0x080fe400078fdaff */
[C---:B------:R-:W-:Y:S02]  /*07b0*/  IADD3 R84, R75.reuse, 0xc0, RZ ;  /* 0x000000c04b547810 */ /* 0x040fe40007ffe0ff */
[-C--:B------:R-:W-:Y:S02]  /*07c0*/  LEA.HI.SX32 R88, R88, R75.reuse, 0x1b ;  /* 0x0000004b58587211 */ /* 0x080fe400078fdaff */
[C---:B------:R-:W-:Y:S02]  /*07d0*/  IADD3 R22, R75.reuse, 0xe0, RZ ;  /* 0x000000e04b167810 */ /* 0x040fe40007ffe0ff */
[----:B------:R-:W-:Y:S02]  /*07e0*/  LEA.HI.SX32 R87, R2, R75, 0x1b ;  /* 0x0000004b02577211 */ /* 0x000fe400078fdaff */
        /* <DEDUP_REMOVED lines=14> */
[----:B------:R-:W-:Y:S02]  /*08d0*/  IADD3 R30, R75, 0x1e0, RZ ;  /* 0x000001e04b1e7810 */ /* 0x000fe40007ffe0ff */
[-C--:B------:R-:W-:Y:S02]  /*08e0*/  LEA.HI.SX32 R79, R26, R75.reuse, 0x1b ;  /* 0x0000004b1a4f7211 */ /* 0x080fe400078fdaff */
[-C--:B------:R-:W-:Y:S02]  /*08f0*/  LEA.HI.SX32 R78, R78, R75.reuse, 0x1b ;  /* 0x0000004b4e4e7211 */ /* 0x080fe400078fdaff */
[----:B------:R-:W-:Y:S02]  /*0900*/  LEA.HI.SX32 R77, R28, R75, 0x1b ;  /* 0x0000004b1c4d7211 */ /* 0x000fe400078fdaff */
[----:B------:R-:W-:-:S02]  /*0910*/  LEA R74, R101, R96, 0x4 ;  /* 0x00000060654a7211 */ /* 0x000fc400078e20ff */
[-C--:B------:R-:W-:Y:S02]  /*0920*/  LEA.HI.SX32 R76, R76, R75.reuse, 0x1b ;  /* 0x0000004b4c4c7211 */ /* 0x080fe400078fdaff */
[----:B------:R-:W-:Y:S02]  /*0930*/  LEA.HI.SX32 R75, R30, R75, 0x1b ;  /* 0x0000004b1e4b7211 */ /* 0x000fe400078fdaff */
[----:B------:R-:W-:Y:S02]  /*0940*/  LEA.HI.SX32 R74, R74, R74, 0x1b ;  /* 0x0000004a4a4a7211 */ /* 0x000fe400078fdaff */
[-C--:B------:R-:W-:Y:S02]  /*0950*/  ISETP.GE.AND P3, PT, R7, R106.reuse, PT ;  /* 0x0000006a0700720c */ /* 0x080fe40003f66270 */
[----:B------:R-:W-:Y:S02]  /*0960*/  ISETP.GE.AND P1, PT, R13, R106, PT ;  /* 0x0000006a0d00720c */ /* 0x000fe40003f26270 */
[----:B------:R-:W-:-:S02]  /*0970*/  MOV R2, R92 ;  /* 0x0000005c00027202 */ /* 0x000fc40000000f00 */
[----:B------:R-:W-:Y:S02]  /*0980*/  MOV R3, R91 ;  /* 0x0000005b00037202 */ /* 0x000fe40000000f00 */
[----:B------:R-:W-:-:S03]  /*0990*/  ISETP.GE.AND P0, PT, R95, R106, PT ;  /* 0x0000006a5f00720c */ /* 0x000fc60003f06270 */
[----:B------:R-:W-:Y:S01]  /*09a0*/  IMAD.WIDE R2, R95, 0x4, R2 ;  /* 0x000000045f027825 */ /* 0x000fe200078e0202 */
[-C--:B------:R-:W-:Y:S02]  /*09b0*/  ISETP.GE.AND P4, PT, R9, R106.reuse, PT ;  /* 0x0000006a0900720c */ /* 0x080fe40003f86270 */
[-C--:B------:R-:W-:Y:S02]  /*09c0*/  ISETP.GE.AND P6, PT, R19, R106.reuse, PT ;  /* 0x0000006a1300720c */ /* 0x080fe40003fc6270 */
[-C--:B------:R-:W-:Y:S02]  /*09d0*/  ISETP.GE.AND P5, PT, R15, R106.reuse, PT ;  /* 0x0000006a0f00720c */ /* 0x080fe40003fa6270 */
[----:B------:R-:W-:Y:S02]  /*09e0*/  ISETP.GE.AND P2, PT, R21, R106, PT ;  /* 0x0000006a1500720c */ /* 0x000fe40003f46270 */
[----:B------:R-:W-:Y:S02]  /*09f0*/  MOV R7, RZ ;  /* 0x000000ff00077202 */ /* 0x000fe40000000f00 */
[----:B------:R-:W-:-:S02]  /*0a00*/  MOV R9, RZ ;  /* 0x000000ff00097202 */ /* 0x000fc40000000f00 */
[----:B------:R-:W-:Y:S02]  /*0a10*/  MOV R13, RZ ;  /* 0x000000ff000d7202 */ /* 0x000fe40000000f00 */
[----:B------:R-:W-:Y:S02]  /*0a20*/  MOV R15, RZ ;  /* 0x000000ff000f7202 */ /* 0x000fe40000000f00 */
[----:B------:R-:W-:Y:S01]  /*0a30*/  MOV R19, RZ ;  /* 0x000000ff00137202 */ /* 0x000fe20000000f00 */
[----:B--2---:R-:W-:Y:S04]  /*0a40*/  STS [R90.X4], R5 ;  /* 0x000000055a007388 */ /* 0x004fe80000004800 */
[----:B---3--:R0:W-:Y:S04]  /*0a50*/  STS [R89.X4+0x80], R0 ;  /* 0x0000800059007388 */ /* 0x0081e80000004800 */
[----:B----4-:R-:W-:Y:S04]  /*0a60*/  STS [R88.X4+0x100], R11 ;  /* 0x0001000b58007388 */ /* 0x010fe80000004800 */
[----:B------:R1:W-:Y:S04]  /*0a70*/  STS [R87.X4+0x180], R4 ;  /* 0x0001800457007388 */ /* 0x0003e80000004800 */
[----:B------:R-:W-:Y:S04]  /*0a80*/  STS [R86.X4+0x200], R17 ;  /* 0x0002001156007388 */ /* 0x000fe80000004800 */
[----:B------:R2:W-:Y:S04]  /*0a90*/  STS [R85.X4+0x280], R6 ;  /* 0x0002800655007388 */ /* 0x0005e80000004800 */
[----:B------:R-:W-:Y:S04]  /*0aa0*/  STS [R84.X4+0x300], R23 ;  /* 0x0003001754007388 */ /* 0x000fe80000004800 */
[----:B------:R-:W-:Y:S04]  /*0ab0*/  STS [R83.X4+0x380], R8 ;  /* 0x0003800853007388 */ /* 0x000fe80000004800 */
[----:B------:R-:W-:Y:S04]  /*0ac0*/  STS [R82.X4+0x400], R29 ;  /* 0x0004001d52007388 */ /* 0x000fe80000004800 */
[----:B------:R3:W-:Y:S04]  /*0ad0*/  STS [R81.X4+0x480], R10 ;  /* 0x0004800a51007388 */ /* 0x0007e80000004800 */
[----:B------:R-:W-:Y:S04]  /*0ae0*/  STS [R80.X4+0x500], R35 ;  /* 0x0005002350007388 */ /* 0x000fe80000004800 */
[----:B------:R-:W-:Y:S04]  /*0af0*/  STS [R79.X4+0x580], R12 ;  /* 0x0005800c4f007388 */ /* 0x000fe80000004800 */
[----:B------:R-:W-:Y:S04]  /*0b00*/  STS [R78.X4+0x600], R41 ;  /* 0x000600294e007388 */ /* 0x000fe80000004800 */
[----:B------:R-:W-:Y:S04]  /*0b10*/  STS [R77.X4+0x680], R14 ;  /* 0x0006800e4d007388 */ /* 0x000fe80000004800 */
[----:B------:R-:W-:Y:S04]  /*0b20*/  STS [R76.X4+0x700], R47 ;  /* 0x0007002f4c007388 */ /* 0x000fe80000004800 */
[----:B------:R4:W-:Y:S01]  /*0b30*/  STS [R75.X4+0x780], R16 ;  /* 0x000780104b007388 */ /* 0x0009e20000004800 */
[----:B------:R-:W-:-:S06]  /*0b40*/  NOP ;  /* 0x0000000000007918 */ /* 0x000fcc0000000000 */
[----:B------:R-:W-:Y:S04]  /*0b50*/  LDS R72, [R74.X4] ;  /* 0x000000004a487984 */ /* 0x000fe80000004800 */
[----:B------:R-:W-:Y:S04]  /*0b60*/  LDS R73, [R74.X4+0x4] ;  /* 0x000004004a497984 */ /* 0x000fe80000004800 */
        /* <DEDUP_REMOVED lines=14> */
[----:B------:R-:W-:Y:S01]  /*0c50*/  BAR.SYNC.DEFER_BLOCKING 0x0 ;  /* 0x0000000000007b1d */ /* 0x000fe20000010000 */
[----:B0-----:R-:W-:Y:S01]  /*0c60*/  MOV R0, RZ ;  /* 0x000000ff00007202 */ /* 0x001fe20000000f00 */
[----:B-1----:R-:W-:Y:S01]  /*0c70*/  CS2R R4, SRZ ;  /* 0x0000000000047805 */ /* 0x002fe2000001ff00 */
[----:B--2---:R-:W-:Y:S01]  /*0c80*/  MOV R6, RZ ;  /* 0x000000ff00067202 */ /* 0x004fe20000000f00 */
[----:B---3--:R-:W-:Y:S01]  /*0c90*/  CS2R R10, SRZ ;  /* 0x00000000000a7805 */ /* 0x008fe2000001ff00 */
[----:B------:R-:W-:-:S02]  /*0ca0*/  MOV R8, RZ ;  /* 0x000000ff00087202 */ /* 0x000fc40000000f00 */
[----:B------:R-:W2:Y:S01]  /*0cb0*/  @!P3 LDG.E R0, [R2.64+0x80] ;  /* 0x000080040200b981 */ /* 0x000ea2000c1e1900 */
[----:B------:R-:W-:-:S03]  /*0cc0*/  ISETP.GE.AND P3, PT, R25, R106, PT ;  /* 0x0000006a1900720c */ /* 0x000fc60003f66270 */
[----:B------:R-:W3:Y:S01]  /*0cd0*/  @!P1 LDG.E R4, [R2.64+0x180] ;  /* 0x0001800402049981 */ /* 0x000ee2000c1e1900 */
[----:B------:R-:W-:-:S03]  /*0ce0*/  ISETP.GE.AND P1, PT, R31, R106, PT ;  /* 0x0000006a1f00720c */ /* 0x000fc60003f26270 */
[----:B------:R-:W2:Y:S01]  /*0cf0*/  @!P0 LDG.E R5, [R2.64] ;  /* 0x0000000402058981 */ /* 0x000ea2000c1e1900 */
[----:B------:R-:W-:-:S03]  /*0d00*/  ISETP.GE.AND P0, PT, R27, R106, PT ;  /* 0x0000006a1b00720c */ /* 0x000fc60003f06270 */
[----:B------:R-:W3:Y:S01]  /*0d10*/  @!P4 LDG.E R7, [R2.64+0x100] ;  /* 0x000100040207c981 */ /* 0x000ee2000c1e1900 */
        /* <DEDUP_REMOVED lines=10> */
[----:B------:R-:W-:Y:S01]  /*0dc0*/  ISETP.GE.AND P1, PT, R49, R106, PT ;  /* 0x0000006a3100720c */ /* 0x000fe20003f26270 */
[----:B----4-:R-:W-:Y:S01]  /*0dd0*/  CS2R R16, SRZ ;  /* 0x0000000000107805 */ /* 0x010fe2000001ff00 */
[----:B------:R-:W-:Y:S01]  /*0de0*/  MOV R12, RZ ;  /* 0x000000ff000c7202 */ /* 0x000fe20000000f00 */
[----:B------:R-:W4:Y:S01]  /*0df0*/  @!P0 LDG.E R13, [R2.64+0x400] ;  /* 0x00040004020d8981 */ /* 0x000f22000c1e1900 */
[----:B------:R-:W-:-:S03]  /*0e00*/  MOV R14, RZ ;  /* 0x000000ff000e7202 */ /* 0x000fc60000000f00 */
[----:B------:R-:W4:Y:S04]  /*0e10*/  @!P4 LDG.E R15, [R2.64+0x500] ;  /* 0x00050004020fc981 */ /* 0x000f28000c1e1900 */
[----:B------:R-:W4:Y:S04]  /*0e20*/  @!P6 LDG.E R12, [R2.64+0x580] ;  /* 0x00058004020ce981 */ /* 0x000f28000c1e1900 */
[----:B------:R-:W4:Y:S04]  /*0e30*/  @!P5 LDG.E R17, [R2.64+0x600] ;  /* 0x000600040211d981 */ /* 0x000f28000c1e1900 */
[----:B------:R-:W4:Y:S04]  /*0e40*/  @!P3 LDG.E R14, [R2.64+0x680] ;  /* 0x00068004020eb981 */ /* 0x000f28000c1e1900 */
[----:B------:R-:W4:Y:S04]  /*0e50*/  @!P2 LDG.E R19, [R2.64+0x700] ;  /* 0x000700040213a981 */ /* 0x000f28000c1e1900 */
[----:B------:R-:W4:Y:S01]  /*0e60*/  @!P1 LDG.E R16, [R2.64+0x780] ;  /* 0x0007800402109981 */ /* 0x000f22000c1e1900 */
[----:B------:R-:W-:Y:S01]  /*0e70*/  ULDC.U8 UR6, c[0x0][0x17e] ;  /* 0x00005f8000067ab9 */ /* 0x000fe20000000000 */
[----:B------:R-:W-:Y:S02]  /*0e80*/  BSSY B0, `(.L_x_0) ;  /* 0x0000052000007945 */ /* 0x000fe40003800000 */
[----:B--2---:R-:W-:Y:S04]  /*0e90*/  STS [R90.X4], R5 ;  /* 0x000000055a007388 */ /* 0x004fe80000004800 */
[----:B------:R-:W-:Y:S04]  /*0ea0*/  STS [R89.X4+0x80], R0 ;  /* 0x0000800059007388 */ /* 0x000fe80000004800 */
[----:B---3--:R-:W-:Y:S04]  /*0eb0*/  STS [R88.X4+0x100], R7 ;  /* 0x0001000758007388 */ /* 0x008fe80000004800 */
[----:B------:R-:W-:Y:S04]  /*0ec0*/  STS [R87.X4+0x180], R4 ;  /* 0x0001800457007388 */ /* 0x000fe80000004800 */
[----:B------:R-:W-:Y:S04]  /*0ed0*/  STS [R86.X4+0x200], R9 ;  /* 0x0002000956007388 */ /* 0x000fe80000004800 */
[----:B------:R-:W-:Y:S04]  /*0ee0*/  STS [R85.X4+0x280], R6 ;  /* 0x0002800655007388 */ /* 0x000fe80000004800 */
[----:B------:R-:W-:Y:S04]  /*0ef0*/  STS [R84.X4+0x300], R11 ;  /* 0x0003000b54007388 */ /* 0x000fe80000004800 */
[----:B------:R-:W-:Y:S04]  /*0f00*/  STS [R83.X4+0x380], R8 ;  /* 0x0003800853007388 */ /* 0x000fe80000004800 */
[----:B----4-:R-:W-:Y:S04]  /*0f10*/  STS [R82.X4+0x400], R13 ;  /* 0x0004000d52007388 */ /* 0x010fe80000004800 */
[----:B------:R-:W-:Y:S04]  /*0f20*/  STS [R81.X4+0x480], R10 ;  /* 0x0004800a51007388 */ /* 0x000fe80000004800 */
[----:B------:R-:W-:Y:S04]  /*0f30*/  STS [R80.X4+0x500], R15 ;  /* 0x0005000f50007388 */ /* 0x000fe80000004800 */
[----:B------:R-:W-:Y:S04]  /*0f40*/  STS [R79.X4+0x580], R12 ;  /* 0x0005800c4f007388 */ /* 0x000fe80000004800 */
[----:B------:R-:W-:Y:S04]  /*0f50*/  STS [R78.X4+0x600], R17 ;  /* 0x000600114e007388 */ /* 0x000fe80000004800 */
[----:B------:R-:W-:Y:S04]  /*0f60*/  STS [R77.X4+0x680], R14 ;  /* 0x0006800e4d007388 */ /* 0x000fe80000004800 */
[----:B------:R-:W-:Y:S04]  /*0f70*/  STS [R76.X4+0x700], R19 ;  /* 0x000700134c007388 */ /* 0x000fe80000004800 */
[----:B------:R-:W-:Y:S01]  /*0f80*/  STS [R75.X4+0x780], R16 ;  /* 0x000780104b007388 */ /* 0x000fe20000004800 */
[----:B------:R-:W-:-:S06]  /*0f90*/  NOP ;  /* 0x0000000000007918 */ /* 0x000fcc0000000000 */
[----:B------:R-:W0:Y:S04]  /*0fa0*/  LDS R33, [R74.X4] ;  /* 0x000000004a217984 */ /* 0x000e280000004800 */
[----:B------:R-:W1:Y:S04]  /*0fb0*/  LDS R9, [R74.X4+0x4] ;  /* 0x000004004a097984 */ /* 0x000e680000004800 */
[----:B------:R-:W2:Y:S04]  /*0fc0*/  LDS R31, [R74.X4+0x8] ;  /* 0x000008004a1f7984 */ /* 0x000ea80000004800 */
[----:B------:R-:W3:Y:S04]  /*0fd0*/  LDS R11, [R74.X4+0xc] ;  /* 0x00000c004a0b7984 */ /* 0x000ee80000004800 */
[----:B------:R-:W4:Y:S04]  /*0fe0*/  LDS R29, [R74.X4+0x10] ;  /* 0x000010004a1d7984 */ /* 0x000f280000004800 */
[----:B------:R-:W0:Y:S04]  /*0ff0*/  LDS R13, [R74.X4+0x14] ;  /* 0x000014004a0d7984 */ /* 0x000e280000004800 */
[----:B------:R-:W1:Y:S04]  /*1000*/  LDS R27, [R74.X4+0x18] ;  /* 0x000018004a1b7984 */ /* 0x000e680000004800 */
[----:B------:R-:W1:Y:S04]  /*1010*/  LDS R15, [R74.X4+0x1c] ;  /* 0x00001c004a0f7984 */ /* 0x000e680000004800 */
[----:B------:R0:W2:Y:S04]  /*1020*/  LDS R25, [R74.X4+0x20] ;  /* 0x000020004a197984 */ /* 0x0000a80000004800 */
[----:B------:R0:W4:Y:S04]  /*1030*/  LDS R17, [R74.X4+0x24] ;  /* 0x000024004a117984 */ /* 0x0001280000004800 */
[----:B------:R0:W4:Y:S04]  /*1040*/  LDS R23, [R74.X4+0x28] ;  /* 0x000028004a177984 */ /* 0x0001280000004800 */
[----:B------:R0:W4:Y:S04]  /*1050*/  LDS R7, [R74.X4+0x2c] ;  /* 0x00002c004a077984 */ /* 0x0001280000004800 */
[----:B------:R0:W4:Y:S04]  /*1060*/  LDS R21, [R74.X4+0x30] ;  /* 0x000030004a157984 */ /* 0x0001280000004800 */
[----:B------:R0:W4:Y:S04]  /*1070*/  LDS R5, [R74.X4+0x34] ;  /* 0x000034004a057984 */ /* 0x0001280000004800 */
[----:B------:R1:W4:Y:S04]  /*1080*/  LDS R19, [R74.X4+0x38] ;  /* 0x000038004a137984 */ /* 0x0003280000004800 */
[----:B------:R1:W4:Y:S01]  /*1090*/  LDS R3, [R74.X4+0x3c] ;  /* 0x00003c004a037984 */ /* 0x0003220000004800 */
[----:B0----5:R-:W-:-:S05]  /*10a0*/  FADD.FTZ R33, R33, R102 ;  /* 0x0000006621217221 */ /* 0x021fca0000010000 */
[----:B------:R-:W-:-:S04]  /*10b0*/  FSETP.GTU.FTZ.AND P5, PT, R33, 20, PT ;  /* 0x41a000002100780b */ /* 0x000fc80003fbc000 */
[----:B------:R-:W-:Y:S01]  /*10c0*/  ISETP.EQ.OR P5, PT, RZ, UR6, P5 ;  /* 0x00000006ff007c0c */ /* 0x000fe2000afa2670 */
[--C-:B-1----:R-:W-:Y:S02]  /*10d0*/  FADD.FTZ R32, R9, R102.reuse ;  /* 0x0000006609207221 */ /* 0x102fe40000010000 */
[--C-:B--2---:R-:W-:Y:S02]  /*10e0*/  FADD.FTZ R31, R31, R102.reuse ;  /* 0x000000661f1f7221 */ /* 0x104fe40000010000 */
[--C-:B---3--:R-:W-:Y:S02]  /*10f0*/  FADD.FTZ R30, R11, R102.reuse ;  /* 0x000000660b1e7221 */ /* 0x108fe40000010000 */
[--C-:B----4-:R-:W-:Y:S02]  /*1100*/  FADD.FTZ R29, R29, R102.reuse ;  /* 0x000000661d1d7221 */ /* 0x110fe40000010000 */
[--C-:B------:R-:W-:Y:S02]  /*1110*/  FADD.FTZ R28, R13, R102.reuse ;  /* 0x000000660d1c7221 */ /* 0x100fe40000010000 */
[--C-:B------:R-:W-:Y:S01]  /*1120*/  FADD.FTZ R27, R27, R102.reuse ;  /* 0x000000661b1b7221 */ /* 0x100fe20000010000 */
[----:B------:R-:W-:Y:S01]  /*1130*/  FSETP.GTU.FTZ.AND P4, PT, R32, 20, PT ;  /* 0x41a000002000780b */ /* 0x000fe20003f9c000 */
[----:B------:R-:W-:Y:S01]  /*1140*/  FADD.FTZ R26, R15, R102 ;  /* 0x000000660f1a7221 */ /* 0x000fe20000010000 */
[----:B------:R-:W-:-:S02]  /*1150*/  FSETP.GTU.FTZ.AND P3, PT, R31, 20, PT ;  /* 0x41a000001f00780b */ /* 0x000fc40003f7c000 */
[----:B------:R-:W-:Y:S02]  /*1160*/  FSETP.GTU.FTZ.AND P2, PT, R30, 20, PT ;  /* 0x41a000001e00780b */ /* 0x000fe40003f5c000 */
[----:B------:R-:W-:Y:S02]  /*1170*/  FSETP.GTU.FTZ.AND P1, PT, R29, 20, PT ;  /* 0x41a000001d00780b */ /* 0x000fe40003f3c000 */
[----:B------:R-:W-:Y:S02]  /*1180*/  FSETP.GTU.FTZ.AND P0, PT, R28, 20, PT ;  /* 0x41a000001c00780b */ /* 0x000fe40003f1c000 */
[----:B------:R-:W-:Y:S01]  /*1190*/  FSETP.GTU.FTZ.AND P6, PT, R27, 20, PT ;  /* 0x41a000001b00780b */ /* 0x000fe20003fdc000 */
[----:B------:R-:W-:Y:S07]  /*11a0*/  @P5 BRA `(.L_x_1) ;  /* 0x000001f000005947 */ /* 0x000fee0003800000 */
[----:B------:R-:W-:Y:S01]  /*11b0*/  FMUL.FTZ R33, R33, 1.4426950216293334961 ;  /* 0x3fb8aa3b21217820 */ /* 0x000fe20000410000 */
[----:B------:R-:W-:Y:S01]  /*11c0*/  MOV R9, 0x3e800000 ;  /* 0x3e80000000097802 */ /* 0x000fe20000000f00 */
[----:B------:R-:W-:Y:S02]  /*11d0*/  HFMA2.MMA R11, -RZ, RZ, 1.3056640625, -1.8671875 ;  /* 0x3d39bf78ff0b7435 */ /* 0x000fe400000001ff */
[----:B------:R-:W0:Y:S02]  /*11e0*/  MUFU.EX2 R13, R33 ;  /* 0x00000021000d7308 */ /* 0x000e240000000800 */
[C---:B0-----:R-:W-:Y:S01]  /*11f0*/  FADD.FTZ.RZ R0, R13.reuse, 1 ;  /* 0x3f8000000d007421 */ /* 0x041fe2000001c000 */
[----:B------:R-:W-:-:S04]  /*1200*/  ISETP.GE.U32.AND P5, PT, R13, 0x7f800000, PT ;  /* 0x7f8000000d00780c */ /* 0x000fc80003fa6070 */
[----:B------:R-:W-:-:S04]  /*1210*/  IADD3 R0, R0, -0x3f400000, RZ ;  /* 0xc0c0000000007810 */ /* 0x000fc80007ffe0ff */
[----:B------:R-:W-:-:S04]  /*1220*/  LOP3.LUT R0, R0, 0xff800000, RZ, 0xc0, !PT ;  /* 0xff80000000007812 */ /* 0x000fc800078ec0ff */
[----:B------:R-:W-:Y:S02]  /*1230*/  IADD3 R4, -R0, 0x40800000, RZ ;  /* 0x4080000000047810 */ /* 0x000fe40007ffe1ff */
[----:B------:R-:W-:Y:S02]  /*1240*/  IADD3 R2, R13, -R0, RZ ;  /* 0x800000000d027210 */ /* 0x000fe40007ffe0ff */
[----:B------:R-:W0:Y:S01]  /*1250*/  I2F R0, R0 ;  /* 0x0000000000007306 */ /* 0x000e220000201400 */
[----:B------:R-:W-:-:S04]  /*1260*/  FFMA.FTZ R9, R4, R9, -1 ;  /* 0xbf80000004097423 */ /* 0x000fc80000010009 */
[----:B------:R-:W-:-:S04]  /*1270*/  FADD.FTZ R2, R2, R9 ;  /* 0x0000000902027221 */ /* 0x000fc80000010000 */
[----:B------:R-:W-:-:S04]  /*1280*/  FFMA.FTZ R9, R2, -R11, 0.10546888411045074463 ;  /* 0x3dd8001202097423 */ /* 0x000fc8000001080b */
[----:B------:R-:W-:Y:S02]  /*1290*/  FFMA.FTZ R9, R2, R9, -0.13229703903198242188 ;  /* 0xbe0778e002097423 */ /* 0x000fe40000010009 */
[----:B0-----:R-:W-:Y:S02]  /*12a0*/  FMUL.FTZ R33, R0, 1.1920928955078125e-07 ;  /* 0x3400000000217820 */ /* 0x001fe40000410000 */
[----:B------:R-:W-:-:S04]  /*12b0*/  FFMA.FTZ R9, R2, R9, 0.14491446316242218018 ;  /* 0x3e14647502097423 */ /* 0x000fc80000010009 */
[----:B------:R-:W-:-:S04]  /*12c0*/  FFMA.FTZ R9, R2, R9, -0.16641564667224884033 ;  /* 0xbe2a68dd02097423 */ /* 0x000fc80000010009 */
[----:B------:R-:W-:-:S04]  /*12d0*/  FFMA.FTZ R9, R2, R9, 0.19988867640495300293 ;  /* 0x3e4caf9e02097423 */ /* 0x000fc80000010009 */
[----:B------:R-:W-:-:S04]  /*12e0*/  FFMA.FTZ R9, R2, R9, -0.25000196695327758789 ;  /* 0xbe80004202097423 */ /* 0x000fc80000010009 */
[----:B------:R-:W-:-:S04]  /*12f0*/  FFMA.FTZ R9, R2, R9, 0.33333510160446166992 ;  /* 0x3eaaaae602097423 */ /* 0x000fc80000010009 */
[----:B------:R-:W-:-:S04]  /*1300*/  FFMA.FTZ R9, R2, R9, -0.5 ;  /* 0xbf00000002097423 */ /* 0x000fc80000010009 */
[----:B------:R-:W-:-:S04]  /*1310*/  FMUL.FTZ R9, R2, R9 ;  /* 0x0000000902097220 */ /* 0x000fc80000410000 */
[----:B------:R-:W-:-:S04]  /*1320*/  FFMA.FTZ R2, R2, R9, R2 ;  /* 0x0000000902027223 */ /* 0x000fc80000010002 */
[----:B------:R-:W-:Y:S01]  /*1330*/  FFMA.FTZ R33, R33, 0.69314718246459960938, R2 ;  /* 0x3f31721821217823 */ /* 0x000fe20000010002 */
[----:B------:R-:W-:Y:S05]  /*1340*/  @!P5 BRA `(.L_x_1) ;  /* 0x000000500000d947 */ /* 0x000fea0003800000 */
[----:B------:R-:W-:-:S13]  /*1350*/  ISETP.GE.AND P5, PT, R13, -0x407fffff, PT ;  /* 0xbf8000010d00780c */ /* 0x000fda0003fa6270 */
[----:B------:R-:W-:-:S05]  /*1360*/  @P5 MOV R0, 0x7f800000 ;  /* 0x7f80000000005802 */ /* 0x000fca0000000f00 */
[C---:B------:R-:W-:Y:S01]  /*1370*/  @P5 FFMA.FTZ R33, R13.reuse, R0, +INF ;  /* 0x7f8000000d215423 */ /* 0x040fe20000010000 */
[----:B------:R-:W-:-:S04]  /*1380*/  FSETP.NEU.FTZ.AND P5, PT, R13, RZ, PT ;  /* 0x000000ff0d00720b */ /* 0x000fc80003fbd000 */
[----:B------:R-:W-:-:S04]  /*1390*/  FSEL R33, R33, -RZ, P5 ;  /* 0x800000ff21217208 */ /* 0x000fc80002800000 */
.L_x_1:
[----:B------:R-:W-:Y:S05]  /*13a0*/  BSYNC B0 ;  /* 0x0000000000007941 */ /* 0x000fea0003800000 */
.L_x_0:
[----:B------:R-:W-:Y:S01]  /*13b0*/  ISETP.EQ.OR P4, PT, RZ, UR6, P4 ;  /* 0x00000006ff007c0c */ /* 0x000fe2000a782670 */
[----:B------:R-:W-:Y:S01]  /*13c0*/  BSSY B0, `(.L_x_2) ;  /* 0x0000024000007945 */ /* 0x000fe20003800000 */
[----:B------:R-:W-:Y:S01]  /*13d0*/  FSETP.GTU.FTZ.AND P5, PT, R26, 20, PT ;  /* 0x41a000001a00780b */ /* 0x000fe20003fbc000 */
[----:B------:R-:W-:Y:S01]  /*13e0*/  FADD.FTZ R25, R25, R102 ;  /* 0x0000006619197221 */ /* 0x000fe20000010000 */
[----:B------:R-:W-:-:S09]  /*13f0*/  ISETP.EQ.OR P3, PT, RZ, UR6, P3 ;  /* 0x00000006ff007c0c */ /* 0x000fd20009f62670 */
[----:B------:R-:W-:Y:S05]  /*1400*/  @P4 BRA `(.L_x_3) ;  /* 0x000001f000004947 */ /* 0x000fea0003800000 */
        /* <DEDUP_REMOVED lines=31> */
.L_x_3:
[----:B------:R-:W-:Y:S05]  /*1600*/  BSYNC B0 ;  /* 0x0000000000007941 */ /* 0x000fea0003800000 */
.L_x_2:
[----:B------:R-:W-:Y:S01]  /*1610*/  BSSY B0, `(.L_x_4) ;  /* 0x0000023000007945 */ /* 0x000fe20003800000 */
[----:B------:R-:W-:Y:S01]  /*1620*/  FSETP.GTU.FTZ.AND P4, PT, R25, 20, PT ;  /* 0x41a000001900780b */ /* 0x000fe20003f9c000 */
[----:B------:R-:W-:Y:S01]  /*1630*/  FADD.FTZ R24, R17, R102 ;  /* 0x0000006611187221 */ /* 0x000fe20000010000 */
[----:B------:R-:W-:Y:S06]  /*1640*/  @P3 BRA `(.L_x_5) ;  /* 0x000001f000003947 */ /* 0x000fec0003800000 */
        /* <DEDUP_REMOVED lines=31> */
.L_x_5:
[----:B------:R-:W-:Y:S05]  /*1840*/  BSYNC B0 ;  /* 0x0000000000007941 */ /* 0x000fea0003800000 */
.L_x_4:
        /* <DEDUP_REMOVED lines=37> */
.L_x_7:
[----:B------:R-:W-:Y:S05]  /*1aa0*/  BSYNC B0 ;  /* 0x0000000000007941 */ /* 0x000fea0003800000 */
.L_x_6:
        /* <DEDUP_REMOVED lines=35> */
.L_x_9:
[----:B------:R-:W-:Y:S05]  /*1ce0*/  BSYNC B0 ;  /* 0x0000000000007941 */ /* 0x000fea0003800000 */
.L_x_8:
        /* <DEDUP_REMOVED lines=37> */
.L_x_11:
[----:B------:R-:W-:Y:S05]  /*1f40*/  BSYNC B0 ;  /* 0x0000000000007941 */ /* 0x000fea0003800000 */
.L_x_10:
        /* <DEDUP_REMOVED lines=35> */
.L_x_13:
[----:B------:R-:W-:Y:S05]  /*2180*/  BSYNC B0 ;  /* 0x0000000000007941 */ /* 0x000fea0003800000 */
.L_x_12:
        /* <DEDUP_REMOVED lines=37> */
.L_x_15:
[----:B------:R-:W-:Y:S05]  /*23e0*/  BSYNC B0 ;  /* 0x0000000000007941 */ /* 0x000fea0003800000 */
.L_x_14:
        /* <DEDUP_REMOVED lines=35> */
.L_x_17:
[----:B------:R-:W-:Y:S05]  /*2620*/  BSYNC B0 ;  /* 0x0000000000007941 */ /* 0x000fea0003800000 */
.L_x_16:
[----:B------:R-:W-:Y:S01]  /*2630*/  ISETP.EQ.OR P3, PT, RZ, UR6, P3 ;  /* 0x00000006ff007c0c */ /* 0x000fe20009f62670 */
[----:B------:R-:W-:Y:S01]  /*2640*/  BSSY B0, `(.L_x_18) ;  /* 0x0000029000007945 */ /* 0x000fe20003800000 */
[----:B------:R-:W-:Y:S02]  /*2650*/  FSETP.GTU.FTZ.AND P4, PT, R18, 20, PT ;  /* 0x41a000001200780b */ /* 0x000fe40003f9c000 */
[----:B------:R-:W-:Y:S02]  /*2660*/  ISETP.EQ.OR P2, PT, RZ, UR6, P2 ;  /* 0x00000006ff007c0c */ /* 0x000fe40009742670 */
[----:B------:R-:W-:Y:S02]  /*2670*/  ISETP.EQ.OR P1, PT, RZ, UR6, P1 ;  /* 0x00000006ff007c0c */ /* 0x000fe40008f22670 */
[----:B------:R-:W-:Y:S02]  /*2680*/  ISETP.EQ.OR P0, PT, RZ, UR6, P0 ;  /* 0x00000006ff007c0c */ /* 0x000fe40008702670 */
[----:B------:R-:W-:-:S02]  /*2690*/  ISETP.EQ.OR P6, PT, RZ, UR6, P6 ;  /* 0x00000006ff007c0c */ /* 0x000fc4000b7c2670 */
[----:B------:R-:W-:Y:S02]  /*26a0*/  ISETP.EQ.OR P5, PT, RZ, UR6, P5 ;  /* 0x00000006ff007c0c */ /* 0x000fe4000afa2670 */
[----:B------:R-:W-:Y:S02]  /*26b0*/  ISETP.EQ.OR P4, PT, RZ, UR6, P4 ;  /* 0x00000006ff007c0c */ /* 0x000fe4000a782670 */
[----:B------:R-:W-:Y:S01]  /*26c0*/  MOV R4, c[0x0][0x16c] ;  /* 0x00005b0000047a02 */ /* 0x000fe20000000f00 */
[----:B------:R-:W-:Y:S05]  /*26d0*/  @P3 BRA `(.L_x_19) ;  /* 0x000001f000003947 */ /* 0x000fea0003800000 */
[----:B------:R-:W-:Y:S01]  /*26e0*/  FMUL.FTZ R24, R24, 1.4426950216293334961 ;  /* 0x3fb8aa3b18187820 */ /* 0x000fe20000410000 */
[----:B------:R-:W-:Y:S01]  /*26f0*/  HFMA2.MMA R6, -RZ, RZ, 1.625, 0 ;  /* 0x3e800000ff067435 */ /* 0x000fe200000001ff */
[----:B------:R-:W-:Y:S02]  /*2700*/  MOV R7, 0x3d39bf78 ;  /* 0x3d39bf7800077802 */ /* 0x000fe40000000f00 */
        /* <DEDUP_REMOVED lines=28> */
.L_x_19:
[----:B------:R-:W-:Y:S05]  /*28d0*/  BSYNC B0 ;  /* 0x0000000000007941 */ /* 0x000fea0003800000 */
.L_x_18:
[----:B------:R-:W-:Y:S01]  /*28e0*/  BSSY B0, `(.L_x_20) ;  /* 0x0000021000007945 */ /* 0x000fe20003800000 */
        /* <DEDUP_REMOVED lines=27> */
[C---:B------:R-:W-:Y:S02]  /*2aa0*/  ISETP.GE.AND P2, PT, R5.reuse, -0x407fffff, PT ;  /* 0xbf8000010500780c */ /* 0x040fe40003f46270 */
[----:B------:R-:W-:-:S11]  /*2ab0*/  FSETP.NEU.FTZ.AND P3, PT, R5, RZ, PT ;  /* 0x000000ff0500720b */ /* 0x000fd60003f7d000 */
[----:B------:R-:W-:-:S05]  /*2ac0*/  @P2 MOV R0, 0x7f800000 ;  /* 0x7f80000000002802 */ /* 0x000fca0000000f00 */
[----:B------:R-:W-:-:S05]  /*2ad0*/  @P2 FFMA.FTZ R23, R5, R0, +INF ;  /* 0x7f80000005172423 */ /* 0x000fca0000010000 */
[----:B------:R-:W-:Y:S02]  /*2ae0*/  FSEL R23, R23, -RZ, P3 ;  /* 0x800000ff17177208 */ /* 0x000fe40001800000 */
.L_x_21:
[----:B------:R-:W-:Y:S05]  /*2af0*/  BSYNC B0 ;  /* 0x0000000000007941 */ /* 0x000fea0003800000 */
.L_x_20:
        /* <DEDUP_REMOVED lines=33> */
.L_x_23:
[----:B------:R-:W-:Y:S05]  /*2d10*/  BSYNC B0 ;  /* 0x0000000000007941 */ /* 0x000fea0003800000 */
.L_x_22:
        /* <DEDUP_REMOVED lines=33> */
.L_x_25:
[----:B------:R-:W-:Y:S05]  /*2f30*/  BSYNC B0 ;  /* 0x0000000000007941 */ /* 0x000fea0003800000 */
.L_x_24:
        /* <DEDUP_REMOVED lines=33> */
.L_x_27:
[----:B------:R-:W-:Y:S05]  /*3150*/  BSYNC B0 ;  /* 0x0000000000007941 */ /* 0x000fea0003800000 */
.L_x_26:
        /* <DEDUP_REMOVED lines=33> */
.L_x_29:
[----:B------:R-:W-:Y:S05]  /*3370*/  BSYNC B0 ;  /* 0x0000000000007941 */ /* 0x000fea0003800000 */
.L_x_28:
        /* <DEDUP_REMOVED lines=33> */
.L_x_31:
[----:B------:R-:W-:Y:S05]  /*3590*/  BSYNC B0 ;  /* 0x0000000000007941 */ /* 0x000fea0003800000 */
.L_x_30:
[----:B------:R-:W-:Y:S01]  /*35a0*/  ISETP.GE.AND P0, PT, R4, 0x1, PT ;  /* 0x000000010400780c */ /* 0x000fe20003f06270 */
[----:B------:R-:W-:Y:S01]  /*35b0*/  BAR.SYNC.DEFER_BLOCKING 0x0 ;  /* 0x0000000000007b1d */ /* 0x000fe20000010000 */
[-C--:B------:R-:W-:Y:S02]  /*35c0*/  FMUL.FTZ R17, R72, R103.reuse ;  /* 0x0000006748117220 */ /* 0x080fe40000410000 */
[-C--:B------:R-:W-:Y:S02]  /*35d0*/  FMUL.FTZ R16, R73, R103.reuse ;  /* 0x0000006749107220 */ /* 0x080fe40000410000 */
[-C--:B------:R-:W-:Y:S02]  /*35e0*/  FMUL.FTZ R15, R70, R103.reuse ;  /* 0x00000067460f7220 */ /* 0x080fe40000410000 */
[-C--:B------:R-:W-:Y:S02]  /*35f0*/  FMUL.FTZ R14, R71, R103.reuse ;  /* 0x00000067470e7220 */ /* 0x080fe40000410000 */
[----:B------:R-:W-:-:S02]  /*3600*/  FMUL.FTZ R13, R68, R103 ;  /* 0x00000067440d7220 */ /* 0x000fc40000410000 */
[-C--:B------:R-:W-:Y:S02]  /*3610*/  FMUL.FTZ R12, R69, R103.reuse ;  /* 0x00000067450c7220 */ /* 0x080fe40000410000 */
        /* <DEDUP_REMOVED lines=9> */
[----:B------:R-:W-:Y:S01]  /*36b0*/  FMUL.FTZ R2, R35, R103 ;  /* 0x0000006723027220 */ /* 0x000fe20000410000 */
[----:B------:R-:W-:Y:S05]  /*36c0*/  @!P0 BRA `(.L_x_32) ;  /* 0x0000301000008947 */ /* 0x000fea0003800000 */
[----:B------:R-:W-:-:S09]  /*36d0*/  HFMA2.MMA R0, -RZ, RZ, 0, 0 ;  /* 0x00000000ff007435 */ /* 0x000fd200000001ff */
.L_x_38:
[----:B------:R-:W-:Y:S01]  /*36e0*/  IMAD R38, R104, c[0x0][0x180], RZ ;  /* 0x0000600068267a24 */ /* 0x000fe200078e02ff */
[----:B------:R-:W-:Y:S01]  /*36f0*/  SHF.R.S32.HI R50, RZ, 0x1f, R0 ;  /* 0x0000001fff327819 */ /* 0x000fe20000011400 */
[----:B------:R-:W-:-:S04]  /*3700*/  IMAD.WIDE.U32 R36, R105, c[0x0][0x180], RZ ;  /* 0x0000600069247a25 */ /* 0x000fc800078e00ff */
[----:B------:R-:W-:Y:S02]  /*3710*/  IMAD R39, R105, c[0x0][0x184], R38 ;  /* 0x0000610069277a24 */ /* 0x000fe400078e0226 */
[----:B------:R-:W-:-:S03]  /*3720*/  IMAD R41, R50, c[0x0][0x188], RZ ;  /* 0x0000620032297a24 */ /* 0x000fc600078e02ff */
[----:B------:R-:W-:Y:S01]  /*3730*/  IADD3 R37, R37, R39, RZ ;  /* 0x0000002725257210 */ /* 0x000fe20007ffe0ff */
[----:B------:R-:W-:-:S04]  /*3740*/  IMAD R41, R0, c[0x0][0x18c], R41 ;  /* 0x0000630000297a24 */ /* 0x000fc800078e0229 */
[----:B------:R-:W-:-:S05]  /*3750*/  IMAD.WIDE.U32 R38, R0, c[0x0][0x188], R36 ;  /* 0x0000620000267a25 */ /* 0x000fca00078e0024 */
[----:B------:R-:W-:Y:S02]  /*3760*/  IADD3 R37, R39, R41, RZ ;  /* 0x0000002927257210 */ /* 0x000fe40007ffe0ff */
[----:B------:R-:W-:-:S04]  /*3770*/  LEA R36, P0, R38, c[0x0][0x220], 0x3 ;  /* 0x0000880026247a11 */ /* 0x000fc800078018ff */
[----:B------:R-:W-:-:S06]  /*3780*/  LEA.HI.X R37, R38, c[0x0][0x224], R37, 0x3, P0 ;  /* 0x0000890026257a11 */ /* 0x000fcc00000f1c25 */
[----:B------:R-:W2:Y:S01]  /*3790*/  LDG.E.64 R36, [R36.64] ;  /* 0x0000000424247981 */ /* 0x000ea2000c1e1b00 */
[----:B------:R-:W-:Y:S01]  /*37a0*/  MOV R106, 0xfffff800 ;  /* 0xfffff800006a7802 */ /* 0x000fe20000000f00 */
[----:B------:R-:W-:Y:S02]  /*37b0*/  IMAD R44, R104, c[0x0][0x198], RZ ;  /* 0x00006600682c7a24 */ /* 0x000fe400078e02ff */
[----:B------:R-:W0:Y:S01]  /*37c0*/  S2R R107, SR_TID.X ;  /* 0x00000000006b7919 */ /* 0x000e220000002100 */
[----:B------:R-:W-:Y:S02]  /*37d0*/  FMUL.FTZ R132, R64, R25 ;  /* 0x0000001940847220 */ /* 0x000fe40000410000 */
[----:B------:R-:W-:Y:S02]  /*37e0*/  IMAD R106, R97, R106, c[0x0][0x168] ;  /* 0x00005a00616a7624 */ /* 0x000fe400078e026a */
[----:B------:R-:W-:Y:S02]  /*37f0*/  IMAD R41, R105, c[0x0][0x19c], R44 ;  /* 0x0000670069297a24 */ /* 0x000fe400078e022c */
[----:B------:R-:W-:-:S02]  /*3800*/  IMAD R44, R104, c[0x0][0x1b8], RZ ;  /* 0x00006e00682c7a24 */ /* 0x000fc400078e02ff */
[----:B------:R-:W-:Y:S02]  /*3810*/  FMUL.FTZ R153, R63, R22 ;  /* 0x000000163f997220 */ /* 0x000fe40000410000 */
[----:B------:R-:W-:Y:S01]  /*3820*/  IMAD R43, R105, c[0x0][0x1bc], R44 ;  /* 0x00006f00692b7a24 */ /* 0x000fe200078e022c */
[----:B0-----:R-:W-:-:S04]  /*3830*/  SHF.L.U32 R49, R107, 0x4, RZ ;  /* 0x000000046b317819 */ /* 0x001fc800000006ff */
[C---:B------:R-:W-:Y:S02]  /*3840*/  IADD3 R57, R49.reuse, 0xf, RZ ;  /* 0x0000000f31397810 */ /* 0x040fe40007ffe0ff */
[----:B------:R-:W-:Y:S02]  /*3850*/  IADD3 R59, R49, 0xe, RZ ;  /* 0x0000000e313b7810 */ /* 0x000fe40007ffe0ff */
[-C--:B------:R-:W-:Y:S02]  /*3860*/  ISETP.GE.U32.AND P0, PT, R57, R106.reuse, PT ;  /* 0x0000006a3900720c */ /* 0x080fe40003f06070 */
[----:B------:R-:W-:Y:S02]  /*3870*/  IADD3 R57, R49, 0xd, RZ ;  /* 0x0000000d31397810 */ /* 0x000fe40007ffe0ff */
[----:B------:R-:W-:Y:S02]  /*3880*/  ISETP.GE.U32.AND P1, PT, R59, R106, PT ;  /* 0x0000006a3b00720c */ /* 0x000fe40003f26070 */
[----:B------:R-:W-:-:S02]  /*3890*/  IADD3 R59, R49, 0xc, RZ ;  /* 0x0000000c313b7810 */ /* 0x000fc40007ffe0ff */
[-C--:B------:R-:W-:Y:S01]  /*38a0*/  ISETP.GE.U32.AND P2, PT, R57, R106.reuse, PT ;  /* 0x0000006a3900720c */ /* 0x080fe20003f46070 */
[C---:B------:R-:W-:Y:S01]  /*38b0*/  IMAD R57, R50.reuse, c[0x0][0x1a0], RZ ;  /* 0x0000680032397a24 */ /* 0x040fe200078e02ff */
[-C--:B------:R-:W-:Y:S01]  /*38c0*/  ISETP.GE.U32.AND P3, PT, R59, R106.reuse, PT ;  /* 0x0000006a3b00720c */ /* 0x080fe20003f66070 */
[----:B------:R-:W-:Y:S01]  /*38d0*/  IMAD R59, R50, c[0x0][0x1c0], RZ ;  /* 0x00007000323b7a24 */ /* 0x000fe200078e02ff */
[C---:B------:R-:W-:Y:S01]  /*38e0*/  IADD3 R125, R49.reuse, 0xb, RZ ;  /* 0x0000000b317d7810 */ /* 0x040fe20007ffe0ff */
[C---:B------:R-:W-:Y:S02]  /*38f0*/  IMAD R57, R0.reuse, c[0x0][0x1a4], R57 ;  /* 0x0000690000397a24 */ /* 0x040fe400078e0239 */
[----:B------:R-:W-:Y:S01]  /*3900*/  IMAD R131, R0, c[0x0][0x1c4], R59 ;  /* 0x0000710000837a24 */ /* 0x000fe200078e023b */
[----:B------:R-:W-:Y:S02]  /*3910*/  IADD3 R59, R49, 0x8, RZ ;  /* 0x00000008313b7810 */ /* 0x000fe40007ffe0ff */
[----:B------:R-:W-:-:S04]  /*3920*/  ISETP.GE.U32.AND P4, PT, R125, R106, PT ;  /* 0x0000006a7d00720c */ /* 0x000fc80003f86070 */
[----:B------:R-:W-:Y:S01]  /*3930*/  FSEL R153, R153, RZ, !P4 ;  /* 0x000000ff99997208 */ /* 0x000fe20006000000 */
[----:B------:R-:W-:Y:S02]  /*3940*/  FMUL.FTZ R150, R60, R21 ;  /* 0x000000153c967220 */ /* 0x000fe40000410000 */
[----:B--2---:R-:W-:Y:S02]  /*3950*/  FMUL.FTZ R48, R36, 1.4426950216293334961 ;  /* 0x3fb8aa3b24307820 */ /* 0x004fe40000410000 */
[C---:B------:R-:W-:Y:S02]  /*3960*/  FMUL.FTZ R38, R37.reuse, R33 ;  /* 0x0000002125267220 */ /* 0x040fe40000410000 */
[----:B------:R-:W-:Y:S02]  /*3970*/  FMUL.FTZ R36, R37, R31 ;  /* 0x0000001f25247220 */ /* 0x000fe40000410000 */
[----:B------:R-:W-:Y:S02]  /*3980*/  FMUL.RZ R39, R38, 0.15915493667125701904 ;  /* 0x3e22f98326277820 */ /* 0x000fe4000040c000 */
[----:B------:R-:W-:-:S02]  /*3990*/  FMUL.RZ R40, R36, 0.15915493667125701904 ;  /* 0x3e22f98324287820 */ /* 0x000fc4000040c000 */
[C---:B------:R-:W-:Y:S01]  /*39a0*/  FMUL.FTZ R38, R37.reuse, R32 ;  /* 0x0000002025267220 */ /* 0x040fe20000410000 */
[----:B------:R-:W-:Y:S01]  /*39b0*/  MUFU.SIN R51, R39 ;  /* 0x0000002700337308 */ /* 0x000fe20000000400 */
[----:B------:R-:W-:Y:S02]  /*39c0*/  FMUL.FTZ R36, R37, R30 ;  /* 0x0000001e25247220 */ /* 0x000fe40000410000 */
[----:B------:R-:W-:Y:S02]  /*39d0*/  FMUL.RZ R38, R38, 0.15915493667125701904 ;  /* 0x3e22f98326267820 */ /* 0x000fe4000040c000 */
[C---:B------:R-:W-:Y:S02]  /*39e0*/  FMUL.FTZ R42, R48.reuse, R25 ;  /* 0x00000019302a7220 */ /* 0x040fe40000410000 */
[C---:B------:R-:W-:Y:S01]  /*39f0*/  FMUL.FTZ R123, R48.reuse, R26 ;  /* 0x0000001a307b7220 */ /* 0x040fe20000410000 */
[----:B------:R0:W-:Y:S01]  /*3a00*/  MUFU.COS R55, R39 ;  /* 0x0000002700377308 */ /* 0x0001e20000000000 */
[----:B------:R-:W-:-:S02]  /*3a10*/  FMUL.FTZ R119, R48, R27 ;  /* 0x0000001b30777220 */ /* 0x000fc40000410000 */
[C---:B------:R-:W-:Y:S02]  /*3a20*/  FMUL.FTZ R116, R48.reuse, R28 ;  /* 0x0000001c30747220 */ /* 0x040fe40000410000 */
[CC--:B------:R-:W-:Y:S02]  /*3a30*/  FMUL.FTZ R111, R48.reuse, R29.reuse ;  /* 0x0000001d306f7220 */ /* 0x0c0fe40000410000 */
[----:B------:R-:W-:Y:S01]  /*3a40*/  FMUL.FTZ R113, R48, R30 ;  /* 0x0000001e30717220 */ /* 0x000fe20000410000 */
[----:B------:R-:W-:Y:S01]  /*3a50*/  MUFU.SIN R47, R38 ;  /* 0x00000026002f7308 */ /* 0x000fe20000000400 */
[----:B0-----:R-:W-:Y:S02]  /*3a60*/  FMUL.RZ R39, R36, 0.15915493667125701904 ;  /* 0x3e22f98324277820 */ /* 0x001fe4000040c000 */
[C---:B------:R-:W-:Y:S02]  /*3a70*/  FMUL.FTZ R36, R37.reuse, R29 ;  /* 0x0000001d25247220 */ /* 0x040fe40000410000 */
[----:B------:R-:W-:-:S02]  /*3a80*/  FMUL.FTZ R126, R37, R22 ;  /* 0x00000016257e7220 */ /* 0x000fc40000410000 */
[----:B------:R-:W-:Y:S01]  /*3a90*/  FMUL.FTZ R53, R48, R31 ;  /* 0x0000001f30357220 */ /* 0x000fe20000410000 */
[----:B------:R0:W-:Y:S01]  /*3aa0*/  MUFU.COS R45, R38 ;  /* 0x00000026002d7308 */ /* 0x0001e20000000000 */
[----:B------:R-:W-:Y:S02]  /*3ab0*/  FMUL.RZ R126, R126, 0.15915493667125701904 ;  /* 0x3e22f9837e7e7820 */ /* 0x000fe4000040c000 */
[C---:B------:R-:W-:Y:S02]  /*3ac0*/  FMUL.FTZ R108, R48.reuse, R33 ;  /* 0x00000021306c7220 */ /* 0x040fe40000410000 */
[C---:B------:R-:W-:Y:S02]  /*3ad0*/  FMUL.FTZ R125, R48.reuse, R23 ;  /* 0x00000017307d7220 */ /* 0x040fe40000410000 */
[----:B------:R-:W-:Y:S01]  /*3ae0*/  FMUL.FTZ R46, R48, R32 ;  /* 0x00000020302e7220 */ /* 0x000fe20000410000 */
[----:B------:R-:W-:Y:S01]  /*3af0*/  MUFU.SIN R54, R40 ;  /* 0x0000002800367308 */ /* 0x000fe20000000400 */
[----:B0-----:R-:W-:-:S02]  /*3b00*/  FMUL.RZ R38, R36, 0.15915493667125701904 ;  /* 0x3e22f98324267820 */ /* 0x001fc4000040c000 */
[----:B------:R-:W-:Y:S02]  /*3b10*/  FMUL.FTZ R36, R37, R28 ;  /* 0x0000001c25247220 */ /* 0x000fe40000410000 */
[----:B------:R-:W-:-:S03]  /*3b20*/  FMUL.FTZ R137, R48, R21 ;  /* 0x0000001530897220 */ /* 0x000fc60000410000 */
[----:B------:R0:W-:Y:S08]  /*3b30*/  MUFU.COS R52, R40 ;  /* 0x0000002800347308 */ /* 0x0001f00000000000 */
[----:B------:R-:W-:Y:S01]  /*3b40*/  MUFU.SIN R109, R39 ;  /* 0x00000027006d7308 */ /* 0x000fe20000000400 */
[----:B0-----:R-:W-:Y:S02]  /*3b50*/  FMUL.RZ R40, R36, 0.15915493667125701904 ;  /* 0x3e22f98324287820 */ /* 0x001fe4000040c000 */
[----:B------:R-:W-:-:S05]  /*3b60*/  FMUL.FTZ R36, R37, R27 ;  /* 0x0000001b25247220 */ /* 0x000fca0000410000 */
        /* <DEDUP_REMOVED lines=8> */
[----:B------:R-:W-:Y:S08]  /*3bf0*/  MUFU.COS R118, R39 ;  /* 0x0000002700767308 */ /* 0x000ff00000000000 */
[----:B------:R-:W-:Y:S08]  /*3c00*/  MUFU.SIN R121, R38 ;  /* 0x0000002600797308 */ /* 0x000ff00000000400 */
[----:B------:R0:W-:Y:S08]  /*3c10*/  MUFU.COS R122, R38 ;  /* 0x00000026007a7308 */ /* 0x0001f00000000000 */
[----:B------:R-:W-:Y:S01]  /*3c20*/  MUFU.SIN R115, R40 ;  /* 0x0000002800737308 */ /* 0x000fe20000000400 */
[----:B0-----:R-:W-:-:S05]  /*3c30*/  IMAD.WIDE.U32 R38, R105, c[0x0][0x198], RZ ;  /* 0x0000660069267a25 */ /* 0x001fca00078e00ff */
[----:B------:R-:W-:Y:S02]  /*3c40*/  IADD3 R39, R39, R41, RZ ;  /* 0x0000002927277210 */ /* 0x000fe40007ffe0ff */
[----:B------:R0:W-:Y:S03]  /*3c50*/  MUFU.COS R117, R40 ;  /* 0x0000002800757308 */ /* 0x0001e60000000000 */
[----:B------:R-:W-:-:S05]  /*3c60*/  IMAD.WIDE.U32 R38, R0, c[0x0][0x1a0], R38 ;  /* 0x0000680000267a25 */ /* 0x000fca00078e0026 */
[----:B------:R1:W-:Y:S01]  /*3c70*/  MUFU.EX2 R124, R42 ;  /* 0x0000002a007c7308 */ /* 0x0003e20000000800 */
[----:B0-----:R-:W-:Y:S01]  /*3c80*/  FMUL.RZ R40, R36, 0.15915493667125701904 ;  /* 0x3e22f98324287820 */ /* 0x001fe2000040c000 */
[----:B------:R-:W-:Y:S01]  /*3c90*/  IADD3 R57, R39, R57, RZ ;  /* 0x0000003927397210 */ /* 0x000fe20007ffe0ff */
[----:B------:R-:W-:-:S04]  /*3ca0*/  FMUL.FTZ R36, R37, R24 ;  /* 0x0000001825247220 */ /* 0x000fc80000410000 */
[----:B------:R-:W-:Y:S01]  /*3cb0*/  FMUL.RZ R56, R36, 0.15915493667125701904 ;  /* 0x3e22f98324387820 */ /* 0x000fe2000040c000 */
[----:B------:R-:W0:Y:S01]  /*3cc0*/  MUFU.SIN R127, R40 ;  /* 0x00000028007f7308 */ /* 0x000e220000000400 */
[----:B-1----:R-:W-:-:S04]  /*3cd0*/  FMUL.FTZ R42, R37, R23 ;  /* 0x00000017252a7220 */ /* 0x002fc80000410000 */
[----:B------:R-:W-:-:S03]  /*3ce0*/  FMUL.RZ R128, R42, 0.15915493667125701904 ;  /* 0x3e22f9832a807820 */ /* 0x000fc6000040c000 */
[----:B------:R1:W2:Y:S08]  /*3cf0*/  MUFU.COS R129, R40 ;  /* 0x0000002800817308 */ /* 0x0002b00000000000 */
[----:B------:R-:W3:Y:S01]  /*3d00*/  MUFU.EX2 R123, R123 ;  /* 0x0000007b007b7308 */ /* 0x000ee20000000800 */
[----:B-1----:R-:W-:-:S04]  /*3d10*/  IMAD.WIDE.U32 R40, R105, c[0x0][0x1b8], RZ ;  /* 0x00006e0069287a25 */ /* 0x002fc800078e00ff */
[----:B0-----:R-:W-:Y:S01]  /*3d20*/  FMUL.FTZ R127, R124, R127 ;  /* 0x0000007f7c7f7220 */ /* 0x001fe20000410000 */
[----:B------:R-:W-:Y:S01]  /*3d30*/  IADD3 R41, R41, R43, RZ ;  /* 0x0000002b29297210 */ /* 0x000fe20007ffe0ff */
[----:B------:R-:W-:Y:S01]  /*3d40*/  FMUL.FTZ R43, R48, R24 ;  /* 0x00000018302b7220 */ /* 0x000fe20000410000 */
[----:B------:R-:W0:Y:S01]  /*3d50*/  MUFU.EX2 R119, R119 ;  /* 0x0000007700777308 */ /* 0x000e220000000800 */
[----:B--2---:R-:W-:Y:S02]  /*3d60*/  FMUL.FTZ R129, R124, R129 ;  /* 0x000000817c817220 */ /* 0x004fe40000410000 */
[----:B------:R-:W-:-:S05]  /*3d70*/  IMAD.WIDE.U32 R40, R0, c[0x0][0x1c0], R40 ;  /* 0x0000700000287a25 */ /* 0x000fca00078e0028 */
[----:B------:R-:W-:Y:S01]  /*3d80*/  MUFU.SIN R36, R56 ;  /* 0x0000003800247308 */ /* 0x000fe20000000400 */
[----:B------:R-:W-:Y:S01]  /*3d90*/  IADD3 R41, R41, R131, RZ ;  /* 0x0000008329297210 */ /* 0x000fe20007ffe0ff */
[C---:B---3--:R-:W-:Y:S01]  /*3da0*/  FMUL.FTZ R122, R123.reuse, R122 ;  /* 0x0000007a7b7a7220 */ /* 0x048fe20000410000 */
[----:B------:R-:W-:Y:S01]  /*3db0*/  LEA R58, P6, R40, c[0x0][0x230], 0x3 ;  /* 0x00008c00283a7a11 */ /* 0x000fe200078c18ff */
[----:B------:R-:W-:Y:S01]  /*3dc0*/  FMUL.FTZ R131, R123, R121 ;  /* 0x000000797b837220 */ /* 0x000fe20000410000 */
[----:B------:R-:W-:Y:S01]  /*3dd0*/  IADD3 R121, R49, 0x5, RZ ;  /* 0x0000000531797810 */ /* 0x000fe20007ffe0ff */
[----:B------:R-:W-:Y:S02]  /*3de0*/  FMUL.FTZ R123, R37, R21 ;  /* 0x00000015257b7220 */ /* 0x000fe40000410000 */
[----:B------:R1:W-:Y:S01]  /*3df0*/  MUFU.COS R44, R56 ;  /* 0x00000038002c7308 */ /* 0x0003e20000000000 */
[C---:B0-----:R-:W-:Y:S02]  /*3e00*/  FMUL.FTZ R120, R119.reuse, R120 ;  /* 0x0000007877787220 */ /* 0x041fe40000410000 */
[----:B------:R-:W-:Y:S01]  /*3e10*/  FMUL.FTZ R118, R119, R118 ;  /* 0x0000007677767220 */ /* 0x000fe20000410000 */
[----:B------:R-:W-:-:S04]  /*3e20*/  IADD3 R119, R49, 0x4, RZ ;  /* 0x0000000431777810 */ /* 0x000fc80007ffe0ff */
[----:B------:R-:W0:Y:S01]  /*3e30*/  MUFU.EX2 R116, R116 ;  /* 0x0000007400747308 */ /* 0x000e220000000800 */
[----:B-1----:R-:W-:-:S04]  /*3e40*/  LEA R56, P5, R38, c[0x0][0x228], 0x3 ;  /* 0x00008a0026387a11 */ /* 0x002fc800078a18ff */
[----:B------:R-:W-:Y:S02]  /*3e50*/  LEA.HI.X R57, R38, c[0x0][0x22c], R57, 0x3, P5 ;  /* 0x00008b0026397a11 */ /* 0x000fe400028f1c39 */
[----:B------:R-:W-:Y:S01]  /*3e60*/  ISETP.GE.U32.AND P5, PT, R59, R106, PT ;  /* 0x0000006a3b00720c */ /* 0x000fe20003fa6070 */
[----:B------:R-:W1:Y:S01]  /*3e70*/  MUFU.EX2 R111, R111 ;  /* 0x0000006f006f7308 */ /* 0x000e620000000800 */
[----:B------:R-:W-:Y:S02]  /*3e80*/  LEA.HI.X R59, R40, c[0x0][0x234], R41, 0x3, P6 ;  /* 0x00008d00283b7a11 */ /* 0x000fe400030f1c29 */
[----:B------:R-:W-:Y:S01]  /*3e90*/  IADD3 R41, R49, 0x7, RZ ;  /* 0x0000000731297810 */ /* 0x000fe20007ffe0ff */
[----:B------:R-:W2:Y:S01]  /*3ea0*/  LDG.E.64 R56, [R56.64] ;  /* 0x0000000438387981 */ /* 0x000ea2000c1e1b00 */
[----:B------:R-:W-:Y:S01]  /*3eb0*/  FSEL R133, R129, 1, !P5 ;  /* 0x3f80000081857808 */ /* 0x000fe20006800000 */
[----:B------:R-:W-:Y:S01]  /*3ec0*/  FMUL.FTZ R129, R67, R26 ;  /* 0x0000001a43817220 */ /* 0x000fe20000410000 */
[----:B------:R-:W-:Y:S01]  /*3ed0*/  ISETP.GE.U32.AND P6, PT, R41, R106, PT ;  /* 0x0000006a2900720c */ /* 0x000fe20003fc6070 */
[----:B------:R-:W3:Y:S01]  /*3ee0*/  MUFU.EX2 R113, R113 ;  /* 0x0000007100717308 */ /* 0x000ee20000000800 */
[----:B------:R-:W-:Y:S01]  /*3ef0*/  IADD3 R41, R49, 0x6, RZ ;  /* 0x0000000631297810 */ /* 0x000fe20007ffe0ff */
[----:B0-----:R-:W-:Y:S01]  /*3f00*/  FMUL.FTZ R117, R116, R117 ;  /* 0x0000007574757220 */ /* 0x001fe20000410000 */
[----:B------:R-:W-:Y:S01]  /*3f10*/  FSEL R134, R127, RZ, !P5 ;  /* 0x000000ff7f867208 */ /* 0x000fe20006800000 */
[----:B------:R-:W2:Y:S01]  /*3f20*/  LDG.E.64 R58, [R58.64] ;  /* 0x000000043a3a7981 */ /* 0x000ea2000c1e1b00 */
[----:B------:R-:W-:-:S02]  /*3f30*/  FSEL R132, R132, RZ, !P5 ;  /* 0x000000ff84847208 */ /* 0x000fc40006800000 */
[----:B------:R-:W-:Y:S01]  /*3f40*/  ISETP.GE.U32.AND P5, PT, R41, R106, PT ;  /* 0x0000006a2900720c */ /* 0x000fe20003fa6070 */
[----:B------:R-:W-:Y:S01]  /*3f50*/  MUFU.SIN R38, R126 ;  /* 0x0000007e00267308 */ /* 0x000fe20000000400 */
[----:B------:R-:W-:Y:S01]  /*3f60*/  FSEL R131, R131, RZ, !P6 ;  /* 0x000000ff83837208 */ /* 0x000fe20007000000 */
[C---:B-1----:R-:W-:Y:S01]  /*3f70*/  FMUL.FTZ R114, R111.reuse, R114 ;  /* 0x000000726f727220 */ /* 0x042fe20000410000 */
[----:B------:R-:W-:Y:S01]  /*3f80*/  FSEL R130, R122, 1, !P6 ;  /* 0x3f8000007a827808 */ /* 0x000fe20007000000 */
[----:B------:R-:W-:Y:S01]  /*3f90*/  FMUL.FTZ R110, R111, R110 ;  /* 0x0000006e6f6e7220 */ /* 0x000fe20000410000 */
[----:B------:R-:W-:Y:S01]  /*3fa0*/  FSEL R129, R129, RZ, !P6 ;  /* 0x000000ff81817208 */ /* 0x000fe20007000000 */
[----:B------:R-:W-:Y:S01]  /*3fb0*/  FMUL.FTZ R41, R48, R22 ;  /* 0x0000001630297220 */ /* 0x000fe20000410000 */
[----:B------:R-:W-:Y:S01]  /*3fc0*/  ISETP.GE.U32.AND P6, PT, R121, R106, PT ;  /* 0x0000006a7900720c */ /* 0x000fe20003fc6070 */
[----:B------:R0:W-:Y:S01]  /*3fd0*/  MUFU.COS R40, R126 ;  /* 0x0000007e00287308 */ /* 0x0001e20000000000 */
[----:B------:R-:W-:Y:S01]  /*3fe0*/  FMUL.RZ R121, R123, 0.15915493667125701904 ;  /* 0x3e22f9837b797820 */ /* 0x000fe2000040c000 */
[----:B------:R-:W-:Y:S01]  /*3ff0*/  FSEL R127, R118, 1, !P5 ;  /* 0x3f800000767f7808 */ /* 0x000fe20006800000 */
[----:B------:R-:W-:Y:S01]  /*4000*/  FMUL.FTZ R123, R69, R28 ;  /* 0x0000001c457b7220 */ /* 0x000fe20000410000 */
[----:B------:R-:W-:Y:S01]  /*4010*/  FSEL R124, R117, 1, !P6 ;  /* 0x3f800000757c7808 */ /* 0x000fe20007000000 */
[----:B---3--:R-:W-:-:S02]  /*4020*/  FMUL.FTZ R112, R113, R112 ;  /* 0x0000007071707220 */ /* 0x008fc40000410000 */
[----:B------:R-:W-:Y:S01]  /*4030*/  FMUL.FTZ R117, R71, R30 ;  /* 0x0000001e47757220 */ /* 0x000fe20000410000 */
[----:B------:R-:W1:Y:S01]  /*4040*/  MUFU.EX2 R53, R53 ;  /* 0x0000003500357308 */ /* 0x000e620000000800 */
[----:B0-----:R-:W-:Y:S01]  /*4050*/  FMUL.FTZ R126, R66, R27 ;  /* 0x0000001b427e7220 */ /* 0x001fe20000410000 */
[----:B------:R-:W-:-:S04]  /*4060*/  FSEL R123, R123, RZ, !P6 ;  /* 0x000000ff7b7b7208 */ /* 0x000fc80007000000 */
[----:B------:R-:W-:Y:S02]  /*4070*/  FSEL R126, R126, RZ, !P5 ;  /* 0x000000ff7e7e7208 */ /* 0x000fe40006800000 */
[----:B------:R-:W-:Y:S08]  /*4080*/  MUFU.SIN R42, R128 ;  /* 0x00000080002a7308 */ /* 0x000ff00000000400 */
[----:B------:R0:W-:Y:S01]  /*4090*/  MUFU.COS R50, R128 ;  /* 0x0000008000327308 */ /* 0x0001e20000000000 */
[----:B-1----:R-:W-:-:S02]  /*40a0*/  FMUL.FTZ R52, R53, R52 ;  /* 0x0000003435347220 */ /* 0x002fc40000410000 */
[----:B------:R-:W-:Y:S01]  /*40b0*/  FMUL.FTZ R54, R53, R54 ;  /* 0x0000003635367220 */ /* 0x000fe20000410000 */
[----:B------:R-:W-:-:S04]  /*40c0*/  IADD3 R53, R49, 0x1, RZ ;  /* 0x0000000131357810 */ /* 0x000fc80007ffe0ff */
[----:B------:R1:W3:Y:S01]  /*40d0*/  MUFU.EX2 R39, R125 ;  /* 0x0000007d00277308 */ /* 0x0002e20000000800 */
[----:B0-----:R-:W-:Y:S01]  /*40e0*/  FSEL R128, R120, RZ, !P5 ;  /* 0x000000ff78807208 */ /* 0x001fe20006800000 */
[----:B------:R-:W-:Y:S01]  /*40f0*/  FMUL.FTZ R120, R68, R29 ;  /* 0x0000001d44787220 */ /* 0x000fe20000410000 */
[----:B------:R-:W-:Y:S01]  /*4100*/  ISETP.GE.U32.AND P5, PT, R119, R106, PT ;  /* 0x0000006a7700720c */ /* 0x000fe20003fa6070 */
[----:B------:R-:W-:Y:S01]  /*4110*/  FMUL.FTZ R119, R113, R109 ;  /* 0x0000006d71777220 */ /* 0x000fe20000410000 */
[C---:B------:R-:W-:Y:S02]  /*4120*/  IADD3 R109, R49.reuse, 0xa, RZ ;  /* 0x0000000a316d7810 */ /* 0x040fe40007ffe0ff */
[----:B------:R-:W-:Y:S01]  /*4130*/  FSEL R122, R110, RZ, !P5 ;  /* 0x000000ff6e7a7208 */ /* 0x000fe20006800000 */
[----:B------:R-:W0:Y:S01]  /*4140*/  MUFU.EX2 R108, R108 ;  /* 0x0000006c006c7308 */ /* 0x000e220000000800 */
[----:B-1----:R-:W-:Y:S01]  /*4150*/  FMUL.FTZ R125, R116, R115 ;  /* 0x00000073747d7220 */ /* 0x002fe20000410000 */
[----:B------:R-:W-:-:S02]  /*4160*/  IADD3 R115, R49, 0x3, RZ ;  /* 0x0000000331737810 */ /* 0x000fc40007ffe0ff */
[----:B------:R-:W-:Y:S02]  /*4170*/  FSEL R120, R120, RZ, !P5 ;  /* 0x000000ff78787208 */ /* 0x000fe40006800000 */
[----:B------:R-:W-:Y:S02]  /*4180*/  FSEL R125, R125, RZ, !P6 ;  /* 0x000000ff7d7d7208 */ /* 0x000fe40007000000 */
[----:B------:R-:W1:Y:S01]  /*4190*/  MUFU.EX2 R46, R46 ;  /* 0x0000002e002e7308 */ /* 0x000e620000000800 */
[----:B------:R-:W-:Y:S01]  /*41a0*/  ISETP.GE.U32.AND P6, PT, R115, R106, PT ;  /* 0x0000006a7300720c */ /* 0x000fe20003fc6070 */
[----:B------:R-:W-:Y:S02]  /*41b0*/  FMUL.FTZ R115, R37, R20 ;  /* 0x0000001425737220 */ /* 0x000fe40000410000 */
[----:B---3--:R-:W-:Y:S01]  /*41c0*/  FMUL.FTZ R50, R39, R50 ;  /* 0x0000003227327220 */ /* 0x008fe20000410000 */
[----:B------:R-:W-:Y:S01]  /*41d0*/  FSEL R119, R119, RZ, !P6 ;  /* 0x000000ff77777208 */ /* 0x000fe20007000000 */
[----:B------:R-:W-:Y:S01]  /*41e0*/  FMUL.RZ R111, R115, 0.15915493667125701904 ;  /* 0x3e22f983736f7820 */ /* 0x000fe2000040c000 */
[----:B------:R-:W-:Y:S01]  /*41f0*/  FSEL R118, R112, 1, !P6 ;  /* 0x3f80000070767808 */ /* 0x000fe20007000000 */
[----:B------:R-:W-:Y:S01]  /*4200*/  MUFU.SIN R135, R121 ;  /* 0x0000007900877308 */ /* 0x000fe20000000400 */
[----:B------:R-:W-:Y:S01]  /*4210*/  FSEL R117, R117, RZ, !P6 ;  /* 0x000000ff75757208 */ /* 0x000fe20007000000 */
[----:B0-----:R-:W-:-:S02]  /*4220*/  FMUL.FTZ R55, R108, R55 ;  /* 0x000000376c377220 */ /* 0x001fc40000410000 */
[----:B------:R-:W-:Y:S02]  /*4230*/  FMUL.FTZ R113, R108, R51 ;  /* 0x000000336c717220 */ /* 0x000fe40000410000 */
[----:B------:R-:W-:Y:S02]  /*4240*/  FMUL.FTZ R108, R73, R32 ;  /* 0x00000020496c7220 */ /* 0x000fe40000410000 */
[----:B------:R0:W-:Y:S01]  /*4250*/  MUFU.COS R136, R121 ;  /* 0x0000007900887308 */ /* 0x0001e20000000000 */
[C---:B-1----:R-:W-:Y:S02]  /*4260*/  FMUL.FTZ R110, R46.reuse, R47 ;  /* 0x0000002f2e6e7220 */ /* 0x042fe40000410000 */
[----:B------:R-:W-:Y:S02]  /*4270*/  FMUL.FTZ R45, R46, R45 ;  /* 0x0000002d2e2d7220 */ /* 0x000fe40000410000 */
[----:B------:R-:W-:-:S03]  /*4280*/  FMUL.FTZ R42, R39, R42 ;  /* 0x0000002a272a7220 */ /* 0x000fc60000410000 */
[----:B------:R-:W-:Y:S01]  /*4290*/  MUFU.SIN R138, R111 ;  /* 0x0000006f008a7308 */ /* 0x000fe20000000400 */
[----:B0-----:R-:W-:Y:S01]  /*42a0*/  FSEL R121, R114, 1, !P5 ;  /* 0x3f80000072797808 */ /* 0x001fe20006800000 */
[----:B------:R-:W-:Y:S01]  /*42b0*/  FMUL.FTZ R114, R70, R31 ;  /* 0x0000001f46727220 */ /* 0x000fe20000410000 */
[----:B------:R-:W-:Y:S02]  /*42c0*/  ISETP.GE.U32.AND P5, PT, R109, R106, PT ;  /* 0x0000006a6d00720c */ /* 0x000fe40003fa6070 */
[----:B------:R-:W-:-:S03]  /*42d0*/  IADD3 R109, R49, 0x2, RZ ;  /* 0x00000002316d7810 */ /* 0x000fc60007ffe0ff */
[----:B------:R0:W-:Y:S01]  /*42e0*/  MUFU.COS R139, R111 ;  /* 0x0000006f008b7308 */ /* 0x0001e20000000000 */
[----:B------:R-:W-:Y:S01]  /*42f0*/  ISETP.GE.U32.AND P6, PT, R109, R106, PT ;  /* 0x0000006a6d00720c */ /* 0x000fe20003fc6070 */
[----:B------:R-:W-:-:S03]  /*4300*/  FMUL.FTZ R109, R48, R20 ;  /* 0x00000014306d7220 */ /* 0x000fc60000410000 */
[----:B------:R-:W-:Y:S01]  /*4310*/  FSEL R116, R54, RZ, !P6 ;  /* 0x000000ff36747208 */ /* 0x000fe20007000000 */
[----:B------:R-:W-:Y:S01]  /*4320*/  FMUL.FTZ R54, R48, R18 ;  /* 0x0000001230367220 */ /* 0x000fe20000410000 */
[----:B------:R-:W-:Y:S01]  /*4330*/  FSEL R115, R52, 1, !P6 ;  /* 0x3f80000034737808 */ /* 0x000fe20007000000 */
[----:B------:R-:W-:Y:S01]  /*4340*/  FMUL.FTZ R52, R48, R19 ;  /* 0x0000001330347220 */ /* 0x000fe20000410000 */
[----:B------:R-:W-:Y:S01]  /*4350*/  FSEL R114, R114, RZ, !P6 ;  /* 0x000000ff72727208 */ /* 0x000fe20007000000 */
[----:B0-----:R-:W-:Y:S01]  /*4360*/  FMUL.FTZ R111, R72, R33 ;  /* 0x00000021486f7220 */ /* 0x001fe20000410000 */
[----:B------:R-:W-:Y:S01]  /*4370*/  ISETP.GE.U32.AND P6, PT, R49, R106, PT ;  /* 0x0000006a3100720c */ /* 0x000fe20003fc6070 */
[----:B------:R-:W-:Y:S01]  /*4380*/  FMUL.FTZ R48, R37, R19 ;  /* 0x0000001325307220 */ /* 0x000fe20000410000 */
[----:B------:R0:W-:Y:S01]  /*4390*/  MUFU.EX2 R51, R109 ;  /* 0x0000006d00337308 */ /* 0x0001e20000000800 */
[----:B------:R-:W-:Y:S01]  /*43a0*/  IADD3 R49, R49, 0x9, RZ ;  /* 0x0000000931317810 */ /* 0x000fe20007ffe0ff */
[----:B------:R-:W-:Y:S01]  /*43b0*/  FMUL.FTZ R37, R37, R18 ;  /* 0x0000001225257220 */ /* 0x000fe20000410000 */
[----:B------:R-:W-:-:S02]  /*43c0*/  FSEL R113, R113, RZ, !P6 ;  /* 0x000000ff71717208 */ /* 0x000fc40007000000 */
[----:B------:R-:W-:Y:S02]  /*43d0*/  FSEL R112, R55, 1, !P6 ;  /* 0x3f80000037707808 */ /* 0x000fe40007000000 */
[----:B------:R-:W-:Y:S01]  /*43e0*/  FSEL R111, R111, RZ, !P6 ;  /* 0x000000ff6f6f7208 */ /* 0x000fe20007000000 */
[----:B------:R-:W1:Y:S01]  /*43f0*/  MUFU.EX2 R41, R41 ;  /* 0x0000002900297308 */ /* 0x000e620000000800 */
[----:B------:R-:W-:Y:S01]  /*4400*/  ISETP.GE.U32.AND P6, PT, R53, R106, PT ;  /* 0x0000006a3500720c */ /* 0x000fe20003fc6070 */
[----:B------:R-:W-:-:S03]  /*4410*/  FMUL.RZ R53, R48, 0.15915493667125701904 ;  /* 0x3e22f98330357820 */ /* 0x000fc6000040c000 */
[----:B------:R-:W-:Y:S02]  /*4420*/  FSEL R110, R110, RZ, !P6 ;  /* 0x000000ff6e6e7208 */ /* 0x000fe40007000000 */
[----:B0-----:R-:W-:Y:S01]  /*4430*/  FSEL R109, R45, 1, !P6 ;  /* 0x3f8000002d6d7808 */ /* 0x001fe20007000000 */
[----:B------:R0:W-:Y:S01]  /*4440*/  MUFU.EX2 R47, R54 ;  /* 0x00000036002f7308 */ /* 0x0001e20000000800 */
[----:B------:R-:W-:Y:S01]  /*4450*/  FSEL R108, R108, RZ, !P6 ;  /* 0x000000ff6c6c7208 */ /* 0x000fe20007000000 */
[----:B------:R-:W-:Y:S01]  /*4460*/  FMUL.FTZ R48, R110, R111 ;  /* 0x0000006f6e307220 */ /* 0x000fe20000410000 */
[----:B------:R-:W-:Y:S01]  /*4470*/  ISETP.GE.U32.AND P6, PT, R49, R106, PT ;  /* 0x0000006a3100720c */ /* 0x000fe20003fc6070 */
[----:B------:R-:W-:Y:S02]  /*4480*/  FMUL.FTZ R46, RZ, R110 ;  /* 0x0000006eff2e7220 */ /* 0x000fe40000410000 */
[----:B------:R-:W-:Y:S02]  /*4490*/  FFMA.FTZ R48, RZ, R109, R48 ;  /* 0x0000006dff307223 */ /* 0x000fe40000010030 */
[----:B------:R-:W-:Y:S01]  /*44a0*/  FFMA.FTZ R49, R109, R111, -R46 ;  /* 0x0000006f6d317223 */ /* 0x000fe2000001082e */
[----:B------:R-:W-:Y:S01]  /*44b0*/  MUFU.EX2 R52, R52 ;  /* 0x0000003400347308 */ /* 0x000fe20000000800 */
[----:B------:R-:W-:-:S02]  /*44c0*/  FADD.FTZ R48, RZ, R48 ;  /* 0x00000030ff307221 */ /* 0x000fc40000010000 */
[----:B------:R-:W-:Y:S02]  /*44d0*/  FADD.FTZ R49, R49, R108 ;  /* 0x0000006c31317221 */ /* 0x000fe40000010000 */
[CC--:B------:R-:W-:Y:S02]  /*44e0*/  FMUL.FTZ R46, R116.reuse, R48.reuse ;  /* 0x00000030742e7220 */ /* 0x0c0fe40000410000 */
[----:B0-----:R-:W-:Y:S01]  /*44f0*/  FMUL.RZ R54, R37, 0.15915493667125701904 ;  /* 0x3e22f98325367820 */ /* 0x001fe2000040c000 */
[----:B------:R-:W-:Y:S01]  /*4500*/  MUFU.SIN R45, R53 ;  /* 0x00000035002d7308 */ /* 0x000fe20000000400 */
[-C--:B------:R-:W-:Y:S02]  /*4510*/  FMUL.FTZ R37, R116, R49.reuse ;  /* 0x0000003174257220 */ /* 0x080fe40000410000 */
[C---:B------:R-:W-:Y:S02]  /*4520*/  FFMA.FTZ R49, R115.reuse, R49, -R46 ;  /* 0x0000003173317223 */ /* 0x040fe4000001082e */
[----:B------:R-:W-:-:S02]  /*4530*/  FFMA.FTZ R37, R115, R48, R37 ;  /* 0x0000003073257223 */ /* 0x000fc40000010025 */
[----:B------:R-:W-:Y:S01]  /*4540*/  FADD.FTZ R49, R49, R114 ;  /* 0x0000007231317221 */ /* 0x000fe20000010000 */
[----:B------:R-:W0:Y:S01]  /*4550*/  MUFU.COS R145, R53 ;  /* 0x0000003500917308 */ /* 0x000e220000000000 */
[----:B------:R-:W-:Y:S02]  /*4560*/  FADD.FTZ R37, RZ, R37 ;  /* 0x00000025ff257221 */ /* 0x000fe40000010000 */
[C---:B-1----:R-:W-:Y:S02]  /*4570*/  FMUL.FTZ R40, R41.reuse, R40 ;  /* 0x0000002829287220 */ /* 0x042fe40000410000 */
[----:B------:R-:W-:Y:S02]  /*4580*/  FMUL.FTZ R38, R41, R38 ;  /* 0x0000002629267220 */ /* 0x000fe40000410000 */
[C---:B------:R-:W-:Y:S01]  /*4590*/  FMUL.FTZ R41, R119.reuse, R49 ;  /* 0x0000003177297220 */ /* 0x040fe20000410000 */
[----:B------:R-:W1:Y:S01]  /*45a0*/  MUFU.SIN R46, R54 ;  /* 0x00000036002e7308 */ /* 0x000e620000000400 */
[----:B------:R-:W-:-:S02]  /*45b0*/  FMUL.FTZ R39, R119, R37 ;  /* 0x0000002577277220 */ /* 0x000fc40000410000 */
[C---:B------:R-:W-:Y:S02]  /*45c0*/  FFMA.FTZ R41, R118.reuse, R37, R41 ;  /* 0x0000002576297223 */ /* 0x040fe40000010029 */
[----:B------:R-:W-:Y:S02]  /*45d0*/  FFMA.FTZ R48, R118, R49, -R39 ;  /* 0x0000003176307223 */ /* 0x000fe40000010827 */
[----:B------:R-:W-:Y:S01]  /*45e0*/  FADD.FTZ R41, RZ, R41 ;  /* 0x00000029ff297221 */ /* 0x000fe20000010000 */
[----:B------:R-:W3:Y:S01]  /*45f0*/  MUFU.EX2 R43, R43 ;  /* 0x0000002b002b7308 */ /* 0x000ee20000000800 */
[----:B------:R-:W-:Y:S02]  /*4600*/  FADD.FTZ R48, R48, R117 ;  /* 0x0000007530307221 */ /* 0x000fe40000010000 */
[----:B------:R-:W-:Y:S02]  /*4610*/  FMUL.FTZ R37, R122, R41 ;  /* 0x000000297a257220 */ /* 0x000fe40000410000 */
[----:B0-----:R-:W-:-:S02]  /*4620*/  FMUL.FTZ R145, R52, R145 ;  /* 0x0000009134917220 */ /* 0x001fc40000410000 */
[----:B------:R-:W-:Y:S01]  /*4630*/  FMUL.FTZ R146, R52, R45 ;  /* 0x0000002d34927220 */ /* 0x000fe20000410000 */
[----:B------:R-:W0:Y:S01]  /*4640*/  MUFU.COS R142, R54 ;  /* 0x00000036008e7308 */ /* 0x000e220000000000 */
[-C--:B------:R-:W-:Y:S02]  /*4650*/  FMUL.FTZ R52, R122, R48.reuse ;  /* 0x000000307a347220 */ /* 0x080fe40000410000 */
[C---:B------:R-:W-:Y:S02]  /*4660*/  FFMA.FTZ R39, R121.reuse, R48, -R37 ;  /* 0x0000003079277223 */ /* 0x040fe40000010825 */
[----:B------:R-:W-:Y:S02]  /*4670*/  FFMA.FTZ R52, R121, R41, R52 ;  /* 0x0000002979347223 */ /* 0x000fe40000010034 */
[----:B------:R-:W-:Y:S01]  /*4680*/  FADD.FTZ R41, R39, R120 ;  /* 0x0000007827297221 */ /* 0x000fe20000010000 */
[----:B------:R-:W4:Y:S01]  /*4690*/  MUFU.EX2 R137, R137 ;  /* 0x0000008900897308 */ /* 0x000f220000000800 */
[----:B------:R-:W-:-:S02]  /*46a0*/  FMUL.FTZ R37, R113, R110 ;  /* 0x0000006e71257220 */ /* 0x000fc40000410000 */
[----:B-1----:R-:W-:Y:S02]  /*46b0*/  FMUL.FTZ R143, R47, R46 ;  /* 0x0000002e2f8f7220 */ /* 0x002fe40000410000 */
[----:B------:R-:W-:Y:S02]  /*46c0*/  FADD.FTZ R52, RZ, R52 ;  /* 0x00000034ff347221 */ /* 0x000fe40000010000 */
[----:B------:R-:W-:Y:S02]  /*46d0*/  FMUL.FTZ R46, R112, R110 ;  /* 0x0000006e702e7220 */ /* 0x000fe40000410000 */
[----:B------:R-:W-:Y:S02]  /*46e0*/  FMUL.FTZ R45, R125, R41 ;  /* 0x000000297d2d7220 */ /* 0x000fe40000410000 */
[C---:B---3--:R-:W-:Y:S02]  /*46f0*/  FMUL.FTZ R44, R43.reuse, R44 ;  /* 0x0000002c2b2c7220 */ /* 0x048fe40000410000 */
[----:B------:R-:W-:-:S02]  /*4700*/  FMUL.FTZ R36, R43, R36 ;  /* 0x000000242b247220 */ /* 0x000fc40000410000 */
[-C--:B------:R-:W-:Y:S02]  /*4710*/  FFMA.FTZ R37, R112, R109.reuse, -R37 ;  /* 0x0000006d70257223 */ /* 0x080fe40000010825 */
[-C--:B------:R-:W-:Y:S01]  /*4720*/  FMUL.FTZ R43, R125, R52.reuse ;  /* 0x000000347d2b7220 */ /* 0x080fe20000410000 */
[----:B------:R-:W-:Y:S01]  /*4730*/  FSEL R140, R36, RZ, !P6 ;  /* 0x000000ff248c7208 */ /* 0x000fe20007000000 */
[----:B------:R-:W-:Y:S02]  /*4740*/  FFMA.FTZ R46, R113, R109, R46 ;  /* 0x0000006d712e7223 */ /* 0x000fe4000001002e */
[----:B------:R-:W-:Y:S02]  /*4750*/  FFMA.FTZ R45, R124, R52, R45 ;  /* 0x000000347c2d7223 */ /* 0x000fe4000001002d */
[----:B------:R-:W-:Y:S02]  /*4760*/  FMUL.FTZ R39, R116, R37 ;  /* 0x0000002574277220 */ /* 0x000fe40000410000 */
[----:B------:R-:W-:-:S02]  /*4770*/  FFMA.FTZ R52, R124, R41, -R43 ;  /* 0x000000297c347223 */ /* 0x000fc4000001082b */
[-C--:B------:R-:W-:Y:S02]  /*4780*/  FMUL.FTZ R48, R116, R46.reuse ;  /* 0x0000002e74307220 */ /* 0x080fe40000410000 */
[----:B------:R-:W-:Y:S02]  /*4790*/  FADD.FTZ R45, RZ, R45 ;  /* 0x0000002dff2d7221 */ /* 0x000fe40000010000 */
[C---:B------:R-:W-:Y:S02]  /*47a0*/  FFMA.FTZ R39, R115.reuse, R46, R39 ;  /* 0x0000002e73277223 */ /* 0x040fe40000010027 */
[----:B------:R-:W-:Y:S02]  /*47b0*/  FADD.FTZ R52, R52, R123 ;  /* 0x0000007b34347221 */ /* 0x000fe40000010000 */
[----:B------:R-:W-:Y:S02]  /*47c0*/  FFMA.FTZ R48, R115, R37, -R48 ;  /* 0x0000002573307223 */ /* 0x000fe40000010830 */
[----:B------:R-:W-:-:S02]  /*47d0*/  FMUL.FTZ R43, R128, R45 ;  /* 0x0000002d802b7220 */ /* 0x000fc40000410000 */
[C---:B------:R-:W-:Y:S02]  /*47e0*/  FMUL.FTZ R37, R119.reuse, R39 ;  /* 0x0000002777257220 */ /* 0x040fe40000410000 */
[----:B------:R-:W-:Y:S02]  /*47f0*/  FMUL.FTZ R46, R128, R52 ;  /* 0x00000034802e7220 */ /* 0x000fe40000410000 */
[----:B------:R-:W-:Y:S02]  /*4800*/  FMUL.FTZ R41, R119, R48 ;  /* 0x0000003077297220 */ /* 0x000fe40000410000 */
[C---:B------:R-:W-:Y:S02]  /*4810*/  FFMA.FTZ R43, R127.reuse, R52, -R43 ;  /* 0x000000347f2b7223 */ /* 0x040fe4000001082b */
[----:B------:R-:W-:Y:S02]  /*4820*/  FFMA.FTZ R37, R118, R48, -R37 ;  /* 0x0000003076257223 */ /* 0x000fe40000010825 */
[----:B------:R-:W-:-:S02]  /*4830*/  FFMA.FTZ R45, R127, R45, R46 ;  /* 0x0000002d7f2d7223 */ /* 0x000fc4000001002e */
[----:B------:R-:W-:Y:S02]  /*4840*/  FFMA.FTZ R41, R118, R39, R41 ;  /* 0x0000002776297223 */ /* 0x000fe40000010029 */
[----:B------:R-:W-:Y:S02]  /*4850*/  FADD.FTZ R43, R43, R126 ;  /* 0x0000007e2b2b7221 */ /* 0x000fe40000010000 */
[C---:B------:R-:W-:Y:S02]  /*4860*/  FMUL.FTZ R48, R122.reuse, R37 ;  /* 0x000000257a307220 */ /* 0x040fe40000410000 */
[----:B------:R-:W-:Y:S02]  /*4870*/  FADD.FTZ R45, RZ, R45 ;  /* 0x0000002dff2d7221 */ /* 0x000fe40000010000 */
[----:B0-----:R-:W-:Y:S02]  /*4880*/  FMUL.FTZ R142, R47, R142 ;  /* 0x0000008e2f8e7220 */ /* 0x001fe40000410000 */
[----:B------:R-:W-:-:S02]  /*4890*/  FMUL.FTZ R46, R122, R41 ;  /* 0x000000297a2e7220 */ /* 0x000fc40000410000 */
[----:B------:R-:W-:Y:S02]  /*48a0*/  FMUL.FTZ R47, R131, R43 ;  /* 0x0000002b832f7220 */ /* 0x000fe40000410000 */
[----:B------:R-:W-:Y:S02]  /*48b0*/  FFMA.FTZ R48, R121, R41, R48 ;  /* 0x0000002979307223 */ /* 0x000fe40000010030 */
[----:B------:R-:W-:Y:S02]  /*48c0*/  FMUL.FTZ R41, R131, R45 ;  /* 0x0000002d83297220 */ /* 0x000fe40000410000 */
[----:B------:R-:W-:Y:S02]  /*48d0*/  FFMA.FTZ R46, R121, R37, -R46 ;  /* 0x00000025792e7223 */ /* 0x000fe4000001082e */
[C---:B------:R-:W-:Y:S02]  /*48e0*/  FFMA.FTZ R47, R130.reuse, R45, R47 ;  /* 0x0000002d822f7223 */ /* 0x040fe4000001002f */
[----:B------:R-:W-:-:S02]  /*48f0*/  FFMA.FTZ R52, R130, R43, -R41 ;  /* 0x0000002b82347223 */ /* 0x000fc40000010829 */
[C---:B------:R-:W-:Y:S02]  /*4900*/  FMUL.FTZ R39, R125.reuse, R46 ;  /* 0x0000002e7d277220 */ /* 0x040fe40000410000 */
[----:B------:R-:W-:Y:S02]  /*4910*/  FADD.FTZ R47, RZ, R47 ;  /* 0x0000002fff2f7221 */ /* 0x000fe40000010000 */
[-C--:B------:R-:W-:Y:S02]  /*4920*/  FMUL.FTZ R37, R125, R48.reuse ;  /* 0x000000307d257220 */ /* 0x080fe40000410000 */
[----:B------:R-:W-:Y:S02]  /*4930*/  FADD.FTZ R52, R52, R129 ;  /* 0x0000008134347221 */ /* 0x000fe40000010000 */
[----:B------:R-:W-:Y:S02]  /*4940*/  FFMA.FTZ R39, R124, R48, R39 ;  /* 0x000000307c277223 */ /* 0x000fe40000010027 */
[----:B------:R-:W-:-:S02]  /*4950*/  FMUL.FTZ R41, R134, R47 ;  /* 0x0000002f86297220 */ /* 0x000fc40000410000 */
[----:B------:R-:W-:Y:S02]  /*4960*/  FFMA.FTZ R37, R124, R46, -R37 ;  /* 0x0000002e7c257223 */ /* 0x000fe40000010825 */
[-C--:B------:R-:W-:Y:S02]  /*4970*/  FMUL.FTZ R54, R134, R52.reuse ;  /* 0x0000003486367220 */ /* 0x080fe40000410000 */
[C---:B------:R-:W-:Y:S02]  /*4980*/  FMUL.FTZ R46, R128.reuse, R39 ;  /* 0x00000027802e7220 */ /* 0x040fe40000410000 */
[C---:B------:R-:W-:Y:S02]  /*4990*/  FFMA.FTZ R41, R133.reuse, R52, -R41 ;  /* 0x0000003485297223 */ /* 0x040fe40000010829 */
[----:B------:R-:W-:Y:S02]  /*49a0*/  FMUL.FTZ R48, R128, R37 ;  /* 0x0000002580307220 */ /* 0x000fe40000410000 */
[----:B------:R-:W-:-:S02]  /*49b0*/  FFMA.FTZ R54, R133, R47, R54 ;  /* 0x0000002f85367223 */ /* 0x000fc40000010036 */
[----:B------:R-:W-:Y:S02]  /*49c0*/  FFMA.FTZ R46, R127, R37, -R46 ;  /* 0x000000257f2e7223 */ /* 0x000fe4000001082e */
[----:B------:R-:W-:Y:S02]  /*49d0*/  FADD.FTZ R41, R41, R132 ;  /* 0x0000008429297221 */ /* 0x000fe40000010000 */
[----:B------:R-:W-:Y:S01]  /*49e0*/  FMUL.FTZ R148, R51, R139 ;  /* 0x0000008b33947220 */ /* 0x000fe20000410000 */
[----:B------:R-:W-:Y:S01]  /*49f0*/  FSEL R139, R44, 1, !P6 ;  /* 0x3f8000002c8b7808 */ /* 0x000fe20007000000 */
[----:B------:R-:W-:Y:S02]  /*4a00*/  FFMA.FTZ R48, R127, R39, R48 ;  /* 0x000000277f307223 */ /* 0x000fe40000010030 */
[----:B------:R-:W-:Y:S02]  /*4a10*/  FADD.FTZ R54, RZ, R54 ;  /* 0x00000036ff367221 */ /* 0x000fe40000010000 */
[----:B------:R-:W-:-:S02]  /*4a20*/  FMUL.FTZ R39, R131, R46 ;  /* 0x0000002e83277220 */ /* 0x000fc40000410000 */
[----:B------:R-:W-:Y:S02]  /*4a30*/  FMUL.FTZ R149, R51, R138 ;  /* 0x0000008a33957220 */ /* 0x000fe40000410000 */
[C---:B------:R-:W-:Y:S02]  /*4a40*/  FMUL.FTZ R43, R140.reuse, R41 ;  /* 0x000000298c2b7220 */ /* 0x040fe40000410000 */
[----:B------:R-:W-:Y:S02]  /*4a50*/  FMUL.FTZ R138, R65, R24 ;  /* 0x00000018418a7220 */ /* 0x000fe40000410000 */
[----:B------:R-:W-:Y:S02]  /*4a60*/  FMUL.FTZ R36, R140, R54 ;  /* 0x000000368c247220 */ /* 0x000fe40000410000 */
[-C--:B------:R-:W-:Y:S01]  /*4a70*/  FMUL.FTZ R37, R131, R48.reuse ;  /* 0x0000003083257220 */ /* 0x080fe20000410000 */
[----:B------:R-:W-:Y:S01]  /*4a80*/  FSEL R138, R138, RZ, !P6 ;  /* 0x000000ff8a8a7208 */ /* 0x000fe20007000000 */
[----:B------:R-:W-:-:S02]  /*4a90*/  FFMA.FTZ R39, R130, R48, R39 ;  /* 0x0000003082277223 */ /* 0x000fc40000010027 */
[----:B------:R-:W-:Y:S02]  /*4aa0*/  FFMA.FTZ R43, R139, R54, R43 ;  /* 0x000000368b2b7223 */ /* 0x000fe4000001002b */
[C---:B----4-:R-:W-:Y:S01]  /*4ab0*/  FMUL.FTZ R151, R137.reuse, R136 ;  /* 0x0000008889977220 */ /* 0x050fe20000410000 */
[----:B------:R-:W-:Y:S01]  /*4ac0*/  FSEL R136, R50, 1, !P5 ;  /* 0x3f80000032887808 */ /* 0x000fe20006800000 */
[----:B------:R-:W-:Y:S01]  /*4ad0*/  FMUL.FTZ R152, R137, R135 ;  /* 0x0000008789987220 */ /* 0x000fe20000410000 */
[----:B------:R-:W-:Y:S01]  /*4ae0*/  FSEL R137, R42, RZ, !P5 ;  /* 0x000000ff2a897208 */ /* 0x000fe20006800000 */
[----:B------:R-:W-:Y:S02]  /*4af0*/  FFMA.FTZ R41, R139, R41, -R36 ;  /* 0x000000298b297223 */ /* 0x000fe40000010824 */
[----:B------:R-:W-:Y:S02]  /*4b00*/  FFMA.FTZ R37, R130, R46, -R37 ;  /* 0x0000002e82257223 */ /* 0x000fe40000010825 */
[----:B------:R-:W-:-:S02]  /*4b10*/  FMUL.FTZ R36, R134, R39 ;  /* 0x0000002786247220 */ /* 0x000fc40000410000 */
[----:B------:R-:W-:Y:S02]  /*4b20*/  FADD.FTZ R43, RZ, R43 ;  /* 0x0000002bff2b7221 */ /* 0x000fe40000010000 */
[----:B------:R-:W-:Y:S02]  /*4b30*/  FMUL.FTZ R135, R62, R23 ;  /* 0x000000173e877220 */ /* 0x000fe40000410000 */
[----:B------:R-:W-:Y:S02]  /*4b40*/  FADD.FTZ R41, R41, R138 ;  /* 0x0000008a29297221 */ /* 0x000fe40000010000 */
[-C--:B------:R-:W-:Y:S01]  /*4b50*/  FFMA.FTZ R36, R133, R37.reuse, -R36 ;  /* 0x0000002585247223 */ /* 0x080fe20000010824 */
[----:B------:R-:W-:Y:S01]  /*4b60*/  FSEL R135, R135, RZ, !P5 ;  /* 0x000000ff87877208 */ /* 0x000fe20006800000 */
[----:B------:R-:W-:Y:S02]  /*4b70*/  FMUL.FTZ R42, R134, R37 ;  /* 0x00000025862a7220 */ /* 0x000fe40000410000 */
[----:B------:R-:W-:-:S02]  /*4b80*/  FMUL.FTZ R37, R137, R43 ;  /* 0x0000002b89257220 */ /* 0x000fc40000410000 */
[-C--:B------:R-:W-:Y:S02]  /*4b90*/  FMUL.FTZ R45, R137, R41.reuse ;  /* 0x00000029892d7220 */ /* 0x080fe40000410000 */
[----:B------:R-:W-:Y:S01]  /*4ba0*/  FFMA.FTZ R44, R136, R41, -R37 ;  /* 0x00000029882c7223 */ /* 0x000fe20000010825 */
[----:B------:R-:W-:Y:S01]  /*4bb0*/  FSEL R155, R38, RZ, !P4 ;  /* 0x000000ff269b7208 */ /* 0x000fe20006000000 */
[----:B------:R-:W-:Y:S02]  /*4bc0*/  FFMA.FTZ R45, R136, R43, R45 ;  /* 0x0000002b882d7223 */ /* 0x000fe4000001002d */
[----:B------:R-:W-:Y:S01]  /*4bd0*/  FADD.FTZ R44, R44, R135 ;  /* 0x000000872c2c7221 */ /* 0x000fe20000010000 */
[----:B------:R-:W-:Y:S01]  /*4be0*/  FSEL R154, R40, 1, !P4 ;  /* 0x3f800000289a7808 */ /* 0x000fe20006000000 */
[----:B------:R-:W-:Y:S02]  /*4bf0*/  FADD.FTZ R45, RZ, R45 ;  /* 0x0000002dff2d7221 */ /* 0x000fe40000010000 */
[----:B------:R-:W-:-:S02]  /*4c00*/  FMUL.FTZ R40, R155, R44 ;  /* 0x0000002c9b287220 */ /* 0x000fc40000410000 */
[----:B------:R-:W-:Y:S02]  /*4c10*/  FFMA.FTZ R42, R133, R39, R42 ;  /* 0x00000027852a7223 */ /* 0x000fe4000001002a */
[-C--:B------:R-:W-:Y:S02]  /*4c20*/  FMUL.FTZ R39, R155, R45.reuse ;  /* 0x0000002d9b277220 */ /* 0x080fe40000410000 */
[----:B------:R-:W-:Y:S01]  /*4c30*/  FFMA.FTZ R40, R154, R45, R40 ;  /* 0x0000002d9a287223 */ /* 0x000fe20000010028 */
[----:B------:R-:W-:Y:S01]  /*4c40*/  FSEL R152, R152, RZ, !P3 ;  /* 0x000000ff98987208 */ /* 0x000fe20005800000 */
[----:B------:R-:W-:Y:S02]  /*4c50*/  FMUL.FTZ R37, R140, R42 ;  /* 0x0000002a8c257220 */ /* 0x000fe40000410000 */
[----:B------:R-:W-:Y:S02]  /*4c60*/  FFMA.FTZ R44, R154, R44, -R39 ;  /* 0x0000002c9a2c7223 */ /* 0x000fe40000010827 */
[----:B------:R-:W-:Y:S01]  /*4c70*/  FADD.FTZ R40, RZ, R40 ;  /* 0x00000028ff287221 */ /* 0x000fe20000010000 */
[----:B------:R-:W-:Y:S01]  /*4c80*/  FSEL R151, R151, 1, !P3 ;  /* 0x3f80000097977808 */ /* 0x000fe20005800000 */
[----:B------:R-:W-:-:S02]  /*4c90*/  FMUL.FTZ R38, R140, R36 ;  /* 0x000000248c267220 */ /* 0x000fc40000410000 */
[C---:B------:R-:W-:Y:S02]  /*4ca0*/  FFMA.FTZ R37, R139.reuse, R36, -R37 ;  /* 0x000000248b257223 */ /* 0x040fe40000010825 */
[----:B------:R-:W-:Y:S02]  /*4cb0*/  FADD.FTZ R44, R44, R153 ;  /* 0x000000992c2c7221 */ /* 0x000fe40000010000 */
[----:B------:R-:W-:Y:S01]  /*4cc0*/  FMUL.FTZ R41, R152, R40 ;  /* 0x0000002898297220 */ /* 0x000fe20000410000 */
[----:B------:R-:W-:Y:S01]  /*4cd0*/  FSEL R150, R150, RZ, !P3 ;  /* 0x000000ff96967208 */ /* 0x000fe20005800000 */
[----:B------:R-:W-:Y:S02]  /*4ce0*/  FFMA.FTZ R38, R139, R42, R38 ;  /* 0x0000002a8b267223 */ /* 0x000fe40000010026 */
[----:B------:R-:W-:Y:S02]  /*4cf0*/  FMUL.FTZ R39, R137, R37 ;  /* 0x0000002589277220 */ /* 0x000fe40000410000 */
[----:B------:R-:W-:-:S02]  /*4d00*/  FMUL.FTZ R42, R152, R44 ;  /* 0x0000002c982a7220 */ /* 0x000fc40000410000 */
[----:B------:R-:W-:Y:S01]  /*4d10*/  FFMA.FTZ R41, R151, R44, -R41 ;  /* 0x0000002c97297223 */ /* 0x000fe20000010829 */
[----:B------:R-:W-:Y:S01]  /*4d20*/  FSEL R149, R149, RZ, !P2 ;  /* 0x000000ff95957208 */ /* 0x000fe20005000000 */
[-C--:B------:R-:W-:Y:S02]  /*4d30*/  FMUL.FTZ R36, R137, R38.reuse ;  /* 0x0000002689247220 */ /* 0x080fe40000410000 */
[----:B------:R-:W-:Y:S02]  /*4d40*/  FFMA.FTZ R39, R136, R38, R39 ;  /* 0x0000002688277223 */ /* 0x000fe40000010027 */
[----:B------:R-:W-:Y:S02]  /*4d50*/  FFMA.FTZ R42, R151, R40, R42 ;  /* 0x00000028972a7223 */ /* 0x000fe4000001002a */
[----:B------:R-:W-:Y:S01]  /*4d60*/  FADD.FTZ R41, R41, R150 ;  /* 0x0000009629297221 */ /* 0x000fe20000010000 */
[----:B------:R-:W-:Y:S01]  /*4d70*/  FSEL R148, R148, 1, !P2 ;  /* 0x3f80000094947808 */ /* 0x000fe20005000000 */
[----:B------:R-:W-:-:S02]  /*4d80*/  FFMA.FTZ R36, R136, R37, -R36 ;  /* 0x0000002588247223 */ /* 0x000fc40000010824 */
[----:B------:R-:W-:Y:S02]  /*4d90*/  FMUL.FTZ R37, R155, R39 ;  /* 0x000000279b257220 */ /* 0x000fe40000410000 */
[----:B------:R-:W-:Y:S02]  /*4da0*/  FADD.FTZ R42, RZ, R42 ;  /* 0x0000002aff2a7221 */ /* 0x000fe40000010000 */
[----:B------:R-:W-:Y:S02]  /*4db0*/  FMUL.FTZ R43, R149, R41 ;  /* 0x00000029952b7220 */ /* 0x000fe40000410000 */
[----:B------:R-:W-:Y:S02]  /*4dc0*/  FMUL.FTZ R147, R61, R20 ;  /* 0x000000143d937220 */ /* 0x000fe40000410000 */
[----:B------:R-:W-:Y:S02]  /*4dd0*/  FFMA.FTZ R37, R154, R36, -R37 ;  /* 0x000000249a257223 */ /* 0x000fe40000010825 */
[----:B------:R-:W-:-:S02]  /*4de0*/  FMUL.FTZ R38, R149, R42 ;  /* 0x0000002a95267220 */ /* 0x000fc40000410000 */
[----:B------:R-:W-:Y:S02]  /*4df0*/  FMUL.FTZ R36, R155, R36 ;  /* 0x000000249b247220 */ /* 0x000fe40000410000 */
[C---:B------:R-:W-:Y:S01]  /*4e00*/  FFMA.FTZ R43, R148.reuse, R42, R43 ;  /* 0x0000002a942b7223 */ /* 0x040fe2000001002b */
[----:B------:R-:W-:Y:S01]  /*4e10*/  FSEL R147, R147, RZ, !P2 ;  /* 0x000000ff93937208 */ /* 0x000fe20005000000 */
[----:B------:R-:W-:Y:S01]  /*4e20*/  FFMA.FTZ R40, R148, R41, -R38 ;  /* 0x0000002994287223 */ /* 0x000fe20000010826 */
[----:B------:R-:W-:Y:S01]  /*4e30*/  FSEL R146, R146, RZ, !P1 ;  /* 0x000000ff92927208 */ /* 0x000fe20004800000 */
[----:B------:R-:W-:Y:S02]  /*4e40*/  FFMA.FTZ R36, R154, R39, R36 ;  /* 0x000000279a247223 */ /* 0x000fe40000010024 */
[----:B------:R-:W-:Y:S02]  /*4e50*/  FADD.FTZ R43, RZ, R43 ;  /* 0x0000002bff2b7221 */ /* 0x000fe40000010000 */
[----:B------:R-:W-:Y:S01]  /*4e60*/  FMUL.FTZ R39, R152, R37 ;  /* 0x0000002598277220 */ /* 0x000fe20000410000 */
[----:B------:R-:W-:Y:S01]  /*4e70*/  FSEL R145, R145, 1, !P1 ;  /* 0x3f80000091917808 */ /* 0x000fe20004800000 */
[----:B------:R-:W-:-:S02]  /*4e80*/  FMUL.FTZ R144, R34, R19 ;  /* 0x0000001322907220 */ /* 0x000fc40000410000 */
[----:B------:R-:W-:Y:S02]  /*4e90*/  FADD.FTZ R40, R40, R147 ;  /* 0x0000009328287221 */ /* 0x000fe40000010000 */
[-C--:B------:R-:W-:Y:S02]  /*4ea0*/  FMUL.FTZ R38, R152, R36.reuse ;  /* 0x0000002498267220 */ /* 0x080fe40000410000 */
[----:B------:R-:W-:Y:S02]  /*4eb0*/  FMUL.FTZ R41, R146, R43 ;  /* 0x0000002b92297220 */ /* 0x000fe40000410000 */
[C---:B------:R-:W-:Y:S01]  /*4ec0*/  FFMA.FTZ R39, R151.reuse, R36, R39 ;  /* 0x0000002497277223 */ /* 0x040fe20000010027 */
[----:B------:R-:W-:Y:S01]  /*4ed0*/  FSEL R144, R144, RZ, !P1 ;  /* 0x000000ff90907208 */ /* 0x000fe20004800000 */
[----:B------:R-:W-:Y:S02]  /*4ee0*/  FMUL.FTZ R36, R146, R40 ;  /* 0x0000002892247220 */ /* 0x000fe40000410000 */
[----:B------:R-:W-:-:S02]  /*4ef0*/  FFMA.FTZ R38, R151, R37, -R38 ;  /* 0x0000002597267223 */ /* 0x000fc40000010826 */
[----:B------:R-:W-:Y:S02]  /*4f00*/  FFMA.FTZ R41, R145, R40, -R41 ;  /* 0x0000002891297223 */ /* 0x000fe40000010829 */
[----:B------:R-:W-:Y:S01]  /*4f10*/  FMUL.FTZ R37, R149, R39 ;  /* 0x0000002795257220 */ /* 0x000fe20000410000 */
[----:B------:R-:W-:Y:S01]  /*4f20*/  FSEL R143, R143, RZ, !P0 ;  /* 0x000000ff8f8f7208 */ /* 0x000fe20004000000 */
[----:B------:R-:W-:Y:S02]  /*4f30*/  FFMA.FTZ R36, R145, R43, R36 ;  /* 0x0000002b91247223 */ /* 0x000fe40000010024 */
[----:B------:R-:W-:Y:S02]  /*4f40*/  FADD.FTZ R41, R41, R144 ;  /* 0x0000009029297221 */ /* 0x000fe40000010000 */
[-C--:B------:R-:W-:Y:S01]  /*4f50*/  FFMA.FTZ R37, R148, R38.reuse, -R37 ;  /* 0x0000002694257223 */ /* 0x080fe20000010825 */
[----:B------:R-:W-:Y:S01]  /*4f60*/  FSEL R142, R142, 1, !P0 ;  /* 0x3f8000008e8e7808 */ /* 0x000fe20004000000 */
[----:B------:R-:W-:-:S02]  /*4f70*/  FMUL.FTZ R38, R149, R38 ;  /* 0x0000002695267220 */ /* 0x000fc40000410000 */
[----:B------:R-:W-:Y:S02]  /*4f80*/  FADD.FTZ R40, RZ, R36 ;  /* 0x00000024ff287221 */ /* 0x000fe40000010000 */
[----:B------:R-:W-:Y:S02]  /*4f90*/  FMUL.FTZ R43, R143, R41 ;  /* 0x000000298f2b7220 */ /* 0x000fe40000410000 */
[----:B------:R-:W-:Y:S02]  /*4fa0*/  FMUL.FTZ R141, R35, R18 ;  /* 0x00000012238d7220 */ /* 0x000fe40000410000 */
[----:B------:R-:W-:Y:S02]  /*4fb0*/  FFMA.FTZ R38, R148, R39, R38 ;  /* 0x0000002794267223 */ /* 0x000fe40000010026 */
[----:B------:R-:W-:Y:S02]  /*4fc0*/  FMUL.FTZ R39, R143, R40 ;  /* 0x000000288f277220 */ /* 0x000fe40000410000 */
[----:B------:R-:W-:-:S02]  /*4fd0*/  FMUL.FTZ R36, R146, R37 ;  /* 0x0000002592247220 */ /* 0x000fc40000410000 */
[C---:B------:R-:W-:Y:S01]  /*4fe0*/  FFMA.FTZ R43, R142.reuse, R40, R43 ;  /* 0x000000288e2b7223 */ /* 0x040fe2000001002b */
[----:B------:R-:W-:Y:S01]  /*4ff0*/  FSEL R141, R141, RZ, !P0 ;  /* 0x000000ff8d8d7208 */ /* 0x000fe20004000000 */
[----:B------:R-:W-:Y:S02]  /*5000*/  FFMA.FTZ R42, R142, R41, -R39 ;  /* 0x000000298e2a7223 */ /* 0x000fe40000010827 */
[-C--:B------:R-:W-:Y:S02]  /*5010*/  FFMA.FTZ R36, R145, R38.reuse, R36 ;  /* 0x0000002691247223 */ /* 0x080fe40000010024 */
[----:B------:R-:W-:Y:S02]  /*5020*/  FMUL.FTZ R38, R146, R38 ;  /* 0x0000002692267220 */ /* 0x000fe40000410000 */
[----:B------:R-:W-:Y:S02]  /*5030*/  FADD.FTZ R43, RZ, R43 ;  /* 0x0000002bff2b7221 */ /* 0x000fe40000010000 */
[----:B------:R-:W-:-:S02]  /*5040*/  FADD.FTZ R42, R42, R141 ;  /* 0x0000008d2a2a7221 */ /* 0x000fc40000010000 */
[----:B------:R-:W-:Y:S01]  /*5050*/  FFMA.FTZ R38, R145, R37, -R38 ;  /* 0x0000002591267223 */ /* 0x000fe20000010826 */
[----:B------:R-:W0:Y:S01]  /*5060*/  SHFL.UP PT, R44, R43, 0x1, RZ ;  /* 0x042000002b2c7989 */ /* 0x000e2200000e00ff */
[C---:B------:R-:W-:Y:S02]  /*5070*/  FMUL.FTZ R37, R143.reuse, R36 ;  /* 0x000000248f257220 */ /* 0x040fe40000410000 */
[-C--:B------:R-:W-:Y:S01]  /*5080*/  FMUL.FTZ R39, R143, R38.reuse ;  /* 0x000000268f277220 */ /* 0x080fe20000410000 */
[----:B------:R-:W1:Y:S01]  /*5090*/  SHFL.UP PT, R41, R42, 0x1, RZ ;  /* 0x042000002a297989 */ /* 0x000e6200000e00ff */
[C---:B------:R-:W-:Y:S02]  /*50a0*/  FFMA.FTZ R40, R142.reuse, R38, -R37 ;  /* 0x000000268e287223 */ /* 0x040fe40000010825 */
[----:B------:R-:W-:-:S03]  /*50b0*/  FFMA.FTZ R39, R142, R36, R39 ;  /* 0x000000248e277223 */ /* 0x000fc60000010027 */
[----:B------:R-:W3:Y:S04]  /*50c0*/  SHFL.UP PT, R36, R40, 0x1, RZ ;  /* 0x0420000028247989 */ /* 0x000ee800000e00ff */
[----:B------:R-:W4:Y:S01]  /*50d0*/  SHFL.UP PT, R37, R39, 0x1, RZ ;  /* 0x0420000027257989 */ /* 0x000f2200000e00ff */
[----:B------:R-:W-:Y:S01]  /*50e0*/  ISETP.GE.AND P0, PT, R101, 0x1, PT ;  /* 0x000000016500780c */ /* 0x000fe20003f06270 */
[C---:B0-----:R-:W-:Y:S02]  /*50f0*/  FMUL.FTZ R38, R39.reuse, R44 ;  /* 0x0000002c27267220 */ /* 0x041fe40000410000 */
[-C--:B-1----:R-:W-:Y:S02]  /*5100*/  FMUL.FTZ R45, R39, R41.reuse ;  /* 0x00000029272d7220 */ /* 0x082fe40000410000 */
[----:B------:R-:W-:-:S02]  /*5110*/  FFMA.FTZ R41, R40, R41, -R38 ;  /* 0x0000002928297223 */ /* 0x000fc40000010826 */
[----:B------:R-:W-:-:S06]  /*5120*/  FFMA.FTZ R44, R40, R44, R45 ;  /* 0x0000002c282c7223 */ /* 0x000fcc000001002d */
[----:B------:R-:W-:Y:S02]  /*5130*/  @P0 FADD.FTZ R42, R42, R41 ;  /* 0x000000292a2a0221 */ /* 0x000fe40000010000 */
[----:B------:R-:W-:Y:S02]  /*5140*/  @P0 FADD.FTZ R43, R43, R44 ;  /* 0x0000002c2b2b0221 */ /* 0x000fe40000010000 */
[CC--:B---3--:R-:W-:Y:S01]  /*5150*/  FMUL.FTZ R38, R39.reuse, R36.reuse ;  /* 0x0000002427267220 */ /* 0x0c8fe20000410000 */
[----:B------:R-:W0:Y:S01]  /*5160*/  SHFL.UP PT, R45, R42, 0x2, RZ ;  /* 0x044000002a2d7989 */ /* 0x000e2200000e00ff */
[-C--:B----4-:R-:W-:Y:S02]  /*5170*/  FMUL.FTZ R41, R39, R37.reuse ;  /* 0x0000002527297220 */ /* 0x090fe40000410000 */
[C---:B------:R-:W-:Y:S01]  /*5180*/  FFMA.FTZ R38, R40.reuse, R37, R38 ;  /* 0x0000002528267223 */ /* 0x040fe20000010026 */
[----:B------:R-:W1:Y:S01]  /*5190*/  SHFL.UP PT, R47, R43, 0x2, RZ ;  /* 0x044000002b2f7989 */ /* 0x000e6200000e00ff */
[----:B------:R-:W-:-:S03]  /*51a0*/  @P0 FFMA.FTZ R40, R40, R36, -R41 ;  /* 0x0000002428280223 */ /* 0x000fc60000010829 */
[----:B------:R-:W-:Y:S02]  /*51b0*/  FSEL R38, R39, R38, !P0 ;  /* 0x0000002627267208 */ /* 0x000fe40004000000 */
[----:B------:R-:W3:Y:S04]  /*51c0*/  SHFL.UP PT, R37, R40, 0x2, RZ ;  /* 0x0440000028257989 */ /* 0x000ee800000e00ff */
[----:B------:R-:W4:Y:S01]  /*51d0*/  SHFL.UP PT, R39, R38, 0x2, RZ ;  /* 0x0440000026277989 */ /* 0x000f2200000e00ff */
[----:B------:R-:W-:Y:S01]  /*51e0*/  ISETP.GE.AND P0, PT, R101, 0x2, PT ;  /* 0x000000026500780c */ /* 0x000fe20003f06270 */
[C---:B0-----:R-:W-:Y:S02]  /*51f0*/  FMUL.FTZ R41, R38.reuse, R45 ;  /* 0x0000002d26297220 */ /* 0x041fe40000410000 */
[----:B-1----:R-:W-:-:S02]  /*5200*/  FMUL.FTZ R36, R38, R47 ;  /* 0x0000002f26247220 */ /* 0x002fc40000410000 */
[C---:B------:R-:W-:Y:S02]  /*5210*/  FFMA.FTZ R44, R40.reuse, R47, R41 ;  /* 0x0000002f282c7223 */ /* 0x040fe40000010029 */
[----:B------:R-:W-:-:S06]  /*5220*/  FFMA.FTZ R45, R40, R45, -R36 ;  /* 0x0000002d282d7223 */ /* 0x000fcc0000010824 */
[----:B------:R-:W-:Y:S02]  /*5230*/  @P0 FADD.FTZ R43, R43, R44 ;  /* 0x0000002c2b2b0221 */ /* 0x000fe40000010000 */
[----:B---3--:R-:W-:Y:S02]  /*5240*/  FMUL.FTZ R41, R38, R37 ;  /* 0x0000002526297220 */ /* 0x008fe40000410000 */
[----:B------:R-:W-:Y:S01]  /*5250*/  @P0 FADD.FTZ R42, R42, R45 ;  /* 0x0000002d2a2a0221 */ /* 0x000fe20000010000 */
[----:B------:R-:W0:Y:S01]  /*5260*/  SHFL.UP PT, R44, R43, 0x4, RZ ;  /* 0x048000002b2c7989 */ /* 0x000e2200000e00ff */
[-C--:B----4-:R-:W-:Y:S02]  /*5270*/  FMUL.FTZ R36, R38, R39.reuse ;  /* 0x0000002726247220 */ /* 0x090fe40000410000 */
[C---:B------:R-:W-:Y:S02]  /*5280*/  FFMA.FTZ R41, R40.reuse, R39, R41 ;  /* 0x0000002728297223 */ /* 0x040fe40000010029 */
[----:B------:R-:W-:Y:S01]  /*5290*/  @P0 FFMA.FTZ R40, R40, R37, -R36 ;  /* 0x0000002528280223 */ /* 0x000fe20000010824 */
[----:B------:R-:W1:Y:S02]  /*52a0*/  SHFL.UP PT, R39, R42, 0x4, RZ ;  /* 0x048000002a277989 */ /* 0x000e6400000e00ff */
[----:B------:R-:W-:-:S02]  /*52b0*/  FSEL R41, R38, R41, !P0 ;  /* 0x0000002926297208 */ /* 0x000fc40004000000 */
[----:B------:R-:W3:Y:S04]  /*52c0*/  SHFL.UP PT, R36, R40, 0x4, RZ ;  /* 0x0480000028247989 */ /* 0x000ee800000e00ff */
[----:B------:R-:W4:Y:S01]  /*52d0*/  SHFL.UP PT, R37, R41, 0x4, RZ ;  /* 0x0480000029257989 */ /* 0x000f2200000e00ff */
[----:B------:R-:W-:Y:S01]  /*52e0*/  ISETP.GE.AND P0, PT, R101, 0x4, PT ;  /* 0x000000046500780c */ /* 0x000fe20003f06270 */
[C---:B0-----:R-:W-:Y:S02]  /*52f0*/  FMUL.FTZ R38, R41.reuse, R44 ;  /* 0x0000002c29267220 */ /* 0x041fe40000410000 */
[-C--:B-1----:R-:W-:Y:S02]  /*5300*/  FMUL.FTZ R45, R41, R39.reuse ;  /* 0x00000027292d7220 */ /* 0x082fe40000410000 */
[----:B------:R-:W-:-:S02]  /*5310*/  FFMA.FTZ R39, R40, R39, -R38 ;  /* 0x0000002728277223 */ /* 0x000fc40000010826 */
[----:B------:R-:W-:Y:S02]  /*5320*/  FFMA.FTZ R44, R40, R44, R45 ;  /* 0x0000002c282c7223 */ /* 0x000fe4000001002d */
[----:B---3--:R-:W-:-:S04]  /*5330*/  FMUL.FTZ R38, R41, R36 ;  /* 0x0000002429267220 */ /* 0x008fc80000410000 */
[----:B------:R-:W-:Y:S02]  /*5340*/  @P0 FADD.FTZ R42, R42, R39 ;  /* 0x000000272a2a0221 */ /* 0x000fe40000010000 */
[-C--:B----4-:R-:W-:Y:S02]  /*5350*/  FMUL.FTZ R39, R41, R37.reuse ;  /* 0x0000002529277220 */ /* 0x090fe40000410000 */
[C---:B------:R-:W-:Y:S01]  /*5360*/  FFMA.FTZ R38, R40.reuse, R37, R38 ;  /* 0x0000002528267223 */ /* 0x040fe20000010026 */
[----:B------:R-:W0:Y:S01]  /*5370*/  SHFL.UP PT, R45, R42, 0x8, RZ ;  /* 0x050000002a2d7989 */ /* 0x000e2200000e00ff */
[----:B------:R-:W-:Y:S02]  /*5380*/  @P0 FADD.FTZ R43, R43, R44 ;  /* 0x0000002c2b2b0221 */ /* 0x000fe40000010000 */
[----:B------:R-:W-:Y:S01]  /*5390*/  @P0 FFMA.FTZ R40, R40, R36, -R39 ;  /* 0x0000002428280223 */ /* 0x000fe20000010827 */
[----:B------:R-:W-:Y:S02]  /*53a0*/  FSEL R38, R41, R38, !P0 ;  /* 0x0000002629267208 */ /* 0x000fe40004000000 */
[----:B------:R-:W1:Y:S04]  /*53b0*/  SHFL.UP PT, R47, R43, 0x8, RZ ;  /* 0x050000002b2f7989 */ /* 0x000e6800000e00ff */
[----:B------:R-:W3:Y:S04]  /*53c0*/  SHFL.UP PT, R37, R40, 0x8, RZ ;  /* 0x0500000028257989 */ /* 0x000ee800000e00ff */
[----:B------:R-:W4:Y:S01]  /*53d0*/  SHFL.UP PT, R39, R38, 0x8, RZ ;  /* 0x0500000026277989 */ /* 0x000f2200000e00ff */
[----:B------:R-:W-:Y:S01]  /*53e0*/  ISETP.GE.AND P0, PT, R101, 0x8, PT ;  /* 0x000000086500780c */ /* 0x000fe20003f06270 */
[----:B0-----:R-:W-:-:S02]  /*53f0*/  FMUL.FTZ R36, R38, R45 ;  /* 0x0000002d26247220 */ /* 0x001fc40000410000 */
[-C--:B-1----:R-:W-:Y:S02]  /*5400*/  FMUL.FTZ R41, R38, R47.reuse ;  /* 0x0000002f26297220 */ /* 0x082fe40000410000 */
[----:B------:R-:W-:Y:S02]  /*5410*/  FFMA.FTZ R44, R40, R47, R36 ;  /* 0x0000002f282c7223 */ /* 0x000fe40000010024 */
[----:B---3--:R-:W-:Y:S02]  /*5420*/  FMUL.FTZ R36, R38, R37 ;  /* 0x0000002526247220 */ /* 0x008fe40000410000 */
[----:B------:R-:W-:-:S04]  /*5430*/  FFMA.FTZ R41, R40, R45, -R41 ;  /* 0x0000002d28297223 */ /* 0x000fc80000010829 */
[----:B------:R-:W-:Y:S02]  /*5440*/  @P0 FADD.FTZ R43, R43, R44 ;  /* 0x0000002c2b2b0221 */ /* 0x000fe40000010000 */
[-C--:B----4-:R-:W-:Y:S02]  /*5450*/  FFMA.FTZ R45, R40, R39.reuse, R36 ;  /* 0x00000027282d7223 */ /* 0x090fe40000010024 */
[----:B------:R-:W-:Y:S02]  /*5460*/  FMUL.FTZ R39, R38, R39 ;  /* 0x0000002726277220 */ /* 0x000fe40000410000 */
[----:B------:R-:W-:Y:S02]  /*5470*/  @P0 FADD.FTZ R42, R42, R41 ;  /* 0x000000292a2a0221 */ /* 0x000fe40000010000 */
[----:B------:R-:W0:Y:S01]  /*5480*/  SHFL.UP PT, R41, R43, 0x10, RZ ;  /* 0x060000002b297989 */ /* 0x000e2200000e00ff */
[----:B------:R-:W-:Y:S01]  /*5490*/  @P0 FFMA.FTZ R40, R40, R37, -R39 ;  /* 0x0000002528280223 */ /* 0x000fe20000010827 */
[----:B------:R-:W-:-:S02]  /*54a0*/  FSEL R45, R38, R45, !P0 ;  /* 0x0000002d262d7208 */ /* 0x000fc40004000000 */
[----:B------:R-:W1:Y:S04]  /*54b0*/  SHFL.UP PT, R38, R42, 0x10, RZ ;  /* 0x060000002a267989 */ /* 0x000e6800000e00ff */
[----:B------:R-:W3:Y:S04]  /*54c0*/  SHFL.UP PT, R36, R40, 0x10, RZ ;  /* 0x0600000028247989 */ /* 0x000ee800000e00ff */
[----:B------:R-:W4:Y:S01]  /*54d0*/  SHFL.UP PT, R37, R45, 0x10, RZ ;  /* 0x060000002d257989 */ /* 0x000f2200000e00ff */
[C---:B------:R-:W-:Y:S02]  /*54e0*/  ISETP.GE.AND P1, PT, R101.reuse, 0x10, PT ;  /* 0x000000106500780c */ /* 0x040fe40003f26270 */
[----:B------:R-:W-:-:S02]  /*54f0*/  ISETP.NE.AND P2, PT, R101, 0x1f, PT ;  /* 0x0000001f6500780c */ /* 0x000fc40003f45270 */
[----:B------:R-:W-:Y:S01]  /*5500*/  ISETP.NE.AND P0, PT, R99, RZ, PT ;  /* 0x000000ff6300720c */ /* 0x000fe20003f05270 */
[----:B0-----:R-:W-:-:S04]  /*5510*/  FMUL.FTZ R39, R45, R41 ;  /* 0x000000292d277220 */ /* 0x001fc80000410000 */
[CC--:B-1----:R-:W-:Y:S02]  /*5520*/  FFMA.FTZ R47, R40.reuse, R38.reuse, -R39 ;  /* 0x00000026282f7223 */ /* 0x0c2fe40000010827 */
[C---:B------:R-:W-:Y:S02]  /*5530*/  FMUL.FTZ R44, R45.reuse, R38 ;  /* 0x000000262d2c7220 */ /* 0x040fe40000410000 */
[----:B---3--:R-:W-:Y:S01]  /*5540*/  FMUL.FTZ R38, R45, R36 ;  /* 0x000000242d267220 */ /* 0x008fe20000410000 */
[----:B------:R-:W-:Y:S01]  /*5550*/  ISETP.EQ.OR P0, PT, R97, RZ, P0 ;  /* 0x000000ff6100720c */ /* 0x000fe20000702670 */
[C---:B------:R-:W-:Y:S02]  /*5560*/  FFMA.FTZ R44, R40.reuse, R41, R44 ;  /* 0x00000029282c7223 */ /* 0x040fe4000001002c */
[-C--:B----4-:R-:W-:Y:S02]  /*5570*/  FFMA.FTZ R38, R40, R37.reuse, R38 ;  /* 0x0000002528267223 */ /* 0x090fe40000010026 */
[----:B------:R-:W-:-:S02]  /*5580*/  FMUL.FTZ R39, R45, R37 ;  /* 0x000000252d277220 */ /* 0x000fc40000410000 */
[----:B------:R-:W-:Y:S01]  /*5590*/  @P1 FADD.FTZ R43, R43, R44 ;  /* 0x0000002c2b2b1221 */ /* 0x000fe20000010000 */
[----:B------:R-:W-:Y:S01]  /*55a0*/  @!P2 SHF.R.U32.HI R44, RZ, 0x1, R107 ;  /* 0x00000001ff2ca819 */ /* 0x000fe2000001166b */
[----:B------:R-:W-:Y:S01]  /*55b0*/  @P1 FFMA.FTZ R40, R40, R36, -R39 ;  /* 0x0000002428281223 */ /* 0x000fe20000010827 */
[----:B------:R-:W-:Y:S02]  /*55c0*/  FSEL R41, R45, R38, !P1 ;  /* 0x000000262d297208 */ /* 0x000fe40004800000 */
[----:B------:R-:W-:Y:S01]  /*55d0*/  MOV R37, RZ ;  /* 0x000000ff00257202 */ /* 0x000fe20000000f00 */
[----:B------:R-:W-:Y:S01]  /*55e0*/  CS2R R38, SRZ ;  /* 0x0000000000267805 */ /* 0x000fe2000001ff00 */
[----:B------:R-:W-:Y:S01]  /*55f0*/  MOV R36, 0x3f800000 ;  /* 0x3f80000000247802 */ /* 0x000fe20000000f00 */
[----:B------:R-:W-:Y:S01]  /*5600*/  @P1 FADD.FTZ R42, R42, R47 ;  /* 0x0000002f2a2a1221 */ /* 0x000fe20000010000 */
[----:B------:R-:W-:-:S04]  /*5610*/  @!P2 LOP3.LUT R158, R44, 0x7ffffff0, RZ, 0xc0, !PT ;  /* 0x7ffffff02c9ea812 */ /* 0x000fc800078ec0ff */
[----:B------:R-:W-:Y:S04]  /*5620*/  @!P0 LDS.128 R36, [R0.X16+0x2170] ;  /* 0x0021700000248984 */ /* 0x000fe8000000cc00 */
[----:B------:R-:W-:Y:S04]  /*5630*/  @!P2 STS.128 [R158+0x2110], R40 ;  /* 0x002110289e00a388 */ /* 0x000fe80000000c00 */
[----:B------:R-:W-:Y:S01]  /*5640*/  BAR.SYNC.DEFER_BLOCKING 0x0 ;  /* 0x0000000000007b1d */ /* 0x000fe20000010000 */
[-C--:B--2---:R-:W-:Y:S02]  /*5650*/  FMUL.FTZ R157, R57, R59.reuse ;  /* 0x0000003b399d7220 */ /* 0x084fe40000410000 */
[----:B------:R-:W-:-:S02]  /*5660*/  FMUL.FTZ R59, R56, R59 ;  /* 0x0000003b383b7220 */ /* 0x000fc40000410000 */
[-C--:B------:R-:W-:Y:S01]  /*5670*/  FFMA.FTZ R156, R56, R58.reuse, -R157 ;  /* 0x0000003a389c7223 */ /* 0x080fe2000001089d */
[----:B------:R-:W-:Y:S04]  /*5680*/  LDS.128 R44, [0x2110] ;  /* 0x00211000ff2c7984 */ /* 0x000fe80000000c00 */
[----:B------:R-:W0:Y:S04]  /*5690*/  LDS.128 R48, [0x2120] ;  /* 0x00212000ff307984 */ /* 0x000e280000000c00 */
[----:B------:R-:W1:Y:S01]  /*56a0*/  LDS.128 R52, [0x2130] ;  /* 0x00213000ff347984 */ /* 0x000e620000000c00 */
[----:B------:R-:W-:Y:S01]  /*56b0*/  SHF.R.U32.HI R56, RZ, 0x5, R107 ;  /* 0x00000005ff387819 */ /* 0x000fe2000001166b */
[----:B------:R-:W-:-:S03]  /*56c0*/  FFMA.FTZ R157, R57, R58, R59 ;  /* 0x0000003a399d7223 */ /* 0x000fc6000001003b */
[C---:B------:R-:W-:Y:S02]  /*56d0*/  ISETP.NE.AND P2, PT, R56.reuse, RZ, PT ;  /* 0x000000ff3800720c */ /* 0x040fe40003f45270 */
[C---:B------:R-:W-:Y:S02]  /*56e0*/  ISETP.NE.AND P0, PT, R56.reuse, 0x3, PT ;  /* 0x000000033800780c */ /* 0x040fe40003f05270 */
[----:B------:R-:W-:Y:S02]  /*56f0*/  ISETP.NE.AND P1, PT, R56, 0x2, PT ;  /* 0x000000023800780c */ /* 0x000fe40003f25270 */
[----:B------:R-:W2:Y:S01]  /*5700*/  LDS.128 R56, [0x2140] ;  /* 0x00214000ff387984 */ /* 0x000ea20000000c00 */
[-C--:B0-----:R-:W-:Y:S02]  /*5710*/  FMUL.FTZ R161, R47, R49.reuse ;  /* 0x000000312fa17220 */ /* 0x081fe40000410000 */
[-C--:B------:R-:W-:Y:S02]  /*5720*/  FMUL.FTZ R159, R45, R49.reuse ;  /* 0x000000312d9f7220 */ /* 0x080fe40000410000 */
[----:B------:R-:W-:-:S02]  /*5730*/  FMUL.FTZ R160, R46, R49 ;  /* 0x000000312ea07220 */ /* 0x000fc40000410000 */
[----:B------:R-:W-:Y:S02]  /*5740*/  FMUL.FTZ R158, R44, R49 ;  /* 0x000000312c9e7220 */ /* 0x000fe40000410000 */
[-C--:B------:R-:W-:Y:S02]  /*5750*/  FFMA.FTZ R161, R46, R48.reuse, -R161 ;  /* 0x000000302ea17223 */ /* 0x080fe400000108a1 */
[-C--:B------:R-:W-:Y:S02]  /*5760*/  FFMA.FTZ R49, R44, R48.reuse, -R159 ;  /* 0x000000302c317223 */ /* 0x080fe4000001089f */
[-C--:B------:R-:W-:Y:S02]  /*5770*/  FFMA.FTZ R160, R47, R48.reuse, R160 ;  /* 0x000000302fa07223 */ /* 0x080fe400000100a0 */
[----:B------:R-:W-:Y:S02]  /*5780*/  FFMA.FTZ R48, R45, R48, R158 ;  /* 0x000000302d307223 */ /* 0x000fe4000001009e */
[----:B------:R-:W-:-:S02]  /*5790*/  FADD.FTZ R159, R50, R161 ;  /* 0x000000a1329f7221 */ /* 0x000fc40000010000 */
[----:B------:R-:W-:Y:S02]  /*57a0*/  FADD.FTZ R50, R51, R160 ;  /* 0x000000a033327221 */ /* 0x000fe40000010000 */
[-C--:B-1----:R-:W-:Y:S01]  /*57b0*/  FMUL.FTZ R51, R48, R53.reuse ;  /* 0x0000003530337220 */ /* 0x082fe20000410000 */
[C---:B------:R-:W-:Y:S01]  /*57c0*/  FSEL R44, R49.reuse, R44, !P1 ;  /* 0x0000002c312c7208 */ /* 0x040fe20004800000 */
[CC--:B------:R-:W-:Y:S02]  /*57d0*/  FMUL.FTZ R161, R49.reuse, R53.reuse ;  /* 0x0000003531a17220 */ /* 0x0c0fe40000410000 */
[-C--:B------:R-:W-:Y:S02]  /*57e0*/  FFMA.FTZ R49, R49, R52.reuse, -R51 ;  /* 0x0000003431317223 */ /* 0x080fe40000010833 */
[-C--:B------:R-:W-:Y:S02]  /*57f0*/  FMUL.FTZ R51, R50, R53.reuse ;  /* 0x0000003532337220 */ /* 0x080fe40000410000 */
[----:B------:R-:W-:Y:S01]  /*5800*/  FMUL.FTZ R53, R159, R53 ;  /* 0x000000359f357220 */ /* 0x000fe20000410000 */
[C---:B------:R-:W-:Y:S01]  /*5810*/  FSEL R45, R48.reuse, R45, !P1 ;  /* 0x0000002d302d7208 */ /* 0x040fe20004800000 */
[----:B------:R-:W-:-:S02]  /*5820*/  FFMA.FTZ R48, R48, R52, R161 ;  /* 0x0000003430307223 */ /* 0x000fc400000100a1 */
[CC--:B------:R-:W-:Y:S02]  /*5830*/  FFMA.FTZ R51, R159.reuse, R52.reuse, -R51 ;  /* 0x000000349f337223 */ /* 0x0c0fe40000010833 */
[----:B------:R-:W-:Y:S01]  /*5840*/  FFMA.FTZ R52, R50, R52, R53 ;  /* 0x0000003432347223 */ /* 0x000fe20000010035 */
[----:B------:R-:W-:-:S03]  /*5850*/  FSEL R46, R159, R46, !P1 ;  /* 0x0000002e9f2e7208 */ /* 0x000fc60004800000 */
[----:B------:R-:W-:Y:S02]  /*5860*/  FADD.FTZ R55, R55, R52 ;  /* 0x0000003437377221 */ /* 0x000fe40000010000 */
[-C--:B--2---:R-:W-:Y:S01]  /*5870*/  FMUL.FTZ R52, R48, R57.reuse ;  /* 0x0000003930347220 */ /* 0x084fe20000410000 */
[C---:B------:R-:W-:Y:S01]  /*5880*/  FSEL R44, R49.reuse, R44, !P0 ;  /* 0x0000002c312c7208 */ /* 0x040fe20004000000 */
[----:B------:R-:W-:Y:S02]  /*5890*/  FADD.FTZ R53, R54, R51 ;  /* 0x0000003336357221 */ /* 0x000fe40000010000 */
[C---:B------:R-:W-:Y:S02]  /*58a0*/  FMUL.FTZ R159, R49.reuse, R57 ;  /* 0x00000039319f7220 */ /* 0x040fe40000410000 */
[----:B------:R-:W-:Y:S01]  /*58b0*/  FFMA.FTZ R49, R49, R56, -R52 ;  /* 0x0000003831317223 */ /* 0x000fe20000010834 */
[----:B------:R-:W-:Y:S01]  /*58c0*/  FSEL R52, R48, R45, !P0 ;  /* 0x0000002d30347208 */ /* 0x000fe20004000000 */
[----:B------:R-:W-:-:S02]  /*58d0*/  FMUL.FTZ R45, R55, R57 ;  /* 0x00000039372d7220 */ /* 0x000fc40000410000 */
[C---:B------:R-:W-:Y:S01]  /*58e0*/  FMUL.FTZ R57, R53.reuse, R57 ;  /* 0x0000003935397220 */ /* 0x040fe20000410000 */
[----:B------:R-:W-:Y:S01]  /*58f0*/  FSEL R50, R50, R47, !P1 ;  /* 0x0000002f32327208 */ /* 0x000fe20004800000 */
[-C--:B------:R-:W-:Y:S02]  /*5900*/  FFMA.FTZ R159, R48, R56.reuse, R159 ;  /* 0x00000038309f7223 */ /* 0x080fe4000001009f */
[-C--:B------:R-:W-:Y:S01]  /*5910*/  FFMA.FTZ R45, R53, R56.reuse, -R45 ;  /* 0x00000038352d7223 */ /* 0x080fe2000001082d */
[----:B------:R-:W0:Y:S01]  /*5920*/  SHFL.UP PT, R42, R42, 0x1, RZ ;  /* 0x042000002a2a7989 */ /* 0x000e2200000e00ff */
[----:B------:R-:W-:Y:S01]  /*5930*/  FFMA.FTZ R56, R55, R56, R57 ;  /* 0x0000003837387223 */ /* 0x000fe20000010039 */
[----:B------:R-:W-:Y:S02]  /*5940*/  BSSY B0, `(.L_x_33) ;  /* 0x0000029000007945 */ /* 0x000fe40003800000 */
[----:B------:R-:W1:Y:S01]  /*5950*/  SHFL.UP PT, R43, R43, 0x1, RZ ;  /* 0x042000002b2b7989 */ /* 0x000e6200000e00ff */
[----:B------:R-:W-:-:S03]  /*5960*/  FSEL R46, R53, R46, !P0 ;  /* 0x0000002e352e7208 */ /* 0x000fc60004000000 */
[----:B------:R2:W3:Y:S01]  /*5970*/  SHFL.UP PT, R47, R40, 0x1, RZ ;  /* 0x04200000282f7989 */ /* 0x0004e200000e00ff */
[----:B------:R-:W-:-:S03]  /*5980*/  FSEL R50, R55, R50, !P0 ;  /* 0x0000003237327208 */ /* 0x000fc60004000000 */
[----:B------:R2:W4:Y:S01]  /*5990*/  SHFL.UP PT, R51, R41, 0x1, RZ ;  /* 0x0420000029337989 */ /* 0x00052200000e00ff */
[----:B------:R-:W-:Y:S02]  /*59a0*/  FADD.FTZ R45, R58, R45 ;  /* 0x0000002d3a2d7221 */ /* 0x000fe40000010000 */
[----:B------:R-:W-:Y:S01]  /*59b0*/  FADD.FTZ R56, R59, R56 ;  /* 0x000000383b387221 */ /* 0x000fe20000010000 */
[----:B------:R-:W-:Y:S05]  /*59c0*/  @!P2 BRA `(.L_x_34) ;  /* 0x000001000000a947 */ /* 0x000fea0003800000 */
[----:B------:R-:W-:Y:S01]  /*59d0*/  ISETP.NE.AND P0, PT, R101, RZ, PT ;  /* 0x000000ff6500720c */ /* 0x000fe20003f05270 */
[C---:B----4-:R-:W-:Y:S02]  /*59e0*/  FMUL.FTZ R45, R51.reuse, R50 ;  /* 0x00000032332d7220 */ /* 0x050fe40000410000 */
[C---:B------:R-:W-:Y:S02]  /*59f0*/  FMUL.FTZ R48, R51.reuse, R46 ;  /* 0x0000002e33307220 */ /* 0x040fe40000410000 */
[C---:B--2---:R-:W-:Y:S02]  /*5a00*/  FMUL.FTZ R40, R51.reuse, R52 ;  /* 0x0000003433287220 */ /* 0x044fe40000410000 */
[----:B------:R-:W-:-:S02]  /*5a10*/  FMUL.FTZ R41, R51, R44 ;  /* 0x0000002c33297220 */ /* 0x000fc40000410000 */
[C---:B---3--:R-:W-:Y:S02]  /*5a20*/  FFMA.FTZ R45, R47.reuse, R46, -R45 ;  /* 0x0000002e2f2d7223 */ /* 0x048fe4000001082d */
[C---:B------:R-:W-:Y:S02]  /*5a30*/  FFMA.FTZ R48, R47.reuse, R50, R48 ;  /* 0x000000322f307223 */ /* 0x040fe40000010030 */
[C---:B------:R-:W-:Y:S02]  /*5a40*/  @P0 FFMA.FTZ R44, R47.reuse, R44, -R40 ;  /* 0x0000002c2f2c0223 */ /* 0x040fe40000010828 */
[----:B------:R-:W-:Y:S02]  /*5a50*/  @P0 FFMA.FTZ R52, R47, R52, R41 ;  /* 0x000000342f340223 */ /* 0x000fe40000010029 */
[----:B0-----:R-:W-:Y:S01]  /*5a60*/  @P0 FADD.FTZ R46, R42, R45 ;  /* 0x0000002d2a2e0221 */ /* 0x001fe20000010000 */
[----:B------:R-:W-:Y:S01]  /*5a70*/  MOV R47, R44 ;  /* 0x0000002c002f7202 */ /* 0x000fe20000000f00 */
[----:B-1----:R-:W-:Y:S01]  /*5a80*/  @P0 FADD.FTZ R50, R43, R48 ;  /* 0x000000302b320221 */ /* 0x002fe20000010000 */
[----:B------:R-:W-:-:S02]  /*5a90*/  MOV R51, R52 ;  /* 0x0000003400337202 */ /* 0x000fc40000000f00 */
[----:B------:R-:W-:Y:S02]  /*5aa0*/  MOV R42, R46 ;  /* 0x0000002e002a7202 */ /* 0x000fe40000000f00 */
[----:B------:R-:W-:Y:S01]  /*5ab0*/  MOV R43, R50 ;  /* 0x00000032002b7202 */ /* 0x000fe20000000f00 */
[----:B------:R-:W-:Y:S05]  /*5ac0*/  BRA `(.L_x_35) ;  /* 0x0000010000007947 */ /* 0x000fea0003800000 */
.L_x_34:
[----:B------:R-:W-:Y:S01]  /*5ad0*/  ISETP.NE.AND P0, PT, R101, RZ, PT ;  /* 0x000000ff6500720c */ /* 0x000fe20003f05270 */
[C---:B--2---:R-:W-:Y:S02]  /*5ae0*/  FMUL.FTZ R41, R159.reuse, R39 ;  /* 0x000000279f297220 */ /* 0x044fe40000410000 */
[-C--:B------:R-:W-:Y:S02]  /*5af0*/  FMUL.FTZ R48, R159, R38.reuse ;  /* 0x000000269f307220 */ /* 0x080fe40000410000 */
[----:B------:R-:W-:Y:S02]  /*5b00*/  FFMA.FTZ R46, R49, R38, -R41 ;  /* 0x00000026312e7223 */ /* 0x000fe40000010829 */
[----:B------:R-:W-:-:S02]  /*5b10*/  FMUL.FTZ R40, R159, R37 ;  /* 0x000000259f287220 */ /* 0x000fc40000410000 */
[----:B------:R-:W-:Y:S02]  /*5b20*/  FMUL.FTZ R44, R159, R36 ;  /* 0x000000249f2c7220 */ /* 0x000fe40000410000 */
[C---:B------:R-:W-:Y:S02]  /*5b30*/  FFMA.FTZ R41, R49.reuse, R39, R48 ;  /* 0x0000002731297223 */ /* 0x040fe40000010030 */
[----:B------:R2:W-:Y:S01]  /*5b40*/  @!P0 STS.128 [0x2160], R36 ;  /* 0x00216024ff008388 */ /* 0x0005e20000000c00 */
[----:B0-----:R-:W-:Y:S02]  /*5b50*/  @!P0 MOV R42, R38 ;  /* 0x00000026002a8202 */ /* 0x001fe40000000f00 */
[-C--:B---3--:R-:W-:Y:S02]  /*5b60*/  @!P0 MOV R47, R36.reuse ;  /* 0x00000024002f8202 */ /* 0x088fe40000000f00 */
[----:B----4-:R-:W-:Y:S02]  /*5b70*/  @!P0 MOV R51, R37 ;  /* 0x0000002500338202 */ /* 0x010fe40000000f00 */
[----:B-1----:R-:W-:Y:S01]  /*5b80*/  @!P0 MOV R43, R39 ;  /* 0x00000027002b8202 */ /* 0x002fe20000000f00 */
[----:B--2---:R-:W-:-:S02]  /*5b90*/  FFMA.FTZ R36, R49, R36, -R40 ;  /* 0x0000002431247223 */ /* 0x004fc40000010828 */
[----:B------:R-:W-:Y:S02]  /*5ba0*/  FFMA.FTZ R37, R49, R37, R44 ;  /* 0x0000002531257223 */ /* 0x000fe4000001002c */
[----:B------:R-:W-:Y:S02]  /*5bb0*/  FADD.FTZ R38, R45, R46 ;  /* 0x0000002e2d267221 */ /* 0x000fe40000010000 */
[----:B------:R-:W-:Y:S02]  /*5bc0*/  FADD.FTZ R39, R56, R41 ;  /* 0x0000002938277221 */ /* 0x000fe40000010000 */
.L_x_35:
[----:B------:R-:W-:Y:S05]  /*5bd0*/  BSYNC B0 ;  /* 0x0000000000007941 */ /* 0x000fea0003800000 */
.L_x_33:
[----:B------:R-:W-:Y:S01]  /*5be0*/  BAR.SYNC.DEFER_BLOCKING 0x0 ;  /* 0x0000000000007b1d */ /* 0x000fe20000010000 */
[----:B------:R-:W-:-:S05]  /*5bf0*/  ISETP.NE.AND P0, PT, R107, RZ, PT ;  /* 0x000000ff6b00720c */ /* 0x000fca0003f05270 */
[----:B------:R-:W-:Y:S08]  /*5c00*/  BSSY B0, `(.L_x_36) ;  /* 0x0000078000007945 */ /* 0x000ff00003800000 */
[----:B------:R-:W0:Y:S02]  /*5c10*/  @P0 LDS.64 R40, [0x2168] ;  /* 0x00216800ff280984 */ /* 0x000e240000000a00 */
[----:B0-----:R-:W-:-:S02]  /*5c20*/  @P0 FMUL.FTZ R44, R41, R51 ;  /* 0x00000033292c0220 */ /* 0x001fc40000410000 */
[C---:B------:R-:W-:Y:S02]  /*5c30*/  @P0 FMUL.FTZ R46, R40.reuse, R51 ;  /* 0x00000033282e0220 */ /* 0x040fe40000410000 */
[-C--:B------:R-:W-:Y:S02]  /*5c40*/  @P0 FFMA.FTZ R45, R40, R47.reuse, -R44 ;  /* 0x0000002f282d0223 */ /* 0x080fe4000001082c */
[----:B------:R-:W-:Y:S02]  /*5c50*/  @P0 FFMA.FTZ R46, R41, R47, R46 ;  /* 0x0000002f292e0223 */ /* 0x000fe4000001002e */
[----:B------:R-:W-:Y:S02]  /*5c60*/  @P0 FADD.FTZ R42, R42, R45 ;  /* 0x0000002d2a2a0221 */ /* 0x000fe40000010000 */
[----:B------:R-:W-:Y:S01]  /*5c70*/  @P0 FADD.FTZ R43, R43, R46 ;  /* 0x0000002e2b2b0221 */ /* 0x000fe20000010000 */
[----:B------:R-:W-:Y:S01]  /*5c80*/  ISETP.NE.AND P0, PT, R107, RZ, PT ;  /* 0x000000ff6b00720c */ /* 0x000fe20003f05270 */
[----:B------:R-:W-:-:S02]  /*5c90*/  FMUL.FTZ R40, R113, R42 ;  /* 0x0000002a71287220 */ /* 0x000fc40000410000 */
[-C--:B------:R-:W-:Y:S02]  /*5ca0*/  FMUL.FTZ R113, R113, R43.reuse ;  /* 0x0000002b71717220 */ /* 0x080fe40000410000 */
[C---:B------:R-:W-:Y:S02]  /*5cb0*/  FFMA.FTZ R40, R112.reuse, R43, R40 ;  /* 0x0000002b70287223 */ /* 0x040fe40000010028 */
[----:B------:R-:W-:Y:S02]  /*5cc0*/  FFMA.FTZ R112, R112, R42, -R113 ;  /* 0x0000002a70707223 */ /* 0x000fe40000010871 */
[----:B------:R-:W-:Y:S02]  /*5cd0*/  FADD.FTZ R42, RZ, R40 ;  /* 0x00000028ff2a7221 */ /* 0x000fe40000010000 */
[----:B------:R-:W-:Y:S02]  /*5ce0*/  FADD.FTZ R111, R111, R112 ;  /* 0x000000706f6f7221 */ /* 0x000fe40000010000 */
[----:B------:R-:W-:-:S02]  /*5cf0*/  FMUL.FTZ R40, R110, R42 ;  /* 0x0000002a6e287220 */ /* 0x000fc40000410000 */
[-C--:B------:R-:W-:Y:S02]  /*5d00*/  FMUL.FTZ R110, R110, R111.reuse ;  /* 0x0000006f6e6e7220 */ /* 0x080fe40000410000 */
[C---:B------:R-:W-:Y:S02]  /*5d10*/  FFMA.FTZ R43, R109.reuse, R111, -R40 ;  /* 0x0000006f6d2b7223 */ /* 0x040fe40000010828 */
[----:B------:R-:W-:Y:S02]  /*5d20*/  FFMA.FTZ R44, R109, R42, R110 ;  /* 0x0000002a6d2c7223 */ /* 0x000fe4000001006e */
[----:B------:R-:W-:Y:S02]  /*5d30*/  FADD.FTZ R43, R108, R43 ;  /* 0x0000002b6c2b7221 */ /* 0x000fe40000010000 */
[----:B------:R-:W-:Y:S02]  /*5d40*/  FADD.FTZ R44, RZ, R44 ;  /* 0x0000002cff2c7221 */ /* 0x000fe40000010000 */
        /* <DEDUP_REMOVED lines=82> */
[----:B------:R-:W-:Y:S01]  /*6270*/  FADD.FTZ R141, R141, R40 ;  /* 0x000000288d8d7221 */ /* 0x000fe20000010000 */
[----:B------:R-:W-:Y:S05]  /*6280*/  @P0 BRA `(.L_x_37) ;  /* 0x000000f000000947 */ /* 0x000fea0003800000 */
[----:B------:R-:W0:Y:S01]  /*6290*/  S2UR UR6, SR_CTAID.Y ;  /* 0x00000000000679c3 */ /* 0x000e220000002600 */
[----:B------:R1:W-:Y:S07]  /*62a0*/  STS.128 [R0.X16+0x2170], R36 ;  /* 0x0021702400007388 */ /* 0x0003ee000000cc00 */
[----:B------:R-:W2:Y:S01]  /*62b0*/  S2UR UR7, SR_CTAID.X ;  /* 0x00000000000779c3 */ /* 0x000ea20000002500 */
[----:B0-----:R-:W-:-:S02]  /*62c0*/  MOV R105, UR6 ;  /* 0x0000000600697c02 */ /* 0x001fc40008000f00 */
[----:B--2---:R-:W-:-:S05]  /*62d0*/  MOV R100, UR7 ;  /* 0x0000000700647c02 */ /* 0x004fca0008000f00 */
[----:B------:R-:W-:-:S04]  /*62e0*/  IMAD R40, R100, c[0x0][0x164], R105 ;  /* 0x0000590064287a24 */ /* 0x000fc800078e0269 */
[----:B------:R-:W-:-:S04]  /*62f0*/  IMAD R40, R40, c[0x0][0x174], RZ ;  /* 0x00005d0028287a24 */ /* 0x000fc800078e02ff */
[----:B------:R-:W-:Y:S02]  /*6300*/  IMAD R41, R40, c[0x0][0x16c], RZ ;  /* 0x00005b0028297a24 */ /* 0x000fe400078e02ff */
[----:B------:R-:W-:-:S03]  /*6310*/  IMAD R40, R97, c[0x0][0x16c], R0 ;  /* 0x00005b0061287a24 */ /* 0x000fc600078e0200 */
[----:B------:R-:W-:Y:S02]  /*6320*/  SHF.R.S32.HI R59, RZ, 0x1f, R41 ;  /* 0x0000001fff3b7819 */ /* 0x000fe40000011429 */
[----:B------:R-:W-:-:S04]  /*6330*/  IADD3 R41, P0, R40, R41, RZ ;  /* 0x0000002928297210 */ /* 0x000fc80007f1e0ff */
[----:B------:R-:W-:Y:S02]  /*6340*/  LEA.HI.X.SX32 R118, R40, R59, 0x1, P0 ;  /* 0x0000003b28767211 */ /* 0x000fe400000f0eff */
[----:B------:R-:W-:-:S04]  /*6350*/  LEA R40, P0, R41, c[0x0][0x260], 0x4 ;  /* 0x0000980029287a11 */ /* 0x000fc800078020ff */
[----:B------:R-:W-:-:S05]  /*6360*/  LEA.HI.X R41, R41, c[0x0][0x264], R118, 0x4, P0 ;  /* 0x0000990029297a11 */ /* 0x000fca00000f2476 */
[----:B------:R1:W-:Y:S04]  /*6370*/  STG.E.128 [R40.64], R36 ;  /* 0x0000002428007986 */ /* 0x0003e8000c101d04 */
.L_x_37:
[----:B------:R-:W-:Y:S05]  /*6380*/  BSYNC B0 ;  /* 0x0000000000007941 */ /* 0x000fea0003800000 */
.L_x_36:
[----:B-1----:R-:W-:Y:S01]  /*6390*/  IADD3 R0, R0, 0x1, RZ ;  /* 0x0000000100007810 */ /* 0x002fe20007ffe0ff */
[----:B------:R-:W-:Y:S02]  /*63a0*/  FADD.FTZ R38, RZ, R143 ;  /* 0x0000008fff267221 */ /* 0x000fe40000010000 */
[C---:B------:R-:W-:Y:S01]  /*63b0*/  FMUL.FTZ R42, R157.reuse, R42 ;  /* 0x0000002a9d2a7220 */ /* 0x040fe20000410000 */
[----:B------:R-:W-:Y:S01]  /*63c0*/  ISETP.GE.AND P0, PT, R0, c[0x0][0x16c], PT ;  /* 0x00005b0000007a0c */ /* 0x000fe20003f06270 */
[C---:B------:R-:W-:Y:S02]  /*63d0*/  FMUL.FTZ R44, R157.reuse, R44 ;  /* 0x0000002c9d2c7220 */ /* 0x040fe40000410000 */
[C---:B------:R-:W-:Y:S02]  /*63e0*/  FMUL.FTZ R46, R157.reuse, R46 ;  /* 0x0000002e9d2e7220 */ /* 0x040fe40000410000 */
[C---:B------:R-:W-:Y:S02]  /*63f0*/  FMUL.FTZ R48, R157.reuse, R48 ;  /* 0x000000309d307220 */ /* 0x040fe40000410000 */
[----:B------:R-:W-:-:S02]  /*6400*/  FMUL.FTZ R50, R157, R50 ;  /* 0x000000329d327220 */ /* 0x000fc40000410000 */
[C---:B------:R-:W-:Y:S02]  /*6410*/  FMUL.FTZ R52, R157.reuse, R52 ;  /* 0x000000349d347220 */ /* 0x040fe40000410000 */
[C---:B------:R-:W-:Y:S02]  /*6420*/  FMUL.FTZ R54, R157.reuse, R54 ;  /* 0x000000369d367220 */ /* 0x040fe40000410000 */
        /* <DEDUP_REMOVED lines=8> */
[----:B------:R-:W-:Y:S02]  /*64b0*/  FMUL.FTZ R157, R157, R38 ;  /* 0x000000269d9d7220 */ /* 0x000fe40000410000 */
[----:B------:R-:W-:-:S02]  /*64c0*/  FFMA.FTZ R42, R156, R111, -R42 ;  /* 0x0000006f9c2a7223 */ /* 0x000fc4000001082a */
[C---:B------:R-:W-:Y:S02]  /*64d0*/  FFMA.FTZ R43, R156.reuse, R43, -R44 ;  /* 0x0000002b9c2b7223 */ /* 0x040fe4000001082c */
[C---:B------:R-:W-:Y:S02]  /*64e0*/  FFMA.FTZ R46, R156.reuse, R45, -R46 ;  /* 0x0000002d9c2e7223 */ /* 0x040fe4000001082e */
[C---:B------:R-:W-:Y:S02]  /*64f0*/  FFMA.FTZ R117, R156.reuse, R117, -R48 ;  /* 0x000000759c757223 */ /* 0x040fe40000010830 */
[C---:B------:R-:W-:Y:S02]  /*6500*/  FFMA.FTZ R50, R156.reuse, R47, -R50 ;  /* 0x0000002f9c327223 */ /* 0x040fe40000010832 */
[C---:B------:R-:W-:Y:S02]  /*6510*/  FFMA.FTZ R123, R156.reuse, R123, -R52 ;  /* 0x0000007b9c7b7223 */ /* 0x040fe40000010834 */
        /* <DEDUP_REMOVED lines=9> */
[----:B------:R-:W-:Y:S02]  /*65b0*/  FFMA.FTZ R157, R156, R141, -R157 ;  /* 0x0000008d9c9d7223 */ /* 0x000fe4000001089d */
[----:B------:R-:W-:Y:S02]  /*65c0*/  FFMA.FTZ R17, R42, 2, R17 ;  /* 0x400000002a117823 */ /* 0x000fe40000010011 */
[----:B------:R-:W-:Y:S02]  /*65d0*/  FFMA.FTZ R16, R43, 2, R16 ;  /* 0x400000002b107823 */ /* 0x000fe40000010010 */
[----:B------:R-:W-:-:S02]  /*65e0*/  FFMA.FTZ R15, R46, 2, R15 ;  /* 0x400000002e0f7823 */ /* 0x000fc4000001000f */
[----:B------:R-:W-:Y:S02]  /*65f0*/  FFMA.FTZ R14, R117, 2, R14 ;  /* 0x40000000750e7823 */ /* 0x000fe4000001000e */
[----:B------:R-:W-:Y:S02]  /*6600*/  FFMA.FTZ R13, R50, 2, R13 ;  /* 0x40000000320d7823 */ /* 0x000fe4000001000d */
[----:B------:R-:W-:Y:S02]  /*6610*/  FFMA.FTZ R12, R123, 2, R12 ;  /* 0x400000007b0c7823 */ /* 0x000fe4000001000c */
        /* <DEDUP_REMOVED lines=9> */
[----:B------:R-:W-:Y:S01]  /*66b0*/  FFMA.FTZ R2, R157, 2, R2 ;  /* 0x400000009d027823 */ /* 0x000fe20000010002 */
[----:B------:R-:W-:Y:S01]  /*66c0*/  @P0 CALL.REL.NOINC `(.L_x_32) ;  /* 0x0000001000000944 */ /* 0x000fe20003c00000 */
[----:B------:R-:W-:Y:S05]  /*66d0*/  BRA `(.L_x_38) ;  /* 0xffffd00000007947 */ /* 0x000fea000383ffff */
.L_x_32:
[----:B------:R-:W-:Y:S01]  /*66e0*/  BAR.SYNC.DEFER_BLOCKING 0x0 ;  /* 0x0000000000007b1d */ /* 0x000fe20000010000 */
[----:B------:R-:W-:-:S05]  /*66f0*/  ISETP.NE.AND P0, PT, R107, RZ, PT ;  /* 0x000000ff6b00720c */ /* 0x000fca0003f05270 */
[----:B------:R-:W-:Y:S01]  /*6700*/  BSSY B0, `(.L_x_39) ;  /* 0x0000038000007945 */ /* 0x000fe20003800000 */
[----:B------:R-:W-:Y:S04]  /*6710*/  STS [R74.X4], R17 ;  /* 0x000000114a007388 */ /* 0x000fe80000004800 */
[----:B------:R-:W-:Y:S04]  /*6720*/  STS [R74.X4+0x4], R16 ;  /* 0x000004104a007388 */ /* 0x000fe80000004800 */
[----:B------:R-:W-:Y:S04]  /*6730*/  STS [R74.X4+0x8], R15 ;  /* 0x0000080f4a007388 */ /* 0x000fe80000004800 */
[----:B------:R-:W-:Y:S04]  /*6740*/  STS [R74.X4+0xc], R14 ;  /* 0x00000c0e4a007388 */ /* 0x000fe80000004800 */
[----:B------:R-:W-:Y:S04]  /*6750*/  STS [R74.X4+0x10], R13 ;  /* 0x0000100d4a007388 */ /* 0x000fe80000004800 */
[----:B------:R-:W-:Y:S04]  /*6760*/  STS [R74.X4+0x14], R12 ;  /* 0x0000140c4a007388 */ /* 0x000fe80000004800 */
[----:B------:R-:W-:Y:S04]  /*6770*/  STS [R74.X4+0x18], R11 ;  /* 0x0000180b4a007388 */ /* 0x000fe80000004800 */
[----:B------:R-:W-:Y:S04]  /*6780*/  STS [R74.X4+0x1c], R10 ;  /* 0x00001c0a4a007388 */ /* 0x000fe80000004800 */
[----:B------:R-:W-:Y:S04]  /*6790*/  STS [R74.X4+0x20], R9 ;  /* 0x000020094a007388 */ /* 0x000fe80000004800 */
[----:B------:R0:W-:Y:S04]  /*67a0*/  STS [R74.X4+0x24], R8 ;  /* 0x000024084a007388 */ /* 0x0001e80000004800 */
[----:B------:R-:W-:Y:S04]  /*67b0*/  STS [R74.X4+0x28], R7 ;  /* 0x000028074a007388 */ /* 0x000fe80000004800 */
[----:B------:R-:W-:Y:S01]  /*67c0*/  STS [R74.X4+0x2c], R6 ;  /* 0x00002c064a007388 */ /* 0x000fe20000004800 */
[----:B0-----:R-:W-:-:S03]  /*67d0*/  SHF.R.S32.HI R8, RZ, 0x1f, R95 ;  /* 0x0000001fff087819 */ /* 0x001fc6000001145f */
[----:B------:R0:W-:Y:S04]  /*67e0*/  STS [R74.X4+0x30], R5 ;  /* 0x000030054a007388 */ /* 0x0001e80000004800 */
[----:B------:R-:W-:Y:S04]  /*67f0*/  STS [R74.X4+0x34], R4 ;  /* 0x000034044a007388 */ /* 0x000fe80000004800 */
[----:B------:R-:W-:Y:S01]  /*6800*/  STS [R74.X4+0x38], R3 ;  /* 0x000038034a007388 */ /* 0x000fe20000004800 */
[----:B0-----:R-:W-:-:S03]  /*6810*/  IMAD R5, R98, c[0x0][0x200], RZ ;  /* 0x0000800062057a24 */ /* 0x001fc600078e02ff */
[----:B------:R0:W-:Y:S01]  /*6820*/  STS [R74.X4+0x3c], R2 ;  /* 0x00003c024a007388 */ /* 0x0001e20000004800 */
[----:B------:R-:W-:-:S06]  /*6830*/  NOP ;  /* 0x0000000000007918 */ /* 0x000fcc0000000000 */
[----:B------:R-:W-:Y:S01]  /*6840*/  LDS R11, [R90.X4] ;  /* 0x000000005a0b7984 */ /* 0x000fe20000004800 */
[C---:B------:R-:W-:Y:S02]  /*6850*/  IMAD R7, R100.reuse, c[0x0][0x204], R5 ;  /* 0x0000810064077a24 */ /* 0x040fe400078e0205 */
[----:B0-----:R-:W-:Y:S01]  /*6860*/  IMAD.WIDE.U32 R2, R100, c[0x0][0x200], RZ ;  /* 0x0000800064027a25 */ /* 0x001fe200078e00ff */
[----:B------:R-:W-:Y:S04]  /*6870*/  LDS R89, [R89.X4+0x80] ;  /* 0x0000800059597984 */ /* 0x000fe80000004800 */
[----:B------:R-:W-:Y:S01]  /*6880*/  LDS R9, [R88.X4+0x100] ;  /* 0x0001000058097984 */ /* 0x000fe20000004800 */
[----:B------:R-:W-:-:S03]  /*6890*/  IADD3 R25, R3, R7, RZ ;  /* 0x0000000703197210 */ /* 0x000fc60007ffe0ff */
        /* <DEDUP_REMOVED lines=13> */
[----:B------:R-:W-:Y:S04]  /*6970*/  @!P0 STS [0x2100], R106 ;  /* 0x0021006aff008388 */ /* 0x000fe80000000800 */
[----:B------:R-:W-:Y:S06]  /*6980*/  BAR.SYNC.DEFER_BLOCKING 0x0 ;  /* 0x0000000000007b1d */ /* 0x000fec0000010000 */
[----:B------:R-:W0:Y:S02]  /*6990*/  LDS R0, [0x2100] ;  /* 0x00210000ff007984 */ /* 0x000e240000000800 */
[----:B0-----:R-:W-:-:S13]  /*69a0*/  ISETP.GE.AND P0, PT, R95, R0, PT ;  /* 0x000000005f00720c */ /* 0x001fda0003f06270 */
[----:B------:R-:W-:Y:S05]  /*69b0*/  @P0 BRA `(.L_x_40) ;  /* 0x000000c000000947 */ /* 0x000fea0003800000 */
[----:B------:R-:W-:-:S04]  /*69c0*/  SHF.L.U32 R6, R97, 0xb, RZ ;  /* 0x0000000b61067819 */ /* 0x000fc800000006ff */
[----:B------:R-:W-:-:S04]  /*69d0*/  IADD3 R4, P0, R95, R6, RZ ;  /* 0x000000065f047210 */ /* 0x000fc80007f1e0ff */
[----:B------:R-:W-:Y:S01]  /*69e0*/  LEA.HI.X.SX32 R5, R6, R8, 0x1, P0 ;  /* 0x0000000806057211 */ /* 0x000fe200000f0eff */
[----:B------:R-:W-:-:S04]  /*69f0*/  IMAD R6, R104, c[0x0][0x208], RZ ;  /* 0x0000820068067a24 */ /* 0x000fc800078e02ff */
[----:B------:R-:W-:-:S05]  /*6a00*/  IMAD.WIDE.U32 R4, R100, c[0x0][0x200], R4 ;  /* 0x0000800064047a25 */ /* 0x000fca00078e0004 */
[----:B------:R-:W-:Y:S01]  /*6a10*/  IADD3 R5, R7, R5, RZ ;  /* 0x0000000507057210 */ /* 0x000fe20007ffe0ff */
[----:B------:R-:W-:-:S04]  /*6a20*/  IMAD R7, R105, c[0x0][0x20c], R6 ;  /* 0x0000830069077a24 */ /* 0x000fc800078e0206 */
[----:B------:R-:W-:-:S05]  /*6a30*/  IMAD.WIDE.U32 R4, R105, c[0x0][0x208], R4 ;  /* 0x0000820069047a25 */ /* 0x000fca00078e0004 */
[----:B------:R-:W-:Y:S02]  /*6a40*/  IADD3 R5, R5, R7, RZ ;  /* 0x0000000705057210 */ /* 0x000fe40007ffe0ff */
[----:B------:R-:W-:-:S04]  /*6a50*/  LEA R6, P0, R4, c[0x0][0x258], 0x2 ;  /* 0x0000960004067a11 */ /* 0x000fc800078010ff */
[----:B------:R-:W-:-:S05]  /*6a60*/  LEA.HI.X R7, R4, c[0x0][0x25c], R5, 0x2, P0 ;  /* 0x0000970004077a11 */ /* 0x000fca00000f1405 */
[----:B------:R0:W-:Y:S04]  /*6a70*/  STG.E [R6.64], R11 ;  /* 0x0000000b06007986 */ /* 0x0001e8000c101904 */
.L_x_40:
[----:B------:R-:W-:Y:S05]  /*6a80*/  BSYNC B0 ;  /* 0x0000000000007941 */ /* 0x000fea0003800000 */
.L_x_39:
[----:B------:R-:W-:Y:S01]  /*6a90*/  MOV R3, R25 ;  /* 0x0000001900037202 */ /* 0x000fe20000000f00 */
[----:B------:R-:W-:Y:S01]  /*6aa0*/  IMAD R4, R104, c[0x0][0x208], RZ ;  /* 0x0000820068047a24 */ /* 0x000fe200078e02ff */
[C-C-:B------:R-:W-:Y:S02]  /*6ab0*/  LOP3.LUT R5, R96.reuse, 0x20, R99.reuse, 0xfe, !PT ;  /* 0x0000002060057812 */ /* 0x140fe400078efe63 */
[----:B0-----:R-:W-:Y:S01]  /*6ac0*/  LOP3.LUT R7, R96, 0x40, R99, 0xfe, !PT ;  /* 0x0000004060077812 */ /* 0x001fe200078efe63 */
[----:B------:R-:W-:Y:S01]  /*6ad0*/  IMAD.WIDE.U32 R2, R105, c[0x0][0x208], R2 ;  /* 0x0000820069027a25 */ /* 0x000fe200078e0002 */
[-C--:B------:R-:W-:Y:S02]  /*6ae0*/  ISETP.GE.AND P3, PT, R5, R0.reuse, PT ;  /* 0x000000000500720c */ /* 0x080fe40003f66270 */
[----:B------:R-:W-:Y:S01]  /*6af0*/  SHF.L.U32 R5, R97, 0xb, RZ ;  /* 0x0000000b61057819 */ /* 0x000fe200000006ff */
[----:B------:R-:W-:Y:S01]  /*6b00*/  IMAD R6, R105, c[0x0][0x20c], R4 ;  /* 0x0000830069067a24 */ /* 0x000fe200078e0204 */
[----:B------:R-:W-:-:S02]  /*6b10*/  ISETP.GE.AND P4, PT, R7, R0, PT ;  /* 0x000000000700720c */ /* 0x000fc40003f86270 */
[----:B------:R-:W-:Y:S02]  /*6b20*/  SHF.R.S32.HI R7, RZ, 0x1f, R5 ;  /* 0x0000001fff077819 */ /* 0x000fe40000011405 */
[----:B------:R-:W-:Y:S02]  /*6b30*/  IADD3 R4, P1, R5, R2, RZ ;  /* 0x0000000205047210 */ /* 0x000fe40007f3e0ff */
[C---:B------:R-:W-:Y:S02]  /*6b40*/  LEA R5, P0, R95.reuse, c[0x0][0x258], 0x2 ;  /* 0x000096005f057a11 */ /* 0x040fe400078010ff */
[----:B------:R-:W-:Y:S02]  /*6b50*/  LOP3.LUT R25, R96, 0x80, R99, 0xfe, !PT ;  /* 0x0000008060197812 */ /* 0x000fe400078efe63 */
[----:B------:R-:W-:Y:S02]  /*6b60*/  LEA.HI.X R8, R95, c[0x0][0x25c], R8, 0x2, P0 ;  /* 0x000097005f087a11 */ /* 0x000fe400000f1408 */
[----:B------:R-:W-:-:S02]  /*6b70*/  IADD3.X R3, R7, R6, R3, P1, !PT ;  /* 0x0000000607037210 */ /* 0x000fc40000ffe403 */
[----:B------:R-:W-:Y:S02]  /*6b80*/  LEA R2, P0, R4, R5, 0x2 ;  /* 0x0000000504027211 */ /* 0x000fe400078010ff */
[----:B------:R-:W-:Y:S02]  /*6b90*/  ISETP.GE.AND P6, PT, R25, R0, PT ;  /* 0x000000001900720c */ /* 0x000fe40003fc6270 */
[C-C-:B------:R-:W-:Y:S02]  /*6ba0*/  LOP3.LUT R7, R96.reuse, 0xc0, R99.reuse, 0xfe, !PT ;  /* 0x000000c060077812 */ /* 0x140fe400078efe63 */
[----:B------:R-:W-:Y:S02]  /*6bb0*/  LOP3.LUT R5, R96, 0xa0, R99, 0xfe, !PT ;  /* 0x000000a060057812 */ /* 0x000fe400078efe63 */
[----:B------:R-:W-:Y:S02]  /*6bc0*/  LEA.HI.X R3, R4, R8, R3, 0x2, P0 ;  /* 0x0000000804037211 */ /* 0x000fe400000f1403 */
[----:B------:R-:W-:-:S02]  /*6bd0*/  ISETP.GE.AND P1, PT, R7, R0, PT ;  /* 0x000000000700720c */ /* 0x000fc40003f26270 */
[C-C-:B------:R-:W-:Y:S01]  /*6be0*/  LOP3.LUT R11, R96.reuse, 0x60, R99.reuse, 0xfe, !PT ;  /* 0x00000060600b7812 */ /* 0x140fe200078efe63 */
[----:B------:R0:W-:Y:S01]  /*6bf0*/  @!P4 STG.E [R2.64+0x100], R9 ;  /* 0x000100090200c986 */ /* 0x0001e2000c101904 */
[-C--:B------:R-:W-:Y:S02]  /*6c00*/  ISETP.GE.AND P0, PT, R5, R0.reuse, PT ;  /* 0x000000000500720c */ /* 0x080fe40003f06270 */
[C-C-:B------:R-:W-:Y:S01]  /*6c10*/  LOP3.LUT R7, R96.reuse, 0x120, R99.reuse, 0xfe, !PT ;  /* 0x0000012060077812 */ /* 0x140fe200078efe63 */
[----:B------:R0:W-:Y:S01]  /*6c20*/  @!P3 STG.E [R2.64+0x80], R89 ;  /* 0x000080590200b986 */ /* 0x0001e2000c101904 */
[----:B------:R-:W-:Y:S02]  /*6c30*/  LOP3.LUT R5, R96, 0x100, R99, 0xfe, !PT ;  /* 0x0000010060057812 */ /* 0x000fe400078efe63 */
[-C--:B------:R-:W-:Y:S01]  /*6c40*/  ISETP.GE.AND P5, PT, R11, R0.reuse, PT ;  /* 0x000000000b00720c */ /* 0x080fe20003fa6270 */
[----:B------:R0:W-:Y:S01]  /*6c50*/  @!P6 STG.E [R2.64+0x200], R13 ;  /* 0x0002000d0200e986 */ /* 0x0001e2000c101904 */
[----:B------:R-:W-:-:S02]  /*6c60*/  ISETP.GE.AND P4, PT, R7, R0, PT ;  /* 0x000000000700720c */ /* 0x000fc40003f86270 */
[-C--:B------:R-:W-:Y:S01]  /*6c70*/  ISETP.GE.AND P3, PT, R5, R0.reuse, PT ;  /* 0x000000000500720c */ /* 0x080fe20003f66270 */
[----:B------:R0:W-:Y:S01]  /*6c80*/  @!P1 STG.E [R2.64+0x300], R15 ;  /* 0x0003000f02009986 */ /* 0x0001e2000c101904 */
[C-C-:B------:R-:W-:Y:S02]  /*6c90*/  LOP3.LUT R7, R96.reuse, 0x160, R99.reuse, 0xfe, !PT ;  /* 0x0000016060077812 */ /* 0x140fe400078efe63 */
[C-C-:B------:R-:W-:Y:S01]  /*6ca0*/  LOP3.LUT R5, R96.reuse, 0x140, R99.reuse, 0xfe, !PT ;  /* 0x0000014060057812 */ /* 0x140fe200078efe63 */
[----:B------:R0:W-:Y:S01]  /*6cb0*/  @!P0 STG.E [R2.64+0x280], R85 ;  /* 0x0002805502008986 */ /* 0x0001e2000c101904 */
[----:B------:R-:W-:Y:S02]  /*6cc0*/  ISETP.GE.AND P6, PT, R7, R0, PT ;  /* 0x000000000700720c */ /* 0x000fe40003fc6270 */
[C-C-:B------:R-:W-:Y:S01]  /*6cd0*/  LOP3.LUT R7, R96.reuse, 0x1a0, R99.reuse, 0xfe, !PT ;  /* 0x000001a060077812 */ /* 0x140fe200078efe63 */
[----:B------:R0:W-:Y:S01]  /*6ce0*/  @!P5 STG.E [R2.64+0x180], R87 ;  /* 0x000180570200d986 */ /* 0x0001e2000c101904 */
[----:B------:R-:W-:-:S02]  /*6cf0*/  LOP3.LUT R11, R96, 0xe0, R99, 0xfe, !PT ;  /* 0x000000e0600b7812 */ /* 0x000fc400078efe63 */
[-C--:B------:R-:W-:Y:S01]  /*6d00*/  ISETP.GE.AND P1, PT, R7, R0.reuse, PT ;  /* 0x000000000700720c */ /* 0x080fe20003f26270 */
[----:B------:R0:W-:Y:S01]  /*6d10*/  @!P3 STG.E [R2.64+0x400], R17 ;  /* 0x000400110200b986 */ /* 0x0001e2000c101904 */
[C-C-:B------:R-:W-:Y:S02]  /*6d20*/  LOP3.LUT R7, R96.reuse, 0x1e0, R99.reuse, 0xfe, !PT ;  /* 0x000001e060077812 */ /* 0x140fe400078efe63 */
[-C--:B------:R-:W-:Y:S01]  /*6d30*/  ISETP.GE.AND P5, PT, R5, R0.reuse, PT ;  /* 0x000000000500720c */ /* 0x080fe20003fa6270 */
[----:B------:R0:W-:Y:S01]  /*6d40*/  @!P4 STG.E [R2.64+0x480], R81 ;  /* 0x000480510200c986 */ /* 0x0001e2000c101904 */
[----:B------:R-:W-:Y:S02]  /*6d50*/  LOP3.LUT R5, R96, 0x180, R99, 0xfe, !PT ;  /* 0x0000018060057812 */ /* 0x000fe400078efe63 */
[-C--:B------:R-:W-:Y:S01]  /*6d60*/  ISETP.GE.AND P3, PT, R7, R0.reuse, PT ;  /* 0x000000000700720c */ /* 0x080fe20003f66270 */
[----:B------:R0:W-:Y:S01]  /*6d70*/  @!P6 STG.E [R2.64+0x580], R79 ;  /* 0x0005804f0200e986 */ /* 0x0001e2000c101904 */
[----:B------:R-:W-:-:S02]  /*6d80*/  ISETP.GE.AND P2, PT, R11, R0, PT ;  /* 0x000000000b00720c */ /* 0x000fc40003f46270 */
[----:B------:R-:W-:Y:S01]  /*6d90*/  ISETP.GE.AND P0, PT, R5, R0, PT ;  /* 0x000000000500720c */ /* 0x000fe20003f06270 */
[----:B------:R0:W-:Y:S01]  /*6da0*/  @!P1 STG.E [R2.64+0x680], R77 ;  /* 0x0006804d02009986 */ /* 0x0001e2000c101904 */
[----:B------:R-:W-:Y:S02]  /*6db0*/  LOP3.LUT R5, R96, 0x1c0, R99, 0xfe, !PT ;  /* 0x000001c060057812 */ /* 0x000fe400078efe63 */
[----:B------:R-:W-:Y:S01]  /*6dc0*/  IADD3 R97, R97, 0x1, RZ ;  /* 0x0000000161617810 */ /* 0x000fe20007ffe0ff */
[----:B------:R0:W-:Y:S01]  /*6dd0*/  @!P5 STG.E [R2.64+0x500], R19 ;  /* 0x000500130200d986 */ /* 0x0001e2000c101904 */
[----:B------:R-:W-:-:S03]  /*6de0*/  IADD3 R92, P1, R92, 0x2000, RZ ;  /* 0x000020005c5c7810 */ /* 0x000fc60007f3e0ff */
[----:B------:R0:W-:Y:S01]  /*6df0*/  @!P3 STG.E [R2.64+0x780], R75 ;  /* 0x0007804b0200b986 */ /* 0x0001e2000c101904 */
[----:B------:R-:W-:-:S03]  /*6e00*/  IADD3.X R91, RZ, R91, RZ, P1, !PT ;  /* 0x0000005bff5b7210 */ /* 0x000fc60000ffe4ff */
[----:B------:R0:W-:Y:S01]  /*6e10*/  @!P2 STG.E [R2.64+0x380], R83 ;  /* 0x000380530200a986 */ /* 0x0001e2000c101904 */
[----:B------:R-:W-:-:S03]  /*6e20*/  ISETP.GE.AND P2, PT, R5, R0, PT ;  /* 0x000000000500720c */ /* 0x000fc60003f46270 */
[----:B------:R0:W-:Y:S01]  /*6e30*/  @!P0 STG.E [R2.64+0x600], R21 ;  /* 0x0006001502008986 */ /* 0x0001e2000c101904 */
[----:B------:R-:W-:-:S09]  /*6e40*/  ISETP.GE.AND P0, PT, R97, c[0x0][0x174], PT ;  /* 0x00005d0061007a0c */ /* 0x000fd20003f06270 */
[----:B------:R0:W-:Y:S01]  /*6e50*/  @!P2 STG.E [R2.64+0x700], R23 ;  /* 0x000700170200a986 */ /* 0x0001e2000c101904 */
[----:B------:R-:W-:-:S04]  /*6e60*/  IADD3 R94, P2, R94, 0x2000, RZ ;  /* 0x000020005e5e7810 */ /* 0x000fc80007f5e0ff */
[----:B------:R-:W-:Y:S01]  /*6e70*/  IADD3.X R93, RZ, R93, RZ, P2, !PT ;  /* 0x0000005dff5d7210 */ /* 0x000fe200017fe4ff */
[----:B------:R-:W-:Y:S01]  /*6e80*/  @P0 CALL.REL.NOINC `(.L_x_41) ;  /* 0x0000001000000944 */ /* 0x000fe20003c00000 */
[----:B------:R-:W-:Y:S05]  /*6e90*/  BRA `(.L_x_42) ;  /* 0xffff947000007947 */ /* 0x000fea000383ffff */
.L_x_41:
[----:B------:R-:W-:Y:S05]  /*6ea0*/  EXIT ;  /* 0x000000000000794d */ /* 0x000fea0003800000 */
.L_x_43:
[----:B------:R-:W-:-:S00]  /*6eb0*/  BRA `(.L_x_43) ;  /* 0xfffffff000007947 */ /* 0x000fc0000383ffff */
[----:B------:R-:W-:-:S00]  /*6ec0*/  NOP ;  /* 0x0000000000007918 */ /* 0x000fc00000000000 */
        /* <DEDUP_REMOVED lines=11> */
.L_x_5320:


//--------------------- .text._Z25selective_scan_fwd_kernelI32Selective_Scan_fwd_kernel_traitsILi128ELi16ELi1ELb0ELb0ELb0ELb1EfN3c107complexIfEEEEv13SSMParamsBase --------------------------
	.section	.text._Z25selective_scan_fwd_kernelI32Selective_Scan_fwd_kernel_traitsILi128ELi16ELi1ELb0ELb0ELb0ELb1EfN3c107complexIfEEEEv13SSMParamsBase,"ax",@progbits
	.sectioninfo	@"SHI_REGISTERS=164"
	.align	128
        .global         _Z25selective_scan_fwd_kernelI32Selective_Scan_fwd_kernel_traitsILi128ELi16ELi1ELb0ELb0ELb0ELb1EfN3c107complexIfEEEEv13SSMParamsBase
        .type           _Z25selective_scan_fwd_kernelI32Selective_Scan_fwd_kernel_traitsILi128ELi16ELi1ELb0ELb0ELb0ELb1EfN3c107complexIfEEEEv13SSMParamsBase,@function
        .size           _Z25selective_scan_fwd_kernelI32Selective_Scan_fwd_kernel_traitsILi128ELi16ELi1ELb0ELb0ELb0ELb1EfN3c107complexIfEEEEv13SSMParamsBase,(.L_x_5321 - _Z25selective_scan_fwd_kernelI32Selective_Scan_fwd_kernel_traitsILi128ELi16ELi1ELb0ELb0ELb0ELb1EfN3c107complexIfEEEEv13SSMParamsBase)
        .other          _Z25selective_scan_fwd_kernelI32Selective_Scan_fwd_kernel_traitsILi128ELi16ELi1ELb0ELb0ELb0ELb1EfN3c107complexIfEEEEv13SSMParamsBase,@"STO_CUDA_ENTRY STV_DEFAULT"
_Z25selective_scan_fwd_kernelI32Selective_Scan_fwd_kernel_traitsILi128ELi16ELi1ELb0ELb0ELb0ELb1EfN3c107complexIfEEEEv13SSMParamsBase:
.text._Z25selective_scan_fwd_kernelI32Selective_Scan_fwd_kernel_traitsILi128ELi16ELi1ELb0ELb0ELb0ELb1EfN3c107complexIfEEEEv13SSMParamsBase:
[----:B------:R-:W-:Y:S02]  /*0000*/  MOV R1, c[0x0][0x28] ;  /* 0x00000a0000017a02 */ /* 0x000fe40000000f00 */
[----:B------:R-:W0:Y:S01]  /*0010*/  S2UR UR4, SR_CTAID.Y ;  /* 0x00000000000479c3 */ /* 0x000e220000002600 */
[----:B------:R-:W-:Y:S01]  /*0020*/  ISETP.NE.U32.AND P1, PT, RZ, c[0x0][0x250], PT ;  /* 0x00009400ff007a0c */ /* 0x000fe20003f25070 */
[----:B------:R-:W-:Y:S01]  /*0030*/  HFMA2.MMA R102, -RZ, RZ, 0, 0 ;  /* 0x00000000ff667435 */ /* 0x000fe200000001ff */
[----:B------:R-:W-:Y:S02]  /*0040*/  MOV R101, RZ ;  /* 0x000000ff00657202 */ /* 0x000fe40000000f00 */
[----:B------:R-:W-:Y:S02]  /*0050*/  ISETP.NE.AND.EX P1, PT, RZ, c[0x0][0x254], PT, P1 ;  /* 0x00009500ff007a0c */ /* 0x000fe40003f25310 */
[----:B------:R-:W-:Y:S01]  /*0060*/  ISETP.NE.U32.AND P0, PT, RZ, c[0x0][0x238], PT ;  /* 0x00008e00ff007a0c */ /* 0x000fe20003f05070 */
[----:B------:R-:W1:Y:S03]  /*0070*/  S2UR UR6, SR_CTAID.X ;  /* 0x00000000000679c3 */ /* 0x000e660000002500 */
[----:B------:R-:W-:-:S02]  /*0080*/  ISETP.NE.AND.EX P0, PT, RZ, c[0x0][0x23c], PT, P0 ;  /* 0x00008f00ff007a0c */ /* 0x000fc40003f05300 */
[----:B0-----:R-:W-:Y:S01]  /*0090*/  MOV R104, UR4 ;  /* 0x0000000400687c02 */ /* 0x001fe20008000f00 */
[----:B------:R-:W-:-:S03]  /*00a0*/  ULDC.64 UR4, c[0x0][0x118] ;  /* 0x0000460000047ab9 */ /* 0x000fc60000000a00 */
[----:B------:R-:W-:Y:S02]  /*00b0*/  SHF.R.S32.HI R103, RZ, 0x1f, R104 ;  /* 0x0000001fff677819 */ /* 0x000fe40000011468 */
[----:B------:R-:W-:-:S05]  /*00c0*/  @P1 LEA R8, P3, R104, c[0x0][0x250], 0x2 ;  /* 0x0000940068081a11 */ /* 0x000fca00078610ff */
[C---:B------:R-:W-:Y:S02]  /*00d0*/  @P0 LEA R6, P2, R104.reuse, c[0x0][0x238], 0x2 ;  /* 0x00008e0068060a11 */ /* 0x040fe400078410ff */
[C-C-:B------:R-:W-:Y:S02]  /*00e0*/  @P1 LEA.HI.X R9, R104.reuse, c[0x0][0x254], R103.reuse, 0x2, P3 ;  /* 0x0000950068091a11 */ /* 0x140fe400018f1467 */
[----:B------:R-:W-:-:S03]  /*00f0*/  @P0 LEA.HI.X R7, R104, c[0x0][0x23c], R103, 0x2, P2 ;  /* 0x00008f0068070a11 */ /* 0x000fc600010f1467 */
[----:B------:R0:W5:Y:S01]  /*0100*/  @P1 LDG.E R101, [R8.64] ;  /* 0x0000000408651981 */ /* 0x000162000c1e1900 */
[----:B------:R-:W-:-:S03]  /*0110*/  MOV R0, c[0x0][0x174] ;  /* 0x00005d0000007a02 */ /* 0x000fc60000000f00 */
[----:B------:R0:W5:Y:S01]  /*0120*/  @P0 LDG.E R102, [R6.64] ;  /* 0x0000000406660981 */ /* 0x000162000c1e1900 */
[----:B------:R-:W-:Y:S02]  /*0130*/  ISETP.GE.AND P0, PT, R0, 0x1, PT ;  /* 0x000000010000780c */ /* 0x000fe40003f06270 */
[----:B-1----:R-:W-:-:S04]  /*0140*/  MOV R100, UR6 ;  /* 0x0000000600647c02 */ /* 0x002fc80008000f00 */
[----:B------:R-:W-:Y:S01]  /*0150*/  SHF.R.S32.HI R99, RZ, 0x1f, R100 ;  /* 0x0000001fff637819 */ /* 0x000fe20000011464 */
[----:B------:R-:W-:-:S04]  /*0160*/  IMAD.WIDE.U32 R2, R100, c[0x0][0x1d0], RZ ;  /* 0x0000740064027a25 */ /* 0x000fc800078e00ff */
[----:B------:R-:W-:Y:S02]  /*0170*/  IMAD R11, R99, c[0x0][0x1d0], RZ ;  /* 0x00007400630b7a24 */ /* 0x000fe400078e02ff */
[----:B------:R-:W-:-:S04]  /*0180*/  IMAD.WIDE.U32 R4, R100, c[0x0][0x1e0], RZ ;  /* 0x0000780064047a25 */ /* 0x000fc800078e00ff */
[----:B------:R-:W-:Y:S02]  /*0190*/  IMAD R13, R99, c[0x0][0x1e0], RZ ;  /* 0x00007800630d7a24 */ /* 0x000fe400078e02ff */
[----:B------:R-:W-:Y:S01]  /*01a0*/  IMAD R11, R100, c[0x0][0x1d4], R11 ;  /* 0x00007500640b7a24 */ /* 0x000fe200078e020b */
[----:B------:R-:W-:Y:S06]  /*01b0*/  @!P0 EXIT ;  /* 0x000000000000894d */ /* 0x000fec0003800000 */
[----:B0-----:R-:W0:Y:S01]  /*01c0*/  S2R R107, SR_TID.X ;  /* 0x00000000006b7919 */ /* 0x001e220000002100 */
[----:B------:R-:W-:Y:S01]  /*01d0*/  IMAD R13, R100, c[0x0][0x1e4], R13 ;  /* 0x00007900640d7a24 */ /* 0x000fe200078e020d */
[----:B------:R-:W-:Y:S01]  /*01e0*/  IADD3 R3, R3, R11, RZ ;  /* 0x0000000b03037210 */ /* 0x000fe20007ffe0ff */
[C---:B------:R-:W-:Y:S01]  /*01f0*/  IMAD R7, R103.reuse, c[0x0][0x1d8], RZ ;  /* 0x0000760067077a24 */ /* 0x040fe200078e02ff */
[----:B------:R-:W1:Y:S01]  /*0200*/  S2R R98, SR_LANEID ;  /* 0x0000000000627919 */ /* 0x000e620000000000 */
[----:B------:R-:W-:Y:S01]  /*0210*/  IMAD R9, R103, c[0x0][0x1e8], RZ ;  /* 0x00007a0067097a24 */ /* 0x000fe200078e02ff */
[----:B------:R-:W-:Y:S01]  /*0220*/  IADD3 R5, R5, R13, RZ ;  /* 0x0000000d05057210 */ /* 0x000fe20007ffe0ff */
[C---:B------:R-:W-:Y:S01]  /*0230*/  IMAD R7, R104.reuse, c[0x0][0x1dc], R7 ;  /* 0x0000770068077a24 */ /* 0x040fe200078e0207 */
[----:B------:R-:W-:Y:S01]  /*0240*/  MOV R97, RZ ;  /* 0x000000ff00617202 */ /* 0x000fe20000000f00 */
[----:B------:R-:W-:-:S02]  /*0250*/  IMAD R9, R104, c[0x0][0x1ec], R9 ;  /* 0x00007b0068097a24 */ /* 0x000fc400078e0209 */
[----:B------:R-:W-:-:S04]  /*0260*/  IMAD.WIDE.U32 R2, R104, c[0x0][0x1d8], R2 ;  /* 0x0000760068027a25 */ /* 0x000fc800078e0002 */
[----:B------:R-:W-:Y:S01]  /*0270*/  IMAD.WIDE.U32 R4, R104, c[0x0][0x1e8], R4 ;  /* 0x00007a0068047a25 */ /* 0x000fe200078e0004 */
[----:B------:R-:W-:Y:S02]  /*0280*/  IADD3 R93, R3, R7, RZ ;  /* 0x00000007035d7210 */ /* 0x000fe40007ffe0ff */
[----:B------:R-:W-:Y:S02]  /*0290*/  LEA R94, P0, R2, c[0x0][0x240], 0x2 ;  /* 0x00009000025e7a11 */ /* 0x000fe400078010ff */
[----:B------:R-:W-:Y:S02]  /*02a0*/  IADD3 R91, R5, R9, RZ ;  /* 0x00000009055b7210 */ /* 0x000fe40007ffe0ff */
[----:B------:R-:W-:Y:S02]  /*02b0*/  LEA R92, P1, R4, c[0x0][0x248], 0x2 ;  /* 0x00009200045c7a11 */ /* 0x000fe400078210ff */
[C---:B0-----:R-:W-:Y:S02]  /*02c0*/  SHF.L.U32 R95, R107.reuse, 0x4, RZ ;  /* 0x000000046b5f7819 */ /* 0x041fe400000006ff */
[----:B------:R-:W-:-:S02]  /*02d0*/  LOP3.LUT R96, R107, 0x1f, RZ, 0xc0, !PT ;  /* 0x0000001f6b607812 */ /* 0x000fc400078ec0ff */
[----:B------:R-:W-:Y:S02]  /*02e0*/  LEA.HI.X R93, R2, c[0x0][0x244], R93, 0x2, P0 ;  /* 0x00009100025d7a11 */ /* 0x000fe400000f145d */
[----:B------:R-:W-:Y:S02]  /*02f0*/  LEA.HI.X R91, R4, c[0x0][0x24c], R91, 0x2, P1 ;  /* 0x00009300045b7a11 */ /* 0x000fe400008f145b */
[----:B-1----:R-:W-:Y:S02]  /*0300*/  LOP3.LUT R95, R96, 0xfffffe00, R95, 0xf8, !PT ;  /* 0xfffffe00605f7812 */ /* 0x002fe400078ef85f */
.L_x_88:
[----:B------:R-:W-:Y:S01]  /*0310*/  BAR.SYNC.DEFER_BLOCKING 0x0 ;  /* 0x0000000000007b1d */ /* 0x000fe20000010000 */
[----:B------:R-:W-:Y:S01]  /*0320*/  MOV R106, 0xfffff800 ;  /* 0xfffff800006a7802 */ /* 0x000fe20000000f00 */
[----:B------:R-:W-:Y:S01]  /*0330*/  HFMA2.MMA R0, -RZ, RZ, 0, 0 ;  /* 0x00000000ff007435 */ /* 0x000fe200000001ff */
[----:B------:R-:W-:Y:S01]  /*0340*/  LOP3.LUT R7, R95, 0x20, RZ, 0xfc, !PT ;  /* 0x000000205f077812 */ /* 0x000fe200078efcff */
[----:B------:R-:W-:Y:S01]  /*0350*/  CS2R R4, SRZ ;  /* 0x0000000000047805 */ /* 0x000fe2000001ff00 */
[----:B0-----:R-:W-:Y:S01]  /*0360*/  MOV R2, R94 ;  /* 0x0000005e00027202 */ /* 0x001fe20000000f00 */
[----:B------:R-:W-:Y:S01]  /*0370*/  IMAD R106, R97, R106, c[0x0][0x168] ;  /* 0x00005a00616a7624 */ /* 0x000fe200078e026a */
[----:B------:R-:W-:Y:S01]  /*0380*/  MOV R3, R93 ;  /* 0x0000005d00037202 */ /* 0x000fe20000000f00 */
[----:B------:R-:W-:Y:S01]  /*0390*/  CS2R R10, SRZ ;  /* 0x00000000000a7805 */ /* 0x000fe2000001ff00 */
[C---:B------:R-:W-:Y:S01]  /*03a0*/  LOP3.LUT R9, R95.reuse, 0x40, RZ, 0xfc, !PT ;  /* 0x000000405f097812 */ /* 0x040fe200078efcff */
[----:B------:R-:W-:Y:S01]  /*03b0*/  HFMA2.MMA R23, -RZ, RZ, 0, 0 ;  /* 0x00000000ff177435 */ /* 0x000fe200000001ff */
[CC--:B------:R-:W-:Y:S01]  /*03c0*/  ISETP.GE.AND P2, PT, R95.reuse, R106.reuse, PT ;  /* 0x0000006a5f00720c */ /* 0x0c0fe20003f46270 */
[----:B------:R-:W-:Y:S01]  /*03d0*/  IMAD.WIDE R2, R95, 0x4, R2 ;  /* 0x000000045f027825 */ /* 0x000fe200078e0202 */
[----:B------:R-:W-:Y:S01]  /*03e0*/  ISETP.GE.AND P1, PT, R7, R106, PT ;  /* 0x0000006a0700720c */ /* 0x000fe20003f26270 */
[----:B------:R-:W-:Y:S01]  /*03f0*/  CS2R R16, SRZ ;  /* 0x0000000000107805 */ /* 0x000fe2000001ff00 */
[C---:B------:R-:W-:Y:S01]  /*0400*/  LOP3.LUT R13, R95.reuse, 0x60, RZ, 0xfc, !PT ;  /* 0x000000605f0d7812 */ /* 0x040fe200078efcff */
[----:B------:R-:W-:Y:S01]  /*0410*/  HFMA2.MMA R29, -RZ, RZ, 0, 0 ;  /* 0x00000000ff1d7435 */ /* 0x000fe200000001ff */
[----:B------:R-:W-:-:S02]  /*0420*/  LOP3.LUT R15, R95, 0x80, RZ, 0xfc, !PT ;  /* 0x000000805f0f7812 */ /* 0x000fc400078efcff */
[C---:B------:R-:W-:Y:S02]  /*0430*/  LOP3.LUT R19, R95.reuse, 0xa0, RZ, 0xfc, !PT ;  /* 0x000000a05f137812 */ /* 0x040fe400078efcff */
[----:B------:R-:W-:Y:S02]  /*0440*/  LOP3.LUT R21, R95, 0xc0, RZ, 0xfc, !PT ;  /* 0x000000c05f157812 */ /* 0x000fe400078efcff */
[-C--:B------:R-:W-:Y:S01]  /*0450*/  ISETP.GE.AND P0, PT, R9, R106.reuse, PT ;  /* 0x0000006a0900720c */ /* 0x080fe20003f06270 */
[----:B------:R0:W2:Y:S01]  /*0460*/  @!P2 LDG.E R5, [R2.64] ;  /* 0x000000040205a981 */ /* 0x0000a2000c1e1900 */
[----:B------:R-:W-:Y:S02]  /*0470*/  LOP3.LUT R25, R95, 0xe0, RZ, 0xfc, !PT ;  /* 0x000000e05f197812 */ /* 0x000fe400078efcff */
[----:B------:R-:W-:Y:S01]  /*0480*/  ISETP.GE.AND P4, PT, R13, R106, PT ;  /* 0x0000006a0d00720c */ /* 0x000fe20003f86270 */
[----:B------:R0:W3:Y:S01]  /*0490*/  @!P1 LDG.E R0, [R2.64+0x80] ;  /* 0x0000800402009981 */ /* 0x0000e2000c1e1900 */
[----:B------:R-:W-:-:S02]  /*04a0*/  LOP3.LUT R27, R95, 0x100, RZ, 0xfc, !PT ;  /* 0x000001005f1b7812 */ /* 0x000fc400078efcff */
[-C--:B------:R-:W-:Y:S02]  /*04b0*/  ISETP.GE.AND P6, PT, R15, R106.reuse, PT ;  /* 0x0000006a0f00720c */ /* 0x080fe40003fc6270 */
[-C--:B------:R-:W-:Y:S02]  /*04c0*/  ISETP.GE.AND P5, PT, R19, R106.reuse, PT ;  /* 0x0000006a1300720c */ /* 0x080fe40003fa6270 */
[-C--:B------:R-:W-:Y:S01]  /*04d0*/  ISETP.GE.AND P3, PT, R21, R106.reuse, PT ;  /* 0x0000006a1500720c */ /* 0x080fe20003f66270 */
[----:B------:R0:W4:Y:S01]  /*04e0*/  @!P0 LDG.E R11, [R2.64+0x100] ;  /* 0x00010004020b8981 */ /* 0x000122000c1e1900 */
[-C--:B------:R-:W-:Y:S02]  /*04f0*/  ISETP.GE.AND P2, PT, R25, R106.reuse, PT ;  /* 0x0000006a1900720c */ /* 0x080fe40003f46270 */
[----:B------:R-:W-:Y:S01]  /*0500*/  ISETP.GE.AND P1, PT, R27, R106, PT ;  /* 0x0000006a1b00720c */ /* 0x000fe20003f26270 */
[----:B------:R0:W4:Y:S01]  /*0510*/  @!P4 LDG.E R4, [R2.64+0x180] ;  /* 0x000180040204c981 */ /* 0x000122000c1e1900 */
[----:B------:R-:W-:-:S02]  /*0520*/  MOV R6, RZ ;  /* 0x000000ff00067202 */ /* 0x000fc40000000f00 */
[C---:B------:R-:W-:Y:S01]  /*0530*/  LOP3.LUT R31, R95.reuse, 0x120, RZ, 0xfc, !PT ;  /* 0x000001205f1f7812 */ /* 0x040fe200078efcff */
[----:B------:R0:W4:Y:S01]  /*0540*/  @!P6 LDG.E R17, [R2.64+0x200] ;  /* 0x000200040211e981 */ /* 0x000122000c1e1900 */
[C---:B------:R-:W-:Y:S02]  /*0550*/  LOP3.LUT R33, R95.reuse, 0x140, RZ, 0xfc, !PT ;  /* 0x000001405f217812 */ /* 0x040fe400078efcff */
[----:B------:R-:W-:Y:S01]  /*0560*/  MOV R8, RZ ;  /* 0x000000ff00087202 */ /* 0x000fe20000000f00 */
[----:B------:R0:W4:Y:S01]  /*0570*/  @!P5 LDG.E R6, [R2.64+0x280] ;  /* 0x000280040206d981 */ /* 0x000122000c1e1900 */
[C---:B------:R-:W-:Y:S02]  /*0580*/  LOP3.LUT R37, R95.reuse, 0x160, RZ, 0xfc, !PT ;  /* 0x000001605f257812 */ /* 0x040fe400078efcff */
[C---:B------:R-:W-:Y:S01]  /*0590*/  LOP3.LUT R39, R95.reuse, 0x180, RZ, 0xfc, !PT ;  /* 0x000001805f277812 */ /* 0x040fe200078efcff */
[----:B------:R0:W4:Y:S01]  /*05a0*/  @!P3 LDG.E R23, [R2.64+0x300] ;  /* 0x000300040217b981 */ /* 0x000122000c1e1900 */
[----:B------:R-:W-:-:S02]  /*05b0*/  LOP3.LUT R43, R95, 0x1a0, RZ, 0xfc, !PT ;  /* 0x000001a05f2b7812 */ /* 0x000fc400078efcff */
[-C--:B------:R-:W-:Y:S01]  /*05c0*/  ISETP.GE.AND P0, PT, R31, R106.reuse, PT ;  /* 0x0000006a1f00720c */ /* 0x080fe20003f06270 */
[----:B------:R0:W4:Y:S01]  /*05d0*/  @!P2 LDG.E R8, [R2.64+0x380] ;  /* 0x000380040208a981 */ /* 0x000122000c1e1900 */
[----:B------:R-:W-:Y:S02]  /*05e0*/  LOP3.LUT R45, R95, 0x1c0, RZ, 0xfc, !PT ;  /* 0x000001c05f2d7812 */ /* 0x000fe400078efcff */
[-C--:B------:R-:W-:Y:S02]  /*05f0*/  ISETP.GE.AND P4, PT, R33, R106.reuse, PT ;  /* 0x0000006a2100720c */ /* 0x080fe40003f86270 */
[----:B------:R-:W-:Y:S01]  /*0600*/  LOP3.LUT R49, R95, 0x1e0, RZ, 0xfc, !PT ;  /* 0x000001e05f317812 */ /* 0x000fe200078efcff */
[----:B------:R-:W-:Y:S01]  /*0610*/  HFMA2.MMA R35, -RZ, RZ, 0, 0 ;  /* 0x00000000ff237435 */ /* 0x000fe200000001ff */
[-C--:B------:R-:W-:Y:S01]  /*0620*/  ISETP.GE.AND P6, PT, R37, R106.reuse, PT ;  /* 0x0000006a2500720c */ /* 0x080fe20003fc6270 */
[----:B------:R0:W4:Y:S01]  /*0630*/  @!P1 LDG.E R29, [R2.64+0x400] ;  /* 0x00040004021d9981 */ /* 0x000122000c1e1900 */
[----:B------:R-:W-:-:S02]  /*0640*/  ISETP.GE.AND P5, PT, R39, R106, PT ;  /* 0x0000006a2700720c */ /* 0x000fc40003fa6270 */
[-C--:B------:R-:W-:Y:S01]  /*0650*/  ISETP.GE.AND P3, PT, R43, R106.reuse, PT ;  /* 0x0000006a2b00720c */ /* 0x080fe20003f66270 */
[----:B------:R-:W-:Y:S01]  /*0660*/  HFMA2.MMA R41, -RZ, RZ, 0, 0 ;  /* 0x00000000ff297435 */ /* 0x000fe200000001ff */
[-C--:B------:R-:W-:Y:S01]  /*0670*/  ISETP.GE.AND P2, PT, R45, R106.reuse, PT ;  /* 0x0000006a2d00720c */ /* 0x080fe20003f46270 */
[----:B------:R-:W-:Y:S01]  /*0680*/  HFMA2.MMA R47, -RZ, RZ, 0, 0 ;  /* 0x00000000ff2f7435 */ /* 0x000fe200000001ff */
[----:B------:R-:W-:Y:S01]  /*0690*/  ISETP.GE.AND P1, PT, R49, R106, PT ;  /* 0x0000006a3100720c */ /* 0x000fe20003f26270 */
[----:B------:R0:W4:Y:S01]  /*06a0*/  @!P0 LDG.E R10, [R2.64+0x480] ;  /* 0x00048004020a8981 */ /* 0x000122000c1e1900 */
[----:B------:R-:W-:Y:S02]  /*06b0*/  MOV R12, RZ ;  /* 0x000000ff000c7202 */ /* 0x000fe40000000f00 */
[----:B------:R-:W-:Y:S01]  /*06c0*/  MOV R14, RZ ;  /* 0x000000ff000e7202 */ /* 0x000fe20000000f00 */
[----:B------:R0:W4:Y:S04]  /*06d0*/  @!P4 LDG.E R35, [R2.64+0x500] ;  /* 0x000500040223c981 */ /* 0x000128000c1e1900 */
[----:B------:R0:W4:Y:S04]  /*06e0*/  @!P6 LDG.E R12, [R2.64+0x580] ;  /* 0x00058004020ce981 */ /* 0x000128000c1e1900 */
[----:B------:R0:W4:Y:S04]  /*06f0*/  @!P5 LDG.E R41, [R2.64+0x600] ;  /* 0x000600040229d981 */ /* 0x000128000c1e1900 */
[----:B------:R0:W4:Y:S04]  /*0700*/  @!P3 LDG.E R14, [R2.64+0x680] ;  /* 0x00068004020eb981 */ /* 0x000128000c1e1900 */
[----:B------:R0:W4:Y:S04]  /*0710*/  @!P2 LDG.E R47, [R2.64+0x700] ;  /* 0x00070004022fa981 */ /* 0x000128000c1e1900 */
[----:B------:R0:W4:Y:S01]  /*0720*/  @!P1 LDG.E R16, [R2.64+0x780] ;  /* 0x0007800402109981 */ /* 0x000122000c1e1900 */
[----:B------:R-:W-:-:S04]  /*0730*/  SHF.L.U32 R105, R107, 0x4, RZ ;  /* 0x000000046b697819 */ /* 0x000fc800000006ff */
[----:B------:R-:W-:-:S04]  /*0740*/  LOP3.LUT R51, R105, 0xfffffe00, RZ, 0xc0, !PT ;  /* 0xfffffe0069337812 */ /* 0x000fc800078ec0ff */
[----:B------:R-:W-:-:S04]  /*0750*/  IADD3 R75, R51, R98, RZ ;  /* 0x00000062334b7210 */ /* 0x000fc80007ffe0ff */
[C---:B0-----:R-:W-:Y:S02]  /*0760*/  IADD3 R2, R75.reuse, 0x20, RZ ;  /* 0x000000204b027810 */ /* 0x041fe40007ffe0ff */
[C---:B------:R-:W-:Y:S02]  /*0770*/  IADD3 R88, R75.reuse, 0x40, RZ ;  /* 0x000000404b587810 */ /* 0x040fe40007ffe0ff */
[C---:B------:R-:W-:Y:S02]  /*0780*/  IADD3 R18, R75.reuse, 0x60, RZ ;  /* 0x000000604b127810 */ /* 0x040fe40007ffe0ff */
[C---:B------:R-:W-:Y:S02]  /*0790*/  LEA.HI.SX32 R90, R75.reuse, R75, 0x1b ;  /* 0x0000004b4b5a7211 */ /* 0x040fe400078fdaff */
        /* <DEDUP_REMOVED lines=36> */
[-C--:B------:R-:W-:Y:S01]  /*09e0*/  ISETP.GE.AND P6, PT, R19, R106.reuse, PT ;  /* 0x0000006a1300720c */ /* 0x080fe20003fc6270 */
[----:B------:R-:W-:Y:S01]  /*09f0*/  HFMA2.MMA R7, -RZ, RZ, 0, 0 ;  /* 0x00000000ff077435 */ /* 0x000fe200000001ff */
[-C--:B------:R-:W-:Y:S01]  /*0a00*/  ISETP.GE.AND P5, PT, R15, R106.reuse, PT ;  /* 0x0000006a0f00720c */ /* 0x080fe20003fa6270 */
[----:B------:R-:W-:Y:S01]  /*0a10*/  HFMA2.MMA R9, -RZ, RZ, 0, 0 ;  /* 0x00000000ff097435 */ /* 0x000fe200000001ff */
[----:B------:R-:W-:Y:S01]  /*0a20*/  ISETP.GE.AND P2, PT, R21, R106, PT ;  /* 0x0000006a1500720c */ /* 0x000fe20003f46270 */
[----:B------:R-:W-:Y:S02]  /*0a30*/  HFMA2.MMA R13, -RZ, RZ, 0, 0 ;  /* 0x00000000ff0d7435 */ /* 0x000fe400000001ff */
[----:B------:R-:W-:-:S02]  /*0a40*/  HFMA2.MMA R15, -RZ, RZ, 0, 0 ;  /* 0x00000000ff0f7435 */ /* 0x000fc400000001ff */
[----:B------:R-:W-:Y:S01]  /*0a50*/  HFMA2.MMA R19, -RZ, RZ, 0, 0 ;  /* 0x00000000ff137435 */ /* 0x000fe200000001ff */
        /* <DEDUP_REMOVED lines=120> */
[----:B------:R-:W-:Y:S02]  /*11e0*/  MOV R6, 0x3e800000 ;  /* 0x3e80000000067802 */ /* 0x000fe40000000f00 */
[----:B------:R-:W-:Y:S01]  /*11f0*/  MOV R7, 0x3d39bf78 ;  /* 0x3d39bf7800077802 */ /* 0x000fe20000000f00 */
        /* <DEDUP_REMOVED lines=11> */
[C---:B------:R-:W-:Y:S02]  /*12b0*/  FFMA.FTZ R5, R4.reuse, R5, -0.13229703903198242188 ;  /* 0xbe0778e004057423 */ /* 0x040fe40000010005 */
        /* <DEDUP_REMOVED lines=16> */
.L_x_45:
[----:B------:R-:W-:Y:S05]  /*13c0*/  BSYNC B0 ;  /* 0x0000000000007941 */ /* 0x000fea0003800000 */
.L_x_44:
[----:B------:R-:W-:Y:S01]  /*13d0*/  ISETP.EQ.OR P4, PT, RZ, UR6, P4 ;  /* 0x00000006ff007c0c */ /* 0x000fe2000a782670 */
[----:B------:R-:W-:Y:S01]  /*13e0*/  BSSY B0, `(.L_x_46) ;  /* 0x0000024000007945 */ /* 0x000fe20003800000 */
[----:B------:R-:W-:Y:S01]  /*13f0*/  FSETP.GTU.FTZ.AND P5, PT, R26, 20, PT ;  /* 0x41a000001a00780b */ /* 0x000fe20003fbc000 */
[----:B------:R-:W-:Y:S01]  /*1400*/  FADD.FTZ R25, R10, R101 ;  /* 0x000000650a197221 */ /* 0x000fe20000010000 */
[----:B------:R-:W-:-:S09]  /*1410*/  ISETP.EQ.OR P3, PT, RZ, UR6, P3 ;  /* 0x00000006ff007c0c */ /* 0x000fd20009f62670 */
        /* <DEDUP_REMOVED lines=32> */
.L_x_47:
[----:B------:R-:W-:Y:S05]  /*1620*/  BSYNC B0 ;  /* 0x0000000000007941 */ /* 0x000fea0003800000 */
.L_x_46:
[----:B------:R-:W-:Y:S01]  /*1630*/  BSSY B0, `(.L_x_48) ;  /* 0x0000023000007945 */ /* 0x000fe20003800000 */
[----:B------:R-:W-:Y:S01]  /*1640*/  FSETP.GTU.FTZ.AND P4, PT, R25, 20, PT ;  /* 0x41a000001900780b */ /* 0x000fe20003f9c000 */
[----:B------:R-:W-:Y:S01]  /*1650*/  FADD.FTZ R24, R24, R101 ;  /* 0x0000006518187221 */ /* 0x000fe20000010000 */
[----:B------:R-:W-:Y:S06]  /*1660*/  @P3 BRA `(.L_x_49) ;  /* 0x000001f000003947 */ /* 0x000fec0003800000 */
        /* <DEDUP_REMOVED lines=31> */
.L_x_49:
[----:B------:R-:W-:Y:S05]  /*1860*/  BSYNC B0 ;  /* 0x0000000000007941 */ /* 0x000fea0003800000 */
.L_x_48:
        /* <DEDUP_REMOVED lines=37> */
.L_x_51:
[----:B------:R-:W-:Y:S05]  /*1ac0*/  BSYNC B0 ;  /* 0x0000000000007941 */ /* 0x000fea0003800000 */
.L_x_50:
        /* <DEDUP_REMOVED lines=35> */
.L_x_53:
[----:B------:R-:W-:Y:S05]  /*1d00*/  BSYNC B0 ;  /* 0x0000000000007941 */ /* 0x000fea0003800000 */
.L_x_52:
        /* <DEDUP_REMOVED lines=37> */
.L_x_55:
[----:B------:R-:W-:Y:S05]  /*1f60*/  BSYNC B0 ;  /* 0x0000000000007941 */ /* 0x000fea0003800000 */
.L_x_54:
        /* <DEDUP_REMOVED lines=35> */
.L_x_57:
[----:B------:R-:W-:Y:S05]  /*21a0*/  BSYNC B0 ;  /* 0x0000000000007941 */ /* 0x000fea0003800000 */
.L_x_56:
        /* <DEDUP_REMOVED lines=37> */
.L_x_59:
[----:B------:R-:W-:Y:S05]  /*2400*/  BSYNC B0 ;  /* 0x0000000000007941 */ /* 0x000fea0003800000 */
.L_x_58:
        /* <DEDUP_REMOVED lines=35> */
.L_x_61:
[----:B------:R-:W-:Y:S05]  /*2640*/  BSYNC B0 ;  /* 0x0000000000007941 */ /* 0x000fea0003800000 */
.L_x_60:
        /* <DEDUP_REMOVED lines=42> */
.L_x_63:
[----:B------:R-:W-:Y:S05]  /*28f0*/  BSYNC B0 ;  /* 0x0000000000007941 */ /* 0x000fea0003800000 */
.L_x_62:
        /* <DEDUP_REMOVED lines=33> */
.L_x_65:
[----:B------:R-:W-:Y:S05]  /*2b10*/  BSYNC B0 ;  /* 0x0000000000007941 */ /* 0x000fea0003800000 */
.L_x_64:
        /* <DEDUP_REMOVED lines=33> */
.L_x_67:
[----:B------:R-:W-:Y:S05]  /*2d30*/  BSYNC B0 ;  /* 0x0000000000007941 */ /* 0x000fea0003800000 */
.L_x_66:
        /* <DEDUP_REMOVED lines=33> */
.L_x_69:
[----:B------:R-:W-:Y:S05]  /*2f50*/  BSYNC B0 ;  /* 0x0000000000007941 */ /* 0x000fea0003800000 */
.L_x_68:
        /* <DEDUP_REMOVED lines=33> */
.L_x_71:
[----:B------:R-:W-:Y:S05]  /*3170*/  BSYNC B0 ;  /* 0x0000000000007941 */ /* 0x000fea0003800000 */
.L_x_70:
        /* <DEDUP_REMOVED lines=33> */
.L_x_73:
[----:B------:R-:W-:Y:S05]  /*3390*/  BSYNC B0 ;  /* 0x0000000000007941 */ /* 0x000fea0003800000 */
.L_x_72:
        /* <DEDUP_REMOVED lines=33> */
.L_x_75:
[----:B------:R-:W-:Y:S05]  /*35b0*/  BSYNC B0 ;  /* 0x0000000000007941 */ /* 0x000fea0003800000 */
.L_x_74:
        /* <DEDUP_REMOVED lines=20> */
.L_x_82:
        /* <DEDUP_REMOVED lines=10> */
[----:B------:R-:W-:-:S05]  /*37a0*/  LEA.HI.X R39, R36, c[0x0][0x224], R37, 0x3, P0 ;  /* 0x0000890024277a11 */ /* 0x000fca00000f1c25 */
[----:B------:R-:W2:Y:S01]  /*37b0*/  LDG.E.64 R36, [R38.64] ;  /* 0x0000000426247981 */ /* 0x000ea2000c1e1b00 */
[C---:B------:R-:W-:Y:S01]  /*37c0*/  IMAD R57, R103.reuse, c[0x0][0x1b8], RZ ;  /* 0x00006e0067397a24 */ /* 0x040fe200078e02ff */
[----:B------:R-:W-:Y:S01]  /*37d0*/  MOV R106, 0xfffff800 ;  /* 0xfffff800006a7802 */ /* 0x000fe20000000f00 */
[----:B------:R-:W-:Y:S01]  /*37e0*/  IMAD R43, R103, c[0x0][0x198], RZ ;  /* 0x00006600672b7a24 */ /* 0x000fe200078e02ff */
[----:B------:R-:W0:Y:S01]  /*37f0*/  S2R R107, SR_TID.X ;  /* 0x00000000006b7919 */ /* 0x000e220000002100 */
[C---:B------:R-:W-:Y:S02]  /*3800*/  IMAD R57, R104.reuse, c[0x0][0x1bc], R57 ;  /* 0x00006f0068397a24 */ /* 0x040fe400078e0239 */
[----:B------:R-:W-:Y:S02]  /*3810*/  IMAD R106, R97, R106, c[0x0][0x168] ;  /* 0x00005a00616a7624 */ /* 0x000fe400078e026a */
[----:B------:R-:W-:Y:S02]  /*3820*/  IMAD R43, R104, c[0x0][0x19c], R43 ;  /* 0x00006700682b7a24 */ /* 0x000fe400078e022b */
[----:B------:R-:W-:-:S02]  /*3830*/  FMUL.FTZ R132, R64, R25 ;  /* 0x0000001940847220 */ /* 0x000fc40000410000 */
[----:B------:R-:W-:Y:S01]  /*3840*/  FMUL.FTZ R153, R63, R22 ;  /* 0x000000163f997220 */ /* 0x000fe20000410000 */
[----:B0-----:R-:W-:-:S04]  /*3850*/  SHF.L.U32 R105, R107, 0x4, RZ ;  /* 0x000000046b697819 */ /* 0x001fc800000006ff */
[C---:B------:R-:W-:Y:S02]  /*3860*/  IADD3 R59, R105.reuse, 0x1, RZ ;  /* 0x00000001693b7810 */ /* 0x040fe40007ffe0ff */
[----:B------:R-:W-:Y:S02]  /*3870*/  IADD3 R123, R105, 0x3, RZ ;  /* 0x00000003697b7810 */ /* 0x000fe40007ffe0ff */
[-C--:B------:R-:W-:Y:S02]  /*3880*/  ISETP.GE.U32.AND P1, PT, R59, R106.reuse, PT ;  /* 0x0000006a3b00720c */ /* 0x080fe40003f26070 */
[----:B------:R-:W-:Y:S02]  /*3890*/  IADD3 R59, R105, 0x4, RZ ;  /* 0x00000004693b7810 */ /* 0x000fe40007ffe0ff */
[-C--:B------:R-:W-:Y:S01]  /*38a0*/  ISETP.GE.U32.AND P3, PT, R123, R106.reuse, PT ;  /* 0x0000006a7b00720c */ /* 0x080fe20003f66070 */
[----:B------:R-:W-:Y:S01]  /*38b0*/  IMAD R123, R49, c[0x0][0x1a0], RZ ;  /* 0x00006800317b7a24 */ /* 0x000fe200078e02ff */
[----:B------:R-:W-:Y:S01]  /*38c0*/  ISETP.GE.U32.AND P5, PT, R59, R106, PT ;  /* 0x0000006a3b00720c */ /* 0x000fe20003fa6070 */
[----:B------:R-:W-:-:S04]  /*38d0*/  IMAD R59, R49, c[0x0][0x1c0], RZ ;  /* 0x00007000313b7a24 */ /* 0x000fc800078e02ff */
[----:B------:R-:W-:Y:S01]  /*38e0*/  IMAD R129, R0, c[0x0][0x1c4], R59 ;  /* 0x0000710000817a24 */ /* 0x000fe200078e023b */
[----:B------:R-:W-:Y:S01]  /*38f0*/  IADD3 R59, R105, 0x8, RZ ;  /* 0x00000008693b7810 */ /* 0x000fe20007ffe0ff */
[----:B------:R-:W-:Y:S02]  /*3900*/  FMUL.FTZ R150, R60, R21 ;  /* 0x000000153c967220 */ /* 0x000fe40000410000 */
[----:B--2---:R-:W-:Y:S02]  /*3910*/  FMUL.FTZ R48, R36, 1.4426950216293334961 ;  /* 0x3fb8aa3b24307820 */ /* 0x004fe40000410000 */
[C---:B------:R-:W-:Y:S02]  /*3920*/  FMUL.FTZ R36, R37.reuse, R32 ;  /* 0x0000002025247220 */ /* 0x040fe40000410000 */
[----:B------:R-:W-:Y:S02]  /*3930*/  FMUL.FTZ R40, R37, R33 ;  /* 0x0000002125287220 */ /* 0x000fe40000410000 */
[----:B------:R-:W-:-:S02]  /*3940*/  FMUL.RZ R41, R36, 0.15915493667125701904 ;  /* 0x3e22f98324297820 */ /* 0x000fc4000040c000 */
[C---:B------:R-:W-:Y:S02]  /*3950*/  FMUL.FTZ R36, R37.reuse, R31 ;  /* 0x0000001f25247220 */ /* 0x040fe40000410000 */
[----:B------:R-:W-:Y:S01]  /*3960*/  FMUL.RZ R40, R40, 0.15915493667125701904 ;  /* 0x3e22f98328287820 */ /* 0x000fe2000040c000 */
[----:B------:R-:W-:Y:S01]  /*3970*/  MUFU.SIN R47, R41 ;  /* 0x00000029002f7308 */ /* 0x000fe20000000400 */
[----:B------:R-:W-:Y:S02]  /*3980*/  FMUL.RZ R38, R36, 0.15915493667125701904 ;  /* 0x3e22f98324267820 */ /* 0x000fe4000040c000 */
[C---:B------:R-:W-:Y:S02]  /*3990*/  FMUL.FTZ R36, R37.reuse, R30 ;  /* 0x0000001e25247220 */ /* 0x040fe40000410000 */
[----:B------:R-:W-:Y:S02]  /*39a0*/  FMUL.FTZ R42, R48, R25 ;  /* 0x00000019302a7220 */ /* 0x000fe40000410000 */
[----:B------:R-:W-:Y:S01]  /*39b0*/  FMUL.RZ R39, R36, 0.15915493667125701904 ;  /* 0x3e22f98324277820 */ /* 0x000fe2000040c000 */
[----:B------:R-:W-:Y:S01]  /*39c0*/  MUFU.SIN R50, R40 ;  /* 0x0000002800327308 */ /* 0x000fe20000000400 */
[----:B------:R-:W-:-:S02]  /*39d0*/  FMUL.FTZ R36, R37, R29 ;  /* 0x0000001d25247220 */ /* 0x000fc40000410000 */
[C---:B------:R-:W-:Y:S02]  /*39e0*/  FMUL.FTZ R115, R48.reuse, R28 ;  /* 0x0000001c30737220 */ /* 0x040fe40000410000 */
[C---:B------:R-:W-:Y:S02]  /*39f0*/  FMUL.FTZ R122, R48.reuse, R26 ;  /* 0x0000001a307a7220 */ /* 0x040fe40000410000 */
[C---:B------:R-:W-:Y:S01]  /*3a00*/  FMUL.FTZ R118, R48.reuse, R27 ;  /* 0x0000001b30767220 */ /* 0x040fe20000410000 */
[----:B------:R0:W-:Y:S01]  /*3a10*/  MUFU.COS R54, R40 ;  /* 0x0000002800367308 */ /* 0x0001e20000000000 */
[C---:B------:R-:W-:Y:S02]  /*3a20*/  FMUL.FTZ R113, R48.reuse, R29 ;  /* 0x0000001d30717220 */ /* 0x040fe40000410000 */
[C---:B------:R-:W-:Y:S02]  /*3a30*/  FMUL.FTZ R112, R48.reuse, R30 ;  /* 0x0000001e30707220 */ /* 0x040fe40000410000 */
[----:B------:R-:W-:-:S02]  /*3a40*/  FMUL.FTZ R52, R48, R31 ;  /* 0x0000001f30347220 */ /* 0x000fc40000410000 */
[----:B------:R-:W-:Y:S01]  /*3a50*/  FMUL.FTZ R46, R48, R32 ;  /* 0x00000020302e7220 */ /* 0x000fe20000410000 */
[----:B------:R-:W-:Y:S01]  /*3a60*/  MUFU.SIN R53, R38 ;  /* 0x0000002600357308 */ /* 0x000fe20000000400 */
[----:B0-----:R-:W-:Y:S02]  /*3a70*/  FMUL.RZ R40, R36, 0.15915493667125701904 ;  /* 0x3e22f98324287820 */ /* 0x001fe4000040c000 */
[C---:B------:R-:W-:Y:S02]  /*3a80*/  FMUL.FTZ R36, R37.reuse, R28 ;  /* 0x0000001c25247220 */ /* 0x040fe40000410000 */
[C---:B------:R-:W-:Y:S02]  /*3a90*/  FMUL.FTZ R55, R48.reuse, R33 ;  /* 0x0000002130377220 */ /* 0x040fe40000410000 */
[----:B------:R-:W-:Y:S01]  /*3aa0*/  FMUL.FTZ R126, R37, R22 ;  /* 0x00000016257e7220 */ /* 0x000fe20000410000 */
[----:B------:R0:W-:Y:S01]  /*3ab0*/  MUFU.COS R51, R38 ;  /* 0x0000002600337308 */ /* 0x0001e20000000000 */
[----:B------:R-:W-:-:S02]  /*3ac0*/  FMUL.FTZ R137, R48, R21 ;  /* 0x0000001530897220 */ /* 0x000fc40000410000 */
[----:B------:R-:W-:-:S05]  /*3ad0*/  FMUL.RZ R126, R126, 0.15915493667125701904 ;  /* 0x3e22f9837e7e7820 */ /* 0x000fca000040c000 */
        /* <DEDUP_REMOVED lines=8> */
[----:B------:R1:W-:Y:S01]  /*3b60*/  MUFU.COS R45, R41 ;  /* 0x00000029002d7308 */ /* 0x0003e20000000000 */
[----:B0-----:R-:W-:Y:S02]  /*3b70*/  FMUL.RZ R40, R36, 0.15915493667125701904 ;  /* 0x3e22f98324287820 */ /* 0x001fe4000040c000 */
[----:B------:R-:W-:-:S05]  /*3b80*/  FMUL.FTZ R36, R37, R25 ;  /* 0x0000001925247220 */ /* 0x000fca0000410000 */
[----:B------:R-:W-:Y:S01]  /*3b90*/  MUFU.SIN R120, R40 ;  /* 0x0000002800787308 */ /* 0x000fe20000000400 */
[----:B-1----:R-:W-:Y:S02]  /*3ba0*/  FMUL.RZ R41, R36, 0.15915493667125701904 ;  /* 0x3e22f98324297820 */ /* 0x002fe4000040c000 */
[----:B------:R-:W-:-:S04]  /*3bb0*/  FMUL.FTZ R36, R37, R24 ;  /* 0x0000001825247220 */ /* 0x000fc80000410000 */
[----:B------:R-:W-:Y:S01]  /*3bc0*/  FMUL.RZ R56, R36, 0.15915493667125701904 ;  /* 0x3e22f98324387820 */ /* 0x000fe2000040c000 */
[----:B------:R-:W-:Y:S08]  /*3bd0*/  MUFU.COS R121, R40 ;  /* 0x0000002800797308 */ /* 0x000ff00000000000 */
[----:B------:R-:W-:Y:S08]  /*3be0*/  MUFU.SIN R125, R41 ;  /* 0x00000029007d7308 */ /* 0x000ff00000000400 */
[----:B------:R0:W-:Y:S08]  /*3bf0*/  MUFU.COS R127, R41 ;  /* 0x00000029007f7308 */ /* 0x0001f00000000000 */
[----:B------:R-:W-:Y:S01]  /*3c00*/  MUFU.SIN R114, R38 ;  /* 0x0000002600727308 */ /* 0x000fe20000000400 */
[----:B0-----:R-:W-:-:S05]  /*3c10*/  IMAD.WIDE.U32 R40, R104, c[0x0][0x1b8], RZ ;  /* 0x00006e0068287a25 */ /* 0x001fca00078e00ff */
[----:B------:R-:W-:Y:S02]  /*3c20*/  IADD3 R41, R41, R57, RZ ;  /* 0x0000003929297210 */ /* 0x000fe40007ffe0ff */
[----:B------:R-:W-:Y:S01]  /*3c30*/  MUFU.COS R116, R38 ;  /* 0x0000002600747308 */ /* 0x000fe20000000000 */
[----:B------:R-:W-:Y:S02]  /*3c40*/  IADD3 R57, R105, 0x2, RZ ;  /* 0x0000000269397810 */ /* 0x000fe40007ffe0ff */
[C---:B------:R-:W-:Y:S02]  /*3c50*/  IMAD.WIDE.U32 R40, R0.reuse, c[0x0][0x1c0], R40 ;  /* 0x0000700000287a25 */ /* 0x040fe400078e0028 */
[----:B------:R-:W-:Y:S02]  /*3c60*/  ISETP.GE.U32.AND P2, PT, R57, R106, PT ;  /* 0x0000006a3900720c */ /* 0x000fe40003f46070 */
[----:B------:R-:W-:Y:S01]  /*3c70*/  IADD3 R57, R105, 0x5, RZ ;  /* 0x0000000569397810 */ /* 0x000fe20007ffe0ff */
[----:B------:R-:W-:Y:S01]  /*3c80*/  MUFU.SIN R119, R39 ;  /* 0x0000002700777308 */ /* 0x000fe20000000400 */
[----:B------:R-:W-:Y:S01]  /*3c90*/  IADD3 R41, R41, R129, RZ ;  /* 0x0000008129297210 */ /* 0x000fe20007ffe0ff */
[----:B------:R-:W-:Y:S01]  /*3ca0*/  FMUL.FTZ R129, R67, R26 ;  /* 0x0000001a43817220 */ /* 0x000fe20000410000 */
[----:B------:R-:W-:Y:S01]  /*3cb0*/  ISETP.GE.U32.AND P6, PT, R57, R106, PT ;  /* 0x0000006a3900720c */ /* 0x000fe20003fc6070 */
[----:B------:R-:W-:Y:S01]  /*3cc0*/  IMAD R57, R0, c[0x0][0x1a4], R123 ;  /* 0x0000690000397a24 */ /* 0x000fe200078e027b */
[----:B------:R-:W-:Y:S01]  /*3cd0*/  LEA R58, P4, R40, c[0x0][0x230], 0x3 ;  /* 0x00008c00283a7a11 */ /* 0x000fe200078818ff */
[----:B------:R-:W-:-:S02]  /*3ce0*/  FMUL.FTZ R123, R48, R23 ;  /* 0x00000017307b7220 */ /* 0x000fc40000410000 */
[----:B------:R0:W-:Y:S08]  /*3cf0*/  MUFU.COS R117, R39 ;  /* 0x0000002700757308 */ /* 0x0001f00000000000 */
[----:B------:R1:W2:Y:S01]  /*3d00*/  MUFU.EX2 R124, R42 ;  /* 0x0000002a007c7308 */ /* 0x0002a20000000800 */
[----:B0-----:R-:W-:-:S05]  /*3d10*/  IMAD.WIDE.U32 R38, R104, c[0x0][0x198], RZ ;  /* 0x0000660068267a25 */ /* 0x001fca00078e00ff */
[----:B------:R-:W-:Y:S01]  /*3d20*/  IADD3 R39, R39, R43, RZ ;  /* 0x0000002b27277210 */ /* 0x000fe20007ffe0ff */
[----:B------:R-:W-:Y:S01]  /*3d30*/  FMUL.FTZ R43, R48, R24 ;  /* 0x00000018302b7220 */ /* 0x000fe20000410000 */
[----:B------:R-:W0:Y:S01]  /*3d40*/  MUFU.EX2 R115, R115 ;  /* 0x0000007300737308 */ /* 0x000e220000000800 */
[----:B-1----:R-:W-:Y:S02]  /*3d50*/  FMUL.FTZ R42, R37, R23 ;  /* 0x00000017252a7220 */ /* 0x002fe40000410000 */
[----:B------:R-:W-:-:S04]  /*3d60*/  IMAD.WIDE.U32 R38, R0, c[0x0][0x1a0], R38 ;  /* 0x0000680000267a25 */ /* 0x000fc800078e0026 */
[----:B------:R-:W-:Y:S01]  /*3d70*/  FMUL.RZ R128, R42, 0.15915493667125701904 ;  /* 0x3e22f9832a807820 */ /* 0x000fe2000040c000 */
[----:B------:R-:W1:Y:S01]  /*3d80*/  MUFU.EX2 R122, R122 ;  /* 0x0000007a007a7308 */ /* 0x000e620000000800 */
[----:B------:R-:W-:Y:S01]  /*3d90*/  IADD3 R57, R39, R57, RZ ;  /* 0x0000003927397210 */ /* 0x000fe20007ffe0ff */
[C---:B--2---:R-:W-:Y:S02]  /*3da0*/  FMUL.FTZ R125, R124.reuse, R125 ;  /* 0x0000007d7c7d7220 */ /* 0x044fe40000410000 */
[----:B------:R-:W-:-:S04]  /*3db0*/  FMUL.FTZ R127, R124, R127 ;  /* 0x0000007f7c7f7220 */ /* 0x000fc80000410000 */
[----:B------:R-:W-:Y:S01]  /*3dc0*/  MUFU.SIN R36, R56 ;  /* 0x0000003800247308 */ /* 0x000fe20000000400 */
[C---:B0-----:R-:W-:Y:S02]  /*3dd0*/  FMUL.FTZ R114, R115.reuse, R114 ;  /* 0x0000007273727220 */ /* 0x041fe40000410000 */
[----:B------:R-:W-:Y:S01]  /*3de0*/  FMUL.FTZ R116, R115, R116 ;  /* 0x0000007473747220 */ /* 0x000fe20000410000 */
[----:B------:R-:W-:-:S04]  /*3df0*/  IADD3 R115, R105, 0xb, RZ ;  /* 0x0000000b69737810 */ /* 0x000fc80007ffe0ff */
[----:B------:R0:W-:Y:S01]  /*3e00*/  MUFU.COS R44, R56 ;  /* 0x00000038002c7308 */ /* 0x0001e20000000000 */
[----:B-1----:R-:W-:Y:S01]  /*3e10*/  FMUL.FTZ R120, R122, R120 ;  /* 0x000000787a787220 */ /* 0x002fe20000410000 */
[----:B------:R-:W-:Y:S01]  /*3e20*/  FSEL R124, R116, 1, !P6 ;  /* 0x3f800000747c7808 */ /* 0x000fe20007000000 */
[----:B------:R-:W-:Y:S01]  /*3e30*/  FMUL.FTZ R130, R122, R121 ;  /* 0x000000797a827220 */ /* 0x000fe20000410000 */
[----:B------:R-:W-:Y:S01]  /*3e40*/  IADD3 R121, R105, 0x9, RZ ;  /* 0x0000000969797810 */ /* 0x000fe20007ffe0ff */
[----:B------:R-:W-:-:S03]  /*3e50*/  FMUL.FTZ R122, R37, R21 ;  /* 0x00000015257a7220 */ /* 0x000fc60000410000 */
[----:B------:R-:W1:Y:S01]  /*3e60*/  MUFU.EX2 R118, R118 ;  /* 0x0000007600767308 */ /* 0x000e620000000800 */
[----:B0-----:R-:W-:Y:S01]  /*3e70*/  LEA R56, P0, R38, c[0x0][0x228], 0x3 ;  /* 0x00008a0026387a11 */ /* 0x001fe200078018ff */
[----:B------:R-:W-:-:S03]  /*3e80*/  FMUL.RZ R122, R122, 0.15915493667125701904 ;  /* 0x3e22f9837a7a7820 */ /* 0x000fc6000040c000 */
[----:B------:R-:W-:Y:S02]  /*3e90*/  LEA.HI.X R57, R38, c[0x0][0x22c], R57, 0x3, P0 ;  /* 0x00008b0026397a11 */ /* 0x000fe400000f1c39 */
[-C--:B------:R-:W-:Y:S01]  /*3ea0*/  ISETP.GE.U32.AND P0, PT, R59, R106.reuse, PT ;  /* 0x0000006a3b00720c */ /* 0x080fe20003f06070 */
[----:B------:R-:W0:Y:S01]  /*3eb0*/  MUFU.EX2 R113, R113 ;  /* 0x0000007100717308 */ /* 0x000e220000000800 */
[----:B------:R-:W-:Y:S02]  /*3ec0*/  LEA.HI.X R59, R40, c[0x0][0x234], R41, 0x3, P4 ;  /* 0x00008d00283b7a11 */ /* 0x000fe400020f1c29 */
[----:B------:R-:W-:Y:S01]  /*3ed0*/  IADD3 R41, R105, 0x6, RZ ;  /* 0x0000000669297810 */ /* 0x000fe20007ffe0ff */
[----:B------:R-:W2:Y:S01]  /*3ee0*/  LDG.E.64 R56, [R56.64] ;  /* 0x0000000438387981 */ /* 0x000ea2000c1e1b00 */
[----:B------:R-:W-:Y:S02]  /*3ef0*/  FSEL R134, R125, RZ, !P0 ;  /* 0x000000ff7d867208 */ /* 0x000fe40004000000 */
[-C--:B------:R-:W-:Y:S01]  /*3f00*/  ISETP.GE.U32.AND P4, PT, R41, R106.reuse, PT ;  /* 0x0000006a2900720c */ /* 0x080fe20003f86070 */
[----:B------:R-:W3:Y:S01]  /*3f10*/  MUFU.EX2 R112, R112 ;  /* 0x0000007000707308 */ /* 0x000ee20000000800 */
[----:B------:R-:W-:Y:S01]  /*3f20*/  IADD3 R41, R105, 0x7, RZ ;  /* 0x0000000769297810 */ /* 0x000fe20007ffe0ff */
[C---:B-1----:R-:W-:Y:S01]  /*3f30*/  FMUL.FTZ R119, R118.reuse, R119 ;  /* 0x0000007776777220 */ /* 0x042fe20000410000 */
[----:B------:R-:W-:Y:S01]  /*3f40*/  FSEL R133, R127, 1, !P0 ;  /* 0x3f8000007f857808 */ /* 0x000fe20004000000 */
[----:B------:R-:W-:Y:S01]  /*3f50*/  FMUL.FTZ R127, R118, R117 ;  /* 0x00000075767f7220 */ /* 0x000fe20000410000 */
[----:B------:R-:W-:Y:S01]  /*3f60*/  FSEL R132, R132, RZ, !P0 ;  /* 0x000000ff84847208 */ /* 0x000fe20004000000 */
[----:B------:R-:W2:Y:S01]  /*3f70*/  LDG.E.64 R58, [R58.64] ;  /* 0x000000043a3a7981 */ /* 0x000ea2000c1e1b00 */
[----:B------:R-:W-:Y:S01]  /*3f80*/  ISETP.GE.U32.AND P0, PT, R41, R106, PT ;  /* 0x0000006a2900720c */ /* 0x000fe20003f06070 */
[----:B------:R-:W1:Y:S01]  /*3f90*/  MUFU.EX2 R52, R52 ;  /* 0x0000003400347308 */ /* 0x000e620000000800 */
[----:B------:R-:W-:Y:S01]  /*3fa0*/  FSEL R125, R114, RZ, !P6 ;  /* 0x000000ff727d7208 */ /* 0x000fe20007000000 */
[----:B------:R-:W-:Y:S01]  /*3fb0*/  FMUL.FTZ R114, R37, R20 ;  /* 0x0000001425727220 */ /* 0x000fe20000410000 */
[----:B------:R-:W-:Y:S01]  /*3fc0*/  FSEL R131, R120, RZ, !P0 ;  /* 0x000000ff78837208 */ /* 0x000fe20004000000 */
[----:B0-----:R-:W-:Y:S01]  /*3fd0*/  FMUL.FTZ R111, R113, R111 ;  /* 0x0000006f716f7220 */ /* 0x001fe20000410000 */
[----:B------:R-:W-:Y:S01]  /*3fe0*/  IADD3 R117, R105, 0xa, RZ ;  /* 0x0000000a69757810 */ /* 0x000fe20007ffe0ff */
[----:B------:R-:W-:Y:S01]  /*3ff0*/  FMUL.FTZ R108, R113, R108 ;  /* 0x0000006c716c7220 */ /* 0x000fe20000410000 */
[----:B------:R-:W-:Y:S01]  /*4000*/  FSEL R130, R130, 1, !P0 ;  /* 0x3f80000082827808 */ /* 0x000fe20004000000 */
[----:B------:R-:W0:Y:S01]  /*4010*/  MUFU.EX2 R46, R46 ;  /* 0x0000002e002e7308 */ /* 0x000e220000000800 */
[----:B------:R-:W-:Y:S01]  /*4020*/  FMUL.FTZ R120, R68, R29 ;  /* 0x0000001d44787220 */ /* 0x000fe20000410000 */
[----:B------:R-:W-:Y:S01]  /*4030*/  FSEL R129, R129, RZ, !P0 ;  /* 0x000000ff81817208 */ /* 0x000fe20004000000 */
[----:B---3--:R-:W-:Y:S01]  /*4040*/  FMUL.FTZ R110, R112, R110 ;  /* 0x0000006e706e7220 */ /* 0x008fe20000410000 */
[----:B------:R-:W-:Y:S01]  /*4050*/  FSEL R127, R127, 1, !P4 ;  /* 0x3f8000007f7f7808 */ /* 0x000fe20006000000 */
[----:B------:R-:W-:Y:S01]  /*4060*/  FMUL.FTZ R41, R48, R22 ;  /* 0x0000001630297220 */ /* 0x000fe20000410000 */
[----:B------:R-:W-:-:S02]  /*4070*/  ISETP.GE.U32.AND P0, PT, R121, R106, PT ;  /* 0x0000006a7900720c */ /* 0x000fc40003f06070 */
[----:B------:R-:W3:Y:S01]  /*4080*/  MUFU.EX2 R55, R55 ;  /* 0x0000003700377308 */ /* 0x000ee20000000800 */
[C---:B-1----:R-:W-:Y:S01]  /*4090*/  FMUL.FTZ R51, R52.reuse, R51 ;  /* 0x0000003334337220 */ /* 0x042fe20000410000 */
[----:B------:R-:W-:Y:S01]  /*40a0*/  FSEL R121, R111, 1, !P5 ;  /* 0x3f8000006f797808 */ /* 0x000fe20006800000 */
[----:B------:R-:W-:Y:S01]  /*40b0*/  FMUL.FTZ R53, R52, R53 ;  /* 0x0000003534357220 */ /* 0x000fe20000410000 */
[----:B------:R-:W-:Y:S01]  /*40c0*/  FSEL R120, R120, RZ, !P5 ;  /* 0x000000ff78787208 */ /* 0x000fe20006800000 */
[----:B------:R-:W-:Y:S01]  /*40d0*/  FMUL.FTZ R52, R48, R20 ;  /* 0x0000001430347220 */ /* 0x000fe20000410000 */
[----:B------:R-:W-:Y:S01]  /*40e0*/  FSEL R118, R110, 1, !P3 ;  /* 0x3f8000006e767808 */ /* 0x000fe20005800000 */
[----:B------:R-:W-:Y:S01]  /*40f0*/  FMUL.FTZ R111, R72, R33 ;  /* 0x00000021486f7220 */ /* 0x000fe20000410000 */
[----:B------:R-:W-:Y:S01]  /*4100*/  MUFU.SIN R38, R126 ;  /* 0x0000007e00267308 */ /* 0x000fe20000000400 */
[----:B------:R-:W-:Y:S01]  /*4110*/  FSEL R116, R53, RZ, !P2 ;  /* 0x000000ff35747208 */ /* 0x000fe20005000000 */
[----:B0-----:R-:W-:Y:S01]  /*4120*/  FMUL.FTZ R110, R46, R47 ;  /* 0x0000002f2e6e7220 */ /* 0x001fe20000410000 */
[----:B------:R-:W-:-:S04]  /*4130*/  IADD3 R53, R105, 0xe, RZ ;  /* 0x0000000e69357810 */ /* 0x000fc80007ffe0ff */
[----:B------:R-:W-:Y:S01]  /*4140*/  FSEL R110, R110, RZ, !P1 ;  /* 0x000000ff6e6e7208 */ /* 0x000fe20004800000 */
[----:B------:R0:W-:Y:S01]  /*4150*/  MUFU.COS R40, R126 ;  /* 0x0000007e00287308 */ /* 0x0001e20000000000 */
[C---:B---3--:R-:W-:Y:S02]  /*4160*/  FMUL.FTZ R54, R55.reuse, R54 ;  /* 0x0000003637367220 */ /* 0x048fe40000410000 */
[----:B------:R-:W-:-:S05]  /*4170*/  FMUL.FTZ R113, R55, R50 ;  /* 0x0000003237717220 */ /* 0x000fca0000410000 */
[----:B------:R-:W-:Y:S01]  /*4180*/  MUFU.SIN R42, R128 ;  /* 0x00000080002a7308 */ /* 0x000fe20000000400 */
[----:B0-----:R-:W-:-:S05]  /*4190*/  FMUL.FTZ R126, R66, R27 ;  /* 0x0000001b427e7220 */ /* 0x001fca0000410000 */
[----:B------:R-:W-:Y:S02]  /*41a0*/  FSEL R126, R126, RZ, !P4 ;  /* 0x000000ff7e7e7208 */ /* 0x000fe40006000000 */
[----:B------:R0:W-:Y:S08]  /*41b0*/  MUFU.COS R49, R128 ;  /* 0x0000008000317308 */ /* 0x0001f00000000000 */
[----:B------:R1:W3:Y:S01]  /*41c0*/  MUFU.EX2 R39, R123 ;  /* 0x0000007b00277308 */ /* 0x0002e20000000800 */
[----:B0-----:R-:W-:Y:S01]  /*41d0*/  FSEL R128, R119, RZ, !P4 ;  /* 0x000000ff77807208 */ /* 0x001fe20006000000 */
[----:B------:R-:W-:Y:S01]  /*41e0*/  FMUL.FTZ R119, R112, R109 ;  /* 0x0000006d70777220 */ /* 0x000fe20000410000 */
[----:B------:R-:W-:Y:S01]  /*41f0*/  IADD3 R109, R105, 0xc, RZ ;  /* 0x0000000c696d7810 */ /* 0x000fe20007ffe0ff */
[----:B------:R-:W-:Y:S01]  /*4200*/  FMUL.RZ R112, R114, 0.15915493667125701904 ;  /* 0x3e22f98372707820 */ /* 0x000fe2000040c000 */
[----:B------:R-:W-:Y:S01]  /*4210*/  ISETP.GE.U32.AND P4, PT, R117, R106, PT ;  /* 0x0000006a7500720c */ /* 0x000fe20003f86070 */
[----:B------:R-:W-:Y:S01]  /*4220*/  FMUL.FTZ R114, R70, R31 ;  /* 0x0000001f46727220 */ /* 0x000fe20000410000 */
[----:B------:R-:W-:Y:S01]  /*4230*/  FSEL R119, R119, RZ, !P3 ;  /* 0x000000ff77777208 */ /* 0x000fe20005800000 */
[----:B------:R-:W-:Y:S01]  /*4240*/  MUFU.SIN R135, R122 ;  /* 0x0000007a00877308 */ /* 0x000fe20000000400 */
[----:B-1----:R-:W-:-:S02]  /*4250*/  FMUL.FTZ R123, R69, R28 ;  /* 0x0000001c457b7220 */ /* 0x002fc40000410000 */
[----:B------:R-:W-:Y:S01]  /*4260*/  FMUL.FTZ R117, R71, R30 ;  /* 0x0000001e47757220 */ /* 0x000fe20000410000 */
[----:B------:R-:W-:Y:S02]  /*4270*/  FSEL R114, R114, RZ, !P2 ;  /* 0x000000ff72727208 */ /* 0x000fe40005000000 */
[----:B------:R-:W-:Y:S02]  /*4280*/  FSEL R123, R123, RZ, !P6 ;  /* 0x000000ff7b7b7208 */ /* 0x000fe40007000000 */
[----:B------:R0:W-:Y:S01]  /*4290*/  MUFU.COS R136, R122 ;  /* 0x0000007a00887308 */ /* 0x0001e20000000000 */
[-C--:B------:R-:W-:Y:S01]  /*42a0*/  ISETP.GE.U32.AND P6, PT, R115, R106.reuse, PT ;  /* 0x0000006a7300720c */ /* 0x080fe20003fc6070 */
[----:B---3--:R-:W-:Y:S01]  /*42b0*/  FMUL.FTZ R49, R39, R49 ;  /* 0x0000003127317220 */ /* 0x008fe20000410000 */
[----:B------:R-:W-:Y:S01]  /*42c0*/  FSEL R115, R51, 1, !P2 ;  /* 0x3f80000033737808 */ /* 0x000fe20005000000 */
[----:B------:R-:W-:Y:S01]  /*42d0*/  FMUL.FTZ R51, R48, R19 ;  /* 0x0000001330337220 */ /* 0x000fe20000410000 */
[----:B------:R-:W-:Y:S01]  /*42e0*/  ISETP.GE.U32.AND P2, PT, R105, R106, PT ;  /* 0x0000006a6900720c */ /* 0x000fe20003f46070 */
[----:B------:R-:W-:Y:S01]  /*42f0*/  FMUL.FTZ R42, R39, R42 ;  /* 0x0000002a272a7220 */ /* 0x000fe20000410000 */
[----:B------:R-:W-:Y:S01]  /*4300*/  FSEL R117, R117, RZ, !P3 ;  /* 0x000000ff75757208 */ /* 0x000fe20005800000 */
[----:B------:R1:W-:Y:S01]  /*4310*/  MUFU.EX2 R50, R52 ;  /* 0x0000003400327308 */ /* 0x0003e20000000800 */
[----:B0-----:R-:W-:Y:S01]  /*4320*/  FSEL R122, R108, RZ, !P5 ;  /* 0x000000ff6c7a7208 */ /* 0x001fe20006800000 */
[----:B------:R-:W-:Y:S01]  /*4330*/  FMUL.FTZ R108, R73, R32 ;  /* 0x00000020496c7220 */ /* 0x000fe20000410000 */
[----:B------:R-:W-:-:S02]  /*4340*/  ISETP.GE.U32.AND P5, PT, R109, R106, PT ;  /* 0x0000006a6d00720c */ /* 0x000fc40003fa6070 */
[----:B------:R-:W-:Y:S02]  /*4350*/  IADD3 R109, R105, 0xd, RZ ;  /* 0x0000000d696d7810 */ /* 0x000fe40007ffe0ff */
[----:B------:R-:W-:Y:S01]  /*4360*/  FSEL R111, R111, RZ, !P2 ;  /* 0x000000ff6f6f7208 */ /* 0x000fe20005000000 */
[----:B------:R-:W-:Y:S01]  /*4370*/  MUFU.SIN R138, R112 ;  /* 0x00000070008a7308 */ /* 0x000fe20000000400 */
[----:B------:R-:W-:Y:S01]  /*4380*/  ISETP.GE.U32.AND P3, PT, R109, R106, PT ;  /* 0x0000006a6d00720c */ /* 0x000fe20003f66070 */
[----:B-1----:R-:W-:Y:S01]  /*4390*/  FMUL.FTZ R52, R48, R18 ;  /* 0x0000001230347220 */ /* 0x002fe20000410000 */
[----:B------:R-:W-:Y:S01]  /*43a0*/  FSEL R113, R113, RZ, !P2 ;  /* 0x000000ff71717208 */ /* 0x000fe20005000000 */
[----:B------:R-:W-:Y:S01]  /*43b0*/  FMUL.FTZ R109, R46, R45 ;  /* 0x0000002d2e6d7220 */ /* 0x000fe20000410000 */
[----:B------:R-:W-:Y:S01]  /*43c0*/  IADD3 R45, R105, 0xf, RZ ;  /* 0x0000000f692d7810 */ /* 0x000fe20007ffe0ff */
[----:B------:R-:W-:Y:S01]  /*43d0*/  FMUL.FTZ R48, R37, R19 ;  /* 0x0000001325307220 */ /* 0x000fe20000410000 */
[----:B------:R-:W-:Y:S01]  /*43e0*/  FSEL R108, R108, RZ, !P1 ;  /* 0x000000ff6c6c7208 */ /* 0x000fe20004800000 */
[----:B------:R0:W-:Y:S01]  /*43f0*/  MUFU.COS R139, R112 ;  /* 0x00000070008b7308 */ /* 0x0001e20000000000 */
[----:B------:R-:W-:Y:S01]  /*4400*/  FSEL R109, R109, 1, !P1 ;  /* 0x3f8000006d6d7808 */ /* 0x000fe20004800000 */
[----:B------:R-:W-:Y:S01]  /*4410*/  FMUL.FTZ R46, RZ, R110 ;  /* 0x0000006eff2e7220 */ /* 0x000fe20000410000 */
[----:B------:R-:W-:Y:S01]  /*4420*/  ISETP.GE.U32.AND P1, PT, R45, R106, PT ;  /* 0x0000006a2d00720c */ /* 0x000fe20003f26070 */
[----:B------:R-:W-:-:S02]  /*4430*/  FMUL.FTZ R37, R37, R18 ;  /* 0x0000001225257220 */ /* 0x000fc40000410000 */
[-C--:B------:R-:W-:Y:S02]  /*4440*/  FFMA.FTZ R45, R109, R111.reuse, -R46 ;  /* 0x0000006f6d2d7223 */ /* 0x080fe4000001082e */
[----:B------:R-:W1:Y:S01]  /*4450*/  MUFU.EX2 R41, R41 ;  /* 0x0000002900297308 */ /* 0x000e620000000800 */
[----:B0-----:R-:W-:Y:S01]  /*4460*/  FSEL R112, R54, 1, !P2 ;  /* 0x3f80000036707808 */ /* 0x001fe20005000000 */
[----:B------:R-:W-:Y:S01]  /*4470*/  FADD.FTZ R45, R45, R108 ;  /* 0x0000006c2d2d7221 */ /* 0x000fe20000010000 */
[----:B------:R-:W-:Y:S01]  /*4480*/  ISETP.GE.U32.AND P2, PT, R53, R106, PT ;  /* 0x0000006a3500720c */ /* 0x000fe20003f46070 */
[----:B------:R-:W-:Y:S02]  /*4490*/  FMUL.RZ R53, R48, 0.15915493667125701904 ;  /* 0x3e22f98330357820 */ /* 0x000fe4000040c000 */
[----:B------:R-:W-:Y:S02]  /*44a0*/  FMUL.FTZ R48, R110, R111 ;  /* 0x0000006f6e307220 */ /* 0x000fe40000410000 */
[----:B------:R0:W-:Y:S01]  /*44b0*/  MUFU.EX2 R47, R52 ;  /* 0x00000034002f7308 */ /* 0x0001e20000000800 */
[----:B------:R-:W-:-:S02]  /*44c0*/  FMUL.RZ R54, R37, 0.15915493667125701904 ;  /* 0x3e22f98325367820 */ /* 0x000fc4000040c000 */
[----:B------:R-:W-:Y:S02]  /*44d0*/  FFMA.FTZ R48, RZ, R109, R48 ;  /* 0x0000006dff307223 */ /* 0x000fe40000010030 */
[C---:B------:R-:W-:Y:S02]  /*44e0*/  FMUL.FTZ R37, R116.reuse, R45 ;  /* 0x0000002d74257220 */ /* 0x040fe40000410000 */
[----:B------:R-:W-:Y:S01]  /*44f0*/  FADD.FTZ R48, RZ, R48 ;  /* 0x00000030ff307221 */ /* 0x000fe20000010000 */
[----:B------:R-:W-:Y:S01]  /*4500*/  MUFU.EX2 R51, R51 ;  /* 0x0000003300337308 */ /* 0x000fe20000000800 */
[----:B-1----:R-:W-:Y:S02]  /*4510*/  FMUL.FTZ R40, R41, R40 ;  /* 0x0000002829287220 */ /* 0x002fe40000410000 */
[-C--:B0-----:R-:W-:Y:S02]  /*4520*/  FMUL.FTZ R52, R116, R48.reuse ;  /* 0x0000003074347220 */ /* 0x081fe40000410000 */
[----:B------:R-:W-:-:S02]  /*4530*/  FFMA.FTZ R37, R115, R48, R37 ;  /* 0x0000003073257223 */ /* 0x000fc40000010025 */
[----:B------:R-:W-:Y:S01]  /*4540*/  FFMA.FTZ R45, R115, R45, -R52 ;  /* 0x0000002d732d7223 */ /* 0x000fe20000010834 */
[----:B------:R-:W0:Y:S01]  /*4550*/  MUFU.COS R46, R53 ;  /* 0x00000035002e7308 */ /* 0x000e220000000000 */
[----:B------:R-:W-:Y:S02]  /*4560*/  FADD.FTZ R37, RZ, R37 ;  /* 0x00000025ff257221 */ /* 0x000fe40000010000 */
[----:B------:R-:W-:Y:S02]  /*4570*/  FADD.FTZ R45, R45, R114 ;  /* 0x000000722d2d7221 */ /* 0x000fe40000010000 */
[----:B------:R-:W-:Y:S02]  /*4580*/  FMUL.FTZ R38, R41, R38 ;  /* 0x0000002629267220 */ /* 0x000fe40000410000 */
[C---:B------:R-:W-:Y:S01]  /*4590*/  FMUL.FTZ R41, R119.reuse, R45 ;  /* 0x0000002d77297220 */ /* 0x040fe20000410000 */
[----:B------:R-:W1:Y:S01]  /*45a0*/  MUFU.EX2 R43, R43 ;  /* 0x0000002b002b7308 */ /* 0x000e620000000800 */
[----:B------:R-:W-:-:S02]  /*45b0*/  FMUL.FTZ R39, R119, R37 ;  /* 0x0000002577277220 */ /* 0x000fc40000410000 */
[C---:B------:R-:W-:Y:S02]  /*45c0*/  FFMA.FTZ R41, R118.reuse, R37, R41 ;  /* 0x0000002576297223 */ /* 0x040fe40000010029 */
[----:B------:R-:W-:Y:S02]  /*45d0*/  FFMA.FTZ R52, R118, R45, -R39 ;  /* 0x0000002d76347223 */ /* 0x000fe40000010827 */
[----:B------:R-:W-:Y:S01]  /*45e0*/  FADD.FTZ R41, RZ, R41 ;  /* 0x00000029ff297221 */ /* 0x000fe20000010000 */
[----:B------:R-:W3:Y:S01]  /*45f0*/  MUFU.COS R142, R54 ;  /* 0x00000036008e7308 */ /* 0x000ee20000000000 */
[----:B------:R-:W-:Y:S02]  /*4600*/  FADD.FTZ R52, R52, R117 ;  /* 0x0000007534347221 */ /* 0x000fe40000010000 */
[----:B------:R-:W-:Y:S02]  /*4610*/  FMUL.FTZ R37, R122, R41 ;  /* 0x000000297a257220 */ /* 0x000fe40000410000 */
[----:B0-----:R-:W-:-:S02]  /*4620*/  FMUL.FTZ R145, R51, R46 ;  /* 0x0000002e33917220 */ /* 0x001fc40000410000 */
[-C--:B------:R-:W-:Y:S01]  /*4630*/  FMUL.FTZ R46, R122, R52.reuse ;  /* 0x000000347a2e7220 */ /* 0x080fe20000410000 */
[----:B------:R-:W0:Y:S01]  /*4640*/  MUFU.SIN R48, R54 ;  /* 0x0000003600307308 */ /* 0x000e220000000400 */
[C---:B------:R-:W-:Y:S02]  /*4650*/  FFMA.FTZ R39, R121.reuse, R52, -R37 ;  /* 0x0000003479277223 */ /* 0x040fe40000010825 */
[----:B------:R-:W-:Y:S02]  /*4660*/  FFMA.FTZ R41, R121, R41, R46 ;  /* 0x0000002979297223 */ /* 0x000fe4000001002e */
[C---:B-1----:R-:W-:Y:S02]  /*4670*/  FMUL.FTZ R44, R43.reuse, R44 ;  /* 0x0000002c2b2c7220 */ /* 0x042fe40000410000 */
[----:B------:R-:W-:Y:S01]  /*4680*/  FMUL.FTZ R36, R43, R36 ;  /* 0x000000242b247220 */ /* 0x000fe20000410000 */
[----:B------:R-:W1:Y:S01]  /*4690*/  MUFU.EX2 R137, R137 ;  /* 0x0000008900897308 */ /* 0x000e620000000800 */
[----:B------:R-:W-:-:S02]  /*46a0*/  FADD.FTZ R43, R39, R120 ;  /* 0x00000078272b7221 */ /* 0x000fc40000010000 */
[----:B------:R-:W-:Y:S01]  /*46b0*/  FMUL.FTZ R37, R113, R110 ;  /* 0x0000006e71257220 */ /* 0x000fe20000410000 */
[----:B------:R-:W-:Y:S01]  /*46c0*/  FSEL R140, R36, RZ, !P0 ;  /* 0x000000ff248c7208 */ /* 0x000fe20004000000 */
[----:B------:R-:W-:Y:S02]  /*46d0*/  FADD.FTZ R41, RZ, R41 ;  /* 0x00000029ff297221 */ /* 0x000fe40000010000 */
[----:B---3--:R-:W-:Y:S01]  /*46e0*/  FMUL.FTZ R142, R47, R142 ;  /* 0x0000008e2f8e7220 */ /* 0x008fe20000410000 */
[----:B------:R-:W-:Y:S01]  /*46f0*/  FSEL R153, R153, RZ, !P6 ;  /* 0x000000ff99997208 */ /* 0x000fe20007000000 */
[----:B0-----:R-:W-:Y:S01]  /*4700*/  FMUL.FTZ R143, R47, R48 ;  /* 0x000000302f8f7220 */ /* 0x001fe20000410000 */
[----:B------:R-:W0:Y:S01]  /*4710*/  MUFU.SIN R146, R53 ;  /* 0x0000003500927308 */ /* 0x000e220000000400 */
[----:B------:R-:W-:Y:S02]  /*4720*/  FMUL.FTZ R46, R112, R110 ;  /* 0x0000006e702e7220 */ /* 0x000fe40000410000 */
[----:B------:R-:W-:-:S02]  /*4730*/  FMUL.FTZ R47, R125, R43 ;  /* 0x0000002b7d2f7220 */ /* 0x000fc40000410000 */
[----:B------:R-:W-:Y:S02]  /*4740*/  FFMA.FTZ R37, R112, R109, -R37 ;  /* 0x0000006d70257223 */ /* 0x000fe40000010825 */
[----:B------:R-:W-:Y:S02]  /*4750*/  FMUL.FTZ R45, R125, R41 ;  /* 0x000000297d2d7220 */ /* 0x000fe40000410000 */
[----:B------:R-:W-:Y:S02]  /*4760*/  FFMA.FTZ R46, R113, R109, R46 ;  /* 0x0000006d712e7223 */ /* 0x000fe4000001002e */
[----:B------:R-:W-:Y:S02]  /*4770*/  FFMA.FTZ R47, R124, R41, R47 ;  /* 0x000000297c2f7223 */ /* 0x000fe4000001002f */
[----:B------:R-:W-:Y:S01]  /*4780*/  FMUL.FTZ R148, R50, R139 ;  /* 0x0000008b32947220 */ /* 0x000fe20000410000 */
[----:B------:R-:W-:Y:S01]  /*4790*/  FSEL R139, R44, 1, !P0 ;  /* 0x3f8000002c8b7808 */ /* 0x000fe20004000000 */
[----:B------:R-:W-:-:S02]  /*47a0*/  FMUL.FTZ R149, R50, R138 ;  /* 0x0000008a32957220 */ /* 0x000fc40000410000 */
[----:B------:R-:W-:Y:S02]  /*47b0*/  FMUL.FTZ R39, R116, R37 ;  /* 0x0000002574277220 */ /* 0x000fe40000410000 */
[----:B------:R-:W-:Y:S02]  /*47c0*/  FFMA.FTZ R50, R124, R43, -R45 ;  /* 0x0000002b7c327223 */ /* 0x000fe4000001082d */
[-C--:B------:R-:W-:Y:S02]  /*47d0*/  FMUL.FTZ R48, R116, R46.reuse ;  /* 0x0000002e74307220 */ /* 0x080fe40000410000 */
[----:B------:R-:W-:Y:S02]  /*47e0*/  FADD.FTZ R47, RZ, R47 ;  /* 0x0000002fff2f7221 */ /* 0x000fe40000010000 */
[----:B------:R-:W-:Y:S02]  /*47f0*/  FFMA.FTZ R39, R115, R46, R39 ;  /* 0x0000002e73277223 */ /* 0x000fe40000010027 */
[----:B------:R-:W-:-:S02]  /*4800*/  FADD.FTZ R50, R50, R123 ;  /* 0x0000007b32327221 */ /* 0x000fc40000010000 */
[----:B------:R-:W-:Y:S02]  /*4810*/  FFMA.FTZ R48, R115, R37, -R48 ;  /* 0x0000002573307223 */ /* 0x000fe40000010830 */
[C---:B------:R-:W-:Y:S02]  /*4820*/  FMUL.FTZ R43, R128.reuse, R47 ;  /* 0x0000002f802b7220 */ /* 0x040fe40000410000 */
[C---:B------:R-:W-:Y:S02]  /*4830*/  FMUL.FTZ R37, R119.reuse, R39 ;  /* 0x0000002777257220 */ /* 0x040fe40000410000 */
[----:B------:R-:W-:Y:S02]  /*4840*/  FMUL.FTZ R46, R128, R50 ;  /* 0x00000032802e7220 */ /* 0x000fe40000410000 */
[----:B------:R-:W-:Y:S02]  /*4850*/  FMUL.FTZ R41, R119, R48 ;  /* 0x0000003077297220 */ /* 0x000fe40000410000 */
[----:B------:R-:W-:-:S02]  /*4860*/  FFMA.FTZ R43, R127, R50, -R43 ;  /* 0x000000327f2b7223 */ /* 0x000fc4000001082b */
[C---:B------:R-:W-:Y:S02]  /*4870*/  FFMA.FTZ R37, R118.reuse, R48, -R37 ;  /* 0x0000003076257223 */ /* 0x040fe40000010825 */
[----:B------:R-:W-:Y:S02]  /*4880*/  FFMA.FTZ R47, R127, R47, R46 ;  /* 0x0000002f7f2f7223 */ /* 0x000fe4000001002e */
[----:B------:R-:W-:Y:S02]  /*4890*/  FFMA.FTZ R41, R118, R39, R41 ;  /* 0x0000002776297223 */ /* 0x000fe40000010029 */
[----:B------:R-:W-:Y:S02]  /*48a0*/  FADD.FTZ R43, R43, R126 ;  /* 0x0000007e2b2b7221 */ /* 0x000fe40000010000 */
[----:B------:R-:W-:Y:S02]  /*48b0*/  FMUL.FTZ R48, R122, R37 ;  /* 0x000000257a307220 */ /* 0x000fe40000410000 */
[----:B------:R-:W-:-:S02]  /*48c0*/  FADD.FTZ R47, RZ, R47 ;  /* 0x0000002fff2f7221 */ /* 0x000fc40000010000 */
[----:B------:R-:W-:Y:S02]  /*48d0*/  FMUL.FTZ R46, R122, R41 ;  /* 0x000000297a2e7220 */ /* 0x000fe40000410000 */
[----:B------:R-:W-:Y:S02]  /*48e0*/  FMUL.FTZ R45, R131, R43 ;  /* 0x0000002b832d7220 */ /* 0x000fe40000410000 */
[----:B------:R-:W-:Y:S02]  /*48f0*/  FFMA.FTZ R48, R121, R41, R48 ;  /* 0x0000002979307223 */ /* 0x000fe40000010030 */
[----:B------:R-:W-:Y:S02]  /*4900*/  FMUL.FTZ R41, R131, R47 ;  /* 0x0000002f83297220 */ /* 0x000fe40000410000 */
[----:B------:R-:W-:Y:S02]  /*4910*/  FFMA.FTZ R46, R121, R37, -R46 ;  /* 0x00000025792e7223 */ /* 0x000fe4000001082e */
[----:B------:R-:W-:-:S02]  /*4920*/  FFMA.FTZ R45, R130, R47, R45 ;  /* 0x0000002f822d7223 */ /* 0x000fc4000001002d */
[----:B------:R-:W-:Y:S02]  /*4930*/  FFMA.FTZ R50, R130, R43, -R41 ;  /* 0x0000002b82327223 */ /* 0x000fe40000010829 */
[C---:B------:R-:W-:Y:S02]  /*4940*/  FMUL.FTZ R39, R125.reuse, R46 ;  /* 0x0000002e7d277220 */ /* 0x040fe40000410000 */
[----:B------:R-:W-:Y:S02]  /*4950*/  FADD.FTZ R45, RZ, R45 ;  /* 0x0000002dff2d7221 */ /* 0x000fe40000010000 */
[-C--:B------:R-:W-:Y:S02]  /*4960*/  FMUL.FTZ R37, R125, R48.reuse ;  /* 0x000000307d257220 */ /* 0x080fe40000410000 */
[----:B------:R-:W-:Y:S02]  /*4970*/  FADD.FTZ R50, R50, R129 ;  /* 0x0000008132327221 */ /* 0x000fe40000010000 */
[----:B------:R-:W-:-:S02]  /*4980*/  FFMA.FTZ R39, R124, R48, R39 ;  /* 0x000000307c277223 */ /* 0x000fc40000010027 */
[----:B------:R-:W-:Y:S02]  /*4990*/  FMUL.FTZ R41, R134, R45 ;  /* 0x0000002d86297220 */ /* 0x000fe40000410000 */
[----:B------:R-:W-:Y:S02]  /*49a0*/  FFMA.FTZ R37, R124, R46, -R37 ;  /* 0x0000002e7c257223 */ /* 0x000fe40000010825 */
[-C--:B------:R-:W-:Y:S02]  /*49b0*/  FMUL.FTZ R52, R134, R50.reuse ;  /* 0x0000003286347220 */ /* 0x080fe40000410000 */
[C---:B------:R-:W-:Y:S02]  /*49c0*/  FMUL.FTZ R46, R128.reuse, R39 ;  /* 0x00000027802e7220 */ /* 0x040fe40000410000 */
[----:B------:R-:W-:Y:S02]  /*49d0*/  FFMA.FTZ R41, R133, R50, -R41 ;  /* 0x0000003285297223 */ /* 0x000fe40000010829 */
[----:B------:R-:W-:-:S02]  /*49e0*/  FMUL.FTZ R48, R128, R37 ;  /* 0x0000002580307220 */ /* 0x000fc40000410000 */
[----:B------:R-:W-:Y:S02]  /*49f0*/  FFMA.FTZ R52, R133, R45, R52 ;  /* 0x0000002d85347223 */ /* 0x000fe40000010034 */
[----:B------:R-:W-:Y:S02]  /*4a00*/  FFMA.FTZ R46, R127, R37, -R46 ;  /* 0x000000257f2e7223 */ /* 0x000fe4000001082e */
[----:B------:R-:W-:Y:S02]  /*4a10*/  FADD.FTZ R41, R41, R132 ;  /* 0x0000008429297221 */ /* 0x000fe40000010000 */
[----:B------:R-:W-:Y:S02]  /*4a20*/  FFMA.FTZ R48, R127, R39, R48 ;  /* 0x000000277f307223 */ /* 0x000fe40000010030 */
[----:B------:R-:W-:Y:S02]  /*4a30*/  FADD.FTZ R52, RZ, R52 ;  /* 0x00000034ff347221 */ /* 0x000fe40000010000 */
[----:B------:R-:W-:-:S02]  /*4a40*/  FMUL.FTZ R39, R131, R46 ;  /* 0x0000002e83277220 */ /* 0x000fc40000410000 */
[C---:B------:R-:W-:Y:S02]  /*4a50*/  FMUL.FTZ R43, R140.reuse, R41 ;  /* 0x000000298c2b7220 */ /* 0x040fe40000410000 */
[----:B------:R-:W-:Y:S02]  /*4a60*/  FMUL.FTZ R138, R65, R24 ;  /* 0x00000018418a7220 */ /* 0x000fe40000410000 */
[----:B------:R-:W-:Y:S02]  /*4a70*/  FMUL.FTZ R36, R140, R52 ;  /* 0x000000348c247220 */ /* 0x000fe40000410000 */
[-C--:B------:R-:W-:Y:S01]  /*4a80*/  FMUL.FTZ R37, R131, R48.reuse ;  /* 0x0000003083257220 */ /* 0x080fe20000410000 */
[----:B------:R-:W-:Y:S01]  /*4a90*/  FSEL R138, R138, RZ, !P0 ;  /* 0x000000ff8a8a7208 */ /* 0x000fe20004000000 */
[----:B------:R-:W-:Y:S02]  /*4aa0*/  FFMA.FTZ R39, R130, R48, R39 ;  /* 0x0000003082277223 */ /* 0x000fe40000010027 */
[----:B------:R-:W-:-:S02]  /*4ab0*/  FFMA.FTZ R43, R139, R52, R43 ;  /* 0x000000348b2b7223 */ /* 0x000fc4000001002b */
[----:B-1----:R-:W-:Y:S01]  /*4ac0*/  FMUL.FTZ R151, R137, R136 ;  /* 0x0000008889977220 */ /* 0x002fe20000410000 */
[----:B------:R-:W-:Y:S01]  /*4ad0*/  FSEL R136, R49, 1, !P4 ;  /* 0x3f80000031887808 */ /* 0x000fe20006000000 */
[----:B------:R-:W-:Y:S01]  /*4ae0*/  FMUL.FTZ R152, R137, R135 ;  /* 0x0000008789987220 */ /* 0x000fe20000410000 */
[----:B------:R-:W-:Y:S01]  /*4af0*/  FSEL R137, R42, RZ, !P4 ;  /* 0x000000ff2a897208 */ /* 0x000fe20006000000 */
[----:B------:R-:W-:Y:S02]  /*4b00*/  FFMA.FTZ R41, R139, R41, -R36 ;  /* 0x000000298b297223 */ /* 0x000fe40000010824 */
[----:B------:R-:W-:Y:S02]  /*4b10*/  FFMA.FTZ R37, R130, R46, -R37 ;  /* 0x0000002e82257223 */ /* 0x000fe40000010825 */
[----:B------:R-:W-:Y:S02]  /*4b20*/  FMUL.FTZ R36, R134, R39 ;  /* 0x0000002786247220 */ /* 0x000fe40000410000 */
[----:B------:R-:W-:-:S02]  /*4b30*/  FADD.FTZ R43, RZ, R43 ;  /* 0x0000002bff2b7221 */ /* 0x000fc40000010000 */
[----:B------:R-:W-:Y:S02]  /*4b40*/  FMUL.FTZ R135, R62, R23 ;  /* 0x000000173e877220 */ /* 0x000fe40000410000 */
[----:B------:R-:W-:Y:S02]  /*4b50*/  FADD.FTZ R41, R41, R138 ;  /* 0x0000008a29297221 */ /* 0x000fe40000010000 */
[-C--:B------:R-:W-:Y:S01]  /*4b60*/  FFMA.FTZ R36, R133, R37.reuse, -R36 ;  /* 0x0000002585247223 */ /* 0x080fe20000010824 */
[----:B------:R-:W-:Y:S01]  /*4b70*/  FSEL R135, R135, RZ, !P4 ;  /* 0x000000ff87877208 */ /* 0x000fe20006000000 */
[----:B------:R-:W-:Y:S02]  /*4b80*/  FMUL.FTZ R42, R134, R37 ;  /* 0x00000025862a7220 */ /* 0x000fe40000410000 */
[C---:B------:R-:W-:Y:S02]  /*4b90*/  FMUL.FTZ R37, R137.reuse, R43 ;  /* 0x0000002b89257220 */ /* 0x040fe40000410000 */
[----:B------:R-:W-:-:S02]  /*4ba0*/  FMUL.FTZ R45, R137, R41 ;  /* 0x00000029892d7220 */ /* 0x000fc40000410000 */
[----:B------:R-:W-:Y:S01]  /*4bb0*/  FFMA.FTZ R44, R136, R41, -R37 ;  /* 0x00000029882c7223 */ /* 0x000fe20000010825 */
[----:B------:R-:W-:Y:S01]  /*4bc0*/  FSEL R155, R38, RZ, !P6 ;  /* 0x000000ff269b7208 */ /* 0x000fe20007000000 */
[----:B------:R-:W-:Y:S02]  /*4bd0*/  FFMA.FTZ R45, R136, R43, R45 ;  /* 0x0000002b882d7223 */ /* 0x000fe4000001002d */
[----:B------:R-:W-:Y:S01]  /*4be0*/  FADD.FTZ R44, R44, R135 ;  /* 0x000000872c2c7221 */ /* 0x000fe20000010000 */
[----:B------:R-:W-:Y:S01]  /*4bf0*/  FSEL R154, R40, 1, !P6 ;  /* 0x3f800000289a7808 */ /* 0x000fe20007000000 */
[----:B------:R-:W-:Y:S02]  /*4c00*/  FADD.FTZ R45, RZ, R45 ;  /* 0x0000002dff2d7221 */ /* 0x000fe40000010000 */
[----:B------:R-:W-:Y:S02]  /*4c10*/  FMUL.FTZ R40, R155, R44 ;  /* 0x0000002c9b287220 */ /* 0x000fe40000410000 */
[----:B------:R-:W-:-:S02]  /*4c20*/  FFMA.FTZ R42, R133, R39, R42 ;  /* 0x00000027852a7223 */ /* 0x000fc4000001002a */
        /* <DEDUP_REMOVED lines=27> */
[----:B0-----:R-:W-:Y:S02]  /*4de0*/  FMUL.FTZ R146, R51, R146 ;  /* 0x0000009233927220 */ /* 0x001fe40000410000 */
[----:B------:R-:W-:-:S02]  /*4df0*/  FFMA.FTZ R37, R154, R36, -R37 ;  /* 0x000000249a257223 */ /* 0x000fc40000010825 */
[----:B------:R-:W-:Y:S02]  /*4e00*/  FMUL.FTZ R38, R149, R42 ;  /* 0x0000002a95267220 */ /* 0x000fe40000410000 */
[----:B------:R-:W-:Y:S02]  /*4e10*/  FMUL.FTZ R36, R155, R36 ;  /* 0x000000249b247220 */ /* 0x000fe40000410000 */
[C---:B------:R-:W-:Y:S01]  /*4e20*/  FFMA.FTZ R43, R148.reuse, R42, R43 ;  /* 0x0000002a942b7223 */ /* 0x040fe2000001002b */
[----:B------:R-:W-:Y:S01]  /*4e30*/  FSEL R147, R147, RZ, !P3 ;  /* 0x000000ff93937208 */ /* 0x000fe20005800000 */
[----:B------:R-:W-:Y:S01]  /*4e40*/  FFMA.FTZ R40, R148, R41, -R38 ;  /* 0x0000002994287223 */ /* 0x000fe20000010826 */
[----:B------:R-:W-:Y:S01]  /*4e50*/  FSEL R146, R146, RZ, !P2 ;  /* 0x000000ff92927208 */ /* 0x000fe20005000000 */
[----:B------:R-:W-:Y:S02]  /*4e60*/  FFMA.FTZ R36, R154, R39, R36 ;  /* 0x000000279a247223 */ /* 0x000fe40000010024 */
[----:B------:R-:W-:-:S02]  /*4e70*/  FADD.FTZ R43, RZ, R43 ;  /* 0x0000002bff2b7221 */ /* 0x000fc40000010000 */
[----:B------:R-:W-:Y:S01]  /*4e80*/  FMUL.FTZ R39, R152, R37 ;  /* 0x0000002598277220 */ /* 0x000fe20000410000 */
[----:B------:R-:W-:Y:S01]  /*4e90*/  FSEL R145, R145, 1, !P2 ;  /* 0x3f80000091917808 */ /* 0x000fe20005000000 */
[----:B------:R-:W-:Y:S02]  /*4ea0*/  FMUL.FTZ R144, R34, R19 ;  /* 0x0000001322907220 */ /* 0x000fe40000410000 */
[----:B------:R-:W-:Y:S02]  /*4eb0*/  FADD.FTZ R40, R40, R147 ;  /* 0x0000009328287221 */ /* 0x000fe40000010000 */
[-C--:B------:R-:W-:Y:S02]  /*4ec0*/  FMUL.FTZ R38, R152, R36.reuse ;  /* 0x0000002498267220 */ /* 0x080fe40000410000 */
[----:B------:R-:W-:Y:S02]  /*4ed0*/  FMUL.FTZ R41, R146, R43 ;  /* 0x0000002b92297220 */ /* 0x000fe40000410000 */
[----:B------:R-:W-:Y:S01]  /*4ee0*/  FFMA.FTZ R39, R151, R36, R39 ;  /* 0x0000002497277223 */ /* 0x000fe20000010027 */
[----:B------:R-:W-:Y:S01]  /*4ef0*/  FSEL R144, R144, RZ, !P2 ;  /* 0x000000ff90907208 */ /* 0x000fe20005000000 */
[----:B------:R-:W-:-:S02]  /*4f00*/  FMUL.FTZ R36, R146, R40 ;  /* 0x0000002892247220 */ /* 0x000fc40000410000 */
[----:B------:R-:W-:Y:S02]  /*4f10*/  FFMA.FTZ R38, R151, R37, -R38 ;  /* 0x0000002597267223 */ /* 0x000fe40000010826 */
        /* <DEDUP_REMOVED lines=189> */
.L_x_78:
        /* <DEDUP_REMOVED lines=16> */
.L_x_79:
[----:B------:R-:W-:Y:S05]  /*5bf0*/  BSYNC B0 ;  /* 0x0000000000007941 */ /* 0x000fea0003800000 */
.L_x_77:
        /* <DEDUP_REMOVED lines=122> */
.L_x_81:
[----:B------:R-:W-:Y:S05]  /*63a0*/  BSYNC B0 ;  /* 0x0000000000007941 */ /* 0x000fea0003800000 */
.L_x_80:
        /* <DEDUP_REMOVED lines=53> */
.L_x_76:
[----:B------:R-:W-:Y:S01]  /*6700*/  BAR.SYNC.DEFER_BLOCKING 0x0 ;  /* 0x0000000000007b1d */ /* 0x000fe20000010000 */
[----:B------:R-:W-:Y:S01]  /*6710*/  ISETP.NE.AND P0, PT, R107, RZ, PT ;  /* 0x000000ff6b00720c */ /* 0x000fe20003f05270 */
[----:B------:R-:W-:Y:S01]  /*6720*/  IMAD R21, R99, c[0x0][0x200], RZ ;  /* 0x0000800063157a24 */ /* 0x000fe200078e02ff */
[C---:B------:R-:W-:Y:S01]  /*6730*/  ISETP.GE.AND P1, PT, R95.reuse, R106, PT ;  /* 0x0000006a5f00720c */ /* 0x040fe20003f26270 */
[C---:B------:R-:W-:Y:S01]  /*6740*/  IMAD.WIDE.U32 R18, R100.reuse, c[0x0][0x200], RZ ;  /* 0x0000800064127a25 */ /* 0x040fe200078e00ff */
[----:B------:R-:W-:Y:S01]  /*6750*/  SHF.R.S32.HI R109, RZ, 0x1f, R95 ;  /* 0x0000001fff6d7819 */ /* 0x000fe2000001145f */
[----:B------:R-:W-:Y:S01]  /*6760*/  BSSY B0, `(.L_x_83) ;  /* 0x0000048000007945 */ /* 0x000fe20003800000 */
[----:B------:R-:W-:Y:S01]  /*6770*/  LOP3.LUT R27, R95, 0x20, RZ, 0xfc, !PT ;  /* 0x000000205f1b7812 */ /* 0x000fe200078efcff */
[----:B------:R-:W-:Y:S01]  /*6780*/  IMAD R33, R100, c[0x0][0x204], R21 ;  /* 0x0000810064217a24 */ /* 0x000fe200078e0215 */
[----:B------:R-:W-:Y:S01]  /*6790*/  MOV R20, R18 ;  /* 0x0000001200147202 */ /* 0x000fe20000000f00 */
[----:B------:R-:W-:Y:S01]  /*67a0*/  IMAD R23, R99, c[0x0][0x1f0], RZ ;  /* 0x00007c0063177a24 */ /* 0x000fe200078e02ff */
[----:B------:R-:W-:-:S02]  /*67b0*/  SHF.L.U32 R18, R97, 0xb, RZ ;  /* 0x0000000b61127819 */ /* 0x000fc400000006ff */
[----:B------:R-:W-:Y:S01]  /*67c0*/  IADD3 R21, R19, R33, RZ ;  /* 0x0000002113157210 */ /* 0x000fe20007ffe0ff */
[----:B------:R-:W-:Y:S01]  /*67d0*/  IMAD R19, R103, c[0x0][0x208], RZ ;  /* 0x0000820067137a24 */ /* 0x000fe200078e02ff */
[C---:B------:R-:W-:Y:S01]  /*67e0*/  LOP3.LUT R29, R95.reuse, 0x40, RZ, 0xfc, !PT ;  /* 0x000000405f1d7812 */ /* 0x040fe200078efcff */
[----:B------:R-:W-:Y:S01]  /*67f0*/  IMAD R111, R100, c[0x0][0x1f4], R23 ;  /* 0x00007d00646f7a24 */ /* 0x000fe200078e0217 */
[----:B------:R-:W-:Y:S01]  /*6800*/  LEA R23, P5, R95, c[0x0][0x258], 0x2 ;  /* 0x000096005f177a11 */ /* 0x000fe200078a10ff */
[----:B------:R-:W-:-:S03]  /*6810*/  IMAD.WIDE.U32 R20, R104, c[0x0][0x208], R20 ;  /* 0x0000820068147a25 */ /* 0x000fc600078e0014 */
[C---:B------:R-:W-:Y:S01]  /*6820*/  LEA.HI.X R26, R95.reuse, c[0x0][0x25c], R109, 0x2, P5 ;  /* 0x000097005f1a7a11 */ /* 0x040fe200028f146d */
[----:B------:R-:W-:Y:S01]  /*6830*/  IMAD R25, R104, c[0x0][0x20c], R19 ;  /* 0x0000830068197a24 */ /* 0x000fe200078e0213 */
[--C-:B------:R-:W-:Y:S01]  /*6840*/  SHF.R.S32.HI R19, RZ, 0x1f, R18.reuse ;  /* 0x0000001fff137819 */ /* 0x100fe20000011412 */
[----:B------:R-:W-:Y:S01]  /*6850*/  STS [R74.X4], R17 ;  /* 0x000000114a007388 */ /* 0x000fe20000004800 */
[----:B------:R-:W-:Y:S02]  /*6860*/  IADD3 R0, P2, R18, R20, RZ ;  /* 0x0000001412007210 */ /* 0x000fe40007f5e0ff */
[----:B------:R-:W-:Y:S01]  /*6870*/  IADD3 R20, P5, R95, R18, RZ ;  /* 0x000000125f147210 */ /* 0x000fe20007fbe0ff */
[----:B------:R-:W-:Y:S01]  /*6880*/  STS [R74.X4+0x4], R16 ;  /* 0x000004104a007388 */ /* 0x000fe20000004800 */
[----:B------:R-:W-:Y:S01]  /*6890*/  IADD3.X R21, R19, R25, R21, P2, !PT ;  /* 0x0000001913157210 */ /* 0x000fe200017fe415 */
[----:B------:R-:W-:Y:S01]  /*68a0*/  @!P1 IMAD.WIDE.U32 R24, R100, c[0x0][0x1f0], R18 ;  /* 0x00007c0064189a25 */ /* 0x000fe200078e0012 */
[C---:B------:R-:W-:Y:S01]  /*68b0*/  LEA R22, P6, R0.reuse, R23, 0x2 ;  /* 0x0000001700167211 */ /* 0x040fe200078c10ff */
[----:B------:R-:W-:Y:S03]  /*68c0*/  STS [R74.X4+0x8], R15 ;  /* 0x0000080f4a007388 */ /* 0x000fe60000004800 */
[----:B------:R-:W-:Y:S01]  /*68d0*/  LEA.HI.X R23, R0, R26, R21, 0x2, P6 ;  /* 0x0000001a00177211 */ /* 0x000fe200030f1415 */
[----:B------:R-:W-:Y:S01]  /*68e0*/  STS [R74.X4+0xc], R14 ;  /* 0x00000c0e4a007388 */ /* 0x000fe20000004800 */
[----:B------:R-:W-:-:S02]  /*68f0*/  @!P1 IADD3 R25, R111, R25, RZ ;  /* 0x000000196f199210 */ /* 0x000fc40007ffe0ff */
[----:B------:R-:W-:Y:S01]  /*6900*/  IADD3.X R21, R19, R109, RZ, P5, !PT ;  /* 0x0000006d13157210 */ /* 0x000fe20002ffe4ff */
        /* <DEDUP_REMOVED lines=32> */
[----:B0-----:R-:W-:-:S02]  /*6b10*/  ISETP.GE.AND P4, PT, R95, R28, PT ;  /* 0x0000001c5f00720c */ /* 0x001fc40003f86270 */
[-C--:B------:R-:W-:Y:S02]  /*6b20*/  ISETP.GE.AND P3, PT, R27, R28.reuse, PT ;  /* 0x0000001c1b00720c */ /* 0x080fe40003f66270 */
[----:B------:R-:W-:-:S09]  /*6b30*/  ISETP.GE.AND P2, PT, R29, R28, PT ;  /* 0x0000001c1d00720c */ /* 0x000fd20003f46270 */
[----:B------:R-:W-:Y:S05]  /*6b40*/  @P4 BRA `(.L_x_84) ;  /* 0x0000009000004947 */ /* 0x000fea0003800000 */
[----:B------:R-:W-:-:S04]  /*6b50*/  IMAD.WIDE.U32 R30, R100, c[0x0][0x200], R20 ;  /* 0x00008000641e7a25 */ /* 0x000fc800078e0014 */
[----:B------:R-:W-:Y:S01]  /*6b60*/  IMAD R37, R103, c[0x0][0x208], RZ ;  /* 0x0000820067257a24 */ /* 0x000fe200078e02ff */
[----:B------:R-:W-:-:S03]  /*6b70*/  IADD3 R31, R33, R31, RZ ;  /* 0x0000001f211f7210 */ /* 0x000fc60007ffe0ff */
[C---:B------:R-:W-:Y:S02]  /*6b80*/  IMAD R37, R104.reuse, c[0x0][0x20c], R37 ;  /* 0x0000830068257a24 */ /* 0x040fe400078e0225 */
[----:B------:R-:W-:-:S05]  /*6b90*/  IMAD.WIDE.U32 R30, R104, c[0x0][0x208], R30 ;  /* 0x00008200681e7a25 */ /* 0x000fca00078e001e */
[----:B------:R-:W-:Y:S02]  /*6ba0*/  IADD3 R31, R31, R37, RZ ;  /* 0x000000251f1f7210 */ /* 0x000fe40007ffe0ff */
[----:B------:R-:W-:-:S04]  /*6bb0*/  LEA R32, P4, R30, c[0x0][0x258], 0x2 ;  /* 0x000096001e207a11 */ /* 0x000fc800078810ff */
[----:B------:R-:W-:-:S05]  /*6bc0*/  LEA.HI.X R33, R30, c[0x0][0x25c], R31, 0x2, P4 ;  /* 0x000097001e217a11 */ /* 0x000fca00020f141f */
[----:B------:R0:W-:Y:S04]  /*6bd0*/  STG.E [R32.64], R35 ;  /* 0x0000002320007986 */ /* 0x0001e8000c101904 */
.L_x_84:
[----:B------:R-:W-:Y:S05]  /*6be0*/  BSYNC B0 ;  /* 0x0000000000007941 */ /* 0x000fea0003800000 */
.L_x_83:
[C---:B0-----:R-:W-:Y:S01]  /*6bf0*/  LOP3.LUT R33, R95.reuse, 0x60, RZ, 0xfc, !PT ;  /* 0x000000605f217812 */ /* 0x041fe200078efcff */
[----:B------:R0:W-:Y:S01]  /*6c00*/  @!P3 STG.E [R22.64+0x80], R45 ;  /* 0x0000802d1600b986 */ /* 0x0001e2000c101904 */
[----:B------:R-:W-:Y:S01]  /*6c10*/  LOP3.LUT R37, R95, 0xa0, RZ, 0xfc, !PT ;  /* 0x000000a05f257812 */ /* 0x000fe200078efcff */
[----:B------:R-:W-:Y:S01]  /*6c20*/  IMAD R113, R103, c[0x0][0x1f8], RZ ;  /* 0x00007e0067717a24 */ /* 0x000fe200078e02ff */
[-C--:B------:R-:W-:Y:S01]  /*6c30*/  ISETP.GE.AND P6, PT, R33, R28.reuse, PT ;  /* 0x0000001c2100720c */ /* 0x080fe20003fc6270 */
[----:B------:R1:W-:Y:S01]  /*6c40*/  @!P2 STG.E [R22.64+0x100], R47 ;  /* 0x0001002f1600a986 */ /* 0x0003e2000c101904 */
[----:B------:R-:W-:Y:S01]  /*6c50*/  ISETP.GE.AND P4, PT, R37, R28, PT ;  /* 0x0000001c2500720c */ /* 0x000fe20003f86270 */
[----:B------:R-:W-:Y:S01]  /*6c60*/  @!P1 IMAD.WIDE.U32 R42, R104, c[0x0][0x1f8], R24 ;  /* 0x00007e00682a9a25 */ /* 0x000fe200078e0018 */
[C---:B------:R-:W-:Y:S02]  /*6c70*/  LOP3.LUT R35, R95.reuse, 0x80, RZ, 0xfc, !PT ;  /* 0x000000805f237812 */ /* 0x040fe400078efcff */
[C---:B------:R-:W-:Y:S01]  /*6c80*/  LOP3.LUT R39, R95.reuse, 0xc0, RZ, 0xfc, !PT ;  /* 0x000000c05f277812 */ /* 0x040fe200078efcff */
[----:B------:R-:W-:Y:S01]  /*6c90*/  IMAD.WIDE.U32 R30, R100, c[0x0][0x1f0], RZ ;  /* 0x00007c00641e7a25 */ /* 0x000fe200078e00ff */
[----:B------:R-:W-:-:S02]  /*6ca0*/  LOP3.LUT R41, R95, 0xe0, RZ, 0xfc, !PT ;  /* 0x000000e05f297812 */ /* 0x000fc400078efcff */
[-C--:B------:R-:W-:Y:S01]  /*6cb0*/  ISETP.GE.AND P5, PT, R35, R28.reuse, PT ;  /* 0x0000001c2300720c */ /* 0x080fe20003fa6270 */
[----:B------:R-:W-:Y:S01]  /*6cc0*/  IMAD R113, R104, c[0x0][0x1fc], R113 ;  /* 0x00007f0068717a24 */ /* 0x000fe200078e0271 */
[-C--:B------:R-:W-:Y:S01]  /*6cd0*/  ISETP.GE.AND P3, PT, R39, R28.reuse, PT ;  /* 0x0000001c2700720c */ /* 0x080fe20003f66270 */
[----:B------:R2:W-:Y:S01]  /*6ce0*/  @!P6 STG.E [R22.64+0x180], R49 ;  /* 0x000180311600e986 */ /* 0x0005e2000c101904 */
[----:B------:R-:W-:Y:S02]  /*6cf0*/  ISETP.GE.AND P2, PT, R41, R28, PT ;  /* 0x0000001c2900720c */ /* 0x000fe40003f46270 */
[C---:B------:R-:W-:Y:S01]  /*6d00*/  @!P1 IADD3 R0, P6, R95.reuse, R42, RZ ;  /* 0x0000002a5f009210 */ /* 0x040fe20007fde0ff */
[----:B------:R-:W-:Y:S01]  /*6d10*/  @!P4 STG.E [R22.64+0x280], R53 ;  /* 0x000280351600c986 */ /* 0x000fe2000c101904 */
[----:B0-----:R-:W-:Y:S02]  /*6d20*/  LOP3.LUT R45, R95, 0x120, RZ, 0xfc, !PT ;  /* 0x000001205f2d7812 */ /* 0x001fe400078efcff */
[----:B------:R-:W-:-:S02]  /*6d30*/  IADD3 R25, R31, R111, RZ ;  /* 0x0000006f1f197210 */ /* 0x000fc40007ffe0ff */
[----:B------:R-:W-:Y:S01]  /*6d40*/  @!P1 IADD3.X R111, R109, R43, R113, P6, !PT ;  /* 0x0000002b6d6f9210 */ /* 0x000fe200037fe471 */
[----:B------:R0:W-:Y:S01]  /*6d50*/  @!P5 STG.E [R22.64+0x200], R51 ;  /* 0x000200331600d986 */ /* 0x0001e2000c101904 */
[-C--:B------:R-:W-:Y:S02]  /*6d60*/  ISETP.GE.AND P4, PT, R45, R28.reuse, PT ;  /* 0x0000001c2d00720c */ /* 0x080fe40003f86270 */
[C---:B------:R-:W-:Y:S01]  /*6d70*/  LOP3.LUT R43, R95.reuse, 0x100, RZ, 0xfc, !PT ;  /* 0x000001005f2b7812 */ /* 0x040fe200078efcff */
[----:B------:R3:W-:Y:S01]  /*6d80*/  @!P3 STG.E [R22.64+0x300], R55 ;  /* 0x000300371600b986 */ /* 0x0007e2000c101904 */
[C---:B-1----:R-:W-:Y:S02]  /*6d90*/  LOP3.LUT R47, R95.reuse, 0x140, RZ, 0xfc, !PT ;  /* 0x000001405f2f7812 */ /* 0x042fe400078efcff */
[----:B--2---:R-:W-:Y:S01]  /*6da0*/  LOP3.LUT R49, R95, 0x160, RZ, 0xfc, !PT ;  /* 0x000001605f317812 */ /* 0x004fe200078efcff */
[----:B------:R1:W-:Y:S01]  /*6db0*/  @!P2 STG.E [R22.64+0x380], R57 ;  /* 0x000380391600a986 */ /* 0x0003e2000c101904 */
[----:B------:R-:W-:-:S02]  /*6dc0*/  ISETP.GE.AND P5, PT, R43, R28, PT ;  /* 0x0000001c2b00720c */ /* 0x000fc40003fa6270 */
[-C--:B------:R-:W-:Y:S02]  /*6dd0*/  ISETP.GE.AND P2, PT, R47, R28.reuse, PT ;  /* 0x0000001c2f00720c */ /* 0x080fe40003f46270 */
[----:B------:R-:W-:Y:S01]  /*6de0*/  ISETP.GE.AND P3, PT, R49, R28, PT ;  /* 0x0000001c3100720c */ /* 0x000fe20003f66270 */
[----:B------:R-:W-:Y:S01]  /*6df0*/  @!P4 STG.E [R22.64+0x480], R61 ;  /* 0x0004803d1600c986 */ /* 0x000fe2000c101904 */
[C---:B------:R-:W-:Y:S02]  /*6e00*/  IADD3 R26, P4, R95.reuse, 0x20, RZ ;  /* 0x000000205f1a7810 */ /* 0x040fe40007f9e0ff */
[C---:B0-----:R-:W-:Y:S02]  /*6e10*/  LOP3.LUT R51, R95.reuse, 0x180, RZ, 0xfc, !PT ;  /* 0x000001805f337812 */ /* 0x041fe400078efcff */
[C---:B------:R-:W-:Y:S02]  /*6e20*/  LOP3.LUT R53, R95.reuse, 0x1a0, RZ, 0xfc, !PT ;  /* 0x000001a05f357812 */ /* 0x040fe400078efcff */
[C---:B---3--:R-:W-:Y:S01]  /*6e30*/  LOP3.LUT R55, R95.reuse, 0x1c0, RZ, 0xfc, !PT ;  /* 0x000001c05f377812 */ /* 0x048fe200078efcff */
[----:B------:R0:W-:Y:S01]  /*6e40*/  @!P5 STG.E [R22.64+0x400], R59 ;  /* 0x0004003b1600d986 */ /* 0x0001e2000c101904 */
[----:B-1----:R-:W-:-:S02]  /*6e50*/  LOP3.LUT R57, R95, 0x1e0, RZ, 0xfc, !PT ;  /* 0x000001e05f397812 */ /* 0x002fc400078efcff */
[----:B------:R-:W-:Y:S01]  /*6e60*/  IADD3.X R109, RZ, R109, RZ, P4, !PT ;  /* 0x0000006dff6d7210 */ /* 0x000fe200027fe4ff */
[----:B------:R1:W-:Y:S01]  /*6e70*/  @!P2 STG.E [R22.64+0x500], R63 ;  /* 0x0005003f1600a986 */ /* 0x0003e2000c101904 */
[-C--:B------:R-:W-:Y:S02]  /*6e80*/  ISETP.GE.AND P5, PT, R51, R28.reuse, PT ;  /* 0x0000001c3300720c */ /* 0x080fe40003fa6270 */
[-C--:B------:R-:W-:Y:S01]  /*6e90*/  ISETP.GE.AND P4, PT, R53, R28.reuse, PT ;  /* 0x0000001c3500720c */ /* 0x080fe20003f86270 */
[----:B------:R-:W-:Y:S01]  /*6ea0*/  @!P3 STG.E [R22.64+0x580], R65 ;  /* 0x000580411600b986 */ /* 0x000fe2000c101904 */
[-C--:B------:R-:W-:Y:S02]  /*6eb0*/  ISETP.GE.AND P3, PT, R55, R28.reuse, PT ;  /* 0x0000001c3700720c */ /* 0x080fe40003f66270 */
[----:B------:R-:W-:Y:S01]  /*6ec0*/  ISETP.GE.AND P2, PT, R57, R28, PT ;  /* 0x0000001c3900720c */ /* 0x000fe20003f46270 */
[----:B0-----:R-:W-:Y:S01]  /*6ed0*/  HFMA2.MMA R59, -RZ, RZ, 0, 0 ;  /* 0x00000000ff3b7435 */ /* 0x001fe200000001ff */
[----:B------:R-:W-:-:S05]  /*6ee0*/  MOV R24, R30 ;  /* 0x0000001e00187202 */ /* 0x000fca0000000f00 */
[----:B------:R-:W-:Y:S01]  /*6ef0*/  @!P5 STG.E [R22.64+0x600], R67 ;  /* 0x000600431600d986 */ /* 0x000fe2000c101904 */
[----:B------:R-:W-:Y:S01]  /*6f00*/  IMAD.WIDE.U32 R30, R104, c[0x0][0x1f8], R24 ;  /* 0x00007e00681e7a25 */ /* 0x000fe200078e0018 */
[C---:B------:R-:W-:Y:S02]  /*6f10*/  @!P1 LEA R24, P6, R0.reuse, c[0x0][0x268], 0x2 ;  /* 0x00009a0000189a11 */ /* 0x040fe400078c10ff */
[----:B------:R-:W-:Y:S02]  /*6f20*/  @!P4 STG.E [R22.64+0x680], R69 ;  /* 0x000680451600c986 */ /* 0x000fe4000c101904 */
[----:B------:R-:W-:Y:S02]  /*6f30*/  @!P1 LEA.HI.X R25, R0, c[0x0][0x26c], R111, 0x2, P6 ;  /* 0x00009b0000199a11 */ /* 0x000fe400030f146f */
[----:B------:R-:W-:Y:S01]  /*6f40*/  @!P3 STG.E [R22.64+0x700], R71 ;  /* 0x000700471600b986 */ /* 0x000fe2000c101904 */
[----:B------:R-:W-:Y:S02]  /*6f50*/  IADD3 R111, P6, R18, R30, RZ ;  /* 0x0000001e126f7210 */ /* 0x000fe40007fde0ff */
[C---:B------:R-:W-:Y:S01]  /*6f60*/  SHF.L.U64.HI R0, R26.reuse, 0x2, R109 ;  /* 0x000000021a007819 */ /* 0x040fe2000001026d */
[----:B------:R0:W-:Y:S01]  /*6f70*/  @!P2 STG.E [R22.64+0x780], R73 ;  /* 0x000780491600a986 */ /* 0x0001e2000c101904 */
[----:B------:R-:W-:-:S02]  /*6f80*/  SHF.L.U32 R26, R26, 0x2, RZ ;  /* 0x000000021a1a7819 */ /* 0x000fc400000006ff */
[----:B------:R-:W-:Y:S01]  /*6f90*/  IADD3.X R31, R19, R113, R31, P6, !PT ;  /* 0x00000071131f7210 */ /* 0x000fe200037fe41f */
[----:B------:R-:W-:Y:S01]  /*6fa0*/  BAR.SYNC.DEFER_BLOCKING 0x0 ;  /* 0x0000000000007b1d */ /* 0x000fe20000010000 */
[----:B------:R-:W-:Y:S02]  /*6fb0*/  IADD3 R30, P6, R26, c[0x0][0x268], RZ ;  /* 0x00009a001a1e7a10 */ /* 0x000fe40007fde0ff */
[-C--:B------:R-:W-:Y:S02]  /*6fc0*/  ISETP.GE.AND P4, PT, R27, R106.reuse, PT ;  /* 0x0000006a1b00720c */ /* 0x080fe40003f86270 */
[----:B------:R-:W-:Y:S02]  /*6fd0*/  IADD3.X R28, R0, c[0x0][0x26c], RZ, P6, !PT ;  /* 0x00009b00001c7a10 */ /* 0x000fe400037fe4ff */
[----:B------:R-:W-:Y:S02]  /*6fe0*/  ISETP.GE.AND P3, PT, R29, R106, PT ;  /* 0x0000006a1d00720c */ /* 0x000fe40003f66270 */
[----:B------:R-:W-:-:S02]  /*6ff0*/  LEA R30, P6, R111, R30, 0x2 ;  /* 0x0000001e6f1e7211 */ /* 0x000fc400078c10ff */
[----:B------:R-:W-:Y:S01]  /*7000*/  ISETP.GE.AND P2, PT, R33, R106, PT ;  /* 0x0000006a2100720c */ /* 0x000fe20003f46270 */
[----:B------:R-:W-:Y:S01]  /*7010*/  HFMA2.MMA R61, -RZ, RZ, 0, 0 ;  /* 0x00000000ff3d7435 */ /* 0x000fe200000001ff */
[----:B------:R-:W-:Y:S02]  /*7020*/  LEA.HI.X R31, R111, R28, R31, 0x2, P6 ;  /* 0x0000001c6f1f7211 */ /* 0x000fe400030f141f */
[----:B------:R-:W-:Y:S02]  /*7030*/  MOV R28, RZ ;  /* 0x000000ff001c7202 */ /* 0x000fe40000000f00 */
[----:B------:R-:W-:Y:S02]  /*7040*/  MOV R32, RZ ;  /* 0x000000ff00207202 */ /* 0x000fe40000000f00 */
[-C--:B------:R-:W-:Y:S01]  /*7050*/  ISETP.GE.AND P6, PT, R37, R106.reuse, PT ;  /* 0x0000006a2500720c */ /* 0x080fe20003fc6270 */
[----:B-1----:R-:W-:Y:S01]  /*7060*/  HFMA2.MMA R63, -RZ, RZ, 0, 0 ;  /* 0x00000000ff3f7435 */ /* 0x002fe200000001ff */
[-C--:B------:R-:W-:Y:S01]  /*7070*/  ISETP.GE.AND P5, PT, R39, R106.reuse, PT ;  /* 0x0000006a2700720c */ /* 0x080fe20003fa6270 */
[----:B------:R1:W2:Y:S01]  /*7080*/  @!P1 LDG.E R59, [R24.64] ;  /* 0x00000004183b9981 */ /* 0x0002a2000c1e1900 */
[-C--:B------:R-:W-:Y:S01]  /*7090*/  ISETP.GE.AND P1, PT, R35, R106.reuse, PT ;  /* 0x0000006a2300720c */ /* 0x080fe20003f26270 */
[----:B0-----:R-:W-:Y:S01]  /*70a0*/  CS2R R22, SRZ ;  /* 0x0000000000167805 */ /* 0x001fe2000001ff00 */
[----:B------:R-:W-:Y:S01]  /*70b0*/  MOV R34, RZ ;  /* 0x000000ff00227202 */ /* 0x000fe20000000f00 */
[----:B------:R0:W3:Y:S01]  /*70c0*/  @!P4 LDG.E R28, [R30.64] ;  /* 0x000000041e1cc981 */ /* 0x0000e2000c1e1900 */
[----:B------:R-:W-:-:S03]  /*70d0*/  ISETP.GE.AND P4, PT, R41, R106, PT ;  /* 0x0000006a2900720c */ /* 0x000fc60003f86270 */
[----:B------:R0:W4:Y:S01]  /*70e0*/  @!P3 LDG.E R61, [R30.64+0x80] ;  /* 0x000080041e3db981 */ /* 0x000122000c1e1900 */
[----:B------:R-:W-:-:S03]  /*70f0*/  ISETP.GE.AND P3, PT, R43, R106, PT ;  /* 0x0000006a2b00720c */ /* 0x000fc60003f66270 */
[----:B------:R0:W5:Y:S01]  /*7100*/  @!P2 LDG.E R32, [R30.64+0x100] ;  /* 0x000100041e20a981 */ /* 0x000162000c1e1900 */
[-C--:B------:R-:W-:Y:S01]  /*7110*/  ISETP.GE.AND P2, PT, R45, R106.reuse, PT ;  /* 0x0000006a2d00720c */ /* 0x080fe20003f46270 */
[----:B-1----:R-:W-:Y:S02]  /*7120*/  CS2R R24, SRZ ;  /* 0x0000000000187805 */ /* 0x002fe4000001ff00 */
[----:B------:R0:W5:Y:S01]  /*7130*/  @!P1 LDG.E R63, [R30.64+0x180] ;  /* 0x000180041e3f9981 */ /* 0x000162000c1e1900 */
[----:B------:R-:W-:-:S03]  /*7140*/  ISETP.GE.AND P1, PT, R47, R106, PT ;  /* 0x0000006a2f00720c */ /* 0x000fc60003f26270 */
[----:B------:R0:W5:Y:S01]  /*7150*/  @!P6 LDG.E R34, [R30.64+0x200] ;  /* 0x000200041e22e981 */ /* 0x000162000c1e1900 */
[-C--:B------:R-:W-:Y:S01]  /*7160*/  ISETP.GE.AND P6, PT, R49, R106.reuse, PT ;  /* 0x0000006a3100720c */ /* 0x080fe20003fc6270 */
[----:B------:R-:W-:Y:S02]  /*7170*/  HFMA2.MMA R65, -RZ, RZ, 0, 0 ;  /* 0x00000000ff417435 */ /* 0x000fe400000001ff */
        /* <DEDUP_REMOVED lines=8> */
[----:B------:R-:W-:Y:S01]  /*7200*/  ISETP.GE.AND P2, PT, R57, R106, PT ;  /* 0x0000006a3900720c */ /* 0x000fe20003f46270 */
[----:B------:R-:W-:Y:S01]  /*7210*/  HFMA2.MMA R71, -RZ, RZ, 0, 0 ;  /* 0x00000000ff477435 */ /* 0x000fe200000001ff */
[----:B------:R-:W-:Y:S01]  /*7220*/  MOV R36, RZ ;  /* 0x000000ff00247202 */ /* 0x000fe20000000f00 */
[----:B------:R0:W5:Y:S01]  /*7230*/  @!P1 LDG.E R65, [R30.64+0x480] ;  /* 0x000480041e419981 */ /* 0x000162000c1e1900 */
[----:B------:R-:W-:Y:S02]  /*7240*/  MOV R38, RZ ;  /* 0x000000ff00267202 */ /* 0x000fe40000000f00 */
[----:B------:R-:W-:Y:S01]  /*7250*/  MOV R40, RZ ;  /* 0x000000ff00287202 */ /* 0x000fe20000000f00 */
[----:B------:R0:W5:Y:S04]  /*7260*/  @!P5 LDG.E R69, [R30.64+0x580] ;  /* 0x000580041e45d981 */ /* 0x000168000c1e1900 */
[----:B------:R0:W5:Y:S04]  /*7270*/  @!P6 LDG.E R36, [R30.64+0x500] ;  /* 0x000500041e24e981 */ /* 0x000168000c1e1900 */
[----:B------:R0:W5:Y:S04]  /*7280*/  @!P4 LDG.E R38, [R30.64+0x600] ;  /* 0x000600041e26c981 */ /* 0x000168000c1e1900 */
[----:B------:R0:W5:Y:S04]  /*7290*/  @!P3 LDG.E R71, [R30.64+0x680] ;  /* 0x000680041e47b981 */ /* 0x000168000c1e1900 */
[----:B------:R0:W5:Y:S01]  /*72a0*/  @!P2 LDG.E R40, [R30.64+0x700] ;  /* 0x000700041e28a981 */ /* 0x000162000c1e1900 */
[----:B------:R-:W-:-:S04]  /*72b0*/  LOP3.LUT R105, R105, 0xfffffe00, RZ, 0xc0, !PT ;  /* 0xfffffe0069697812 */ /* 0x000fc800078ec0ff */
[----:B------:R-:W-:-:S04]  /*72c0*/  LEA R109, R98, R105, 0x4 ;  /* 0x00000069626d7211 */ /* 0x000fc800078e20ff */
[C---:B0-----:R-:W-:Y:S02]  /*72d0*/  IADD3 R31, R109.reuse, 0x7, RZ ;  /* 0x000000076d1f7810 */ /* 0x041fe40007ffe0ff */
[----:B------:R-:W-:Y:S02]  /*72e0*/  IADD3 R30, R109, 0x6, RZ ;  /* 0x000000066d1e7810 */ /* 0x000fe40007ffe0ff */
[-C--:B------:R-:W-:Y:S02]  /*72f0*/  LEA.HI.SX32 R31, R31, R109.reuse, 0x1b ;  /* 0x0000006d1f1f7211 */ /* 0x080fe400078fdaff */
[----:B------:R-:W-:Y:S02]  /*7300*/  LEA.HI.SX32 R30, R30, R109, 0x1b ;  /* 0x0000006d1e1e7211 */ /* 0x000fe400078fdaff */
[----:B------:R-:W-:-:S04]  /*7310*/  IADD3 R46, R109, 0xf, RZ ;  /* 0x0000000f6d2e7810 */ /* 0x000fc80007ffe0ff */
[----:B------:R-:W-:Y:S01]  /*7320*/  LEA.HI.SX32 R46, R46, R109, 0x1b ;  /* 0x0000006d2e2e7211 */ /* 0x000fe200078fdaff */
[----:B--2---:R-:W-:Y:S04]  /*7330*/  STS [R90.X4], R59 ;  /* 0x0000003b5a007388 */ /* 0x004fe80000004800 */
[----:B---3--:R0:W-:Y:S04]  /*7340*/  STS [R89.X4+0x80], R28 ;  /* 0x0000801c59007388 */ /* 0x0081e80000004800 */
[----:B----4-:R-:W-:Y:S04]  /*7350*/  STS [R88.X4+0x100], R61 ;  /* 0x0001003d58007388 */ /* 0x010fe80000004800 */
[----:B-----5:R-:W-:Y:S04]  /*7360*/  STS [R87.X4+0x180], R32 ;  /* 0x0001802057007388 */ /* 0x020fe80000004800 */
[----:B------:R-:W-:Y:S01]  /*7370*/  STS [R86.X4+0x200], R63 ;  /* 0x0002003f56007388 */ /* 0x000fe20000004800 */
[----:B0-----:R-:W-:-:S03]  /*7380*/  IADD3 R28, R109, 0x1, RZ ;  /* 0x000000016d1c7810 */ /* 0x001fc60007ffe0ff */
[----:B------:R-:W-:Y:S04]  /*7390*/  STS [R85.X4+0x280], R34 ;  /* 0x0002802255007388 */ /* 0x000fe80000004800 */
[----:B------:R0:W-:Y:S04]  /*73a0*/  STS [R84.X4+0x300], R23 ;  /* 0x0003001754007388 */ /* 0x0001e80000004800 */
[----:B------:R1:W-:Y:S04]  /*73b0*/  STS [R83.X4+0x380], R22 ;  /* 0x0003801653007388 */ /* 0x0003e80000004800 */
[----:B------:R-:W-:Y:S01]  /*73c0*/  STS [R82.X4+0x400], R25 ;  /* 0x0004001952007388 */ /* 0x000fe20000004800 */
[----:B0-----:R-:W-:-:S03]  /*73d0*/  IADD3 R23, R109, 0x2, RZ ;  /* 0x000000026d177810 */ /* 0x001fc60007ffe0ff */
[----:B------:R0:W-:Y:S01]  /*73e0*/  STS [R81.X4+0x480], R24 ;  /* 0x0004801851007388 */ /* 0x0001e20000004800 */
[----:B-1----:R-:W-:-:S03]  /*73f0*/  LEA.HI.SX32 R22, R28, R109, 0x1b ;  /* 0x0000006d1c167211 */ /* 0x002fc600078fdaff */
[----:B------:R-:W-:Y:S01]  /*7400*/  STS [R80.X4+0x500], R65 ;  /* 0x0005004150007388 */ /* 0x000fe20000004800 */
[----:B------:R-:W-:-:S03]  /*7410*/  LEA.HI.SX32 R23, R23, R109, 0x1b ;  /* 0x0000006d17177211 */ /* 0x000fc600078fdaff */
[----:B------:R1:W-:Y:S04]  /*7420*/  STS [R79.X4+0x580], R36 ;  /* 0x000580244f007388 */ /* 0x0003e80000004800 */
[----:B------:R-:W-:Y:S01]  /*7430*/  STS [R78.X4+0x600], R69 ;  /* 0x000600454e007388 */ /* 0x000fe20000004800 */
[----:B0-----:R-:W-:-:S03]  /*7440*/  IADD3 R24, R109, 0x3, RZ ;  /* 0x000000036d187810 */ /* 0x001fc60007ffe0ff */
[----:B------:R-:W-:Y:S04]  /*7450*/  STS [R77.X4+0x680], R38 ;  /* 0x000680264d007388 */ /* 0x000fe80000004800 */
[----:B------:R-:W-:Y:S01]  /*7460*/  STS [R76.X4+0x700], R71 ;  /* 0x000700474c007388 */ /* 0x000fe20000004800 */
[----:B------:R-:W-:-:S03]  /*7470*/  IADD3 R25, R109, 0x4, RZ ;  /* 0x000000046d197810 */ /* 0x000fc60007ffe0ff */
[----:B------:R0:W-:Y:S01]  /*7480*/  STS [R75.X4+0x780], R40 ;  /* 0x000780284b007388 */ /* 0x0001e20000004800 */
[----:B------:R-:W-:-:S06]  /*7490*/  NOP ;  /* 0x0000000000007918 */ /* 0x000fcc0000000000 */
[----:B------:R-:W2:Y:S01]  /*74a0*/  LDS R68, [R74.X4] ;  /* 0x000000004a447984 */ /* 0x000ea20000004800 */
[----:B------:R-:W-:-:S03]  /*74b0*/  LEA.HI.SX32 R24, R24, R109, 0x1b ;  /* 0x0000006d18187211 */ /* 0x000fc600078fdaff */
[----:B------:R-:W3:Y:S01]  /*74c0*/  LDS R67, [R22.X4+0x4] ;  /* 0x0000040016437984 */ /* 0x000ee20000004800 */
[----:B------:R-:W-:-:S03]  /*74d0*/  LEA.HI.SX32 R25, R25, R109, 0x1b ;  /* 0x0000006d19197211 */ /* 0x000fc600078fdaff */
[----:B------:R-:W4:Y:S04]  /*74e0*/  LDS R66, [R23.X4+0x8] ;  /* 0x0000080017427984 */ /* 0x000f280000004800 */
[----:B------:R-:W5:Y:S04]  /*74f0*/  LDS R65, [R24.X4+0xc] ;  /* 0x00000c0018417984 */ /* 0x000f680000004800 */
[----:B------:R-:W5:Y:S01]  /*7500*/  LDS R60, [R25.X4+0x10] ;  /* 0x00001000193c7984 */ /* 0x000f620000004800 */
[C---:B------:R-:W-:Y:S02]  /*7510*/  IADD3 R28, R109.reuse, 0x5, RZ ;  /* 0x000000056d1c7810 */ /* 0x040fe40007ffe0ff */
[----:B------:R-:W-:Y:S01]  /*7520*/  IADD3 R32, R109, 0x8, RZ ;  /* 0x000000086d207810 */ /* 0x000fe20007ffe0ff */
[----:B------:R-:W-:Y:S01]  /*7530*/  LDS R64, [R31.X4+0x1c] ;  /* 0x00001c001f407984 */ /* 0x000fe20000004800 */
[----:B------:R-:W-:-:S02]  /*7540*/  LEA.HI.SX32 R28, R28, R109, 0x1b ;  /* 0x0000006d1c1c7211 */ /* 0x000fc400078fdaff */
[C---:B------:R-:W-:Y:S01]  /*7550*/  IADD3 R34, R109.reuse, 0x9, RZ ;  /* 0x000000096d227810 */ /* 0x040fe20007ffe0ff */
[----:B------:R-:W-:Y:S01]  /*7560*/  LDS R62, [R30.X4+0x18] ;  /* 0x000018001e3e7984 */ /* 0x000fe20000004800 */
[C---:B-1----:R-:W-:Y:S02]  /*7570*/  IADD3 R36, R109.reuse, 0xa, RZ ;  /* 0x0000000a6d247810 */ /* 0x042fe40007ffe0ff */
[-C--:B------:R-:W-:Y:S01]  /*7580*/  LEA.HI.SX32 R32, R32, R109.reuse, 0x1b ;  /* 0x0000006d20207211 */ /* 0x080fe200078fdaff */
[----:B------:R-:W1:Y:S01]  /*7590*/  LDS R63, [R28.X4+0x14] ;  /* 0x000014001c3f7984 */ /* 0x000e620000004800 */
[----:B0-----:R-:W-:Y:S02]  /*75a0*/  IADD3 R40, R109, 0xc, RZ ;  /* 0x0000000c6d287810 */ /* 0x001fe40007ffe0ff */
[----:B------:R-:W-:Y:S01]  /*75b0*/  LEA.HI.SX32 R34, R34, R109, 0x1b ;  /* 0x0000006d22227211 */ /* 0x000fe200078fdaff */
[----:B------:R-:W0:Y:S01]  /*75c0*/  LDS R54, [R32.X4+0x20] ;  /* 0x0000200020367984 */ /* 0x000e220000004800 */
[----:B--2---:R-:W-:-:S02]  /*75d0*/  FMUL.FTZ R38, R68, -1.4426950216293334961 ;  /* 0xbfb8aa3b44267820 */ /* 0x004fc40000410000 */
[----:B---3--:R-:W-:Y:S02]  /*75e0*/  FMUL.FTZ R42, R67, -1.4426950216293334961 ;  /* 0xbfb8aa3b432a7820 */ /* 0x008fe40000410000 */
[----:B------:R2:W3:Y:S01]  /*75f0*/  MUFU.EX2 R69, R38 ;  /* 0x0000002600457308 */ /* 0x0004e20000000800 */
[----:B----4-:R-:W-:Y:S01]  /*7600*/  FMUL.FTZ R44, R66, -1.4426950216293334961 ;  /* 0xbfb8aa3b422c7820 */ /* 0x010fe20000410000 */
[-C--:B------:R-:W-:Y:S01]  /*7610*/  LEA.HI.SX32 R36, R36, R109.reuse, 0x1b ;  /* 0x0000006d24247211 */ /* 0x080fe200078fdaff */
[----:B------:R-:W4:Y:S05]  /*7620*/  LDS R59, [R34.X4+0x24] ;  /* 0x00002400223b7984 */ /* 0x000f2a0000004800 */
[----:B------:R3:W0:Y:S01]  /*7630*/  MUFU.EX2 R70, R42 ;  /* 0x0000002a00467308 */ /* 0x0006220000000800 */
[----:B--2---:R-:W-:Y:S01]  /*7640*/  IADD3 R38, R109, 0xb, RZ ;  /* 0x0000000b6d267810 */ /* 0x004fe20007ffe0ff */
[----:B-----5:R-:W-:Y:S01]  /*7650*/  FMUL.FTZ R48, R65, -1.4426950216293334961 ;  /* 0xbfb8aa3b41307820 */ /* 0x020fe20000410000 */
[-C--:B------:R-:W-:Y:S01]  /*7660*/  LEA.HI.SX32 R40, R40, R109.reuse, 0x1b ;  /* 0x0000006d28287211 */ /* 0x080fe200078fdaff */
[----:B------:R-:W-:Y:S01]  /*7670*/  FMUL.FTZ R56, R60, -1.4426950216293334961 ;  /* 0xbfb8aa3b3c387820 */ /* 0x000fe20000410000 */
[-C--:B------:R-:W-:Y:S01]  /*7680*/  LEA.HI.SX32 R38, R38, R109.reuse, 0x1b ;  /* 0x0000006d26267211 */ /* 0x080fe200078fdaff */
[----:B------:R-:W2:Y:S01]  /*7690*/  LDS R58, [R36.X4+0x28] ;  /* 0x00002800243a7984 */ /* 0x000ea20000004800 */
[----:B---3--:R-:W-:Y:S01]  /*76a0*/  IADD3 R42, R109, 0xd, RZ ;  /* 0x0000000d6d2a7810 */ /* 0x008fe20007ffe0ff */
[----:B------:R3:W5:Y:S02]  /*76b0*/  MUFU.EX2 R71, R44 ;  /* 0x0000002c00477308 */ /* 0x0007640000000800 */
[----:B------:R-:W5:Y:S01]  /*76c0*/  LDS R61, [R38.X4+0x2c] ;  /* 0x00002c00263d7984 */ /* 0x000f620000004800 */
[----:B------:R-:W-:-:S03]  /*76d0*/  LEA.HI.SX32 R42, R42, R109, 0x1b ;  /* 0x0000006d2a2a7211 */ /* 0x000fc600078fdaff */
[----:B------:R-:W5:Y:S01]  /*76e0*/  LDS R50, [R40.X4+0x30] ;  /* 0x0000300028327984 */ /* 0x000f620000004800 */
[----:B---3--:R-:W-:Y:S01]  /*76f0*/  IADD3 R44, R109, 0xe, RZ ;  /* 0x0000000e6d2c7810 */ /* 0x008fe20007ffe0ff */
[----:B------:R3:W0:Y:S03]  /*7700*/  MUFU.EX2 R72, R48 ;  /* 0x0000003000487308 */ /* 0x0006260000000800 */
[----:B------:R-:W-:-:S05]  /*7710*/  LEA.HI.SX32 R44, R44, R109, 0x1b ;  /* 0x0000006d2c2c7211 */ /* 0x000fca00078fdaff */
[----:B------:R0:W2:Y:S01]  /*7720*/  MUFU.EX2 R73, R56 ;  /* 0x0000003800497308 */ /* 0x0000a20000000800 */
[----:B---3--:R-:W3:Y:S04]  /*7730*/  LDS R48, [R42.X4+0x34] ;  /* 0x000034002a307984 */ /* 0x008ee80000004800 */
[----:B------:R-:W3:Y:S04]  /*7740*/  LDS R52, [R44.X4+0x38] ;  /* 0x000038002c347984 */ /* 0x000ee80000004800 */
[----:B0-----:R-:W0:Y:S01]  /*7750*/  LDS R56, [R46.X4+0x3c] ;  /* 0x00003c002e387984 */ /* 0x001e220000004800 */
[----:B-1----:R-:W-:-:S02]  /*7760*/  FMUL.FTZ R105, R63, -1.4426950216293334961 ;  /* 0xbfb8aa3b3f697820 */ /* 0x002fc40000410000 */
[----:B------:R-:W-:Y:S02]  /*7770*/  FMUL.FTZ R109, R64, -1.4426950216293334961 ;  /* 0xbfb8aa3b406d7820 */ /* 0x000fe40000410000 */
[----:B------:R-:W-:Y:S02]  /*7780*/  FMUL.FTZ R108, R62, -1.4426950216293334961 ;  /* 0xbfb8aa3b3e6c7820 */ /* 0x000fe40000410000 */
[----:B------:R-:W-:Y:S02]  /*7790*/  FMUL.FTZ R110, R54, -1.4426950216293334961 ;  /* 0xbfb8aa3b366e7820 */ /* 0x000fe40000410000 */
[----:B----4-:R-:W-:Y:S01]  /*77a0*/  FMUL.FTZ R111, R59, -1.4426950216293334961 ;  /* 0xbfb8aa3b3b6f7820 */ /* 0x010fe20000410000 */
[----:B------:R-:W1:Y:S01]  /*77b0*/  MUFU.EX2 R105, R105 ;  /* 0x0000006900697308 */ /* 0x000e620000000800 */
[----:B--2---:R-:W-:Y:S02]  /*77c0*/  FMUL.FTZ R112, R58, -1.4426950216293334961 ;  /* 0xbfb8aa3b3a707820 */ /* 0x004fe40000410000 */
[----:B-----5:R-:W-:-:S05]  /*77d0*/  FMUL.FTZ R113, R61, -1.4426950216293334961 ;  /* 0xbfb8aa3b3d717820 */ /* 0x020fca0000410000 */
[----:B------:R-:W2:Y:S01]  /*77e0*/  MUFU.EX2 R109, R109 ;  /* 0x0000006d006d7308 */ /* 0x000ea20000000800 */
[----:B------:R-:W-:Y:S02]  /*77f0*/  FMUL.FTZ R114, R50, -1.4426950216293334961 ;  /* 0xbfb8aa3b32727820 */ /* 0x000fe40000410000 */
[----:B------:R-:W-:-:S05]  /*7800*/  FADD.FTZ R69, R69, 1 ;  /* 0x3f80000045457421 */ /* 0x000fca0000010000 */
[----:B------:R-:W4:Y:S01]  /*7810*/  MUFU.EX2 R108, R108 ;  /* 0x0000006c006c7308 */ /* 0x000f220000000800 */
[----:B---3--:R-:W-:-:S07]  /*7820*/  FMUL.FTZ R115, R48, -1.4426950216293334961 ;  /* 0xbfb8aa3b30737820 */ /* 0x008fce0000410000 */
[----:B------:R-:W3:Y:S01]  /*7830*/  MUFU.EX2 R110, R110 ;  /* 0x0000006e006e7308 */ /* 0x000ee20000000800 */
[----:B------:R-:W-:Y:S02]  /*7840*/  FMUL.FTZ R116, R52, -1.4426950216293334961 ;  /* 0xbfb8aa3b34747820 */ /* 0x000fe40000410000 */
[----:B0-----:R-:W-:-:S05]  /*7850*/  FMUL.FTZ R117, R56, -1.4426950216293334961 ;  /* 0xbfb8aa3b38757820 */ /* 0x001fca0000410000 */
[----:B------:R-:W0:Y:S01]  /*7860*/  MUFU.EX2 R111, R111 ;  /* 0x0000006f006f7308 */ /* 0x000e220000000800 */
[----:B------:R-:W-:-:S07]  /*7870*/  FADD.FTZ R70, R70, 1 ;  /* 0x3f80000046467421 */ /* 0x000fce0000010000 */
[----:B------:R-:W5:Y:S01]  /*7880*/  MUFU.EX2 R112, R112 ;  /* 0x0000007000707308 */ /* 0x000f620000000800 */
[----:B------:R-:W-:-:S07]  /*7890*/  FADD.FTZ R71, R71, 1 ;  /* 0x3f80000047477421 */ /* 0x000fce0000010000 */
[----:B------:R-:W0:Y:S01]  /*78a0*/  MUFU.EX2 R113, R113 ;  /* 0x0000007100717308 */ /* 0x000e220000000800 */
[----:B------:R-:W-:-:S07]  /*78b0*/  FADD.FTZ R72, R72, 1 ;  /* 0x3f80000048487421 */ /* 0x000fce0000010000 */
[----:B------:R-:W0:Y:S01]  /*78c0*/  MUFU.EX2 R115, R115 ;  /* 0x0000007300737308 */ /* 0x000e220000000800 */
[----:B------:R-:W-:-:S07]  /*78d0*/  FADD.FTZ R73, R73, 1 ;  /* 0x3f80000049497421 */ /* 0x000fce0000010000 */
[----:B------:R-:W0:Y:S08]  /*78e0*/  MUFU.EX2 R114, R114 ;  /* 0x0000007200727308 */ /* 0x000e300000000800 */
[----:B------:R-:W0:Y:S01]  /*78f0*/  MUFU.EX2 R117, R117 ;  /* 0x0000007500757308 */ /* 0x000e220000000800 */
[----:B-1----:R-:W-:-:S07]  /*7900*/  FADD.FTZ R105, R105, 1 ;  /* 0x3f80000069697421 */ /* 0x002fce0000010000 */
[----:B------:R-:W1:Y:S01]  /*7910*/  MUFU.EX2 R116, R116 ;  /* 0x0000007400747308 */ /* 0x000e620000000800 */
[----:B--2---:R-:W-:Y:S02]  /*7920*/  FADD.FTZ R109, R109, 1 ;  /* 0x3f8000006d6d7421 */ /* 0x004fe40000010000 */
[----:B----4-:R-:W-:-:S05]  /*7930*/  FADD.FTZ R108, R108, 1 ;  /* 0x3f8000006c6c7421 */ /* 0x010fca0000010000 */
[----:B------:R-:W2:Y:S01]  /*7940*/  MUFU.RCP R69, R69 ;  /* 0x0000004500457308 */ /* 0x000ea20000001000 */
[----:B---3--:R-:W-:Y:S02]  /*7950*/  FADD.FTZ R110, R110, 1 ;  /* 0x3f8000006e6e7421 */ /* 0x008fe40000010000 */
[----:B0-----:R-:W-:-:S05]  /*7960*/  FADD.FTZ R111, R111, 1 ;  /* 0x3f8000006f6f7421 */ /* 0x001fca0000010000 */
[----:B------:R-:W0:Y:S01]  /*7970*/  MUFU.RCP R70, R70 ;  /* 0x0000004600467308 */ /* 0x000e220000001000 */
[----:B-----5:R-:W-:Y:S02]  /*7980*/  FADD.FTZ R112, R112, 1 ;  /* 0x3f80000070707421 */ /* 0x020fe40000010000 */
[----:B------:R-:W-:-:S05]  /*7990*/  FADD.FTZ R113, R113, 1 ;  /* 0x3f80000071717421 */ /* 0x000fca0000010000 */
[----:B------:R-:W3:Y:S01]  /*79a0*/  MUFU.RCP R71, R71 ;  /* 0x0000004700477308 */ /* 0x000ee20000001000 */
[----:B------:R-:W-:Y:S02]  /*79b0*/  FADD.FTZ R115, R115, 1 ;  /* 0x3f80000073737421 */ /* 0x000fe40000010000 */
[----:B------:R-:W-:-:S05]  /*79c0*/  FADD.FTZ R114, R114, 1 ;  /* 0x3f80000072727421 */ /* 0x000fca0000010000 */
[----:B------:R-:W4:Y:S01]  /*79d0*/  MUFU.RCP R72, R72 ;  /* 0x0000004800487308 */ /* 0x000f220000001000 */
[----:B------:R-:W-:-:S07]  /*79e0*/  FADD.FTZ R117, R117, 1 ;  /* 0x3f80000075757421 */ /* 0x000fce0000010000 */
[----:B------:R-:W5:Y:S01]  /*79f0*/  MUFU.RCP R73, R73 ;  /* 0x0000004900497308 */ /* 0x000f620000001000 */
[----:B-1----:R-:W-:-:S07]  /*7a00*/  FADD.FTZ R116, R116, 1 ;  /* 0x3f80000074747421 */ /* 0x002fce0000010000 */
[----:B------:R-:W1:Y:S01]  /*7a10*/  MUFU.RCP R118, R105 ;  /* 0x0000006900767308 */ /* 0x000e620000001000 */
[----:B--2---:R-:W-:-:S07]  /*7a20*/  FMUL.FTZ R68, R68, R69 ;  /* 0x0000004544447220 */ /* 0x004fce0000410000 */
[----:B------:R-:W2:Y:S08]  /*7a30*/  MUFU.RCP R119, R108 ;  /* 0x0000006c00777308 */ /* 0x000eb00000001000 */
[----:B------:R-:W0:Y:S08]  /*7a40*/  MUFU.RCP R109, R109 ;  /* 0x0000006d006d7308 */ /* 0x000e300000001000 */
[----:B------:R-:W1:Y:S08]  /*7a50*/  MUFU.RCP R121, R110 ;  /* 0x0000006e00797308 */ /* 0x000e700000001000 */
[----:B------:R-:W1:Y:S01]  /*7a60*/  MUFU.RCP R120, R111 ;  /* 0x0000006f00787308 */ /* 0x000e620000001000 */
[----:B0-----:R-:W-:-:S07]  /*7a70*/  FMUL.FTZ R67, R67, R70 ;  /* 0x0000004643437220 */ /* 0x001fce0000410000 */
[----:B------:R-:W0:Y:S01]  /*7a80*/  MUFU.RCP R123, R112 ;  /* 0x00000070007b7308 */ /* 0x000e220000001000 */
[----:B---3--:R-:W-:-:S07]  /*7a90*/  FMUL.FTZ R66, R66, R71 ;  /* 0x0000004742427220 */ /* 0x008fce0000410000 */
[----:B------:R-:W3:Y:S01]  /*7aa0*/  MUFU.RCP R122, R113 ;  /* 0x00000071007a7308 */ /* 0x000ee20000001000 */
[----:B----4-:R-:W-:-:S07]  /*7ab0*/  FMUL.FTZ R65, R65, R72 ;  /* 0x0000004841417220 */ /* 0x010fce0000410000 */
[----:B------:R-:W4:Y:S01]  /*7ac0*/  MUFU.RCP R105, R114 ;  /* 0x0000007200697308 */ /* 0x000f220000001000 */
[----:B------:R-:W-:Y:S01]  /*7ad0*/  FMUL.FTZ R17, R68, R17 ;  /* 0x0000001144117220 */ /* 0x000fe20000410000 */
[----:B------:R-:W-:Y:S06]  /*7ae0*/  BAR.SYNC.DEFER_BLOCKING 0x0 ;  /* 0x0000000000007b1d */ /* 0x000fec0000010000 */
[----:B------:R-:W0:Y:S01]  /*7af0*/  MUFU.RCP R115, R115 ;  /* 0x0000007300737308 */ /* 0x000e220000001000 */
[----:B-----5:R-:W-:-:S07]  /*7b00*/  FMUL.FTZ R60, R60, R73 ;  /* 0x000000493c3c7220 */ /* 0x020fce0000410000 */
[----:B------:R-:W5:Y:S01]  /*7b10*/  MUFU.RCP R69, R116 ;  /* 0x0000007400457308 */ /* 0x000f620000001000 */
[----:B------:R-:W-:-:S07]  /*7b20*/  FMUL.FTZ R67, R67, R16 ;  /* 0x0000001043437220 */ /* 0x000fce0000410000 */
[----:B------:R-:W0:Y:S01]  /*7b30*/  MUFU.RCP R117, R117 ;  /* 0x0000007500757308 */ /* 0x000e220000001000 */
[----:B-1----:R-:W-:Y:S02]  /*7b40*/  FMUL.FTZ R63, R63, R118 ;  /* 0x000000763f3f7220 */ /* 0x002fe40000410000 */
[----:B------:R-:W-:Y:S02]  /*7b50*/  FMUL.FTZ R66, R66, R15 ;  /* 0x0000000f42427220 */ /* 0x000fe40000410000 */
[----:B--2---:R-:W-:Y:S02]  /*7b60*/  FMUL.FTZ R62, R62, R119 ;  /* 0x000000773e3e7220 */ /* 0x004fe40000410000 */
[----:B------:R-:W-:Y:S02]  /*7b70*/  FMUL.FTZ R65, R65, R14 ;  /* 0x0000000e41417220 */ /* 0x000fe40000410000 */
[----:B------:R-:W-:Y:S01]  /*7b80*/  FMUL.FTZ R15, R64, R109 ;  /* 0x0000006d400f7220 */ /* 0x000fe20000410000 */
[----:B------:R-:W-:Y:S01]  /*7b90*/  STS [R74.X4], R17 ;  /* 0x000000114a007388 */ /* 0x000fe20000004800 */
[----:B------:R-:W-:-:S02]  /*7ba0*/  FMUL.FTZ R60, R60, R13 ;  /* 0x0000000d3c3c7220 */ /* 0x000fc40000410000 */
[----:B------:R-:W-:Y:S01]  /*7bb0*/  FMUL.FTZ R54, R54, R121 ;  /* 0x0000007936367220 */ /* 0x000fe20000410000 */
[----:B------:R-:W-:Y:S01]  /*7bc0*/  STS [R22.X4+0x4], R67 ;  /* 0x0000044316007388 */ /* 0x000fe20000004800 */
[----:B------:R-:W-:Y:S02]  /*7bd0*/  FMUL.FTZ R63, R63, R12 ;  /* 0x0000000c3f3f7220 */ /* 0x000fe40000410000 */
[----:B------:R-:W-:Y:S01]  /*7be0*/  FMUL.FTZ R59, R59, R120 ;  /* 0x000000783b3b7220 */ /* 0x000fe20000410000 */
[----:B------:R-:W-:Y:S01]  /*7bf0*/  STS [R23.X4+0x8], R66 ;  /* 0x0000084217007388 */ /* 0x000fe20000004800 */
[----:B------:R-:W-:Y:S02]  /*7c00*/  FMUL.FTZ R11, R62, R11 ;  /* 0x0000000b3e0b7220 */ /* 0x000fe40000410000 */
[----:B0-----:R-:W-:Y:S01]  /*7c10*/  FMUL.FTZ R58, R58, R123 ;  /* 0x0000007b3a3a7220 */ /* 0x001fe20000410000 */
[----:B------:R-:W-:Y:S01]  /*7c20*/  STS [R24.X4+0xc], R65 ;  /* 0x00000c4118007388 */ /* 0x000fe20000004800 */
[----:B------:R-:W-:-:S02]  /*7c30*/  FMUL.FTZ R10, R15, R10 ;  /* 0x0000000a0f0a7220 */ /* 0x000fc40000410000 */
[----:B---3--:R-:W-:Y:S01]  /*7c40*/  FMUL.FTZ R61, R61, R122 ;  /* 0x0000007a3d3d7220 */ /* 0x008fe20000410000 */
[----:B------:R-:W-:Y:S01]  /*7c50*/  STS [R25.X4+0x10], R60 ;  /* 0x0000103c19007388 */ /* 0x000fe20000004800 */
[----:B------:R-:W-:Y:S02]  /*7c60*/  FMUL.FTZ R9, R54, R9 ;  /* 0x0000000936097220 */ /* 0x000fe40000410000 */
[----:B----4-:R-:W-:Y:S01]  /*7c70*/  FMUL.FTZ R50, R50, R105 ;  /* 0x0000006932327220 */ /* 0x010fe20000410000 */
[----:B------:R-:W-:Y:S01]  /*7c80*/  STS [R28.X4+0x14], R63 ;  /* 0x0000143f1c007388 */ /* 0x000fe20000004800 */
[----:B------:R-:W-:Y:S02]  /*7c90*/  FMUL.FTZ R59, R59, R8 ;  /* 0x000000083b3b7220 */ /* 0x000fe40000410000 */
[----:B------:R-:W-:Y:S01]  /*7ca0*/  FMUL.FTZ R13, R48, R115 ;  /* 0x00000073300d7220 */ /* 0x000fe20000410000 */
[----:B------:R-:W-:Y:S01]  /*7cb0*/  STS [R30.X4+0x18], R11 ;  /* 0x0000180b1e007388 */ /* 0x000fe20000004800 */
[----:B------:R-:W-:-:S02]  /*7cc0*/  FMUL.FTZ R7, R58, R7 ;  /* 0x000000073a077220 */ /* 0x000fc40000410000 */
[----:B-----5:R-:W-:Y:S01]  /*7cd0*/  FMUL.FTZ R52, R52, R69 ;  /* 0x0000004534347220 */ /* 0x020fe20000410000 */
[----:B------:R-:W-:Y:S01]  /*7ce0*/  STS [R31.X4+0x1c], R10 ;  /* 0x00001c0a1f007388 */ /* 0x000fe20000004800 */
[----:B------:R-:W-:Y:S02]  /*7cf0*/  FMUL.FTZ R61, R61, R6 ;  /* 0x000000063d3d7220 */ /* 0x000fe40000410000 */
[----:B------:R-:W-:Y:S01]  /*7d00*/  FMUL.FTZ R15, R56, R117 ;  /* 0x00000075380f7220 */ /* 0x000fe20000410000 */
[----:B------:R-:W-:Y:S01]  /*7d10*/  STS [R32.X4+0x20], R9 ;  /* 0x0000200920007388 */ /* 0x000fe20000004800 */
[----:B------:R-:W-:Y:S02]  /*7d20*/  FMUL.FTZ R5, R50, R5 ;  /* 0x0000000532057220 */ /* 0x000fe40000410000 */
[----:B------:R-:W-:Y:S01]  /*7d30*/  FMUL.FTZ R13, R13, R4 ;  /* 0x000000040d0d7220 */ /* 0x000fe20000410000 */
[----:B------:R-:W-:Y:S01]  /*7d40*/  STS [R34.X4+0x24], R59 ;  /* 0x0000243b22007388 */ /* 0x000fe20000004800 */
[----:B------:R-:W-:-:S02]  /*7d50*/  FMUL.FTZ R3, R52, R3 ;  /* 0x0000000334037220 */ /* 0x000fc40000410000 */
[----:B------:R-:W-:Y:S01]  /*7d60*/  FMUL.FTZ R15, R15, R2 ;  /* 0x000000020f0f7220 */ /* 0x000fe20000410000 */
[----:B------:R-:W-:Y:S04]  /*7d70*/  STS [R36.X4+0x28], R7 ;  /* 0x0000280724007388 */ /* 0x000fe80000004800 */
[----:B------:R-:W-:Y:S04]  /*7d80*/  STS [R38.X4+0x2c], R61 ;  /* 0x00002c3d26007388 */ /* 0x000fe80000004800 */
[----:B------:R0:W-:Y:S04]  /*7d90*/  STS [R40.X4+0x30], R5 ;  /* 0x0000300528007388 */ /* 0x0001e80000004800 */
[----:B------:R-:W-:Y:S04]  /*7da0*/  STS [R42.X4+0x34], R13 ;  /* 0x0000340d2a007388 */ /* 0x000fe80000004800 */
[----:B------:R1:W-:Y:S04]  /*7db0*/  STS [R44.X4+0x38], R3 ;  /* 0x000038032c007388 */ /* 0x0003e80000004800 */
        /* <DEDUP_REMOVED lines=20> */
[----:B------:R-:W2:Y:S01]  /*7f00*/  LDS R8, [0x2100] ;  /* 0x00210000ff087984 */ /* 0x000ea20000000800 */
[----:B0-----:R-:W-:-:S02]  /*7f10*/  IMAD R5, R99, c[0x0][0x210], RZ ;  /* 0x0000840063057a24 */ /* 0x001fc400078e02ff */
[C---:B-1----:R-:W-:Y:S01]  /*7f20*/  IMAD.WIDE.U32 R2, R100.reuse, c[0x0][0x210], RZ ;  /* 0x0000840064027a25 */ /* 0x042fe200078e00ff */
[----:B------:R-:W-:Y:S03]  /*7f30*/  BSSY B0, `(.L_x_85) ;  /* 0x0000010000007945 */ /* 0x000fe60003800000 */
[----:B------:R-:W-:-:S05]  /*7f40*/  IMAD R7, R100, c[0x0][0x214], R5 ;  /* 0x0000850064077a24 */ /* 0x000fca00078e0205 */
[----:B------:R-:W-:Y:S02]  /*7f50*/  IADD3 R59, R3, R7, RZ ;  /* 0x00000007033b7210 */ /* 0x000fe40007ffe0ff */
[----:B--2---:R-:W-:-:S13]  /*7f60*/  ISETP.GE.AND P0, PT, R95, R8, PT ;  /* 0x000000085f00720c */ /* 0x004fda0003f06270 */
[----:B------:R-:W-:Y:S05]  /*7f70*/  @P0 BRA `(.L_x_86) ;  /* 0x000000b000000947 */ /* 0x000fea0003800000 */
[----:B------:R-:W-:Y:S02]  /*7f80*/  MOV R4, R20 ;  /* 0x0000001400047202 */ /* 0x000fe40000000f00 */
[----:B------:R-:W-:Y:S01]  /*7f90*/  MOV R5, R21 ;  /* 0x0000001500057202 */ /* 0x000fe20000000f00 */
[----:B------:R-:W-:-:S04]  /*7fa0*/  IMAD R21, R103, c[0x0][0x218], RZ ;  /* 0x0000860067157a24 */ /* 0x000fc800078e02ff */
[----:B------:R-:W-:-:S04]  /*7fb0*/  IMAD.WIDE.U32 R4, R100, c[0x0][0x210], R4 ;  /* 0x0000840064047a25 */ /* 0x000fc800078e0004 */
[----:B------:R-:W-:Y:S01]  /*7fc0*/  IMAD R21, R104, c[0x0][0x21c], R21 ;  /* 0x0000870068157a24 */ /* 0x000fe200078e0215 */
[----:B------:R-:W-:-:S05]  /*7fd0*/  IADD3 R5, R7, R5, RZ ;  /* 0x0000000507057210 */ /* 0x000fca0007ffe0ff */
[----:B------:R-:W-:-:S05]  /*7fe0*/  IMAD.WIDE.U32 R4, R104, c[0x0][0x218], R4 ;  /* 0x0000860068047a25 */ /* 0x000fca00078e0004 */
[----:B------:R-:W-:Y:S02]  /*7ff0*/  IADD3 R5, R5, R21, RZ ;  /* 0x0000001505057210 */ /* 0x000fe40007ffe0ff */
[----:B------:R-:W-:-:S04]  /*8000*/  LEA R6, P0, R4, c[0x0][0x270], 0x2 ;  /* 0x00009c0004067a11 */ /* 0x000fc800078010ff */
[----:B------:R-:W-:-:S05]  /*8010*/  LEA.HI.X R7, R4, c[0x0][0x274], R5, 0x2, P0 ;  /* 0x00009d0004077a11 */ /* 0x000fca00000f1405 */
[----:B------:R0:W-:Y:S04]  /*8020*/  STG.E [R6.64], R11 ;  /* 0x0000000b06007986 */ /* 0x0001e8000c101904 */
.L_x_86:
[----:B------:R-:W-:Y:S05]  /*8030*/  BSYNC B0 ;  /* 0x0000000000007941 */ /* 0x000fea0003800000 */
.L_x_85:
[----:B------:R-:W-:Y:S01]  /*8040*/  MOV R3, R59 ;  /* 0x0000003b00037202 */ /* 0x000fe20000000f00 */
[----:B------:R-:W-:Y:S01]  /*8050*/  IMAD R5, R103, c[0x0][0x218], RZ ;  /* 0x0000860067057a24 */ /* 0x000fe200078e02ff */
[-C--:B------:R-:W-:Y:S02]  /*8060*/  ISETP.GE.AND P3, PT, R27, R8.reuse, PT ;  /* 0x000000081b00720c */ /* 0x080fe40003f66270 */
[-C--:B------:R-:W-:Y:S01]  /*8070*/  ISETP.GE.AND P4, PT, R29, R8.reuse, PT ;  /* 0x000000081d00720c */ /* 0x080fe20003f86270 */
[C---:B------:R-:W-:Y:S01]  /*8080*/  IMAD.WIDE.U32 R2, R104.reuse, c[0x0][0x218], R2 ;  /* 0x0000860068027a25 */ /* 0x040fe200078e0002 */
[-C--:B------:R-:W-:Y:S02]  /*8090*/  ISETP.GE.AND P5, PT, R33, R8.reuse, PT ;  /* 0x000000082100720c */ /* 0x080fe40003fa6270 */
[----:B------:R-:W-:Y:S01]  /*80a0*/  ISETP.GE.AND P6, PT, R35, R8, PT ;  /* 0x000000082300720c */ /* 0x000fe20003fc6270 */
[----:B0-----:R-:W-:Y:S01]  /*80b0*/  IMAD R7, R104, c[0x0][0x21c], R5 ;  /* 0x0000870068077a24 */ /* 0x001fe200078e0205 */
[----:B------:R-:W-:-:S02]  /*80c0*/  IADD3 R5, P0, R18, R2, RZ ;  /* 0x0000000212057210 */ /* 0x000fc40007f1e0ff */
[----:B------:R-:W-:Y:S02]  /*80d0*/  IADD3 R2, P1, R26, c[0x0][0x270], RZ ;  /* 0x00009c001a027a10 */ /* 0x000fe40007f3e0ff */
[----:B------:R-:W-:Y:S02]  /*80e0*/  IADD3.X R3, R19, R7, R3, P0, !PT ;  /* 0x0000000713037210 */ /* 0x000fe400007fe403 */
[----:B------:R-:W-:Y:S02]  /*80f0*/  IADD3.X R0, R0, c[0x0][0x274], RZ, P1, !PT ;  /* 0x00009d0000007a10 */ /* 0x000fe40000ffe4ff */
[----:B------:R-:W-:Y:S02]  /*8100*/  LEA R2, P0, R5, R2, 0x2 ;  /* 0x0000000205027211 */ /* 0x000fe400078010ff */
[----:B------:R-:W-:Y:S02]  /*8110*/  ISETP.GE.AND P1, PT, R39, R8, PT ;  /* 0x000000082700720c */ /* 0x000fe40003f26270 */
[----:B------:R-:W-:-:S02]  /*8120*/  LEA.HI.X R3, R5, R0, R3, 0x2, P0 ;  /* 0x0000000005037211 */ /* 0x000fc400000f1403 */
[-C--:B------:R-:W-:Y:S02]  /*8130*/  ISETP.GE.AND P0, PT, R37, R8.reuse, PT ;  /* 0x000000082500720c */ /* 0x080fe40003f06270 */
[-C--:B------:R-:W-:Y:S01]  /*8140*/  ISETP.GE.AND P2, PT, R41, R8.reuse, PT ;  /* 0x000000082900720c */ /* 0x080fe20003f46270 */
[----:B------:R0:W-:Y:S01]  /*8150*/  @!P3 STG.E [R2.64], R89 ;  /* 0x000000590200b986 */ /* 0x0001e2000c101904 */
[-C--:B------:R-:W-:Y:S02]  /*8160*/  ISETP.GE.AND P3, PT, R43, R8.reuse, PT ;  /* 0x000000082b00720c */ /* 0x080fe40003f66270 */
[----:B------:R-:W-:Y:S01]  /*8170*/  IADD3 R97, R97, 0x1, RZ ;  /* 0x0000000161617810 */ /* 0x000fe20007ffe0ff */
[----:B------:R0:W-:Y:S01]  /*8180*/  @!P4 STG.E [R2.64+0x80], R9 ;  /* 0x000080090200c986 */ /* 0x0001e2000c101904 */
[----:B------:R-:W-:-:S03]  /*8190*/  ISETP.GE.AND P4, PT, R45, R8, PT ;  /* 0x000000082d00720c */ /* 0x000fc60003f86270 */
        /* <DEDUP_REMOVED lines=8> */
[----:B------:R0:W-:Y:S04]  /*8220*/  @!P4 STG.E [R2.64+0x400], R81 ;  /* 0x000400510200c986 */ /* 0x0001e8000c101904 */
[----:B------:R0:W-:Y:S04]  /*8230*/  @!P5 STG.E [R2.64+0x480], R15 ;  /* 0x0004800f0200d986 */ /* 0x0001e8000c101904 */
[----:B------:R0:W-:Y:S04]  /*8240*/  @!P6 STG.E [R2.64+0x500], R79 ;  /* 0x0005004f0200e986 */ /* 0x0001e8000c101904 */
[----:B------:R0:W-:Y:S04]  /*8250*/  @!P3 STG.E [R2.64+0x700], R75 ;  /* 0x0007004b0200b986 */ /* 0x0001e8000c101904 */
[----:B------:R0:W-:Y:S01]  /*8260*/  @!P1 STG.E [R2.64+0x280], R23 ;  /* 0x0002801702009986 */ /* 0x0001e2000c101904 */
[----:B------:R-:W-:-:S03]  /*8270*/  ISETP.GE.AND P1, PT, R53, R8, PT ;  /* 0x000000083500720c */ /* 0x000fc60003f26270 */
[----:B------:R0:W-:Y:S01]  /*8280*/  @!P2 STG.E [R2.64+0x300], R83 ;  /* 0x000300530200a986 */ /* 0x0001e2000c101904 */
[----:B------:R-:W-:-:S03]  /*8290*/  ISETP.GE.AND P2, PT, R55, R8, PT ;  /* 0x000000083700720c */ /* 0x000fc60003f46270 */
[----:B------:R0:W-:Y:S01]  /*82a0*/  @!P0 STG.E [R2.64+0x580], R25 ;  /* 0x0005801902008986 */ /* 0x0001e2000c101904 */
[----:B------:R-:W-:-:S05]  /*82b0*/  ISETP.GE.AND P0, PT, R97, c[0x0][0x174], PT ;  /* 0x00005d0061007a0c */ /* 0x000fca0003f06270 */
[----:B------:R0:W-:Y:S01]  /*82c0*/  @!P1 STG.E [R2.64+0x600], R77 ;  /* 0x0006004d02009986 */ /* 0x0001e2000c101904 */
[----:B------:R-:W-:-:S03]  /*82d0*/  IADD3 R94, P1, R94, 0x2000, RZ ;  /* 0x000020005e5e7810 */ /* 0x000fc60007f3e0ff */
[----:B------:R0:W-:Y:S01]  /*82e0*/  @!P2 STG.E [R2.64+0x680], R31 ;  /* 0x0006801f0200a986 */ /* 0x0001e2000c101904 */
[----:B------:R-:W-:Y:S02]  /*82f0*/  IADD3 R92, P2, R92, 0x2000, RZ ;  /* 0x000020005c5c7810 */ /* 0x000fe40007f5e0ff */
[----:B------:R-:W-:Y:S02]  /*8300*/  IADD3.X R93, RZ, R93, RZ, P1, !PT ;  /* 0x0000005dff5d7210 */ /* 0x000fe40000ffe4ff */
[----:B------:R-:W-:Y:S01]  /*8310*/  IADD3.X R91, RZ, R91, RZ, P2, !PT ;  /* 0x0000005bff5b7210 */ /* 0x000fe200017fe4ff */
[----:B------:R-:W-:Y:S01]  /*8320*/  @P0 CALL.REL.NOINC `(.L_x_87) ;  /* 0x0000001000000944 */ /* 0x000fe20003c00000 */
[----:B------:R-:W-:Y:S05]  /*8330*/  BRA `(.L_x_88) ;  /* 0xffff7fd000007947 */ /* 0x000fea000383ffff */
.L_x_87:
[----:B------:R-:W-:Y:S05]  /*8340*/  EXIT ;  /* 0x000000000000794d */ /* 0x000fea0003800000 */
.L_x_89:
        /* <DEDUP_REMOVED lines=11> */
.L_x_5321:


//--------------------- .text._Z25selective_scan_fwd_kernelI32Selective_Scan_fwd_kernel_traitsILi128ELi16ELi1ELb0ELb0ELb1ELb0EfN3c107complexIfEEEEv13SSMParamsBase --------------------------
	.section	.text._Z25selective_scan_fwd_kernelI32Selective_Scan_fwd_kernel_traitsILi128ELi16ELi1ELb0ELb0ELb1ELb0EfN3c107complexIfEEEEv13SSMParamsBase,"ax",@progbits
	.sectioninfo	@"SHI_REGISTERS=168"
	.align	128
        .global         _Z25selective_scan_fwd_kernelI32Selective_Scan_fwd_kernel_traitsILi128ELi16ELi1ELb0ELb0ELb1ELb0EfN3c107complexIfEEEEv13SSMParamsBase
        .type           _Z25selective_scan_fwd_kernelI32Selective_Scan_fwd_kernel_traitsILi128ELi16ELi1ELb0ELb0ELb1ELb0EfN3c107complexIfEEEEv13SSMParamsBase,@function
        .size           _Z25selective_scan_fwd_kernelI32Selective_Scan_fwd_kernel_traitsILi128ELi16ELi1ELb0ELb0ELb1ELb0EfN3c107complexIfEEEEv13SSMParamsBase,(.L_x_5322 - _Z25selective_scan_fwd_kernelI32Selective_Scan_fwd_kernel_traitsILi128ELi16ELi1ELb0ELb0ELb1ELb0EfN3c107complexIfEEEEv13SSMParamsBase)
        .other          _Z25selective_scan_fwd_kernelI32Selective_Scan_fwd_kernel_traitsILi128ELi16ELi1ELb0ELb0ELb1ELb0EfN3c107complexIfEEEEv13SSMParamsBase,@"STO_CUDA_ENTRY STV_DEFAULT"
_Z25selective_scan_fwd_kernelI32Selective_Scan_fwd_kernel_traitsILi128ELi16ELi1ELb0ELb0ELb1ELb0EfN3c107complexIfEEEEv13SSMParamsBase:
.text._Z25selective_scan_fwd_kernelI32Selective_Scan_fwd_kernel_traitsILi128ELi16ELi1ELb0ELb0ELb1ELb0EfN3c107complexIfEEEEv13SSMParamsBase:
[----:B------:R-:W-:Y:S02]  /*0000*/  MOV R1, c[0x0][0x28] ;  /* 0x00000a0000017a02 */ /* 0x000fe40000000f00 */
[----:B------:R-:W-:Y:S01]  /*0010*/  IABS R9, c[0x0][0x178] ;  /* 0x00005e0000097a13 */ /* 0x000fe20000000000 */
[----:B------:R-:W0:Y:S01]  /*0020*/  S2UR UR4, SR_CTAID.Y ;  /* 0x00000000000479c3 */ /* 0x000e220000002600 */
[----:B------:R-:W-:Y:S01]  /*0030*/  ISETP.NE.U32.AND P1, PT, RZ, c[0x0][0x250], PT ;  /* 0x00009400ff007a0c */ /* 0x000fe20003f25070 */
[----:B------:R-:W-:Y:S01]  /*0040*/  ULDC.64 UR22, c[0x0][0x118] ;  /* 0x0000460000167ab9 */ /* 0x000fe20000000a00 */
[----:B------:R-:W-:Y:S01]  /*0050*/  ISETP.NE.U32.AND P0, PT, RZ, c[0x0][0x238], PT ;  /* 0x00008e00ff007a0c */ /* 0x000fe20003f05070 */
[----:B------:R-:W-:Y:S01]  /*0060*/  ULDC.64 UR28, c[0x0][0x1c8] ;  /* 0x00007200001c7ab9 */ /* 0x000fe20000000a00 */
[----:B------:R-:W-:-:S03]  /*0070*/  ISETP.NE.AND.EX P1, PT, RZ, c[0x0][0x254], PT, P1 ;  /* 0x00009500ff007a0c */ /* 0x000fc60003f25310 */
[----:B------:R-:W1:Y:S01]  /*0080*/  S2UR UR9, SR_CTAID.X ;  /* 0x00000000000979c3 */ /* 0x000e620000002500 */
[----:B------:R-:W-:Y:S01]  /*0090*/  ISETP.NE.AND.EX P0, PT, RZ, c[0x0][0x23c], PT, P0 ;  /* 0x00008f00ff007a0c */ /* 0x000fe20003f05300 */
[----:B------:R-:W-:Y:S02]  /*00a0*/  ULDC UR25, c[0x0][0x1d0] ;  /* 0x0000740000197ab9 */ /* 0x000fe40000000800 */
[----:B------:R-:W-:Y:S02]  /*00b0*/  ULDC UR18, c[0x0][0x1d0] ;  /* 0x0000740000127ab9 */ /* 0x000fe40000000800 */
[----:B------:R-:W-:Y:S02]  /*00c0*/  ULDC UR30, c[0x0][0x1d4] ;  /* 0x00007500001e7ab9 */ /* 0x000fe40000000800 */
[----:B------:R-:W2:Y:S01]  /*00d0*/  R2UR UR8, R9 ;  /* 0x00000000090873c2 */ /* 0x000ea200000e0000 */
[----:B------:R-:W-:Y:S02]  /*00e0*/  ULDC UR26, c[0x0][0x1d8] ;  /* 0x00007600001a7ab9 */ /* 0x000fe40000000800 */
[----:B------:R-:W-:-:S02]  /*00f0*/  ULDC UR27, c[0x0][0x1e0] ;  /* 0x00007800001b7ab9 */ /* 0x000fc40000000800 */
[----:B------:R-:W-:Y:S02]  /*0100*/  ULDC UR17, c[0x0][0x1e0] ;  /* 0x0000780000117ab9 */ /* 0x000fe40000000800 */
[----:B------:R-:W-:Y:S01]  /*0110*/  ULDC UR31, c[0x0][0x1d8] ;  /* 0x00007600001f7ab9 */ /* 0x000fe20000000800 */
[----:B0-----:R-:W-:Y:S01]  /*0120*/  MOV R0, UR4 ;  /* 0x0000000400007c02 */ /* 0x001fe20008000f00 */
[----:B------:R-:W-:Y:S02]  /*0130*/  ULDC UR32, c[0x0][0x1dc] ;  /* 0x0000770000207ab9 */ /* 0x000fe40000000800 */
[----:B------:R-:W-:Y:S01]  /*0140*/  ULDC UR33, c[0x0][0x1e4] ;  /* 0x0000790000217ab9 */ /* 0x000fe20000000800 */
[----:B------:R-:W0:Y:S01]  /*0150*/  R2UR UR14, R0 ;  /* 0x00000000000e73c2 */ /* 0x000e2200000e0000 */
[C---:B------:R-:W-:Y:S01]  /*0160*/  @P1 LEA R4, P3, R0.reuse, c[0x0][0x250], 0x2 ;  /* 0x0000940000041a11 */ /* 0x040fe200078610ff */
[----:B------:R-:W-:Y:S01]  /*0170*/  ULDC UR34, c[0x0][0x1e8] ;  /* 0x00007a0000227ab9 */ /* 0x000fe20000000800 */
[----:B------:R-:W-:Y:S01]  /*0180*/  @P0 LEA R2, P2, R0, c[0x0][0x238], 0x2 ;  /* 0x00008e0000020a11 */ /* 0x000fe200078410ff */
[----:B------:R-:W-:-:S02]  /*0190*/  ULDC UR35, c[0x0][0x1ec] ;  /* 0x00007b0000237ab9 */ /* 0x000fc40000000800 */
[----:B------:R-:W-:Y:S02]  /*01a0*/  ULDC.64 UR12, c[0x0][0x240] ;  /* 0x00009000000c7ab9 */ /* 0x000fe40000000a00 */
[----:B------:R-:W-:Y:S01]  /*01b0*/  ULDC.64 UR10, c[0x0][0x248] ;  /* 0x00009200000a7ab9 */ /* 0x000fe20000000a00 */
[----:B--2---:R-:W2:Y:S01]  /*01c0*/  I2F.RP R6, UR8 ;  /* 0x0000000800067d06 */ /* 0x004ea20008209400 */
[----:B0-----:R-:W-:-:S07]  /*01d0*/  USHF.R.S32.HI UR21, URZ, 0x1f, UR14 ;  /* 0x0000001f3f157899 */ /* 0x001fce000801140e */
[----:B--2---:R-:W0:Y:S01]  /*01e0*/  MUFU.RCP R6, R6 ;  /* 0x0000000600067308 */ /* 0x004e220000001000 */
[----:B------:R-:W-:Y:S01]  /*01f0*/  MOV R5, UR21 ;  /* 0x0000001500057c02 */ /* 0x000fe20008000f00 */
[----:B------:R-:W-:Y:S01]  /*0200*/  UMOV UR4, URZ ;  /* 0x0000003f00047c82 */ /* 0x000fe20008000000 */
[----:B------:R-:W-:Y:S02]  /*0210*/  MOV R3, UR21 ;  /* 0x0000001500037c02 */ /* 0x000fe40008000f00 */
[C---:B------:R-:W-:Y:S02]  /*0220*/  @P1 LEA.HI.X R5, R0.reuse, c[0x0][0x254], R5, 0x2, P3 ;  /* 0x0000950000051a11 */ /* 0x040fe400018f1405 */
[----:B------:R-:W-:-:S03]  /*0230*/  @P0 LEA.HI.X R3, R0, c[0x0][0x23c], R3, 0x2, P2 ;  /* 0x00008f0000030a11 */ /* 0x000fc600010f1403 */
[----:B------:R2:W5:Y:S01]  /*0240*/  @P1 LDG.E R4, [R4.64] ;  /* 0x0000001604041981 */ /* 0x000562000c1e1900 */
[----:B------:R-:W3:Y:S03]  /*0250*/  R2UR UR15, R0 ;  /* 0x00000000000f73c2 */ /* 0x000ee600000e0000 */
[----:B------:R1:W5:Y:S01]  /*0260*/  @P0 LDG.E R8, [R2.64] ;  /* 0x0000001602080981 */ /* 0x000362000c1e1900 */
[----:B0-----:R-:W-:Y:S01]  /*0270*/  IADD3 R7, R6, 0xffffffe, RZ ;  /* 0x0ffffffe06077810 */ /* 0x001fe20007ffe0ff */
[----:B------:R-:W-:Y:S01]  /*0280*/  UIMAD UR26, UR21, UR26, URZ ;  /* 0x0000001a151a72a4 */ /* 0x000fe2000f8e023f */
[----:B--2---:R-:W-:-:S04]  /*0290*/  IABS R5, R0 ;  /* 0x0000000000057213 */ /* 0x004fc80000000000 */
[----:B------:R-:W0:Y:S01]  /*02a0*/  F2I.FTZ.U32.TRUNC.NTZ R7, R7 ;  /* 0x0000000700077305 */ /* 0x000e22000021f000 */
[----:B------:R-:W2:Y:S01]  /*02b0*/  R2UR UR7, R5 ;  /* 0x00000000050773c2 */ /* 0x000ea200000e0000 */
[----:B-1----:R-:W-:Y:S01]  /*02c0*/  MOV R2, UR9 ;  /* 0x0000000900027c02 */ /* 0x002fe20008000f00 */
[----:B------:R-:W-:Y:S01]  /*02d0*/  ULDC UR9, c[0x0][0x178] ;  /* 0x00005e0000097ab9 */ /* 0x000fe20000000800 */
[----:B------:R-:W-:Y:S01]  /*02e0*/  MOV R3, c[0x0][0x174] ;  /* 0x00005d0000037a02 */ /* 0x000fe20000000f00 */
[----:B------:R-:W-:-:S03]  /*02f0*/  UISETP.NE.AND UP1, UPT, URZ, UR9, UPT ;  /* 0x000000093f00728c */ /* 0x000fc6000bf25270 */
[----:B------:R-:W-:Y:S01]  /*0300*/  ISETP.GE.AND P2, PT, R3, 0x1, PT ;  /* 0x000000010300780c */ /* 0x000fe20003f46270 */
[----:B------:R-:W1:Y:S08]  /*0310*/  R2UR UR20, R2 ;  /* 0x00000000021473c2 */ /* 0x000e7000000e0000 */
[----:B0-----:R-:W0:Y:S08]  /*0320*/  R2UR UR5, R7 ;  /* 0x00000000070573c2 */ /* 0x001e3000000e0000 */
[----:B------:R-:W4:Y:S01]  /*0330*/  R2UR UR16, R2 ;  /* 0x00000000021073c2 */ /* 0x000f2200000e0000 */
[----:B-1----:R-:W-:-:S04]  /*0340*/  USHF.R.S32.HI UR24, URZ, 0x1f, UR20 ;  /* 0x0000001f3f187899 */ /* 0x002fc80008011414 */
[----:B------:R-:W-:Y:S02]  /*0350*/  UIMAD UR25, UR24, UR25, URZ ;  /* 0x00000019181972a4 */ /* 0x000fe4000f8e023f */
[----:B------:R-:W-:Y:S02]  /*0360*/  UIMAD UR27, UR24, UR27, URZ ;  /* 0x0000001b181b72a4 */ /* 0x000fe4000f8e023f */
[----:B0-----:R-:W-:Y:S02]  /*0370*/  UIADD3 UR6, URZ, -UR5, URZ ;  /* 0x800000053f067290 */ /* 0x001fe4000fffe03f */
[----:B------:R-:W-:Y:S02]  /*0380*/  UIMAD UR25, UR20, UR30, UR25 ;  /* 0x0000001e141972a4 */ /* 0x000fe4000f8e0219 */
[----:B------:R-:W-:-:S04]  /*0390*/  UIMAD UR6, UR6, UR8, URZ ;  /* 0x00000008060672a4 */ /* 0x000fc8000f8e023f */
[----:B------:R-:W-:Y:S02]  /*03a0*/  UIMAD.WIDE.U32 UR4, UR5, UR6, UR4 ;  /* 0x00000006050472a5 */ /* 0x000fe4000f8e0004 */
[----:B----4-:R-:W-:Y:S02]  /*03b0*/  UIMAD.WIDE.U32 UR18, UR16, UR18, URZ ;  /* 0x00000012101272a5 */ /* 0x010fe4000f8e003f */
[----:B--2---:R-:W-:Y:S02]  /*03c0*/  UIMAD.WIDE.U32 UR4, UR5, UR7, URZ ;  /* 0x00000007050472a5 */ /* 0x004fe4000f8e003f */
[----:B------:R-:W-:Y:S02]  /*03d0*/  ULDC UR6, c[0x0][0x1b0] ;  /* 0x00006c0000067ab9 */ /* 0x000fe40000000800 */
[----:B------:R-:W-:Y:S02]  /*03e0*/  UIADD3 UR4, -UR5, URZ, URZ ;  /* 0x0000003f05047290 */ /* 0x000fe4000fffe13f */
[----:B------:R-:W-:-:S02]  /*03f0*/  UIMAD UR6, UR24, UR6, URZ ;  /* 0x00000006180672a4 */ /* 0x000fc4000f8e023f */
[----:B------:R-:W-:-:S03]  /*0400*/  UIMAD UR4, UR8, UR4, UR7 ;  /* 0x00000004080472a4 */ /* 0x000fc6000f8e0207 */
[----:B------:R-:W-:Y:S02]  /*0410*/  ULDC UR7, c[0x0][0x178] ;  /* 0x00005e0000077ab9 */ /* 0x000fe40000000800 */
[----:B------:R-:W-:-:S11]  /*0420*/  UISETP.GT.U32.AND UP2, UPT, UR8, UR4, UPT ;  /* 0x000000040800728c */ /* 0x000fd6000bf44070 */
[----:B------:R-:W-:Y:S02]  /*0430*/  @!UP2 UIADD3 UR4, UR4, -UR8, URZ ;  /* 0x800000080404a290 */ /* 0x000fe4000fffe03f */
[----:B------:R-:W-:Y:S02]  /*0440*/  @!UP2 UIADD3 UR5, UR5, 0x1, URZ ;  /* 0x000000010505a890 */ /* 0x000fe4000fffe03f */
[----:B------:R-:W-:Y:S02]  /*0450*/  UISETP.GE.U32.AND UP0, UPT, UR4, UR8, UPT ;  /* 0x000000080400728c */ /* 0x000fe4000bf06070 */
[----:B---3--:R-:W-:-:S03]  /*0460*/  ULOP3.LUT UR4, UR15, UR7, URZ, 0x3c, !UPT ;  /* 0x000000070f047292 */ /* 0x008fc6000f8e3c3f */
[----:B------:R-:W-:Y:S02]  /*0470*/  ULDC UR7, c[0x0][0x1b4] ;  /* 0x00006d0000077ab9 */ /* 0x000fe40000000800 */
[----:B------:R-:W-:Y:S02]  /*0480*/  UISETP.GE.AND UP2, UPT, UR4, URZ, UPT ;  /* 0x0000003f0400728c */ /* 0x000fe4000bf46270 */
[----:B------:R-:W-:Y:S02]  /*0490*/  UIMAD UR6, UR20, UR7, UR6 ;  /* 0x00000007140672a4 */ /* 0x000fe4000f8e0206 */
[----:B------:R-:W-:Y:S02]  /*04a0*/  @UP0 UIADD3 UR5, UR5, 0x1, URZ ;  /* 0x0000000105050890 */ /* 0x000fe4000fffe03f */
[----:B------:R-:W-:-:S05]  /*04b0*/  ULDC UR4, c[0x0][0x1b0] ;  /* 0x00006c0000047ab9 */ /* 0x000fca0000000800 */
[----:B------:R-:W-:Y:S02]  /*04c0*/  UMOV UR8, UR5 ;  /* 0x0000000500087c82 */ /* 0x000fe40008000000 */
[----:B------:R-:W-:Y:S02]  /*04d0*/  @!UP2 UIADD3 UR8, -UR8, URZ, URZ ;  /* 0x0000003f0808a290 */ /* 0x000fe4000fffe13f */
[----:B------:R-:W-:Y:S02]  /*04e0*/  UIMAD.WIDE.U32 UR4, UR16, UR4, URZ ;  /* 0x00000004100472a5 */ /* 0x000fe4000f8e003f */
[----:B------:R-:W-:Y:S02]  /*04f0*/  @!UP1 ULOP3.LUT UR8, URZ, UR9, URZ, 0x33, !UPT ;  /* 0x000000093f089292 */ /* 0x000fe4000f8e333f */
[----:B------:R-:W-:Y:S02]  /*0500*/  UIADD3 UR5, UR5, UR6, URZ ;  /* 0x0000000605057290 */ /* 0x000fe4000fffe03f */
[----:B------:R-:W-:-:S02]  /*0510*/  USHF.R.S32.HI UR6, URZ, 0x1f, UR8 ;  /* 0x0000001f3f067899 */ /* 0x000fc40008011408 */
[----:B------:R-:W-:Y:S02]  /*0520*/  UIMAD.WIDE.U32 UR16, UR16, UR17, URZ ;  /* 0x00000011101072a5 */ /* 0x000fe4000f8e003f */
[----:B------:R-:W-:Y:S02]  /*0530*/  UIMAD UR9, UR6, UR28, URZ ;  /* 0x0000001c060972a4 */ /* 0x000fe4000f8e023f */
[----:B------:R-:W-:Y:S02]  /*0540*/  UIMAD.WIDE.U32 UR6, UR8, UR28, UR4 ;  /* 0x0000001c080672a5 */ /* 0x000fe4000f8e0004 */
[----:B------:R-:W-:Y:S02]  /*0550*/  UIMAD UR29, UR8, UR29, UR9 ;  /* 0x0000001d081d72a4 */ /* 0x000fe4000f8e0209 */
[----:B------:R-:W-:Y:S02]  /*0560*/  ULDC UR28, c[0x0][0x1e8] ;  /* 0x00007a00001c7ab9 */ /* 0x000fe40000000800 */
[----:B------:R-:W-:-:S02]  /*0570*/  UMOV UR4, URZ ;  /* 0x0000003f00047c82 */ /* 0x000fc40008000000 */
[----:B------:R-:W-:Y:S02]  /*0580*/  UMOV UR5, URZ ;  /* 0x0000003f00057c82 */ /* 0x000fe40008000000 */
[----:B------:R-:W-:Y:S02]  /*0590*/  ULDC.64 UR8, c[0x0][0x230] ;  /* 0x00008c0000087ab9 */ /* 0x000fe40000000a00 */
[----:B------:R-:W-:Y:S01]  /*05a0*/  UIMAD UR28, UR21, UR28, URZ ;  /* 0x0000001c151c72a4 */ /* 0x000fe2000f8e023f */
[----:B------:R-:W-:Y:S11]  /*05b0*/  @!P2 EXIT ;  /* 0x000000000000a94d */ /* 0x000ff60003800000 */
[----:B------:R-:W0:Y:S01]  /*05c0*/  S2R R152, SR_TID.X ;  /* 0x0000000000987919 */ /* 0x000e220000002100 */
[----:B-----5:R1:W2:Y:S01]  /*05d0*/  @P1 R2UR UR4, R4 ;  /* 0x00000000040413c2 */ /* 0x0202a200000e0000 */
[----:B------:R-:W-:Y:S02]  /*05e0*/  UIMAD UR27, UR20, UR33, UR27 ;  /* 0x00000021141b72a4 */ /* 0x000fe4000f8e021b */
[----:B------:R-:W3:Y:S01]  /*05f0*/  S2R R3, SR_LANEID ;  /* 0x0000000000037919 */ /* 0x000ee20000000000 */
[----:B------:R-:W-:-:S02]  /*0600*/  UIADD3 UR19, UR19, UR25, URZ ;  /* 0x0000001913137290 */ /* 0x000fc4000fffe03f */
[----:B------:R-:W-:Y:S02]  /*0610*/  UIADD3 UR17, UR17, UR27, URZ ;  /* 0x0000001b11117290 */ /* 0x000fe4000fffe03f */
[----:B------:R1:W4:Y:S01]  /*0620*/  @P0 R2UR UR5, R8 ;  /* 0x00000000080503c2 */ /* 0x00032200000e0000 */
[----:B------:R-:W-:Y:S02]  /*0630*/  UIMAD UR26, UR14, UR32, UR26 ;  /* 0x000000200e1a72a4 */ /* 0x000fe4000f8e021a */
[----:B------:R-:W-:Y:S02]  /*0640*/  UIMAD.WIDE.U32 UR18, UR15, UR31, UR18 ;  /* 0x0000001f0f1272a5 */ /* 0x000fe4000f8e0012 */
[----:B------:R-:W-:Y:S02]  /*0650*/  UIMAD UR28, UR14, UR35, UR28 ;  /* 0x000000230e1c72a4 */ /* 0x000fe4000f8e021c */
[----:B------:R-:W-:Y:S02]  /*0660*/  UIMAD.WIDE.U32 UR14, UR15, UR34, UR16 ;  /* 0x000000220f0e72a5 */ /* 0x000fe4000f8e0010 */
[----:B------:R-:W-:-:S02]  /*0670*/  UIADD3 UR17, UR19, UR26, URZ ;  /* 0x0000001a13117290 */ /* 0x000fc4000fffe03f */
[----:B------:R-:W-:Y:S02]  /*0680*/  ULEA UR16, UP0, UR18, UR12, 0x2 ;  /* 0x0000000c12107291 */ /* 0x000fe4000f80103f */
[----:B------:R-:W-:Y:S01]  /*0690*/  ULEA UR10, UP1, UR14, UR10, 0x2 ;  /* 0x0000000a0e0a7291 */ /* 0x000fe2000f82103f */
[----:B0-----:R-:W-:Y:S01]  /*06a0*/  SHF.L.U32 R151, R152, 0x4, RZ ;  /* 0x0000000498977819 */ /* 0x001fe200000006ff */
[----:B------:R-:W-:Y:S02]  /*06b0*/  ULEA.HI.X UR18, UR18, UR13, UR17, 0x2, UP0 ;  /* 0x0000000d12127291 */ /* 0x000fe400080f1411 */
[----:B------:R-:W-:Y:S01]  /*06c0*/  ULEA UR12, UP2, UR6, UR8, 0x2 ;  /* 0x00000008060c7291 */ /* 0x000fe2000f84103f */
[----:B------:R-:W-:Y:S01]  /*06d0*/  LOP3.LUT R151, R151, 0xfffffe00, RZ, 0xc0, !PT ;  /* 0xfffffe0097977812 */ /* 0x000fe200078ec0ff */
[----:B------:R-:W-:Y:S02]  /*06e0*/  UIADD3 UR7, UR7, UR29, URZ ;  /* 0x0000001d07077290 */ /* 0x000fe4000fffe03f */
[----:B------:R-:W-:Y:S01]  /*06f0*/  UIADD3 UR15, UR15, UR28, URZ ;  /* 0x0000001c0f0f7290 */ /* 0x000fe2000fffe03f */
[----:B------:R-:W-:Y:S01]  /*0700*/  LOP3.LUT R153, R151, 0x1f, R152, 0xf8, !PT ;  /* 0x0000001f97997812 */ /* 0x000fe200078ef898 */
[----:B------:R-:W-:-:S02]  /*0710*/  ULEA.HI.X UR13, UR6, UR9, UR7, 0x2, UP2 ;  /* 0x00000009060d7291 */ /* 0x000fc400090f1407 */
[----:B------:R-:W-:Y:S02]  /*0720*/  ULEA.HI.X UR11, UR14, UR11, UR15, 0x2, UP1 ;  /* 0x0000000b0e0b7291 */ /* 0x000fe400088f140f */
[----:B------:R-:W-:Y:S02]  /*0730*/  UMOV UR9, UR10 ;  /* 0x0000000a00097c82 */ /* 0x000fe40008000000 */
[----:B------:R-:W-:Y:S02]  /*0740*/  UMOV UR6, URZ ;  /* 0x0000003f00067c82 */ /* 0x000fe40008000000 */
[----:B------:R-:W-:Y:S02]  /*0750*/  UMOV UR8, UR16 ;  /* 0x0000001000087c82 */ /* 0x000fe40008000000 */
[----:B-1234-:R-:W-:Y:S02]  /*0760*/  UMOV UR10, UR18 ;  /* 0x00000012000a7c82 */ /* 0x01efe40008000000 */
.L_x_132:
[----:B------:R-:W-:Y:S01]  /*0770*/  BAR.SYNC.DEFER_BLOCKING 0x0 ;  /* 0x0000000000007b1d */ /* 0x000fe20000010000 */
[C---:B------:R-:W-:Y:S01]  /*0780*/  LOP3.LUT R20, R153.reuse, 0x20, RZ, 0xfc, !PT ;  /* 0x0000002099147812 */ /* 0x040fe200078efcff */
[----:B------:R-:W-:Y:S01]  /*0790*/  CS2R R6, SRZ ;  /* 0x0000000000067805 */ /* 0x000fe2000001ff00 */
[----:B------:R-:W-:Y:S01]  /*07a0*/  MOV R4, UR8 ;  /* 0x0000000800047c02 */ /* 0x000fe20008000f00 */
[----:B------:R-:W-:Y:S01]  /*07b0*/  CS2R R8, SRZ ;  /* 0x0000000000087805 */ /* 0x000fe2000001ff00 */
[----:B------:R-:W-:Y:S01]  /*07c0*/  MOV R5, UR10 ;  /* 0x0000000a00057c02 */ /* 0x000fe20008000f00 */
[----:B------:R-:W-:Y:S01]  /*07d0*/  UMOV UR7, 0xfffff800 ;  /* 0xfffff80000077882 */ /* 0x000fe20000000000 */
[C---:B------:R-:W-:Y:S01]  /*07e0*/  LOP3.LUT R21, R153.reuse, 0x40, RZ, 0xfc, !PT ;  /* 0x0000004099157812 */ /* 0x040fe200078efcff */
[----:B------:R-:W-:Y:S01]  /*07f0*/  ULDC UR17, c[0x0][0x168] ;  /* 0x00005a0000117ab9 */ /* 0x000fe20000000800 */
[C---:B------:R-:W-:Y:S01]  /*0800*/  LOP3.LUT R24, R153.reuse, 0x60, RZ, 0xfc, !PT ;  /* 0x0000006099187812 */ /* 0x040fe200078efcff */
[----:B------:R-:W-:Y:S01]  /*0810*/  UIMAD UR17, UR6, UR7, UR17 ;  /* 0x00000007061172a4 */ /* 0x000fe2000f8e0211 */
[C---:B------:R-:W-:Y:S01]  /*0820*/  LOP3.LUT R25, R153.reuse, 0x80, RZ, 0xfc, !PT ;  /* 0x0000008099197812 */ /* 0x040fe200078efcff */
[C---:B------:R-:W-:Y:S01]  /*0830*/  IMAD.WIDE R4, R153.reuse, 0x4, R4 ;  /* 0x0000000499047825 */ /* 0x040fe200078e0204 */
[C---:B------:R-:W-:Y:S01]  /*0840*/  LOP3.LUT R26, R153.reuse, 0xa0, RZ, 0xfc, !PT ;  /* 0x000000a0991a7812 */ /* 0x040fe200078efcff */
[----:B------:R-:W-:Y:S01]  /*0850*/  CS2R R10, SRZ ;  /* 0x00000000000a7805 */ /* 0x000fe2000001ff00 */
[C---:B------:R-:W-:Y:S01]  /*0860*/  LOP3.LUT R27, R153.reuse, 0xc0, RZ, 0xfc, !PT ;  /* 0x000000c0991b7812 */ /* 0x040fe200078efcff */
[----:B------:R-:W-:Y:S01]  /*0870*/  CS2R R12, SRZ ;  /* 0x00000000000c7805 */ /* 0x000fe2000001ff00 */
[----:B------:R-:W-:Y:S01]  /*0880*/  ISETP.GE.AND P2, PT, R153, UR17, PT ;  /* 0x0000001199007c0c */ /* 0x000fe2000bf46270 */
[----:B------:R-:W-:Y:S01]  /*0890*/  CS2R R14, SRZ ;  /* 0x00000000000e7805 */ /* 0x000fe2000001ff00 */
[----:B------:R-:W-:Y:S01]  /*08a0*/  ISETP.GE.AND P1, PT, R20, UR17, PT ;  /* 0x0000001114007c0c */ /* 0x000fe2000bf26270 */
[----:B------:R-:W-:Y:S01]  /*08b0*/  CS2R R16, SRZ ;  /* 0x0000000000107805 */ /* 0x000fe2000001ff00 */
[----:B------:R-:W-:-:S02]  /*08c0*/  ISETP.GE.AND P0, PT, R21, UR17, PT ;  /* 0x0000001115007c0c */ /* 0x000fc4000bf06270 */
[C---:B------:R-:W-:Y:S02]  /*08d0*/  LOP3.LUT R28, R153.reuse, 0xe0, RZ, 0xfc, !PT ;  /* 0x000000e0991c7812 */ /* 0x040fe400078efcff */
[----:B------:R-:W-:Y:S02]  /*08e0*/  ISETP.GE.AND P4, PT, R24, UR17, PT ;  /* 0x0000001118007c0c */ /* 0x000fe4000bf86270 */
[----:B------:R-:W-:Y:S02]  /*08f0*/  LOP3.LUT R30, R153, 0x100, RZ, 0xfc, !PT ;  /* 0x00000100991e7812 */ /* 0x000fe400078efcff */
[----:B------:R-:W-:Y:S01]  /*0900*/  ISETP.GE.AND P6, PT, R25, UR17, PT ;  /* 0x0000001119007c0c */ /* 0x000fe2000bfc6270 */
[----:B------:R0:W2:Y:S01]  /*0910*/  @!P2 LDG.E R7, [R4.64] ;  /* 0x000000160407a981 */ /* 0x0000a2000c1e1900 */
[----:B------:R-:W-:Y:S02]  /*0920*/  ISETP.GE.AND P5, PT, R26, UR17, PT ;  /* 0x000000111a007c0c */ /* 0x000fe4000bfa6270 */
[----:B------:R-:W-:Y:S01]  /*0930*/  ISETP.GE.AND P3, PT, R27, UR17, PT ;  /* 0x000000111b007c0c */ /* 0x000fe2000bf66270 */
[----:B------:R0:W3:Y:S01]  /*0940*/  @!P1 LDG.E R6, [R4.64+0x80] ;  /* 0x0000801604069981 */ /* 0x0000e2000c1e1900 */
[----:B------:R-:W-:-:S02]  /*0950*/  ISETP.GE.AND P2, PT, R28, UR17, PT ;  /* 0x000000111c007c0c */ /* 0x000fc4000bf46270 */
[----:B------:R-:W-:Y:S01]  /*0960*/  ISETP.GE.AND P1, PT, R30, UR17, PT ;  /* 0x000000111e007c0c */ /* 0x000fe2000bf26270 */
[----:B------:R0:W4:Y:S01]  /*0970*/  @!P0 LDG.E R9, [R4.64+0x100] ;  /* 0x0001001604098981 */ /* 0x000122000c1e1900 */
[C---:B------:R-:W-:Y:S02]  /*0980*/  LOP3.LUT R32, R153.reuse, 0x120, RZ, 0xfc, !PT ;  /* 0x0000012099207812 */ /* 0x040fe400078efcff */
[C---:B------:R-:W-:Y:S01]  /*0990*/  LOP3.LUT R34, R153.reuse, 0x140, RZ, 0xfc, !PT ;  /* 0x0000014099227812 */ /* 0x040fe200078efcff */
[----:B------:R0:W5:Y:S01]  /*09a0*/  @!P4 LDG.E R8, [R4.64+0x180] ;  /* 0x000180160408c981 */ /* 0x000162000c1e1900 */
[C---:B------:R-:W-:Y:S02]  /*09b0*/  LOP3.LUT R36, R153.reuse, 0x160, RZ, 0xfc, !PT ;  /* 0x0000016099247812 */ /* 0x040fe400078efcff */
[C---:B------:R-:W-:Y:S01]  /*09c0*/  LOP3.LUT R38, R153.reuse, 0x180, RZ, 0xfc, !PT ;  /* 0x0000018099267812 */ /* 0x040fe200078efcff */
[----:B------:R0:W5:Y:S01]  /*09d0*/  @!P6 LDG.E R11, [R4.64+0x200] ;  /* 0x00020016040be981 */ /* 0x000162000c1e1900 */
[----:B------:R-:W-:-:S02]  /*09e0*/  LOP3.LUT R40, R153, 0x1a0, RZ, 0xfc, !PT ;  /* 0x000001a099287812 */ /* 0x000fc400078efcff */
[----:B------:R-:W-:Y:S01]  /*09f0*/  ISETP.GE.AND P0, PT, R32, UR17, PT ;  /* 0x0000001120007c0c */ /* 0x000fe2000bf06270 */
[----:B------:R0:W5:Y:S01]  /*0a00*/  @!P5 LDG.E R10, [R4.64+0x280] ;  /* 0x00028016040ad981 */ /* 0x000162000c1e1900 */
[C---:B------:R-:W-:Y:S02]  /*0a10*/  LOP3.LUT R42, R153.reuse, 0x1c0, RZ, 0xfc, !PT ;  /* 0x000001c0992a7812 */ /* 0x040fe400078efcff */
[----:B------:R-:W-:Y:S01]  /*0a20*/  ISETP.GE.AND P4, PT, R34, UR17, PT ;  /* 0x0000001122007c0c */ /* 0x000fe2000bf86270 */
[----:B------:R0:W5:Y:S01]  /*0a30*/  @!P3 LDG.E R13, [R4.64+0x300] ;  /* 0x00030016040db981 */ /* 0x000162000c1e1900 */
[----:B------:R-:W-:Y:S02]  /*0a40*/  LOP3.LUT R44, R153, 0x1e0, RZ, 0xfc, !PT ;  /* 0x000001e0992c7812 */ /* 0x000fe400078efcff */
[----:B------:R-:W-:Y:S01]  /*0a50*/  ISETP.GE.AND P6, PT, R36, UR17, PT ;  /* 0x0000001124007c0c */ /* 0x000fe2000bfc6270 */
[----:B------:R0:W5:Y:S01]  /*0a60*/  @!P2 LDG.E R12, [R4.64+0x380] ;  /* 0x00038016040ca981 */ /* 0x000162000c1e1900 */
[----:B------:R-:W-:-:S02]  /*0a70*/  ISETP.GE.AND P5, PT, R38, UR17, PT ;  /* 0x0000001126007c0c */ /* 0x000fc4000bfa6270 */
[----:B------:R-:W-:Y:S01]  /*0a80*/  ISETP.GE.AND P3, PT, R40, UR17, PT ;  /* 0x0000001128007c0c */ /* 0x000fe2000bf66270 */
[----:B------:R0:W5:Y:S01]  /*0a90*/  @!P1 LDG.E R15, [R4.64+0x400] ;  /* 0x00040016040f9981 */ /* 0x000162000c1e1900 */
[----:B------:R-:W-:Y:S02]  /*0aa0*/  ISETP.GE.AND P2, PT, R42, UR17, PT ;  /* 0x000000112a007c0c */ /* 0x000fe4000bf46270 */
[----:B------:R-:W-:Y:S01]  /*0ab0*/  ISETP.GE.AND P1, PT, R44, UR17, PT ;  /* 0x000000112c007c0c */ /* 0x000fe2000bf26270 */
[----:B------:R-:W-:Y:S01]  /*0ac0*/  CS2R R18, SRZ ;  /* 0x0000000000127805 */ /* 0x000fe2000001ff00 */
[----:B------:R-:W-:Y:S01]  /*0ad0*/  CS2R R22, SRZ ;  /* 0x0000000000167805 */ /* 0x000fe2000001ff00 */
[----:B------:R0:W5:Y:S04]  /*0ae0*/  @!P0 LDG.E R14, [R4.64+0x480] ;  /* 0x00048016040e8981 */ /* 0x000168000c1e1900 */
[----:B------:R0:W5:Y:S04]  /*0af0*/  @!P4 LDG.E R17, [R4.64+0x500] ;  /* 0x000500160411c981 */ /* 0x000168000c1e1900 */
[----:B------:R0:W5:Y:S04]  /*0b00*/  @!P6 LDG.E R16, [R4.64+0x580] ;  /* 0x000580160410e981 */ /* 0x000168000c1e1900 */
[----:B------:R0:W5:Y:S04]  /*0b10*/  @!P5 LDG.E R18, [R4.64+0x600] ;  /* 0x000600160412d981 */ /* 0x000168000c1e1900 */
[----:B------:R0:W5:Y:S04]  /*0b20*/  @!P3 LDG.E R19, [R4.64+0x680] ;  /* 0x000680160413b981 */ /* 0x000168000c1e1900 */
[----:B------:R0:W5:Y:S04]  /*0b30*/  @!P2 LDG.E R22, [R4.64+0x700] ;  /* 0x000700160416a981 */ /* 0x000168000c1e1900 */
[----:B------:R0:W5:Y:S01]  /*0b40*/  @!P1 LDG.E R23, [R4.64+0x780] ;  /* 0x0007801604179981 */ /* 0x000162000c1e1900 */
[----:B------:R-:W-:-:S02]  /*0b50*/  IADD3 R154, R151, R3, RZ ;  /* 0x00000003979a7210 */ /* 0x000fc40007ffe0ff */
[----:B------:R-:W-:Y:S02]  /*0b60*/  ISETP.GE.AND P4, PT, R21, UR17, PT ;  /* 0x0000001115007c0c */ /* 0x000fe4000bf86270 */
[----:B------:R-:W-:Y:S02]  /*0b70*/  ISETP.GE.AND P5, PT, R25, UR17, PT ;  /* 0x0000001119007c0c */ /* 0x000fe4000bfa6270 */
[C---:B------:R-:W-:Y:S02]  /*0b80*/  IADD3 R21, R154.reuse, 0x20, RZ ;  /* 0x000000209a157810 */ /* 0x040fe40007ffe0ff */
[C---:B------:R-:W-:Y:S02]  /*0b90*/  IADD3 R25, R154.reuse, 0x40, RZ ;  /* 0x000000409a197810 */ /* 0x040fe40007ffe0ff */
[----:B------:R-:W-:Y:S02]  /*0ba0*/  ISETP.GE.AND P2, PT, R27, UR17, PT ;  /* 0x000000111b007c0c */ /* 0x000fe4000bf46270 */
[----:B0-----:R-:W-:-:S02]  /*0bb0*/  IADD3 R5, R154, 0x60, RZ ;  /* 0x000000609a057810 */ /* 0x001fc40007ffe0ff */
[CC--:B------:R-:W-:Y:S02]  /*0bc0*/  LEA.HI.SX32 R55, R154.reuse, R154.reuse, 0x1b ;  /* 0x0000009a9a377211 */ /* 0x0c0fe400078fdaff */
[C---:B------:R-:W-:Y:S02]  /*0bd0*/  IADD3 R27, R154.reuse, 0x80, RZ ;  /* 0x000000809a1b7810 */ /* 0x040fe40007ffe0ff */
[C---:B------:R-:W-:Y:S02]  /*0be0*/  IADD3 R29, R154.reuse, 0xa0, RZ ;  /* 0x000000a09a1d7810 */ /* 0x040fe40007ffe0ff */
[-C--:B------:R-:W-:Y:S02]  /*0bf0*/  LEA.HI.SX32 R54, R21, R154.reuse, 0x1b ;  /* 0x0000009a15367211 */ /* 0x080fe400078fdaff */
[----:B------:R-:W-:Y:S02]  /*0c00*/  IADD3 R31, R154, 0xc0, RZ ;  /* 0x000000c09a1f7810 */ /* 0x000fe40007ffe0ff */
[----:B------:R-:W-:-:S02]  /*0c10*/  LEA.HI.SX32 R53, R25, R154, 0x1b ;  /* 0x0000009a19357211 */ /* 0x000fc400078fdaff */
[C---:B------:R-:W-:Y:S02]  /*0c20*/  IADD3 R33, R154.reuse, 0xe0, RZ ;  /* 0x000000e09a217810 */ /* 0x040fe40007ffe0ff */
[-C--:B------:R-:W-:Y:S02]  /*0c30*/  LEA.HI.SX32 R52, R5, R154.reuse, 0x1b ;  /* 0x0000009a05347211 */ /* 0x080fe400078fdaff */
        /* <DEDUP_REMOVED lines=16> */
[-C--:B------:R-:W-:Y:S02]  /*0d40*/  LEA.HI.SX32 R163, R163, R154.reuse, 0x1b ;  /* 0x0000009aa3a37211 */ /* 0x080fe400078fdaff */
[-C--:B------:R-:W-:Y:S02]  /*0d50*/  LEA.HI.SX32 R156, R41, R154.reuse, 0x1b ;  /* 0x0000009a299c7211 */ /* 0x080fe400078fdaff */
[----:B------:R-:W-:Y:S02]  /*0d60*/  LEA R4, R3, R151, 0x4 ;  /* 0x0000009703047211 */ /* 0x000fe400078e20ff */
[-C--:B------:R-:W-:Y:S02]  /*0d70*/  LEA.HI.SX32 R155, R155, R154.reuse, 0x1b ;  /* 0x0000009a9b9b7211 */ /* 0x080fe400078fdaff */
[----:B------:R-:W-:Y:S02]  /*0d80*/  LEA.HI.SX32 R154, R43, R154, 0x1b ;  /* 0x0000009a2b9a7211 */ /* 0x000fe400078fdaff */
[----:B------:R-:W-:-:S02]  /*0d90*/  LEA.HI.SX32 R4, R4, R4, 0x1b ;  /* 0x0000000404047211 */ /* 0x000fc400078fdaff */
[----:B------:R-:W-:Y:S02]  /*0da0*/  ISETP.GE.AND P3, PT, R20, UR17, PT ;  /* 0x0000001114007c0c */ /* 0x000fe4000bf66270 */
[----:B------:R-:W-:Y:S02]  /*0db0*/  ISETP.GE.AND P1, PT, R24, UR17, PT ;  /* 0x0000001118007c0c */ /* 0x000fe4000bf26270 */
[----:B------:R-:W-:Y:S01]  /*0dc0*/  CS2R R24, SRZ ;  /* 0x0000000000187805 */ /* 0x000fe2000001ff00 */
[----:B------:R-:W-:Y:S02]  /*0dd0*/  ISETP.GE.AND P0, PT, R153, UR17, PT ;  /* 0x0000001199007c0c */ /* 0x000fe4000bf06270 */
[----:B------:R-:W-:Y:S02]  /*0de0*/  ISETP.GE.AND P6, PT, R26, UR17, PT ;  /* 0x000000111a007c0c */ /* 0x000fe4000bfc6270 */
[----:B------:R-:W-:Y:S01]  /*0df0*/  CS2R R26, SRZ ;  /* 0x00000000001a7805 */ /* 0x000fe2000001ff00 */
[----:B--2---:R-:W-:Y:S04]  /*0e00*/  STS [R55.X4], R7 ;  /* 0x0000000737007388 */ /* 0x004fe80000004800 */
[----:B---3--:R0:W-:Y:S04]  /*0e10*/  STS [R54.X4+0x80], R6 ;  /* 0x0000800636007388 */ /* 0x0081e80000004800 */
[----:B----4-:R-:W-:Y:S04]  /*0e20*/  STS [R53.X4+0x100], R9 ;  /* 0x0001000935007388 */ /* 0x010fe80000004800 */
[----:B-----5:R-:W-:Y:S04]  /*0e30*/  STS [R52.X4+0x180], R8 ;  /* 0x0001800834007388 */ /* 0x020fe80000004800 */
[----:B------:R-:W-:Y:S04]  /*0e40*/  STS [R51.X4+0x200], R11 ;  /* 0x0002000b33007388 */ /* 0x000fe80000004800 */
[----:B------:R-:W-:Y:S04]  /*0e50*/  STS [R50.X4+0x280], R10 ;  /* 0x0002800a32007388 */ /* 0x000fe80000004800 */
[----:B------:R-:W-:Y:S04]  /*0e60*/  STS [R49.X4+0x300], R13 ;  /* 0x0003000d31007388 */ /* 0x000fe80000004800 */
[----:B------:R-:W-:Y:S01]  /*0e70*/  STS [R48.X4+0x380], R12 ;  /* 0x0003800c30007388 */ /* 0x000fe20000004800 */
[----:B0-----:R-:W-:-:S03]  /*0e80*/  MOV R6, UR9 ;  /* 0x0000000900067c02 */ /* 0x001fc60008000f00 */
[----:B------:R-:W-:Y:S01]  /*0e90*/  STS [R47.X4+0x400], R15 ;  /* 0x0004000f2f007388 */ /* 0x000fe20000004800 */
[----:B------:R-:W-:-:S03]  /*0ea0*/  MOV R7, UR11 ;  /* 0x0000000b00077c02 */ /* 0x000fc60008000f00 */
[----:B------:R-:W-:Y:S04]  /*0eb0*/  STS [R46.X4+0x480], R14 ;  /* 0x0004800e2e007388 */ /* 0x000fe80000004800 */
[----:B------:R-:W-:Y:S04]  /*0ec0*/  STS [R45.X4+0x500], R17 ;  /* 0x000500112d007388 */ /* 0x000fe80000004800 */
[----:B------:R-:W-:Y:S04]  /*0ed0*/  STS [R165.X4+0x580], R16 ;  /* 0x00058010a5007388 */ /* 0x000fe80000004800 */
[----:B------:R-:W-:Y:S01]  /*0ee0*/  STS [R163.X4+0x600], R18 ;  /* 0x00060012a3007388 */ /* 0x000fe20000004800 */
[----:B------:R-:W-:-:S03]  /*0ef0*/  IMAD.WIDE R20, R153, 0x4, R6 ;  /* 0x0000000499147825 */ /* 0x000fc600078e0206 */
        /* <DEDUP_REMOVED lines=21> */
[----:B0-----:R-:W-:-:S05]  /*1050*/  CS2R R22, SRZ ;  /* 0x0000000000167805 */ /* 0x001fca000001ff00 */
[----:B------:R-:W2:Y:S01]  /*1060*/  @!P3 LDG.E R24, [R20.64+0x80] ;  /* 0x000080161418b981 */ /* 0x000ea2000c1e1900 */
[----:B------:R-:W-:-:S03]  /*1070*/  ISETP.GE.AND P3, PT, R28, UR17, PT ;  /* 0x000000111c007c0c */ /* 0x000fc6000bf66270 */
[----:B------:R-:W3:Y:S01]  /*1080*/  @!P1 LDG.E R22, [R20.64+0x180] ;  /* 0x0001801614169981 */ /* 0x000ee2000c1e1900 */
[----:B------:R-:W-:Y:S01]  /*1090*/  ISETP.GE.AND P1, PT, R32, UR17, PT ;  /* 0x0000001120007c0c */ /* 0x000fe2000bf26270 */
[----:B------:R-:W-:Y:S02]  /*10a0*/  CS2R R28, SRZ ;  /* 0x00000000001c7805 */ /* 0x000fe4000001ff00 */
[----:B------:R-:W4:Y:S01]  /*10b0*/  @!P0 LDG.E R25, [R20.64] ;  /* 0x0000001614198981 */ /* 0x000f22000c1e1900 */
[----:B------:R-:W-:Y:S02]  /*10c0*/  ISETP.GE.AND P0, PT, R30, UR17, PT ;  /* 0x000000111e007c0c */ /* 0x000fe4000bf06270 */
[----:B------:R-:W-:Y:S01]  /*10d0*/  CS2R R30, SRZ ;  /* 0x00000000001e7805 */ /* 0x000fe2000001ff00 */
[----:B------:R-:W5:Y:S01]  /*10e0*/  @!P4 LDG.E R23, [R20.64+0x100] ;  /* 0x000100161417c981 */ /* 0x000f62000c1e1900 */
[----:B------:R-:W-:-:S03]  /*10f0*/  ISETP.GE.AND P4, PT, R34, UR17, PT ;  /* 0x0000001122007c0c */ /* 0x000fc6000bf86270 */
[----:B------:R-:W3:Y:S01]  /*1100*/  @!P6 LDG.E R26, [R20.64+0x280] ;  /* 0x00028016141ae981 */ /* 0x000ee2000c1e1900 */
        /* <DEDUP_REMOVED lines=8> */
[----:B------:R-:W-:Y:S01]  /*1190*/  ISETP.GE.AND P1, PT, R44, UR17, PT ;  /* 0x000000112c007c0c */ /* 0x000fe2000bf26270 */
[----:B------:R-:W-:Y:S01]  /*11a0*/  CS2R R32, SRZ ;  /* 0x0000000000207805 */ /* 0x000fe2000001ff00 */
[----:B------:R-:W-:Y:S01]  /*11b0*/  CS2R R34, SRZ ;  /* 0x0000000000227805 */ /* 0x000fe2000001ff00 */
[----:B------:R-:W-:Y:S01]  /*11c0*/  CS2R R36, SRZ ;  /* 0x0000000000247805 */ /* 0x000fe2000001ff00 */
[----:B------:R-:W3:Y:S04]  /*11d0*/  @!P0 LDG.E R31, [R20.64+0x400] ;  /* 0x00040016141f8981 */ /* 0x000ee8000c1e1900 */
[----:B------:R-:W3:Y:S04]  /*11e0*/  @!P4 LDG.E R33, [R20.64+0x500] ;  /* 0x000500161421c981 */ /* 0x000ee8000c1e1900 */
[----:B------:R-:W3:Y:S04]  /*11f0*/  @!P6 LDG.E R32, [R20.64+0x580] ;  /* 0x000580161420e981 */ /* 0x000ee8000c1e1900 */
[----:B------:R-:W3:Y:S04]  /*1200*/  @!P5 LDG.E R34, [R20.64+0x600] ;  /* 0x000600161422d981 */ /* 0x000ee8000c1e1900 */
[----:B------:R-:W3:Y:S04]  /*1210*/  @!P3 LDG.E R35, [R20.64+0x680] ;  /* 0x000680161423b981 */ /* 0x000ee8000c1e1900 */
[----:B------:R-:W3:Y:S04]  /*1220*/  @!P2 LDG.E R36, [R20.64+0x700] ;  /* 0x000700161424a981 */ /* 0x000ee8000c1e1900 */
[----:B------:R-:W3:Y:S01]  /*1230*/  @!P1 LDG.E R37, [R20.64+0x780] ;  /* 0x0007801614259981 */ /* 0x000ee2000c1e1900 */
[----:B------:R-:W-:Y:S01]  /*1240*/  ULDC.U8 UR7, c[0x0][0x17e] ;  /* 0x00005f8000077ab9 */ /* 0x000fe20000000000 */
[----:B------:R-:W-:Y:S02]  /*1250*/  BSSY B0, `(.L_x_90) ;  /* 0x0000052000007945 */ /* 0x000fe40003800000 */
[----:B----4-:R-:W-:Y:S04]  /*1260*/  STS [R55.X4], R25 ;  /* 0x0000001937007388 */ /* 0x010fe80000004800 */
[----:B--2---:R-:W-:Y:S04]  /*1270*/  STS [R54.X4+0x80], R24 ;  /* 0x0000801836007388 */ /* 0x004fe80000004800 */
[----:B-----5:R-:W-:Y:S04]  /*1280*/  STS [R53.X4+0x100], R23 ;  /* 0x0001001735007388 */ /* 0x020fe80000004800 */
[----:B---3--:R-:W-:Y:S04]  /*1290*/  STS [R52.X4+0x180], R22 ;  /* 0x0001801634007388 */ /* 0x008fe80000004800 */
        /* <DEDUP_REMOVED lines=18> */
[----:B------:R-:W5:Y:S04]  /*13c0*/  LDS R25, [R4.X4+0x14] ;  /* 0x0000140004197984 */ /* 0x000f680000004800 */
[----:B------:R-:W1:Y:S04]  /*13d0*/  LDS R26, [R4.X4+0x18] ;  /* 0x00001800041a7984 */ /* 0x000e680000004800 */
[----:B------:R-:W1:Y:S04]  /*13e0*/  LDS R27, [R4.X4+0x1c] ;  /* 0x00001c00041b7984 */ /* 0x000e680000004800 */
[----:B------:R0:W2:Y:S04]  /*13f0*/  LDS R28, [R4.X4+0x20] ;  /* 0x00002000041c7984 */ /* 0x0000a80000004800 */
[----:B------:R0:W4:Y:S04]  /*1400*/  LDS R29, [R4.X4+0x24] ;  /* 0x00002400041d7984 */ /* 0x0001280000004800 */
[----:B------:R0:W5:Y:S04]  /*1410*/  LDS R30, [R4.X4+0x28] ;  /* 0x00002800041e7984 */ /* 0x0001680000004800 */
[----:B------:R0:W5:Y:S04]  /*1420*/  LDS R31, [R4.X4+0x2c] ;  /* 0x00002c00041f7984 */ /* 0x0001680000004800 */
[----:B------:R0:W5:Y:S04]  /*1430*/  LDS R32, [R4.X4+0x30] ;  /* 0x0000300004207984 */ /* 0x0001680000004800 */
[----:B------:R0:W5:Y:S04]  /*1440*/  LDS R33, [R4.X4+0x34] ;  /* 0x0000340004217984 */ /* 0x0001680000004800 */
[----:B------:R1:W5:Y:S04]  /*1450*/  LDS R34, [R4.X4+0x38] ;  /* 0x0000380004227984 */ /* 0x0003680000004800 */
[----:B------:R1:W5:Y:S01]  /*1460*/  LDS R35, [R4.X4+0x3c] ;  /* 0x00003c0004237984 */ /* 0x0003620000004800 */
[----:B0-----:R-:W-:-:S05]  /*1470*/  FADD.FTZ R20, R20, UR4 ;  /* 0x0000000414147e21 */ /* 0x001fca0008010000 */
[----:B------:R-:W-:-:S04]  /*1480*/  FSETP.GTU.FTZ.AND P5, PT, R20, 20, PT ;  /* 0x41a000001400780b */ /* 0x000fc80003fbc000 */
[----:B------:R-:W-:Y:S01]  /*1490*/  ISETP.EQ.OR P5, PT, RZ, UR7, P5 ;  /* 0x00000007ff007c0c */ /* 0x000fe2000afa2670 */
[----:B-1----:R-:W-:Y:S02]  /*14a0*/  FADD.FTZ R21, R21, UR4 ;  /* 0x0000000415157e21 */ /* 0x002fe40008010000 */
[----:B--2---:R-:W-:Y:S02]  /*14b0*/  FADD.FTZ R22, R22, UR4 ;  /* 0x0000000416167e21 */ /* 0x004fe40008010000 */
[----:B---3--:R-:W-:Y:S02]  /*14c0*/  FADD.FTZ R23, R23, UR4 ;  /* 0x0000000417177e21 */ /* 0x008fe40008010000 */
[----:B----4-:R-:W-:Y:S02]  /*14d0*/  FADD.FTZ R24, R24, UR4 ;  /* 0x0000000418187e21 */ /* 0x010fe40008010000 */
[----:B-----5:R-:W-:Y:S02]  /*14e0*/  FADD.FTZ R25, R25, UR4 ;  /* 0x0000000419197e21 */ /* 0x020fe40008010000 */
[----:B------:R-:W-:Y:S01]  /*14f0*/  FADD.FTZ R26, R26, UR4 ;  /* 0x000000041a1a7e21 */ /* 0x000fe20008010000 */
[----:B------:R-:W-:Y:S01]  /*1500*/  FSETP.GTU.FTZ.AND P4, PT, R21, 20, PT ;  /* 0x41a000001500780b */ /* 0x000fe20003f9c000 */
[----:B------:R-:W-:Y:S01]  /*1510*/  FADD.FTZ R27, R27, UR4 ;  /* 0x000000041b1b7e21 */ /* 0x000fe20008010000 */
[----:B------:R-:W-:-:S02]  /*1520*/  FSETP.GTU.FTZ.AND P3, PT, R22, 20, PT ;  /* 0x41a000001600780b */ /* 0x000fc40003f7c000 */
[----:B------:R-:W-:Y:S02]  /*1530*/  FSETP.GTU.FTZ.AND P2, PT, R23, 20, PT ;  /* 0x41a000001700780b */ /* 0x000fe40003f5c000 */
[----:B------:R-:W-:Y:S02]  /*1540*/  FSETP.GTU.FTZ.AND P1, PT, R24, 20, PT ;  /* 0x41a000001800780b */ /* 0x000fe40003f3c000 */
[----:B------:R-:W-:Y:S02]  /*1550*/  FSETP.GTU.FTZ.AND P0, PT, R25, 20, PT ;  /* 0x41a000001900780b */ /* 0x000fe40003f1c000 */
[----:B------:R-:W-:Y:S01]  /*1560*/  FSETP.GTU.FTZ.AND P6, PT, R26, 20, PT ;  /* 0x41a000001a00780b */ /* 0x000fe20003fdc000 */
[----:B------:R-:W-:Y:S07]  /*1570*/  @P5 BRA `(.L_x_91) ;  /* 0x000001f000005947 */ /* 0x000fee0003800000 */
        /* <DEDUP_REMOVED lines=31> */
.L_x_91:
[----:B------:R-:W-:Y:S05]  /*1770*/  BSYNC B0 ;  /* 0x0000000000007941 */ /* 0x000fea0003800000 */
.L_x_90:
[----:B------:R-:W-:Y:S01]  /*1780*/  ISETP.EQ.OR P4, PT, RZ, UR7, P4 ;  /* 0x00000007ff007c0c */ /* 0x000fe2000a782670 */
[----:B------:R-:W-:Y:S01]  /*1790*/  BSSY B0, `(.L_x_92) ;  /* 0x0000024000007945 */ /* 0x000fe20003800000 */
[----:B------:R-:W-:Y:S01]  /*17a0*/  FSETP.GTU.FTZ.AND P5, PT, R27, 20, PT ;  /* 0x41a000001b00780b */ /* 0x000fe20003fbc000 */
[----:B------:R-:W-:Y:S01]  /*17b0*/  FADD.FTZ R28, R28, UR4 ;  /* 0x000000041c1c7e21 */ /* 0x000fe20008010000 */
        /* <DEDUP_REMOVED lines=33> */
.L_x_93:
[----:B------:R-:W-:Y:S05]  /*19d0*/  BSYNC B0 ;  /* 0x0000000000007941 */ /* 0x000fea0003800000 */
.L_x_92:
[----:B------:R-:W-:Y:S01]  /*19e0*/  BSSY B0, `(.L_x_94) ;  /* 0x0000023000007945 */ /* 0x000fe20003800000 */
[----:B------:R-:W-:Y:S01]  /*19f0*/  FSETP.GTU.FTZ.AND P4, PT, R28, 20, PT ;  /* 0x41a000001c00780b */ /* 0x000fe20003f9c000 */
[----:B------:R-:W-:Y:S01]  /*1a00*/  FADD.FTZ R29, R29, UR4 ;  /* 0x000000041d1d7e21 */ /* 0x000fe20008010000 */
        /* <DEDUP_REMOVED lines=32> */
.L_x_95:
[----:B------:R-:W-:Y:S05]  /*1c10*/  BSYNC B0 ;  /* 0x0000000000007941 */ /* 0x000fea0003800000 */
.L_x_94:
        /* <DEDUP_REMOVED lines=37> */
.L_x_97:
[----:B------:R-:W-:Y:S05]  /*1e70*/  BSYNC B0 ;  /* 0x0000000000007941 */ /* 0x000fea0003800000 */
.L_x_96:
        /* <DEDUP_REMOVED lines=35> */
.L_x_99:
[----:B------:R-:W-:Y:S05]  /*20b0*/  BSYNC B0 ;  /* 0x0000000000007941 */ /* 0x000fea0003800000 */
.L_x_98:
        /* <DEDUP_REMOVED lines=37> */
.L_x_101:
[----:B------:R-:W-:Y:S05]  /*2310*/  BSYNC B0 ;  /* 0x0000000000007941 */ /* 0x000fea0003800000 */
.L_x_100:
        /* <DEDUP_REMOVED lines=35> */
.L_x_103:
[----:B------:R-:W-:Y:S05]  /*2550*/  BSYNC B0 ;  /* 0x0000000000007941 */ /* 0x000fea0003800000 */
.L_x_102:
        /* <DEDUP_REMOVED lines=37> */
.L_x_105:
[----:B------:R-:W-:Y:S05]  /*27b0*/  BSYNC B0 ;  /* 0x0000000000007941 */ /* 0x000fea0003800000 */
.L_x_104:
        /* <DEDUP_REMOVED lines=35> */
.L_x_107:
[----:B------:R-:W-:Y:S05]  /*29f0*/  BSYNC B0 ;  /* 0x0000000000007941 */ /* 0x000fea0003800000 */
.L_x_106:
        /* <DEDUP_REMOVED lines=42> */
.L_x_109:
[----:B------:R-:W-:Y:S05]  /*2ca0*/  BSYNC B0 ;  /* 0x0000000000007941 */ /* 0x000fea0003800000 */
.L_x_108:
        /* <DEDUP_REMOVED lines=33> */
.L_x_111:
[----:B------:R-:W-:Y:S05]  /*2ec0*/  BSYNC B0 ;  /* 0x0000000000007941 */ /* 0x000fea0003800000 */
.L_x_110:
        /* <DEDUP_REMOVED lines=33> */
.L_x_113:
[----:B------:R-:W-:Y:S05]  /*30e0*/  BSYNC B0 ;  /* 0x0000000000007941 */ /* 0x000fea0003800000 */
.L_x_112:
        /* <DEDUP_REMOVED lines=33> */
.L_x_115:
[----:B------:R-:W-:Y:S05]  /*3300*/  BSYNC B0 ;  /* 0x0000000000007941 */ /* 0x000fea0003800000 */
.L_x_114:
        /* <DEDUP_REMOVED lines=33> */
.L_x_117:
[----:B------:R-:W-:Y:S05]  /*3520*/  BSYNC B0 ;  /* 0x0000000000007941 */ /* 0x000fea0003800000 */
.L_x_116:
        /* <DEDUP_REMOVED lines=33> */
.L_x_119:
[----:B------:R-:W-:Y:S05]  /*3740*/  BSYNC B0 ;  /* 0x0000000000007941 */ /* 0x000fea0003800000 */
.L_x_118:
        /* <DEDUP_REMOVED lines=33> */
.L_x_121:
[----:B------:R-:W-:Y:S05]  /*3960*/  BSYNC B0 ;  /* 0x0000000000007941 */ /* 0x000fea0003800000 */
.L_x_120:
[----:B------:R-:W-:Y:S01]  /*3970*/  ISETP.GE.AND P0, PT, R39, 0x1, PT ;  /* 0x000000012700780c */ /* 0x000fe20003f06270 */
[----:B------:R-:W-:Y:S01]  /*3980*/  BAR.SYNC.DEFER_BLOCKING 0x0 ;  /* 0x0000000000007b1d */ /* 0x000fe20000010000 */
[----:B------:R-:W-:Y:S02]  /*3990*/  FMUL.FTZ R36, R150, UR5 ;  /* 0x0000000596247c20 */ /* 0x000fe40008410000 */
[----:B------:R-:W-:Y:S02]  /*39a0*/  FMUL.FTZ R37, R5, UR5 ;  /* 0x0000000505257c20 */ /* 0x000fe40008410000 */
[----:B------:R-:W-:Y:S02]  /*39b0*/  FMUL.FTZ R38, R6, UR5 ;  /* 0x0000000506267c20 */ /* 0x000fe40008410000 */
[----:B------:R-:W-:Y:S02]  /*39c0*/  FMUL.FTZ R39, R7, UR5 ;  /* 0x0000000507277c20 */ /* 0x000fe40008410000 */
[----:B------:R-:W-:-:S02]  /*39d0*/  FMUL.FTZ R56, R8, UR5 ;  /* 0x0000000508387c20 */ /* 0x000fc40008410000 */
[----:B------:R-:W-:Y:S02]  /*39e0*/  FMUL.FTZ R57, R9, UR5 ;  /* 0x0000000509397c20 */ /* 0x000fe40008410000 */
        /* <DEDUP_REMOVED lines=9> */
[----:B------:R-:W-:Y:S01]  /*3a80*/  FMUL.FTZ R67, R19, UR5 ;  /* 0x0000000513437c20 */ /* 0x000fe20008410000 */
[----:B------:R-:W-:Y:S05]  /*3a90*/  @!P0 BRA `(.L_x_122) ;  /* 0x000044b000008947 */ /* 0x000fea0003800000 */
[----:B------:R-:W-:Y:S02]  /*3aa0*/  UMOV UR7, URZ ;  /* 0x0000003f00077c82 */ /* 0x000fe40008000000 */
.L_x_128:
[----:B------:R-:W-:Y:S01]  /*3ab0*/  ULDC UR14, c[0x0][0x180] ;  /* 0x00006000000e7ab9 */ /* 0x000fe20000000800 */
[----:B------:R-:W-:Y:S01]  /*3ac0*/  IMAD.WIDE.U32 R40, R0, c[0x0][0x180], RZ ;  /* 0x0000600000287a25 */ /* 0x000fe200078e00ff */
[----:B------:R-:W-:-:S02]  /*3ad0*/  UIMAD UR14, UR21, UR14, URZ ;  /* 0x0000000e150e72a4 */ /* 0x000fc4000f8e023f */
[----:B------:R-:W-:Y:S02]  /*3ae0*/  USHF.R.S32.HI UR15, URZ, 0x1f, UR7 ;  /* 0x0000001f3f0f7899 */ /* 0x000fe40008011407 */
[----:B------:R-:W-:Y:S02]  /*3af0*/  ULDC.64 UR16, c[0x0][0x188] ;  /* 0x0000620000107ab9 */ /* 0x000fe40000000a00 */
[----:B------:R-:W-:Y:S01]  /*3b00*/  MOV R43, UR14 ;  /* 0x0000000e002b7c02 */ /* 0x000fe20008000f00 */
[----:B------:R-:W-:Y:S02]  /*3b10*/  UIMAD UR14, UR15, UR16, URZ ;  /* 0x000000100f0e72a4 */ /* 0x000fe4000f8e023f */
[----:B------:R-:W-:Y:S02]  /*3b20*/  ULDC.64 UR18, c[0x0][0x1c0] ;  /* 0x0000700000127ab9 */ /* 0x000fe40000000a00 */
[----:B------:R-:W-:Y:S01]  /*3b30*/  IMAD R43, R0, c[0x0][0x184], R43 ;  /* 0x00006100002b7a24 */ /* 0x000fe200078e022b */
[----:B------:R-:W-:-:S04]  /*3b40*/  UIMAD UR14, UR7, UR17, UR14 ;  /* 0x00000011070e72a4 */ /* 0x000fc8000f8e020e */
[----:B------:R-:W-:Y:S02]  /*3b50*/  IADD3 R41, R41, R43, RZ ;  /* 0x0000002b29297210 */ /* 0x000fe40007ffe0ff */
[----:B------:R-:W-:-:S05]  /*3b60*/  MOV R43, UR7 ;  /* 0x00000007002b7c02 */ /* 0x000fca0008000f00 */
[----:B------:R-:W-:-:S05]  /*3b70*/  IMAD.WIDE.U32 R40, R43, c[0x0][0x188], R40 ;  /* 0x000062002b287a25 */ /* 0x000fca00078e0028 */
[----:B------:R-:W-:Y:S02]  /*3b80*/  IADD3 R41, R41, UR14, RZ ;  /* 0x0000000e29297c10 */ /* 0x000fe4000fffe0ff */
[----:B------:R-:W-:-:S04]  /*3b90*/  LEA R42, P0, R40, c[0x0][0x220], 0x3 ;  /* 0x00008800282a7a11 */ /* 0x000fc800078018ff */
[----:B------:R-:W-:-:S06]  /*3ba0*/  LEA.HI.X R43, R40, c[0x0][0x224], R41, 0x3, P0 ;  /* 0x00008900282b7a11 */ /* 0x000fcc00000f1c29 */
[----:B------:R-:W2:Y:S01]  /*3bb0*/  LDG.E.64 R42, [R42.64] ;  /* 0x000000162a2a7981 */ /* 0x000ea2000c1e1b00 */
[----:B------:R-:W-:Y:S01]  /*3bc0*/  UMOV UR17, 0xfffff800 ;  /* 0xfffff80000117882 */ /* 0x000fe20000000000 */
[----:B------:R-:W-:Y:S01]  /*3bd0*/  MOV R47, UR7 ;  /* 0x00000007002f7c02 */ /* 0x000fe20008000f00 */
[----:B------:R-:W-:Y:S01]  /*3be0*/  ULDC UR14, c[0x0][0x168] ;  /* 0x00005a00000e7ab9 */ /* 0x000fe20000000800 */
[----:B------:R-:W-:Y:S01]  /*3bf0*/  HFMA2.MMA R68, -RZ, RZ, 0, 0 ;  /* 0x00000000ff447435 */ /* 0x000fe200000001ff */
[----:B------:R-:W-:Y:S01]  /*3c00*/  UIMAD UR17, UR6, UR17, UR14 ;  /* 0x00000011061172a4 */ /* 0x000fe2000f8e020e */
[----:B------:R-:W-:Y:S01]  /*3c10*/  CS2R R70, SRZ ;  /* 0x0000000000467805 */ /* 0x000fe2000001ff00 */
[----:B------:R-:W-:Y:S01]  /*3c20*/  UIMAD UR14, UR15, UR18, URZ ;  /* 0x000000120f0e72a4 */ /* 0x000fe2000f8e023f */
[----:B------:R-:W-:Y:S01]  /*3c30*/  MOV R51, RZ ;  /* 0x000000ff00337202 */ /* 0x000fe20000000f00 */
[----:B------:R-:W-:Y:S02]  /*3c40*/  USHF.L.U32 UR16, UR17, 0x1, URZ ;  /* 0x0000000111107899 */ /* 0x000fe4000800063f */
[----:B------:R-:W-:Y:S01]  /*3c50*/  UIMAD UR14, UR7, UR19, UR14 ;  /* 0x00000013070e72a4 */ /* 0x000fe2000f8e020e */
[----:B------:R-:W-:Y:S01]  /*3c60*/  SHF.L.U32 R82, R152, 0x4, RZ ;  /* 0x0000000498527819 */ /* 0x000fe200000006ff */
[----:B------:R-:W-:Y:S01]  /*3c70*/  HFMA2.MMA R84, -RZ, RZ, 0, 0 ;  /* 0x00000000ff547435 */ /* 0x000fe200000001ff */
[----:B------:R-:W-:Y:S01]  /*3c80*/  CS2R R132, SRZ ;  /* 0x0000000000847805 */ /* 0x000fe2000001ff00 */
        /* <DEDUP_REMOVED lines=10> */
[----:B------:R-:W-:Y:S01]  /*3d30*/  MOV R136, RZ ;  /* 0x000000ff00887202 */ /* 0x000fe20000000f00 */
[----:B------:R-:W-:Y:S01]  /*3d40*/  FMUL.FTZ R115, R12, R28 ;  /* 0x0000001c0c737220 */ /* 0x000fe20000410000 */
[----:B------:R-:W-:Y:S01]  /*3d50*/  ULDC.64 UR18, c[0x0][0x1a0] ;  /* 0x0000680000127ab9 */ /* 0x000fe20000000a00 */
[----:B--2---:R-:W-:-:S02]  /*3d60*/  FMUL.FTZ R40, R43, R20 ;  /* 0x000000142b287220 */ /* 0x004fc40000410000 */
[----:B------:R-:W-:Y:S02]  /*3d70*/  FMUL.FTZ R69, R42, 1.4426950216293334961 ;  /* 0x3fb8aa3b2a457820 */ /* 0x000fe40000410000 */
[----:B------:R-:W-:Y:S02]  /*3d80*/  FMUL.RZ R44, R40, 0.15915493667125701904 ;  /* 0x3e22f983282c7820 */ /* 0x000fe4000040c000 */
[----:B------:R-:W-:Y:S02]  /*3d90*/  FMUL.FTZ R40, R43, R21 ;  /* 0x000000152b287220 */ /* 0x000fe40000410000 */
[----:B------:R-:W-:Y:S01]  /*3da0*/  MUFU.SIN R85, R44 ;  /* 0x0000002c00557308 */ /* 0x000fe20000000400 */
[----:B------:R-:W-:Y:S02]  /*3db0*/  FMUL.FTZ R73, R69, R28 ;  /* 0x0000001c45497220 */ /* 0x000fe40000410000 */
[----:B------:R-:W-:Y:S01]  /*3dc0*/  FMUL.RZ R48, R40, 0.15915493667125701904 ;  /* 0x3e22f98328307820 */ /* 0x000fe2000040c000 */
[----:B------:R-:W-:Y:S01]  /*3dd0*/  IADD3 R40, R151, R153, RZ ;  /* 0x0000009997287210 */ /* 0x000fe20007ffe0ff */
[----:B------:R-:W-:-:S02]  /*3de0*/  FMUL.FTZ R98, R69, R26 ;  /* 0x0000001a45627220 */ /* 0x000fc40000410000 */
[C---:B------:R-:W-:Y:S01]  /*3df0*/  FMUL.FTZ R100, R69.reuse, R27 ;  /* 0x0000001b45647220 */ /* 0x040fe20000410000 */
[----:B------:R-:W-:Y:S01]  /*3e00*/  IADD3 R42, R40, 0x20, RZ ;  /* 0x00000020282a7810 */ /* 0x000fe20007ffe0ff */
[----:B------:R0:W-:Y:S01]  /*3e10*/  MUFU.COS R87, R44 ;  /* 0x0000002c00577308 */ /* 0x0001e20000000000 */
[--C-:B------:R-:W-:Y:S01]  /*3e20*/  SHF.R.S32.HI R41, RZ, 0x1f, R40.reuse ;  /* 0x0000001fff297819 */ /* 0x100fe20000011428 */
[C---:B------:R-:W-:Y:S01]  /*3e30*/  FMUL.FTZ R92, R69.reuse, R23 ;  /* 0x00000017455c7220 */ /* 0x040fe20000410000 */
[----:B------:R-:W-:Y:S01]  /*3e40*/  ISETP.GE.AND P1, PT, R42, UR16, PT ;  /* 0x000000102a007c0c */ /* 0x000fe2000bf26270 */
[----:B------:R-:W-:Y:S01]  /*3e50*/  FMUL.FTZ R96, R69, R25 ;  /* 0x0000001945607220 */ /* 0x000fe20000410000 */
[C---:B------:R-:W-:Y:S01]  /*3e60*/  IADD3 R42, R40.reuse, 0x40, RZ ;  /* 0x00000040282a7810 */ /* 0x040fe20007ffe0ff */
[----:B------:R-:W-:Y:S01]  /*3e70*/  IMAD.WIDE.U32 R46, R47, c[0x0][0x1c0], R40 ;  /* 0x000070002f2e7a25 */ /* 0x000fe200078e0028 */
[C---:B------:R-:W-:Y:S01]  /*3e80*/  IADD3 R45, R40.reuse, 0x60, RZ ;  /* 0x00000060282d7810 */ /* 0x040fe20007ffe0ff */
[----:B------:R-:W-:Y:S01]  /*3e90*/  MUFU.SIN R90, R48 ;  /* 0x00000030005a7308 */ /* 0x000fe20000000400 */
[----:B------:R-:W-:Y:S01]  /*3ea0*/  ISETP.GE.AND P0, PT, R40, UR16, PT ;  /* 0x0000001028007c0c */ /* 0x000fe2000bf06270 */
[----:B0-----:R-:W-:Y:S01]  /*3eb0*/  FMUL.FTZ R44, R43, R22 ;  /* 0x000000162b2c7220 */ /* 0x001fe20000410000 */
[----:B------:R-:W-:Y:S01]  /*3ec0*/  ISETP.GE.AND P2, PT, R42, UR16, PT ;  /* 0x000000102a007c0c */ /* 0x000fe2000bf46270 */
[----:B------:R-:W-:Y:S01]  /*3ed0*/  FMUL.FTZ R94, R69, R24 ;  /* 0x00000018455e7220 */ /* 0x000fe20000410000 */
[----:B------:R-:W-:Y:S01]  /*3ee0*/  ISETP.GE.AND P3, PT, R45, UR16, PT ;  /* 0x000000102d007c0c */ /* 0x000fe2000bf66270 */
[----:B------:R-:W-:Y:S01]  /*3ef0*/  FMUL.FTZ R41, R69, R21 ;  /* 0x0000001545297220 */ /* 0x000fe20000410000 */
[----:B------:R-:W-:Y:S01]  /*3f00*/  IADD3 R47, R47, UR14, RZ ;  /* 0x0000000e2f2f7c10 */ /* 0x000fe2000fffe0ff */
[----:B------:R0:W-:Y:S01]  /*3f10*/  MUFU.COS R86, R48 ;  /* 0x0000003000567308 */ /* 0x0001e20000000000 */
[----:B------:R-:W-:-:S02]  /*3f20*/  FMUL.FTZ R42, R43, R23 ;  /* 0x000000172b2a7220 */ /* 0x000fc40000410000 */
[C---:B------:R-:W-:Y:S02]  /*3f30*/  FMUL.FTZ R91, R69.reuse, R22 ;  /* 0x00000016455b7220 */ /* 0x040fe40000410000 */
[----:B------:R-:W-:-:S03]  /*3f40*/  FMUL.FTZ R88, R69, R20 ;  /* 0x0000001445587220 */ /* 0x000fc60000410000 */
[----:B------:R-:W-:Y:S01]  /*3f50*/  MUFU.EX2 R80, R73 ;  /* 0x0000004900507308 */ /* 0x000fe20000000800 */
[----:B0-----:R-:W-:Y:S01]  /*3f60*/  FMUL.RZ R48, R44, 0.15915493667125701904 ;  /* 0x3e22f9832c307820 */ /* 0x001fe2000040c000 */
[----:B------:R-:W-:-:S04]  /*3f70*/  LEA R44, P4, R46, UR12, 0x2 ;  /* 0x0000000c2e2c7c11 */ /* 0x000fc8000f8810ff */
[----:B------:R-:W-:Y:S01]  /*3f80*/  LEA.HI.X R45, R46, UR13, R47, 0x2, P4 ;  /* 0x0000000d2e2d7c11 */ /* 0x000fe2000a0f142f */
[----:B------:R-:W-:Y:S01]  /*3f90*/  FMUL.RZ R49, R42, 0.15915493667125701904 ;  /* 0x3e22f9832a317820 */ /* 0x000fe2000040c000 */
[----:B------:R-:W-:Y:S03]  /*3fa0*/  MUFU.SIN R76, R48 ;  /* 0x00000030004c7308 */ /* 0x000fe60000000400 */
[----:B------:R0:W2:Y:S04]  /*3fb0*/  @!P0 LDG.E R68, [R44.64] ;  /* 0x000000162c448981 */ /* 0x0000a8000c1e1900 */
[----:B------:R0:W3:Y:S01]  /*3fc0*/  @!P1 LDG.E R70, [R44.64+0x80] ;  /* 0x000080162c469981 */ /* 0x0000e2000c1e1900 */
[----:B------:R-:W-:Y:S03]  /*3fd0*/  MUFU.COS R89, R48 ;  /* 0x0000003000597308 */ /* 0x000fe60000000000 */
[----:B------:R0:W4:Y:S04]  /*3fe0*/  @!P2 LDG.E R51, [R44.64+0x100] ;  /* 0x000100162c33a981 */ /* 0x000128000c1e1900 */
[----:B------:R0:W2:Y:S01]  /*3ff0*/  @!P3 LDG.E R71, [R44.64+0x180] ;  /* 0x000180162c47b981 */ /* 0x0000a2000c1e1900 */
[----:B------:R-:W-:Y:S01]  /*4000*/  IADD3 R42, R40, 0x80, RZ ;  /* 0x00000080282a7810 */ /* 0x000fe20007ffe0ff */
[----:B------:R-:W-:Y:S01]  /*4010*/  MUFU.EX2 R98, R98 ;  /* 0x0000006200627308 */ /* 0x000fe20000000800 */
[----:B------:R-:W-:-:S02]  /*4020*/  IADD3 R46, R82, 0x1, RZ ;  /* 0x00000001522e7810 */ /* 0x000fc40007ffe0ff */
[----:B------:R-:W-:Y:S02]  /*4030*/  ISETP.GE.AND P6, PT, R42, UR16, PT ;  /* 0x000000102a007c0c */ /* 0x000fe4000bfc6270 */
[----:B------:R-:W-:Y:S02]  /*4040*/  IADD3 R42, R40, 0xa0, RZ ;  /* 0x000000a0282a7810 */ /* 0x000fe40007ffe0ff */
[----:B------:R-:W-:Y:S01]  /*4050*/  ISETP.GE.U32.AND P0, PT, R46, UR17, PT ;  /* 0x000000112e007c0c */ /* 0x000fe2000bf06070 */
[----:B------:R-:W-:Y:S01]  /*4060*/  MUFU.EX2 R100, R100 ;  /* 0x0000006400647308 */ /* 0x000fe20000000800 */
[----:B------:R-:W-:Y:S02]  /*4070*/  ISETP.GE.AND P3, PT, R42, UR16, PT ;  /* 0x000000102a007c0c */ /* 0x000fe4000bf66270 */
[C---:B------:R-:W-:Y:S02]  /*4080*/  IADD3 R46, R40.reuse, 0xc0, RZ ;  /* 0x000000c0282e7810 */ /* 0x040fe40007ffe0ff */
[----:B------:R-:W-:-:S02]  /*4090*/  IADD3 R42, R40, 0xe0, RZ ;  /* 0x000000e0282a7810 */ /* 0x000fc40007ffe0ff */
[----:B------:R-:W-:Y:S01]  /*40a0*/  ISETP.GE.AND P4, PT, R46, UR16, PT ;  /* 0x000000102e007c0c */ /* 0x000fe2000bf86270 */
[----:B------:R0:W2:Y:S01]  /*40b0*/  @!P6 LDG.E R84, [R44.64+0x200] ;  /* 0x000200162c54e981 */ /* 0x0000a2000c1e1900 */
[----:B------:R-:W-:Y:S01]  /*40c0*/  ISETP.GE.AND P5, PT, R42, UR16, PT ;  /* 0x000000102a007c0c */ /* 0x000fe2000bfa6270 */
[----:B------:R-:W-:Y:S01]  /*40d0*/  MUFU.EX2 R92, R92 ;  /* 0x0000005c005c7308 */ /* 0x000fe20000000800 */
[C---:B------:R-:W-:Y:S02]  /*40e0*/  IADD3 R46, R40.reuse, 0x100, RZ ;  /* 0x00000100282e7810 */ /* 0x040fe40007ffe0ff */
[----:B------:R-:W-:Y:S01]  /*40f0*/  IADD3 R42, R40, 0x120, RZ ;  /* 0x00000120282a7810 */ /* 0x000fe20007ffe0ff */
[----:B------:R0:W2:Y:S01]  /*4100*/  @!P3 LDG.E R132, [R44.64+0x280] ;  /* 0x000280162c84b981 */ /* 0x0000a2000c1e1900 */
[----:B------:R-:W-:Y:S02]  /*4110*/  ISETP.GE.AND P6, PT, R46, UR16, PT ;  /* 0x000000102e007c0c */ /* 0x000fe4000bfc6270 */
[----:B------:R-:W-:Y:S01]  /*4120*/  ISETP.GE.AND P3, PT, R42, UR16, PT ;  /* 0x000000102a007c0c */ /* 0x000fe2000bf66270 */
[----:B------:R-:W-:Y:S01]  /*4130*/  MUFU.EX2 R96, R96 ;  /* 0x0000006000607308 */ /* 0x000fe20000000800 */
[C---:B------:R-:W-:Y:S01]  /*4140*/  IADD3 R42, R40.reuse, 0x140, RZ ;  /* 0x00000140282a7810 */ /* 0x040fe20007ffe0ff */
[----:B------:R0:W2:Y:S01]  /*4150*/  @!P4 LDG.E R133, [R44.64+0x300] ;  /* 0x000300162c85c981 */ /* 0x0000a2000c1e1900 */
[----:B------:R-:W-:-:S02]  /*4160*/  IADD3 R46, R40, 0x160, RZ ;  /* 0x00000160282e7810 */ /* 0x000fc40007ffe0ff */
[----:B------:R-:W-:Y:S01]  /*4170*/  ISETP.GE.AND P4, PT, R42, UR16, PT ;  /* 0x000000102a007c0c */ /* 0x000fe2000bf86270 */
[----:B------:R0:W2:Y:S01]  /*4180*/  @!P5 LDG.E R124, [R44.64+0x380] ;  /* 0x000380162c7cd981 */ /* 0x0000a2000c1e1900 */
[----:B------:R-:W-:Y:S01]  /*4190*/  IADD3 R47, R82, 0x2, RZ ;  /* 0x00000002522f7810 */ /* 0x000fe20007ffe0ff */
[----:B------:R-:W-:Y:S01]  /*41a0*/  MUFU.EX2 R94, R94 ;  /* 0x0000005e005e7308 */ /* 0x000fe20000000800 */
[----:B------:R-:W-:Y:S01]  /*41b0*/  ISETP.GE.AND P5, PT, R46, UR16, PT ;  /* 0x000000102e007c0c */ /* 0x000fe2000bfa6270 */
[----:B------:R0:W2:Y:S01]  /*41c0*/  @!P6 LDG.E R119, [R44.64+0x400] ;  /* 0x000400162c77e981 */ /* 0x0000a2000c1e1900 */
[----:B------:R-:W-:Y:S02]  /*41d0*/  IADD3 R42, R40, 0x180, RZ ;  /* 0x00000180282a7810 */ /* 0x000fe40007ffe0ff */
[----:B------:R-:W-:Y:S01]  /*41e0*/  ISETP.GE.U32.AND P1, PT, R47, UR17, PT ;  /* 0x000000112f007c0c */ /* 0x000fe2000bf26070 */
[----:B------:R0:W2:Y:S01]  /*41f0*/  @!P3 LDG.E R52, [R44.64+0x480] ;  /* 0x000480162c34b981 */ /* 0x0000a2000c1e1900 */
[----:B------:R-:W-:Y:S01]  /*4200*/  IADD3 R47, R82, 0x3, RZ ;  /* 0x00000003522f7810 */ /* 0x000fe20007ffe0ff */
[----:B------:R-:W-:Y:S01]  /*4210*/  MUFU.EX2 R41, R41 ;  /* 0x0000002900297308 */ /* 0x000fe20000000800 */
[----:B------:R-:W-:Y:S01]  /*4220*/  ISETP.GE.AND P6, PT, R42, UR16, PT ;  /* 0x000000102a007c0c */ /* 0x000fe2000bfc6270 */
[----:B------:R0:W2:Y:S01]  /*4230*/  @!P4 LDG.E R123, [R44.64+0x500] ;  /* 0x000500162c7bc981 */ /* 0x0000a2000c1e1900 */
[----:B------:R-:W-:-:S02]  /*4240*/  IADD3 R42, R40, 0x1c0, RZ ;  /* 0x000001c0282a7810 */ /* 0x000fc40007ffe0ff */
[----:B------:R-:W-:-:S03]  /*4250*/  IADD3 R46, R40, 0x1a0, RZ ;  /* 0x000001a0282e7810 */ /* 0x000fc60007ffe0ff */
[----:B------:R-:W-:Y:S01]  /*4260*/  MUFU.SIN R79, R49 ;  /* 0x00000031004f7308 */ /* 0x000fe20000000400 */
[----:B------:R-:W-:Y:S01]  /*4270*/  ISETP.GE.U32.AND P2, PT, R47, UR17, PT ;  /* 0x000000112f007c0c */ /* 0x000fe2000bf46070 */
[----:B------:R-:W-:Y:S01]  /*4280*/  FMUL.FTZ R47, R43, R25 ;  /* 0x000000192b2f7220 */ /* 0x000fe20000410000 */
[----:B------:R-:W-:-:S05]  /*4290*/  ISETP.GE.AND P4, PT, R42, UR16, PT ;  /* 0x000000102a007c0c */ /* 0x000fca000bf86270 */
[----:B------:R1:W-:Y:S01]  /*42a0*/  MUFU.COS R74, R49 ;  /* 0x00000031004a7308 */ /* 0x0003e20000000000 */
[----:B------:R-:W-:Y:S01]  /*42b0*/  ISETP.GE.AND P3, PT, R46, UR16, PT ;  /* 0x000000102e007c0c */ /* 0x000fe2000bf66270 */
[----:B------:R0:W2:Y:S01]  /*42c0*/  @!P6 LDG.E R54, [R44.64+0x600] ;  /* 0x000600162c36e981 */ /* 0x0000a2000c1e1900 */
[----:B------:R-:W-:Y:S01]  /*42d0*/  IADD3 R42, R40, 0x1e0, RZ ;  /* 0x000001e0282a7810 */ /* 0x000fe20007ffe0ff */
[----:B------:R-:W-:-:S04]  /*42e0*/  FMUL.RZ R47, R47, 0.15915493667125701904 ;  /* 0x3e22f9832f2f7820 */ /* 0x000fc8000040c000 */
[----:B------:R0:W2:Y:S01]  /*42f0*/  @!P4 LDG.E R120, [R44.64+0x700] ;  /* 0x000700162c78c981 */ /* 0x0000a2000c1e1900 */
[----:B-1----:R-:W-:Y:S01]  /*4300*/  MOV R49, RZ ;  /* 0x000000ff00317202 */ /* 0x002fe20000000f00 */
[----:B------:R-:W-:Y:S01]  /*4310*/  FMUL.FTZ R46, R43, R26 ;  /* 0x0000001a2b2e7220 */ /* 0x000fe20000410000 */
[----:B------:R-:W-:Y:S03]  /*4320*/  MUFU.SIN R78, R47 ;  /* 0x0000002f004e7308 */ /* 0x000fe60000000400 */
[----:B------:R0:W2:Y:S04]  /*4330*/  @!P3 LDG.E R126, [R44.64+0x680] ;  /* 0x000680162c7eb981 */ /* 0x0000a8000c1e1900 */
[----:B------:R0:W2:Y:S01]  /*4340*/  @!P5 LDG.E R49, [R44.64+0x580] ;  /* 0x000580162c31d981 */ /* 0x0000a2000c1e1900 */
[----:B------:R-:W-:Y:S01]  /*4350*/  ISETP.GE.AND P5, PT, R42, UR16, PT ;  /* 0x000000102a007c0c */ /* 0x000fe2000bfa6270 */
[----:B------:R-:W-:Y:S01]  /*4360*/  MUFU.EX2 R91, R91 ;  /* 0x0000005b005b7308 */ /* 0x000fe20000000800 */
[----:B------:R-:W-:Y:S01]  /*4370*/  IADD3 R42, R40, 0x200, RZ ;  /* 0x00000200282a7810 */ /* 0x000fe20007ffe0ff */
[----:B------:R-:W-:Y:S01]  /*4380*/  FMUL.RZ R50, R46, 0.15915493667125701904 ;  /* 0x3e22f9832e327820 */ /* 0x000fe2000040c000 */
[----:B------:R-:W-:-:S02]  /*4390*/  IADD3 R46, R40, 0x220, RZ ;  /* 0x00000220282e7810 */ /* 0x000fc40007ffe0ff */
[----:B------:R-:W-:-:S03]  /*43a0*/  ISETP.GE.AND P6, PT, R42, UR16, PT ;  /* 0x000000102a007c0c */ /* 0x000fc6000bfc6270 */
[----:B------:R1:W-:Y:S01]  /*43b0*/  MUFU.COS R95, R47 ;  /* 0x0000002f005f7308 */ /* 0x0003e20000000000 */
[----:B------:R-:W-:Y:S02]  /*43c0*/  IADD3 R42, R40, 0x240, RZ ;  /* 0x00000240282a7810 */ /* 0x000fe40007ffe0ff */
[----:B------:R-:W-:-:S05]  /*43d0*/  ISETP.GE.AND P3, PT, R46, UR16, PT ;  /* 0x000000102e007c0c */ /* 0x000fca000bf66270 */
[----:B------:R-:W-:Y:S01]  /*43e0*/  MUFU.EX2 R88, R88 ;  /* 0x0000005800587308 */ /* 0x000fe20000000800 */
[----:B-1----:R-:W-:Y:S01]  /*43f0*/  HFMA2.MMA R47, -RZ, RZ, 0, 0 ;  /* 0x00000000ff2f7435 */ /* 0x002fe200000001ff */
[----:B------:R-:W-:Y:S01]  /*4400*/  ISETP.GE.AND P4, PT, R42, UR16, PT ;  /* 0x000000102a007c0c */ /* 0x000fe2000bf86270 */
[----:B------:R0:W2:Y:S01]  /*4410*/  @!P6 LDG.E R55, [R44.64+0x800] ;  /* 0x000800162c37e981 */ /* 0x0000a2000c1e1900 */
[C---:B------:R-:W-:Y:S02]  /*4420*/  IADD3 R42, R40.reuse, 0x260, RZ ;  /* 0x00000260282a7810 */ /* 0x040fe40007ffe0ff */
[----:B------:R-:W-:Y:S02]  /*4430*/  IADD3 R46, R40, 0x280, RZ ;  /* 0x00000280282e7810 */ /* 0x000fe40007ffe0ff */
[----:B------:R0:W2:Y:S04]  /*4440*/  @!P3 LDG.E R122, [R44.64+0x880] ;  /* 0x000880162c7ab981 */ /* 0x0000a8000c1e1900 */
[----:B------:R0:W2:Y:S01]  /*4450*/  @!P5 LDG.E R47, [R44.64+0x780] ;  /* 0x000780162c2fd981 */ /* 0x0000a2000c1e1900 */
[----:B------:R-:W-:-:S02]  /*4460*/  ISETP.GE.AND P5, PT, R42, UR16, PT ;  /* 0x000000102a007c0c */ /* 0x000fc4000bfa6270 */
[----:B------:R-:W-:Y:S01]  /*4470*/  ISETP.GE.AND P6, PT, R46, UR16, PT ;  /* 0x000000102e007c0c */ /* 0x000fe2000bfc6270 */
[----:B------:R-:W-:Y:S01]  /*4480*/  FMUL.FTZ R48, R43, R24 ;  /* 0x000000182b307220 */ /* 0x000fe20000410000 */
[----:B------:R-:W-:Y:S01]  /*4490*/  IADD3 R42, R40, 0x2a0, RZ ;  /* 0x000002a0282a7810 */ /* 0x000fe20007ffe0ff */
[----:B------:R0:W2:Y:S03]  /*44a0*/  @!P4 LDG.E R125, [R44.64+0x900] ;  /* 0x000900162c7dc981 */ /* 0x0000a6000c1e1900 */
[----:B------:R-:W-:Y:S02]  /*44b0*/  ISETP.GE.AND P3, PT, R42, UR16, PT ;  /* 0x000000102a007c0c */ /* 0x000fe4000bf66270 */
[----:B------:R-:W-:-:S03]  /*44c0*/  IADD3 R42, R40, 0x2e0, RZ ;  /* 0x000002e0282a7810 */ /* 0x000fc60007ffe0ff */
[----:B------:R0:W2:Y:S01]  /*44d0*/  @!P5 LDG.E R129, [R44.64+0x980] ;  /* 0x000980162c81d981 */ /* 0x0000a2000c1e1900 */
[----:B------:R-:W-:Y:S02]  /*44e0*/  ISETP.GE.AND P5, PT, R42, UR16, PT ;  /* 0x000000102a007c0c */ /* 0x000fe4000bfa6270 */
[----:B------:R-:W-:Y:S01]  /*44f0*/  IADD3 R42, R40, 0x300, RZ ;  /* 0x00000300282a7810 */ /* 0x000fe20007ffe0ff */
[----:B------:R-:W-:Y:S01]  /*4500*/  FMUL.RZ R48, R48, 0.15915493667125701904 ;  /* 0x3e22f98330307820 */ /* 0x000fe2000040c000 */
[----:B------:R-:W-:Y:S01]  /*4510*/  IADD3 R46, R40, 0x2c0, RZ ;  /* 0x000002c0282e7810 */ /* 0x000fe20007ffe0ff */
[----:B------:R0:W2:Y:S01]  /*4520*/  @!P6 LDG.E R118, [R44.64+0xa00] ;  /* 0x000a00162c76e981 */ /* 0x0000a2000c1e1900 */
[----:B------:R-:W-:Y:S02]  /*4530*/  ISETP.GE.AND P6, PT, R42, UR16, PT ;  /* 0x000000102a007c0c */ /* 0x000fe4000bfc6270 */
[----:B------:R-:W-:Y:S01]  /*4540*/  IADD3 R42, R40, 0x320, RZ ;  /* 0x00000320282a7810 */ /* 0x000fe20007ffe0ff */
[----:B------:R-:W-:Y:S01]  /*4550*/  MUFU.SIN R75, R48 ;  /* 0x00000030004b7308 */ /* 0x000fe20000000400 */
[----:B------:R-:W-:Y:S01]  /*4560*/  ISETP.GE.AND P4, PT, R46, UR16, PT ;  /* 0x000000102e007c0c */ /* 0x000fe2000bf86270 */
[----:B------:R0:W2:Y:S01]  /*4570*/  @!P3 LDG.E R128, [R44.64+0xa80] ;  /* 0x000a80162c80b981 */ /* 0x0000a2000c1e1900 */
[----:B------:R-:W-:Y:S01]  /*4580*/  FMUL.FTZ R46, R43, R28 ;  /* 0x0000001c2b2e7220 */ /* 0x000fe20000410000 */
[----:B------:R-:W-:-:S02]  /*4590*/  ISETP.GE.AND P3, PT, R42, UR16, PT ;  /* 0x000000102a007c0c */ /* 0x000fc4000bf66270 */
[----:B------:R0:W3:Y:S02]  /*45a0*/  @!P5 LDG.E R127, [R44.64+0xb80] ;  /* 0x000b80162c7fd981 */ /* 0x0000e4000c1e1900 */
[----:B------:R1:W-:Y:S01]  /*45b0*/  MUFU.COS R93, R48 ;  /* 0x00000030005d7308 */ /* 0x0003e20000000000 */
[----:B------:R-:W-:Y:S01]  /*45c0*/  FMUL.RZ R72, R46, 0.15915493667125701904 ;  /* 0x3e22f9832e487820 */ /* 0x000fe2000040c000 */
[----:B------:R-:W-:Y:S01]  /*45d0*/  MOV R46, RZ ;  /* 0x000000ff002e7202 */ /* 0x000fe20000000f00 */
[----:B------:R0:W4:Y:S01]  /*45e0*/  @!P6 LDG.E R53, [R44.64+0xc00] ;  /* 0x000c00162c35e981 */ /* 0x000122000c1e1900 */
[----:B------:R-:W-:Y:S01]  /*45f0*/  IADD3 R42, R40, 0x360, RZ ;  /* 0x00000360282a7810 */ /* 0x000fe20007ffe0ff */
[----:B-1----:R-:W-:-:S03]  /*4600*/  FMUL.FTZ R48, R43, R27 ;  /* 0x0000001b2b307220 */ /* 0x002fc60000410000 */
[----:B------:R0:W4:Y:S01]  /*4610*/  @!P4 LDG.E R46, [R44.64+0xb00] ;  /* 0x000b00162c2ec981 */ /* 0x000122000c1e1900 */
[----:B------:R-:W-:Y:S01]  /*4620*/  FMUL.RZ R48, R48, 0.15915493667125701904 ;  /* 0x3e22f98330307820 */ /* 0x000fe2000040c000 */
[----:B------:R-:W-:Y:S02]  /*4630*/  ISETP.GE.AND P5, PT, R42, UR16, PT ;  /* 0x000000102a007c0c */ /* 0x000fe4000bfa6270 */
[----:B------:R0:W4:Y:S01]  /*4640*/  @!P3 LDG.E R121, [R44.64+0xc80] ;  /* 0x000c80162c79b981 */ /* 0x000122000c1e1900 */
[----:B------:R-:W-:Y:S01]  /*4650*/  MUFU.SIN R97, R48 ;  /* 0x0000003000617308 */ /* 0x000fe20000000400 */
[----:B------:R-:W-:-:S07]  /*4660*/  IADD3 R42, R40, 0x380, RZ ;  /* 0x00000380282a7810 */ /* 0x000fce0007ffe0ff */
[----:B------:R1:W-:Y:S01]  /*4670*/  MUFU.COS R99, R48 ;  /* 0x0000003000637308 */ /* 0x0003e20000000000 */
[----:B------:R-:W-:Y:S01]  /*4680*/  ISETP.GE.AND P3, PT, R42, UR16, PT ;  /* 0x000000102a007c0c */ /* 0x000fe2000bf66270 */
[----:B------:R-:W-:Y:S01]  /*4690*/  HFMA2.MMA R42, -RZ, RZ, 0, 0 ;  /* 0x00000000ff2a7435 */ /* 0x000fe200000001ff */
[----:B------:R0:W4:Y:S01]  /*46a0*/  @!P5 LDG.E R130, [R44.64+0xd80] ;  /* 0x000d80162c82d981 */ /* 0x000122000c1e1900 */
[----:B-1----:R-:W-:-:S04]  /*46b0*/  IADD3 R48, R40, 0x340, RZ ;  /* 0x0000034028307810 */ /* 0x002fc80007ffe0ff */
[----:B------:R-:W-:Y:S01]  /*46c0*/  ISETP.GE.AND P4, PT, R48, UR16, PT ;  /* 0x0000001030007c0c */ /* 0x000fe2000bf86270 */
[----:B------:R-:W-:Y:S05]  /*46d0*/  MUFU.SIN R77, R50 ;  /* 0x00000032004d7308 */ /* 0x000fea0000000400 */
[----:B------:R0:W4:Y:S03]  /*46e0*/  @!P3 LDG.E R131, [R44.64+0xe00] ;  /* 0x000e00162c83b981 */ /* 0x000126000c1e1900 */
[----:B------:R1:W-:Y:S04]  /*46f0*/  MUFU.COS R83, R50 ;  /* 0x0000003200537308 */ /* 0x0003e80000000000 */
[----:B------:R0:W4:Y:S01]  /*4700*/  @!P4 LDG.E R42, [R44.64+0xd00] ;  /* 0x000d00162c2ac981 */ /* 0x000122000c1e1900 */
[----:B-1----:R-:W-:-:S04]  /*4710*/  FMUL.FTZ R50, R43, R29 ;  /* 0x0000001d2b327220 */ /* 0x002fc80000410000 */
[----:B------:R-:W-:Y:S01]  /*4720*/  FMUL.RZ R102, R50, 0.15915493667125701904 ;  /* 0x3e22f98332667820 */ /* 0x000fe2000040c000 */
[----:B------:R-:W-:Y:S01]  /*4730*/  IADD3 R50, R40, 0x3a0, RZ ;  /* 0x000003a028327810 */ /* 0x000fe20007ffe0ff */
[----:B------:R-:W-:Y:S03]  /*4740*/  MUFU.SIN R81, R72 ;  /* 0x0000004800517308 */ /* 0x000fe60000000400 */
[----:B------:R-:W-:-:S05]  /*4750*/  ISETP.GE.AND P4, PT, R50, UR16, PT ;  /* 0x0000001032007c0c */ /* 0x000fca000bf86270 */
[----:B------:R1:W0:Y:S01]  /*4760*/  MUFU.COS R101, R72 ;  /* 0x0000004800657308 */ /* 0x0002220000000000 */
[----:B------:R-:W-:-:S07]  /*4770*/  IADD3 R48, R82, 0x4, RZ ;  /* 0x0000000452307810 */ /* 0x000fce0007ffe0ff */
[----:B------:R0:W4:Y:S01]  /*4780*/  @!P4 LDG.E R134, [R44.64+0xe80] ;  /* 0x000e80162c86c981 */ /* 0x000122000c1e1900 */
[C---:B-1----:R-:W-:Y:S02]  /*4790*/  IADD3 R72, R40.reuse, 0x3c0, RZ ;  /* 0x000003c028487810 */ /* 0x042fe40007ffe0ff */
[----:B------:R-:W-:Y:S02]  /*47a0*/  IADD3 R40, R40, 0x3e0, RZ ;  /* 0x000003e028287810 */ /* 0x000fe40007ffe0ff */
[----:B------:R-:W-:Y:S02]  /*47b0*/  ISETP.GE.AND P5, PT, R72, UR16, PT ;  /* 0x0000001048007c0c */ /* 0x000fe4000bfa6270 */
[----:B------:R-:W-:Y:S02]  /*47c0*/  ISETP.GE.AND P3, PT, R40, UR16, PT ;  /* 0x0000001028007c0c */ /* 0x000fe4000bf66270 */
[----:B------:R-:W-:Y:S01]  /*47d0*/  IADD3 R40, R82, 0x5, RZ ;  /* 0x0000000552287810 */ /* 0x000fe20007ffe0ff */
[----:B------:R-:W-:Y:S01]  /*47e0*/  MUFU.COS R50, R102 ;  /* 0x0000006600327308 */ /* 0x000fe20000000000 */
[----:B------:R-:W-:-:S02]  /*47f0*/  ISETP.GE.U32.AND P6, PT, R48, UR17, PT ;  /* 0x0000001130007c0c */ /* 0x000fc4000bfc6070 */
[----:B------:R-:W-:Y:S02]  /*4800*/  ISETP.GE.U32.AND P4, PT, R40, UR17, PT ;  /* 0x0000001128007c0c */ /* 0x000fe4000bf86070 */
[----:B------:R-:W-:-:S03]  /*4810*/  IADD3 R40, R82, 0x6, RZ ;  /* 0x0000000652287810 */ /* 0x000fc60007ffe0ff */
[----:B------:R1:W-:Y:S01]  /*4820*/  MUFU.SIN R48, R102 ;  /* 0x0000006600307308 */ /* 0x0003e20000000400 */
[----:B------:R1:W4:Y:S01]  /*4830*/  @!P5 LDG.E R135, [R44.64+0xf00] ;  /* 0x000f00162c87d981 */ /* 0x000322000c1e1900 */
[----:B0-----:R-:W-:Y:S01]  /*4840*/  FMUL.FTZ R101, R80, R101 ;  /* 0x0000006550657220 */ /* 0x001fe20000410000 */
[----:B------:R-:W-:Y:S01]  /*4850*/  ISETP.GE.U32.AND P5, PT, R40, UR17, PT ;  /* 0x0000001128007c0c */ /* 0x000fe2000bfa6070 */
[----:B------:R-:W-:Y:S01]  /*4860*/  FMUL.FTZ R81, R80, R81 ;  /* 0x0000005150517220 */ /* 0x000fe20000410000 */
[----:B------:R0:W4:Y:S01]  /*4870*/  @!P3 LDG.E R136, [R44.64+0xf80] ;  /* 0x000f80162c88b981 */ /* 0x000122000c1e1900 */
[C---:B-1----:R-:W-:Y:S02]  /*4880*/  IADD3 R102, R82.reuse, 0x8, RZ ;  /* 0x0000000852667810 */ /* 0x042fe40007ffe0ff */
[----:B------:R-:W-:Y:S02]  /*4890*/  IADD3 R40, R82, 0x7, RZ ;  /* 0x0000000752287810 */ /* 0x000fe40007ffe0ff */
[----:B------:R-:W-:-:S04]  /*48a0*/  ISETP.GE.U32.AND P3, PT, R102, UR17, PT ;  /* 0x0000001166007c0c */ /* 0x000fc8000bf66070 */
[----:B------:R-:W-:Y:S02]  /*48b0*/  FSEL R117, R81, RZ, !P3 ;  /* 0x000000ff51757208 */ /* 0x000fe40005800000 */
[----:B------:R-:W-:Y:S02]  /*48c0*/  FSEL R116, R101, 1, !P3 ;  /* 0x3f80000065747808 */ /* 0x000fe40005800000 */
[----:B------:R-:W-:Y:S02]  /*48d0*/  FSEL R115, R115, RZ, !P3 ;  /* 0x000000ff73737208 */ /* 0x000fe40005800000 */
[----:B------:R-:W-:Y:S01]  /*48e0*/  ISETP.GE.U32.AND P3, PT, R40, UR17, PT ;  /* 0x0000001128007c0c */ /* 0x000fe2000bf66070 */
[----:B------:R-:W-:Y:S02]  /*48f0*/  FMUL.FTZ R40, R43, R31 ;  /* 0x0000001f2b287220 */ /* 0x000fe40000410000 */
[----:B------:R-:W-:Y:S02]  /*4900*/  FMUL.FTZ R83, R98, R83 ;  /* 0x0000005362537220 */ /* 0x000fe40000410000 */
[----:B------:R-:W-:-:S02]  /*4910*/  FMUL.FTZ R102, R69, R30 ;  /* 0x0000001e45667220 */ /* 0x000fc40000410000 */
[----:B0-----:R-:W-:Y:S02]  /*4920*/  FMUL.RZ R45, R40, 0.15915493667125701904 ;  /* 0x3e22f983282d7820 */ /* 0x001fe4000040c000 */
[----:B------:R-:W-:Y:S01]  /*4930*/  FMUL.FTZ R44, R43, R32 ;  /* 0x000000202b2c7220 */ /* 0x000fe20000410000 */
[----:B------:R0:W-:Y:S01]  /*4940*/  MUFU.EX2 R81, R102 ;  /* 0x0000006600517308 */ /* 0x0001e20000000800 */
[----:B------:R-:W-:Y:S01]  /*4950*/  FMUL.FTZ R111, R98, R77 ;  /* 0x0000004d626f7220 */ /* 0x000fe20000410000 */
[----:B------:R-:W-:Y:S01]  /*4960*/  FSEL R110, R83, 1, !P5 ;  /* 0x3f800000536e7808 */ /* 0x000fe20006800000 */
[C---:B------:R-:W-:Y:S02]  /*4970*/  FMUL.FTZ R99, R100.reuse, R99 ;  /* 0x0000006364637220 */ /* 0x040fe40000410000 */
[----:B------:R-:W-:Y:S02]  /*4980*/  FMUL.FTZ R97, R100, R97 ;  /* 0x0000006164617220 */ /* 0x000fe40000410000 */
[C---:B------:R-:W-:Y:S01]  /*4990*/  FMUL.FTZ R74, R92.reuse, R74 ;  /* 0x0000004a5c4a7220 */ /* 0x040fe20000410000 */
[----:B------:R-:W-:Y:S01]  /*49a0*/  MUFU.SIN R77, R45 ;  /* 0x0000002d004d7308 */ /* 0x000fe20000000400 */
[----:B0-----:R-:W-:-:S02]  /*49b0*/  FMUL.FTZ R102, R92, R79 ;  /* 0x0000004f5c667220 */ /* 0x001fc40000410000 */
[----:B------:R-:W-:Y:S02]  /*49c0*/  FMUL.FTZ R100, R7, R23 ;  /* 0x0000001707647220 */ /* 0x000fe40000410000 */
[----:B------:R-:W-:-:S03]  /*49d0*/  FMUL.FTZ R112, R11, R27 ;  /* 0x0000001b0b707220 */ /* 0x000fc60000410000 */
[----:B------:R0:W-:Y:S01]  /*49e0*/  MUFU.COS R83, R45 ;  /* 0x0000002d00537308 */ /* 0x0001e20000000000 */
[----:B------:R-:W-:Y:S01]  /*49f0*/  FMUL.FTZ R95, R96, R95 ;  /* 0x0000005f605f7220 */ /* 0x000fe20000410000 */
[----:B------:R-:W-:Y:S02]  /*4a00*/  IADD3 R40, R82, 0x9, RZ ;  /* 0x0000000952287810 */ /* 0x000fe40007ffe0ff */
[----:B------:R-:W-:Y:S01]  /*4a10*/  FSEL R102, R102, RZ, !P2 ;  /* 0x000000ff66667208 */ /* 0x000fe20005000000 */
[----:B0-----:R-:W-:Y:S01]  /*4a20*/  FMUL.RZ R45, R44, 0.15915493667125701904 ;  /* 0x3e22f9832c2d7820 */ /* 0x001fe2000040c000 */
[----:B------:R-:W-:Y:S02]  /*4a30*/  IADD3 R44, R82, 0xd, RZ ;  /* 0x0000000d522c7810 */ /* 0x000fe40007ffe0ff */
[----:B------:R-:W-:Y:S02]  /*4a40*/  FSEL R101, R74, 1, !P2 ;  /* 0x3f8000004a657808 */ /* 0x000fe40005000000 */
[----:B------:R-:W-:Y:S01]  /*4a50*/  FSEL R100, R100, RZ, !P2 ;  /* 0x000000ff64647208 */ /* 0x000fe20005000000 */
[----:B------:R-:W-:Y:S01]  /*4a60*/  FMUL.FTZ R109, R10, R26 ;  /* 0x0000001a0a6d7220 */ /* 0x000fe20000410000 */
[----:B------:R-:W-:Y:S01]  /*4a70*/  ISETP.GE.U32.AND P2, PT, R44, UR17, PT ;  /* 0x000000112c007c0c */ /* 0x000fe2000bf46070 */
[C---:B------:R-:W-:Y:S01]  /*4a80*/  FMUL.FTZ R105, R94.reuse, R75 ;  /* 0x0000004b5e697220 */ /* 0x040fe20000410000 */
[----:B------:R-:W-:Y:S01]  /*4a90*/  FSEL R114, R97, RZ, !P3 ;  /* 0x000000ff61727208 */ /* 0x000fe20005800000 */
[----:B------:R-:W-:Y:S01]  /*4aa0*/  FMUL.FTZ R93, R94, R93 ;  /* 0x0000005d5e5d7220 */ /* 0x000fe20000410000 */
[----:B------:R-:W-:Y:S01]  /*4ab0*/  FSEL R113, R99, 1, !P3 ;  /* 0x3f80000063717808 */ /* 0x000fe20005800000 */
[C---:B------:R-:W-:Y:S01]  /*4ac0*/  FMUL.FTZ R44, R43.reuse, R33 ;  /* 0x000000212b2c7220 */ /* 0x040fe20000410000 */
[----:B------:R-:W-:Y:S01]  /*4ad0*/  FSEL R112, R112, RZ, !P3 ;  /* 0x000000ff70707208 */ /* 0x000fe20005800000 */
[----:B------:R-:W-:Y:S01]  /*4ae0*/  FMUL.FTZ R72, R43, R30 ;  /* 0x0000001e2b487220 */ /* 0x000fe20000410000 */
[----:B------:R-:W-:Y:S01]  /*4af0*/  FSEL R107, R95, 1, !P4 ;  /* 0x3f8000005f6b7808 */ /* 0x000fe20006000000 */
[C---:B------:R-:W-:Y:S01]  /*4b00*/  FMUL.FTZ R76, R91.reuse, R76 ;  /* 0x0000004c5b4c7220 */ /* 0x040fe20000410000 */
[----:B------:R-:W-:Y:S01]  /*4b10*/  ISETP.GE.U32.AND P3, PT, R40, UR17, PT ;  /* 0x0000001128007c0c */ /* 0x000fe2000bf66070 */
[----:B------:R-:W-:Y:S01]  /*4b20*/  FMUL.FTZ R89, R91, R89 ;  /* 0x000000595b597220 */ /* 0x000fe20000410000 */
[----:B------:R-:W-:Y:S01]  /*4b30*/  IADD3 R40, R82, 0xa, RZ ;  /* 0x0000000a52287810 */ /* 0x000fe20007ffe0ff */
[----:B------:R-:W-:Y:S01]  /*4b40*/  FMUL.FTZ R97, R6, R22 ;  /* 0x0000001606617220 */ /* 0x000fe20000410000 */
[----:B------:R-:W-:Y:S01]  /*4b50*/  MUFU.SIN R75, R45 ;  /* 0x0000002d004b7308 */ /* 0x000fe20000000400 */
[----:B------:R-:W-:-:S02]  /*4b60*/  FMUL.FTZ R95, R41, R86 ;  /* 0x00000056295f7220 */ /* 0x000fc40000410000 */
[----:B------:R-:W-:Y:S02]  /*4b70*/  FMUL.FTZ R90, R41, R90 ;  /* 0x0000005a295a7220 */ /* 0x000fe40000410000 */
[----:B------:R-:W-:-:S03]  /*4b80*/  FMUL.FTZ R94, R5, R21 ;  /* 0x00000015055e7220 */ /* 0x000fc60000410000 */
[----:B------:R0:W-:Y:S01]  /*4b90*/  MUFU.COS R79, R45 ;  /* 0x0000002d004f7308 */ /* 0x0001e20000000000 */
[----:B------:R-:W-:Y:S01]  /*4ba0*/  FMUL.RZ R92, R44, 0.15915493667125701904 ;  /* 0x3e22f9832c5c7820 */ /* 0x000fe2000040c000 */
[----:B------:R-:W-:Y:S01]  /*4bb0*/  FSEL R111, R111, RZ, !P5 ;  /* 0x000000ff6f6f7208 */ /* 0x000fe20006800000 */
[----:B------:R-:W-:Y:S01]  /*4bc0*/  FMUL.RZ R103, R72, 0.15915493667125701904 ;  /* 0x3e22f98348677820 */ /* 0x000fe2000040c000 */
[----:B------:R-:W-:Y:S01]  /*4bd0*/  FSEL R109, R109, RZ, !P5 ;  /* 0x000000ff6d6d7208 */ /* 0x000fe20006800000 */
[----:B------:R-:W-:Y:S01]  /*4be0*/  FMUL.FTZ R108, R96, R78 ;  /* 0x0000004e606c7220 */ /* 0x000fe20000410000 */
[----:B------:R-:W-:Y:S01]  /*4bf0*/  FSEL R104, R93, 1, !P6 ;  /* 0x3f8000005d687808 */ /* 0x000fe20007000000 */
[----:B------:R-:W-:Y:S01]  /*4c00*/  FMUL.FTZ R106, R9, R25 ;  /* 0x00000019096a7220 */ /* 0x000fe20000410000 */
[----:B0-----:R-:W-:Y:S01]  /*4c10*/  IADD3 R45, R82, 0xe, RZ ;  /* 0x0000000e522d7810 */ /* 0x001fe20007ffe0ff */
[----:B------:R-:W-:Y:S01]  /*4c20*/  FMUL.FTZ R73, R69, R29 ;  /* 0x0000001d45497220 */ /* 0x000fe20000410000 */
[----:B------:R-:W-:Y:S01]  /*4c30*/  SHF.L.U32 R44, R152, 0x5, RZ ;  /* 0x00000005982c7819 */ /* 0x000fe200000006ff */
[----:B------:R-:W-:Y:S01]  /*4c40*/  FMUL.FTZ R87, R88, R87 ;  /* 0x0000005758577220 */ /* 0x000fe20000410000 */
[----:B------:R-:W-:Y:S01]  /*4c50*/  ISETP.GE.U32.AND P5, PT, R40, UR17, PT ;  /* 0x0000001128007c0c */ /* 0x000fe2000bfa6070 */
[----:B------:R-:W-:Y:S01]  /*4c60*/  FMUL.FTZ R93, R88, R85 ;  /* 0x00000055585d7220 */ /* 0x000fe20000410000 */
[----:B------:R-:W-:Y:S01]  /*4c70*/  FSEL R99, R76, RZ, !P1 ;  /* 0x000000ff4c637208 */ /* 0x000fe20004800000 */
[----:B------:R-:W-:Y:S01]  /*4c80*/  FMUL.FTZ R91, R150, R20 ;  /* 0x00000014965b7220 */ /* 0x000fe20000410000 */
[----:B------:R-:W-:-:S02]  /*4c90*/  FSEL R98, R89, 1, !P1 ;  /* 0x3f80000059627808 */ /* 0x000fc40004800000 */
[----:B------:R-:W-:Y:S02]  /*4ca0*/  FSEL R97, R97, RZ, !P1 ;  /* 0x000000ff61617208 */ /* 0x000fe40004800000 */
[----:B------:R-:W-:Y:S02]  /*4cb0*/  FSEL R96, R90, RZ, !P0 ;  /* 0x000000ff5a607208 */ /* 0x000fe40004000000 */
[----:B------:R-:W-:Y:S02]  /*4cc0*/  FSEL R95, R95, 1, !P0 ;  /* 0x3f8000005f5f7808 */ /* 0x000fe40004000000 */
[----:B------:R-:W-:Y:S02]  /*4cd0*/  FSEL R94, R94, RZ, !P0 ;  /* 0x000000ff5e5e7208 */ /* 0x000fe40004000000 */
[----:B------:R-:W-:Y:S02]  /*4ce0*/  IADD3 R40, R82, 0xb, RZ ;  /* 0x0000000b52287810 */ /* 0x000fe40007ffe0ff */
[----:B------:R-:W-:-:S02]  /*4cf0*/  ISETP.GE.U32.AND P1, PT, R45, UR17, PT ;  /* 0x000000112d007c0c */ /* 0x000fc4000bf26070 */
[C---:B------:R-:W-:Y:S01]  /*4d00*/  ISETP.GE.U32.AND P0, PT, R82.reuse, UR17, PT ;  /* 0x0000001152007c0c */ /* 0x040fe2000bf06070 */
[----:B------:R-:W-:Y:S01]  /*4d10*/  MUFU.SIN R72, R103 ;  /* 0x0000006700487308 */ /* 0x000fe20000000400 */
[----:B------:R-:W-:Y:S01]  /*4d20*/  IADD3 R45, R82, 0xf, RZ ;  /* 0x0000000f522d7810 */ /* 0x000fe20007ffe0ff */
[----:B------:R-:W-:Y:S01]  /*4d30*/  ULDC UR14, c[0x0][0x198] ;  /* 0x00006600000e7ab9 */ /* 0x000fe20000000800 */
[----:B------:R-:W-:Y:S01]  /*4d40*/  LOP3.LUT R44, R44, 0xfffffc00, RZ, 0xc0, !PT ;  /* 0xfffffc002c2c7812 */ /* 0x000fe200078ec0ff */
[----:B------:R-:W-:Y:S01]  /*4d50*/  UIMAD UR14, UR21, UR14, URZ ;  /* 0x0000000e150e72a4 */ /* 0x000fe2000f8e023f */
[----:B------:R-:W-:Y:S02]  /*4d60*/  FSEL R108, R108, RZ, !P4 ;  /* 0x000000ff6c6c7208 */ /* 0x000fe40006000000 */
[----:B------:R-:W-:Y:S01]  /*4d70*/  FSEL R106, R106, RZ, !P4 ;  /* 0x000000ff6a6a7208 */ /* 0x000fe20006000000 */
[----:B------:R0:W-:Y:S01]  /*4d80*/  MUFU.COS R80, R103 ;  /* 0x0000006700507308 */ /* 0x0001e20000000000 */
[----:B------:R-:W-:Y:S01]  /*4d90*/  ISETP.GE.U32.AND P4, PT, R40, UR17, PT ;  /* 0x0000001128007c0c */ /* 0x000fe2000bf86070 */
[----:B------:R-:W-:Y:S01]  /*4da0*/  FMUL.FTZ R88, R69, R34 ;  /* 0x0000002245587220 */ /* 0x000fe20000410000 */
[----:B------:R-:W-:-:S02]  /*4db0*/  FSEL R93, R93, RZ, !P0 ;  /* 0x000000ff5d5d7208 */ /* 0x000fc40004000000 */
[----:B------:R-:W-:-:S03]  /*4dc0*/  FSEL R91, R91, RZ, !P0 ;  /* 0x000000ff5b5b7208 */ /* 0x000fc60004000000 */
[----:B------:R-:W-:Y:S01]  /*4dd0*/  MUFU.SIN R76, R92 ;  /* 0x0000005c004c7308 */ /* 0x000fe20000000400 */
[----:B0-----:R-:W-:Y:S01]  /*4de0*/  FMUL.FTZ R103, R8, R24 ;  /* 0x0000001808677220 */ /* 0x001fe20000410000 */
[----:B------:R-:W-:-:S06]  /*4df0*/  IADD3 R40, R82, 0xc, RZ ;  /* 0x0000000c52287810 */ /* 0x000fcc0007ffe0ff */
[----:B------:R0:W-:Y:S01]  /*4e00*/  MUFU.COS R86, R92 ;  /* 0x0000005c00567308 */ /* 0x0001e20000000000 */
[----:B------:R-:W-:Y:S02]  /*4e10*/  FSEL R105, R105, RZ, !P6 ;  /* 0x000000ff69697208 */ /* 0x000fe40007000000 */
[----:B------:R-:W-:-:S05]  /*4e20*/  FSEL R103, R103, RZ, !P6 ;  /* 0x000000ff67677208 */ /* 0x000fca0007000000 */
[----:B------:R-:W1:Y:S01]  /*4e30*/  MUFU.EX2 R73, R73 ;  /* 0x0000004900497308 */ /* 0x000e620000000800 */
[----:B0-----:R-:W-:Y:S02]  /*4e40*/  FSEL R92, R87, 1, !P0 ;  /* 0x3f800000575c7808 */ /* 0x001fe40004000000 */
[----:B------:R-:W-:Y:S02]  /*4e50*/  ISETP.GE.U32.AND P0, PT, R45, UR17, PT ;  /* 0x000000112d007c0c */ /* 0x000fe4000bf06070 */
[----:B------:R-:W-:Y:S02]  /*4e60*/  IADD3 R45, R44, R3, RZ ;  /* 0x000000032c2d7210 */ /* 0x000fe40007ffe0ff */
[----:B------:R-:W-:Y:S01]  /*4e70*/  ISETP.GE.U32.AND P6, PT, R40, UR17, PT ;  /* 0x0000001128007c0c */ /* 0x000fe2000bfc6070 */
[----:B------:R0:W-:Y:S01]  /*4e80*/  MUFU.EX2 R82, R88 ;  /* 0x0000005800527308 */ /* 0x0001e20000000800 */
[----:B------:R-:W-:Y:S01]  /*4e90*/  FMUL.FTZ R40, R69, R32 ;  /* 0x0000002045287220 */ /* 0x000fe20000410000 */
[----:B------:R-:W-:-:S02]  /*4ea0*/  MOV R89, UR14 ;  /* 0x0000000e00597c02 */ /* 0x000fc40008000f00 */
[C---:B------:R-:W-:Y:S02]  /*4eb0*/  IADD3 R90, R45.reuse, 0x40, RZ ;  /* 0x000000402d5a7810 */ /* 0x040fe40007ffe0ff */
[----:B0-----:R-:W-:Y:S02]  /*4ec0*/  IADD3 R88, R45, 0x20, RZ ;  /* 0x000000202d587810 */ /* 0x001fe40007ffe0ff */
[----:B------:R0:W-:Y:S01]  /*4ed0*/  MUFU.EX2 R74, R40 ;  /* 0x00000028004a7308 */ /* 0x0001e20000000800 */
[----:B------:R-:W-:Y:S01]  /*4ee0*/  IMAD R89, R0, c[0x0][0x19c], R89 ;  /* 0x0000670000597a24 */ /* 0x000fe200078e0259 */
[-C--:B------:R-:W-:Y:S02]  /*4ef0*/  LEA.HI.SX32 R137, R88, R45.reuse, 0x1b ;  /* 0x0000002d58897211 */ /* 0x080fe400078fdaff */
[----:B------:R-:W-:Y:S01]  /*4f00*/  LEA.HI.SX32 R88, R90, R45, 0x1b ;  /* 0x0000002d5a587211 */ /* 0x000fe200078fdaff */
[----:B------:R-:W-:Y:S02]  /*4f10*/  FMUL.FTZ R90, R43, R35 ;  /* 0x000000232b5a7220 */ /* 0x000fe40000410000 */
[----:B0-----:R-:W-:Y:S01]  /*4f20*/  IMAD.WIDE.U32 R40, R0, c[0x0][0x198], RZ ;  /* 0x0000660000287a25 */ /* 0x001fe200078e00ff */
[----:B------:R-:W-:-:S03]  /*4f30*/  IADD3 R138, R45, 0x60, RZ ;  /* 0x000000602d8a7810 */ /* 0x000fc60007ffe0ff */
[----:B------:R-:W-:Y:S02]  /*4f40*/  FMUL.FTZ R78, R69, R31 ;  /* 0x0000001f454e7220 */ /* 0x000fe40000410000 */
[----:B------:R-:W-:Y:S01]  /*4f50*/  FMUL.FTZ R140, RZ, R96 ;  /* 0x00000060ff8c7220 */ /* 0x000fe20000410000 */
[----:B------:R-:W-:Y:S01]  /*4f60*/  IADD3 R41, R41, R89, RZ ;  /* 0x0000005929297210 */ /* 0x000fe20007ffe0ff */
[----:B------:R-:W-:Y:S01]  /*4f70*/  FMUL.FTZ R142, R96, R91 ;  /* 0x0000005b608e7220 */ /* 0x000fe20000410000 */
[----:B------:R-:W-:Y:S01]  /*4f80*/  LEA.HI.SX32 R89, R45, R45, 0x1b ;  /* 0x0000002d2d597211 */ /* 0x000fe200078fdaff */
[----:B------:R-:W-:Y:S02]  /*4f90*/  FMUL.FTZ R85, R69, R33 ;  /* 0x0000002145557220 */ /* 0x000fe40000410000 */
[----:B------:R-:W-:Y:S02]  /*4fa0*/  FMUL.RZ R141, R90, 0.15915493667125701904 ;  /* 0x3e22f9835a8d7820 */ /* 0x000fe4000040c000 */
[----:B-1----:R-:W-:-:S02]  /*4fb0*/  FMUL.FTZ R50, R73, R50 ;  /* 0x0000003249327220 */ /* 0x002fc40000410000 */
[----:B------:R-:W-:Y:S01]  /*4fc0*/  FMUL.FTZ R90, R73, R48 ;  /* 0x00000030495a7220 */ /* 0x000fe20000410000 */
[----:B------:R-:W0:Y:S01]  /*4fd0*/  MUFU.EX2 R78, R78 ;  /* 0x0000004e004e7308 */ /* 0x000e220000000800 */
[----:B------:R-:W-:Y:S01]  /*4fe0*/  FFMA.FTZ R73, R95, R91, -R140 ;  /* 0x0000005b5f497223 */ /* 0x000fe2000001088c */
[----:B------:R-:W-:Y:S01]  /*4ff0*/  LEA.HI.SX32 R138, R138, R45, 0x1b ;  /* 0x0000002d8a8a7211 */ /* 0x000fe200078fdaff */
[----:B------:R-:W-:Y:S02]  /*5000*/  FFMA.FTZ R142, RZ, R95, R142 ;  /* 0x0000005fff8e7223 */ /* 0x000fe4000001008e */
[----:B------:R-:W-:Y:S01]  /*5010*/  FMUL.FTZ R87, R43, R34 ;  /* 0x000000222b577220 */ /* 0x000fe20000410000 */
[----:B--2---:R-:W-:Y:S01]  /*5020*/  STS [R89.X4], R68 ;  /* 0x0000004459007388 */ /* 0x004fe20000004800 */
[----:B------:R-:W-:Y:S01]  /*5030*/  FADD.FTZ R73, R73, R94 ;  /* 0x0000005e49497221 */ /* 0x000fe20000010000 */
[----:B------:R-:W1:Y:S01]  /*5040*/  MUFU.EX2 R85, R85 ;  /* 0x0000005500557308 */ /* 0x000e620000000800 */
[----:B------:R-:W-:Y:S01]  /*5050*/  FMUL.FTZ R69, R69, R35 ;  /* 0x0000002345457220 */ /* 0x000fe20000410000 */
[----:B---3--:R-:W-:Y:S01]  /*5060*/  STS [R137.X4+0x80], R70 ;  /* 0x0000804689007388 */ /* 0x008fe20000004800 */
[----:B------:R-:W-:-:S02]  /*5070*/  FADD.FTZ R142, RZ, R142 ;  /* 0x0000008eff8e7221 */ /* 0x000fc40000010000 */
[----:B------:R-:W-:Y:S01]  /*5080*/  FMUL.RZ R139, R87, 0.15915493667125701904 ;  /* 0x3e22f983578b7820 */ /* 0x000fe2000040c000 */
[----:B----4-:R2:W-:Y:S04]  /*5090*/  STS [R88.X4+0x100], R51 ;  /* 0x0001003358007388 */ /* 0x0105e80000004800 */
[----:B------:R3:W-:Y:S01]  /*50a0*/  STS [R138.X4+0x180], R71 ;  /* 0x000180478a007388 */ /* 0x0007e20000004800 */
[----:B------:R-:W4:Y:S01]  /*50b0*/  MUFU.COS R43, R139 ;  /* 0x0000008b002b7308 */ /* 0x000f220000000000 */
[----:B------:R-:W-:Y:S02]  /*50c0*/  FMUL.FTZ R48, R81, R72 ;  /* 0x0000004851307220 */ /* 0x000fe40000410000 */
[C---:B--2---:R-:W-:Y:S02]  /*50d0*/  FMUL.FTZ R51, R99.reuse, R142 ;  /* 0x0000008e63337220 */ /* 0x044fe40000410000 */
[----:B---3--:R-:W-:-:S03]  /*50e0*/  FMUL.FTZ R71, R99, R73 ;  /* 0x0000004963477220 */ /* 0x008fc60000410000 */
[----:B------:R-:W-:Y:S01]  /*50f0*/  MUFU.EX2 R69, R69 ;  /* 0x0000004500457308 */ /* 0x000fe20000000800 */
[C---:B------:R-:W-:Y:S02]  /*5100*/  FFMA.FTZ R72, R98.reuse, R73, -R51 ;  /* 0x0000004962487223 */ /* 0x040fe40000010833 */
[----:B------:R-:W-:-:S05]  /*5110*/  FFMA.FTZ R71, R98, R142, R71 ;  /* 0x0000008e62477223 */ /* 0x000fca0000010047 */
[----:B------:R-:W2:Y:S01]  /*5120*/  MUFU.COS R68, R141 ;  /* 0x0000008d00447308 */ /* 0x000ea20000000000 */
[----:B------:R-:W-:Y:S02]  /*5130*/  FMUL.FTZ R80, R81, R80 ;  /* 0x0000005051507220 */ /* 0x000fe40000410000 */
[----:B------:R-:W-:-:S05]  /*5140*/  FADD.FTZ R71, RZ, R71 ;  /* 0x00000047ff477221 */ /* 0x000fca0000010000 */
[----:B------:R-:W3:Y:S01]  /*5150*/  MUFU.SIN R70, R141 ;  /* 0x0000008d00467308 */ /* 0x000ee20000000400 */
[C---:B0-----:R-:W-:Y:S02]  /*5160*/  FMUL.FTZ R81, R78.reuse, R83 ;  /* 0x000000534e517220 */ /* 0x041fe40000410000 */
[----:B------:R-:W-:Y:S02]  /*5170*/  FMUL.FTZ R77, R78, R77 ;  /* 0x0000004d4e4d7220 */ /* 0x000fe40000410000 */
[----:B------:R-:W-:Y:S02]  /*5180*/  FADD.FTZ R51, R72, R97 ;  /* 0x0000006148337221 */ /* 0x000fe40000010000 */
[C---:B------:R-:W-:Y:S02]  /*5190*/  FMUL.FTZ R78, R74.reuse, R79 ;  /* 0x0000004f4a4e7220 */ /* 0x040fe40000410000 */
[----:B------:R-:W-:Y:S02]  /*51a0*/  FMUL.FTZ R79, R74, R75 ;  /* 0x0000004b4a4f7220 */ /* 0x000fe40000410000 */
[----:B-1----:R-:W-:-:S02]  /*51b0*/  FMUL.FTZ R75, R85, R86 ;  /* 0x00000056554b7220 */ /* 0x002fc40000410000 */
[C---:B------:R-:W-:Y:S02]  /*51c0*/  FMUL.FTZ R74, R102.reuse, R71 ;  /* 0x00000047664a7220 */ /* 0x040fe40000410000 */
[-C--:B------:R-:W-:Y:S01]  /*51d0*/  FMUL.FTZ R86, R102, R51.reuse ;  /* 0x0000003366567220 */ /* 0x080fe20000410000 */
[----:B------:R-:W0:Y:S01]  /*51e0*/  MUFU.SIN R87, R139 ;  /* 0x0000008b00577308 */ /* 0x000e220000000400 */
[C---:B------:R-:W-:Y:S02]  /*51f0*/  FFMA.FTZ R51, R101.reuse, R51, -R74 ;  /* 0x0000003365337223 */ /* 0x040fe4000001084a */
[----:B------:R-:W-:Y:S02]  /*5200*/  FFMA.FTZ R86, R101, R71, R86 ;  /* 0x0000004765567223 */ /* 0x000fe40000010056 */
[----:B----4-:R-:W-:Y:S02]  /*5210*/  FMUL.FTZ R72, R82, R43 ;  /* 0x0000002b52487220 */ /* 0x010fe40000410000 */
[----:B--2---:R-:W-:-:S02]  /*5220*/  FMUL.FTZ R43, R69, R68 ;  /* 0x00000044452b7220 */ /* 0x004fc40000410000 */
[----:B---3--:R-:W-:Y:S02]  /*5230*/  FMUL.FTZ R70, R69, R70 ;  /* 0x0000004645467220 */ /* 0x008fe40000410000 */
[----:B------:R-:W-:Y:S02]  /*5240*/  FADD.FTZ R69, R51, R100 ;  /* 0x0000006433457221 */ /* 0x000fe40000010000 */
[----:B------:R-:W-:Y:S02]  /*5250*/  FADD.FTZ R86, RZ, R86 ;  /* 0x00000056ff567221 */ /* 0x000fe40000010000 */
[----:B------:R-:W-:Y:S02]  /*5260*/  FMUL.FTZ R68, R92, R96 ;  /* 0x000000605c447220 */ /* 0x000fe40000410000 */
[C---:B------:R-:W-:Y:S02]  /*5270*/  FMUL.FTZ R83, R105.reuse, R69 ;  /* 0x0000004569537220 */ /* 0x040fe40000410000 */
[----:B------:R-:W-:-:S02]  /*5280*/  FMUL.FTZ R71, R105, R86 ;  /* 0x0000005669477220 */ /* 0x000fc40000410000 */
[C---:B------:R-:W-:Y:S02]  /*5290*/  FMUL.FTZ R51, R93.reuse, R96 ;  /* 0x000000605d337220 */ /* 0x040fe40000410000 */
[----:B------:R-:W-:Y:S02]  /*52a0*/  FFMA.FTZ R68, R93, R95, R68 ;  /* 0x0000005f5d447223 */ /* 0x000fe40000010044 */
[C---:B------:R-:W-:Y:S02]  /*52b0*/  FFMA.FTZ R83, R104.reuse, R86, R83 ;  /* 0x0000005668537223 */ /* 0x040fe40000010053 */
[----:B------:R-:W-:Y:S02]  /*52c0*/  FFMA.FTZ R74, R104, R69, -R71 ;  /* 0x00000045684a7223 */ /* 0x000fe40000010847 */
[----:B------:R-:W-:Y:S02]  /*52d0*/  FFMA.FTZ R51, R92, R95, -R51 ;  /* 0x0000005f5c337223 */ /* 0x000fe40000010833 */
[----:B------:R-:W-:-:S02]  /*52e0*/  FMUL.FTZ R69, R99, R68 ;  /* 0x0000004463457220 */ /* 0x000fc40000410000 */
[----:B0-----:R-:W-:Y:S02]  /*52f0*/  FMUL.FTZ R73, R82, R87 ;  /* 0x0000005752497220 */ /* 0x001fe40000410000 */
[----:B------:R-:W-:Y:S02]  /*5300*/  FADD.FTZ R83, RZ, R83 ;  /* 0x00000053ff537221 */ /* 0x000fe40000010000 */
[----:B------:R-:W-:Y:S02]  /*5310*/  FADD.FTZ R82, R74, R103 ;  /* 0x000000674a527221 */ /* 0x000fe40000010000 */
[-C--:B------:R-:W-:Y:S02]  /*5320*/  FMUL.FTZ R71, R99, R51.reuse ;  /* 0x0000003363477220 */ /* 0x080fe40000410000 */
[----:B------:R-:W-:Y:S02]  /*5330*/  FFMA.FTZ R69, R98, R51, -R69 ;  /* 0x0000003362457223 */ /* 0x000fe40000010845 */
[----:B------:R-:W-:-:S02]  /*5340*/  FMUL.FTZ R51, R108, R83 ;  /* 0x000000536c337220 */ /* 0x000fc40000410000 */
[----:B------:R-:W-:Y:S02]  /*5350*/  FMUL.FTZ R86, R108, R82 ;  /* 0x000000526c567220 */ /* 0x000fe40000410000 */
[----:B------:R-:W-:Y:S02]  /*5360*/  FFMA.FTZ R71, R98, R68, R71 ;  /* 0x0000004462477223 */ /* 0x000fe40000010047 */
[C---:B------:R-:W-:Y:S02]  /*5370*/  FMUL.FTZ R74, R102.reuse, R69 ;  /* 0x00000045664a7220 */ /* 0x040fe40000410000 */
[C---:B------:R-:W-:Y:S02]  /*5380*/  FFMA.FTZ R51, R107.reuse, R82, -R51 ;  /* 0x000000526b337223 */ /* 0x040fe40000010833 */
[----:B------:R-:W-:Y:S02]  /*5390*/  FFMA.FTZ R86, R107, R83, R86 ;  /* 0x000000536b567223 */ /* 0x000fe40000010056 */
[----:B------:R-:W-:-:S02]  /*53a0*/  FMUL.FTZ R68, R102, R71 ;  /* 0x0000004766447220 */ /* 0x000fc40000410000 */
[----:B------:R-:W-:Y:S02]  /*53b0*/  FFMA.FTZ R74, R101, R71, R74 ;  /* 0x00000047654a7223 */ /* 0x000fe4000001004a */
[----:B------:R-:W-:Y:S02]  /*53c0*/  FADD.FTZ R71, R51, R106 ;  /* 0x0000006a33477221 */ /* 0x000fe40000010000 */
[----:B------:R-:W-:Y:S02]  /*53d0*/  FADD.FTZ R86, RZ, R86 ;  /* 0x00000056ff567221 */ /* 0x000fe40000010000 */
[C---:B------:R-:W-:Y:S02]  /*53e0*/  FMUL.FTZ R83, R111.reuse, R71 ;  /* 0x000000476f537220 */ /* 0x040fe40000410000 */
[-C--:B------:R-:W-:Y:S02]  /*53f0*/  FMUL.FTZ R82, R111, R86.reuse ;  /* 0x000000566f527220 */ /* 0x080fe40000410000 */
[----:B------:R-:W-:-:S02]  /*5400*/  FFMA.FTZ R83, R110, R86, R83 ;  /* 0x000000566e537223 */ /* 0x000fc40000010053 */
[----:B------:R-:W-:Y:S02]  /*5410*/  FFMA.FTZ R82, R110, R71, -R82 ;  /* 0x000000476e527223 */ /* 0x000fe40000010852 */
[----:B------:R-:W-:Y:S02]  /*5420*/  FFMA.FTZ R68, R101, R69, -R68 ;  /* 0x0000004565447223 */ /* 0x000fe40000010844 */
[C---:B------:R-:W-:Y:S02]  /*5430*/  FMUL.FTZ R51, R105.reuse, R74 ;  /* 0x0000004a69337220 */ /* 0x040fe40000410000 */
[----:B------:R-:W-:Y:S02]  /*5440*/  FADD.FTZ R83, RZ, R83 ;  /* 0x00000053ff537221 */ /* 0x000fe40000010000 */
[----:B------:R-:W-:Y:S02]  /*5450*/  FADD.FTZ R82, R82, R109 ;  /* 0x0000006d52527221 */ /* 0x000fe40000010000 */
[----:B------:R-:W-:-:S02]  /*5460*/  FMUL.FTZ R69, R105, R68 ;  /* 0x0000004469457220 */ /* 0x000fc40000410000 */
[----:B------:R-:W-:Y:S02]  /*5470*/  FFMA.FTZ R51, R104, R68, -R51 ;  /* 0x0000004468337223 */ /* 0x000fe40000010833 */
[C---:B------:R-:W-:Y:S02]  /*5480*/  FMUL.FTZ R71, R114.reuse, R83 ;  /* 0x0000005372477220 */ /* 0x040fe40000410000 */
[----:B------:R-:W-:Y:S02]  /*5490*/  FMUL.FTZ R86, R114, R82 ;  /* 0x0000005272567220 */ /* 0x000fe40000410000 */
[----:B------:R-:W-:Y:S02]  /*54a0*/  FFMA.FTZ R69, R104, R74, R69 ;  /* 0x0000004a68457223 */ /* 0x000fe40000010045 */
[----:B------:R-:W-:Y:S02]  /*54b0*/  FMUL.FTZ R74, R108, R51 ;  /* 0x000000336c4a7220 */ /* 0x000fe40000410000 */
[----:B------:R-:W-:-:S02]  /*54c0*/  FFMA.FTZ R71, R113, R82, -R71 ;  /* 0x0000005271477223 */ /* 0x000fc40000010847 */
[----:B------:R-:W-:Y:S02]  /*54d0*/  FFMA.FTZ R86, R113, R83, R86 ;  /* 0x0000005371567223 */ /* 0x000fe40000010056 */
[-C--:B------:R-:W-:Y:S02]  /*54e0*/  FMUL.FTZ R68, R108, R69.reuse ;  /* 0x000000456c447220 */ /* 0x080fe40000410000 */
[----:B------:R-:W-:Y:S02]  /*54f0*/  FFMA.FTZ R74, R107, R69, R74 ;  /* 0x000000456b4a7223 */ /* 0x000fe4000001004a */
[----:B------:R-:W-:Y:S02]  /*5500*/  FADD.FTZ R71, R71, R112 ;  /* 0x0000007047477221 */ /* 0x000fe40000010000 */
[----:B------:R-:W-:Y:S02]  /*5510*/  FADD.FTZ R86, RZ, R86 ;  /* 0x00000056ff567221 */ /* 0x000fe40000010000 */
[----:B------:R-:W-:-:S02]  /*5520*/  FFMA.FTZ R68, R107, R51, -R68 ;  /* 0x000000336b447223 */ /* 0x000fc40000010844 */
[----:B------:R-:W-:Y:S02]  /*5530*/  FMUL.FTZ R51, R111, R74 ;  /* 0x0000004a6f337220 */ /* 0x000fe40000410000 */
[C---:B------:R-:W-:Y:S02]  /*5540*/  FMUL.FTZ R83, R117.reuse, R71 ;  /* 0x0000004775537220 */ /* 0x040fe40000410000 */
[----:B------:R-:W-:Y:S02]  /*5550*/  FMUL.FTZ R82, R117, R86 ;  /* 0x0000005675527220 */ /* 0x000fe40000410000 */
[-C--:B------:R-:W-:Y:S02]  /*5560*/  FMUL.FTZ R69, R111, R68.reuse ;  /* 0x000000446f457220 */ /* 0x080fe40000410000 */
[----:B------:R-:W-:Y:S02]  /*5570*/  FFMA.FTZ R51, R110, R68, -R51 ;  /* 0x000000446e337223 */ /* 0x000fe40000010833 */
[----:B------:R-:W-:-:S02]  /*5580*/  FFMA.FTZ R83, R116, R86, R83 ;  /* 0x0000005674537223 */ /* 0x000fc40000010053 */
[----:B------:R-:W-:Y:S01]  /*5590*/  FFMA.FTZ R82, R116, R71, -R82 ;  /* 0x0000004774527223 */ /* 0x000fe20000010852 */
[----:B------:R-:W-:Y:S01]  /*55a0*/  FSEL R90, R90, RZ, !P3 ;  /* 0x000000ff5a5a7208 */ /* 0x000fe20005800000 */
[----:B------:R-:W-:Y:S02]  /*55b0*/  FFMA.FTZ R69, R110, R74, R69 ;  /* 0x0000004a6e457223 */ /* 0x000fe40000010045 */
[----:B------:R-:W-:Y:S02]  /*55c0*/  FMUL.FTZ R74, R114, R51 ;  /* 0x00000033724a7220 */ /* 0x000fe40000410000 */
[----:B------:R-:W-:Y:S02]  /*55d0*/  FADD.FTZ R83, RZ, R83 ;  /* 0x00000053ff537221 */ /* 0x000fe40000010000 */
[----:B------:R-:W-:Y:S01]  /*55e0*/  FADD.FTZ R82, R82, R115 ;  /* 0x0000007352527221 */ /* 0x000fe20000010000 */
[----:B------:R-:W-:Y:S01]  /*55f0*/  FSEL R89, R50, 1, !P3 ;  /* 0x3f80000032597808 */ /* 0x000fe20005800000 */
[----:B------:R-:W-:-:S02]  /*5600*/  FMUL.FTZ R68, R114, R69 ;  /* 0x0000004572447220 */ /* 0x000fc40000410000 */
[----:B------:R-:W-:Y:S02]  /*5610*/  FMUL.FTZ R88, R13, R29 ;  /* 0x0000001d0d587220 */ /* 0x000fe40000410000 */
[C---:B------:R-:W-:Y:S02]  /*5620*/  FFMA.FTZ R74, R113.reuse, R69, R74 ;  /* 0x00000045714a7223 */ /* 0x040fe4000001004a */
[C---:B------:R-:W-:Y:S02]  /*5630*/  FMUL.FTZ R50, R90.reuse, R83 ;  /* 0x000000535a327220 */ /* 0x040fe40000410000 */
[----:B------:R-:W-:Y:S01]  /*5640*/  FMUL.FTZ R86, R90, R82 ;  /* 0x000000525a567220 */ /* 0x000fe20000410000 */
[----:B------:R-:W-:Y:S01]  /*5650*/  FSEL R88, R88, RZ, !P3 ;  /* 0x000000ff58587208 */ /* 0x000fe20005800000 */
[----:B------:R-:W-:Y:S02]  /*5660*/  FFMA.FTZ R68, R113, R51, -R68 ;  /* 0x0000003371447223 */ /* 0x000fe40000010844 */
[----:B------:R-:W-:-:S02]  /*5670*/  FMUL.FTZ R51, R117, R74 ;  /* 0x0000004a75337220 */ /* 0x000fc40000410000 */
[C---:B------:R-:W-:Y:S02]  /*5680*/  FFMA.FTZ R71, R89.reuse, R82, -R50 ;  /* 0x0000005259477223 */ /* 0x040fe40000010832 */
[----:B------:R-:W-:Y:S01]  /*5690*/  FFMA.FTZ R50, R89, R83, R86 ;  /* 0x0000005359327223 */ /* 0x000fe20000010056 */
[----:B------:R-:W-:Y:S01]  /*56a0*/  FSEL R87, R48, RZ, !P5 ;  /* 0x000000ff30577208 */ /* 0x000fe20006800000 */
[-C--:B------:R-:W-:Y:S02]  /*56b0*/  FMUL.FTZ R69, R117, R68.reuse ;  /* 0x0000004475457220 */ /* 0x080fe40000410000 */
[----:B------:R-:W-:Y:S02]  /*56c0*/  FFMA.FTZ R51, R116, R68, -R51 ;  /* 0x0000004474337223 */ /* 0x000fe40000010833 */
[----:B------:R-:W-:Y:S02]  /*56d0*/  FADD.FTZ R68, RZ, R50 ;  /* 0x00000032ff447221 */ /* 0x000fe40000010000 */
[----:B------:R-:W-:Y:S01]  /*56e0*/  FADD.FTZ R71, R71, R88 ;  /* 0x0000005847477221 */ /* 0x000fe20000010000 */
[----:B------:R-:W-:Y:S01]  /*56f0*/  FSEL R86, R80, 1, !P5 ;  /* 0x3f80000050567808 */ /* 0x000fe20006800000 */
[----:B------:R-:W-:-:S02]  /*5700*/  FMUL.FTZ R83, R14, R30 ;  /* 0x0000001e0e537220 */ /* 0x000fc40000410000 */
[----:B------:R-:W-:Y:S02]  /*5710*/  FMUL.FTZ R76, R85, R76 ;  /* 0x0000004c554c7220 */ /* 0x000fe40000410000 */
[----:B------:R-:W-:Y:S02]  /*5720*/  FFMA.FTZ R69, R116, R74, R69 ;  /* 0x0000004a74457223 */ /* 0x000fe40000010045 */
[C---:B------:R-:W-:Y:S02]  /*5730*/  FMUL.FTZ R74, R87.reuse, R68 ;  /* 0x00000044574a7220 */ /* 0x040fe40000410000 */
[----:B------:R-:W-:Y:S01]  /*5740*/  FMUL.FTZ R85, R87, R71 ;  /* 0x0000004757557220 */ /* 0x000fe20000410000 */
[----:B------:R-:W-:Y:S01]  /*5750*/  FSEL R83, R83, RZ, !P5 ;  /* 0x000000ff53537208 */ /* 0x000fe20006800000 */
[----:B------:R-:W-:Y:S02]  /*5760*/  FMUL.FTZ R50, R90, R51 ;  /* 0x000000335a327220 */ /* 0x000fe40000410000 */
[----:B------:R-:W-:-:S02]  /*5770*/  FFMA.FTZ R74, R86, R71, -R74 ;  /* 0x00000047564a7223 */ /* 0x000fc4000001084a */
[----:B------:R-:W-:Y:S01]  /*5780*/  FFMA.FTZ R85, R86, R68, R85 ;  /* 0x0000004456557223 */ /* 0x000fe20000010055 */
[----:B------:R-:W-:Y:S01]  /*5790*/  FSEL R82, R77, RZ, !P4 ;  /* 0x000000ff4d527208 */ /* 0x000fe20006000000 */
[-C--:B------:R-:W-:Y:S02]  /*57a0*/  FMUL.FTZ R48, R90, R69.reuse ;  /* 0x000000455a307220 */ /* 0x080fe40000410000 */
[----:B------:R-:W-:Y:S02]  /*57b0*/  FFMA.FTZ R50, R89, R69, R50 ;  /* 0x0000004559327223 */ /* 0x000fe40000010032 */
[----:B------:R-:W-:Y:S02]  /*57c0*/  FADD.FTZ R85, RZ, R85 ;  /* 0x00000055ff557221 */ /* 0x000fe40000010000 */
[----:B------:R-:W-:Y:S01]  /*57d0*/  FADD.FTZ R74, R74, R83 ;  /* 0x000000534a4a7221 */ /* 0x000fe20000010000 */
[----:B------:R-:W-:Y:S01]  /*57e0*/  FSEL R81, R81, 1, !P4 ;  /* 0x3f80000051517808 */ /* 0x000fe20006000000 */
[----:B------:R-:W-:-:S02]  /*57f0*/  FFMA.FTZ R48, R89, R51, -R48 ;  /* 0x0000003359307223 */ /* 0x000fc40000010830 */
[----:B------:R-:W-:Y:S02]  /*5800*/  FMUL.FTZ R80, R15, R31 ;  /* 0x0000001f0f507220 */ /* 0x000fe40000410000 */
[C---:B------:R-:W-:Y:S02]  /*5810*/  FMUL.FTZ R51, R87.reuse, R50 ;  /* 0x0000003257337220 */ /* 0x040fe40000410000 */
[C---:B------:R-:W-:Y:S02]  /*5820*/  FMUL.FTZ R68, R82.reuse, R85 ;  /* 0x0000005552447220 */ /* 0x040fe40000410000 */
[----:B------:R-:W-:Y:S01]  /*5830*/  FMUL.FTZ R138, R82, R74 ;  /* 0x0000004a528a7220 */ /* 0x000fe20000410000 */
[----:B------:R-:W-:Y:S01]  /*5840*/  FSEL R80, R80, RZ, !P4 ;  /* 0x000000ff50507208 */ /* 0x000fe20006000000 */
[-C--:B------:R-:W-:Y:S02]  /*5850*/  FMUL.FTZ R69, R87, R48.reuse ;  /* 0x0000003057457220 */ /* 0x080fe40000410000 */
[----:B------:R-:W-:-:S02]  /*5860*/  FFMA.FTZ R48, R86, R48, -R51 ;  /* 0x0000003056307223 */ /* 0x000fc40000010833 */
[C---:B------:R-:W-:Y:S02]  /*5870*/  FFMA.FTZ R51, R81.reuse, R74, -R68 ;  /* 0x0000004a51337223 */ /* 0x040fe40000010844 */
[----:B------:R-:W-:Y:S01]  /*5880*/  FFMA.FTZ R138, R81, R85, R138 ;  /* 0x00000055518a7223 */ /* 0x000fe2000001008a */
[----:B------:R-:W-:Y:S01]  /*5890*/  FSEL R79, R79, RZ, !P6 ;  /* 0x000000ff4f4f7208 */ /* 0x000fe20007000000 */
[----:B------:R-:W-:Y:S02]  /*58a0*/  FFMA.FTZ R50, R86, R50, R69 ;  /* 0x0000003256327223 */ /* 0x000fe40000010045 */
[----:B------:R-:W-:Y:S02]  /*58b0*/  FADD.FTZ R138, RZ, R138 ;  /* 0x0000008aff8a7221 */ /* 0x000fe40000010000 */
[----:B------:R-:W-:Y:S01]  /*58c0*/  FADD.FTZ R69, R51, R80 ;  /* 0x0000005033457221 */ /* 0x000fe20000010000 */
[----:B------:R-:W-:Y:S01]  /*58d0*/  FSEL R78, R78, 1, !P6 ;  /* 0x3f8000004e4e7808 */ /* 0x000fe20007000000 */
[----:B------:R-:W-:-:S02]  /*58e0*/  FMUL.FTZ R77, R16, R32 ;  /* 0x00000020104d7220 */ /* 0x000fc40000410000 */
[C---:B------:R-:W-:Y:S02]  /*58f0*/  FMUL.FTZ R68, R82.reuse, R48 ;  /* 0x0000003052447220 */ /* 0x040fe40000410000 */
[C---:B------:R-:W-:Y:S02]  /*5900*/  FMUL.FTZ R71, R79.reuse, R138 ;  /* 0x0000008a4f477220 */ /* 0x040fe40000410000 */
[-C--:B------:R-:W-:Y:S01]  /*5910*/  FMUL.FTZ R85, R79, R69.reuse ;  /* 0x000000454f557220 */ /* 0x080fe20000410000 */
[----:B------:R-:W-:Y:S01]  /*5920*/  FSEL R77, R77, RZ, !P6 ;  /* 0x000000ff4d4d7208 */ /* 0x000fe20007000000 */
[-C--:B------:R-:W-:Y:S02]  /*5930*/  FMUL.FTZ R51, R82, R50.reuse ;  /* 0x0000003252337220 */ /* 0x080fe40000410000 */
[----:B------:R-:W-:Y:S02]  /*5940*/  FFMA.FTZ R50, R81, R50, R68 ;  /* 0x0000003251327223 */ /* 0x000fe40000010044 */
[----:B------:R-:W-:-:S02]  /*5950*/  FFMA.FTZ R68, R78, R69, -R71 ;  /* 0x000000454e447223 */ /* 0x000fc40000010847 */
[----:B------:R-:W-:Y:S01]  /*5960*/  FFMA.FTZ R85, R78, R138, R85 ;  /* 0x0000008a4e557223 */ /* 0x000fe20000010055 */
[----:B------:R-:W-:Y:S01]  /*5970*/  FSEL R76, R76, RZ, !P2 ;  /* 0x000000ff4c4c7208 */ /* 0x000fe20005000000 */
[----:B------:R-:W-:Y:S02]  /*5980*/  FFMA.FTZ R48, R81, R48, -R51 ;  /* 0x0000003051307223 */ /* 0x000fe40000010833 */
[----:B------:R-:W-:Y:S02]  /*5990*/  FADD.FTZ R85, RZ, R85 ;  /* 0x00000055ff557221 */ /* 0x000fe40000010000 */
[----:B------:R-:W-:Y:S01]  /*59a0*/  FADD.FTZ R68, R68, R77 ;  /* 0x0000004d44447221 */ /* 0x000fe20000010000 */
[----:B------:R-:W-:Y:S01]  /*59b0*/  FSEL R75, R75, 1, !P2 ;  /* 0x3f8000004b4b7808 */ /* 0x000fe20005000000 */
[----:B------:R-:W-:Y:S02]  /*59c0*/  FMUL.FTZ R74, R17, R33 ;  /* 0x00000021114a7220 */ /* 0x000fe40000410000 */
[----:B------:R-:W-:-:S02]  /*59d0*/  FMUL.FTZ R69, R79, R48 ;  /* 0x000000304f457220 */ /* 0x000fc40000410000 */
[CC--:B------:R-:W-:Y:S02]  /*59e0*/  FMUL.FTZ R71, R76.reuse, R85.reuse ;  /* 0x000000554c477220 */ /* 0x0c0fe40000410000 */
[----:B------:R-:W-:Y:S02]  /*59f0*/  FMUL.FTZ R138, R76, R68 ;  /* 0x000000444c8a7220 */ /* 0x000fe40000410000 */
[-C--:B------:R-:W-:Y:S01]  /*5a00*/  FMUL.FTZ R51, R79, R50.reuse ;  /* 0x000000324f337220 */ /* 0x080fe20000410000 */
[----:B------:R-:W-:Y:S01]  /*5a10*/  FSEL R74, R74, RZ, !P2 ;  /* 0x000000ff4a4a7208 */ /* 0x000fe20005000000 */
[----:B------:R-:W-:Y:S02]  /*5a20*/  FFMA.FTZ R50, R78, R50, R69 ;  /* 0x000000324e327223 */ /* 0x000fe40000010045 */
[C---:B------:R-:W-:Y:S02]  /*5a30*/  FFMA.FTZ R71, R75.reuse, R68, -R71 ;  /* 0x000000444b477223 */ /* 0x040fe40000010847 */
[----:B------:R-:W-:-:S02]  /*5a40*/  FFMA.FTZ R138, R75, R85, R138 ;  /* 0x000000554b8a7223 */ /* 0x000fc4000001008a */
[----:B------:R-:W-:Y:S01]  /*5a50*/  FFMA.FTZ R48, R78, R48, -R51 ;  /* 0x000000304e307223 */ /* 0x000fe20000010833 */
[----:B------:R-:W-:Y:S01]  /*5a60*/  FSEL R73, R73, RZ, !P1 ;  /* 0x000000ff49497208 */ /* 0x000fe20004800000 */
[----:B------:R-:W-:Y:S02]  /*5a70*/  FMUL.FTZ R51, R76, R50 ;  /* 0x000000324c337220 */ /* 0x000fe40000410000 */
[----:B------:R-:W-:Y:S02]  /*5a80*/  FADD.FTZ R138, RZ, R138 ;  /* 0x0000008aff8a7221 */ /* 0x000fe40000010000 */
[----:B------:R-:W-:Y:S01]  /*5a90*/  FADD.FTZ R68, R71, R74 ;  /* 0x0000004a47447221 */ /* 0x000fe20000010000 */
[----:B------:R-:W-:Y:S01]  /*5aa0*/  FSEL R72, R72, 1, !P1 ;  /* 0x3f80000048487808 */ /* 0x000fe20004800000 */
[-C--:B------:R-:W-:Y:S02]  /*5ab0*/  FFMA.FTZ R51, R75, R48.reuse, -R51 ;  /* 0x000000304b337223 */ /* 0x080fe40000010833 */
[----:B------:R-:W-:-:S02]  /*5ac0*/  FMUL.FTZ R48, R76, R48 ;  /* 0x000000304c307220 */ /* 0x000fc40000410000 */
[C---:B------:R-:W-:Y:S02]  /*5ad0*/  FMUL.FTZ R69, R73.reuse, R138 ;  /* 0x0000008a49457220 */ /* 0x040fe40000410000 */
[----:B------:R-:W-:Y:S02]  /*5ae0*/  FMUL.FTZ R85, R73, R68 ;  /* 0x0000004449557220 */ /* 0x000fe40000410000 */
[----:B------:R-:W-:Y:S02]  /*5af0*/  FMUL.FTZ R71, R18, R34 ;  /* 0x0000002212477220 */ /* 0x000fe40000410000 */
[----:B------:R-:W-:Y:S02]  /*5b00*/  FFMA.FTZ R48, R75, R50, R48 ;  /* 0x000000324b307223 */ /* 0x000fe40000010030 */
[C---:B------:R-:W-:Y:S02]  /*5b10*/  FFMA.FTZ R68, R72.reuse, R68, -R69 ;  /* 0x0000004448447223 */ /* 0x040fe40000010845 */
[----:B------:R-:W-:-:S02]  /*5b20*/  FFMA.FTZ R50, R72, R138, R85 ;  /* 0x0000008a48327223 */ /* 0x000fc40000010055 */
[----:B------:R-:W-:Y:S01]  /*5b30*/  FMUL.FTZ R69, R73, R51 ;  /* 0x0000003349457220 */ /* 0x000fe20000410000 */
[----:B------:R-:W-:Y:S01]  /*5b40*/  FSEL R71, R71, RZ, !P1 ;  /* 0x000000ff47477208 */ /* 0x000fe20004800000 */
[----:B------:R-:W-:Y:S01]  /*5b50*/  FADD.FTZ R50, RZ, R50 ;  /* 0x00000032ff327221 */ /* 0x000fe20000010000 */
[----:B------:R-:W-:Y:S01]  /*5b60*/  FSEL R70, R70, RZ, !P0 ;  /* 0x000000ff46467208 */ /* 0x000fe20004000000 */
[-C--:B------:R-:W-:Y:S01]  /*5b70*/  FFMA.FTZ R138, R72, R48.reuse, R69 ;  /* 0x00000030488a7223 */ /* 0x080fe20000010045 */
[----:B------:R-:W-:Y:S01]  /*5b80*/  FSEL R69, R43, 1, !P0 ;  /* 0x3f8000002b457808 */ /* 0x000fe20004000000 */
[----:B------:R-:W-:Y:S02]  /*5b90*/  FMUL.FTZ R48, R73, R48 ;  /* 0x0000003049307220 */ /* 0x000fe40000410000 */
[----:B------:R-:W-:Y:S02]  /*5ba0*/  FADD.FTZ R43, R68, R71 ;  /* 0x00000047442b7221 */ /* 0x000fe40000010000 */
[----:B------:R-:W-:-:S02]  /*5bb0*/  FMUL.FTZ R140, R70, R50 ;  /* 0x00000032468c7220 */ /* 0x000fc40000410000 */
[----:B------:R-:W-:Y:S02]  /*5bc0*/  FFMA.FTZ R51, R72, R51, -R48 ;  /* 0x0000003348337223 */ /* 0x000fe40000010830 */
[C---:B------:R-:W-:Y:S02]  /*5bd0*/  FMUL.FTZ R48, R70.reuse, R138 ;  /* 0x0000008a46307220 */ /* 0x040fe40000410000 */
[----:B------:R-:W-:Y:S02]  /*5be0*/  FMUL.FTZ R68, R19, R35 ;  /* 0x0000002313447220 */ /* 0x000fe40000410000 */
[CC--:B------:R-:W-:Y:S02]  /*5bf0*/  FFMA.FTZ R85, R69.reuse, R43.reuse, -R140 ;  /* 0x0000002b45557223 */ /* 0x0c0fe4000001088c */
[----:B------:R-:W-:Y:S02]  /*5c00*/  FMUL.FTZ R43, R70, R43 ;  /* 0x0000002b462b7220 */ /* 0x000fe40000410000 */
[-C--:B------:R-:W-:Y:S01]  /*5c10*/  FFMA.FTZ R48, R69, R51.reuse, -R48 ;  /* 0x0000003345307223 */ /* 0x080fe20000010830 */
[----:B------:R-:W-:Y:S01]  /*5c20*/  FSEL R68, R68, RZ, !P0 ;  /* 0x000000ff44447208 */ /* 0x000fe20004000000 */
[----:B------:R-:W-:-:S02]  /*5c30*/  FMUL.FTZ R51, R70, R51 ;  /* 0x0000003346337220 */ /* 0x000fc40000410000 */
[C---:B------:R-:W-:Y:S02]  /*5c40*/  FFMA.FTZ R50, R69.reuse, R50, R43 ;  /* 0x0000003245327223 */ /* 0x040fe4000001002b */
[----:B------:R-:W-:Y:S02]  /*5c50*/  FFMA.FTZ R138, R69, R138, R51 ;  /* 0x0000008a458a7223 */ /* 0x000fe40000010033 */
[----:B------:R-:W-:Y:S02]  /*5c60*/  FADD.FTZ R51, RZ, R50 ;  /* 0x00000032ff337221 */ /* 0x000fe40000010000 */
[----:B------:R-:W-:Y:S01]  /*5c70*/  FADD.FTZ R50, R85, R68 ;  /* 0x0000004455327221 */ /* 0x000fe20000010000 */
[----:B------:R-:W-:Y:S04]  /*5c80*/  SHFL.UP PT, R43, R48, 0x1, RZ ;  /* 0x04200000302b7989 */ /* 0x000fe800000e00ff */
[----:B------:R-:W0:Y:S04]  /*5c90*/  SHFL.UP PT, R139, R51, 0x1, RZ ;  /* 0x04200000338b7989 */ /* 0x000e2800000e00ff */
[----:B------:R-:W1:Y:S01]  /*5ca0*/  SHFL.UP PT, R141, R50, 0x1, RZ ;  /* 0x04200000328d7989 */ /* 0x000e6200000e00ff */
[----:B------:R-:W-:-:S03]  /*5cb0*/  IADD3 R140, R45, 0x80, RZ ;  /* 0x000000802d8c7810 */ /* 0x000fc60007ffe0ff */
[----:B------:R-:W2:Y:S01]  /*5cc0*/  SHFL.UP PT, R137, R138, 0x1, RZ ;  /* 0x042000008a897989 */ /* 0x000ea200000e00ff */
[----:B------:R-:W-:Y:S01]  /*5cd0*/  UIMAD UR14, UR15, UR18, URZ ;  /* 0x000000120f0e72a4 */ /* 0x000fe2000f8e023f */
[----:B------:R-:W-:Y:S02]  /*5ce0*/  MOV R85, UR7 ;  /* 0x0000000700557c02 */ /* 0x000fe40008000f00 */
[-C--:B------:R-:W-:Y:S01]  /*5cf0*/  LEA.HI.SX32 R143, R140, R45.reuse, 0x1b ;  /* 0x0000002d8c8f7211 */ /* 0x080fe200078fdaff */
[----:B------:R-:W-:Y:S01]  /*5d00*/  UIMAD UR14, UR7, UR19, UR14 ;  /* 0x00000013070e72a4 */ /* 0x000fe2000f8e020e */
[----:B------:R-:W-:Y:S01]  /*5d10*/  IADD3 R140, R45, 0xa0, RZ ;  /* 0x000000a02d8c7810 */ /* 0x000fe20007ffe0ff */
[----:B------:R-:W-:Y:S01]  /*5d20*/  IMAD.WIDE.U32 R40, R85, c[0x0][0x1a0], R40 ;  /* 0x0000680055287a25 */ /* 0x000fe200078e0028 */
[----:B------:R-:W-:Y:S01]  /*5d30*/  ISETP.GE.AND P0, PT, R3, 0x1, PT ;  /* 0x000000010300780c */ /* 0x000fe20003f06270 */
[----:B------:R3:W-:Y:S01]  /*5d40*/  STS [R143.X4+0x200], R84 ;  /* 0x000200548f007388 */ /* 0x0007e20000004800 */
[----:B------:R-:W-:-:S02]  /*5d50*/  LEA.HI.SX32 R145, R140, R45, 0x1b ;  /* 0x0000002d8c917211 */ /* 0x000fc400078fdaff */
[----:B------:R-:W-:Y:S02]  /*5d60*/  IADD3 R85, R41, UR14, RZ ;  /* 0x0000000e29557c10 */ /* 0x000fe4000fffe0ff */
[C---:B------:R-:W-:Y:S02]  /*5d70*/  IADD3 R142, R45.reuse, 0xc0, RZ ;  /* 0x000000c02d8e7810 */ /* 0x040fe40007ffe0ff */
[C---:B------:R-:W-:Y:S02]  /*5d80*/  IADD3 R140, R45.reuse, 0xe0, RZ ;  /* 0x000000e02d8c7810 */ /* 0x040fe40007ffe0ff */
[----:B---3--:R-:W-:Y:S01]  /*5d90*/  LEA R84, P1, R40, c[0x0][0x228], 0x3 ;  /* 0x00008a0028547a11 */ /* 0x008fe200078218ff */
[----:B------:R1:W-:Y:S01]  /*5da0*/  STS [R145.X4+0x280], R132 ;  /* 0x0002808491007388 */ /* 0x0003e20000004800 */
[----:B------:R-:W-:Y:S02]  /*5db0*/  LEA.HI.SX32 R142, R142, R45, 0x1b ;  /* 0x0000002d8e8e7211 */ /* 0x000fe400078fdaff */
[----:B------:R-:W-:Y:S01]  /*5dc0*/  LEA.HI.X R85, R40, c[0x0][0x22c], R85, 0x3, P1 ;  /* 0x00008b0028557a11 */ /* 0x000fe200008f1c55 */
[----:B0-----:R-:W-:Y:S01]  /*5dd0*/  FMUL.FTZ R40, R138, R139 ;  /* 0x0000008b8a287220 */ /* 0x001fe20000410000 */
[----:B------:R-:W-:Y:S01]  /*5de0*/  LEA.HI.SX32 R41, R140, R45, 0x1b ;  /* 0x0000002d8c297211 */ /* 0x000fe200078fdaff */
[C---:B------:R-:W-:Y:S01]  /*5df0*/  FMUL.FTZ R140, R138.reuse, R43 ;  /* 0x0000002b8a8c7220 */ /* 0x040fe20000410000 */
[----:B------:R-:W-:Y:S01]  /*5e00*/  IADD3 R144, R45, 0x100, RZ ;  /* 0x000001002d907810 */ /* 0x000fe20007ffe0ff */
[-C--:B-1----:R-:W-:Y:S01]  /*5e10*/  FMUL.FTZ R132, R138, R141.reuse ;  /* 0x0000008d8a847220 */ /* 0x082fe20000410000 */
[----:B------:R2:W-:Y:S01]  /*5e20*/  STS [R142.X4+0x300], R133 ;  /* 0x000300858e007388 */ /* 0x0005e20000004800 */
[----:B------:R-:W-:-:S02]  /*5e30*/  FFMA.FTZ R141, R48, R141, -R40 ;  /* 0x0000008d308d7223 */ /* 0x000fc40000010828 */
[----:B------:R-:W-:Y:S01]  /*5e40*/  FFMA.FTZ R132, R48, R139, R132 ;  /* 0x0000008b30847223 */ /* 0x000fe20000010084 */
[----:B------:R-:W-:Y:S01]  /*5e50*/  LEA.HI.SX32 R144, R144, R45, 0x1b ;  /* 0x0000002d90907211 */ /* 0x000fe200078fdaff */
[----:B------:R-:W-:Y:S02]  /*5e60*/  @P0 FADD.FTZ R50, R50, R141 ;  /* 0x0000008d32320221 */ /* 0x000fe40000010000 */
[----:B------:R-:W-:Y:S02]  /*5e70*/  @P0 FADD.FTZ R51, R51, R132 ;  /* 0x0000008433330221 */ /* 0x000fe40000010000 */
[-C--:B--2---:R-:W-:Y:S02]  /*5e80*/  FFMA.FTZ R133, R48, R137.reuse, R140 ;  /* 0x0000008930857223 */ /* 0x084fe4000001008c */
[----:B------:R-:W-:Y:S01]  /*5e90*/  FMUL.FTZ R137, R138, R137 ;  /* 0x000000898a897220 */ /* 0x000fe20000410000 */
[----:B------:R0:W-:Y:S03]  /*5ea0*/  STS [R41.X4+0x380], R124 ;  /* 0x0003807c29007388 */ /* 0x0001e60000004800 */
[----:B------:R-:W-:Y:S01]  /*5eb0*/  @P0 FFMA.FTZ R48, R48, R43, -R137 ;  /* 0x0000002b30300223 */ /* 0x000fe20000010889 */
[----:B------:R-:W-:Y:S01]  /*5ec0*/  STS [R144.X4+0x400], R119 ;  /* 0x0004007790007388 */ /* 0x000fe20000004800 */
[----:B------:R-:W-:-:S03]  /*5ed0*/  FSEL R40, R138, R133, !P0 ;  /* 0x000000858a287208 */ /* 0x000fc60004000000 */
[----:B------:R-:W-:Y:S04]  /*5ee0*/  SHFL.UP PT, R43, R50, 0x2, RZ ;  /* 0x04400000322b7989 */ /* 0x000fe800000e00ff */
[----:B------:R-:W-:Y:S04]  /*5ef0*/  SHFL.UP PT, R119, R51, 0x2, RZ ;  /* 0x0440000033777989 */ /* 0x000fe800000e00ff */
[----:B------:R-:W1:Y:S01]  /*5f00*/  SHFL.UP PT, R41, R48, 0x2, RZ ;  /* 0x0440000030297989 */ /* 0x000e6200000e00ff */
[----:B0-----:R-:W-:-:S03]  /*5f10*/  IADD3 R124, R45, 0x120, RZ ;  /* 0x000001202d7c7810 */ /* 0x001fc60007ffe0ff */
[----:B------:R-:W0:Y:S01]  /*5f20*/  SHFL.UP PT, R133, R40, 0x2, RZ ;  /* 0x0440000028857989 */ /* 0x000e2200000e00ff */
[C---:B------:R-:W-:Y:S02]  /*5f30*/  IADD3 R132, R45.reuse, 0x140, RZ ;  /* 0x000001402d847810 */ /* 0x040fe40007ffe0ff */
[C---:B------:R-:W-:Y:S02]  /*5f40*/  IADD3 R138, R45.reuse, 0x160, RZ ;  /* 0x000001602d8a7810 */ /* 0x040fe40007ffe0ff */
[-C--:B------:R-:W-:Y:S02]  /*5f50*/  LEA.HI.SX32 R137, R124, R45.reuse, 0x1b ;  /* 0x0000002d7c897211 */ /* 0x080fe400078fdaff */
[----:B------:R-:W-:Y:S02]  /*5f60*/  IADD3 R124, R45, 0x180, RZ ;  /* 0x000001802d7c7810 */ /* 0x000fe40007ffe0ff */
[-C--:B------:R-:W-:Y:S02]  /*5f70*/  LEA.HI.SX32 R132, R132, R45.reuse, 0x1b ;  /* 0x0000002d84847211 */ /* 0x080fe400078fdaff */
[----:B------:R-:W-:-:S02]  /*5f80*/  LEA.HI.SX32 R138, R138, R45, 0x1b ;  /* 0x0000002d8a8a7211 */ /* 0x000fc400078fdaff */
[----:B------:R-:W-:Y:S01]  /*5f90*/  LEA.HI.SX32 R139, R124, R45, 0x1b ;  /* 0x0000002d7c8b7211 */ /* 0x000fe200078fdaff */
[----:B------:R-:W-:Y:S01]  /*5fa0*/  STS [R137.X4+0x480], R52 ;  /* 0x0004803489007388 */ /* 0x000fe20000004800 */
[----:B------:R-:W-:-:S03]  /*5fb0*/  ISETP.GE.AND P0, PT, R3, 0x2, PT ;  /* 0x000000020300780c */ /* 0x000fc60003f06270 */
[----:B------:R1:W-:Y:S01]  /*5fc0*/  STS [R132.X4+0x500], R123 ;  /* 0x0005007b84007388 */ /* 0x0003e20000004800 */
[----:B------:R-:W-:-:S03]  /*5fd0*/  IADD3 R140, R45, 0x1a0, RZ ;  /* 0x000001a02d8c7810 */ /* 0x000fc60007ffe0ff */
[----:B------:R2:W-:Y:S04]  /*5fe0*/  STS [R138.X4+0x580], R49 ;  /* 0x000580318a007388 */ /* 0x0005e80000004800 */
[----:B------:R3:W-:Y:S01]  /*5ff0*/  STS [R139.X4+0x600], R54 ;  /* 0x000600368b007388 */ /* 0x0007e20000004800 */
[C---:B------:R-:W-:Y:S01]  /*6000*/  IADD3 R124, R45.reuse, 0x1c0, RZ ;  /* 0x000001c02d7c7810 */ /* 0x040fe20007ffe0ff */
[----:B-1----:R-:W-:Y:S01]  /*6010*/  FMUL.FTZ R123, R40, R41 ;  /* 0x00000029287b7220 */ /* 0x002fe20000410000 */
[----:B------:R-:W-:Y:S01]  /*6020*/  LEA.HI.SX32 R141, R140, R45, 0x1b ;  /* 0x0000002d8c8d7211 */ /* 0x000fe200078fdaff */
[C---:B--2---:R-:W-:Y:S02]  /*6030*/  FMUL.FTZ R49, R40.reuse, R119 ;  /* 0x0000007728317220 */ /* 0x044fe40000410000 */
[-C--:B---3--:R-:W-:Y:S01]  /*6040*/  FMUL.FTZ R54, R40, R43.reuse ;  /* 0x0000002b28367220 */ /* 0x088fe20000410000 */
[----:B------:R-:W-:Y:S01]  /*6050*/  IADD3 R140, R45, 0x1e0, RZ ;  /* 0x000001e02d8c7810 */ /* 0x000fe20007ffe0ff */
[----:B------:R-:W-:-:S02]  /*6060*/  FFMA.FTZ R49, R48, R43, -R49 ;  /* 0x0000002b30317223 */ /* 0x000fc40000010831 */
[----:B------:R-:W-:Y:S01]  /*6070*/  FFMA.FTZ R54, R48, R119, R54 ;  /* 0x0000007730367223 */ /* 0x000fe20000010036 */
[----:B------:R-:W-:Y:S01]  /*6080*/  LEA.HI.SX32 R143, R124, R45, 0x1b ;  /* 0x0000002d7c8f7211 */ /* 0x000fe200078fdaff */
[----:B0-----:R-:W-:Y:S01]  /*6090*/  FFMA.FTZ R123, R48, R133, R123 ;  /* 0x00000085307b7223 */ /* 0x001fe2000001007b */
[----:B------:R-:W-:Y:S01]  /*60a0*/  LEA.HI.SX32 R140, R140, R45, 0x1b ;  /* 0x0000002d8c8c7211 */ /* 0x000fe200078fdaff */
[----:B------:R-:W-:Y:S02]  /*60b0*/  FMUL.FTZ R133, R40, R133 ;  /* 0x0000008528857220 */ /* 0x000fe40000410000 */
[----:B------:R-:W-:Y:S02]  /*60c0*/  @P0 FADD.FTZ R51, R51, R54 ;  /* 0x0000003633330221 */ /* 0x000fe40000010000 */
[----:B------:R-:W-:Y:S01]  /*60d0*/  @P0 FADD.FTZ R50, R50, R49 ;  /* 0x0000003132320221 */ /* 0x000fe20000010000 */
[----:B------:R-:W-:Y:S01]  /*60e0*/  STS [R141.X4+0x680], R126 ;  /* 0x0006807e8d007388 */ /* 0x000fe20000004800 */
[----:B------:R-:W-:-:S03]  /*60f0*/  @P0 FFMA.FTZ R48, R48, R41, -R133 ;  /* 0x0000002930300223 */ /* 0x000fc60000010885 */
[----:B------:R0:W-:Y:S01]  /*6100*/  STS [R143.X4+0x700], R120 ;  /* 0x000700788f007388 */ /* 0x0001e20000004800 */
[----:B------:R-:W-:-:S03]  /*6110*/  FSEL R40, R40, R123, !P0 ;  /* 0x0000007b28287208 */ /* 0x000fc60004000000 */
[----:B------:R1:W-:Y:S04]  /*6120*/  STS [R140.X4+0x780], R47 ;  /* 0x0007802f8c007388 */ /* 0x0003e80000004800 */
[----:B------:R-:W2:Y:S04]  /*6130*/  SHFL.UP PT, R43, R51, 0x4, RZ ;  /* 0x04800000332b7989 */ /* 0x000ea800000e00ff */
[----:B------:R-:W-:Y:S04]  /*6140*/  SHFL.UP PT, R47, R50, 0x4, RZ ;  /* 0x04800000322f7989 */ /* 0x000fe800000e00ff */
[----:B------:R-:W3:Y:S01]  /*6150*/  SHFL.UP PT, R123, R48, 0x4, RZ ;  /* 0x04800000307b7989 */ /* 0x000ee200000e00ff */
[----:B------:R-:W-:-:S03]  /*6160*/  IADD3 R52, R45, 0x200, RZ ;  /* 0x000002002d347810 */ /* 0x000fc60007ffe0ff */
[----:B------:R-:W4:Y:S01]  /*6170*/  SHFL.UP PT, R137, R40, 0x4, RZ ;  /* 0x0480000028897989 */ /* 0x000f2200000e00ff */
[-C--:B------:R-:W-:Y:S02]  /*6180*/  LEA.HI.SX32 R52, R52, R45.reuse, 0x1b ;  /* 0x0000002d34347211 */ /* 0x080fe400078fdaff */
[C---:B------:R-:W-:Y:S02]  /*6190*/  IADD3 R54, R45.reuse, 0x220, RZ ;  /* 0x000002202d367810 */ /* 0x040fe40007ffe0ff */
[C---:B------:R-:W-:Y:S02]  /*61a0*/  IADD3 R124, R45.reuse, 0x240, RZ ;  /* 0x000002402d7c7810 */ /* 0x040fe40007ffe0ff */
[C---:B0-----:R-:W-:Y:S01]  /*61b0*/  IADD3 R120, R45.reuse, 0x260, RZ ;  /* 0x000002602d787810 */ /* 0x041fe20007ffe0ff */
[----:B------:R0:W-:Y:S01]  /*61c0*/  STS [R52.X4+0x800], R55 ;  /* 0x0008003734007388 */ /* 0x0001e20000004800 */
[----:B------:R-:W-:Y:S02]  /*61d0*/  LEA.HI.SX32 R41, R54, R45, 0x1b ;  /* 0x0000002d36297211 */ /* 0x000fe400078fdaff */
[----:B------:R-:W-:-:S02]  /*61e0*/  IADD3 R148, R45, 0x280, RZ ;  /* 0x000002802d947810 */ /* 0x000fc40007ffe0ff */
[C---:B------:R-:W-:Y:S02]  /*61f0*/  IADD3 R158, R45.reuse, 0x2a0, RZ ;  /* 0x000002a02d9e7810 */ /* 0x040fe40007ffe0ff */
[C---:B------:R-:W-:Y:S02]  /*6200*/  IADD3 R160, R45.reuse, 0x2c0, RZ ;  /* 0x000002c02da07810 */ /* 0x040fe40007ffe0ff */
[C---:B------:R-:W-:Y:S02]  /*6210*/  IADD3 R162, R45.reuse, 0x2e0, RZ ;  /* 0x000002e02da27810 */ /* 0x040fe40007ffe0ff */
[C---:B------:R-:W-:Y:S02]  /*6220*/  IADD3 R138, R45.reuse, 0x300, RZ ;  /* 0x000003002d8a7810 */ /* 0x040fe40007ffe0ff */
[C---:B-1----:R-:W-:Y:S02]  /*6230*/  IADD3 R140, R45.reuse, 0x320, RZ ;  /* 0x000003202d8c7810 */ /* 0x042fe40007ffe0ff */
[----:B------:R-:W-:-:S02]  /*6240*/  IADD3 R146, R45, 0x340, RZ ;  /* 0x000003402d927810 */ /* 0x000fc40007ffe0ff */
[C---:B------:R-:W-:Y:S02]  /*6250*/  IADD3 R144, R45.reuse, 0x360, RZ ;  /* 0x000003602d907810 */ /* 0x040fe40007ffe0ff */
[C---:B------:R-:W-:Y:S02]  /*6260*/  IADD3 R142, R45.reuse, 0x380, RZ ;  /* 0x000003802d8e7810 */ /* 0x040fe40007ffe0ff */
[C---:B------:R-:W-:Y:S02]  /*6270*/  IADD3 R132, R45.reuse, 0x3a0, RZ ;  /* 0x000003a02d847810 */ /* 0x040fe40007ffe0ff */
[C---:B0-----:R-:W-:Y:S02]  /*6280*/  IADD3 R52, R45.reuse, 0x3c0, RZ ;  /* 0x000003c02d347810 */ /* 0x041fe40007ffe0ff */
[----:B------:R-:W-:Y:S02]  /*6290*/  LEA.HI.SX32 R124, R124, R45, 0x1b ;  /* 0x0000002d7c7c7211 */ /* 0x000fe400078fdaff */
[----:B------:R-:W-:-:S02]  /*62a0*/  IADD3 R126, R45, 0x3e0, RZ ;  /* 0x000003e02d7e7810 */ /* 0x000fc40007ffe0ff */
[-C--:B------:R-:W-:Y:S02]  /*62b0*/  LEA.HI.SX32 R120, R120, R45.reuse, 0x1b ;  /* 0x0000002d78787211 */ /* 0x080fe400078fdaff */
[----:B------:R-:W-:Y:S01]  /*62c0*/  ISETP.GE.AND P0, PT, R3, 0x4, PT ;  /* 0x000000040300780c */ /* 0x000fe20003f06270 */
[----:B------:R3:W-:Y:S01]  /*62d0*/  STS [R41.X4+0x880], R122 ;  /* 0x0008807a29007388 */ /* 0x0007e20000004800 */
[-C--:B------:R-:W-:Y:S02]  /*62e0*/  LEA.HI.SX32 R119, R148, R45.reuse, 0x1b ;  /* 0x0000002d94777211 */ /* 0x080fe400078fdaff */
[-C--:B------:R-:W-:Y:S01]  /*62f0*/  LEA.HI.SX32 R55, R158, R45.reuse, 0x1b ;  /* 0x0000002d9e377211 */ /* 0x080fe200078fdaff */
[----:B------:R-:W-:Y:S01]  /*6300*/  STS [R124.X4+0x900], R125 ;  /* 0x0009007d7c007388 */ /* 0x000fe20000004800 */
[-C--:B------:R-:W-:Y:S02]  /*6310*/  LEA.HI.SX32 R49, R160, R45.reuse, 0x1b ;  /* 0x0000002da0317211 */ /* 0x080fe400078fdaff */
[----:B------:R-:W-:-:S02]  /*6320*/  LEA.HI.SX32 R54, R162, R45, 0x1b ;  /* 0x0000002da2367211 */ /* 0x000fc400078fdaff */
[-C--:B------:R-:W-:Y:S02]  /*6330*/  LEA.HI.SX32 R138, R138, R45.reuse, 0x1b ;  /* 0x0000002d8a8a7211 */ /* 0x080fe400078fdaff */
[-C--:B------:R-:W-:Y:S02]  /*6340*/  LEA.HI.SX32 R140, R140, R45.reuse, 0x1b ;  /* 0x0000002d8c8c7211 */ /* 0x080fe400078fdaff */
[-C--:B------:R-:W-:Y:S02]  /*6350*/  LEA.HI.SX32 R133, R146, R45.reuse, 0x1b ;  /* 0x0000002d92857211 */ /* 0x080fe400078fdaff */
[-C--:B------:R-:W-:Y:S02]  /*6360*/  LEA.HI.SX32 R141, R144, R45.reuse, 0x1b ;  /* 0x0000002d908d7211 */ /* 0x080fe400078fdaff */
[-C--:B------:R-:W-:Y:S02]  /*6370*/  LEA.HI.SX32 R142, R142, R45.reuse, 0x1b ;  /* 0x0000002d8e8e7211 */ /* 0x080fe400078fdaff */
[----:B------:R-:W-:-:S02]  /*6380*/  LEA.HI.SX32 R139, R132, R45, 0x1b ;  /* 0x0000002d848b7211 */ /* 0x000fc400078fdaff */
[-C--:B------:R-:W-:Y:S01]  /*6390*/  LEA.HI.SX32 R52, R52, R45.reuse, 0x1b ;  /* 0x0000002d34347211 */ /* 0x080fe200078fdaff */
[----:B------:R0:W-:Y:S01]  /*63a0*/  STS [R120.X4+0x980], R129 ;  /* 0x0009808178007388 */ /* 0x0001e20000004800 */
[----:B------:R-:W-:Y:S01]  /*63b0*/  LEA.HI.SX32 R45, R126, R45, 0x1b ;  /* 0x0000002d7e2d7211 */ /* 0x000fe200078fdaff */
[C---:B--2---:R-:W-:Y:S02]  /*63c0*/  FMUL.FTZ R126, R40.reuse, R43 ;  /* 0x0000002b287e7220 */ /* 0x044fe40000410000 */
[C---:B---3--:R-:W-:Y:S02]  /*63d0*/  FMUL.FTZ R41, R40.reuse, R123 ;  /* 0x0000007b28297220 */ /* 0x048fe40000410000 */
[-C--:B0-----:R-:W-:Y:S02]  /*63e0*/  FMUL.FTZ R120, R40, R47.reuse ;  /* 0x0000002f28787220 */ /* 0x081fe40000410000 */
[C---:B------:R-:W-:Y:S02]  /*63f0*/  FFMA.FTZ R47, R48.reuse, R47, -R126 ;  /* 0x0000002f302f7223 */ /* 0x040fe4000001087e */
[----:B------:R-:W-:-:S02]  /*6400*/  FFMA.FTZ R120, R48, R43, R120 ;  /* 0x0000002b30787223 */ /* 0x000fc40000010078 */
[----:B------:R-:W-:Y:S02]  /*6410*/  @P0 FADD.FTZ R50, R50, R47 ;  /* 0x0000002f32320221 */ /* 0x000fe40000010000 */
[-C--:B----4-:R-:W-:Y:S02]  /*6420*/  FFMA.FTZ R41, R48, R137.reuse, R41 ;  /* 0x0000008930297223 */ /* 0x090fe40000010029 */
[----:B------:R-:W-:Y:S02]  /*6430*/  FMUL.FTZ R137, R40, R137 ;  /* 0x0000008928897220 */ /* 0x000fe40000410000 */
[----:B------:R-:W-:Y:S01]  /*6440*/  @P0 FADD.FTZ R51, R51, R120 ;  /* 0x0000007833330221 */ /* 0x000fe20000010000 */
[----:B------:R-:W-:Y:S01]  /*6450*/  STS [R119.X4+0xa00], R118 ;  /* 0x000a007677007388 */ /* 0x000fe20000004800 */
[----:B------:R-:W-:-:S03]  /*6460*/  @P0 FFMA.FTZ R48, R48, R123, -R137 ;  /* 0x0000007b30300223 */ /* 0x000fc60000010889 */
[----:B------:R-:W-:Y:S01]  /*6470*/  STS [R55.X4+0xa80], R128 ;  /* 0x000a808037007388 */ /* 0x000fe20000004800 */
[----:B------:R-:W-:-:S03]  /*6480*/  FSEL R41, R40, R41, !P0 ;  /* 0x0000002928297208 */ /* 0x000fc60004000000 */
[----:B------:R-:W-:Y:S04]  /*6490*/  STS [R49.X4+0xb00], R46 ;  /* 0x000b002e31007388 */ /* 0x000fe80000004800 */
[----:B------:R-:W0:Y:S04]  /*64a0*/  SHFL.UP PT, R43, R50, 0x8, RZ ;  /* 0x05000000322b7989 */ /* 0x000e2800000e00ff */
[----:B------:R-:W1:Y:S04]  /*64b0*/  SHFL.UP PT, R46, R51, 0x8, RZ ;  /* 0x05000000332e7989 */ /* 0x000e6800000e00ff */
[----:B------:R-:W-:Y:S04]  /*64c0*/  STS [R54.X4+0xb80], R127 ;  /* 0x000b807f36007388 */ /* 0x000fe80000004800 */
[----:B------:R-:W-:Y:S04]  /*64d0*/  STS [R138.X4+0xc00], R53 ;  /* 0x000c00358a007388 */ /* 0x000fe80000004800 */
[----:B------:R-:W2:Y:S04]  /*64e0*/  SHFL.UP PT, R40, R48, 0x8, RZ ;  /* 0x0500000030287989 */ /* 0x000ea800000e00ff */
[----:B------:R-:W-:Y:S04]  /*64f0*/  STS [R140.X4+0xc80], R121 ;  /* 0x000c80798c007388 */ /* 0x000fe80000004800 */
[----:B------:R-:W-:Y:S04]  /*6500*/  STS [R133.X4+0xd00], R42 ;  /* 0x000d002a85007388 */ /* 0x000fe80000004800 */
[----:B------:R-:W3:Y:S01]  /*6510*/  SHFL.UP PT, R42, R41, 0x8, RZ ;  /* 0x05000000292a7989 */ /* 0x000ee200000e00ff */
[----:B------:R-:W-:Y:S01]  /*6520*/  ISETP.GE.AND P0, PT, R3, 0x8, PT ;  /* 0x000000080300780c */ /* 0x000fe20003f06270 */
[----:B0-----:R-:W-:-:S02]  /*6530*/  FMUL.FTZ R47, R41, R43 ;  /* 0x0000002b292f7220 */ /* 0x001fc40000410000 */
[CC--:B-1----:R-:W-:Y:S02]  /*6540*/  FMUL.FTZ R49, R41.reuse, R46.reuse ;  /* 0x0000002e29317220 */ /* 0x0c2fe40000410000 */
[C---:B------:R-:W-:Y:S02]  /*6550*/  FFMA.FTZ R46, R48.reuse, R46, R47 ;  /* 0x0000002e302e7223 */ /* 0x040fe4000001002f */
[----:B------:R-:W-:Y:S02]  /*6560*/  FFMA.FTZ R49, R48, R43, -R49 ;  /* 0x0000002b30317223 */ /* 0x000fe40000010831 */
[----:B--2---:R-:W-:-:S04]  /*6570*/  FMUL.FTZ R47, R41, R40 ;  /* 0x00000028292f7220 */ /* 0x004fc80000410000 */
[----:B------:R-:W-:Y:S02]  /*6580*/  @P0 FADD.FTZ R51, R51, R46 ;  /* 0x0000002e33330221 */ /* 0x000fe40000010000 */
[----:B------:R-:W-:Y:S01]  /*6590*/  @P0 FADD.FTZ R50, R50, R49 ;  /* 0x0000003132320221 */ /* 0x000fe20000010000 */
[----:B------:R-:W-:Y:S01]  /*65a0*/  STS [R141.X4+0xd80], R130 ;  /* 0x000d80828d007388 */ /* 0x000fe20000004800 */
[-C--:B---3--:R-:W-:Y:S02]  /*65b0*/  FMUL.FTZ R43, R41, R42.reuse ;  /* 0x0000002a292b7220 */ /* 0x088fe40000410000 */
[C---:B------:R-:W-:Y:S01]  /*65c0*/  FFMA.FTZ R46, R48.reuse, R42, R47 ;  /* 0x0000002a302e7223 */ /* 0x040fe2000001002f */
[----:B------:R-:W-:Y:S01]  /*65d0*/  STS [R142.X4+0xe00], R131 ;  /* 0x000e00838e007388 */ /* 0x000fe20000004800 */
[----:B------:R-:W-:-:S03]  /*65e0*/  @P0 FFMA.FTZ R48, R48, R40, -R43 ;  /* 0x0000002830300223 */ /* 0x000fc6000001082b */
[----:B------:R-:W0:Y:S01]  /*65f0*/  SHFL.UP PT, R43, R50, 0x10, RZ ;  /* 0x06000000322b7989 */ /* 0x000e2200000e00ff */
[----:B------:R-:W-:-:S03]  /*6600*/  FSEL R46, R41, R46, !P0 ;  /* 0x0000002e292e7208 */ /* 0x000fc60004000000 */
[----:B------:R-:W-:Y:S04]  /*6610*/  STS [R139.X4+0xe80], R134 ;  /* 0x000e80868b007388 */ /* 0x000fe80000004800 */
[----:B------:R-:W-:Y:S04]  /*6620*/  STS [R52.X4+0xf00], R135 ;  /* 0x000f008734007388 */ /* 0x000fe80000004800 */
[----:B------:R-:W-:Y:S04]  /*6630*/  STS [R45.X4+0xf80], R136 ;  /* 0x000f80882d007388 */ /* 0x000fe80000004800 */
[----:B------:R-:W1:Y:S01]  /*6640*/  SHFL.UP PT, R49, R51, 0x10, RZ ;  /* 0x0600000033317989 */ /* 0x000e6200000e00ff */
[----:B------:R-:W-:-:S02]  /*6650*/  ISETP.GE.AND P1, PT, R3, 0x10, PT ;  /* 0x000000100300780c */ /* 0x000fc40003f26270 */
[C---:B------:R-:W-:Y:S01]  /*6660*/  ISETP.NE.AND P2, PT, R3.reuse, 0x1f, PT ;  /* 0x0000001f0300780c */ /* 0x040fe20003f45270 */
[----:B------:R-:W2:Y:S01]  /*6670*/  SHFL.UP PT, R45, R48, 0x10, RZ ;  /* 0x06000000302d7989 */ /* 0x000ea200000e00ff */
[----:B------:R-:W-:Y:S01]  /*6680*/  LOP3.LUT P0, RZ, R152, 0x1f, RZ, 0xc0, !PT ;  /* 0x0000001f98ff7812 */ /* 0x000fe2000780c0ff */
[----:B------:R-:W-:Y:S01]  /*6690*/  HFMA2.MMA R41, -RZ, RZ, 0, 0 ;  /* 0x00000000ff297435 */ /* 0x000fe200000001ff */
[----:B------:R-:W-:Y:S01]  /*66a0*/  LEA R44, R3, R44, 0x5 ;  /* 0x0000002c032c7211 */ /* 0x000fe200078e28ff */
[----:B------:R-:W3:Y:S01]  /*66b0*/  SHFL.UP PT, R47, R46, 0x10, RZ ;  /* 0x060000002e2f7989 */ /* 0x000ee200000e00ff */
[----:B0-----:R-:W-:Y:S01]  /*66c0*/  FMUL.FTZ R54, R46, R43 ;  /* 0x0000002b2e367220 */ /* 0x001fe20000410000 */
[----:B------:R-:W-:Y:S01]  /*66d0*/  ISETP.EQ.OR P0, PT, RZ, UR6, P0 ;  /* 0x00000006ff007c0c */ /* 0x000fe20008702670 */
[----:B------:R-:W-:-:S06]  /*66e0*/  NOP ;  /* 0x0000000000007918 */ /* 0x000fcc0000000000 */
[C---:B-1----:R-:W-:Y:S02]  /*66f0*/  FMUL.FTZ R42, R46.reuse, R49 ;  /* 0x000000312e2a7220 */ /* 0x042fe40000410000 */
[----:B--2---:R-:W-:Y:S01]  /*6700*/  FMUL.FTZ R52, R46, R45 ;  /* 0x0000002d2e347220 */ /* 0x004fe20000410000 */
[----:B------:R-:W-:Y:S01]  /*6710*/  MOV R40, 0x3f800000 ;  /* 0x3f80000000287802 */ /* 0x000fe20000000f00 */
[----:B------:R-:W-:Y:S01]  /*6720*/  FFMA.FTZ R54, R48, R49, R54 ;  /* 0x0000003130367223 */ /* 0x000fe20000010036 */
[----:B------:R-:W-:Y:S01]  /*6730*/  MOV R55, UR7 ;  /* 0x0000000700377c02 */ /* 0x000fe20008000f00 */
[----:B---3--:R-:W-:Y:S01]  /*6740*/  FMUL.FTZ R49, R46, R47 ;  /* 0x0000002f2e317220 */ /* 0x008fe20000410000 */
[----:B------:R-:W-:Y:S01]  /*6750*/  LEA.HI.SX32 R158, R44, R44, 0x1b ;  /* 0x0000002c2c9e7211 */ /* 0x000fe200078fdaff */
[C---:B------:R-:W-:Y:S01]  /*6760*/  FFMA.FTZ R53, R48.reuse, R43, -R42 ;  /* 0x0000002b30357223 */ /* 0x040fe2000001082a */
[----:B------:R-:W5:Y:S01]  /*6770*/  LDG.E.64 R84, [R84.64] ;  /* 0x0000001654547981 */ /* 0x000f62000c1e1b00 */
[----:B------:R-:W-:-:S02]  /*6780*/  FFMA.FTZ R47, R48, R47, R52 ;  /* 0x0000002f302f7223 */ /* 0x000fc40000010034 */
[----:B------:R-:W-:Y:S01]  /*6790*/  @P1 FFMA.FTZ R48, R48, R45, -R49 ;  /* 0x0000002d30301223 */ /* 0x000fe20000010831 */
[----:B------:R-:W-:Y:S01]  /*67a0*/  @!P2 SHF.R.U32.HI R45, RZ, 0x1, R152 ;  /* 0x00000001ff2da819 */ /* 0x000fe20000011698 */
[----:B------:R-:W-:Y:S01]  /*67b0*/  CS2R R42, SRZ ;  /* 0x00000000002a7805 */ /* 0x000fe2000001ff00 */
[----:B------:R-:W-:Y:S01]  /*67c0*/  @P1 FADD.FTZ R50, R50, R53 ;  /* 0x0000003532321221 */ /* 0x000fe20000010000 */
[----:B------:R-:W-:Y:S01]  /*67d0*/  FSEL R49, R46, R47, !P1 ;  /* 0x0000002f2e317208 */ /* 0x000fe20004800000 */
[----:B------:R-:W-:Y:S01]  /*67e0*/  @P1 FADD.FTZ R51, R51, R54 ;  /* 0x0000003633331221 */ /* 0x000fe20000010000 */
[----:B------:R-:W-:Y:S01]  /*67f0*/  @!P2 LOP3.LUT R161, R45, 0x7ffffff0, RZ, 0xc0, !PT ;  /* 0x7ffffff02da1a812 */ /* 0x000fe200078ec0ff */
[----:B------:R-:W-:Y:S04]  /*6800*/  LDS R118, [R158.X4] ;  /* 0x000000009e767984 */ /* 0x000fe80000004800 */
[----:B------:R-:W-:Y:S04]  /*6810*/  @!P0 LDS.128 R40, [R55.X16+0x4260] ;  /* 0x0042600037288984 */ /* 0x000fe8000000cc00 */
        /* <DEDUP_REMOVED lines=31> */
[----:B------:R-:W-:Y:S04]  /*6a10*/  @!P2 STS.128 [R161+0x4200], R48 ;  /* 0x00420030a100a388 */ /* 0x000fe80000000c00 */
[----:B------:R-:W-:Y:S06]  /*6a20*/  BAR.SYNC.DEFER_BLOCKING 0x0 ;  /* 0x0000000000007b1d */ /* 0x000fec0000010000 */
[----:B------:R-:W-:Y:S04]  /*6a30*/  LDS.128 R44, [0x4200] ;  /* 0x00420000ff2c7984 */ /* 0x000fe80000000c00 */
[----:B------:R-:W0:Y:S02]  /*6a40*/  LDS.128 R52, [0x4210] ;  /* 0x00421000ff347984 */ /* 0x000e240000000c00 */
[----:B0-----:R-:W-:-:S02]  /*6a50*/  FMUL.FTZ R157, R47, R53 ;  /* 0x000000352f9d7220 */ /* 0x001fc40000410000 */
[CC--:B------:R-:W-:Y:S02]  /*6a60*/  FMUL.FTZ R159, R45.reuse, R53.reuse ;  /* 0x000000352d9f7220 */ /* 0x0c0fe40000410000 */
[-C--:B------:R-:W-:Y:S02]  /*6a70*/  FMUL.FTZ R160, R44, R53.reuse ;  /* 0x000000352ca07220 */ /* 0x080fe40000410000 */
[C---:B------:R-:W-:Y:S02]  /*6a80*/  FMUL.FTZ R53, R46.reuse, R53 ;  /* 0x000000352e357220 */ /* 0x040fe40000410000 */
[-C--:B------:R-:W-:Y:S02]  /*6a90*/  FFMA.FTZ R157, R46, R52.reuse, -R157 ;  /* 0x000000342e9d7223 */ /* 0x080fe4000001089d */
[-C--:B------:R-:W-:Y:S02]  /*6aa0*/  FFMA.FTZ R159, R44, R52.reuse, -R159 ;  /* 0x000000342c9f7223 */ /* 0x080fe4000001089f */
[----:B------:R-:W-:-:S02]  /*6ab0*/  FFMA.FTZ R160, R45, R52, R160 ;  /* 0x000000342da07223 */ /* 0x000fc400000100a0 */
[----:B------:R-:W-:Y:S01]  /*6ac0*/  FFMA.FTZ R53, R47, R52, R53 ;  /* 0x000000342f357223 */ /* 0x000fe20000010035 */
[----:B------:R-:W-:Y:S01]  /*6ad0*/  SHF.R.U32.HI R52, RZ, 0x5, R152 ;  /* 0x00000005ff347819 */ /* 0x000fe20000011698 */
[----:B------:R-:W-:Y:S02]  /*6ae0*/  FADD.FTZ R162, R54, R157 ;  /* 0x0000009d36a27221 */ /* 0x000fe40000010000 */
[----:B------:R-:W-:Y:S01]  /*6af0*/  FADD.FTZ R164, R55, R53 ;  /* 0x0000003537a47221 */ /* 0x000fe20000010000 */
[C---:B------:R-:W-:Y:S02]  /*6b00*/  ISETP.NE.AND P2, PT, R52.reuse, RZ, PT ;  /* 0x000000ff3400720c */ /* 0x040fe40003f45270 */
[C---:B------:R-:W-:Y:S02]  /*6b10*/  ISETP.NE.AND P0, PT, R52.reuse, 0x3, PT ;  /* 0x000000033400780c */ /* 0x040fe40003f05270 */
[----:B------:R-:W-:Y:S02]  /*6b20*/  ISETP.NE.AND P1, PT, R52, 0x2, PT ;  /* 0x000000023400780c */ /* 0x000fe40003f25270 */
[----:B------:R-:W0:Y:S02]  /*6b30*/  LDS.128 R52, [0x4220] ;  /* 0x00422000ff347984 */ /* 0x000e240000000c00 */
[----:B------:R-:W-:-:S02]  /*6b40*/  FSEL R157, R159, R44, !P1 ;  /* 0x0000002c9f9d7208 */ /* 0x000fc40004800000 */
[----:B------:R-:W-:Y:S01]  /*6b50*/  FSEL R161, R162, R46, !P1 ;  /* 0x0000002ea2a17208 */ /* 0x000fe20004800000 */
[CC--:B0-----:R-:W-:Y:S02]  /*6b60*/  FMUL.FTZ R158, R160.reuse, R53.reuse ;  /* 0x00000035a09e7220 */ /* 0x0c1fe40000410000 */
[C---:B------:R-:W-:Y:S02]  /*6b70*/  FMUL.FTZ R44, R159.reuse, R53 ;  /* 0x000000359f2c7220 */ /* 0x040fe40000410000 */
[-C--:B------:R-:W-:Y:S01]  /*6b80*/  FFMA.FTZ R158, R159, R52.reuse, -R158 ;  /* 0x000000349f9e7223 */ /* 0x080fe2000001089e */
[C---:B------:R-:W-:Y:S01]  /*6b90*/  FSEL R159, R160.reuse, R45, !P1 ;  /* 0x0000002da09f7208 */ /* 0x040fe20004800000 */
[----:B------:R-:W-:Y:S02]  /*6ba0*/  FFMA.FTZ R160, R160, R52, R44 ;  /* 0x00000034a0a07223 */ /* 0x000fe4000001002c */
[----:B------:R-:W-:-:S04]  /*6bb0*/  FMUL.FTZ R44, R164, R53 ;  /* 0x00000035a42c7220 */ /* 0x000fc80000410000 */
[CC--:B------:R-:W-:Y:S02]  /*6bc0*/  FFMA.FTZ R44, R162.reuse, R52.reuse, -R44 ;  /* 0x00000034a22c7223 */ /* 0x0c0fe4000001082c */
[----:B------:R-:W-:Y:S01]  /*6bd0*/  FMUL.FTZ R162, R162, R53 ;  /* 0x00000035a2a27220 */ /* 0x000fe20000410000 */
[----:B------:R-:W-:Y:S01]  /*6be0*/  FSEL R53, R164, R47, !P1 ;  /* 0x0000002fa4357208 */ /* 0x000fe20004800000 */
[----:B------:R-:W-:Y:S02]  /*6bf0*/  FADD.FTZ R54, R54, R44 ;  /* 0x0000002c36367221 */ /* 0x000fe40000010000 */
[----:B------:R-:W0:Y:S01]  /*6c00*/  LDS.128 R44, [0x4230] ;  /* 0x00423000ff2c7984 */ /* 0x000e220000000c00 */
[----:B------:R-:W-:Y:S01]  /*6c10*/  FFMA.FTZ R162, R164, R52, R162 ;  /* 0x00000034a4a27223 */ /* 0x000fe200000100a2 */
[----:B------:R-:W-:-:S03]  /*6c20*/  FSEL R157, R158, R157, !P0 ;  /* 0x0000009d9e9d7208 */ /* 0x000fc60004000000 */
[----:B------:R-:W-:Y:S01]  /*6c30*/  FADD.FTZ R55, R55, R162 ;  /* 0x000000a237377221 */ /* 0x000fe20000010000 */
[----:B------:R-:W-:Y:S01]  /*6c40*/  FSEL R159, R160, R159, !P0 ;  /* 0x0000009fa09f7208 */ /* 0x000fe20004000000 */
[----:B------:R-:W1:Y:S01]  /*6c50*/  SHFL.UP PT, R50, R50, 0x1, RZ ;  /* 0x0420000032327989 */ /* 0x000e6200000e00ff */
[----:B------:R-:W-:Y:S03]  /*6c60*/  BSSY B0, `(.L_x_123) ;  /* 0x0000035000007945 */ /* 0x000fe60003800000 */
[----:B------:R-:W2:Y:S01]  /*6c70*/  SHFL.UP PT, R51, R51, 0x1, RZ ;  /* 0x0420000033337989 */ /* 0x000ea200000e00ff */
[----:B------:R-:W-:-:S03]  /*6c80*/  FSEL R161, R54, R161, !P0 ;  /* 0x000000a136a17208 */ /* 0x000fc60004000000 */
[----:B------:R-:W3:Y:S01]  /*6c90*/  SHFL.UP PT, R48, R48, 0x1, RZ ;  /* 0x0420000030307989 */ /* 0x000ee200000e00ff */
[----:B------:R-:W-:-:S03]  /*6ca0*/  FSEL R53, R55, R53, !P0 ;  /* 0x0000003537357208 */ /* 0x000fc60004000000 */
[----:B------:R-:W4:Y:S01]  /*6cb0*/  SHFL.UP PT, R49, R49, 0x1, RZ ;  /* 0x0420000031317989 */ /* 0x000f2200000e00ff */
[----:B0-----:R-:W-:-:S04]  /*6cc0*/  FMUL.FTZ R52, R160, R45 ;  /* 0x0000002da0347220 */ /* 0x001fc80000410000 */
[C---:B------:R-:W-:Y:S02]  /*6cd0*/  FFMA.FTZ R52, R158.reuse, R44, -R52 ;  /* 0x0000002c9e347223 */ /* 0x040fe40000010834 */
[----:B------:R-:W-:-:S04]  /*6ce0*/  FMUL.FTZ R158, R158, R45 ;  /* 0x0000002d9e9e7220 */ /* 0x000fc80000410000 */
[-C--:B------:R-:W-:Y:S02]  /*6cf0*/  FFMA.FTZ R158, R160, R44.reuse, R158 ;  /* 0x0000002ca09e7223 */ /* 0x080fe4000001009e */
[CC--:B------:R-:W-:Y:S02]  /*6d00*/  FMUL.FTZ R160, R55.reuse, R45.reuse ;  /* 0x0000002d37a07220 */ /* 0x0c0fe40000410000 */
[C---:B------:R-:W-:Y:S02]  /*6d10*/  FMUL.FTZ R45, R54.reuse, R45 ;  /* 0x0000002d362d7220 */ /* 0x040fe40000410000 */
[-C--:B------:R-:W-:Y:S02]  /*6d20*/  FFMA.FTZ R160, R54, R44.reuse, -R160 ;  /* 0x0000002c36a07223 */ /* 0x080fe400000108a0 */
[----:B------:R-:W-:Y:S02]  /*6d30*/  FFMA.FTZ R45, R55, R44, R45 ;  /* 0x0000002c372d7223 */ /* 0x000fe4000001002d */
[----:B------:R-:W-:-:S02]  /*6d40*/  FADD.FTZ R46, R46, R160 ;  /* 0x000000a02e2e7221 */ /* 0x000fc40000010000 */
[----:B------:R-:W-:Y:S01]  /*6d50*/  FADD.FTZ R47, R47, R45 ;  /* 0x0000002d2f2f7221 */ /* 0x000fe20000010000 */
[----:B------:R-:W-:Y:S05]  /*6d60*/  @!P2 BRA `(.L_x_124) ;  /* 0x000001400000a947 */ /* 0x000fea0003800000 */
[----:B-1234-:R-:W-:Y:S01]  /*6d70*/  ISETP.NE.AND P0, PT, R3, RZ, PT ;  /* 0x000000ff0300720c */ /* 0x01efe20003f05270 */
[C---:B------:R-:W-:Y:S01]  /*6d80*/  FMUL.FTZ R44, R49.reuse, R159 ;  /* 0x0000009f312c7220 */ /* 0x040fe20000410000 */
[----:B------:R-:W-:Y:S01]  /*6d90*/  MOV R47, R43 ;  /* 0x0000002b002f7202 */ /* 0x000fe20000000f00 */
[----:B------:R-:W-:Y:S01]  /*6da0*/  FMUL.FTZ R45, R49, R157 ;  /* 0x0000009d312d7220 */ /* 0x000fe20000410000 */
[----:B------:R-:W-:-:S09]  /*6db0*/  MOV R46, R42 ;  /* 0x0000002a002e7202 */ /* 0x000fd20000000f00 */
[C---:B------:R-:W-:Y:S02]  /*6dc0*/  @P0 FFMA.FTZ R157, R48.reuse, R157, -R44 ;  /* 0x0000009d309d0223 */ /* 0x040fe4000001082c */
[C---:B------:R-:W-:Y:S02]  /*6dd0*/  @P0 FFMA.FTZ R159, R48.reuse, R159, R45 ;  /* 0x0000009f309f0223 */ /* 0x040fe4000001002d */
[C---:B------:R-:W-:Y:S02]  /*6de0*/  FMUL.FTZ R44, R49.reuse, R161 ;  /* 0x000000a1312c7220 */ /* 0x040fe40000410000 */
[----:B------:R-:W-:Y:S01]  /*6df0*/  FMUL.FTZ R45, R49, R53 ;  /* 0x00000035312d7220 */ /* 0x000fe20000410000 */
[----:B------:R-:W-:Y:S01]  /*6e00*/  MOV R49, R159 ;  /* 0x0000009f00317202 */ /* 0x000fe20000000f00 */
[C---:B------:R-:W-:Y:S02]  /*6e10*/  FFMA.FTZ R44, R48.reuse, R53, R44 ;  /* 0x00000035302c7223 */ /* 0x040fe4000001002c */
[----:B------:R-:W-:Y:S01]  /*6e20*/  FFMA.FTZ R45, R48, R161, -R45 ;  /* 0x000000a1302d7223 */ /* 0x000fe2000001082d */
[----:B------:R-:W-:Y:S01]  /*6e30*/  MOV R48, R157 ;  /* 0x0000009d00307202 */ /* 0x000fe20000000f00 */
[----:B------:R-:W-:Y:S01]  /*6e40*/  @P0 FADD.FTZ R53, R51, R44 ;  /* 0x0000002c33350221 */ /* 0x000fe20000010000 */
[----:B------:R-:W-:Y:S01]  /*6e50*/  MOV R44, R40 ;  /* 0x00000028002c7202 */ /* 0x000fe20000000f00 */
[----:B------:R-:W-:Y:S01]  /*6e60*/  @P0 FADD.FTZ R161, R50, R45 ;  /* 0x0000002d32a10221 */ /* 0x000fe20000010000 */
[----:B------:R-:W-:-:S02]  /*6e70*/  MOV R45, R41 ;  /* 0x00000029002d7202 */ /* 0x000fc40000000f00 */
[----:B------:R-:W-:Y:S02]  /*6e80*/  MOV R51, R53 ;  /* 0x0000003500337202 */ /* 0x000fe40000000f00 */
[----:B------:R-:W-:Y:S01]  /*6e90*/  MOV R50, R161 ;  /* 0x000000a100327202 */ /* 0x000fe20000000f00 */
[----:B------:R-:W-:Y:S05]  /*6ea0*/  BRA `(.L_x_125) ;  /* 0x0000010000007947 */ /* 0x000fea0003800000 */
.L_x_124:
[----:B-1234-:R-:W-:Y:S01]  /*6eb0*/  ISETP.NE.AND P0, PT, R3, RZ, PT ;  /* 0x000000ff0300720c */ /* 0x01efe20003f05270 */
[C---:B------:R-:W-:Y:S02]  /*6ec0*/  FMUL.FTZ R44, R158.reuse, R43 ;  /* 0x0000002b9e2c7220 */ /* 0x040fe40000410000 */
[----:B------:R-:W-:Y:S02]  /*6ed0*/  FMUL.FTZ R45, R158, R40 ;  /* 0x000000289e2d7220 */ /* 0x000fe40000410000 */
[C---:B------:R-:W-:Y:S02]  /*6ee0*/  FFMA.FTZ R44, R52.reuse, R42, -R44 ;  /* 0x0000002a342c7223 */ /* 0x040fe4000001082c */
[----:B------:R-:W-:-:S02]  /*6ef0*/  FFMA.FTZ R45, R52, R41, R45 ;  /* 0x00000029342d7223 */ /* 0x000fc4000001002d */
[----:B------:R-:W-:Y:S02]  /*6f00*/  FADD.FTZ R46, R46, R44 ;  /* 0x0000002c2e2e7221 */ /* 0x000fe40000010000 */
[CC--:B------:R-:W-:Y:S02]  /*6f10*/  FMUL.FTZ R44, R158.reuse, R41.reuse ;  /* 0x000000299e2c7220 */ /* 0x0c0fe40000410000 */
[----:B------:R0:W-:Y:S01]  /*6f20*/  @!P0 STS.128 [0x4250], R40 ;  /* 0x00425028ff008388 */ /* 0x0001e20000000c00 */
[----:B------:R-:W-:Y:S01]  /*6f30*/  FMUL.FTZ R158, R158, R42 ;  /* 0x0000002a9e9e7220 */ /* 0x000fe20000410000 */
[-C--:B------:R-:W-:Y:S01]  /*6f40*/  @!P0 MOV R48, R40.reuse ;  /* 0x0000002800308202 */ /* 0x080fe20000000f00 */
[C---:B------:R-:W-:Y:S01]  /*6f50*/  FFMA.FTZ R44, R52.reuse, R40, -R44 ;  /* 0x00000028342c7223 */ /* 0x040fe2000001082c */
[----:B------:R-:W-:Y:S01]  /*6f60*/  @!P0 MOV R49, R41 ;  /* 0x0000002900318202 */ /* 0x000fe20000000f00 */
[----:B------:R-:W-:Y:S01]  /*6f70*/  FFMA.FTZ R158, R52, R43, R158 ;  /* 0x0000002b349e7223 */ /* 0x000fe2000001009e */
[----:B------:R-:W-:-:S02]  /*6f80*/  @!P0 MOV R50, R42 ;  /* 0x0000002a00328202 */ /* 0x000fc40000000f00 */
[----:B------:R-:W-:Y:S01]  /*6f90*/  @!P0 MOV R51, R43 ;  /* 0x0000002b00338202 */ /* 0x000fe20000000f00 */
[----:B------:R-:W-:Y:S02]  /*6fa0*/  FADD.FTZ R47, R47, R158 ;  /* 0x0000009e2f2f7221 */ /* 0x000fe40000010000 */
.L_x_125:
[----:B------:R-:W-:Y:S05]  /*6fb0*/  BSYNC B0 ;  /* 0x0000000000007941 */ /* 0x000fea0003800000 */
.L_x_123:
[----:B------:R-:W-:Y:S01]  /*6fc0*/  BAR.SYNC.DEFER_BLOCKING 0x0 ;  /* 0x0000000000007b1d */ /* 0x000fe20000010000 */
[----:B------:R-:W-:-:S05]  /*6fd0*/  ISETP.NE.AND P0, PT, R152, RZ, PT ;  /* 0x000000ff9800720c */ /* 0x000fca0003f05270 */
[----:B------:R-:W-:Y:S08]  /*6fe0*/  BSSY B0, `(.L_x_126) ;  /* 0x000007f000007945 */ /* 0x000ff00003800000 */
[----:B0-----:R-:W0:Y:S02]  /*6ff0*/  @P0 LDS.64 R40, [0x4258] ;  /* 0x00425800ff280984 */ /* 0x001e240000000a00 */
[----:B0-----:R-:W-:-:S04]  /*7000*/  @P0 FMUL.FTZ R43, R41, R49 ;  /* 0x00000031292b0220 */ /* 0x001fc80000410000 */
[CC--:B------:R-:W-:Y:S02]  /*7010*/  @P0 FFMA.FTZ R43, R40.reuse, R48.reuse, -R43 ;  /* 0x00000030282b0223 */ /* 0x0c0fe4000001082b */
[----:B------:R-:W-:Y:S02]  /*7020*/  @P0 FMUL.FTZ R40, R40, R49 ;  /* 0x0000003128280220 */ /* 0x000fe40000410000 */
[----:B------:R-:W-:Y:S02]  /*7030*/  @P0 FADD.FTZ R50, R50, R43 ;  /* 0x0000002b32320221 */ /* 0x000fe40000010000 */
[----:B------:R-:W-:-:S04]  /*7040*/  @P0 FFMA.FTZ R40, R41, R48, R40 ;  /* 0x0000003029280223 */ /* 0x000fc80000010028 */
[----:B------:R-:W-:Y:S01]  /*7050*/  @P0 FADD.FTZ R51, R51, R40 ;  /* 0x0000002833330221 */ /* 0x000fe20000010000 */
[----:B------:R-:W-:Y:S01]  /*7060*/  ISETP.NE.AND P0, PT, R152, RZ, PT ;  /* 0x000000ff9800720c */ /* 0x000fe20003f05270 */
[CC--:B------:R-:W-:Y:S02]  /*7070*/  FMUL.FTZ R40, R93.reuse, R50.reuse ;  /* 0x000000325d287220 */ /* 0x0c0fe40000410000 */
[-C--:B------:R-:W-:Y:S02]  /*7080*/  FMUL.FTZ R93, R93, R51.reuse ;  /* 0x000000335d5d7220 */ /* 0x080fe40000410000 */
[C---:B------:R-:W-:Y:S02]  /*7090*/  FFMA.FTZ R40, R92.reuse, R51, R40 ;  /* 0x000000335c287223 */ /* 0x040fe40000010028 */
[----:B------:R-:W-:Y:S02]  /*70a0*/  FFMA.FTZ R50, R92, R50, -R93 ;  /* 0x000000325c327223 */ /* 0x000fe4000001085d */
[----:B------:R-:W-:-:S02]  /*70b0*/  FADD.FTZ R42, RZ, R40 ;  /* 0x00000028ff2a7221 */ /* 0x000fc40000010000 */
[----:B------:R-:W-:Y:S02]  /*70c0*/  FADD.FTZ R91, R91, R50 ;  /* 0x000000325b5b7221 */ /* 0x000fe40000010000 */
[CC--:B------:R-:W-:Y:S02]  /*70d0*/  FMUL.FTZ R40, R96.reuse, R42.reuse ;  /* 0x0000002a60287220 */ /* 0x0c0fe40000410000 */
[-C--:B------:R-:W-:Y:S02]  /*70e0*/  FMUL.FTZ R96, R96, R91.reuse ;  /* 0x0000005b60607220 */ /* 0x080fe40000410000 */
[C---:B------:R-:W-:Y:S02]  /*70f0*/  FFMA.FTZ R41, R95.reuse, R91, -R40 ;  /* 0x0000005b5f297223 */ /* 0x040fe40000010828 */
[----:B------:R-:W-:Y:S02]  /*7100*/  FFMA.FTZ R43, R95, R42, R96 ;  /* 0x0000002a5f2b7223 */ /* 0x000fe40000010060 */
[----:B------:R-:W-:-:S02]  /*7110*/  FADD.FTZ R94, R94, R41 ;  /* 0x000000295e5e7221 */ /* 0x000fc40000010000 */
[----:B------:R-:W-:Y:S02]  /*7120*/  FADD.FTZ R43, RZ, R43 ;  /* 0x0000002bff2b7221 */ /* 0x000fe40000010000 */
        /* <DEDUP_REMOVED lines=82> */
[----:B------:R-:W-:Y:S01]  /*7650*/  FADD.FTZ R68, R68, R41 ;  /* 0x0000002944447221 */ /* 0x000fe20000010000 */
[----:B------:R-:W-:Y:S05]  /*7660*/  @P0 BRA `(.L_x_127) ;  /* 0x0000016000000947 */ /* 0x000fea0003800000 */
[----:B------:R-:W0:Y:S01]  /*7670*/  S2UR UR14, SR_CTAID.Y ;  /* 0x00000000000e79c3 */ /* 0x000e220000002600 */
[----:B------:R-:W-:Y:S01]  /*7680*/  ULDC UR16, c[0x0][0x16c] ;  /* 0x00005b0000107ab9 */ /* 0x000fe20000000800 */
[----:B------:R-:W-:Y:S01]  /*7690*/  MOV R70, UR7 ;  /* 0x0000000700467c02 */ /* 0x000fe20008000f00 */
[----:B------:R-:W-:-:S04]  /*76a0*/  ULDC.64 UR18, c[0x0][0x260] ;  /* 0x0000980000127ab9 */ /* 0x000fc80000000a00 */
[----:B------:R1:W-:Y:S01]  /*76b0*/  STS.128 [R70.X16+0x4260], R44 ;  /* 0x0042602c46007388 */ /* 0x0003e2000000cc00 */
[----:B------:R-:W2:Y:S01]  /*76c0*/  S2UR UR15, SR_CTAID.X ;  /* 0x00000000000f79c3 */ /* 0x000ea20000002500 */
[----:B0-----:R-:W-:Y:S02]  /*76d0*/  MOV R0, UR14 ;  /* 0x0000000e00007c02 */ /* 0x001fe40008000f00 */
[----:B--2---:R-:W-:Y:S01]  /*76e0*/  MOV R2, UR15 ;  /* 0x0000000f00027c02 */ /* 0x004fe20008000f00 */
[----:B------:R-:W-:-:S04]  /*76f0*/  ULDC UR15, c[0x0][0x174] ;  /* 0x00005d00000f7ab9 */ /* 0x000fc80000000800 */
[----:B------:R-:W-:-:S04]  /*7700*/  IMAD R40, R2, c[0x0][0x164], R0 ;  /* 0x0000590002287a24 */ /* 0x000fc800078e0200 */
[----:B------:R-:W0:Y:S02]  /*7710*/  R2UR UR14, R40 ;  /* 0x00000000280e73c2 */ /* 0x000e2400000e0000 */
[----:B0-----:R-:W-:-:S04]  /*7720*/  UIMAD UR14, UR14, UR15, URZ ;  /* 0x0000000f0e0e72a4 */ /* 0x001fc8000f8e023f */
[----:B------:R-:W-:Y:S02]  /*7730*/  UIMAD UR15, UR14, UR16, URZ ;  /* 0x000000100e0f72a4 */ /* 0x000fe4000f8e023f */
[----:B------:R-:W-:Y:S02]  /*7740*/  UIMAD UR14, UR6, UR16, UR7 ;  /* 0x00000010060e72a4 */ /* 0x000fe4000f8e0207 */
[----:B------:R-:W-:Y:S02]  /*7750*/  USHF.R.S32.HI UR16, URZ, 0x1f, UR15 ;  /* 0x0000001f3f107899 */ /* 0x000fe4000801140f */
[----:B------:R-:W-:-:S04]  /*7760*/  UIADD3 UR15, UP0, UR14, UR15, URZ ;  /* 0x0000000f0e0f7290 */ /* 0x000fc8000ff1e03f */
[----:B------:R-:W-:Y:S02]  /*7770*/  ULEA.HI.X.SX32 UR16, UR14, UR16, 0x1, UP0 ;  /* 0x000000100e107291 */ /* 0x000fe400080f0e3f */
[----:B------:R-:W-:-:S04]  /*7780*/  ULEA UR14, UP0, UR15, UR18, 0x4 ;  /* 0x000000120f0e7291 */ /* 0x000fc8000f80203f */
[----:B------:R-:W-:Y:S02]  /*7790*/  ULEA.HI.X UR15, UR15, UR19, UR16, 0x4, UP0 ;  /* 0x000000130f0f7291 */ /* 0x000fe400080f2410 */
[----:B------:R-:W-:-:S04]  /*77a0*/  MOV R40, UR14 ;  /* 0x0000000e00287c02 */ /* 0x000fc80008000f00 */
[----:B------:R-:W-:-:S05]  /*77b0*/  MOV R41, UR15 ;  /* 0x0000000f00297c02 */ /* 0x000fca0008000f00 */
[----:B------:R1:W-:Y:S02]  /*77c0*/  STG.E.128 [R40.64], R44 ;  /* 0x0000002c28007986 */ /* 0x0003e4000c101d16 */
.L_x_127:
[----:B------:R-:W-:Y:S05]  /*77d0*/  BSYNC B0 ;  /* 0x0000000000007941 */ /* 0x000fea0003800000 */
.L_x_126:
[-C--:B-1---5:R-:W-:Y:S01]  /*77e0*/  FMUL.FTZ R41, R119, R85.reuse ;  /* 0x0000005577297220 */ /* 0x0a2fe20000410000 */
[----:B------:R-:W-:Y:S01]  /*77f0*/  UIADD3 UR7, UR7, 0x1, URZ ;  /* 0x0000000107077890 */ /* 0x000fe2000fffe03f */
[-C--:B------:R-:W-:Y:S01]  /*7800*/  FMUL.FTZ R47, R121, R85.reuse ;  /* 0x00000055792f7220 */ /* 0x080fe20000410000 */
[----:B------:R-:W-:Y:S01]  /*7810*/  ULDC UR14, c[0x0][0x16c] ;  /* 0x00005b00000e7ab9 */ /* 0x000fe20000000800 */
[-C--:B------:R-:W-:Y:S01]  /*7820*/  FFMA.FTZ R40, R118, R84.reuse, -R41 ;  /* 0x0000005476287223 */ /* 0x080fe20000010829 */
[----:B------:R-:W-:Y:S01]  /*7830*/  UISETP.GE.AND UP0, UPT, UR7, UR14, UPT ;  /* 0x0000000e0700728c */ /* 0x000fe2000bf06270 */
[-C--:B------:R-:W-:Y:S02]  /*7840*/  FFMA.FTZ R41, R120, R84.reuse, -R47 ;  /* 0x0000005478297223 */ /* 0x080fe4000001082f */
[-C--:B------:R-:W-:Y:S02]  /*7850*/  FMUL.FTZ R47, R123, R85.reuse ;  /* 0x000000557b2f7220 */ /* 0x080fe40000410000 */
[----:B------:R-:W-:Y:S01]  /*7860*/  FMUL.FTZ R79, R125, R85 ;  /* 0x000000557d4f7220 */ /* 0x000fe20000410000 */
[----:B------:R-:W-:Y:S01]  /*7870*/  PLOP3.LUT P0, PT, PT, PT, UP0, 0x80, 0x0 ;  /* 0x000000000000781c */ /* 0x000fe20003f0f008 */
[----:B------:R-:W-:-:S02]  /*7880*/  FFMA.FTZ R44, R122, R84, -R47 ;  /* 0x000000547a2c7223 */ /* 0x000fc4000001082f */
[-C--:B------:R-:W-:Y:S02]  /*7890*/  FFMA.FTZ R47, R124, R84.reuse, -R79 ;  /* 0x000000547c2f7223 */ /* 0x080fe4000001084f */
[-C--:B------:R-:W-:Y:S02]  /*78a0*/  FMUL.FTZ R79, R127, R85.reuse ;  /* 0x000000557f4f7220 */ /* 0x080fe40000410000 */
[-C--:B------:R-:W-:Y:S02]  /*78b0*/  FMUL.FTZ R87, R129, R85.reuse ;  /* 0x0000005581577220 */ /* 0x080fe40000410000 */
[-C--:B------:R-:W-:Y:S02]  /*78c0*/  FFMA.FTZ R46, R126, R84.reuse, -R79 ;  /* 0x000000547e2e7223 */ /* 0x080fe4000001084f */
[----:B------:R-:W-:Y:S02]  /*78d0*/  FFMA.FTZ R79, R128, R84, -R87 ;  /* 0x00000054804f7223 */ /* 0x000fe40000010857 */
[----:B------:R-:W-:-:S02]  /*78e0*/  FMUL.FTZ R87, R131, R85 ;  /* 0x0000005583577220 */ /* 0x000fc40000410000 */
[-C--:B------:R-:W-:Y:S02]  /*78f0*/  FMUL.FTZ R93, R133, R85.reuse ;  /* 0x00000055855d7220 */ /* 0x080fe40000410000 */
[-C--:B------:R-:W-:Y:S02]  /*7900*/  FFMA.FTZ R70, R130, R84.reuse, -R87 ;  /* 0x0000005482467223 */ /* 0x080fe40000010857 */
[-C--:B------:R-:W-:Y:S02]  /*7910*/  FFMA.FTZ R87, R132, R84.reuse, -R93 ;  /* 0x0000005484577223 */ /* 0x080fe4000001085d */
[-C--:B------:R-:W-:Y:S02]  /*7920*/  FMUL.FTZ R93, R135, R85.reuse ;  /* 0x00000055875d7220 */ /* 0x080fe40000410000 */
[----:B------:R-:W-:Y:S02]  /*7930*/  FMUL.FTZ R99, R137, R85 ;  /* 0x0000005589637220 */ /* 0x000fe40000410000 */
        /* <DEDUP_REMOVED lines=8> */
[-C--:B------:R-:W-:Y:S02]  /*79c0*/  FMUL.FTZ R45, R119, R84.reuse ;  /* 0x00000054772d7220 */ /* 0x080fe40000410000 */
[-C--:B------:R-:W-:Y:S02]  /*79d0*/  FFMA.FTZ R90, R142, R84.reuse, -R101 ;  /* 0x000000548e5a7223 */ /* 0x080fe40000010865 */
[----:B------:R-:W-:Y:S02]  /*79e0*/  FFMA.FTZ R101, R144, R84, -R107 ;  /* 0x0000005490657223 */ /* 0x000fe4000001086b */
[-C--:B------:R-:W-:Y:S02]  /*79f0*/  FFMA.FTZ R45, R118, R85.reuse, R45 ;  /* 0x00000055762d7223 */ /* 0x080fe4000001002d */
[----:B------:R-:W-:-:S02]  /*7a00*/  FMUL.FTZ R107, R147, R85 ;  /* 0x00000055936b7220 */ /* 0x000fc40000410000 */
[----:B------:R-:W-:Y:S02]  /*7a10*/  FMUL.FTZ R113, R149, R85 ;  /* 0x0000005595717220 */ /* 0x000fe40000410000 */
        /* <DEDUP_REMOVED lines=14> */
[----:B------:R-:W-:Y:S02]  /*7b00*/  FMUL.FTZ R149, R149, R84 ;  /* 0x0000005495957220 */ /* 0x000fe40000410000 */
[----:B------:R-:W-:Y:S02]  /*7b10*/  FMUL.FTZ R45, R42, R45 ;  /* 0x0000002d2a2d7220 */ /* 0x000fe40000410000 */
[----:B------:R-:W-:-:S02]  /*7b20*/  FFMA.FTZ R120, R120, R85, R121 ;  /* 0x0000005578787223 */ /* 0x000fc40000010079 */
[-C--:B------:R-:W-:Y:S02]  /*7b30*/  FFMA.FTZ R73, R122, R85.reuse, R73 ;  /* 0x000000557a497223 */ /* 0x080fe40000010049 */
[-C--:B------:R-:W-:Y:S02]  /*7b40*/  FFMA.FTZ R124, R124, R85.reuse, R125 ;  /* 0x000000557c7c7223 */ /* 0x080fe4000001007d */
[-C--:B------:R-:W-:Y:S02]  /*7b50*/  FFMA.FTZ R89, R126, R85.reuse, R89 ;  /* 0x000000557e597223 */ /* 0x080fe40000010059 */
[-C--:B------:R-:W-:Y:S02]  /*7b60*/  FFMA.FTZ R128, R128, R85.reuse, R129 ;  /* 0x0000005580807223 */ /* 0x080fe40000010081 */
[-C--:B------:R-:W-:Y:S02]  /*7b70*/  FFMA.FTZ R95, R130, R85.reuse, R95 ;  /* 0x00000055825f7223 */ /* 0x080fe4000001005f */
        /* <DEDUP_REMOVED lines=8> */
[----:B------:R-:W-:Y:S02]  /*7c00*/  FFMA.FTZ R149, R148, R85, R149 ;  /* 0x0000005594957223 */ /* 0x000fe40000010095 */
[----:B------:R-:W-:Y:S02]  /*7c10*/  FADD.FTZ R42, RZ, R69 ;  /* 0x00000045ff2a7221 */ /* 0x000fe40000010000 */
[-C--:B------:R-:W-:Y:S02]  /*7c20*/  FFMA.FTZ R92, R146, R84.reuse, -R107 ;  /* 0x00000054925c7223 */ /* 0x080fe4000001086b */
[----:B------:R-:W-:Y:S02]  /*7c30*/  FFMA.FTZ R107, R148, R84, -R113 ;  /* 0x00000054946b7223 */ /* 0x000fe40000010871 */
[----:B------:R-:W-:-:S02]  /*7c40*/  FMUL.FTZ R120, R43, R120 ;  /* 0x000000782b787220 */ /* 0x000fc40000410000 */
[----:B------:R-:W-:Y:S02]  /*7c50*/  FMUL.FTZ R73, R48, R73 ;  /* 0x0000004930497220 */ /* 0x000fe40000410000 */
[----:B------:R-:W-:Y:S02]  /*7c60*/  FMUL.FTZ R124, R49, R124 ;  /* 0x0000007c317c7220 */ /* 0x000fe40000410000 */
[----:B------:R-:W-:Y:S02]  /*7c70*/  FMUL.FTZ R89, R50, R89 ;  /* 0x0000005932597220 */ /* 0x000fe40000410000 */
[----:B------:R-:W-:Y:S02]  /*7c80*/  FMUL.FTZ R128, R51, R128 ;  /* 0x0000008033807220 */ /* 0x000fe40000410000 */
[----:B------:R-:W-:Y:S02]  /*7c90*/  FMUL.FTZ R95, R52, R95 ;  /* 0x0000005f345f7220 */ /* 0x000fe40000410000 */
        /* <DEDUP_REMOVED lines=9> */
[----:B------:R-:W-:Y:S02]  /*7d30*/  FFMA.FTZ R45, R91, R40, -R45 ;  /* 0x000000285b2d7223 */ /* 0x000fe4000001082d */
[----:B------:R-:W-:Y:S02]  /*7d40*/  FFMA.FTZ R120, R94, R41, -R120 ;  /* 0x000000295e787223 */ /* 0x000fe40000010878 */
[----:B------:R-:W-:Y:S02]  /*7d50*/  FFMA.FTZ R73, R97, R44, -R73 ;  /* 0x0000002c61497223 */ /* 0x000fe40000010849 */
[----:B------:R-:W-:-:S02]  /*7d60*/  FFMA.FTZ R124, R100, R47, -R124 ;  /* 0x0000002f647c7223 */ /* 0x000fc4000001087c */
[----:B------:R-:W-:Y:S02]  /*7d70*/  FFMA.FTZ R89, R103, R46, -R89 ;  /* 0x0000002e67597223 */ /* 0x000fe40000010859 */
[----:B------:R-:W-:Y:S02]  /*7d80*/  FFMA.FTZ R128, R106, R79, -R128 ;  /* 0x0000004f6a807223 */ /* 0x000fe40000010880 */
        /* <DEDUP_REMOVED lines=25> */
[----:B------:R-:W-:Y:S01]  /*7f20*/  FFMA.FTZ R67, R42, 2, R67 ;  /* 0x400000002a437823 */ /* 0x000fe20000010043 */
[----:B------:R-:W-:Y:S01]  /*7f30*/  @P0 CALL.REL.NOINC `(.L_x_122) ;  /* 0x0000001000000944 */ /* 0x000fe20003c00000 */
[----:B------:R-:W-:Y:S05]  /*7f40*/  BRA `(.L_x_128) ;  /* 0xffffbb6000007947 */ /* 0x000fea000383ffff */
.L_x_122:
[----:B------:R-:W-:Y:S01]  /*7f50*/  BAR.SYNC.DEFER_BLOCKING 0x0 ;  /* 0x0000000000007b1d */ /* 0x000fe20000010000 */
[CC--:B------:R-:W-:Y:S02]  /*7f60*/  IADD3 R40, R151.reuse, R3.reuse, RZ ;  /* 0x0000000397287210 */ /* 0x0c0fe40007ffe0ff */
[----:B------:R-:W-:-:S02]  /*7f70*/  IADD3 R42, R151, R3, RZ ;  /* 0x00000003972a7210 */ /* 0x000fc40007ffe0ff */
[CC--:B------:R-:W-:Y:S01]  /*7f80*/  IADD3 R41, R151.reuse, R3.reuse, RZ ;  /* 0x0000000397297210 */ /* 0x0c0fe20007ffe0ff */
[----:B------:R-:W-:Y:S01]  /*7f90*/  ULDC UR7, c[0x0][0x200] ;  /* 0x0000800000077ab9 */ /* 0x000fe20000000800 */
[----:B------:R-:W-:Y:S01]  /*7fa0*/  IADD3 R40, R40, 0x40, RZ ;  /* 0x0000004028287810 */ /* 0x000fe20007ffe0ff */
[----:B------:R-:W-:Y:S01]  /*7fb0*/  UIMAD UR7, UR24, UR7, URZ ;  /* 0x00000007180772a4 */ /* 0x000fe2000f8e023f */
[CC--:B------:R-:W-:Y:S01]  /*7fc0*/  IADD3 R43, R151.reuse, R3.reuse, RZ ;  /* 0x00000003972b7210 */ /* 0x0c0fe20007ffe0ff */
[----:B------:R-:W-:Y:S01]  /*7fd0*/  BSSY B0, `(.L_x_129) ;  /* 0x000005c000007945 */ /* 0x000fe20003800000 */
[----:B------:R-:W-:Y:S02]  /*7fe0*/  IADD3 R42, R42, 0x20, RZ ;  /* 0x000000202a2a7810 */ /* 0x000fe40007ffe0ff */
[CC--:B------:R-:W-:Y:S02]  /*7ff0*/  IADD3 R45, R151.reuse, R3.reuse, RZ ;  /* 0x00000003972d7210 */ /* 0x0c0fe40007ffe0ff */
[----:B------:R-:W-:-:S02]  /*8000*/  IADD3 R44, R151, R3, RZ ;  /* 0x00000003972c7210 */ /* 0x000fc40007ffe0ff */
[----:B------:R-:W-:Y:S02]  /*8010*/  LEA.HI.SX32 R42, R42, R43, 0x1b ;  /* 0x0000002b2a2a7211 */ /* 0x000fe400078fdaff */
[----:B------:R-:W-:Y:S02]  /*8020*/  LEA.HI.SX32 R44, R44, R45, 0x1b ;  /* 0x0000002d2c2c7211 */ /* 0x000fe400078fdaff */
[----:B------:R-:W-:Y:S02]  /*8030*/  LEA.HI.SX32 R40, R40, R41, 0x1b ;  /* 0x0000002928287211 */ /* 0x000fe400078fdaff */
[CC--:B------:R-:W-:Y:S01]  /*8040*/  IADD3 R46, R151.reuse, R3.reuse, RZ ;  /* 0x00000003972e7210 */ /* 0x0c0fe20007ffe0ff */
[----:B------:R-:W-:Y:S01]  /*8050*/  STS [R4.X4], R36 ;  /* 0x0000002404007388 */ /* 0x000fe20000004800 */
[----:B------:R-:W-:Y:S02]  /*8060*/  IADD3 R47, R151, R3, RZ ;  /* 0x00000003972f7210 */ /* 0x000fe40007ffe0ff */
[----:B------:R-:W-:Y:S01]  /*8070*/  IADD3 R46, R46, 0x60, RZ ;  /* 0x000000602e2e7810 */ /* 0x000fe20007ffe0ff */
[----:B------:R-:W-:Y:S01]  /*8080*/  STS [R4.X4+0x4], R37 ;  /* 0x0000042504007388 */ /* 0x000fe20000004800 */
[----:B------:R-:W-:-:S02]  /*8090*/  ISETP.NE.AND P0, PT, R152, RZ, PT ;  /* 0x000000ff9800720c */ /* 0x000fc40003f05270 */
[----:B------:R-:W-:Y:S01]  /*80a0*/  LEA.HI.SX32 R46, R46, R47, 0x1b ;  /* 0x0000002f2e2e7211 */ /* 0x000fe200078fdaff */
[----:B------:R-:W-:Y:S01]  /*80b0*/  STS [R4.X4+0x8], R38 ;  /* 0x0000082604007388 */ /* 0x000fe20000004800 */
[----:B------:R-:W-:Y:S02]  /*80c0*/  MOV R6, UR17 ;  /* 0x0000001100067c02 */ /* 0x000fe40008000f00 */
[----:B------:R-:W-:Y:S01]  /*80d0*/  MOV R9, UR7 ;  /* 0x0000000700097c02 */ /* 0x000fe20008000f00 */
[----:B------:R-:W-:Y:S01]  /*80e0*/  STS [R4.X4+0xc], R39 ;  /* 0x00000c2704007388 */ /* 0x000fe20000004800 */
[----:B------:R-:W-:-:S03]  /*80f0*/  SHF.R.S32.HI R12, RZ, 0x1f, R153 ;  /* 0x0000001fff0c7819 */ /* 0x000fc60000011499 */
[----:B------:R-:W-:Y:S01]  /*8100*/  STS [R4.X4+0x10], R56 ;  /* 0x0000103804007388 */ /* 0x000fe20000004800 */
[----:B------:R-:W-:-:S03]  /*8110*/  IMAD R9, R2, c[0x0][0x204], R9 ;  /* 0x0000810002097a24 */ /* 0x000fc600078e0209 */
        /* <DEDUP_REMOVED lines=10> */
[----:B------:R0:W-:Y:S01]  /*81c0*/  STS [R4.X4+0x3c], R67 ;  /* 0x00003c4304007388 */ /* 0x0001e20000004800 */
[----:B------:R-:W-:-:S06]  /*81d0*/  NOP ;  /* 0x0000000000007918 */ /* 0x000fcc0000000000 */
[----:B------:R1:W-:Y:S01]  /*81e0*/  LDS R11, [R44.X4] ;  /* 0x000000002c0b7984 */ /* 0x0003e20000004800 */
[----:B0-----:R-:W-:-:S03]  /*81f0*/  IMAD.WIDE.U32 R4, R2, c[0x0][0x200], RZ ;  /* 0x0000800002047a25 */ /* 0x001fc600078e00ff */
[----:B------:R0:W-:Y:S04]  /*8200*/  LDS R13, [R42.X4+0x80] ;  /* 0x000080002a0d7984 */ /* 0x0001e80000004800 */
[----:B------:R2:W-:Y:S01]  /*8210*/  LDS R15, [R40.X4+0x100] ;  /* 0x00010000280f7984 */ /* 0x0005e20000004800 */
[----:B-1----:R-:W-:Y:S02]  /*8220*/  IADD3 R44, R151, R3, RZ ;  /* 0x00000003972c7210 */ /* 0x002fe40007ffe0ff */
[----:B------:R-:W-:Y:S01]  /*8230*/  IADD3 R37, R5, R9, RZ ;  /* 0x0000000905257210 */ /* 0x000fe20007ffe0ff */
[----:B------:R1:W-:Y:S01]  /*8240*/  LDS R17, [R46.X4+0x180] ;  /* 0x000180002e117984 */ /* 0x0003e20000004800 */
[CC--:B0-----:R-:W-:Y:S02]  /*8250*/  IADD3 R42, R151.reuse, R3.reuse, RZ ;  /* 0x00000003972a7210 */ /* 0x0c1fe40007ffe0ff */
[----:B------:R-:W-:Y:S01]  /*8260*/  IADD3 R44, R44, 0x80, RZ ;  /* 0x000000802c2c7810 */ /* 0x000fe20007ffe0ff */
[----:B------:R-:W-:Y:S01]  /*8270*/  LDS R165, [R165.X4+0x580] ;  /* 0x00058000a5a57984 */ /* 0x000fe20000004800 */
[----:B--2---:R-:W-:-:S02]  /*8280*/  IADD3 R40, R151, R3, RZ ;  /* 0x0000000397287210 */ /* 0x004fc40007ffe0ff */
[----:B------:R-:W-:Y:S01]  /*8290*/  IADD3 R42, R42, 0xa0, RZ ;  /* 0x000000a02a2a7810 */ /* 0x000fe20007ffe0ff */
[----:B------:R-:W-:Y:S01]  /*82a0*/  LDS R163, [R163.X4+0x600] ;  /* 0x00060000a3a37984 */ /* 0x000fe20000004800 */
[----:B------:R-:W-:Y:S02]  /*82b0*/  IADD3 R40, R40, 0xc0, RZ ;  /* 0x000000c028287810 */ /* 0x000fe40007ffe0ff */
[----:B------:R-:W-:Y:S01]  /*82c0*/  LEA.HI.SX32 R44, R44, R45, 0x1b ;  /* 0x0000002d2c2c7211 */ /* 0x000fe200078fdaff */
[----:B------:R-:W-:Y:S01]  /*82d0*/  LDS R33, [R156.X4+0x680] ;  /* 0x000680009c217984 */ /* 0x000fe20000004800 */
[----:B------:R-:W-:Y:S02]  /*82e0*/  LEA.HI.SX32 R42, R42, R43, 0x1b ;  /* 0x0000002b2a2a7211 */ /* 0x000fe400078fdaff */
[----:B------:R-:W-:Y:S01]  /*82f0*/  LEA.HI.SX32 R40, R40, R41, 0x1b ;  /* 0x0000002928287211 */ /* 0x000fe200078fdaff */
[----:B------:R0:W-:Y:S01]  /*8300*/  LDS R19, [R44.X4+0x200] ;  /* 0x000200002c137984 */ /* 0x0001e20000004800 */
[----:B-1----:R-:W-:-:S03]  /*8310*/  IADD3 R46, R151, R3, RZ ;  /* 0x00000003972e7210 */ /* 0x002fc60007ffe0ff */
[----:B------:R1:W-:Y:S01]  /*8320*/  LDS R21, [R42.X4+0x280] ;  /* 0x000280002a157984 */ /* 0x0003e20000004800 */
[----:B------:R-:W-:-:S03]  /*8330*/  IADD3 R46, R46, 0xe0, RZ ;  /* 0x000000e02e2e7810 */ /* 0x000fc60007ffe0ff */
[----:B------:R2:W-:Y:S01]  /*8340*/  LDS R23, [R40.X4+0x300] ;  /* 0x0003000028177984 */ /* 0x0005e20000004800 */
[C---:B0-----:R-:W-:Y:S02]  /*8350*/  IADD3 R44, R151.reuse, R3, RZ ;  /* 0x00000003972c7210 */ /* 0x041fe40007ffe0ff */
[----:B------:R-:W-:Y:S01]  /*8360*/  LEA.HI.SX32 R46, R46, R47, 0x1b ;  /* 0x0000002f2e2e7211 */ /* 0x000fe200078fdaff */
[----:B------:R-:W-:Y:S01]  /*8370*/  LDS R155, [R155.X4+0x700] ;  /* 0x000700009b9b7984 */ /* 0x000fe20000004800 */
[CC--:B-1----:R-:W-:Y:S02]  /*8380*/  IADD3 R42, R151.reuse, R3.reuse, RZ ;  /* 0x00000003972a7210 */ /* 0x0c2fe40007ffe0ff */
[----:B------:R-:W-:Y:S01]  /*8390*/  IADD3 R44, R44, 0x100, RZ ;  /* 0x000001002c2c7810 */ /* 0x000fe20007ffe0ff */
[----:B------:R-:W-:Y:S01]  /*83a0*/  LDS R25, [R46.X4+0x380] ;  /* 0x000380002e197984 */ /* 0x000fe20000004800 */
[----:B--2---:R-:W-:Y:S02]  /*83b0*/  IADD3 R40, R151, R3, RZ ;  /* 0x0000000397287210 */ /* 0x004fe40007ffe0ff */
[----:B------:R-:W-:Y:S01]  /*83c0*/  IADD3 R42, R42, 0x120, RZ ;  /* 0x000001202a2a7810 */ /* 0x000fe20007ffe0ff */
[----:B------:R-:W-:Y:S01]  /*83d0*/  LDS R35, [R154.X4+0x780] ;  /* 0x000780009a237984 */ /* 0x000fe20000004800 */
[----:B------:R-:W-:-:S02]  /*83e0*/  IADD3 R40, R40, 0x140, RZ ;  /* 0x0000014028287810 */ /* 0x000fc40007ffe0ff */
[----:B------:R-:W-:Y:S02]  /*83f0*/  LEA.HI.SX32 R44, R44, R45, 0x1b ;  /* 0x0000002d2c2c7211 */ /* 0x000fe400078fdaff */
[----:B------:R-:W-:Y:S02]  /*8400*/  LEA.HI.SX32 R42, R42, R43, 0x1b ;  /* 0x0000002b2a2a7211 */ /* 0x000fe400078fdaff */
[----:B------:R-:W-:Y:S01]  /*8410*/  LEA.HI.SX32 R40, R40, R41, 0x1b ;  /* 0x0000002928287211 */ /* 0x000fe200078fdaff */
        /* <DEDUP_REMOVED lines=8> */
[----:B------:R-:W-:-:S06]  /*84a0*/  USHF.L.U32 UR7, UR6, 0xb, URZ ;  /* 0x0000000b06077899 */ /* 0x000fcc000800063f */
[----:B------:R-:W-:Y:S02]  /*84b0*/  IADD3 R6, P0, R153, UR7, RZ ;  /* 0x0000000799067c10 */ /* 0x000fe4000ff1e0ff */
[----:B------:R-:W-:Y:S01]  /*84c0*/  MOV R7, UR7 ;  /* 0x0000000700077c02 */ /* 0x000fe20008000f00 */
[----:B------:R-:W-:Y:S02]  /*84d0*/  ULDC UR7, c[0x0][0x208] ;  /* 0x0000820000077ab9 */ /* 0x000fe40000000800 */
[----:B------:R-:W-:Y:S01]  /*84e0*/  UIMAD UR7, UR21, UR7, URZ ;  /* 0x00000007150772a4 */ /* 0x000fe2000f8e023f */
[----:B------:R-:W-:-:S05]  /*84f0*/  LEA.HI.X.SX32 R7, R7, R12, 0x1, P0 ;  /* 0x0000000c07077211 */ /* 0x000fca00000f0eff */
[----:B------:R-:W-:Y:S01]  /*8500*/  IMAD.WIDE.U32 R6, R2, c[0x0][0x200], R6 ;  /* 0x0000800002067a25 */ /* 0x000fe200078e0006 */
[----:B------:R-:W-:-:S04]  /*8510*/  MOV R39, UR7 ;  /* 0x0000000700277c02 */ /* 0x000fc80008000f00 */
[----:B------:R-:W-:Y:S01]  /*8520*/  IADD3 R7, R9, R7, RZ ;  /* 0x0000000709077210 */ /* 0x000fe20007ffe0ff */
[----:B------:R-:W-:-:S04]  /*8530*/  IMAD R9, R0, c[0x0][0x20c], R39 ;  /* 0x0000830000097a24 */ /* 0x000fc800078e0227 */
[----:B------:R-:W-:-:S05]  /*8540*/  IMAD.WIDE.U32 R6, R0, c[0x0][0x208], R6 ;  /* 0x0000820000067a25 */ /* 0x000fca00078e0006 */
[----:B------:R-:W-:Y:S02]  /*8550*/  IADD3 R7, R7, R9, RZ ;  /* 0x0000000907077210 */ /* 0x000fe40007ffe0ff */
[----:B------:R-:W-:-:S04]  /*8560*/  LEA R8, P0, R6, c[0x0][0x258], 0x2 ;  /* 0x0000960006087a11 */ /* 0x000fc800078010ff */
[----:B------:R-:W-:-:S05]  /*8570*/  LEA.HI.X R9, R6, c[0x0][0x25c], R7, 0x2, P0 ;  /* 0x0000970006097a11 */ /* 0x000fca00000f1407 */
[----:B------:R0:W-:Y:S04]  /*8580*/  STG.E [R8.64], R11 ;  /* 0x0000000b08007986 */ /* 0x0001e8000c101916 */
.L_x_130:
[----:B------:R-:W-:Y:S05]  /*8590*/  BSYNC B0 ;  /* 0x0000000000007941 */ /* 0x000fea0003800000 */
.L_x_129:
[----:B------:R-:W-:Y:S01]  /*85a0*/  ULDC UR7, c[0x0][0x208] ;  /* 0x0000820000077ab9 */ /* 0x000fe20000000800 */
[----:B0-----:R-:W-:Y:S01]  /*85b0*/  LOP3.LUT R9, R153, 0x40, RZ, 0xfc, !PT ;  /* 0x0000004099097812 */ /* 0x001fe200078efcff */
[----:B------:R-:W-:Y:S01]  /*85c0*/  UIMAD UR7, UR21, UR7, URZ ;  /* 0x00000007150772a4 */ /* 0x000fe2000f8e023f */
[----:B------:R-:W-:Y:S01]  /*85d0*/  MOV R5, R37 ;  /* 0x0000002500057202 */ /* 0x000fe20000000f00 */
[----:B------:R-:W-:Y:S01]  /*85e0*/  USHF.L.U32 UR14, UR6, 0xb, URZ ;  /* 0x0000000b060e7899 */ /* 0x000fe2000800063f */
[-C--:B------:R-:W-:Y:S01]  /*85f0*/  ISETP.GE.AND P4, PT, R9, R10.reuse, PT ;  /* 0x0000000a0900720c */ /* 0x080fe20003f86270 */
[----:B------:R-:W-:Y:S01]  /*8600*/  UIADD3 UR6, UR6, 0x1, URZ ;  /* 0x0000000106067890 */ /* 0x000fe2000fffe03f */
[----:B------:R-:W-:Y:S01]  /*8610*/  LOP3.LUT R7, R153, 0x20, RZ, 0xfc, !PT ;  /* 0x0000002099077812 */ /* 0x000fe200078efcff */
[C---:B------:R-:W-:Y:S01]  /*8620*/  IMAD.WIDE.U32 R4, R0.reuse, c[0x0][0x208], R4 ;  /* 0x0000820000047a25 */ /* 0x040fe200078e0004 */
[----:B------:R-:W-:Y:S01]  /*8630*/  MOV R9, UR7 ;  /* 0x0000000700097c02 */ /* 0x000fe20008000f00 */
[----:B------:R-:W-:Y:S01]  /*8640*/  USHF.R.S32.HI UR7, URZ, 0x1f, UR14 ;  /* 0x0000001f3f077899 */ /* 0x000fe2000801140e */
[-C--:B------:R-:W-:Y:S01]  /*8650*/  ISETP.GE.AND P3, PT, R7, R10.reuse, PT ;  /* 0x0000000a0700720c */ /* 0x080fe20003f66270 */
[----:B------:R-:W-:Y:S01]  /*8660*/  UIADD3 UR12, UP1, UR12, 0x4000, URZ ;  /* 0x000040000c0c7890 */ /* 0x000fe2000ff3e03f */
[C---:B------:R-:W-:Y:S01]  /*8670*/  LEA R7, P0, R153.reuse, c[0x0][0x258], 0x2 ;  /* 0x0000960099077a11 */ /* 0x040fe200078010ff */
[----:B------:R-:W-:Y:S01]  /*8680*/  IMAD R9, R0, c[0x0][0x20c], R9 ;  /* 0x0000830000097a24 */ /* 0x000fe200078e0209 */
[----:B------:R-:W-:Y:S01]  /*8690*/  IADD3 R6, P1, R4, UR14, RZ ;  /* 0x0000000e04067c10 */ /* 0x000fe2000ff3e0ff */
[----:B------:R-:W-:Y:S01]  /*86a0*/  UIADD3 UR9, UP2, UR9, 0x2000, URZ ;  /* 0x0000200009097890 */ /* 0x000fe2000ff5e03f */
[C---:B------:R-:W-:Y:S01]  /*86b0*/  LOP3.LUT R11, R153.reuse, 0x60, RZ, 0xfc, !PT ;  /* 0x00000060990b7812 */ /* 0x040fe200078efcff */
[----:B------:R-:W-:Y:S01]  /*86c0*/  UIADD3 UR8, UP3, UR8, 0x2000, URZ ;  /* 0x0000200008087890 */ /* 0x000fe2000ff7e03f */
[C---:B------:R-:W-:Y:S01]  /*86d0*/  LOP3.LUT R37, R153.reuse, 0x80, RZ, 0xfc, !PT ;  /* 0x0000008099257812 */ /* 0x040fe200078efcff */
[----:B------:R-:W-:Y:S01]  /*86e0*/  UIADD3.X UR13, URZ, UR13, URZ, UP1, !UPT ;  /* 0x0000000d3f0d7290 */ /* 0x000fe20008ffe43f */
[----:B------:R-:W-:Y:S01]  /*86f0*/  LEA.HI.X R12, R153, c[0x0][0x25c], R12, 0x2, P0 ;  /* 0x00009700990c7a11 */ /* 0x000fe200000f140c */
[----:B------:R-:W-:Y:S01]  /*8700*/  UIADD3.X UR11, URZ, UR11, URZ, UP2, !UPT ;  /* 0x0000000b3f0b7290 */ /* 0x000fe200097fe43f */
[----:B------:R-:W-:Y:S01]  /*8710*/  IADD3.X R5, R9, UR7, R5, P1, !PT ;  /* 0x0000000709057c10 */ /* 0x000fe20008ffe405 */
[----:B------:R-:W-:Y:S01]  /*8720*/  ULDC UR7, c[0x0][0x174] ;  /* 0x00005d0000077ab9 */ /* 0x000fe20000000800 */
[----:B------:R-:W-:Y:S01]  /*8730*/  LEA R4, P0, R6, R7, 0x2 ;  /* 0x0000000706047211 */ /* 0x000fe200078010ff */
[----:B------:R-:W-:Y:S01]  /*8740*/  UISETP.GE.AND UP0, UPT, UR6, UR7, UPT ;  /* 0x000000070600728c */ /* 0x000fe2000bf06270 */
[-C--:B------:R-:W-:Y:S01]  /*8750*/  ISETP.GE.AND P5, PT, R11, R10.reuse, PT ;  /* 0x0000000a0b00720c */ /* 0x080fe20003fa6270 */
[----:B------:R-:W-:Y:S01]  /*8760*/  UIADD3.X UR10, URZ, UR10, URZ, UP3, !UPT ;  /* 0x0000000a3f0a7290 */ /* 0x000fe20009ffe43f */
[----:B------:R-:W-:-:S02]  /*8770*/  ISETP.GE.AND P6, PT, R37, R10, PT ;  /* 0x0000000a2500720c */ /* 0x000fc40003fc6270 */
[C---:B------:R-:W-:Y:S02]  /*8780*/  LOP3.LUT R7, R153.reuse, 0xa0, RZ, 0xfc, !PT ;  /* 0x000000a099077812 */ /* 0x040fe400078efcff */
[----:B------:R-:W-:Y:S02]  /*8790*/  LOP3.LUT R9, R153, 0xc0, RZ, 0xfc, !PT ;  /* 0x000000c099097812 */ /* 0x000fe400078efcff */
[----:B------:R-:W-:Y:S02]  /*87a0*/  LEA.HI.X R5, R6, R12, R5, 0x2, P0 ;  /* 0x0000000c06057211 */ /* 0x000fe400000f1405 */
[-C--:B------:R-:W-:Y:S02]  /*87b0*/  ISETP.GE.AND P0, PT, R7, R10.reuse, PT ;  /* 0x0000000a0700720c */ /* 0x080fe40003f06270 */
[----:B------:R-:W-:Y:S01]  /*87c0*/  ISETP.GE.AND P1, PT, R9, R10, PT ;  /* 0x0000000a0900720c */ /* 0x000fe20003f26270 */
[----:B------:R0:W-:Y:S01]  /*87d0*/  @!P3 STG.E [R4.64+0x80], R13 ;  /* 0x0000800d0400b986 */ /* 0x0001e2000c101916 */
[----:B------:R-:W-:-:S02]  /*87e0*/  LOP3.LUT R7, R153, 0x100, RZ, 0xfc, !PT ;  /* 0x0000010099077812 */ /* 0x000fc400078efcff */
[C---:B------:R-:W-:Y:S01]  /*87f0*/  LOP3.LUT R9, R153.reuse, 0x120, RZ, 0xfc, !PT ;  /* 0x0000012099097812 */ /* 0x040fe200078efcff */
[----:B------:R0:W-:Y:S01]  /*8800*/  @!P4 STG.E [R4.64+0x100], R15 ;  /* 0x0001000f0400c986 */ /* 0x0001e2000c101916 */
[----:B------:R-:W-:Y:S02]  /*8810*/  LOP3.LUT R11, R153, 0xe0, RZ, 0xfc, !PT ;  /* 0x000000e0990b7812 */ /* 0x000fe400078efcff */
[-C--:B------:R-:W-:Y:S01]  /*8820*/  ISETP.GE.AND P3, PT, R7, R10.reuse, PT ;  /* 0x0000000a0700720c */ /* 0x080fe20003f66270 */
[----:B------:R0:W-:Y:S01]  /*8830*/  @!P5 STG.E [R4.64+0x180], R17 ;  /* 0x000180110400d986 */ /* 0x0001e2000c101916 */
[-C--:B------:R-:W-:Y:S02]  /*8840*/  ISETP.GE.AND P4, PT, R9, R10.reuse, PT ;  /* 0x0000000a0900720c */ /* 0x080fe40003f86270 */
[----:B------:R-:W-:Y:S01]  /*8850*/  ISETP.GE.AND P2, PT, R11, R10, PT ;  /* 0x0000000a0b00720c */ /* 0x000fe20003f46270 */
[----:B------:R0:W-:Y:S01]  /*8860*/  @!P6 STG.E [R4.64+0x200], R19 ;  /* 0x000200130400e986 */ /* 0x0001e2000c101916 */
[----:B------:R-:W-:-:S02]  /*8870*/  LOP3.LUT R7, R153, 0x140, RZ, 0xfc, !PT ;  /* 0x0000014099077812 */ /* 0x000fc400078efcff */
[----:B------:R-:W-:Y:S01]  /*8880*/  LOP3.LUT R9, R153, 0x160, RZ, 0xfc, !PT ;  /* 0x0000016099097812 */ /* 0x000fe200078efcff */
[----:B------:R0:W-:Y:S01]  /*8890*/  @!P0 STG.E [R4.64+0x280], R21 ;  /* 0x0002801504008986 */ /* 0x0001e2000c101916 */
[-C--:B------:R-:W-:Y:S02]  /*88a0*/  ISETP.GE.AND P5, PT, R7, R10.reuse, PT ;  /* 0x0000000a0700720c */ /* 0x080fe40003fa6270 */
[-C--:B------:R-:W-:Y:S01]  /*88b0*/  ISETP.GE.AND P6, PT, R9, R10.reuse, PT ;  /* 0x0000000a0900720c */ /* 0x080fe20003fc6270 */
[----:B------:R0:W-:Y:S01]  /*88c0*/  @!P1 STG.E [R4.64+0x300], R23 ;  /* 0x0003001704009986 */ /* 0x0001e2000c101916 */
[C---:B------:R-:W-:Y:S02]  /*88d0*/  LOP3.LUT R7, R153.reuse, 0x180, RZ, 0xfc, !PT ;  /* 0x0000018099077812 */ /* 0x040fe400078efcff */
[----:B------:R-:W-:Y:S01]  /*88e0*/  LOP3.LUT R9, R153, 0x1a0, RZ, 0xfc, !PT ;  /* 0x000001a099097812 */ /* 0x000fe200078efcff */
[----:B------:R0:W-:Y:S01]  /*88f0*/  @!P2 STG.E [R4.64+0x380], R25 ;  /* 0x000380190400a986 */ /* 0x0001e2000c101916 */
[----:B------:R-:W-:-:S02]  /*8900*/  ISETP.GE.AND P0, PT, R7, R10, PT ;  /* 0x0000000a0700720c */ /* 0x000fc40003f06270 */
[-C--:B------:R-:W-:Y:S01]  /*8910*/  ISETP.GE.AND P1, PT, R9, R10.reuse, PT ;  /* 0x0000000a0900720c */ /* 0x080fe20003f26270 */
[----:B------:R0:W-:Y:S01]  /*8920*/  @!P3 STG.E [R4.64+0x400], R27 ;  /* 0x0004001b0400b986 */ /* 0x0001e2000c101916 */
[C---:B------:R-:W-:Y:S02]  /*8930*/  LOP3.LUT R7, R153.reuse, 0x1c0, RZ, 0xfc, !PT ;  /* 0x000001c099077812 */ /* 0x040fe400078efcff */
[----:B------:R-:W-:Y:S01]  /*8940*/  LOP3.LUT R9, R153, 0x1e0, RZ, 0xfc, !PT ;  /* 0x000001e099097812 */ /* 0x000fe200078efcff */
[----:B------:R0:W-:Y:S01]  /*8950*/  @!P4 STG.E [R4.64+0x480], R29 ;  /* 0x0004801d0400c986 */ /* 0x0001e2000c101916 */
[-C--:B------:R-:W-:Y:S02]  /*8960*/  ISETP.GE.AND P2, PT, R7, R10.reuse, PT ;  /* 0x0000000a0700720c */ /* 0x080fe40003f46270 */
[----:B------:R-:W-:Y:S01]  /*8970*/  ISETP.GE.AND P3, PT, R9, R10, PT ;  /* 0x0000000a0900720c */ /* 0x000fe20003f66270 */
[----:B------:R0:W-:Y:S04]  /*8980*/  @!P5 STG.E [R4.64+0x500], R31 ;  /* 0x0005001f0400d986 */ /* 0x0001e8000c101916 */
[----:B------:R0:W-:Y:S04]  /*8990*/  @!P6 STG.E [R4.64+0x580], R165 ;  /* 0x000580a50400e986 */ /* 0x0001e8000c101916 */
[----:B------:R0:W-:Y:S04]  /*89a0*/  @!P1 STG.E [R4.64+0x680], R33 ;  /* 0x0006802104009986 */ /* 0x0001e8000c101916 */
[----:B------:R0:W-:Y:S04]  /*89b0*/  @!P2 STG.E [R4.64+0x700], R155 ;  /* 0x0007009b0400a986 */ /* 0x0001e8000c101916 */
[----:B------:R0:W-:Y:S04]  /*89c0*/  @!P3 STG.E [R4.64+0x780], R35 ;  /* 0x000780230400b986 */ /* 0x0001e8000c101916 */
[----:B------:R0:W-:Y:S01]  /*89d0*/  @!P0 STG.E [R4.64+0x600], R163 ;  /* 0x000600a304008986 */ /* 0x0001e2000c101916 */
[----:B------:R-:W-:-:S13]  /*89e0*/  PLOP3.LUT P0, PT, PT, PT, UP0, 0x80, 0x0 ;  /* 0x000000000000781c */ /* 0x000fda0003f0f008 */
[----:B0-----:R-:W-:Y:S01]  /*89f0*/  @P0 CALL.REL.NOINC `(.L_x_131) ;  /* 0x0000001000000944 */ /* 0x001fe20003c00000 */
[----:B------:R-:W-:Y:S05]  /*8a00*/  BRA `(.L_x_132) ;  /* 0xffff7d6000007947 */ /* 0x000fea000383ffff */
.L_x_131:
[----:B------:R-:W-:Y:S05]  /*8a10*/  EXIT ;  /* 0x000000000000794d */ /* 0x000fea0003800000 */
.L_x_133:
        /* <DEDUP_REMOVED lines=14> */
.L_x_5322:


//--------------------- .text._Z25selective_scan_fwd_kernelI32Selective_Scan_fwd_kernel_traitsILi128ELi16ELi1ELb0ELb0ELb1ELb1EfN3c107complexIfEEEEv13SSMParamsBase --------------------------
	.section	.text._Z25selective_scan_fwd_kernelI32Selective_Scan_fwd_kernel_traitsILi128ELi16ELi1ELb0ELb0ELb1ELb1EfN3c107complexIfEEEEv13SSMParamsBase,"ax",@progbits
	.sectioninfo	@"SHI_REGISTERS=168"
	.align	128
        .global         _Z25selective_scan_fwd_kernelI32Selective_Scan_fwd_kernel_traitsILi128ELi16ELi1ELb0ELb0ELb1ELb1EfN3c107complexIfEEEEv13SSMParamsBase
        .type           _Z25selective_scan_fwd_kernelI32Selective_Scan_fwd_kernel_traitsILi128ELi16ELi1ELb0ELb0ELb1ELb1EfN3c107complexIfEEEEv13SSMParamsBase,@function
        .size           _Z25selective_scan_fwd_kernelI32Selective_Scan_fwd_kernel_traitsILi128ELi16ELi1ELb0ELb0ELb1ELb1EfN3c107complexIfEEEEv13SSMParamsBase,(.L_x_5323 - _Z25selective_scan_fwd_kernelI32Selective_Scan_fwd_kernel_traitsILi128ELi16ELi1ELb0ELb0ELb1ELb1EfN3c107complexIfEEEEv13SSMParamsBase)
        .other          _Z25selective_scan_fwd_kernelI32Selective_Scan_fwd_kernel_traitsILi128ELi16ELi1ELb0ELb0ELb1ELb1EfN3c107complexIfEEEEv13SSMParamsBase,@"STO_CUDA_ENTRY STV_DEFAULT"
_Z25selective_scan_fwd_kernelI32Selective_Scan_fwd_kernel_traitsILi128ELi16ELi1ELb0ELb0ELb1ELb1EfN3c107complexIfEEEEv13SSMParamsBase:
.text._Z25selective_scan_fwd_kernelI32Selective_Scan_fwd_kernel_traitsILi128ELi16ELi1ELb0ELb0ELb1ELb1EfN3c107complexIfEEEEv13SSMParamsBase:
        /* <DEDUP_REMOVED lines=98> */
[----:B------:R-:W-:Y:S01]  /*0620*/  UIMAD UR26, UR14, UR32, UR26 ;  /* 0x000000200e1a72a4 */ /* 0x000fe2000f8e021a */
[----:B------:R0:W4:Y:S01]  /*0630*/  @P1 R2UR UR4, R4 ;  /* 0x00000000040413c2 */ /* 0x00012200000e0000 */
[----:B------:R-:W-:Y:S02]  /*0640*/  UIMAD.WIDE.U32 UR18, UR15, UR31, UR18 ;  /* 0x0000001f0f1272a5 */ /* 0x000fe4000f8e0012 */
[----:B------:R-:W-:Y:S02]  /*0650*/  UIMAD UR28, UR14, UR35, UR28 ;  /* 0x000000230e1c72a4 */ /* 0x000fe4000f8e021c */
[----:B------:R-:W-:Y:S02]  /*0660*/  UIMAD.WIDE.U32 UR14, UR15, UR34, UR16 ;  /* 0x000000220f0e72a5 */ /* 0x000fe4000f8e0010 */
[----:B------:R-:W-:-:S02]  /*0670*/  UIADD3 UR17, UR19, UR26, URZ ;  /* 0x0000001a13117290 */ /* 0x000fc4000fffe03f */
[----:B------:R-:W-:Y:S02]  /*0680*/  ULEA UR16, UP0, UR18, UR12, 0x2 ;  /* 0x0000000c12107291 */ /* 0x000fe4000f80103f */
[----:B------:R-:W-:Y:S02]  /*0690*/  ULEA UR10, UP1, UR14, UR10, 0x2 ;  /* 0x0000000a0e0a7291 */ /* 0x000fe4000f82103f */
[----:B------:R-:W-:Y:S01]  /*06a0*/  ULEA.HI.X UR18, UR18, UR13, UR17, 0x2, UP0 ;  /* 0x0000000d12127291 */ /* 0x000fe200080f1411 */
[----:B0-----:R-:W-:Y:S01]  /*06b0*/  SHF.L.U32 R4, R153, 0x4, RZ ;  /* 0x0000000499047819 */ /* 0x001fe200000006ff */
[----:B------:R-:W-:Y:S02]  /*06c0*/  ULEA UR12, UP2, UR6, UR8, 0x2 ;  /* 0x00000008060c7291 */ /* 0x000fe4000f84103f */
[----:B------:R-:W-:Y:S01]  /*06d0*/  UIADD3 UR7, UR7, UR29, URZ ;  /* 0x0000001d07077290 */ /* 0x000fe2000fffe03f */
[----:B------:R-:W-:Y:S01]  /*06e0*/  LOP3.LUT R4, R4, 0xfffffe00, RZ, 0xc0, !PT ;  /* 0xfffffe0004047812 */ /* 0x000fe200078ec0ff */
[----:B------:R-:W-:-:S02]  /*06f0*/  UIADD3 UR15, UR15, UR28, URZ ;  /* 0x0000001c0f0f7290 */ /* 0x000fc4000fffe03f */
[----:B------:R-:W-:Y:S01]  /*0700*/  ULEA.HI.X UR13, UR6, UR9, UR7, 0x2, UP2 ;  /* 0x00000009060d7291 */ /* 0x000fe200090f1407 */
[----:B------:R-:W-:Y:S01]  /*0710*/  LOP3.LUT R152, R4, 0x1f, R153, 0xf8, !PT ;  /* 0x0000001f04987812 */ /* 0x000fe200078ef899 */
[----:B------:R-:W-:Y:S02]  /*0720*/  ULEA.HI.X UR11, UR14, UR11, UR15, 0x2, UP1 ;  /* 0x0000000b0e0b7291 */ /* 0x000fe400088f140f */
[----:B------:R-:W-:Y:S02]  /*0730*/  UMOV UR9, UR10 ;  /* 0x0000000a00097c82 */ /* 0x000fe40008000000 */
[----:B------:R-:W-:Y:S02]  /*0740*/  UMOV UR6, URZ ;  /* 0x0000003f00067c82 */ /* 0x000fe40008000000 */
[----:B------:R-:W-:Y:S02]  /*0750*/  UMOV UR8, UR16 ;  /* 0x0000001000087c82 */ /* 0x000fe40008000000 */
[----:B-1234-:R-:W-:-:S02]  /*0760*/  UMOV UR10, UR18 ;  /* 0x00000012000a7c82 */ /* 0x01efc40008000000 */
.L_x_178:
[----:B------:R-:W-:Y:S01]  /*0770*/  BAR.SYNC.DEFER_BLOCKING 0x0 ;  /* 0x0000000000007b1d */ /* 0x000fe20000010000 */
[C---:B------:R-:W-:Y:S01]  /*0780*/  LOP3.LUT R20, R152.reuse, 0x20, RZ, 0xfc, !PT ;  /* 0x0000002098147812 */ /* 0x040fe200078efcff */
[----:B------:R-:W-:Y:S01]  /*0790*/  HFMA2.MMA R5, -RZ, RZ, 0, 0 ;  /* 0x00000000ff057435 */ /* 0x000fe200000001ff */
        /* <DEDUP_REMOVED lines=39> */
[----:B------:R-:W-:Y:S02]  /*0a10*/  LOP3.LUT R44, R152, 0x1c0, RZ, 0xfc, !PT ;  /* 0x000001c0982c7812 */ /* 0x000fe400078efcff */
        /* <DEDUP_REMOVED lines=12> */
[----:B------:R-:W-:Y:S01]  /*0ae0*/  MOV R24, RZ ;  /* 0x000000ff00187202 */ /* 0x000fe20000000f00 */
        /* <DEDUP_REMOVED lines=40> */
[-C--:B------:R-:W-:Y:S02]  /*0d70*/  LEA.HI.SX32 R155, R155, R154.reuse, 0x1b ;  /* 0x0000009a9b9b7211 */ /* 0x080fe400078fdaff */
[----:B------:R-:W-:Y:S02]  /*0d80*/  LEA.HI.SX32 R154, R43, R154, 0x1b ;  /* 0x0000009a2b9a7211 */ /* 0x000fe400078fdaff */
[----:B------:R-:W-:Y:S02]  /*0d90*/  MOV R6, UR9 ;  /* 0x0000000900067c02 */ /* 0x000fe40008000f00 */
[----:B------:R-:W-:-:S02]  /*0da0*/  MOV R7, UR11 ;  /* 0x0000000b00077c02 */ /* 0x000fc40008000f00 */
[----:B------:R-:W-:-:S03]  /*0db0*/  ISETP.GE.AND P3, PT, R20, UR17, PT ;  /* 0x0000001114007c0c */ /* 0x000fc6000bf66270 */
[C---:B------:R-:W-:Y:S01]  /*0dc0*/  IMAD.WIDE R20, R152.reuse, 0x4, R6 ;  /* 0x0000000498147825 */ /* 0x040fe200078e0206 */
[----:B------:R-:W-:Y:S01]  /*0dd0*/  HFMA2.MMA R25, -RZ, RZ, 0, 0 ;  /* 0x00000000ff197435 */ /* 0x000fe200000001ff */
[----:B------:R-:W-:Y:S02]  /*0de0*/  ISETP.GE.AND P0, PT, R152, UR17, PT ;  /* 0x0000001198007c0c */ /* 0x000fe4000bf06270 */
[----:B------:R-:W-:Y:S02]  /*0df0*/  ISETP.GE.AND P5, PT, R26, UR17, PT ;  /* 0x000000111a007c0c */ /* 0x000fe4000bfa6270 */
[----:B------:R-:W-:Y:S01]  /*0e00*/  ISETP.GE.AND P2, PT, R28, UR17, PT ;  /* 0x000000111c007c0c */ /* 0x000fe2000bf46270 */
[----:B------:R-:W-:Y:S01]  /*0e10*/  CS2R R26, SRZ ;  /* 0x00000000001a7805 */ /* 0x000fe2000001ff00 */
[----:B------:R-:W-:Y:S01]  /*0e20*/  CS2R R28, SRZ ;  /* 0x00000000001c7805 */ /* 0x000fe2000001ff00 */
[----:B--2---:R-:W-:Y:S04]  /*0e30*/  STS [R56.X4], R8 ;  /* 0x0000000838007388 */ /* 0x004fe80000004800 */
[----:B---3--:R0:W-:Y:S04]  /*0e40*/  STS [R55.X4+0x80], R5 ;  /* 0x0000800537007388 */ /* 0x0081e80000004800 */
[----:B----4-:R-:W-:Y:S04]  /*0e50*/  STS [R54.X4+0x100], R10 ;  /* 0x0001000a36007388 */ /* 0x010fe80000004800 */
[----:B-----5:R-:W-:Y:S04]  /*0e60*/  STS [R53.X4+0x180], R9 ;  /* 0x0001800935007388 */ /* 0x020fe80000004800 */
[----:B------:R-:W-:Y:S01]  /*0e70*/  STS [R52.X4+0x200], R12 ;  /* 0x0002000c34007388 */ /* 0x000fe20000004800 */
[----:B0-----:R-:W-:-:S03]  /*0e80*/  LEA R5, R3, R4, 0x4 ;  /* 0x0000000403057211 */ /* 0x001fc600078e20ff */
[----:B------:R-:W-:Y:S04]  /*0e90*/  STS [R51.X4+0x280], R11 ;  /* 0x0002800b33007388 */ /* 0x000fe80000004800 */
[----:B------:R-:W-:Y:S04]  /*0ea0*/  STS [R50.X4+0x300], R14 ;  /* 0x0003000e32007388 */ /* 0x000fe80000004800 */
[----:B------:R-:W-:Y:S04]  /*0eb0*/  STS [R49.X4+0x380], R13 ;  /* 0x0003800d31007388 */ /* 0x000fe80000004800 */
[----:B------:R-:W-:Y:S01]  /*0ec0*/  STS [R48.X4+0x400], R16 ;  /* 0x0004001030007388 */ /* 0x000fe20000004800 */
[----:B------:R-:W-:-:S03]  /*0ed0*/  LEA.HI.SX32 R5, R5, R5, 0x1b ;  /* 0x0000000505057211 */ /* 0x000fc600078fdaff */
        /* <DEDUP_REMOVED lines=25> */
[----:B0-----:R-:W-:Y:S01]  /*1070*/  CS2R R22, SRZ ;  /* 0x0000000000167805 */ /* 0x001fe2000001ff00 */
[----:B------:R-:W-:-:S04]  /*1080*/  MOV R24, RZ ;  /* 0x000000ff00187202 */ /* 0x000fc80000000f00 */
[----:B------:R-:W2:Y:S01]  /*1090*/  @!P3 LDG.E R25, [R20.64+0x80] ;  /* 0x000080161419b981 */ /* 0x000ea2000c1e1900 */
[----:B------:R-:W-:-:S03]  /*10a0*/  ISETP.GE.AND P3, PT, R30, UR17, PT ;  /* 0x000000111e007c0c */ /* 0x000fc6000bf66270 */
[----:B------:R-:W3:Y:S01]  /*10b0*/  @!P1 LDG.E R22, [R20.64+0x180] ;  /* 0x0001801614169981 */ /* 0x000ee2000c1e1900 */
[----:B------:R-:W-:Y:S01]  /*10c0*/  ISETP.GE.AND P1, PT, R34, UR17, PT ;  /* 0x0000001122007c0c */ /* 0x000fe2000bf26270 */
[----:B------:R-:W-:Y:S02]  /*10d0*/  CS2R R30, SRZ ;  /* 0x00000000001e7805 */ /* 0x000fe4000001ff00 */
[----:B------:R-:W4:Y:S01]  /*10e0*/  @!P0 LDG.E R26, [R20.64] ;  /* 0x00000016141a8981 */ /* 0x000f22000c1e1900 */
[----:B------:R-:W-:-:S03]  /*10f0*/  ISETP.GE.AND P0, PT, R32, UR17, PT ;  /* 0x0000001120007c0c */ /* 0x000fc6000bf06270 */
        /* <DEDUP_REMOVED lines=105> */
.L_x_135:
[----:B------:R-:W-:Y:S05]  /*1790*/  BSYNC B0 ;  /* 0x0000000000007941 */ /* 0x000fea0003800000 */
.L_x_134:
        /* <DEDUP_REMOVED lines=37> */
.L_x_137:
[----:B------:R-:W-:Y:S05]  /*19f0*/  BSYNC B0 ;  /* 0x0000000000007941 */ /* 0x000fea0003800000 */
.L_x_136:
        /* <DEDUP_REMOVED lines=35> */
.L_x_139:
[----:B------:R-:W-:Y:S05]  /*1c30*/  BSYNC B0 ;  /* 0x0000000000007941 */ /* 0x000fea0003800000 */
.L_x_138:
        /* <DEDUP_REMOVED lines=37> */
.L_x_141:
[----:B------:R-:W-:Y:S05]  /*1e90*/  BSYNC B0 ;  /* 0x0000000000007941 */ /* 0x000fea0003800000 */
.L_x_140:
        /* <DEDUP_REMOVED lines=35> */
.L_x_143:
[----:B------:R-:W-:Y:S05]  /*20d0*/  BSYNC B0 ;  /* 0x0000000000007941 */ /* 0x000fea0003800000 */
.L_x_142:
        /* <DEDUP_REMOVED lines=37> */
.L_x_145:
[----:B------:R-:W-:Y:S05]  /*2330*/  BSYNC B0 ;  /* 0x0000000000007941 */ /* 0x000fea0003800000 */
.L_x_144:
        /* <DEDUP_REMOVED lines=35> */
.L_x_147:
[----:B------:R-:W-:Y:S05]  /*2570*/  BSYNC B0 ;  /* 0x0000000000007941 */ /* 0x000fea0003800000 */
.L_x_146:
        /* <DEDUP_REMOVED lines=37> */
.L_x_149:
[----:B------:R-:W-:Y:S05]  /*27d0*/  BSYNC B0 ;  /* 0x0000000000007941 */ /* 0x000fea0003800000 */
.L_x_148:
        /* <DEDUP_REMOVED lines=35> */
.L_x_151:
[----:B------:R-:W-:Y:S05]  /*2a10*/  BSYNC B0 ;  /* 0x0000000000007941 */ /* 0x000fea0003800000 */
.L_x_150:
        /* <DEDUP_REMOVED lines=42> */
.L_x_153:
[----:B------:R-:W-:Y:S05]  /*2cc0*/  BSYNC B0 ;  /* 0x0000000000007941 */ /* 0x000fea0003800000 */
.L_x_152:
        /* <DEDUP_REMOVED lines=33> */
.L_x_155:
[----:B------:R-:W-:Y:S05]  /*2ee0*/  BSYNC B0 ;  /* 0x0000000000007941 */ /* 0x000fea0003800000 */
.L_x_154:
        /* <DEDUP_REMOVED lines=33> */
.L_x_157:
[----:B------:R-:W-:Y:S05]  /*3100*/  BSYNC B0 ;  /* 0x0000000000007941 */ /* 0x000fea0003800000 */
.L_x_156:
        /* <DEDUP_REMOVED lines=33> */
.L_x_159:
[----:B------:R-:W-:Y:S05]  /*3320*/  BSYNC B0 ;  /* 0x0000000000007941 */ /* 0x000fea0003800000 */
.L_x_158:
        /* <DEDUP_REMOVED lines=33> */
.L_x_161:
[----:B------:R-:W-:Y:S05]  /*3540*/  BSYNC B0 ;  /* 0x0000000000007941 */ /* 0x000fea0003800000 */
.L_x_160:
        /* <DEDUP_REMOVED lines=33> */
.L_x_163:
[----:B------:R-:W-:Y:S05]  /*3760*/  BSYNC B0 ;  /* 0x0000000000007941 */ /* 0x000fea0003800000 */
.L_x_162:
        /* <DEDUP_REMOVED lines=33> */
.L_x_165:
[----:B------:R-:W-:Y:S05]  /*3980*/  BSYNC B0 ;  /* 0x0000000000007941 */ /* 0x000fea0003800000 */
.L_x_164:
        /* <DEDUP_REMOVED lines=20> */
.L_x_172:
        /* <DEDUP_REMOVED lines=48> */
[C---:B------:R-:W-:Y:S02]  /*3dd0*/  FMUL.FTZ R73, R69.reuse, R28 ;  /* 0x0000001c45497220 */ /* 0x040fe40000410000 */
        /* <DEDUP_REMOVED lines=650> */
[----:B------:R-:W-:Y:S01]  /*6680*/  ISETP.NE.AND P2, PT, R3, 0x1f, PT ;  /* 0x0000001f0300780c */ /* 0x000fe20003f45270 */
        /* <DEDUP_REMOVED lines=132> */
.L_x_168:
        /* <DEDUP_REMOVED lines=16> */
.L_x_169:
[----:B------:R-:W-:Y:S05]  /*6fd0*/  BSYNC B0 ;  /* 0x0000000000007941 */ /* 0x000fea0003800000 */
.L_x_167:
        /* <DEDUP_REMOVED lines=129> */
.L_x_171:
[----:B------:R-:W-:Y:S05]  /*77f0*/  BSYNC B0 ;  /* 0x0000000000007941 */ /* 0x000fea0003800000 */
.L_x_170:
        /* <DEDUP_REMOVED lines=119> */
.L_x_166:
[----:B------:R-:W-:Y:S01]  /*7f70*/  BAR.SYNC.DEFER_BLOCKING 0x0 ;  /* 0x0000000000007b1d */ /* 0x000fe20000010000 */
[CC--:B------:R-:W-:Y:S01]  /*7f80*/  IADD3 R109, R4.reuse, R3.reuse, RZ ;  /* 0x00000003046d7210 */ /* 0x0c0fe20007ffe0ff */
[----:B------:R-:W-:Y:S01]  /*7f90*/  USHF.L.U32 UR14, UR6, 0xb, URZ ;  /* 0x0000000b060e7899 */ /* 0x000fe2000800063f */
[----:B------:R-:W-:-:S02]  /*7fa0*/  IADD3 R111, R4, R3, RZ ;  /* 0x00000003046f7210 */ /* 0x000fc40007ffe0ff */
[CC--:B------:R-:W-:Y:S01]  /*7fb0*/  IADD3 R101, R4.reuse, R3.reuse, RZ ;  /* 0x0000000304657210 */ /* 0x0c0fe20007ffe0ff */
[----:B------:R-:W-:Y:S01]  /*7fc0*/  ULDC UR7, c[0x0][0x200] ;  /* 0x0000800000077ab9 */ /* 0x000fe20000000800 */
[CC--:B------:R-:W-:Y:S01]  /*7fd0*/  IADD3 R103, R4.reuse, R3.reuse, RZ ;  /* 0x0000000304677210 */ /* 0x0c0fe20007ffe0ff */
[----:B------:R-:W-:Y:S01]  /*7fe0*/  UIMAD UR7, UR24, UR7, URZ ;  /* 0x00000007180772a4 */ /* 0x000fe2000f8e023f */
[CC--:B------:R-:W-:Y:S01]  /*7ff0*/  IADD3 R105, R4.reuse, R3.reuse, RZ ;  /* 0x0000000304697210 */ /* 0x0c0fe20007ffe0ff */
[----:B------:R-:W-:Y:S01]  /*8000*/  USHF.R.S32.HI UR15, URZ, 0x1f, UR14 ;  /* 0x0000001f3f0f7899 */ /* 0x000fe2000801140e */
[CC--:B------:R-:W-:Y:S01]  /*8010*/  IADD3 R107, R4.reuse, R3.reuse, RZ ;  /* 0x00000003046b7210 */ /* 0x0c0fe20007ffe0ff */
[----:B------:R-:W-:Y:S01]  /*8020*/  BSSY B0, `(.L_x_173) ;  /* 0x000005f000007945 */ /* 0x000fe20003800000 */
[CC--:B------:R-:W-:Y:S02]  /*8030*/  IADD3 R92, R4.reuse, R3.reuse, RZ ;  /* 0x00000003045c7210 */ /* 0x0c0fe40007ffe0ff */
[----:B------:R-:W-:-:S02]  /*8040*/  IADD3 R95, R4, R3, RZ ;  /* 0x00000003045f7210 */ /* 0x000fc40007ffe0ff */
[CC--:B------:R-:W-:Y:S02]  /*8050*/  IADD3 R97, R4.reuse, R3.reuse, RZ ;  /* 0x0000000304617210 */ /* 0x0c0fe40007ffe0ff */
[CC--:B------:R-:W-:Y:S02]  /*8060*/  IADD3 R99, R4.reuse, R3.reuse, RZ ;  /* 0x0000000304637210 */ /* 0x0c0fe40007ffe0ff */
[----:B------:R-:W-:Y:S02]  /*8070*/  ISETP.NE.AND P0, PT, R153, RZ, PT ;  /* 0x000000ff9900720c */ /* 0x000fe40003f05270 */
[CC--:B------:R-:W-:Y:S01]  /*8080*/  IADD3 R110, R4.reuse, R3.reuse, RZ ;  /* 0x00000003046e7210 */ /* 0x0c0fe20007ffe0ff */
[----:B------:R-:W-:Y:S01]  /*8090*/  STS [R5.X4], R36 ;  /* 0x0000002405007388 */ /* 0x000fe20000004800 */
[----:B------:R-:W-:Y:S02]  /*80a0*/  IADD3 R109, R109, 0x40, RZ ;  /* 0x000000406d6d7810 */ /* 0x000fe40007ffe0ff */
[----:B------:R-:W-:Y:S01]  /*80b0*/  IADD3 R112, R4, R3, RZ ;  /* 0x0000000304707210 */ /* 0x000fe20007ffe0ff */
[----:B------:R-:W-:Y:S01]  /*80c0*/  STS [R5.X4+0x4], R37 ;  /* 0x0000042505007388 */ /* 0x000fe20000004800 */
[----:B------:R-:W-:-:S02]  /*80d0*/  IADD3 R111, R111, 0x20, RZ ;  /* 0x000000206f6f7810 */ /* 0x000fc40007ffe0ff */
[CC--:B------:R-:W-:Y:S01]  /*80e0*/  IADD3 R114, R4.reuse, R3.reuse, RZ ;  /* 0x0000000304727210 */ /* 0x0c0fe20007ffe0ff */
[----:B------:R-:W-:Y:S01]  /*80f0*/  STS [R5.X4+0x8], R38 ;  /* 0x0000082605007388 */ /* 0x000fe20000004800 */
[CC--:B------:R-:W-:Y:S02]  /*8100*/  IADD3 R113, R4.reuse, R3.reuse, RZ ;  /* 0x0000000304717210 */ /* 0x0c0fe40007ffe0ff */
[CC--:B------:R-:W-:Y:S01]  /*8110*/  IADD3 R102, R4.reuse, R3.reuse, RZ ;  /* 0x0000000304667210 */ /* 0x0c0fe20007ffe0ff */
[----:B------:R-:W-:Y:S01]  /*8120*/  STS [R5.X4+0xc], R39 ;  /* 0x00000c2705007388 */ /* 0x000fe20000004800 */
[----:B------:R-:W-:Y:S02]  /*8130*/  IADD3 R101, R101, 0xc0, RZ ;  /* 0x000000c065657810 */ /* 0x000fe40007ffe0ff */
[----:B------:R-:W-:Y:S01]  /*8140*/  IADD3 R104, R4, R3, RZ ;  /* 0x0000000304687210 */ /* 0x000fe20007ffe0ff */
[----:B------:R-:W-:Y:S01]  /*8150*/  STS [R5.X4+0x10], R56 ;  /* 0x0000103805007388 */ /* 0x000fe20000004800 */
[----:B------:R-:W-:-:S02]  /*8160*/  IADD3 R103, R103, 0xa0, RZ ;  /* 0x000000a067677810 */ /* 0x000fc40007ffe0ff */
[CC--:B------:R-:W-:Y:S01]  /*8170*/  IADD3 R106, R4.reuse, R3.reuse, RZ ;  /* 0x00000003046a7210 */ /* 0x0c0fe20007ffe0ff */
[----:B------:R-:W-:Y:S01]  /*8180*/  STS [R5.X4+0x14], R57 ;  /* 0x0000143905007388 */ /* 0x000fe20000004800 */
[----:B------:R-:W-:Y:S02]  /*8190*/  IADD3 R105, R105, 0x80, RZ ;  /* 0x0000008069697810 */ /* 0x000fe40007ffe0ff */
        /* <DEDUP_REMOVED lines=15> */
[----:B------:R-:W-:Y:S01]  /*8290*/  LEA.HI.SX32 R113, R113, R114, 0x1b ;  /* 0x0000007271717211 */ /* 0x000fe200078fdaff */
[----:B------:R-:W-:Y:S01]  /*82a0*/  STS [R5.X4+0x2c], R63 ;  /* 0x00002c3f05007388 */ /* 0x000fe20000004800 */
[----:B------:R-:W-:Y:S02]  /*82b0*/  LEA.HI.SX32 R111, R111, R112, 0x1b ;  /* 0x000000706f6f7211 */ /* 0x000fe400078fdaff */
[----:B------:R-:W-:Y:S01]  /*82c0*/  LEA.HI.SX32 R109, R109, R110, 0x1b ;  /* 0x0000006e6d6d7211 */ /* 0x000fe200078fdaff */
[----:B------:R-:W-:Y:S01]  /*82d0*/  STS [R5.X4+0x30], R64 ;  /* 0x0000304005007388 */ /* 0x000fe20000004800 */
[----:B------:R-:W-:Y:S02]  /*82e0*/  LEA.HI.SX32 R107, R107, R108, 0x1b ;  /* 0x0000006c6b6b7211 */ /* 0x000fe400078fdaff */
[----:B------:R-:W-:Y:S01]  /*82f0*/  LEA.HI.SX32 R105, R105, R106, 0x1b ;  /* 0x0000006a69697211 */ /* 0x000fe200078fdaff */
[----:B------:R-:W-:Y:S01]  /*8300*/  STS [R5.X4+0x34], R65 ;  /* 0x0000344105007388 */ /* 0x000fe20000004800 */
[----:B------:R-:W-:-:S02]  /*8310*/  LEA.HI.SX32 R103, R103, R104, 0x1b ;  /* 0x0000006867677211 */ /* 0x000fc400078fdaff */
[----:B------:R-:W-:Y:S01]  /*8320*/  LEA.HI.SX32 R101, R101, R102, 0x1b ;  /* 0x0000006665657211 */ /* 0x000fe200078fdaff */
[----:B------:R-:W-:Y:S01]  /*8330*/  STS [R5.X4+0x38], R66 ;  /* 0x0000384205007388 */ /* 0x000fe20000004800 */
[----:B------:R-:W-:Y:S02]  /*8340*/  LEA.HI.SX32 R99, R99, R100, 0x1b ;  /* 0x0000006463637211 */ /* 0x000fe400078fdaff */
[----:B------:R-:W-:Y:S01]  /*8350*/  LEA.HI.SX32 R97, R97, R98, 0x1b ;  /* 0x0000006261617211 */ /* 0x000fe200078fdaff */
[----:B------:R-:W-:Y:S01]  /*8360*/  STS [R5.X4+0x3c], R67 ;  /* 0x00003c4305007388 */ /* 0x000fe20000004800 */
[----:B------:R-:W-:Y:S01]  /*8370*/  LEA.HI.SX32 R95, R95, R96, 0x1b ;  /* 0x000000605f5f7211 */ /* 0x000fe200078fdaff */
[----:B------:R-:W-:-:S06]  /*8380*/  NOP ;  /* 0x0000000000007918 */ /* 0x000fcc0000000000 */
[----:B------:R-:W-:Y:S01]  /*8390*/  LEA.HI.SX32 R92, R92, R94, 0x1b ;  /* 0x0000005e5c5c7211 */ /* 0x000fe200078fdaff */
[----:B------:R-:W-:Y:S01]  /*83a0*/  LDS R15, [R113.X4] ;  /* 0x00000000710f7984 */ /* 0x000fe20000004800 */
[----:B------:R-:W-:Y:S02]  /*83b0*/  MOV R8, UR17 ;  /* 0x0000001100087c02 */ /* 0x000fe40008000f00 */
[----:B------:R-:W-:Y:S01]  /*83c0*/  MOV R17, UR7 ;  /* 0x0000000700117c02 */ /* 0x000fe20008000f00 */
[----:B------:R-:W-:Y:S01]  /*83d0*/  LDS R19, [R111.X4+0x80] ;  /* 0x000080006f137984 */ /* 0x000fe20000004800 */
[----:B------:R-:W-:Y:S02]  /*83e0*/  SHF.R.S32.HI R69, RZ, 0x1f, R152 ;  /* 0x0000001fff457819 */ /* 0x000fe40000011498 */
[----:B------:R-:W-:Y:S01]  /*83f0*/  IADD3 R6, P2, R152, UR14, RZ ;  /* 0x0000000e98067c10 */ /* 0x000fe2000ff5e0ff */
[----:B------:R-:W-:Y:S01]  /*8400*/  LDS R21, [R109.X4+0x100] ;  /* 0x000100006d157984 */ /* 0x000fe20000004800 */
[----:B------:R-:W-:-:S02]  /*8410*/  IMAD R17, R2, c[0x0][0x204], R17 ;  /* 0x0000810002117a24 */ /* 0x000fc400078e0211 */
[----:B------:R-:W-:Y:S01]  /*8420*/  IADD3.X R7, R69, UR15, RZ, P2, !PT ;  /* 0x0000000f45077c10 */ /* 0x000fe200097fe4ff */
        /* <DEDUP_REMOVED lines=13> */
[----:B------:R0:W-:Y:S04]  /*8500*/  @!P0 STS [0x2100], R8 ;  /* 0x00210008ff008388 */ /* 0x0001e80000000800 */
[----:B------:R-:W-:Y:S01]  /*8510*/  BAR.SYNC.DEFER_BLOCKING 0x0 ;  /* 0x0000000000007b1d */ /* 0x000fe20000010000 */
[----:B0-----:R-:W-:-:S05]  /*8520*/  IMAD.WIDE.U32 R8, R2, c[0x0][0x200], RZ ;  /* 0x0000800002087a25 */ /* 0x001fca00078e00ff */
[----:B------:R-:W0:Y:S02]  /*8530*/  LDS R55, [0x2100] ;  /* 0x00210000ff377984 */ /* 0x000e240000000800 */
[----:B0-----:R-:W-:-:S13]  /*8540*/  ISETP.GE.AND P1, PT, R152, R55, PT ;  /* 0x000000379800720c */ /* 0x001fda0003f26270 */
[----:B------:R-:W-:Y:S05]  /*8550*/  @P1 BRA `(.L_x_174) ;  /* 0x000000b000001947 */ /* 0x000fea0003800000 */
[----:B------:R-:W-:Y:S01]  /*8560*/  ULDC UR7, c[0x0][0x208] ;  /* 0x0000820000077ab9 */ /* 0x000fe20000000800 */
[----:B------:R-:W-:Y:S01]  /*8570*/  IMAD.WIDE.U32 R10, R2, c[0x0][0x200], R6 ;  /* 0x00008000020a7a25 */ /* 0x000fe200078e0006 */
[----:B------:R-:W-:-:S04]  /*8580*/  UIMAD UR7, UR21, UR7, URZ ;  /* 0x00000007150772a4 */ /* 0x000fc8000f8e023f */
[----:B------:R-:W-:Y:S02]  /*8590*/  IADD3 R11, R17, R11, RZ ;  /* 0x0000000b110b7210 */ /* 0x000fe40007ffe0ff */
[----:B------:R-:W-:-:S03]  /*85a0*/  MOV R13, UR7 ;  /* 0x00000007000d7c02 */ /* 0x000fc60008000f00 */
[----:B------:R-:W-:-:S04]  /*85b0*/  IMAD.WIDE.U32 R10, R0, c[0x0][0x208], R10 ;  /* 0x00008200000a7a25 */ /* 0x000fc800078e000a */
[----:B------:R-:W-:Y:S01]  /*85c0*/  IMAD R13, R0, c[0x0][0x20c], R13 ;  /* 0x00008300000d7a24 */ /* 0x000fe200078e020d */
[----:B------:R-:W-:-:S04]  /*85d0*/  LEA R12, P1, R10, c[0x0][0x258], 0x2 ;  /* 0x000096000a0c7a11 */ /* 0x000fc800078210ff */
[----:B------:R-:W-:-:S04]  /*85e0*/  IADD3 R11, R11, R13, RZ ;  /* 0x0000000d0b0b7210 */ /* 0x000fc80007ffe0ff */
[----:B------:R-:W-:-:S05]  /*85f0*/  LEA.HI.X R13, R10, c[0x0][0x25c], R11, 0x2, P1 ;  /* 0x000097000a0d7a11 */ /* 0x000fca00008f140b */
[----:B------:R0:W-:Y:S02]  /*8600*/  STG.E [R12.64], R15 ;  /* 0x0000000f0c007986 */ /* 0x0001e4000c101916 */
.L_x_174:
[----:B------:R-:W-:Y:S05]  /*8610*/  BSYNC B0 ;  /* 0x0000000000007941 */ /* 0x000fea0003800000 */
.L_x_173:
[----:B------:R-:W-:Y:S01]  /*8620*/  ULDC UR7, c[0x0][0x208] ;  /* 0x0000820000077ab9 */ /* 0x000fe20000000800 */
[----:B------:R-:W-:Y:S01]  /*8630*/  IADD3 R9, R9, R17, RZ ;  /* 0x0000001109097210 */ /* 0x000fe20007ffe0ff */
[----:B------:R-:W-:Y:S01]  /*8640*/  UIMAD UR7, UR21, UR7, URZ ;  /* 0x00000007150772a4 */ /* 0x000fe2000f8e023f */
[C---:B0-----:R-:W-:Y:S02]  /*8650*/  LEA R13, P1, R152.reuse, c[0x0][0x258], 0x2 ;  /* 0x00009600980d7a11 */ /* 0x041fe400078210ff */
[----:B------:R-:W-:Y:S01]  /*8660*/  LOP3.LUT R11, R152, 0x40, RZ, 0xfc, !PT ;  /* 0x00000040980b7812 */ /* 0x000fe200078efcff */
[----:B------:R-:W-:Y:S01]  /*8670*/  IMAD.WIDE.U32 R8, R0, c[0x0][0x208], R8 ;  /* 0x0000820000087a25 */ /* 0x000fe200078e0008 */
[----:B------:R-:W-:Y:S02]  /*8680*/  LEA.HI.X R14, R152, c[0x0][0x25c], R69, 0x2, P1 ;  /* 0x00009700980e7a11 */ /* 0x000fe400008f1445 */
[----:B------:R-:W-:Y:S01]  /*8690*/  MOV R15, UR7 ;  /* 0x00000007000f7c02 */ /* 0x000fe20008000f00 */
[----:B------:R-:W-:Y:S01]  /*86a0*/  ULDC UR7, c[0x0][0x1f0] ;  /* 0x00007c0000077ab9 */ /* 0x000fe20000000800 */
[----:B------:R-:W-:Y:S01]  /*86b0*/  IADD3 R12, P2, R8, UR14, RZ ;  /* 0x0000000e080c7c10 */ /* 0x000fe2000ff5e0ff */
[----:B------:R-:W-:Y:S01]  /*86c0*/  UIMAD UR7, UR24, UR7, URZ ;  /* 0x00000007180772a4 */ /* 0x000fe2000f8e023f */
[----:B------:R-:W-:Y:S01]  /*86d0*/  ISETP.GE.AND P3, PT, R11, R55, PT ;  /* 0x000000370b00720c */ /* 0x000fe20003f66270 */
[----:B------:R-:W-:Y:S01]  /*86e0*/  IMAD R15, R0, c[0x0][0x20c], R15 ;  /* 0x00008300000f7a24 */ /* 0x000fe200078e020f */
[----:B------:R-:W-:-:S02]  /*86f0*/  LEA R8, P1, R12, R13, 0x2 ;  /* 0x0000000d0c087211 */ /* 0x000fc400078210ff */
[----:B------:R-:W-:Y:S02]  /*8700*/  LOP3.LUT R10, R152, 0x20, RZ, 0xfc, !PT ;  /* 0x00000020980a7812 */ /* 0x000fe400078efcff */
[----:B------:R-:W-:Y:S02]  /*8710*/  IADD3.X R9, R15, UR15, R9, P2, !PT ;  /* 0x0000000f0f097c10 */ /* 0x000fe400097fe409 */
[-C--:B------:R-:W-:Y:S02]  /*8720*/  ISETP.GE.AND P2, PT, R10, R55.reuse, PT ;  /* 0x000000370a00720c */ /* 0x080fe40003f46270 */
[----:B------:R-:W-:Y:S02]  /*8730*/  LEA.HI.X R9, R12, R14, R9, 0x2, P1 ;  /* 0x0000000e0c097211 */ /* 0x000fe400008f1409 */
[C---:B------:R-:W-:Y:S02]  /*8740*/  LOP3.LUT R12, R152.reuse, 0x60, RZ, 0xfc, !PT ;  /* 0x00000060980c7812 */ /* 0x040fe400078efcff */
[----:B------:R-:W-:Y:S01]  /*8750*/  LOP3.LUT R15, R152, 0xc0, RZ, 0xfc, !PT ;  /* 0x000000c0980f7812 */ /* 0x000fe200078efcff */
[----:B------:R-:W-:Y:S01]  /*8760*/  @!P3 STG.E [R8.64+0x100], R21 ;  /* 0x000100150800b986 */ /* 0x000fe2000c101916 */
[----:B------:R-:W-:-:S02]  /*8770*/  ISETP.GE.AND P1, PT, R12, R55, PT ;  /* 0x000000370c00720c */ /* 0x000fc40003f26270 */
[C---:B------:R-:W-:Y:S02]  /*8780*/  LOP3.LUT R13, R152.reuse, 0x80, RZ, 0xfc, !PT ;  /* 0x00000080980d7812 */ /* 0x040fe400078efcff */
[-C--:B------:R-:W-:Y:S01]  /*8790*/  ISETP.GE.AND P5, PT, R15, R55.reuse, PT ;  /* 0x000000370f00720c */ /* 0x080fe20003fa6270 */
[----:B------:R0:W-:Y:S01]  /*87a0*/  @!P2 STG.E [R8.64+0x80], R19 ;  /* 0x000080130800a986 */ /* 0x0001e2000c101916 */
[-C--:B------:R-:W-:Y:S02]  /*87b0*/  ISETP.GE.AND P3, PT, R13, R55.reuse, PT ;  /* 0x000000370d00720c */ /* 0x080fe40003f66270 */
[C---:B------:R-:W-:Y:S02]  /*87c0*/  LOP3.LUT R18, R152.reuse, 0x120, RZ, 0xfc, !PT ;  /* 0x0000012098127812 */ /* 0x040fe400078efcff */
[C---:B------:R-:W-:Y:S02]  /*87d0*/  LOP3.LUT R14, R152.reuse, 0xa0, RZ, 0xfc, !PT ;  /* 0x000000a0980e7812 */ /* 0x040fe400078efcff */
[----:B------:R-:W-:Y:S01]  /*87e0*/  LOP3.LUT R16, R152, 0xe0, RZ, 0xfc, !PT ;  /* 0x000000e098107812 */ /* 0x000fe200078efcff */
[----:B------:R1:W-:Y:S01]  /*87f0*/  @!P1 STG.E [R8.64+0x180], R23 ;  /* 0x0001801708009986 */ /* 0x0003e2000c101916 */
[----:B------:R-:W-:-:S02]  /*8800*/  ISETP.GE.AND P1, PT, R18, R55, PT ;  /* 0x000000371200720c */ /* 0x000fc40003f26270 */
[C---:B------:R-:W-:Y:S01]  /*8810*/  LOP3.LUT R17, R152.reuse, 0x100, RZ, 0xfc, !PT ;  /* 0x0000010098117812 */ /* 0x040fe200078efcff */
[----:B------:R-:W-:Y:S01]  /*8820*/  @!P5 STG.E [R8.64+0x300], R31 ;  /* 0x0003001f0800d986 */ /* 0x000fe2000c101916 */
[----:B0-----:R-:W-:Y:S02]  /*8830*/  LOP3.LUT R19, R152, 0x140, RZ, 0xfc, !PT ;  /* 0x0000014098137812 */ /* 0x001fe400078efcff */
[-C--:B------:R-:W-:Y:S01]  /*8840*/  ISETP.GE.AND P4, PT, R14, R55.reuse, PT ;  /* 0x000000370e00720c */ /* 0x080fe20003f86270 */
[----:B------:R0:W-:Y:S01]  /*8850*/  @!P3 STG.E [R8.64+0x200], R25 ;  /* 0x000200190800b986 */ /* 0x0001e2000c101916 */
[-C--:B------:R-:W-:Y:S02]  /*8860*/  ISETP.GE.AND P6, PT, R16, R55.reuse, PT ;  /* 0x000000371000720c */ /* 0x080fe40003fc6270 */
[-C--:B------:R-:W-:Y:S02]  /*8870*/  ISETP.GE.AND P2, PT, R17, R55.reuse, PT ;  /* 0x000000371100720c */ /* 0x080fe40003f46270 */
[----:B------:R-:W-:Y:S01]  /*8880*/  ISETP.GE.AND P5, PT, R19, R55, PT ;  /* 0x000000371300720c */ /* 0x000fe20003fa6270 */
[----:B------:R-:W-:Y:S01]  /*8890*/  @!P1 STG.E [R8.64+0x480], R41 ;  /* 0x0004802908009986 */ /* 0x000fe2000c101916 */
[----:B------:R-:W-:-:S02]  /*88a0*/  ISETP.GE.AND P3, PT, R152, UR17, PT ;  /* 0x0000001198007c0c */ /* 0x000fc4000bf66270 */
[C---:B------:R-:W-:Y:S02]  /*88b0*/  LOP3.LUT R20, R152.reuse, 0x160, RZ, 0xfc, !PT ;  /* 0x0000016098147812 */ /* 0x040fe400078efcff */
[----:B------:R-:W-:Y:S01]  /*88c0*/  LOP3.LUT R21, R152, 0x180, RZ, 0xfc, !PT ;  /* 0x0000018098157812 */ /* 0x000fe200078efcff */
[----:B------:R2:W-:Y:S01]  /*88d0*/  @!P4 STG.E [R8.64+0x280], R27 ;  /* 0x0002801b0800c986 */ /* 0x0005e2000c101916 */
[----:B------:R-:W-:Y:S02]  /*88e0*/  ISETP.GE.AND P1, PT, R20, R55, PT ;  /* 0x000000371400720c */ /* 0x000fe40003f26270 */
[C---:B------:R-:W-:Y:S01]  /*88f0*/  LOP3.LUT R22, R152.reuse, 0x1a0, RZ, 0xfc, !PT ;  /* 0x000001a098167812 */ /* 0x040fe200078efcff */
[----:B------:R3:W-:Y:S01]  /*8900*/  @!P6 STG.E [R8.64+0x380], R33 ;  /* 0x000380210800e986 */ /* 0x0007e2000c101916 */
[C---:B-1----:R-:W-:Y:S02]  /*8910*/  LOP3.LUT R23, R152.reuse, 0x1c0, RZ, 0xfc, !PT ;  /* 0x000001c098177812 */ /* 0x042fe400078efcff */
[----:B------:R-:W-:Y:S01]  /*8920*/  LOP3.LUT R24, R152, 0x1e0, RZ, 0xfc, !PT ;  /* 0x000001e098187812 */ /* 0x000fe200078efcff */
[----:B------:R1:W-:Y:S01]  /*8930*/  @!P2 STG.E [R8.64+0x400], R35 ;  /* 0x000400230800a986 */ /* 0x0003e2000c101916 */
[----:B------:R-:W-:-:S02]  /*8940*/  MOV R28, UR14 ;  /* 0x0000000e001c7c02 */ /* 0x000fc40008000f00 */
[----:B------:R-:W-:Y:S01]  /*8950*/  MOV R29, UR15 ;  /* 0x0000000f001d7c02 */ /* 0x000fe20008000f00 */
[----:B------:R-:W-:Y:S01]  /*8960*/  @!P5 STG.E [R8.64+0x500], R43 ;  /* 0x0005002b0800d986 */ /* 0x000fe2000c101916 */
[----:B0-----:R-:W-:Y:S01]  /*8970*/  MOV R25, UR7 ;  /* 0x0000000700197c02 */ /* 0x001fe20008000f00 */
[----:B------:R-:W-:Y:S01]  /*8980*/  ULDC UR7, c[0x0][0x1f8] ;  /* 0x00007e0000077ab9 */ /* 0x000fe20000000800 */
[-C--:B------:R-:W-:Y:S01]  /*8990*/  ISETP.GE.AND P2, PT, R21, R55.reuse, PT ;  /* 0x000000371500720c */ /* 0x080fe20003f46270 */
[----:B------:R-:W-:Y:S01]  /*89a0*/  @!P3 IMAD.WIDE.U32 R28, R2, c[0x0][0x1f0], R28 ;  /* 0x00007c00021cba25 */ /* 0x000fe200078e001c */
[-C--:B------:R-:W-:Y:S01]  /*89b0*/  ISETP.GE.AND P4, PT, R22, R55.reuse, PT ;  /* 0x000000371600720c */ /* 0x080fe20003f86270 */
[----:B------:R-:W-:Y:S01]  /*89c0*/  UIMAD UR7, UR21, UR7, URZ ;  /* 0x00000007150772a4 */ /* 0x000fe2000f8e023f */
[-C--:B------:R-:W-:Y:S01]  /*89d0*/  ISETP.GE.AND P6, PT, R23, R55.reuse, PT ;  /* 0x000000371700720c */ /* 0x080fe20003fc6270 */
[----:B------:R-:W-:Y:S01]  /*89e0*/  IMAD R25, R2, c[0x0][0x1f4], R25 ;  /* 0x00007d0002197a24 */ /* 0x000fe200078e0219 */
[----:B------:R-:W-:Y:S01]  /*89f0*/  ISETP.GE.AND P5, PT, R24, R55, PT ;  /* 0x000000371800720c */ /* 0x000fe20003fa6270 */
[----:B--2---:R-:W-:Y:S01]  /*8a00*/  IMAD.WIDE.U32 R26, R2, c[0x0][0x1f0], RZ ;  /* 0x00007c00021a7a25 */ /* 0x004fe200078e00ff */
[----:B------:R-:W-:Y:S01]  /*8a10*/  @!P1 STG.E [R8.64+0x580], R45 ;  /* 0x0005802d08009986 */ /* 0x000fe2000c101916 */
[----:B------:R-:W-:-:S02]  /*8a20*/  IADD3 R32, P1, R152, 0x20, RZ ;  /* 0x0000002098207810 */ /* 0x000fc40007f3e0ff */
[----:B------:R-:W-:Y:S02]  /*8a30*/  @!P3 IADD3 R29, R25, R29, RZ ;  /* 0x0000001d191db210 */ /* 0x000fe40007ffe0ff */
[----:B------:R-:W-:Y:S01]  /*8a40*/  IADD3 R27, R27, R25, RZ ;  /* 0x000000191b1b7210 */ /* 0x000fe20007ffe0ff */
[----:B------:R-:W-:Y:S01]  /*8a50*/  @!P2 STG.E [R8.64+0x600], R47 ;  /* 0x0006002f0800a986 */ /* 0x000fe2000c101916 */
[----:B---3--:R-:W-:Y:S01]  /*8a60*/  MOV R33, UR7 ;  /* 0x0000000700217c02 */ /* 0x008fe20008000f00 */
[C---:B------:R-:W-:Y:S01]  /*8a70*/  @!P3 IMAD.WIDE.U32 R28, R0.reuse, c[0x0][0x1f8], R28 ;  /* 0x00007e00001cba25 */ /* 0x040fe200078e001c */
[----:B------:R-:W-:Y:S01]  /*8a80*/  IADD3.X R25, RZ, R69, RZ, P1, !PT ;  /* 0x00000045ff197210 */ /* 0x000fe20000ffe4ff */
[----:B------:R-:W-:Y:S02]  /*8a90*/  @!P4 STG.E [R8.64+0x680], R49 ;  /* 0x000680310800c986 */ /* 0x000fe4000c101916 */
[----:B------:R-:W-:Y:S01]  /*8aa0*/  IMAD.WIDE.U32 R30, R0, c[0x0][0x1f8], R26 ;  /* 0x00007e00001e7a25 */ /* 0x000fe200078e001a */
[C---:B------:R-:W-:Y:S01]  /*8ab0*/  SHF.L.U64.HI R25, R32.reuse, 0x2, R25 ;  /* 0x0000000220197819 */ /* 0x040fe20000010219 */
[----:B------:R-:W-:Y:S01]  /*8ac0*/  @!P6 STG.E [R8.64+0x700], R51 ;  /* 0x000700330800e986 */ /* 0x000fe2000c101916 */
[----:B------:R-:W-:Y:S01]  /*8ad0*/  SHF.L.U32 R26, R32, 0x2, RZ ;  /* 0x00000002201a7819 */ /* 0x000fe200000006ff */
[----:B------:R-:W-:Y:S01]  /*8ae0*/  IMAD R27, R0, c[0x0][0x1fc], R33 ;  /* 0x00007f00001b7a24 */ /* 0x000fe200078e0221 */
[----:B------:R-:W-:Y:S01]  /*8af0*/  @!P3 IADD3 R32, P1, R152, R28, RZ ;  /* 0x0000001c9820b210 */ /* 0x000fe20007f3e0ff */
[----:B------:R0:W-:Y:S01]  /*8b00*/  @!P5 STG.E [R8.64+0x780], R53 ;  /* 0x000780350800d986 */ /* 0x0001e2000c101916 */
[----:B------:R-:W-:-:S02]  /*8b10*/  IADD3 R33, P2, R30, UR14, RZ ;  /* 0x0000000e1e217c10 */ /* 0x000fc4000ff5e0ff */
[----:B------:R-:W-:Y:S02]  /*8b20*/  @!P3 IADD3.X R29, R69, R29, R27, P1, !PT ;  /* 0x0000001d451db210 */ /* 0x000fe40000ffe41b */
[----:B------:R-:W-:Y:S02]  /*8b30*/  @!P3 LEA R28, P1, R32, c[0x0][0x268], 0x2 ;  /* 0x00009a00201cba11 */ /* 0x000fe400078210ff */
[----:B------:R-:W-:Y:S02]  /*8b40*/  IADD3 R30, P4, R26, c[0x0][0x268], RZ ;  /* 0x00009a001a1e7a10 */ /* 0x000fe40007f9e0ff */
[----:B------:R-:W-:Y:S01]  /*8b50*/  @!P3 LEA.HI.X R29, R32, c[0x0][0x26c], R29, 0x2, P1 ;  /* 0x00009b00201dba11 */ /* 0x000fe200008f141d */
[----:B------:R-:W-:Y:S01]  /*8b60*/  HFMA2.MMA R32, -RZ, RZ, 0, 0 ;  /* 0x00000000ff207435 */ /* 0x000fe200000001ff */
[----:B------:R-:W-:Y:S01]  /*8b70*/  BAR.SYNC.DEFER_BLOCKING 0x0 ;  /* 0x0000000000007b1d */ /* 0x000fe20000010000 */
[----:B------:R-:W-:Y:S02]  /*8b80*/  IADD3.X R34, R27, UR15, R31, P2, !PT ;  /* 0x0000000f1b227c10 */ /* 0x000fe400097fe41f */
[----:B------:R-:W-:-:S02]  /*8b90*/  IADD3.X R27, R25, c[0x0][0x26c], RZ, P4, !PT ;  /* 0x00009b00191b7a10 */ /* 0x000fc400027fe4ff */
[C---:B------:R-:W-:Y:S02]  /*8ba0*/  LEA R30, P2, R33.reuse, R30, 0x2 ;  /* 0x0000001e211e7211 */ /* 0x040fe400078410ff */
[----:B------:R-:W-:Y:S02]  /*8bb0*/  ISETP.GE.AND P4, PT, R10, UR17, PT ;  /* 0x000000110a007c0c */ /* 0x000fe4000bf86270 */
[----:B------:R-:W-:Y:S02]  /*8bc0*/  LEA.HI.X R31, R33, R27, R34, 0x2, P2 ;  /* 0x0000001b211f7211 */ /* 0x000fe400010f1422 */
[----:B------:R-:W-:Y:S01]  /*8bd0*/  ISETP.GE.AND P2, PT, R12, UR17, PT ;  /* 0x000000110c007c0c */ /* 0x000fe2000bf46270 */
[----:B------:R-:W-:Y:S01]  /*8be0*/  HFMA2.MMA R33, -RZ, RZ, 0, 0 ;  /* 0x00000000ff217435 */ /* 0x000fe200000001ff */
[----:B------:R-:W-:Y:S01]  /*8bf0*/  MOV R27, RZ ;  /* 0x000000ff001b7202 */ /* 0x000fe20000000f00 */
[----:B-1----:R-:W-:Y:S01]  /*8c00*/  CS2R R34, SRZ ;  /* 0x0000000000227805 */ /* 0x002fe2000001ff00 */
[----:B------:R1:W2:Y:S01]  /*8c10*/  @!P3 LDG.E R32, [R28.64] ;  /* 0x000000161c20b981 */ /* 0x0002a2000c1e1900 */
[----:B------:R-:W-:Y:S01]  /*8c20*/  ISETP.GE.AND P3, PT, R11, UR17, PT ;  /* 0x000000110b007c0c */ /* 0x000fe2000bf66270 */
[----:B0-----:R-:W-:Y:S01]  /*8c30*/  CS2R R8, SRZ ;  /* 0x0000000000087805 */ /* 0x001fe2000001ff00 */
[----:B------:R-:W-:-:S02]  /*8c40*/  ISETP.GE.AND P1, PT, R13, UR17, PT ;  /* 0x000000110d007c0c */ /* 0x000fc4000bf26270 */
[----:B------:R0:W3:Y:S01]  /*8c50*/  @!P4 LDG.E R27, [R30.64] ;  /* 0x000000161e1bc981 */ /* 0x0000e2000c1e1900 */
[----:B------:R-:W-:Y:S01]  /*8c60*/  ISETP.GE.AND P6, PT, R14, UR17, PT ;  /* 0x000000110e007c0c */ /* 0x000fe2000bfc6270 */
[----:B------:R-:W-:Y:S01]  /*8c70*/  CS2R R40, SRZ ;  /* 0x0000000000287805 */ /* 0x000fe2000001ff00 */
[----:B------:R-:W-:Y:S01]  /*8c80*/  ISETP.GE.AND P5, PT, R15, UR17, PT ;  /* 0x000000110f007c0c */ /* 0x000fe2000bfa6270 */
[----:B------:R0:W4:Y:S01]  /*8c90*/  @!P2 LDG.E R33, [R30.64+0x100] ;  /* 0x000100161e21a981 */ /* 0x000122000c1e1900 */
[----:B------:R-:W-:Y:S02]  /*8ca0*/  ISETP.GE.AND P4, PT, R16, UR17, PT ;  /* 0x0000001110007c0c */ /* 0x000fe4000bf86270 */
[----:B------:R-:W-:Y:S02]  /*8cb0*/  ISETP.GE.AND P2, PT, R18, UR17, PT ;  /* 0x0000001112007c0c */ /* 0x000fe4000bf46270 */
[----:B------:R0:W5:Y:S01]  /*8cc0*/  @!P3 LDG.E R34, [R30.64+0x80] ;  /* 0x000080161e22b981 */ /* 0x000162000c1e1900 */
[----:B------:R-:W-:Y:S01]  /*8cd0*/  ISETP.GE.AND P3, PT, R17, UR17, PT ;  /* 0x0000001111007c0c */ /* 0x000fe2000bf66270 */
[----:B-1----:R-:W-:-:S02]  /*8ce0*/  CS2R R28, SRZ ;  /* 0x00000000001c7805 */ /* 0x002fc4000001ff00 */
[----:B------:R0:W4:Y:S01]  /*8cf0*/  @!P1 LDG.E R9, [R30.64+0x180] ;  /* 0x000180161e099981 */ /* 0x000122000c1e1900 */
[----:B------:R-:W-:-:S03]  /*8d00*/  ISETP.GE.AND P1, PT, R19, UR17, PT ;  /* 0x0000001113007c0c */ /* 0x000fc6000bf26270 */
        /* <DEDUP_REMOVED lines=9> */
[----:B------:R-:W-:Y:S01]  /*8da0*/  ISETP.GE.AND P2, PT, R24, UR17, PT ;  /* 0x0000001118007c0c */ /* 0x000fe2000bf46270 */
[----:B------:R-:W-:Y:S01]  /*8db0*/  CS2R R42, SRZ ;  /* 0x00000000002a7805 */ /* 0x000fe2000001ff00 */
[----:B------:R-:W-:Y:S01]  /*8dc0*/  CS2R R44, SRZ ;  /* 0x00000000002c7805 */ /* 0x000fe2000001ff00 */
[----:B------:R-:W-:Y:S01]  /*8dd0*/  MOV R46, RZ ;  /* 0x000000ff002e7202 */ /* 0x000fe20000000f00 */
[----:B------:R0:W4:Y:S04]  /*8de0*/  @!P1 LDG.E R41, [R30.64+0x480] ;  /* 0x000480161e299981 */ /* 0x000128000c1e1900 */
[----:B------:R0:W4:Y:S04]  /*8df0*/  @!P6 LDG.E R42, [R30.64+0x500] ;  /* 0x000500161e2ae981 */ /* 0x000128000c1e1900 */
[----:B------:R0:W4:Y:S04]  /*8e00*/  @!P5 LDG.E R44, [R30.64+0x580] ;  /* 0x000580161e2cd981 */ /* 0x000128000c1e1900 */
[----:B------:R0:W4:Y:S04]  /*8e10*/  @!P4 LDG.E R43, [R30.64+0x600] ;  /* 0x000600161e2bc981 */ /* 0x000128000c1e1900 */
[----:B------:R0:W4:Y:S04]  /*8e20*/  @!P3 LDG.E R46, [R30.64+0x680] ;  /* 0x000680161e2eb981 */ /* 0x000128000c1e1900 */
[----:B------:R0:W4:Y:S01]  /*8e30*/  @!P2 LDG.E R45, [R30.64+0x700] ;  /* 0x000700161e2da981 */ /* 0x000122000c1e1900 */
[----:B------:R-:W-:-:S04]  /*8e40*/  LEA R78, R3, R4, 0x4 ;  /* 0x00000004034e7211 */ /* 0x000fc800078e20ff */
[C---:B0-----:R-:W-:Y:S02]  /*8e50*/  IADD3 R30, R78.reuse, 0x6, RZ ;  /* 0x000000064e1e7810 */ /* 0x041fe40007ffe0ff */
[----:B------:R-:W-:Y:S02]  /*8e60*/  IADD3 R31, R78, 0x7, RZ ;  /* 0x000000074e1f7810 */ /* 0x000fe40007ffe0ff */
[-C--:B------:R-:W-:Y:S02]  /*8e70*/  LEA.HI.SX32 R30, R30, R78.reuse, 0x1b ;  /* 0x0000004e1e1e7211 */ /* 0x080fe400078fdaff */
[----:B------:R-:W-:Y:S01]  /*8e80*/  LEA.HI.SX32 R31, R31, R78, 0x1b ;  /* 0x0000004e1f1f7211 */ /* 0x000fe200078fdaff */
[----:B--2---:R-:W-:Y:S04]  /*8e90*/  STS [R113.X4], R32 ;  /* 0x0000002071007388 */ /* 0x004fe80000004800 */
[----:B---3--:R-:W-:Y:S04]  /*8ea0*/  STS [R111.X4+0x80], R27 ;  /* 0x0000801b6f007388 */ /* 0x008fe80000004800 */
[----:B-----5:R-:W-:Y:S04]  /*8eb0*/  STS [R109.X4+0x100], R34 ;  /* 0x000100226d007388 */ /* 0x020fe80000004800 */
[----:B----4-:R-:W-:Y:S04]  /*8ec0*/  STS [R107.X4+0x180], R33 ;  /* 0x000180216b007388 */ /* 0x010fe80000004800 */
[----:B------:R0:W-:Y:S04]  /*8ed0*/  STS [R105.X4+0x200], R9 ;  /* 0x0002000969007388 */ /* 0x0001e80000004800 */
[----:B------:R1:W-:Y:S04]  /*8ee0*/  STS [R103.X4+0x280], R8 ;  /* 0x0002800867007388 */ /* 0x0003e80000004800 */
[----:B------:R-:W-:Y:S01]  /*8ef0*/  STS [R101.X4+0x300], R40 ;  /* 0x0003002865007388 */ /* 0x000fe20000004800 */
[----:B0-----:R-:W-:-:S03]  /*8f00*/  IADD3 R9, R78, 0x1, RZ ;  /* 0x000000014e097810 */ /* 0x001fc60007ffe0ff */
[----:B------:R-:W-:Y:S01]  /*8f10*/  STS [R99.X4+0x380], R35 ;  /* 0x0003802363007388 */ /* 0x000fe20000004800 */
[----:B-1----:R-:W-:-:S03]  /*8f20*/  LEA.HI.SX32 R8, R9, R78, 0x1b ;  /* 0x0000004e09087211 */ /* 0x002fc600078fdaff */
[----:B------:R-:W-:Y:S01]  /*8f30*/  STS [R97.X4+0x400], R29 ;  /* 0x0004001d61007388 */ /* 0x000fe20000004800 */
[----:B------:R-:W-:-:S03]  /*8f40*/  IADD3 R9, R78, 0x2, RZ ;  /* 0x000000024e097810 */ /* 0x000fc60007ffe0ff */
[----:B------:R0:W-:Y:S01]  /*8f50*/  STS [R95.X4+0x480], R28 ;  /* 0x0004801c5f007388 */ /* 0x0001e20000004800 */
[----:B------:R-:W-:-:S03]  /*8f60*/  LEA.HI.SX32 R9, R9, R78, 0x1b ;  /* 0x0000004e09097211 */ /* 0x000fc600078fdaff */
[----:B------:R-:W-:Y:S04]  /*8f70*/  STS [R92.X4+0x500], R41 ;  /* 0x000500295c007388 */ /* 0x000fe80000004800 */
[----:B------:R-:W-:Y:S04]  /*8f80*/  STS [R165.X4+0x580], R42 ;  /* 0x0005802aa5007388 */ /* 0x000fe80000004800 */
[----:B------:R-:W-:Y:S01]  /*8f90*/  STS [R163.X4+0x600], R44 ;  /* 0x0006002ca3007388 */ /* 0x000fe20000004800 */
[----:B------:R-:W-:-:S03]  /*8fa0*/  IADD3 R27, R78, 0x3, RZ ;  /* 0x000000034e1b7810 */ /* 0x000fc60007ffe0ff */
[----:B------:R-:W-:Y:S04]  /*8fb0*/  STS [R156.X4+0x680], R43 ;  /* 0x0006802b9c007388 */ /* 0x000fe80000004800 */
[----:B------:R-:W-:Y:S01]  /*8fc0*/  STS [R155.X4+0x700], R46 ;  /* 0x0007002e9b007388 */ /* 0x000fe20000004800 */
[----:B0-----:R-:W-:-:S03]  /*8fd0*/  IADD3 R28, R78, 0x4, RZ ;  /* 0x000000044e1c7810 */ /* 0x001fc60007ffe0ff */
[----:B------:R-:W-:Y:S01]  /*8fe0*/  STS [R154.X4+0x780], R45 ;  /* 0x0007802d9a007388 */ /* 0x000fe20000004800 */
[----:B------:R-:W-:-:S06]  /*8ff0*/  NOP ;  /* 0x0000000000007918 */ /* 0x000fcc0000000000 */
[----:B------:R-:W0:Y:S01]  /*9000*/  LDS R71, [R5.X4] ;  /* 0x0000000005477984 */ /* 0x000e220000004800 */
[----:B------:R-:W-:-:S03]  /*9010*/  LEA.HI.SX32 R27, R27, R78, 0x1b ;  /* 0x0000004e1b1b7211 */ /* 0x000fc600078fdaff */
[----:B------:R-:W1:Y:S04]  /*9020*/  LDS R70, [R8.X4+0x4] ;  /* 0x0000040008467984 */ /* 0x000e680000004800 */
[----:B------:R-:W2:Y:S01]  /*9030*/  LDS R69, [R9.X4+0x8] ;  /* 0x0000080009457984 */ /* 0x000ea20000004800 */
[----:B------:R-:W-:-:S03]  /*9040*/  LEA.HI.SX32 R28, R28, R78, 0x1b ;  /* 0x0000004e1c1c7211 */ /* 0x000fc600078fdaff */
[----:B------:R-:W3:Y:S04]  /*9050*/  LDS R68, [R27.X4+0xc] ;  /* 0x00000c001b447984 */ /* 0x000ee80000004800 */
[----:B------:R-:W4:Y:S01]  /*9060*/  LDS R54, [R28.X4+0x10] ;  /* 0x000010001c367984 */ /* 0x000f220000004800 */
[C---:B------:R-:W-:Y:S02]  /*9070*/  IADD3 R29, R78.reuse, 0x5, RZ ;  /* 0x000000054e1d7810 */ /* 0x040fe40007ffe0ff */
[C---:B------:R-:W-:Y:S01]  /*9080*/  IADD3 R33, R78.reuse, 0x9, RZ ;  /* 0x000000094e217810 */ /* 0x040fe20007ffe0ff */
[----:B------:R-:W-:Y:S01]  /*9090*/  LDS R52, [R30.X4+0x18] ;  /* 0x000018001e347984 */ /* 0x000fe20000004800 */
[C---:B------:R-:W-:Y:S02]  /*90a0*/  IADD3 R32, R78.reuse, 0x8, RZ ;  /* 0x000000084e207810 */ /* 0x040fe40007ffe0ff */
[----:B------:R-:W-:Y:S01]  /*90b0*/  IADD3 R34, R78, 0xa, RZ ;  /* 0x0000000a4e227810 */ /* 0x000fe20007ffe0ff */
[----:B------:R-:W-:Y:S01]  /*90c0*/  LDS R55, [R31.X4+0x1c] ;  /* 0x00001c001f377984 */ /* 0x000fe20000004800 */
[----:B------:R-:W-:-:S02]  /*90d0*/  LEA.HI.SX32 R29, R29, R78, 0x1b ;  /* 0x0000004e1d1d7211 */ /* 0x000fc400078fdaff */
[----:B------:R-:W-:Y:S02]  /*90e0*/  IADD3 R40, R78, 0xc, RZ ;  /* 0x0000000c4e287810 */ /* 0x000fe40007ffe0ff */
[-C--:B------:R-:W-:Y:S01]  /*90f0*/  LEA.HI.SX32 R33, R33, R78.reuse, 0x1b ;  /* 0x0000004e21217211 */ /* 0x080fe200078fdaff */
[----:B------:R-:W5:Y:S01]  /*9100*/  LDS R53, [R29.X4+0x14] ;  /* 0x000014001d357984 */ /* 0x000f620000004800 */
[-C--:B------:R-:W-:Y:S02]  /*9110*/  LEA.HI.SX32 R32, R32, R78.reuse, 0x1b ;  /* 0x0000004e20207211 */ /* 0x080fe400078fdaff */
[----:B------:R-:W-:Y:S01]  /*9120*/  LEA.HI.SX32 R34, R34, R78, 0x1b ;  /* 0x0000004e22227211 */ /* 0x000fe200078fdaff */
[----:B------:R-:W5:Y:S01]  /*9130*/  LDS R50, [R33.X4+0x24] ;  /* 0x0000240021327984 */ /* 0x000f620000004800 */
[----:B0-----:R-:W-:Y:S02]  /*9140*/  FMUL.FTZ R35, R71, -1.4426950216293334961 ;  /* 0xbfb8aa3b47237820 */ /* 0x001fe40000410000 */
[----:B-1----:R-:W-:-:S02]  /*9150*/  FMUL.FTZ R41, R70, -1.4426950216293334961 ;  /* 0xbfb8aa3b46297820 */ /* 0x002fc40000410000 */
[----:B------:R0:W-:Y:S01]  /*9160*/  MUFU.EX2 R72, R35 ;  /* 0x0000002300487308 */ /* 0x0001e20000000800 */
[----:B--2---:R-:W-:Y:S01]  /*9170*/  FMUL.FTZ R42, R69, -1.4426950216293334961 ;  /* 0xbfb8aa3b452a7820 */ /* 0x004fe20000410000 */
[C---:B------:R-:W-:Y:S01]  /*9180*/  IADD3 R43, R78.reuse, 0xf, RZ ;  /* 0x0000000f4e2b7810 */ /* 0x040fe20007ffe0ff */
[----:B------:R-:W1:Y:S05]  /*9190*/  LDS R48, [R32.X4+0x20] ;  /* 0x0000200020307984 */ /* 0x000e6a0000004800 */
[----:B------:R2:W-:Y:S01]  /*91a0*/  MUFU.EX2 R73, R41 ;  /* 0x0000002900497308 */ /* 0x0005e20000000800 */
[----:B0-----:R-:W-:Y:S01]  /*91b0*/  IADD3 R35, R78, 0xb, RZ ;  /* 0x0000000b4e237810 */ /* 0x001fe20007ffe0ff */
[----:B---3--:R-:W-:Y:S01]  /*91c0*/  FMUL.FTZ R44, R68, -1.4426950216293334961 ;  /* 0xbfb8aa3b442c7820 */ /* 0x008fe20000410000 */
[-C--:B------:R-:W-:Y:S01]  /*91d0*/  LEA.HI.SX32 R40, R40, R78.reuse, 0x1b ;  /* 0x0000004e28287211 */ /* 0x080fe200078fdaff */
[----:B----4-:R-:W-:Y:S01]  /*91e0*/  FMUL.FTZ R46, R54, -1.4426950216293334961 ;  /* 0xbfb8aa3b362e7820 */ /* 0x010fe20000410000 */
[----:B------:R-:W0:Y:S03]  /*91f0*/  LDS R49, [R34.X4+0x28] ;  /* 0x0000280022317984 */ /* 0x000e260000004800 */
[----:B------:R3:W-:Y:S01]  /*9200*/  MUFU.EX2 R74, R42 ;  /* 0x0000002a004a7308 */ /* 0x0007e20000000800 */
[----:B--2---:R-:W-:Y:S01]  /*9210*/  IADD3 R41, R78, 0xd, RZ ;  /* 0x0000000d4e297810 */ /* 0x004fe20007ffe0ff */
[----:B------:R-:W2:Y:S01]  /*9220*/  LDS R45, [R40.X4+0x30] ;  /* 0x00003000282d7984 */ /* 0x000ea20000004800 */
[----:B------:R-:W-:-:S02]  /*9230*/  LEA.HI.SX32 R35, R35, R78, 0x1b ;  /* 0x0000004e23237211 */ /* 0x000fc400078fdaff */
[-C--:B------:R-:W-:Y:S02]  /*9240*/  LEA.HI.SX32 R41, R41, R78.reuse, 0x1b ;  /* 0x0000004e29297211 */ /* 0x080fe400078fdaff */
[-C--:B------:R-:W-:Y:S01]  /*9250*/  LEA.HI.SX32 R43, R43, R78.reuse, 0x1b ;  /* 0x0000004e2b2b7211 */ /* 0x080fe200078fdaff */
[----:B------:R4:W0:Y:S01]  /*9260*/  MUFU.EX2 R75, R44 ;  /* 0x0000002c004b7308 */ /* 0x0008220000000800 */
[----:B---3--:R-:W-:Y:S01]  /*9270*/  IADD3 R42, R78, 0xe, RZ ;  /* 0x0000000e4e2a7810 */ /* 0x008fe20007ffe0ff */
[----:B------:R-:W3:Y:S03]  /*9280*/  LDS R51, [R35.X4+0x2c] ;  /* 0x00002c0023337984 */ /* 0x000ee60000004800 */
[----:B------:R-:W-:-:S03]  /*9290*/  LEA.HI.SX32 R42, R42, R78, 0x1b ;  /* 0x0000004e2a2a7211 */ /* 0x000fc600078fdaff */
[----:B------:R5:W0:Y:S01]  /*92a0*/  MUFU.EX2 R76, R46 ;  /* 0x0000002e004c7308 */ /* 0x000a220000000800 */
[----:B----4-:R-:W4:Y:S04]  /*92b0*/  LDS R44, [R41.X4+0x34] ;  /* 0x00003400292c7984 */ /* 0x010f280000004800 */
[----:B------:R-:W4:Y:S04]  /*92c0*/  LDS R47, [R42.X4+0x38] ;  /* 0x000038002a2f7984 */ /* 0x000f280000004800 */
[----:B-----5:R-:W5:Y:S01]  /*92d0*/  LDS R46, [R43.X4+0x3c] ;  /* 0x00003c002b2e7984 */ /* 0x020f620000004800 */
[----:B------:R-:W-:-:S02]  /*92e0*/  FMUL.FTZ R77, R53, -1.4426950216293334961 ;  /* 0xbfb8aa3b354d7820 */ /* 0x000fc40000410000 */
[----:B------:R-:W-:Y:S02]  /*92f0*/  FMUL.FTZ R78, R52, -1.4426950216293334961 ;  /* 0xbfb8aa3b344e7820 */ /* 0x000fe40000410000 */
[----:B------:R-:W-:Y:S02]  /*9300*/  FMUL.FTZ R79, R55, -1.4426950216293334961 ;  /* 0xbfb8aa3b374f7820 */ /* 0x000fe40000410000 */
[----:B------:R-:W-:Y:S02]  /*9310*/  FMUL.FTZ R81, R50, -1.4426950216293334961 ;  /* 0xbfb8aa3b32517820 */ /* 0x000fe40000410000 */
[----:B-1----:R-:W-:Y:S02]  /*9320*/  FMUL.FTZ R80, R48, -1.4426950216293334961 ;  /* 0xbfb8aa3b30507820 */ /* 0x002fe40000410000 */
[----:B0-----:R-:W-:Y:S01]  /*9330*/  FMUL.FTZ R82, R49, -1.4426950216293334961 ;  /* 0xbfb8aa3b31527820 */ /* 0x001fe20000410000 */
[----:B------:R-:W0:Y:S01]  /*9340*/  MUFU.EX2 R77, R77 ;  /* 0x0000004d004d7308 */ /* 0x000e220000000800 */
[----:B--2---:R-:W-:-:S07]  /*9350*/  FMUL.FTZ R84, R45, -1.4426950216293334961 ;  /* 0xbfb8aa3b2d547820 */ /* 0x004fce0000410000 */
[----:B------:R-:W1:Y:S01]  /*9360*/  MUFU.EX2 R78, R78 ;  /* 0x0000004e004e7308 */ /* 0x000e620000000800 */
[----:B---3--:R-:W-:-:S07]  /*9370*/  FMUL.FTZ R83, R51, -1.4426950216293334961 ;  /* 0xbfb8aa3b33537820 */ /* 0x008fce0000410000 */
[----:B------:R-:W2:Y:S01]  /*9380*/  MUFU.EX2 R79, R79 ;  /* 0x0000004f004f7308 */ /* 0x000ea20000000800 */
[----:B----4-:R-:W-:Y:S02]  /*9390*/  FMUL.FTZ R85, R44, -1.4426950216293334961 ;  /* 0xbfb8aa3b2c557820 */ /* 0x010fe40000410000 */
[----:B------:R-:W-:-:S05]  /*93a0*/  FMUL.FTZ R86, R47, -1.4426950216293334961 ;  /* 0xbfb8aa3b2f567820 */ /* 0x000fca0000410000 */
[----:B------:R-:W3:Y:S01]  /*93b0*/  MUFU.EX2 R81, R81 ;  /* 0x0000005100517308 */ /* 0x000ee20000000800 */
[----:B-----5:R-:W-:-:S07]  /*93c0*/  FMUL.FTZ R87, R46, -1.4426950216293334961 ;  /* 0xbfb8aa3b2e577820 */ /* 0x020fce0000410000 */
[----:B------:R-:W4:Y:S01]  /*93d0*/  MUFU.EX2 R80, R80 ;  /* 0x0000005000507308 */ /* 0x000f220000000800 */
[----:B------:R-:W-:-:S07]  /*93e0*/  FADD.FTZ R75, R75, 1 ;  /* 0x3f8000004b4b7421 */ /* 0x000fce0000010000 */
[----:B------:R-:W5:Y:S01]  /*93f0*/  MUFU.EX2 R82, R82 ;  /* 0x0000005200527308 */ /* 0x000f620000000800 */
[----:B------:R-:W-:Y:S02]  /*9400*/  FADD.FTZ R72, R72, 1 ;  /* 0x3f80000048487421 */ /* 0x000fe40000010000 */
[----:B------:R-:W-:-:S05]  /*9410*/  FADD.FTZ R73, R73, 1 ;  /* 0x3f80000049497421 */ /* 0x000fca0000010000 */
[----:B------:R-:W0:Y:S01]  /*9420*/  MUFU.EX2 R84, R84 ;  /* 0x0000005400547308 */ /* 0x000e220000000800 */
[----:B------:R-:W-:-:S07]  /*9430*/  FADD.FTZ R74, R74, 1 ;  /* 0x3f8000004a4a7421 */ /* 0x000fce0000010000 */
[----:B------:R-:W0:Y:S08]  /*9440*/  MUFU.EX2 R83, R83 ;  /* 0x0000005300537308 */ /* 0x000e300000000800 */
[----:B------:R-:W0:Y:S08]  /*9450*/  MUFU.EX2 R85, R85 ;  /* 0x0000005500557308 */ /* 0x000e300000000800 */
[----:B------:R-:W2:Y:S01]  /*9460*/  MUFU.EX2 R86, R86 ;  /* 0x0000005600567308 */ /* 0x000ea20000000800 */
[----:B------:R-:W-:-:S07]  /*9470*/  FADD.FTZ R76, R76, 1 ;  /* 0x3f8000004c4c7421 */ /* 0x000fce0000010000 */
[----:B------:R-:W4:Y:S01]  /*9480*/  MUFU.EX2 R87, R87 ;  /* 0x0000005700577308 */ /* 0x000f220000000800 */
[----:B0-----:R-:W-:Y:S02]  /*9490*/  FADD.FTZ R77, R77, 1 ;  /* 0x3f8000004d4d7421 */ /* 0x001fe40000010000 */
[----:B-1----:R-:W-:-:S05]  /*94a0*/  FADD.FTZ R78, R78, 1 ;  /* 0x3f8000004e4e7421 */ /* 0x002fca0000010000 */
[----:B------:R-:W0:Y:S01]  /*94b0*/  MUFU.RCP R75, R75 ;  /* 0x0000004b004b7308 */ /* 0x000e220000001000 */
[----:B--2---:R-:W-:Y:S02]  /*94c0*/  FADD.FTZ R79, R79, 1 ;  /* 0x3f8000004f4f7421 */ /* 0x004fe40000010000 */
[----:B---3--:R-:W-:-:S05]  /*94d0*/  FADD.FTZ R81, R81, 1 ;  /* 0x3f80000051517421 */ /* 0x008fca0000010000 */
[----:B------:R-:W1:Y:S01]  /*94e0*/  MUFU.RCP R72, R72 ;  /* 0x0000004800487308 */ /* 0x000e620000001000 */
[----:B----4-:R-:W-:Y:S02]  /*94f0*/  FADD.FTZ R80, R80, 1 ;  /* 0x3f80000050507421 */ /* 0x010fe40000010000 */
[----:B-----5:R-:W-:-:S05]  /*9500*/  FADD.FTZ R82, R82, 1 ;  /* 0x3f80000052527421 */ /* 0x020fca0000010000 */
[----:B------:R-:W2:Y:S01]  /*9510*/  MUFU.RCP R73, R73 ;  /* 0x0000004900497308 */ /* 0x000ea20000001000 */
[----:B------:R-:W-:Y:S02]  /*9520*/  FADD.FTZ R84, R84, 1 ;  /* 0x3f80000054547421 */ /* 0x000fe40000010000 */
[----:B------:R-:W-:-:S05]  /*9530*/  FADD.FTZ R83, R83, 1 ;  /* 0x3f80000053537421 */ /* 0x000fca0000010000 */
[----:B------:R-:W3:Y:S01]  /*9540*/  MUFU.RCP R74, R74 ;  /* 0x0000004a004a7308 */ /* 0x000ee20000001000 */
[----:B------:R-:W-:Y:S02]  /*9550*/  FADD.FTZ R85, R85, 1 ;  /* 0x3f80000055557421 */ /* 0x000fe40000010000 */
[----:B------:R-:W-:-:S05]  /*9560*/  FADD.FTZ R86, R86, 1 ;  /* 0x3f80000056567421 */ /* 0x000fca0000010000 */
[----:B------:R-:W4:Y:S01]  /*9570*/  MUFU.RCP R89, R76 ;  /* 0x0000004c00597308 */ /* 0x000f220000001000 */
[----:B------:R-:W-:-:S07]  /*9580*/  FADD.FTZ R87, R87, 1 ;  /* 0x3f80000057577421 */ /* 0x000fce0000010000 */
[----:B------:R-:W5:Y:S08]  /*9590*/  MUFU.RCP R88, R77 ;  /* 0x0000004d00587308 */ /* 0x000f700000001000 */
[----:B------:R-:W1:Y:S08]  /*95a0*/  MUFU.RCP R91, R78 ;  /* 0x0000004e005b7308 */ /* 0x000e700000001000 */
[----:B------:R-:W2:Y:S01]  /*95b0*/  MUFU.RCP R90, R79 ;  /* 0x0000004f005a7308 */ /* 0x000ea20000001000 */
[----:B0-----:R-:W-:-:S07]  /*95c0*/  FMUL.FTZ R68, R68, R75 ;  /* 0x0000004b44447220 */ /* 0x001fce0000410000 */
[----:B------:R-:W0:Y:S01]  /*95d0*/  MUFU.RCP R93, R80 ;  /* 0x00000050005d7308 */ /* 0x000e220000001000 */
[----:B-1----:R-:W-:-:S07]  /*95e0*/  FMUL.FTZ R71, R71, R72 ;  /* 0x0000004847477220 */ /* 0x002fce0000410000 */
[----:B------:R-:W1:Y:S01]  /*95f0*/  MUFU.RCP R81, R81 ;  /* 0x0000005100517308 */ /* 0x000e620000001000 */
[----:B--2---:R-:W-:-:S07]  /*9600*/  FMUL.FTZ R70, R70, R73 ;  /* 0x0000004946467220 */ /* 0x004fce0000410000 */
[----:B------:R-:W2:Y:S01]  /*9610*/  MUFU.RCP R82, R82 ;  /* 0x0000005200527308 */ /* 0x000ea20000001000 */
[----:B---3--:R-:W-:-:S07]  /*9620*/  FMUL.FTZ R69, R69, R74 ;  /* 0x0000004a45457220 */ /* 0x008fce0000410000 */
[----:B------:R-:W3:Y:S01]  /*9630*/  MUFU.RCP R76, R83 ;  /* 0x00000053004c7308 */ /* 0x000ee20000001000 */
[----:B------:R-:W-:-:S07]  /*9640*/  FMUL.FTZ R68, R68, R39 ;  /* 0x0000002744447220 */ /* 0x000fce0000410000 */
[----:B------:R-:W0:Y:S01]  /*9650*/  MUFU.RCP R84, R84 ;  /* 0x0000005400547308 */ /* 0x000e220000001000 */
[----:B------:R-:W-:Y:S01]  /*9660*/  FMUL.FTZ R36, R71, R36 ;  /* 0x0000002447247220 */ /* 0x000fe20000410000 */
[----:B------:R-:W-:Y:S06]  /*9670*/  BAR.SYNC.DEFER_BLOCKING 0x0 ;  /* 0x0000000000007b1d */ /* 0x000fec0000010000 */
[----:B------:R-:W0:Y:S01]  /*9680*/  MUFU.RCP R85, R85 ;  /* 0x0000005500557308 */ /* 0x000e220000001000 */
[----:B----4-:R-:W-:-:S07]  /*9690*/  FMUL.FTZ R39, R54, R89 ;  /* 0x0000005936277220 */ /* 0x010fce0000410000 */
[----:B------:R-:W4:Y:S01]  /*96a0*/  MUFU.RCP R86, R86 ;  /* 0x0000005600567308 */ /* 0x000f220000001000 */
[----:B------:R-:W-:-:S07]  /*96b0*/  FMUL.FTZ R37, R70, R37 ;  /* 0x0000002546257220 */ /* 0x000fce0000410000 */
[----:B------:R-:W2:Y:S01]  /*96c0*/  MUFU.RCP R87, R87 ;  /* 0x0000005700577308 */ /* 0x000ea20000001000 */
[----:B-----5:R-:W-:Y:S02]  /*96d0*/  FMUL.FTZ R54, R53, R88 ;  /* 0x0000005835367220 */ /* 0x020fe40000410000 */
[----:B------:R-:W-:Y:S02]  /*96e0*/  FMUL.FTZ R38, R69, R38 ;  /* 0x0000002645267220 */ /* 0x000fe40000410000 */
[----:B------:R-:W-:Y:S02]  /*96f0*/  FMUL.FTZ R53, R52, R91 ;  /* 0x0000005b34357220 */ /* 0x000fe40000410000 */
[----:B------:R-:W-:Y:S01]  /*9700*/  FMUL.FTZ R52, R55, R90 ;  /* 0x0000005a37347220 */ /* 0x000fe20000410000 */
[----:B------:R5:W-:Y:S01]  /*9710*/  STS [R5.X4], R36 ;  /* 0x0000002405007388 */ /* 0x000be20000004800 */
[----:B------:R-:W-:Y:S02]  /*9720*/  FMUL.FTZ R39, R39, R56 ;  /* 0x0000003827277220 */ /* 0x000fe40000410000 */
[----:B0-----:R-:W-:Y:S01]  /*9730*/  FMUL.FTZ R55, R48, R93 ;  /* 0x0000005d30377220 */ /* 0x001fe20000410000 */
[----:B------:R-:W-:Y:S01]  /*9740*/  STS [R8.X4+0x4], R37 ;  /* 0x0000042508007388 */ /* 0x000fe20000004800 */
[----:B------:R-:W-:-:S02]  /*9750*/  FMUL.FTZ R54, R54, R57 ;  /* 0x0000003936367220 */ /* 0x000fc40000410000 */
[----:B-1----:R-:W-:Y:S01]  /*9760*/  FMUL.FTZ R50, R50, R81 ;  /* 0x0000005132327220 */ /* 0x002fe20000410000 */
[----:B------:R0:W-:Y:S01]  /*9770*/  STS [R9.X4+0x8], R38 ;  /* 0x0000082609007388 */ /* 0x0001e20000004800 */
[----:B------:R-:W-:Y:S02]  /*9780*/  FMUL.FTZ R53, R53, R58 ;  /* 0x0000003a35357220 */ /* 0x000fe40000410000 */
[----:B--2---:R-:W-:Y:S01]  /*9790*/  FMUL.FTZ R49, R49, R82 ;  /* 0x0000005231317220 */ /* 0x004fe20000410000 */
[----:B------:R-:W-:Y:S01]  /*97a0*/  STS [R27.X4+0xc], R68 ;  /* 0x00000c441b007388 */ /* 0x000fe20000004800 */
[----:B------:R-:W-:Y:S02]  /*97b0*/  FMUL.FTZ R52, R52, R59 ;  /* 0x0000003b34347220 */ /* 0x000fe40000410000 */
[----:B---3--:R-:W-:Y:S01]  /*97c0*/  FMUL.FTZ R48, R51, R76 ;  /* 0x0000004c33307220 */ /* 0x008fe20000410000 */
[----:B------:R-:W-:Y:S01]  /*97d0*/  STS [R28.X4+0x10], R39 ;  /* 0x000010271c007388 */ /* 0x000fe20000004800 */
[----:B------:R-:W-:-:S02]  /*97e0*/  FMUL.FTZ R55, R55, R60 ;  /* 0x0000003c37377220 */ /* 0x000fc40000410000 */
[----:B------:R-:W-:Y:S01]  /*97f0*/  FMUL.FTZ R45, R45, R84 ;  /* 0x000000542d2d7220 */ /* 0x000fe20000410000 */
[----:B------:R1:W-:Y:S01]  /*9800*/  STS [R29.X4+0x14], R54 ;  /* 0x000014361d007388 */ /* 0x0003e20000004800 */
[----:B------:R-:W-:Y:S02]  /*9810*/  FMUL.FTZ R50, R50, R61 ;  /* 0x0000003d32327220 */ /* 0x000fe40000410000 */
[----:B------:R-:W-:Y:S01]  /*9820*/  FMUL.FTZ R44, R44, R85 ;  /* 0x000000552c2c7220 */ /* 0x000fe20000410000 */
[----:B------:R-:W-:Y:S01]  /*9830*/  STS [R30.X4+0x18], R53 ;  /* 0x000018351e007388 */ /* 0x000fe20000004800 */
[----:B------:R-:W-:Y:S02]  /*9840*/  FMUL.FTZ R49, R49, R62 ;  /* 0x0000003e31317220 */ /* 0x000fe40000410000 */
[----:B----4-:R-:W-:Y:S01]  /*9850*/  FMUL.FTZ R47, R47, R86 ;  /* 0x000000562f2f7220 */ /* 0x010fe20000410000 */
        /* <DEDUP_REMOVED lines=8> */
[----:B------:R-:W-:Y:S01]  /*98e0*/  FMUL.FTZ R46, R46, R67 ;  /* 0x000000432e2e7220 */ /* 0x000fe20000410000 */
[----:B------:R-:W-:Y:S01]  /*98f0*/  STS [R34.X4+0x28], R49 ;  /* 0x0000283122007388 */ /* 0x000fe20000004800 */
[----:B-----5:R-:W-:-:S03]  /*9900*/  MOV R36, UR17 ;  /* 0x0000001100247c02 */ /* 0x020fc60008000f00 */
        /* <DEDUP_REMOVED lines=24> */
[----:B------:R-:W3:Y:S01]  /*9a90*/  LDS R53, [0x2100] ;  /* 0x00210000ff357984 */ /* 0x000ee20000000800 */
[----:B------:R-:W-:-:S02]  /*9aa0*/  ULDC UR7, c[0x0][0x210] ;  /* 0x0000840000077ab9 */ /* 0x000fc40000000800 */
[----:B------:R-:W-:Y:S01]  /*9ab0*/  UIMAD UR7, UR24, UR7, URZ ;  /* 0x00000007180772a4 */ /* 0x000fe2000f8e023f */
[----:B0-----:R-:W-:-:S05]  /*9ac0*/  IMAD.WIDE.U32 R8, R2, c[0x0][0x210], RZ ;  /* 0x0000840002087a25 */ /* 0x001fca00078e00ff */
[----:B-1----:R-:W-:Y:S01]  /*9ad0*/  MOV R29, UR7 ;  /* 0x00000007001d7c02 */ /* 0x002fe20008000f00 */
[----:B------:R-:W-:Y:S04]  /*9ae0*/  BSSY B0, `(.L_x_175) ;  /* 0x0000010000007945 */ /* 0x000fe80003800000 */
[----:B------:R-:W-:-:S05]  /*9af0*/  IMAD R29, R2, c[0x0][0x214], R29 ;  /* 0x00008500021d7a24 */ /* 0x000fca00078e021d */
[----:B--2---:R-:W-:Y:S02]  /*9b00*/  IADD3 R55, R9, R29, RZ ;  /* 0x0000001d09377210 */ /* 0x004fe40007ffe0ff */
[----:B---3--:R-:W-:-:S13]  /*9b10*/  ISETP.GE.AND P0, PT, R152, R53, PT ;  /* 0x000000359800720c */ /* 0x008fda0003f06270 */
        /* <DEDUP_REMOVED lines=12> */
.L_x_176:
[----:B------:R-:W-:Y:S05]  /*9be0*/  BSYNC B0 ;  /* 0x0000000000007941 */ /* 0x000fea0003800000 */
.L_x_175:
[----:B------:R-:W-:Y:S01]  /*9bf0*/  ULDC UR7, c[0x0][0x218] ;  /* 0x0000860000077ab9 */ /* 0x000fe20000000800 */
[----:B------:R-:W-:Y:S01]  /*9c00*/  MOV R6, R8 ;  /* 0x0000000800067202 */ /* 0x000fe20000000f00 */
[----:B------:R-:W-:Y:S01]  /*9c10*/  UIMAD UR7, UR21, UR7, URZ ;  /* 0x00000007150772a4 */ /* 0x000fe2000f8e023f */
[----:B------:R-:W-:Y:S01]  /*9c20*/  MOV R7, R55 ;  /* 0x0000003700077202 */ /* 0x000fe20000000f00 */
[----:B------:R-:W-:Y:S01]  /*9c30*/  UIADD3 UR6, UR6, 0x1, URZ ;  /* 0x0000000106067890 */ /* 0x000fe2000fffe03f */
[-C--:B------:R-:W-:Y:S01]  /*9c40*/  ISETP.GE.AND P3, PT, R10, R53.reuse, PT ;  /* 0x000000350a00720c */ /* 0x080fe20003f66270 */
[----:B------:R-:W-:Y:S01]  /*9c50*/  UIADD3 UR12, UP1, UR12, 0x4000, URZ ;  /* 0x000040000c0c7890 */ /* 0x000fe2000ff3e03f */
[-C--:B------:R-:W-:Y:S01]  /*9c60*/  ISETP.GE.AND P4, PT, R11, R53.reuse, PT ;  /* 0x000000350b00720c */ /* 0x080fe20003f86270 */
[----:B------:R-:W-:Y:S01]  /*9c70*/  IMAD.WIDE.U32 R6, R0, c[0x0][0x218], R6 ;  /* 0x0000860000067a25 */ /* 0x000fe200078e0006 */
[----:B------:R-:W-:Y:S01]  /*9c80*/  MOV R9, UR7 ;  /* 0x0000000700097c02 */ /* 0x000fe20008000f00 */
[----:B------:R-:W-:Y:S01]  /*9c90*/  ULDC UR7, c[0x0][0x174] ;  /* 0x00005d0000077ab9 */ /* 0x000fe20000000800 */
[-C--:B------:R-:W-:Y:S01]  /*9ca0*/  ISETP.GE.AND P5, PT, R12, R53.reuse, PT ;  /* 0x000000350c00720c */ /* 0x080fe20003fa6270 */
[----:B------:R-:W-:Y:S01]  /*9cb0*/  UISETP.GE.AND UP0, UPT, UR6, UR7, UPT ;  /* 0x000000070600728c */ /* 0x000fe2000bf06270 */
[----:B0-----:R-:W-:Y:S01]  /*9cc0*/  IADD3 R5, P0, R6, UR14, RZ ;  /* 0x0000000e06057c10 */ /* 0x001fe2000ff1e0ff */
[----:B------:R-:W-:Y:S01]  /*9cd0*/  IMAD R9, R0, c[0x0][0x21c], R9 ;  /* 0x0000870000097a24 */ /* 0x000fe200078e0209 */
[----:B------:R-:W-:Y:S01]  /*9ce0*/  IADD3 R6, P1, R26, c[0x0][0x270], RZ ;  /* 0x00009c001a067a10 */ /* 0x000fe20007f3e0ff */
[----:B------:R-:W-:Y:S01]  /*9cf0*/  UIADD3 UR8, UP2, UR8, 0x2000, URZ ;  /* 0x0000200008087890 */ /* 0x000fe2000ff5e03f */
[-C--:B------:R-:W-:Y:S01]  /*9d00*/  ISETP.GE.AND P6, PT, R13, R53.reuse, PT ;  /* 0x000000350d00720c */ /* 0x080fe20003fc6270 */
[----:B------:R-:W-:Y:S01]  /*9d10*/  UIADD3 UR9, UP3, UR9, 0x2000, URZ ;  /* 0x0000200009097890 */ /* 0x000fe2000ff7e03f */
[----:B------:R-:W-:Y:S01]  /*9d20*/  IADD3.X R8, R9, UR15, R7, P0, !PT ;  /* 0x0000000f09087c10 */ /* 0x000fe200087fe407 */
[----:B------:R-:W-:Y:S01]  /*9d30*/  UIADD3.X UR13, URZ, UR13, URZ, UP1, !UPT ;  /* 0x0000000d3f0d7290 */ /* 0x000fe20008ffe43f */
[----:B------:R-:W-:Y:S01]  /*9d40*/  IADD3.X R25, R25, c[0x0][0x274], RZ, P1, !PT ;  /* 0x00009d0019197a10 */ /* 0x000fe20000ffe4ff */
[----:B------:R-:W-:Y:S01]  /*9d50*/  UIADD3.X UR10, URZ, UR10, URZ, UP2, !UPT ;  /* 0x0000000a3f0a7290 */ /* 0x000fe200097fe43f */
[----:B------:R-:W-:Y:S01]  /*9d60*/  LEA R6, P0, R5, R6, 0x2 ;  /* 0x0000000605067211 */ /* 0x000fe200078010ff */
[----:B------:R-:W-:Y:S01]  /*9d70*/  UIADD3.X UR11, URZ, UR11, URZ, UP3, !UPT ;  /* 0x0000000b3f0b7290 */ /* 0x000fe20009ffe43f */
[----:B------:R-:W-:-:S02]  /*9d80*/  ISETP.GE.AND P1, PT, R15, R53, PT ;  /* 0x000000350f00720c */ /* 0x000fc40003f26270 */
[----:B------:R-:W-:Y:S02]  /*9d90*/  LEA.HI.X R7, R5, R25, R8, 0x2, P0 ;  /* 0x0000001905077211 */ /* 0x000fe400000f1408 */
[-C--:B------:R-:W-:Y:S02]  /*9da0*/  ISETP.GE.AND P2, PT, R16, R53.reuse, PT ;  /* 0x000000351000720c */ /* 0x080fe40003f46270 */
[-C--:B------:R-:W-:Y:S01]  /*9db0*/  ISETP.GE.AND P0, PT, R14, R53.reuse, PT ;  /* 0x000000350e00720c */ /* 0x080fe20003f06270 */
[----:B------:R0:W-:Y:S01]  /*9dc0*/  @!P3 STG.E [R6.64], R27 ;  /* 0x0000001b0600b986 */ /* 0x0001e2000c101916 */
        /* <DEDUP_REMOVED lines=25> */
.L_x_177:
[----:B------:R-:W-:Y:S05]  /*9f60*/  EXIT ;  /* 0x000000000000794d */ /* 0x000fea0003800000 */
.L_x_179:
        /* <DEDUP_REMOVED lines=9> */
.L_x_5323:


//--------------------- .text._Z25selective_scan_fwd_kernelI32Selective_Scan_fwd_kernel_traitsILi128ELi16ELi1ELb0ELb1ELb0ELb0EfN3c107complexIfEEEEv13SSMParamsBase --------------------------
	.section	.text._Z25selective_scan_fwd_kernelI32Selective_Scan_fwd_kernel_traitsILi128ELi16ELi1ELb0ELb1ELb0ELb0EfN3c107complexIfEEEEv13SSMParamsBase,"ax",@progbits
	.sectioninfo	@"SHI_REGISTERS=168"
	.align	128
        .global         _Z25selective_scan_fwd_kernelI32Selective_Scan_fwd_kernel_traitsILi128ELi16ELi1ELb0ELb1ELb0ELb0EfN3c107complexIfEEEEv13SSMParamsBase
        .type           _Z25selective_scan_fwd_kernelI32Selective_Scan_fwd_kernel_traitsILi128ELi16ELi1ELb0ELb1ELb0ELb0EfN3c107complexIfEEEEv13SSMParamsBase,@function
        .size           _Z25selective_scan_fwd_kernelI32Selective_Scan_fwd_kernel_traitsILi128ELi16ELi1ELb0ELb1ELb0ELb0EfN3c107complexIfEEEEv13SSMParamsBase,(.L_x_5324 - _Z25selective_scan_fwd_kernelI32Selective_Scan_fwd_kernel_traitsILi128ELi16ELi1ELb0ELb1ELb0ELb0EfN3c107complexIfEEEEv13SSMParamsBase)
        .other          _Z25selective_scan_fwd_kernelI32Selective_Scan_fwd_kernel_traitsILi128ELi16ELi1ELb0ELb1ELb0ELb0EfN3c107complexIfEEEEv13SSMParamsBase,@"STO_CUDA_ENTRY STV_DEFAULT"
_Z25selective_scan_fwd_kernelI32Selective_Scan_fwd_kernel_traitsILi128ELi16ELi1ELb0ELb1ELb0ELb0EfN3c107complexIfEEEEv13SSMParamsBase:
.text._Z25selective_scan_fwd_kernelI32Selective_Scan_fwd_kernel_traitsILi128ELi16ELi1ELb0ELb1ELb0ELb0EfN3c107complexIfEEEEv13SSMParamsBase:
[----:B------:R-:W-:Y:S02]  /*0000*/  MOV R1, c[0x0][0x28] ;  /* 0x00000a0000017a02 */ /* 0x000fe40000000f00 */
[----:B------:R-:W0:Y:S01]  /*0010*/  S2UR UR4, SR_CTAID.Y ;  /* 0x00000000000479c3 */ /* 0x000e220000002600 */
[----:B------:R-:W-:Y:S01]  /*0020*/  ISETP.NE.U32.AND P0, PT, RZ, c[0x0][0x238], PT ;  /* 0x00008e00ff007a0c */ /* 0x000fe20003f05070 */
[----:B------:R-:W-:Y:S01]  /*0030*/  ULDC.64 UR14, c[0x0][0x118] ;  /* 0x00004600000e7ab9 */ /* 0x000fe20000000a00 */
[----:B------:R-:W-:Y:S02]  /*0040*/  ISETP.NE.U32.AND P1, PT, RZ, c[0x0][0x250], PT ;  /* 0x00009400ff007a0c */ /* 0x000fe40003f25070 */
[----:B------:R-:W-:Y:S02]  /*0050*/  ISETP.NE.AND.EX P0, PT, RZ, c[0x0][0x23c], PT, P0 ;  /* 0x00008f00ff007a0c */ /* 0x000fe40003f05300 */
[----:B------:R-:W-:Y:S02]  /*0060*/  IABS R11, c[0x0][0x178] ;  /* 0x00005e00000b7a13 */ /* 0x000fe40000000000 */
[----:B------:R-:W-:Y:S02]  /*0070*/  ISETP.NE.AND.EX P1, PT, RZ, c[0x0][0x254], PT, P1 ;  /* 0x00009500ff007a0c */ /* 0x000fe40003f25310 */
[----:B------:R-:W-:-:S02]  /*0080*/  IADD3 R1, R1, -0x8, RZ ;  /* 0xfffffff801017810 */ /* 0x000fc40007ffe0ff */
[----:B0-----:R-:W-:-:S04]  /*0090*/  MOV R77, UR4 ;  /* 0x00000004004d7c02 */ /* 0x001fc80008000f00 */
[----:B------:R-:W0:Y:S01]  /*00a0*/  R2UR UR11, R77 ;  /* 0x000000004d0b73c2 */ /* 0x000e2200000e0000 */
[----:B------:R-:W-:-:S04]  /*00b0*/  @P0 LEA R2, P2, R77, c[0x0][0x238], 0x2 ;  /* 0x00008e004d020a11 */ /* 0x000fc800078410ff */
[----:B------:R-:W-:Y:S01]  /*00c0*/  @P1 LEA R4, P3, R77, c[0x0][0x250], 0x2 ;  /* 0x000094004d041a11 */ /* 0x000fe200078610ff */
[----:B0-----:R-:W-:-:S06]  /*00d0*/  USHF.R.S32.HI UR21, URZ, 0x1f, UR11 ;  /* 0x0000001f3f157899 */ /* 0x001fcc000801140b */
[----:B------:R-:W-:Y:S02]  /*00e0*/  MOV R0, UR21 ;  /* 0x0000001500007c02 */ /* 0x000fe40008000f00 */
[----:B------:R-:W-:Y:S02]  /*00f0*/  MOV R6, UR21 ;  /* 0x0000001500067c02 */ /* 0x000fe40008000f00 */
[C---:B------:R-:W-:Y:S02]  /*0100*/  @P0 LEA.HI.X R3, R77.reuse, c[0x0][0x23c], R0, 0x2, P2 ;  /* 0x00008f004d030a11 */ /* 0x040fe400010f1400 */
[----:B------:R-:W0:Y:S01]  /*0110*/  I2F.RP R0, R11 ;  /* 0x0000000b00007306 */ /* 0x000e220000209400 */
[----:B------:R-:W-:Y:S01]  /*0120*/  @P1 LEA.HI.X R5, R77, c[0x0][0x254], R6, 0x2, P3 ;  /* 0x000095004d051a11 */ /* 0x000fe200018f1406 */
[----:B------:R-:W1:Y:S01]  /*0130*/  S2UR UR4, SR_CTAID.X ;  /* 0x00000000000479c3 */ /* 0x000e620000002500 */
[----:B------:R2:W5:Y:S01]  /*0140*/  @P0 LDG.E R8, [R2.64] ;  /* 0x0000000e02080981 */ /* 0x000562000c1e1900 */
[----:B------:R-:W-:-:S02]  /*0150*/  ULDC UR6, c[0x0][0x1e0] ;  /* 0x0000780000067ab9 */ /* 0x000fc40000000800 */
[----:B------:R-:W-:Y:S01]  /*0160*/  ULDC UR7, c[0x0][0x190] ;  /* 0x0000640000077ab9 */ /* 0x000fe20000000800 */
[----:B------:R3:W5:Y:S01]  /*0170*/  @P1 LDG.E R9, [R4.64] ;  /* 0x0000000e04091981 */ /* 0x000762000c1e1900 */
[----:B------:R-:W-:Y:S02]  /*0180*/  ULDC UR17, c[0x0][0x1d0] ;  /* 0x0000740000117ab9 */ /* 0x000fe40000000800 */
[----:B------:R-:W-:Y:S01]  /*0190*/  ULDC UR10, c[0x0][0x1d0] ;  /* 0x00007400000a7ab9 */ /* 0x000fe20000000800 */
[----:B------:R4:W4:Y:S01]  /*01a0*/  R2UR UR12, R77 ;  /* 0x000000004d0c73c2 */ /* 0x00092200000e0000 */
[----:B------:R-:W-:Y:S01]  /*01b0*/  ULDC UR18, c[0x0][0x1d4] ;  /* 0x0000750000127ab9 */ /* 0x000fe20000000800 */
[----:B--2---:R-:W-:Y:S01]  /*01c0*/  IABS R2, R77 ;  /* 0x0000004d00027213 */ /* 0x004fe20000000000 */
[----:B------:R-:W-:Y:S01]  /*01d0*/  ULDC UR19, c[0x0][0x1d8] ;  /* 0x0000760000137ab9 */ /* 0x000fe20000000800 */
[----:B0-----:R-:W0:Y:S01]  /*01e0*/  MUFU.RCP R0, R0 ;  /* 0x0000000000007308 */ /* 0x001e220000001000 */
[----:B------:R-:W-:-:S02]  /*01f0*/  ULDC UR13, c[0x0][0x1d8] ;  /* 0x00007600000d7ab9 */ /* 0x000fc40000000800 */
[----:B------:R-:W-:Y:S02]  /*0200*/  ULDC UR16, c[0x0][0x1e8] ;  /* 0x00007a0000107ab9 */ /* 0x000fe40000000800 */
[----:B------:R-:W-:Y:S01]  /*0210*/  UMOV UR5, URZ ;  /* 0x0000003f00057c82 */ /* 0x000fe20008000000 */
[----:B-1----:R-:W-:Y:S01]  /*0220*/  MOV R76, UR4 ;  /* 0x00000004004c7c02 */ /* 0x002fe20008000f00 */
[----:B------:R-:W-:-:S03]  /*0230*/  UMOV UR4, URZ ;  /* 0x0000003f00047c82 */ /* 0x000fc60008000000 */
[----:B------:R-:W1:Y:S01]  /*0240*/  R2UR UR9, R76 ;  /* 0x000000004c0973c2 */ /* 0x000e6200000e0000 */
[----:B---3--:R-:W-:Y:S01]  /*0250*/  IMAD.WIDE.U32 R4, R76, c[0x0][0x190], RZ ;  /* 0x000064004c047a25 */ /* 0x008fe200078e00ff */
[----:B0-----:R-:W-:-:S04]  /*0260*/  IADD3 R6, R0, 0xffffffe, RZ ;  /* 0x0ffffffe00067810 */ /* 0x001fc80007ffe0ff */
[----:B------:R0:W2:Y:S02]  /*0270*/  F2I.FTZ.U32.TRUNC.NTZ R7, R6 ;  /* 0x0000000600077305 */ /* 0x0000a4000021f000 */
[----:B------:R-:W3:Y:S01]  /*0280*/  R2UR UR8, R76 ;  /* 0x000000004c0873c2 */ /* 0x000ee200000e0000 */
[----:B0-----:R-:W-:Y:S01]  /*0290*/  HFMA2.MMA R6, -RZ, RZ, 0, 0 ;  /* 0x00000000ff067435 */ /* 0x001fe200000001ff */
[----:B--2---:R-:W-:Y:S01]  /*02a0*/  IADD3 R10, RZ, -R7, RZ ;  /* 0x80000007ff0a7210 */ /* 0x004fe20007ffe0ff */
[----:B-1----:R-:W-:-:S04]  /*02b0*/  USHF.R.S32.HI UR20, URZ, 0x1f, UR9 ;  /* 0x0000001f3f147899 */ /* 0x002fc80008011409 */
[----:B------:R-:W-:Y:S01]  /*02c0*/  IMAD R3, R10, R11, RZ ;  /* 0x0000000b0a037224 */ /* 0x000fe200078e02ff */
[----:B------:R-:W-:Y:S02]  /*02d0*/  UIMAD UR6, UR20, UR6, URZ ;  /* 0x00000006140672a4 */ /* 0x000fe4000f8e023f */
[----:B------:R-:W-:Y:S01]  /*02e0*/  UIMAD UR7, UR20, UR7, URZ ;  /* 0x00000007140772a4 */ /* 0x000fe2000f8e023f */
[----:B------:R-:W-:-:S05]  /*02f0*/  IMAD.HI.U32 R7, R7, R3, R6 ;  /* 0x0000000307077227 */ /* 0x000fca00078e0006 */
[----:B------:R-:W-:Y:S01]  /*0300*/  MOV R13, UR7 ;  /* 0x00000007000d7c02 */ /* 0x000fe20008000f00 */
[----:B------:R-:W-:-:S04]  /*0310*/  IMAD.HI.U32 R7, R7, R2, RZ ;  /* 0x0000000207077227 */ /* 0x000fc800078e00ff */
[----:B------:R-:W-:Y:S01]  /*0320*/  IMAD R13, R76, c[0x0][0x194], R13 ;  /* 0x000065004c0d7a24 */ /* 0x000fe200078e020d */
[----:B------:R-:W-:-:S05]  /*0330*/  IADD3 R0, -R7, RZ, RZ ;  /* 0x000000ff07007210 */ /* 0x000fca0007ffe1ff */
[----:B------:R-:W-:Y:S01]  /*0340*/  IMAD R0, R11, R0, R2 ;  /* 0x000000000b007224 */ /* 0x000fe200078e0202 */
[----:B------:R-:W-:-:S04]  /*0350*/  MOV R2, c[0x0][0x174] ;  /* 0x00005d0000027a02 */ /* 0x000fc80000000f00 */
[----:B------:R-:W-:Y:S02]  /*0360*/  ISETP.GT.U32.AND P3, PT, R11, R0, PT ;  /* 0x000000000b00720c */ /* 0x000fe40003f64070 */
[----:B------:R-:W-:Y:S01]  /*0370*/  ISETP.GE.AND P5, PT, R2, 0x1, PT ;  /* 0x000000010200780c */ /* 0x000fe20003fa6270 */
[----:B------:R-:W-:-:S10]  /*0380*/  IMAD.WIDE.U32 R2, R76, c[0x0][0x1e0], RZ ;  /* 0x000078004c027a25 */ /* 0x000fd400078e00ff */
[-C--:B------:R-:W-:Y:S02]  /*0390*/  @!P3 IADD3 R0, R0, -R11.reuse, RZ ;  /* 0x8000000b0000b210 */ /* 0x080fe40007ffe0ff */
[----:B------:R-:W-:Y:S02]  /*03a0*/  @!P3 IADD3 R7, R7, 0x1, RZ ;  /* 0x000000010707b810 */ /* 0x000fe40007ffe0ff */
[----:B------:R-:W-:Y:S02]  /*03b0*/  ISETP.GE.U32.AND P2, PT, R0, R11, PT ;  /* 0x0000000b0000720c */ /* 0x000fe40003f46070 */
[----:B------:R-:W-:Y:S02]  /*03c0*/  LOP3.LUT R0, R77, c[0x0][0x178], RZ, 0x3c, !PT ;  /* 0x00005e004d007a12 */ /* 0x000fe400078e3cff */
[----:B------:R-:W-:Y:S02]  /*03d0*/  ISETP.NE.AND P3, PT, RZ, c[0x0][0x178], PT ;  /* 0x00005e00ff007a0c */ /* 0x000fe40003f65270 */
[----:B------:R-:W-:-:S02]  /*03e0*/  ISETP.GE.AND P4, PT, R0, RZ, PT ;  /* 0x000000ff0000720c */ /* 0x000fc40003f86270 */
[----:B------:R-:W-:Y:S01]  /*03f0*/  MOV R11, UR6 ;  /* 0x00000006000b7c02 */ /* 0x000fe20008000f00 */
[----:B---3--:R-:W-:-:S04]  /*0400*/  UIMAD.WIDE.U32 UR6, UR8, UR17, URZ ;  /* 0x00000011080672a5 */ /* 0x008fc8000f8e003f */
[----:B------:R-:W-:Y:S01]  /*0410*/  @P2 IADD3 R7, R7, 0x1, RZ ;  /* 0x0000000107072810 */ /* 0x000fe20007ffe0ff */
[----:B------:R-:W-:-:S05]  /*0420*/  IMAD R11, R76, c[0x0][0x1e4], R11 ;  /* 0x000079004c0b7a24 */ /* 0x000fca00078e020b */
[----:B------:R-:W-:Y:S02]  /*0430*/  @!P4 IADD3 R7, -R7, RZ, RZ ;  /* 0x000000ff0707c210 */ /* 0x000fe40007ffe1ff */
[----:B------:R-:W-:Y:S01]  /*0440*/  @!P3 LOP3.LUT R7, RZ, c[0x0][0x178], RZ, 0x33, !PT ;  /* 0x00005e00ff07ba12 */ /* 0x000fe200078e33ff */
[----:B----4-:R-:W-:Y:S06]  /*0450*/  @!P5 EXIT ;  /* 0x000000000000d94d */ /* 0x010fec0003800000 */
[----:B------:R-:W-:Y:S01]  /*0460*/  SHF.R.S32.HI R0, RZ, 0x1f, R7 ;  /* 0x0000001fff007819 */ /* 0x000fe20000011407 */
[----:B------:R-:W-:Y:S01]  /*0470*/  UIMAD UR8, UR20, UR10, URZ ;  /* 0x0000000a140872a4 */ /* 0x000fe2000f8e023f */
[----:B------:R-:W-:Y:S01]  /*0480*/  IADD3 R5, R5, R13, RZ ;  /* 0x0000000d05057210 */ /* 0x000fe20007ffe0ff */
[----:B------:R-:W-:Y:S01]  /*0490*/  UIMAD UR10, UR21, UR16, URZ ;  /* 0x00000010150a72a4 */ /* 0x000fe2000f8e023f */
[----:B------:R-:W-:Y:S01]  /*04a0*/  IADD3 R3, R3, R11, RZ ;  /* 0x0000000b03037210 */ /* 0x000fe20007ffe0ff */
[----:B------:R-:W-:Y:S01]  /*04b0*/  IMAD R0, R0, c[0x0][0x1a8], RZ ;  /* 0x00006a0000007a24 */ /* 0x000fe200078e02ff */
[----:B------:R-:W0:Y:S01]  /*04c0*/  S2R R75, SR_TID.X ;  /* 0x00000000004b7919 */ /* 0x000e220000002100 */
[C---:B------:R-:W-:Y:S01]  /*04d0*/  IMAD.WIDE.U32 R4, R7.reuse, c[0x0][0x1a8], R4 ;  /* 0x00006a0007047a25 */ /* 0x040fe200078e0004 */
[----:B-----5:R1:W2:Y:S01]  /*04e0*/  @P0 R2UR UR5, R8 ;  /* 0x00000000080503c2 */ /* 0x0202a200000e0000 */
[----:B------:R-:W-:Y:S01]  /*04f0*/  UIMAD UR8, UR9, UR18, UR8 ;  /* 0x00000012090872a4 */ /* 0x000fe2000f8e0208 */
[----:B------:R-:W3:Y:S01]  /*0500*/  S2R R74, SR_LANEID ;  /* 0x00000000004a7919 */ /* 0x000ee20000000000 */
[----:B------:R-:W-:Y:S01]  /*0510*/  IMAD R69, R7, c[0x0][0x1ac], R0 ;  /* 0x00006b0007457a24 */ /* 0x000fe200078e0200 */
[----:B------:R-:W-:Y:S01]  /*0520*/  MOV R0, UR10 ;  /* 0x0000000a00007c02 */ /* 0x000fe20008000f00 */
[C---:B------:R-:W-:Y:S01]  /*0530*/  IMAD.WIDE.U32 R2, R77.reuse, c[0x0][0x1e8], R2 ;  /* 0x00007a004d027a25 */ /* 0x040fe200078e0002 */
[----:B------:R-:W-:Y:S01]  /*0540*/  UIMAD UR9, UR21, UR13, URZ ;  /* 0x0000000d150972a4 */ /* 0x000fe2000f8e023f */
[----:B------:R-:W-:Y:S01]  /*0550*/  MOV R72, RZ ;  /* 0x000000ff00487202 */ /* 0x000fe20000000f00 */
[----:B------:R-:W-:Y:S01]  /*0560*/  UIADD3 UR7, UR7, UR8, URZ ;  /* 0x0000000807077290 */ /* 0x000fe2000fffe03f */
[----:B------:R-:W-:Y:S01]  /*0570*/  IMAD R7, R77, c[0x0][0x1ec], R0 ;  /* 0x00007b004d077a24 */ /* 0x000fe200078e0200 */
[----:B------:R-:W-:Y:S01]  /*0580*/  LEA R0, P0, R2, c[0x0][0x248], 0x2 ;  /* 0x0000920002007a11 */ /* 0x000fe200078010ff */
[----:B------:R-:W-:Y:S01]  /*0590*/  ULDC UR8, c[0x0][0x1dc] ;  /* 0x0000770000087ab9 */ /* 0x000fe20000000800 */
[----:B------:R1:W4:Y:S01]  /*05a0*/  @P1 R2UR UR4, R9 ;  /* 0x00000000090413c2 */ /* 0x00032200000e0000 */
[----:B------:R-:W-:Y:S01]  /*05b0*/  UIMAD UR8, UR11, UR8, UR9 ;  /* 0x000000080b0872a4 */ /* 0x000fe2000f8e0209 */
[----:B------:R-:W-:Y:S01]  /*05c0*/  IADD3 R3, R3, R7, RZ ;  /* 0x0000000703037210 */ /* 0x000fe20007ffe0ff */
[----:B------:R1:W-:Y:S01]  /*05d0*/  STL [R1+0x4], R0 ;  /* 0x0000040001007387 */ /* 0x0003e20000100800 */
[----:B------:R-:W-:Y:S01]  /*05e0*/  UIMAD.WIDE.U32 UR6, UR12, UR19, UR6 ;  /* 0x000000130c0672a5 */ /* 0x000fe2000f8e0006 */
[----:B------:R-:W-:Y:S01]  /*05f0*/  LEA R70, P1, R4, c[0x0][0x228], 0x2 ;  /* 0x00008a0004467a11 */ /* 0x000fe200078210ff */
[----:B------:R-:W-:Y:S01]  /*0600*/  ULDC.64 UR10, c[0x0][0x240] ;  /* 0x00009000000a7ab9 */ /* 0x000fe20000000a00 */
[----:B------:R-:W-:Y:S01]  /*0610*/  LEA.HI.X R2, R2, c[0x0][0x24c], R3, 0x2, P0 ;  /* 0x0000930002027a11 */ /* 0x000fe200000f1403 */
[----:B------:R-:W-:Y:S01]  /*0620*/  UIADD3 UR8, UR7, UR8, URZ ;  /* 0x0000000807087290 */ /* 0x000fe2000fffe03f */
[----:B------:R-:W-:Y:S01]  /*0630*/  IADD3 R69, R5, R69, RZ ;  /* 0x0000004505457210 */ /* 0x000fe20007ffe0ff */
[----:B------:R-:W-:Y:S01]  /*0640*/  ULEA UR7, UP0, UR6, UR10, 0x2 ;  /* 0x0000000a06077291 */ /* 0x000fe2000f80103f */
[----:B0-----:R-:W-:Y:S01]  /*0650*/  SHF.L.U32 R73, R75, 0x4, RZ ;  /* 0x000000044b497819 */ /* 0x001fe200000006ff */
[----:B------:R1:W-:Y:S01]  /*0660*/  STL [R1], R2 ;  /* 0x0000000201007387 */ /* 0x0003e20000100800 */
[----:B------:R-:W-:Y:S01]  /*0670*/  LEA.HI.X R69, R4, c[0x0][0x22c], R69, 0x2, P1 ;  /* 0x00008b0004457a11 */ /* 0x000fe200008f1445 */
[----:B------:R-:W-:Y:S01]  /*0680*/  ULEA.HI.X UR8, UR6, UR11, UR8, 0x2, UP0 ;  /* 0x0000000b06087291 */ /* 0x000fe200080f1408 */
[----:B------:R-:W-:-:S02]  /*0690*/  LOP3.LUT R73, R73, 0xfffffe00, RZ, 0xc0, !PT ;  /* 0xfffffe0049497812 */ /* 0x000fc400078ec0ff */
[----:B------:R-:W-:Y:S02]  /*06a0*/  UMOV UR6, UR7 ;  /* 0x0000000700067c82 */ /* 0x000fe40008000000 */
[----:B------:R-:W-:Y:S02]  /*06b0*/  LOP3.LUT R71, R73, 0x1f, R75, 0xf8, !PT ;  /* 0x0000001f49477812 */ /* 0x000fe400078ef84b */
[----:B--23--:R-:W-:Y:S02]  /*06c0*/  UMOV UR7, UR8 ;  /* 0x0000000800077c82 */ /* 0x00cfe40008000000 */
.L_x_222:
[----:B------:R-:W-:Y:S01]  /*06d0*/  BAR.SYNC.DEFER_BLOCKING 0x0 ;  /* 0x0000000000007b1d */ /* 0x000fe20000010000 */
[----:B------:R-:W-:Y:S02]  /*06e0*/  MOV R29, 0xfffff800 ;  /* 0xfffff800001d7802 */ /* 0x000fe40000000f00 */
[----:B------:R-:W-:-:S03]  /*06f0*/  LOP3.LUT R5, R71, 0x20, RZ, 0xfc, !PT ;  /* 0x0000002047057812 */ /* 0x000fc600078efcff */
[----:B------:R-:W-:Y:S01]  /*0700*/  IMAD R68, R72, R29, c[0x0][0x168] ;  /* 0x00005a0048447624 */ /* 0x000fe200078e021d */
[----:B01----:R-:W-:Y:S01]  /*0710*/  MOV R2, UR6 ;  /* 0x0000000600027c02 */ /* 0x003fe20008000f00 */
[----:B------:R-:W-:Y:S01]  /*0720*/  HFMA2.MMA R4, -RZ, RZ, 0, 0 ;  /* 0x00000000ff047435 */ /* 0x000fe200000001ff */
[----:B------:R-:W2:Y:S02]  /*0730*/  LDL R36, [R1] ;  /* 0x0000000001247983 */ /* 0x000ea40000100800 */
[-C--:B------:R-:W-:Y:S02]  /*0740*/  ISETP.GE.AND P2, PT, R71, R68.reuse, PT ;  /* 0x000000444700720c */ /* 0x080fe40003f46270 */
[-C--:B------:R-:W-:Y:S01]  /*0750*/  ISETP.GE.AND P1, PT, R5, R68.reuse, PT ;  /* 0x000000440500720c */ /* 0x080fe20003f26270 */
[----:B------:R-:W3:Y:S01]  /*0760*/  LDL R34, [R1+0x4] ;  /* 0x0000040001227983 */ /* 0x000ee20000100800 */
[----:B------:R-:W-:Y:S01]  /*0770*/  MOV R3, UR7 ;  /* 0x0000000700037c02 */ /* 0x000fe20008000f00 */
[----:B------:R-:W-:Y:S01]  /*0780*/  HFMA2.MMA R6, -RZ, RZ, 0, 0 ;  /* 0x00000000ff067435 */ /* 0x000fe200000001ff */
[C---:B------:R-:W-:Y:S01]  /*0790*/  LOP3.LUT R7, R71.reuse, 0x40, RZ, 0xfc, !PT ;  /* 0x0000004047077812 */ /* 0x040fe200078efcff */
[----:B------:R-:W-:Y:S01]  /*07a0*/  CS2R R8, SRZ ;  /* 0x0000000000087805 */ /* 0x000fe2000001ff00 */
[C---:B------:R-:W-:Y:S01]  /*07b0*/  LOP3.LUT R11, R71.reuse, 0x60, RZ, 0xfc, !PT ;  /* 0x00000060470b7812 */ /* 0x040fe200078efcff */
[C---:B------:R-:W-:Y:S01]  /*07c0*/  IMAD.WIDE R2, R71.reuse, 0x4, R2 ;  /* 0x0000000447027825 */ /* 0x040fe200078e0202 */
[C---:B------:R-:W-:Y:S01]  /*07d0*/  LOP3.LUT R13, R71.reuse, 0x80, RZ, 0xfc, !PT ;  /* 0x00000080470d7812 */ /* 0x040fe200078efcff */
[----:B------:R-:W-:Y:S01]  /*07e0*/  CS2R R14, SRZ ;  /* 0x00000000000e7805 */ /* 0x000fe2000001ff00 */
[----:B------:R-:W-:Y:S01]  /*07f0*/  MOV R0, RZ ;  /* 0x000000ff00007202 */ /* 0x000fe20000000f00 */
[----:B------:R-:W-:Y:S01]  /*0800*/  HFMA2.MMA R27, -RZ, RZ, 0, 0 ;  /* 0x00000000ff1b7435 */ /* 0x000fe200000001ff */
[C---:B------:R-:W-:Y:S01]  /*0810*/  LOP3.LUT R17, R71.reuse, 0xa0, RZ, 0xfc, !PT ;  /* 0x000000a047117812 */ /* 0x040fe200078efcff */
[----:B------:R0:W5:Y:S01]  /*0820*/  @!P2 LDG.E R4, [R2.64] ;  /* 0x0000000e0204a981 */ /* 0x000162000c1e1900 */
[----:B------:R-:W-:Y:S01]  /*0830*/  LOP3.LUT R19, R71, 0xc0, RZ, 0xfc, !PT ;  /* 0x000000c047137812 */ /* 0x000fe200078efcff */
[----:B------:R-:W-:Y:S01]  /*0840*/  CS2R R20, SRZ ;  /* 0x0000000000147805 */ /* 0x000fe2000001ff00 */
[----:B------:R-:W-:Y:S01]  /*0850*/  ISETP.GE.AND P0, PT, R7, R68, PT ;  /* 0x000000440700720c */ /* 0x000fe20003f06270 */
[----:B----4-:R0:W4:Y:S01]  /*0860*/  @!P1 LDG.E R0, [R2.64+0x80] ;  /* 0x0000800e02009981 */ /* 0x010122000c1e1900 */
[----:B------:R-:W-:-:S02]  /*0870*/  LOP3.LUT R23, R71, 0xe0, RZ, 0xfc, !PT ;  /* 0x000000e047177812 */ /* 0x000fc400078efcff */
[-C--:B------:R-:W-:Y:S02]  /*0880*/  ISETP.GE.AND P4, PT, R11, R68.reuse, PT ;  /* 0x000000440b00720c */ /* 0x080fe40003f86270 */
[----:B------:R-:W-:Y:S02]  /*0890*/  LOP3.LUT R25, R71, 0x100, RZ, 0xfc, !PT ;  /* 0x0000010047197812 */ /* 0x000fe400078efcff */
[-C--:B------:R-:W-:Y:S02]  /*08a0*/  ISETP.GE.AND P6, PT, R13, R68.reuse, PT ;  /* 0x000000440d00720c */ /* 0x080fe40003fc6270 */
[-C--:B------:R-:W-:Y:S02]  /*08b0*/  ISETP.GE.AND P5, PT, R17, R68.reuse, PT ;  /* 0x000000441100720c */ /* 0x080fe40003fa6270 */
[-C--:B------:R-:W-:Y:S01]  /*08c0*/  ISETP.GE.AND P3, PT, R19, R68.reuse, PT ;  /* 0x000000441300720c */ /* 0x080fe20003f66270 */
[----:B------:R0:W4:Y:S01]  /*08d0*/  @!P0 LDG.E R9, [R2.64+0x100] ;  /* 0x0001000e02098981 */ /* 0x000122000c1e1900 */
[----:B------:R-:W-:-:S02]  /*08e0*/  ISETP.GE.AND P2, PT, R23, R68, PT ;  /* 0x000000441700720c */ /* 0x000fc40003f46270 */
[----:B------:R-:W-:Y:S01]  /*08f0*/  ISETP.GE.AND P1, PT, R25, R68, PT ;  /* 0x000000441900720c */ /* 0x000fe20003f26270 */
[----:B------:R0:W4:Y:S01]  /*0900*/  @!P4 LDG.E R6, [R2.64+0x180] ;  /* 0x0001800e0206c981 */ /* 0x000122000c1e1900 */
[C---:B------:R-:W-:Y:S02]  /*0910*/  LOP3.LUT R29, R71.reuse, 0x120, RZ, 0xfc, !PT ;  /* 0x00000120471d7812 */ /* 0x040fe400078efcff */
[C---:B------:R-:W-:Y:S01]  /*0920*/  LOP3.LUT R31, R71.reuse, 0x140, RZ, 0xfc, !PT ;  /* 0x00000140471f7812 */ /* 0x040fe200078efcff */
[----:B------:R0:W4:Y:S01]  /*0930*/  @!P6 LDG.E R15, [R2.64+0x200] ;  /* 0x0002000e020fe981 */ /* 0x000122000c1e1900 */
[----:B------:R-:W-:Y:S02]  /*0940*/  MOV R10, RZ ;  /* 0x000000ff000a7202 */ /* 0x000fe40000000f00 */
[C---:B------:R-:W-:Y:S01]  /*0950*/  LOP3.LUT R35, R71.reuse, 0x160, RZ, 0xfc, !PT ;  /* 0x0000016047237812 */ /* 0x040fe200078efcff */
[----:B------:R0:W4:Y:S01]  /*0960*/  @!P5 LDG.E R8, [R2.64+0x280] ;  /* 0x0002800e0208d981 */ /* 0x000122000c1e1900 */
[----:B------:R-:W-:-:S02]  /*0970*/  LOP3.LUT R37, R71, 0x180, RZ, 0xfc, !PT ;  /* 0x0000018047257812 */ /* 0x000fc400078efcff */
[----:B------:R-:W-:Y:S01]  /*0980*/  LOP3.LUT R43, R71, 0x1a0, RZ, 0xfc, !PT ;  /* 0x000001a0472b7812 */ /* 0x000fe200078efcff */
[----:B------:R0:W4:Y:S01]  /*0990*/  @!P3 LDG.E R21, [R2.64+0x300] ;  /* 0x0003000e0215b981 */ /* 0x000122000c1e1900 */
[-C--:B------:R-:W-:Y:S02]  /*09a0*/  ISETP.GE.AND P0, PT, R29, R68.reuse, PT ;  /* 0x000000441d00720c */ /* 0x080fe40003f06270 */
[----:B------:R-:W-:Y:S01]  /*09b0*/  LOP3.LUT R45, R71, 0x1c0, RZ, 0xfc, !PT ;  /* 0x000001c0472d7812 */ /* 0x000fe200078efcff */
[----:B------:R0:W4:Y:S01]  /*09c0*/  @!P2 LDG.E R10, [R2.64+0x380] ;  /* 0x0003800e020aa981 */ /* 0x000122000c1e1900 */
[-C--:B------:R-:W-:Y:S02]  /*09d0*/  ISETP.GE.AND P4, PT, R31, R68.reuse, PT ;  /* 0x000000441f00720c */ /* 0x080fe40003f86270 */
[----:B------:R-:W-:Y:S01]  /*09e0*/  LOP3.LUT R47, R71, 0x1e0, RZ, 0xfc, !PT ;  /* 0x000001e0472f7812 */ /* 0x000fe200078efcff */
[----:B------:R-:W-:Y:S01]  /*09f0*/  HFMA2.MMA R33, -RZ, RZ, 0, 0 ;  /* 0x00000000ff217435 */ /* 0x000fe200000001ff */
[-C--:B------:R-:W-:Y:S01]  /*0a00*/  ISETP.GE.AND P6, PT, R35, R68.reuse, PT ;  /* 0x000000442300720c */ /* 0x080fe20003fc6270 */
[----:B------:R0:W4:Y:S01]  /*0a10*/  @!P1 LDG.E R27, [R2.64+0x400] ;  /* 0x0004000e021b9981 */ /* 0x000122000c1e1900 */
[----:B------:R-:W-:-:S02]  /*0a20*/  ISETP.GE.AND P5, PT, R37, R68, PT ;  /* 0x000000442500720c */ /* 0x000fc40003fa6270 */
[-C--:B------:R-:W-:Y:S02]  /*0a30*/  ISETP.GE.AND P3, PT, R43, R68.reuse, PT ;  /* 0x000000442b00720c */ /* 0x080fe40003f66270 */
[-C--:B------:R-:W-:Y:S01]  /*0a40*/  ISETP.GE.AND P2, PT, R45, R68.reuse, PT ;  /* 0x000000442d00720c */ /* 0x080fe20003f46270 */
[----:B------:R-:W-:Y:S01]  /*0a50*/  HFMA2.MMA R18, -RZ, RZ, 0, 0 ;  /* 0x00000000ff127435 */ /* 0x000fe200000001ff */
[----:B------:R-:W-:Y:S01]  /*0a60*/  ISETP.GE.AND P1, PT, R47, R68, PT ;  /* 0x000000442f00720c */ /* 0x000fe20003f26270 */
[----:B------:R0:W4:Y:S01]  /*0a70*/  @!P4 LDG.E R33, [R2.64+0x500] ;  /* 0x0005000e0221c981 */ /* 0x000122000c1e1900 */
[----:B------:R-:W-:Y:S02]  /*0a80*/  MOV R12, RZ ;  /* 0x000000ff000c7202 */ /* 0x000fe40000000f00 */
        /* <DEDUP_REMOVED lines=43> */
[-C--:B------:R-:W-:Y:S02]  /*0d40*/  ISETP.GE.AND P3, PT, R5, R68.reuse, PT ;  /* 0x000000440500720c */ /* 0x080fe40003f66270 */
[----:B------:R-:W-:-:S02]  /*0d50*/  ISETP.GE.AND P4, PT, R7, R68, PT ;  /* 0x000000440700720c */ /* 0x000fc40003f86270 */
[-C--:B------:R-:W-:Y:S02]  /*0d60*/  ISETP.GE.AND P1, PT, R11, R68.reuse, PT ;  /* 0x000000440b00720c */ /* 0x080fe40003f26270 */
[-C--:B------:R-:W-:Y:S01]  /*0d70*/  ISETP.GE.AND P5, PT, R13, R68.reuse, PT ;  /* 0x000000440d00720c */ /* 0x080fe20003fa6270 */
[----:B------:R-:W-:Y:S01]  /*0d80*/  HFMA2.MMA R22, -RZ, RZ, 0, 0 ;  /* 0x00000000ff167435 */ /* 0x000fe200000001ff */
[-C--:B------:R-:W-:Y:S02]  /*0d90*/  ISETP.GE.AND P2, PT, R19, R68.reuse, PT ;  /* 0x000000441300720c */ /* 0x080fe40003f46270 */
[----:B------:R-:W-:Y:S01]  /*0da0*/  ISETP.GE.AND P0, PT, R71, R68, PT ;  /* 0x000000444700720c */ /* 0x000fe20003f06270 */
[----:B------:R-:W-:Y:S01]  /*0db0*/  HFMA2.MMA R26, -RZ, RZ, 0, 0 ;  /* 0x00000000ff1a7435 */ /* 0x000fe200000001ff */
[----:B------:R-:W-:Y:S01]  /*0dc0*/  MOV R24, RZ ;  /* 0x000000ff00187202 */ /* 0x000fe20000000f00 */
[----:B------:R-:W-:Y:S01]  /*0dd0*/  HFMA2.MMA R32, -RZ, RZ, 0, 0 ;  /* 0x00000000ff207435 */ /* 0x000fe200000001ff */
[----:B--2---:R-:W-:-:S02]  /*0de0*/  MOV R3, R36 ;  /* 0x0000002400037202 */ /* 0x004fc40000000f00 */
[----:B---3--:R-:W-:Y:S01]  /*0df0*/  MOV R2, R34 ;  /* 0x0000002200027202 */ /* 0x008fe20000000f00 */
[----:B-----5:R-:W-:Y:S04]  /*0e00*/  STS [R165.X4], R4 ;  /* 0x00000004a5007388 */ /* 0x020fe80000004800 */
        /* <DEDUP_REMOVED lines=8> */
[----:B------:R-:W-:-:S03]  /*0e90*/  IMAD.WIDE R16, R71, 0x4, R2 ;  /* 0x0000000447107825 */ /* 0x000fc600078e0202 */
[----:B------:R-:W-:Y:S04]  /*0ea0*/  STS [R149.X4+0x480], R12 ;  /* 0x0004800c95007388 */ /* 0x000fe80000004800 */
[----:B------:R-:W-:Y:S04]  /*0eb0*/  STS [R148.X4+0x500], R33 ;  /* 0x0005002194007388 */ /* 0x000fe80000004800 */
[----:B------:R-:W-:Y:S04]  /*0ec0*/  STS [R147.X4+0x580], R14 ;  /* 0x0005800e93007388 */ /* 0x000fe80000004800 */
[----:B------:R-:W-:Y:S04]  /*0ed0*/  STS [R146.X4+0x600], R39 ;  /* 0x0006002792007388 */ /* 0x000fe80000004800 */
[----:B------:R0:W-:Y:S04]  /*0ee0*/  STS [R145.X4+0x680], R18 ;  /* 0x0006801291007388 */ /* 0x0001e80000004800 */
        /* <DEDUP_REMOVED lines=21> */
[----:B-1----:R-:W-:Y:S01]  /*1040*/  CS2R R20, SRZ ;  /* 0x0000000000147805 */ /* 0x002fe2000001ff00 */
[----:B------:R-:W-:-:S03]  /*1050*/  MOV R27, RZ ;  /* 0x000000ff001b7202 */ /* 0x000fc60000000f00 */
[----:B------:R-:W2:Y:S01]  /*1060*/  @!P3 LDG.E R22, [R16.64+0x80] ;  /* 0x0000800e1016b981 */ /* 0x000ea2000c1e1900 */
[----:B------:R-:W-:-:S03]  /*1070*/  ISETP.GE.AND P3, PT, R23, R68, PT ;  /* 0x000000441700720c */ /* 0x000fc60003f66270 */
[----:B------:R-:W3:Y:S01]  /*1080*/  @!P1 LDG.E R18, [R16.64+0x180] ;  /* 0x0001800e10129981 */ /* 0x000ee2000c1e1900 */
[-C--:B------:R-:W-:Y:S02]  /*1090*/  ISETP.GE.AND P1, PT, R29, R68.reuse, PT ;  /* 0x000000441d00720c */ /* 0x080fe40003f26270 */
[----:B------:R-:W-:Y:S01]  /*10a0*/  MOV R23, RZ ;  /* 0x000000ff00177202 */ /* 0x000fe20000000f00 */
[----:B------:R-:W4:Y:S01]  /*10b0*/  @!P0 LDG.E R24, [R16.64] ;  /* 0x0000000e10188981 */ /* 0x000f22000c1e1900 */
[-C--:B------:R-:W-:Y:S01]  /*10c0*/  ISETP.GE.AND P0, PT, R25, R68.reuse, PT ;  /* 0x000000441900720c */ /* 0x080fe20003f06270 */
[----:B------:R-:W-:Y:S02]  /*10d0*/  CS2R R28, SRZ ;  /* 0x00000000001c7805 */ /* 0x000fe4000001ff00 */
[----:B------:R-:W5:Y:S01]  /*10e0*/  @!P4 LDG.E R19, [R16.64+0x100] ;  /* 0x0001000e1013c981 */ /* 0x000f62000c1e1900 */
[----:B------:R-:W-:Y:S01]  /*10f0*/  ISETP.GE.AND P4, PT, R31, R68, PT ;  /* 0x000000441f00720c */ /* 0x000fe20003f86270 */
[----:B------:R-:W-:-:S02]  /*1100*/  HFMA2.MMA R25, -RZ, RZ, 0, 0 ;  /* 0x00000000ff197435 */ /* 0x000fc400000001ff */
        /* <DEDUP_REMOVED lines=10> */
[----:B------:R-:W-:Y:S01]  /*11b0*/  CS2R R30, SRZ ;  /* 0x00000000001e7805 */ /* 0x000fe2000001ff00 */
[----:B------:R-:W-:Y:S01]  /*11c0*/  MOV R34, RZ ;  /* 0x000000ff00227202 */ /* 0x000fe20000000f00 */
        /* <DEDUP_REMOVED lines=90> */
.L_x_181:
[----:B------:R-:W-:Y:S05]  /*1770*/  BSYNC B0 ;  /* 0x0000000000007941 */ /* 0x000fea0003800000 */
.L_x_180:
        /* <DEDUP_REMOVED lines=37> */
.L_x_183:
[----:B------:R-:W-:Y:S05]  /*19d0*/  BSYNC B0 ;  /* 0x0000000000007941 */ /* 0x000fea0003800000 */
.L_x_182:
        /* <DEDUP_REMOVED lines=35> */
.L_x_185:
[----:B------:R-:W-:Y:S05]  /*1c10*/  BSYNC B0 ;  /* 0x0000000000007941 */ /* 0x000fea0003800000 */
.L_x_184:
        /* <DEDUP_REMOVED lines=37> */
.L_x_187:
[----:B------:R-:W-:Y:S05]  /*1e70*/  BSYNC B0 ;  /* 0x0000000000007941 */ /* 0x000fea0003800000 */
.L_x_186:
        /* <DEDUP_REMOVED lines=35> */
.L_x_189:
[----:B------:R-:W-:Y:S05]  /*20b0*/  BSYNC B0 ;  /* 0x0000000000007941 */ /* 0x000fea0003800000 */
.L_x_188:
        /* <DEDUP_REMOVED lines=37> */
.L_x_191:
[----:B------:R-:W-:Y:S05]  /*2310*/  BSYNC B0 ;  /* 0x0000000000007941 */ /* 0x000fea0003800000 */
.L_x_190:
        /* <DEDUP_REMOVED lines=35> */
.L_x_193:
[----:B------:R-:W-:Y:S05]  /*2550*/  BSYNC B0 ;  /* 0x0000000000007941 */ /* 0x000fea0003800000 */
.L_x_192:
        /* <DEDUP_REMOVED lines=37> */
.L_x_195:
[----:B------:R-:W-:Y:S05]  /*27b0*/  BSYNC B0 ;  /* 0x0000000000007941 */ /* 0x000fea0003800000 */
.L_x_194:
        /* <DEDUP_REMOVED lines=35> */
.L_x_197:
[----:B------:R-:W-:Y:S05]  /*29f0*/  BSYNC B0 ;  /* 0x0000000000007941 */ /* 0x000fea0003800000 */
.L_x_196:
        /* <DEDUP_REMOVED lines=42> */
.L_x_199:
[----:B------:R-:W-:Y:S05]  /*2ca0*/  BSYNC B0 ;  /* 0x0000000000007941 */ /* 0x000fea0003800000 */
.L_x_198:
        /* <DEDUP_REMOVED lines=33> */
.L_x_201:
[----:B------:R-:W-:Y:S05]  /*2ec0*/  BSYNC B0 ;  /* 0x0000000000007941 */ /* 0x000fea0003800000 */
.L_x_200:
        /* <DEDUP_REMOVED lines=33> */
.L_x_203:
[----:B------:R-:W-:Y:S05]  /*30e0*/  BSYNC B0 ;  /* 0x0000000000007941 */ /* 0x000fea0003800000 */
.L_x_202:
        /* <DEDUP_REMOVED lines=33> */
.L_x_205:
[----:B------:R-:W-:Y:S05]  /*3300*/  BSYNC B0 ;  /* 0x0000000000007941 */ /* 0x000fea0003800000 */
.L_x_204:
        /* <DEDUP_REMOVED lines=33> */
.L_x_207:
[----:B------:R-:W-:Y:S05]  /*3520*/  BSYNC B0 ;  /* 0x0000000000007941 */ /* 0x000fea0003800000 */
.L_x_206:
        /* <DEDUP_REMOVED lines=33> */
.L_x_209:
[----:B------:R-:W-:Y:S05]  /*3740*/  BSYNC B0 ;  /* 0x0000000000007941 */ /* 0x000fea0003800000 */
.L_x_208:
        /* <DEDUP_REMOVED lines=33> */
.L_x_211:
[----:B------:R-:W-:Y:S05]  /*3960*/  BSYNC B0 ;  /* 0x0000000000007941 */ /* 0x000fea0003800000 */
.L_x_210:
        /* <DEDUP_REMOVED lines=31> */
[----:B------:R-:W-:Y:S01]  /*3b60*/  FMUL.FTZ R3, R0, R35 ;  /* 0x0000002300037220 */ /* 0x000fe20000410000 */
[----:B------:R-:W-:Y:S01]  /*3b70*/  HFMA2.MMA R0, -RZ, RZ, 0, 0 ;  /* 0x00000000ff007435 */ /* 0x000fe200000001ff */
[----:B------:R-:W-:-:S02]  /*3b80*/  FMUL.FTZ R6, R5, R38 ;  /* 0x0000002605067220 */ /* 0x000fc40000410000 */
[----:B------:R-:W-:Y:S02]  /*3b90*/  FMUL.FTZ R5, R2, R37 ;  /* 0x0000002502057220 */ /* 0x000fe40000410000 */
[----:B------:R-:W-:Y:S02]  /*3ba0*/  FMUL.FTZ R2, R41, R34 ;  /* 0x0000002229027220 */ /* 0x000fe40000410000 */
.L_x_218:
[----:B------:R-:W-:Y:S01]  /*3bb0*/  ULDC UR8, c[0x0][0x180] ;  /* 0x0000600000087ab9 */ /* 0x000fe20000000800 */
[----:B------:R-:W-:Y:S01]  /*3bc0*/  IMAD.WIDE.U32 R40, R77, c[0x0][0x180], RZ ;  /* 0x000060004d287a25 */ /* 0x000fe200078e00ff */
[----:B------:R-:W-:Y:S01]  /*3bd0*/  UIMAD UR8, UR21, UR8, URZ ;  /* 0x00000008150872a4 */ /* 0x000fe2000f8e023f */
[----:B------:R-:W-:-:S05]  /*3be0*/  SHF.R.S32.HI R49, RZ, 0x1f, R0 ;  /* 0x0000001fff317819 */ /* 0x000fca0000011400 */
[----:B------:R-:W-:Y:S01]  /*3bf0*/  MOV R42, UR8 ;  /* 0x00000008002a7c02 */ /* 0x000fe20008000f00 */
[----:B------:R-:W-:-:S04]  /*3c00*/  IMAD R45, R49, c[0x0][0x188], RZ ;  /* 0x00006200312d7a24 */ /* 0x000fc800078e02ff */
[----:B------:R-:W-:Y:S02]  /*3c10*/  IMAD R43, R77, c[0x0][0x184], R42 ;  /* 0x000061004d2b7a24 */ /* 0x000fe400078e022a */
[----:B------:R-:W-:-:S03]  /*3c20*/  IMAD R45, R0, c[0x0][0x18c], R45 ;  /* 0x00006300002d7a24 */ /* 0x000fc600078e022d */
[----:B------:R-:W-:Y:S02]  /*3c30*/  IADD3 R41, R41, R43, RZ ;  /* 0x0000002b29297210 */ /* 0x000fe40007ffe0ff */
[----:B------:R-:W-:-:S03]  /*3c40*/  IADD3 R42, R73, R71, RZ ;  /* 0x00000047492a7210 */ /* 0x000fc60007ffe0ff */
[----:B------:R-:W-:Y:S01]  /*3c50*/  IMAD.WIDE.U32 R40, R0, c[0x0][0x188], R40 ;  /* 0x0000620000287a25 */ /* 0x000fe200078e0028 */
[----:B------:R-:W-:Y:S02]  /*3c60*/  MOV R51, 0xfffff800 ;  /* 0xfffff80000337802 */ /* 0x000fe40000000f00 */
[--C-:B------:R-:W-:Y:S02]  /*3c70*/  SHF.R.S32.HI R43, RZ, 0x1f, R42.reuse ;  /* 0x0000001fff2b7819 */ /* 0x100fe4000001142a */
[----:B------:R-:W-:Y:S01]  /*3c80*/  IADD3 R41, R41, R45, RZ ;  /* 0x0000002d29297210 */ /* 0x000fe20007ffe0ff */
[----:B------:R-:W-:Y:S01]  /*3c90*/  IMAD R45, R49, c[0x0][0x1a0], RZ ;  /* 0x00006800312d7a24 */ /* 0x000fe200078e02ff */
[----:B------:R-:W-:Y:S01]  /*3ca0*/  LEA R46, P0, R40, c[0x0][0x220], 0x3 ;  /* 0x00008800282e7a11 */ /* 0x000fe200078018ff */
[----:B------:R-:W-:Y:S02]  /*3cb0*/  IMAD R68, R72, R51, c[0x0][0x168] ;  /* 0x00005a0048447624 */ /* 0x000fe400078e0233 */
[----:B------:R-:W-:Y:S01]  /*3cc0*/  IMAD R51, R0, c[0x0][0x1a4], R45 ;  /* 0x0000690000337a24 */ /* 0x000fe200078e022d */
[----:B------:R-:W-:Y:S01]  /*3cd0*/  LEA.HI.X R47, R40, c[0x0][0x224], R41, 0x3, P0 ;  /* 0x00008900282f7a11 */ /* 0x000fe200000f1c29 */
[----:B------:R-:W-:Y:S01]  /*3ce0*/  IMAD.WIDE.U32 R44, R0, c[0x0][0x1a0], R42 ;  /* 0x00006800002c7a25 */ /* 0x000fe200078e002a */
[----:B------:R-:W-:-:S02]  /*3cf0*/  IADD3 R48, R42, 0x20, RZ ;  /* 0x000000202a307810 */ /* 0x000fc40007ffe0ff */
[----:B------:R-:W-:Y:S01]  /*3d00*/  SHF.L.U32 R79, R68, 0x1, RZ ;  /* 0x00000001444f7819 */ /* 0x000fe200000006ff */
[----:B------:R0:W2:Y:S01]  /*3d10*/  LDG.E.64 R40, [R46.64] ;  /* 0x0000000e2e287981 */ /* 0x0000a2000c1e1b00 */
[----:B------:R-:W-:Y:S02]  /*3d20*/  IADD3 R43, R45, R51, RZ ;  /* 0x000000332d2b7210 */ /* 0x000fe40007ffe0ff */
[-C--:B------:R-:W-:Y:S02]  /*3d30*/  ISETP.GE.AND P3, PT, R48, R79.reuse, PT ;  /* 0x0000004f3000720c */ /* 0x080fe40003f66270 */
[C---:B------:R-:W-:Y:S02]  /*3d40*/  IADD3 R45, R42.reuse, 0x40, RZ ;  /* 0x000000402a2d7810 */ /* 0x040fe40007ffe0ff */
[C---:B------:R-:W-:Y:S02]  /*3d50*/  IADD3 R48, R42.reuse, 0x60, RZ ;  /* 0x000000602a307810 */ /* 0x040fe40007ffe0ff */
[----:B------:R-:W-:-:S02]  /*3d60*/  ISETP.GE.AND P2, PT, R42, R79, PT ;  /* 0x0000004f2a00720c */ /* 0x000fc40003f46270 */
[----:B0-----:R-:W-:Y:S02]  /*3d70*/  LEA R46, P0, R44, R70, 0x2 ;  /* 0x000000462c2e7211 */ /* 0x001fe400078010ff */
[----:B------:R-:W-:Y:S02]  /*3d80*/  ISETP.GE.AND P1, PT, R48, R79, PT ;  /* 0x0000004f3000720c */ /* 0x000fe40003f26270 */
[----:B------:R-:W-:Y:S02]  /*3d90*/  LEA.HI.X R47, R44, R69, R43, 0x2, P0 ;  /* 0x000000452c2f7211 */ /* 0x000fe400000f142b */
[----:B------:R-:W-:Y:S02]  /*3da0*/  ISETP.GE.AND P0, PT, R45, R79, PT ;  /* 0x0000004f2d00720c */ /* 0x000fe40003f06270 */
[----:B------:R-:W-:Y:S02]  /*3db0*/  MOV R43, RZ ;  /* 0x000000ff002b7202 */ /* 0x000fe40000000f00 */
[----:B------:R-:W-:-:S02]  /*3dc0*/  IADD3 R45, R42, 0x80, RZ ;  /* 0x000000802a2d7810 */ /* 0x000fc40007ffe0ff */
[----:B------:R-:W-:Y:S02]  /*3dd0*/  MOV R78, RZ ;  /* 0x000000ff004e7202 */ /* 0x000fe40000000f00 */
[----:B------:R0:W3:Y:S01]  /*3de0*/  @!P3 LDG.E R43, [R46.64+0x80] ;  /* 0x0000800e2e2bb981 */ /* 0x0000e2000c1e1900 */
[C---:B------:R-:W-:Y:S02]  /*3df0*/  IADD3 R48, R42.reuse, 0xa0, RZ ;  /* 0x000000a02a307810 */ /* 0x040fe40007ffe0ff */
[----:B------:R-:W-:Y:S02]  /*3e00*/  ISETP.GE.AND P3, PT, R45, R79, PT ;  /* 0x0000004f2d00720c */ /* 0x000fe40003f66270 */
[----:B------:R-:W-:Y:S01]  /*3e10*/  IADD3 R45, R42, 0x100, RZ ;  /* 0x000001002a2d7810 */ /* 0x000fe20007ffe0ff */
[----:B------:R0:W4:Y:S01]  /*3e20*/  @!P0 LDG.E R78, [R46.64+0x100] ;  /* 0x0001000e2e4e8981 */ /* 0x000122000c1e1900 */
[----:B------:R-:W-:Y:S02]  /*3e30*/  MOV R114, RZ ;  /* 0x000000ff00727202 */ /* 0x000fe40000000f00 */
[----:B------:R-:W-:-:S02]  /*3e40*/  MOV R44, RZ ;  /* 0x000000ff002c7202 */ /* 0x000fc40000000f00 */
[-C--:B------:R-:W-:Y:S02]  /*3e50*/  ISETP.GE.AND P4, PT, R48, R79.reuse, PT ;  /* 0x0000004f3000720c */ /* 0x080fe40003f86270 */
[C---:B------:R-:W-:Y:S01]  /*3e60*/  IADD3 R50, R42.reuse, 0xc0, RZ ;  /* 0x000000c02a327810 */ /* 0x040fe20007ffe0ff */
[----:B------:R-:W-:Y:S01]  /*3e70*/  CS2R R52, SRZ ;  /* 0x0000000000347805 */ /* 0x000fe2000001ff00 */
[C---:B------:R-:W-:Y:S01]  /*3e80*/  IADD3 R48, R42.reuse, 0x120, RZ ;  /* 0x000001202a307810 */ /* 0x040fe20007ffe0ff */
[----:B------:R0:W3:Y:S01]  /*3e90*/  @!P1 LDG.E R114, [R46.64+0x180] ;  /* 0x0001800e2e729981 */ /* 0x0000e2000c1e1900 */
[-C--:B------:R-:W-:Y:S02]  /*3ea0*/  ISETP.GE.AND P0, PT, R45, R79.reuse, PT ;  /* 0x0000004f2d00720c */ /* 0x080fe40003f06270 */
[----:B------:R-:W-:Y:S01]  /*3eb0*/  IADD3 R51, R42, 0xe0, RZ ;  /* 0x000000e02a337810 */ /* 0x000fe20007ffe0ff */
[----:B------:R0:W3:Y:S01]  /*3ec0*/  @!P2 LDG.E R44, [R46.64] ;  /* 0x0000000e2e2ca981 */ /* 0x0000e2000c1e1900 */
[----:B------:R-:W-:-:S02]  /*3ed0*/  ISETP.GE.AND P5, PT, R50, R79, PT ;  /* 0x0000004f3200720c */ /* 0x000fc40003fa6270 */
[-C--:B------:R-:W-:Y:S01]  /*3ee0*/  ISETP.GE.AND P1, PT, R48, R79.reuse, PT ;  /* 0x0000004f3000720c */ /* 0x080fe20003f26270 */
[----:B------:R-:W-:Y:S01]  /*3ef0*/  CS2R R116, SRZ ;  /* 0x0000000000747805 */ /* 0x000fe2000001ff00 */
[-C--:B------:R-:W-:Y:S01]  /*3f00*/  ISETP.GE.AND P2, PT, R51, R79.reuse, PT ;  /* 0x0000004f3300720c */ /* 0x080fe20003f46270 */
[----:B------:R0:W3:Y:S01]  /*3f10*/  @!P3 LDG.E R53, [R46.64+0x200] ;  /* 0x0002000e2e35b981 */ /* 0x0000e2000c1e1900 */
[C---:B------:R-:W-:Y:S02]  /*3f20*/  IADD3 R50, R42.reuse, 0x140, RZ ;  /* 0x000001402a327810 */ /* 0x040fe40007ffe0ff */
[----:B------:R-:W-:Y:S01]  /*3f30*/  IADD3 R45, R42, 0x160, RZ ;  /* 0x000001602a2d7810 */ /* 0x000fe20007ffe0ff */
[----:B------:R0:W3:Y:S01]  /*3f40*/  @!P0 LDG.E R117, [R46.64+0x400] ;  /* 0x0004000e2e758981 */ /* 0x0000e2000c1e1900 */
[-C--:B------:R-:W-:Y:S02]  /*3f50*/  ISETP.GE.AND P3, PT, R50, R79.reuse, PT ;  /* 0x0000004f3200720c */ /* 0x080fe40003f66270 */
[----:B------:R-:W-:Y:S01]  /*3f60*/  MOV R118, RZ ;  /* 0x000000ff00767202 */ /* 0x000fe20000000f00 */
[----:B------:R-:W-:Y:S01]  /*3f70*/  CS2R R112, SRZ ;  /* 0x0000000000707805 */ /* 0x000fe2000001ff00 */
[----:B------:R-:W-:Y:S01]  /*3f80*/  IADD3 R48, R42, 0x180, RZ ;  /* 0x000001802a307810 */ /* 0x000fe20007ffe0ff */
[----:B------:R0:W3:Y:S01]  /*3f90*/  @!P1 LDG.E R116, [R46.64+0x480] ;  /* 0x0004800e2e749981 */ /* 0x0000e2000c1e1900 */
[----:B------:R-:W-:-:S02]  /*3fa0*/  ISETP.GE.AND P0, PT, R45, R79, PT ;  /* 0x0000004f2d00720c */ /* 0x000fc40003f06270 */
[----:B------:R-:W-:Y:S01]  /*3fb0*/  IADD3 R45, R42, 0x1a0, RZ ;  /* 0x000001a02a2d7810 */ /* 0x000fe20007ffe0ff */
[----:B------:R0:W4:Y:S01]  /*3fc0*/  @!P2 LDG.E R118, [R46.64+0x380] ;  /* 0x0003800e2e76a981 */ /* 0x000122000c1e1900 */
[----:B------:R-:W-:Y:S02]  /*3fd0*/  MOV R50, RZ ;  /* 0x000000ff00327202 */ /* 0x000fe40000000f00 */
[-C--:B------:R-:W-:Y:S01]  /*3fe0*/  ISETP.GE.AND P1, PT, R48, R79.reuse, PT ;  /* 0x0000004f3000720c */ /* 0x080fe20003f26270 */
[----:B------:R0:W4:Y:S01]  /*3ff0*/  @!P4 LDG.E R52, [R46.64+0x280] ;  /* 0x0002800e2e34c981 */ /* 0x000122000c1e1900 */
[C---:B------:R-:W-:Y:S02]  /*4000*/  IADD3 R48, R42.reuse, 0x1c0, RZ ;  /* 0x000001c02a307810 */ /* 0x040fe40007ffe0ff */
[----:B------:R-:W-:Y:S01]  /*4010*/  ISETP.GE.AND P2, PT, R45, R79, PT ;  /* 0x0000004f2d00720c */ /* 0x000fe20003f46270 */
[----:B------:R0:W4:Y:S01]  /*4020*/  @!P3 LDG.E R50, [R46.64+0x500] ;  /* 0x0005000e2e32b981 */ /* 0x000122000c1e1900 */
[----:B------:R-:W-:-:S02]  /*4030*/  IADD3 R54, R42, 0x1e0, RZ ;  /* 0x000001e02a367810 */ /* 0x000fc40007ffe0ff */
[----:B------:R-:W-:Y:S01]  /*4040*/  MOV R51, RZ ;  /* 0x000000ff00337202 */ /* 0x000fe20000000f00 */
[----:B------:R-:W-:Y:S01]  /*4050*/  CS2R R110, SRZ ;  /* 0x00000000006e7805 */ /* 0x000fe2000001ff00 */
[-C--:B------:R-:W-:Y:S01]  /*4060*/  ISETP.GE.AND P3, PT, R48, R79.reuse, PT ;  /* 0x0000004f3000720c */ /* 0x080fe20003f66270 */
[----:B------:R0:W4:Y:S01]  /*4070*/  @!P0 LDG.E R113, [R46.64+0x580] ;  /* 0x0005800e2e718981 */ /* 0x000122000c1e1900 */
[-C--:B------:R-:W-:Y:S02]  /*4080*/  ISETP.GE.AND P4, PT, R54, R79.reuse, PT ;  /* 0x0000004f3600720c */ /* 0x080fe40003f86270 */
[C---:B------:R-:W-:Y:S01]  /*4090*/  IADD3 R48, R42.reuse, 0x240, RZ ;  /* 0x000002402a307810 */ /* 0x040fe20007ffe0ff */
[----:B------:R0:W4:Y:S01]  /*40a0*/  @!P5 LDG.E R51, [R46.64+0x300] ;  /* 0x0003000e2e33d981 */ /* 0x000122000c1e1900 */
[C---:B------:R-:W-:Y:S02]  /*40b0*/  IADD3 R55, R42.reuse, 0x200, RZ ;  /* 0x000002002a377810 */ /* 0x040fe40007ffe0ff */
[----:B------:R-:W-:Y:S01]  /*40c0*/  IADD3 R45, R42, 0x220, RZ ;  /* 0x000002202a2d7810 */ /* 0x000fe20007ffe0ff */
[----:B------:R0:W4:Y:S01]  /*40d0*/  @!P2 LDG.E R111, [R46.64+0x680] ;  /* 0x0006800e2e6fa981 */ /* 0x000122000c1e1900 */
[----:B------:R-:W-:-:S02]  /*40e0*/  ISETP.GE.AND P0, PT, R48, R79, PT ;  /* 0x0000004f3000720c */ /* 0x000fc40003f06270 */
[-C--:B------:R-:W-:Y:S01]  /*40f0*/  ISETP.GE.AND P5, PT, R55, R79.reuse, PT ;  /* 0x0000004f3700720c */ /* 0x080fe20003fa6270 */
[----:B------:R0:W4:Y:S01]  /*4100*/  @!P1 LDG.E R112, [R46.64+0x600] ;  /* 0x0006000e2e709981 */ /* 0x000122000c1e1900 */
[C---:B------:R-:W-:Y:S02]  /*4110*/  IADD3 R48, R42.reuse, 0x280, RZ ;  /* 0x000002802a307810 */ /* 0x040fe40007ffe0ff */
[-C--:B------:R-:W-:Y:S01]  /*4120*/  ISETP.GE.AND P6, PT, R45, R79.reuse, PT ;  /* 0x0000004f2d00720c */ /* 0x080fe20003fc6270 */
[----:B------:R-:W-:Y:S01]  /*4130*/  CS2R R96, SRZ ;  /* 0x0000000000607805 */ /* 0x000fe2000001ff00 */
[----:B------:R-:W-:Y:S01]  /*4140*/  IADD3 R45, R42, 0x260, RZ ;  /* 0x000002602a2d7810 */ /* 0x000fe20007ffe0ff */
[----:B------:R0:W4:Y:S01]  /*4150*/  @!P4 LDG.E R110, [R46.64+0x780] ;  /* 0x0007800e2e6ec981 */ /* 0x000122000c1e1900 */
[----:B------:R-:W-:Y:S02]  /*4160*/  ISETP.GE.AND P2, PT, R48, R79, PT ;  /* 0x0000004f3000720c */ /* 0x000fe40003f46270 */
[----:B------:R-:W-:-:S02]  /*4170*/  IADD3 R48, R42, 0x2c0, RZ ;  /* 0x000002c02a307810 */ /* 0x000fc40007ffe0ff */
[-C--:B------:R-:W-:Y:S01]  /*4180*/  ISETP.GE.AND P1, PT, R45, R79.reuse, PT ;  /* 0x0000004f2d00720c */ /* 0x080fe20003f26270 */
[----:B------:R-:W-:Y:S01]  /*4190*/  CS2R R104, SRZ ;  /* 0x0000000000687805 */ /* 0x000fe2000001ff00 */
[----:B------:R-:W-:Y:S01]  /*41a0*/  MOV R45, RZ ;  /* 0x000000ff002d7202 */ /* 0x000fe20000000f00 */
[----:B------:R0:W4:Y:S01]  /*41b0*/  @!P5 LDG.E R97, [R46.64+0x800] ;  /* 0x0008000e2e61d981 */ /* 0x000122000c1e1900 */
[-C--:B------:R-:W-:Y:S02]  /*41c0*/  ISETP.GE.AND P4, PT, R48, R79.reuse, PT ;  /* 0x0000004f3000720c */ /* 0x080fe40003f86270 */
[C---:B------:R-:W-:Y:S01]  /*41d0*/  IADD3 R48, R42.reuse, 0x2e0, RZ ;  /* 0x000002e02a307810 */ /* 0x040fe20007ffe0ff */
[----:B------:R-:W-:Y:S01]  /*41e0*/  CS2R R102, SRZ ;  /* 0x0000000000667805 */ /* 0x000fe2000001ff00 */
[----:B------:R-:W-:Y:S01]  /*41f0*/  IADD3 R54, R42, 0x2a0, RZ ;  /* 0x000002a02a367810 */ /* 0x000fe20007ffe0ff */
[----:B------:R0:W4:Y:S01]  /*4200*/  @!P3 LDG.E R45, [R46.64+0x700] ;  /* 0x0007000e2e2db981 */ /* 0x000122000c1e1900 */
[----:B------:R-:W-:-:S02]  /*4210*/  ISETP.GE.AND P5, PT, R48, R79, PT ;  /* 0x0000004f3000720c */ /* 0x000fc40003fa6270 */
[-C--:B------:R-:W-:Y:S01]  /*4220*/  ISETP.GE.AND P3, PT, R54, R79.reuse, PT ;  /* 0x0000004f3600720c */ /* 0x080fe20003f66270 */
[----:B------:R0:W4:Y:S01]  /*4230*/  @!P0 LDG.E R104, [R46.64+0x900] ;  /* 0x0009000e2e688981 */ /* 0x000122000c1e1900 */
[C---:B------:R-:W-:Y:S01]  /*4240*/  IADD3 R48, R42.reuse, 0x320, RZ ;  /* 0x000003202a307810 */ /* 0x040fe20007ffe0ff */
[----:B------:R-:W-:Y:S01]  /*4250*/  CS2R R100, SRZ ;  /* 0x0000000000647805 */ /* 0x000fe2000001ff00 */
[----:B------:R-:W-:Y:S01]  /*4260*/  IADD3 R54, R42, 0x300, RZ ;  /* 0x000003002a367810 */ /* 0x000fe20007ffe0ff */
[----:B------:R0:W4:Y:S01]  /*4270*/  @!P1 LDG.E R103, [R46.64+0x980] ;  /* 0x0009800e2e679981 */ /* 0x000122000c1e1900 */
[-C--:B------:R-:W-:Y:S02]  /*4280*/  ISETP.GE.AND P0, PT, R48, R79.reuse, PT ;  /* 0x0000004f3000720c */ /* 0x080fe40003f06270 */
[----:B------:R-:W-:Y:S01]  /*4290*/  IADD3 R48, R42, 0x340, RZ ;  /* 0x000003402a307810 */ /* 0x000fe20007ffe0ff */
[----:B------:R0:W4:Y:S01]  /*42a0*/  @!P6 LDG.E R105, [R46.64+0x880] ;  /* 0x0008800e2e69e981 */ /* 0x000122000c1e1900 */
[----:B------:R-:W-:-:S02]  /*42b0*/  ISETP.GE.AND P6, PT, R54, R79, PT ;  /* 0x0000004f3600720c */ /* 0x000fc40003fc6270 */
[-C--:B------:R-:W-:Y:S01]  /*42c0*/  ISETP.GE.AND P1, PT, R48, R79.reuse, PT ;  /* 0x0000004f3000720c */ /* 0x080fe20003f26270 */
[----:B------:R0:W4:Y:S01]  /*42d0*/  @!P3 LDG.E R101, [R46.64+0xa80] ;  /* 0x000a800e2e65b981 */ /* 0x000122000c1e1900 */
[C---:B------:R-:W-:Y:S02]  /*42e0*/  IADD3 R48, R42.reuse, 0x380, RZ ;  /* 0x000003802a307810 */ /* 0x040fe40007ffe0ff */
[----:B------:R-:W-:Y:S01]  /*42f0*/  IADD3 R54, R42, 0x360, RZ ;  /* 0x000003602a367810 */ /* 0x000fe20007ffe0ff */
[----:B------:R-:W-:Y:S01]  /*4300*/  CS2R R94, SRZ ;  /* 0x00000000005e7805 */ /* 0x000fe2000001ff00 */
[----:B------:R0:W4:Y:S01]  /*4310*/  @!P2 LDG.E R102, [R46.64+0xa00] ;  /* 0x000a000e2e66a981 */ /* 0x000122000c1e1900 */
[-C--:B------:R-:W-:Y:S02]  /*4320*/  ISETP.GE.AND P3, PT, R48, R79.reuse, PT ;  /* 0x0000004f3000720c */ /* 0x080fe40003f66270 */
[----:B------:R-:W-:Y:S01]  /*4330*/  ISETP.GE.AND P2, PT, R54, R79, PT ;  /* 0x0000004f3600720c */ /* 0x000fe20003f46270 */
[----:B------:R0:W4:Y:S01]  /*4340*/  @!P4 LDG.E R96, [R46.64+0xb00] ;  /* 0x000b000e2e60c981 */ /* 0x000122000c1e1900 */
[----:B------:R-:W-:-:S02]  /*4350*/  IADD3 R48, R42, 0x3a0, RZ ;  /* 0x000003a02a307810 */ /* 0x000fc40007ffe0ff */
[----:B------:R-:W-:Y:S01]  /*4360*/  IADD3 R54, R42, 0x3c0, RZ ;  /* 0x000003c02a367810 */ /* 0x000fe20007ffe0ff */
[----:B------:R0:W4:Y:S01]  /*4370*/  @!P5 LDG.E R95, [R46.64+0xb80] ;  /* 0x000b800e2e5fd981 */ /* 0x000122000c1e1900 */
[-C--:B------:R-:W-:Y:S02]  /*4380*/  ISETP.GE.AND P4, PT, R48, R79.reuse, PT ;  /* 0x0000004f3000720c */ /* 0x080fe40003f86270 */
[-C--:B------:R-:W-:Y:S01]  /*4390*/  ISETP.GE.AND P5, PT, R54, R79.reuse, PT ;  /* 0x0000004f3600720c */ /* 0x080fe20003fa6270 */
[----:B------:R-:W-:Y:S01]  /*43a0*/  CS2R R108, SRZ ;  /* 0x00000000006c7805 */ /* 0x000fe2000001ff00 */
[----:B------:R-:W-:Y:S01]  /*43b0*/  CS2R R106, SRZ ;  /* 0x00000000006a7805 */ /* 0x000fe2000001ff00 */
[----:B------:R0:W4:Y:S01]  /*43c0*/  @!P6 LDG.E R94, [R46.64+0xc00] ;  /* 0x000c000e2e5ee981 */ /* 0x000122000c1e1900 */
[----:B------:R-:W-:Y:S01]  /*43d0*/  CS2R R98, SRZ ;  /* 0x0000000000627805 */ /* 0x000fe2000001ff00 */
[----:B------:R-:W-:Y:S02]  /*43e0*/  IADD3 R42, R42, 0x3e0, RZ ;  /* 0x000003e02a2a7810 */ /* 0x000fe40007ffe0ff */
[----:B------:R0:W4:Y:S04]  /*43f0*/  @!P0 LDG.E R109, [R46.64+0xc80] ;  /* 0x000c800e2e6d8981 */ /* 0x000128000c1e1900 */
[----:B------:R0:W4:Y:S01]  /*4400*/  @!P1 LDG.E R108, [R46.64+0xd00] ;  /* 0x000d000e2e6c9981 */ /* 0x000122000c1e1900 */
[----:B------:R-:W-:-:S03]  /*4410*/  ISETP.GE.AND P6, PT, R42, R79, PT ;  /* 0x0000004f2a00720c */ /* 0x000fc60003fc6270 */
[----:B------:R0:W4:Y:S04]  /*4420*/  @!P2 LDG.E R107, [R46.64+0xd80] ;  /* 0x000d800e2e6ba981 */ /* 0x000128000c1e1900 */
[----:B------:R0:W4:Y:S04]  /*4430*/  @!P3 LDG.E R106, [R46.64+0xe00] ;  /* 0x000e000e2e6ab981 */ /* 0x000128000c1e1900 */
[----:B------:R0:W4:Y:S04]  /*4440*/  @!P4 LDG.E R100, [R46.64+0xe80] ;  /* 0x000e800e2e64c981 */ /* 0x000128000c1e1900 */
[----:B------:R0:W4:Y:S04]  /*4450*/  @!P5 LDG.E R99, [R46.64+0xf00] ;  /* 0x000f000e2e63d981 */ /* 0x000128000c1e1900 */
[----:B------:R0:W4:Y:S01]  /*4460*/  @!P6 LDG.E R98, [R46.64+0xf80] ;  /* 0x000f800e2e62e981 */ /* 0x000122000c1e1900 */
[----:B------:R-:W-:-:S04]  /*4470*/  SHF.L.U32 R115, R75, 0x5, RZ ;  /* 0x000000054b737819 */ /* 0x000fc800000006ff */
[----:B------:R-:W-:Y:S01]  /*4480*/  LOP3.LUT R115, R115, 0xfffffc00, RZ, 0xc0, !PT ;  /* 0xfffffc0073737812 */ /* 0x000fe200078ec0ff */
[----:B--2---:R-:W-:Y:S02]  /*4490*/  FMUL.FTZ R48, R40, 1.4426950216293334961 ;  /* 0x3fb8aa3b28307820 */ /* 0x004fe40000410000 */
[C---:B------:R-:W-:Y:S02]  /*44a0*/  FMUL.FTZ R40, R41.reuse, R64 ;  /* 0x0000004029287220 */ /* 0x040fe40000410000 */
[C---:B------:R-:W-:Y:S02]  /*44b0*/  FMUL.FTZ R42, R41.reuse, R65 ;  /* 0x00000041292a7220 */ /* 0x040fe40000410000 */
[----:B------:R-:W-:Y:S02]  /*44c0*/  FMUL.RZ R54, R40, 0.15915493667125701904 ;  /* 0x3e22f98328367820 */ /* 0x000fe4000040c000 */
[----:B------:R-:W-:Y:S02]  /*44d0*/  FMUL.FTZ R40, R41, R63 ;  /* 0x0000003f29287220 */ /* 0x000fe40000410000 */
[----:B------:R-:W-:-:S02]  /*44e0*/  FMUL.RZ R42, R42, 0.15915493667125701904 ;  /* 0x3e22f9832a2a7820 */ /* 0x000fc4000040c000 */
[----:B0-----:R-:W-:Y:S02]  /*44f0*/  FMUL.RZ R46, R40, 0.15915493667125701904 ;  /* 0x3e22f983282e7820 */ /* 0x001fe4000040c000 */
[----:B------:R-:W-:Y:S01]  /*4500*/  FMUL.FTZ R40, R41, R62 ;  /* 0x0000003e29287220 */ /* 0x000fe20000410000 */
[----:B------:R-:W-:Y:S08]  /*4510*/  MUFU.SIN R91, R42 ;  /* 0x0000002a005b7308 */ /* 0x000ff00000000400 */
[----:B------:R0:W-:Y:S02]  /*4520*/  MUFU.COS R93, R42 ;  /* 0x0000002a005d7308 */ /* 0x0001e40000000000 */
[----:B0-----:R-:W-:-:S02]  /*4530*/  FMUL.RZ R42, R40, 0.15915493667125701904 ;  /* 0x3e22f983282a7820 */ /* 0x001fc4000040c000 */
[----:B------:R-:W-:-:S04]  /*4540*/  FMUL.FTZ R40, R41, R61 ;  /* 0x0000003d29287220 */ /* 0x000fc80000410000 */
[----:B------:R-:W-:Y:S08]  /*4550*/  MUFU.SIN R87, R54 ;  /* 0x0000003600577308 */ /* 0x000ff00000000400 */
[----:B------:R0:W-:Y:S02]  /*4560*/  MUFU.COS R89, R54 ;  /* 0x0000003600597308 */ /* 0x0001e40000000000 */
[----:B0-----:R-:W-:Y:S01]  /*4570*/  FMUL.RZ R54, R40, 0.15915493667125701904 ;  /* 0x3e22f98328367820 */ /* 0x001fe2000040c000 */
[----:B------:R-:W-:-:S05]  /*4580*/  IADD3 R40, R115, R74, RZ ;  /* 0x0000004a73287210 */ /* 0x000fca0007ffe0ff */
[----:B------:R-:W-:Y:S01]  /*4590*/  MUFU.SIN R82, R42 ;  /* 0x0000002a00527308 */ /* 0x000fe20000000400 */
[C---:B------:R-:W-:Y:S02]  /*45a0*/  IADD3 R55, R40.reuse, 0x20, RZ ;  /* 0x0000002028377810 */ /* 0x040fe40007ffe0ff */
[----:B------:R-:W-:-:S05]  /*45b0*/  LEA.HI.SX32 R47, R40, R40, 0x1b ;  /* 0x00000028282f7211 */ /* 0x000fca00078fdaff */
[----:B------:R0:W-:Y:S01]  /*45c0*/  MUFU.COS R83, R42 ;  /* 0x0000002a00537308 */ /* 0x0001e20000000000 */
[C---:B------:R-:W-:Y:S01]  /*45d0*/  IADD3 R119, R40.reuse, 0x60, RZ ;  /* 0x0000006028777810 */ /* 0x040fe20007ffe0ff */
[----:B---3--:R1:W-:Y:S01]  /*45e0*/  STS [R47.X4], R44 ;  /* 0x0000002c2f007388 */ /* 0x0083e20000004800 */
[C---:B------:R-:W-:Y:S02]  /*45f0*/  IADD3 R121, R40.reuse, 0x80, RZ ;  /* 0x0000008028797810 */ /* 0x040fe40007ffe0ff */
[-C--:B0-----:R-:W-:Y:S02]  /*4600*/  LEA.HI.SX32 R42, R55, R40.reuse, 0x1b ;  /* 0x00000028372a7211 */ /* 0x081fe400078fdaff */
[C---:B------:R-:W-:Y:S02]  /*4610*/  IADD3 R55, R40.reuse, 0x40, RZ ;  /* 0x0000004028377810 */ /* 0x040fe40007ffe0ff */
[C---:B------:R-:W-:Y:S02]  /*4620*/  IADD3 R125, R40.reuse, 0xc0, RZ ;  /* 0x000000c0287d7810 */ /* 0x040fe40007ffe0ff */
[----:B-1----:R-:W-:Y:S01]  /*4630*/  LEA.HI.SX32 R47, R55, R40, 0x1b ;  /* 0x00000028372f7211 */ /* 0x002fe200078fdaff */
[----:B------:R0:W-:Y:S01]  /*4640*/  STS [R42.X4+0x80], R43 ;  /* 0x0000802b2a007388 */ /* 0x0001e20000004800 */
[----:B------:R-:W-:-:S02]  /*4650*/  IADD3 R123, R40, 0xa0, RZ ;  /* 0x000000a0287b7810 */ /* 0x000fc40007ffe0ff */
[-C--:B------:R-:W-:Y:S01]  /*4660*/  LEA.HI.SX32 R119, R119, R40.reuse, 0x1b ;  /* 0x0000002877777211 */ /* 0x080fe200078fdaff */
[----:B----4-:R1:W-:Y:S01]  /*4670*/  STS [R47.X4+0x100], R78 ;  /* 0x0001004e2f007388 */ /* 0x0103e20000004800 */
[-C--:B------:R-:W-:Y:S02]  /*4680*/  LEA.HI.SX32 R44, R125, R40.reuse, 0x1b ;  /* 0x000000287d2c7211 */ /* 0x080fe400078fdaff */
[-C--:B------:R-:W-:Y:S02]  /*4690*/  LEA.HI.SX32 R123, R123, R40.reuse, 0x1b ;  /* 0x000000287b7b7211 */ /* 0x080fe400078fdaff */
[-C--:B0-----:R-:W-:Y:S02]  /*46a0*/  LEA.HI.SX32 R42, R121, R40.reuse, 0x1b ;  /* 0x00000028792a7211 */ /* 0x081fe400078fdaff */
[C---:B------:R-:W-:Y:S02]  /*46b0*/  IADD3 R43, R40.reuse, 0xe0, RZ ;  /* 0x000000e0282b7810 */ /* 0x040fe40007ffe0ff */
[C---:B------:R-:W-:Y:S01]  /*46c0*/  IADD3 R121, R40.reuse, 0x100, RZ ;  /* 0x0000010028797810 */ /* 0x040fe20007ffe0ff */
[----:B-1----:R-:W-:Y:S01]  /*46d0*/  FMUL.FTZ R47, R41, R59 ;  /* 0x0000003b292f7220 */ /* 0x002fe20000410000 */
[C---:B------:R-:W-:Y:S01]  /*46e0*/  IADD3 R125, R40.reuse, 0x120, RZ ;  /* 0x00000120287d7810 */ /* 0x040fe20007ffe0ff */
[----:B------:R0:W-:Y:S01]  /*46f0*/  STS [R119.X4+0x180], R114 ;  /* 0x0001807277007388 */ /* 0x0001e20000004800 */
[-C--:B------:R-:W-:Y:S01]  /*4700*/  LEA.HI.SX32 R43, R43, R40.reuse, 0x1b ;  /* 0x000000282b2b7211 */ /* 0x080fe200078fdaff */
[----:B------:R-:W-:Y:S01]  /*4710*/  MUFU.SIN R86, R46 ;  /* 0x0000002e00567308 */ /* 0x000fe20000000400 */
[----:B------:R-:W-:Y:S01]  /*4720*/  IADD3 R127, R40, 0x140, RZ ;  /* 0x00000140287f7810 */ /* 0x000fe20007ffe0ff */
[----:B------:R1:W-:Y:S01]  /*4730*/  STS [R42.X4+0x200], R53 ;  /* 0x000200352a007388 */ /* 0x0003e20000004800 */
[----:B------:R-:W-:-:S02]  /*4740*/  LEA.HI.SX32 R125, R125, R40, 0x1b ;  /* 0x000000287d7d7211 */ /* 0x000fc400078fdaff */
[C---:B------:R-:W-:Y:S01]  /*4750*/  IADD3 R131, R40.reuse, 0x180, RZ ;  /* 0x0000018028837810 */ /* 0x040fe20007ffe0ff */
[----:B------:R2:W-:Y:S02]  /*4760*/  STS [R123.X4+0x280], R52 ;  /* 0x000280347b007388 */ /* 0x0005e40000004800 */
[----:B------:R3:W-:Y:S01]  /*4770*/  MUFU.COS R88, R46 ;  /* 0x0000002e00587308 */ /* 0x0007e20000000000 */
[----:B0-----:R-:W-:Y:S01]  /*4780*/  FMUL.RZ R114, R47, 0.15915493667125701904 ;  /* 0x3e22f9832f727820 */ /* 0x001fe2000040c000 */
[----:B------:R-:W-:Y:S02]  /*4790*/  IADD3 R47, R40, 0x160, RZ ;  /* 0x00000160282f7810 */ /* 0x000fe40007ffe0ff */
[-C--:B-1----:R-:W-:Y:S01]  /*47a0*/  LEA.HI.SX32 R42, R121, R40.reuse, 0x1b ;  /* 0x00000028792a7211 */ /* 0x082fe200078fdaff */
[----:B------:R0:W-:Y:S01]  /*47b0*/  STS [R44.X4+0x300], R51 ;  /* 0x000300332c007388 */ /* 0x0001e20000004800 */
[----:B------:R-:W-:Y:S01]  /*47c0*/  LEA.HI.SX32 R127, R127, R40, 0x1b ;  /* 0x000000287f7f7211 */ /* 0x000fe200078fdaff */
[----:B---3--:R-:W-:-:S02]  /*47d0*/  FMUL.FTZ R46, R41, R60 ;  /* 0x0000003c292e7220 */ /* 0x008fc40000410000 */
[----:B------:R-:W-:Y:S01]  /*47e0*/  STS [R43.X4+0x380], R118 ;  /* 0x000380762b007388 */ /* 0x000fe20000004800 */
[C---:B------:R-:W-:Y:S01]  /*47f0*/  IADD3 R135, R40.reuse, 0x1a0, RZ ;  /* 0x000001a028877810 */ /* 0x040fe20007ffe0ff */
[----:B--2---:R-:W-:Y:S01]  /*4800*/  MUFU.SIN R52, R114 ;  /* 0x0000007200347308 */ /* 0x004fe20000000400 */
[----:B------:R-:W-:Y:S01]  /*4810*/  IADD3 R141, R40, 0x1c0, RZ ;  /* 0x000001c0288d7810 */ /* 0x000fe20007ffe0ff */
[----:B------:R-:W-:Y:S01]  /*4820*/  STS [R42.X4+0x400], R117 ;  /* 0x000400752a007388 */ /* 0x000fe20000004800 */
[----:B------:R-:W-:Y:S01]  /*4830*/  FMUL.RZ R120, R46, 0.15915493667125701904 ;  /* 0x3e22f9832e787820 */ /* 0x000fe2000040c000 */
[C---:B------:R-:W-:Y:S02]  /*4840*/  IADD3 R143, R40.reuse, 0x1e0, RZ ;  /* 0x000001e0288f7810 */ /* 0x040fe40007ffe0ff */
[----:B------:R1:W-:Y:S02]  /*4850*/  STS [R125.X4+0x480], R116 ;  /* 0x000480747d007388 */ /* 0x0003e40000004800 */
[----:B0-----:R0:W-:Y:S01]  /*4860*/  MUFU.COS R51, R114 ;  /* 0x0000007200337308 */ /* 0x0011e20000000000 */
[C---:B------:R-:W-:Y:S01]  /*4870*/  IADD3 R157, R40.reuse, 0x200, RZ ;  /* 0x00000200289d7810 */ /* 0x040fe20007ffe0ff */
[----:B------:R2:W-:Y:S01]  /*4880*/  STS [R127.X4+0x500], R50 ;  /* 0x000500327f007388 */ /* 0x0005e20000004800 */
[----:B------:R-:W-:-:S02]  /*4890*/  IADD3 R159, R40, 0x220, RZ ;  /* 0x00000220289f7810 */ /* 0x000fc40007ffe0ff */
[C---:B------:R-:W-:Y:S02]  /*48a0*/  IADD3 R161, R40.reuse, 0x240, RZ ;  /* 0x0000024028a17810 */ /* 0x040fe40007ffe0ff */
[-C--:B-1----:R-:W-:Y:S02]  /*48b0*/  LEA.HI.SX32 R125, R131, R40.reuse, 0x1b ;  /* 0x00000028837d7211 */ /* 0x082fe400078fdaff */
[-C--:B0-----:R-:W-:Y:S01]  /*48c0*/  LEA.HI.SX32 R114, R47, R40.reuse, 0x1b ;  /* 0x000000282f727211 */ /* 0x081fe200078fdaff */
[----:B------:R-:W-:Y:S01]  /*48d0*/  MUFU.SIN R79, R54 ;  /* 0x00000036004f7308 */ /* 0x000fe20000000400 */
[-C--:B------:R-:W-:Y:S02]  /*48e0*/  LEA.HI.SX32 R116, R135, R40.reuse, 0x1b ;  /* 0x0000002887747211 */ /* 0x080fe400078fdaff */
[----:B------:R-:W-:Y:S01]  /*48f0*/  LEA.HI.SX32 R118, R141, R40, 0x1b ;  /* 0x000000288d767211 */ /* 0x000fe200078fdaff */
[----:B------:R-:W-:Y:S01]  /*4900*/  FMUL.FTZ R43, R41, R58 ;  /* 0x0000003a292b7220 */ /* 0x000fe20000410000 */
[C---:B------:R-:W-:Y:S01]  /*4910*/  IADD3 R124, R40.reuse, 0x260, RZ ;  /* 0x00000260287c7810 */ /* 0x040fe20007ffe0ff */
[----:B------:R0:W-:Y:S01]  /*4920*/  STS [R114.X4+0x580], R113 ;  /* 0x0005807172007388 */ /* 0x0001e20000004800 */
[----:B--2---:R-:W-:Y:S01]  /*4930*/  LEA.HI.SX32 R127, R143, R40, 0x1b ;  /* 0x000000288f7f7211 */ /* 0x004fe200078fdaff */
[----:B------:R-:W-:Y:S01]  /*4940*/  MUFU.COS R80, R54 ;  /* 0x0000003600507308 */ /* 0x000fe20000000000 */
[C---:B------:R-:W-:Y:S01]  /*4950*/  IADD3 R42, R40.reuse, 0x280, RZ ;  /* 0x00000280282a7810 */ /* 0x040fe20007ffe0ff */
[----:B------:R-:W-:Y:S01]  /*4960*/  STS [R125.X4+0x600], R112 ;  /* 0x000600707d007388 */ /* 0x000fe20000004800 */
[----:B------:R-:W-:Y:S01]  /*4970*/  IADD3 R126, R40, 0x2a0, RZ ;  /* 0x000002a0287e7810 */ /* 0x000fe20007ffe0ff */
[----:B------:R-:W-:Y:S01]  /*4980*/  FMUL.FTZ R46, R48, R60 ;  /* 0x0000003c302e7220 */ /* 0x000fe20000410000 */
[----:B------:R-:W-:-:S03]  /*4990*/  LEA.HI.SX32 R122, R159, R40, 0x1b ;  /* 0x000000289f7a7211 */ /* 0x000fc600078fdaff */
[----:B------:R-:W-:Y:S01]  /*49a0*/  MUFU.SIN R54, R120 ;  /* 0x0000007800367308 */ /* 0x000fe20000000400 */
[C---:B------:R-:W-:Y:S01]  /*49b0*/  IADD3 R44, R40.reuse, 0x2c0, RZ ;  /* 0x000002c0282c7810 */ /* 0x040fe20007ffe0ff */
[----:B------:R-:W-:Y:S01]  /*49c0*/  FMUL.FTZ R128, R41, R57 ;  /* 0x0000003929807220 */ /* 0x000fe20000410000 */
[-C--:B------:R-:W-:Y:S01]  /*49d0*/  LEA.HI.SX32 R131, R161, R40.reuse, 0x1b ;  /* 0x00000028a1837211 */ /* 0x080fe200078fdaff */
[----:B------:R-:W-:Y:S04]  /*49e0*/  STS [R116.X4+0x680], R111 ;  /* 0x0006806f74007388 */ /* 0x000fe80000004800 */
[----:B------:R1:W-:Y:S01]  /*49f0*/  MUFU.COS R55, R120 ;  /* 0x0000007800377308 */ /* 0x0003e20000000000 */
[----:B------:R-:W-:Y:S01]  /*4a00*/  IADD3 R139, R40, 0x2e0, RZ ;  /* 0x000002e0288b7810 */ /* 0x000fe20007ffe0ff */
[----:B------:R-:W-:Y:S01]  /*4a10*/  STS [R118.X4+0x700], R45 ;  /* 0x0007002d76007388 */ /* 0x000fe20000004800 */
[----:B------:R-:W-:Y:S01]  /*4a20*/  LEA.HI.SX32 R124, R124, R40, 0x1b ;  /* 0x000000287c7c7211 */ /* 0x000fe200078fdaff */
[----:B------:R-:W-:Y:S01]  /*4a30*/  FMUL.RZ R130, R43, 0.15915493667125701904 ;  /* 0x3e22f9832b827820 */ /* 0x000fe2000040c000 */
[----:B------:R-:W-:-:S02]  /*4a40*/  IADD3 R137, R40, 0x300, RZ ;  /* 0x0000030028897810 */ /* 0x000fc40007ffe0ff */
[-C--:B-1----:R-:W-:Y:S01]  /*4a50*/  LEA.HI.SX32 R120, R157, R40.reuse, 0x1b ;  /* 0x000000289d787211 */ /* 0x082fe200078fdaff */
[----:B------:R-:W-:Y:S01]  /*4a60*/  STS [R127.X4+0x780], R110 ;  /* 0x0007806e7f007388 */ /* 0x000fe20000004800 */
[-C--:B------:R-:W-:Y:S01]  /*4a70*/  LEA.HI.SX32 R135, R42, R40.reuse, 0x1b ;  /* 0x000000282a877211 */ /* 0x080fe200078fdaff */
[----:B------:R-:W-:Y:S01]  /*4a80*/  FMUL.RZ R136, R128, 0.15915493667125701904 ;  /* 0x3e22f98380887820 */ /* 0x000fe2000040c000 */
[----:B------:R-:W-:Y:S01]  /*4a90*/  IADD3 R133, R40, 0x320, RZ ;  /* 0x0000032028857810 */ /* 0x000fe20007ffe0ff */
[----:B------:R-:W-:Y:S01]  /*4aa0*/  STS [R120.X4+0x800], R97 ;  /* 0x0008006178007388 */ /* 0x000fe20000004800 */
[-C--:B------:R-:W-:Y:S01]  /*4ab0*/  LEA.HI.SX32 R126, R126, R40.reuse, 0x1b ;  /* 0x000000287e7e7211 */ /* 0x080fe200078fdaff */
[----:B------:R-:W-:Y:S01]  /*4ac0*/  MUFU.EX2 R78, R46 ;  /* 0x0000002e004e7308 */ /* 0x000fe20000000800 */
[----:B------:R-:W-:Y:S01]  /*4ad0*/  IADD3 R129, R40, 0x340, RZ ;  /* 0x0000034028817810 */ /* 0x000fe20007ffe0ff */
[----:B------:R-:W-:Y:S01]  /*4ae0*/  STS [R122.X4+0x880], R105 ;  /* 0x000880697a007388 */ /* 0x000fe20000004800 */
[----:B------:R-:W-:-:S02]  /*4af0*/  LEA.HI.SX32 R141, R44, R40, 0x1b ;  /* 0x000000282c8d7211 */ /* 0x000fc400078fdaff */
[C---:B------:R-:W-:Y:S01]  /*4b00*/  IADD3 R123, R40.reuse, 0x360, RZ ;  /* 0x00000360287b7810 */ /* 0x040fe20007ffe0ff */
[----:B------:R-:W-:Y:S01]  /*4b10*/  STS [R131.X4+0x900], R104 ;  /* 0x0009006883007388 */ /* 0x000fe20000004800 */
[-C--:B------:R-:W-:Y:S01]  /*4b20*/  LEA.HI.SX32 R128, R139, R40.reuse, 0x1b ;  /* 0x000000288b807211 */ /* 0x080fe200078fdaff */
[----:B------:R-:W-:Y:S01]  /*4b30*/  MUFU.SIN R46, R130 ;  /* 0x00000082002e7308 */ /* 0x000fe20000000400 */
[C---:B------:R-:W-:Y:S01]  /*4b40*/  IADD3 R119, R40.reuse, 0x380, RZ ;  /* 0x0000038028777810 */ /* 0x040fe20007ffe0ff */
[----:B------:R-:W-:Y:S01]  /*4b50*/  STS [R124.X4+0x980], R103 ;  /* 0x000980677c007388 */ /* 0x000fe20000004800 */
[-C--:B------:R-:W-:Y:S02]  /*4b60*/  LEA.HI.SX32 R137, R137, R40.reuse, 0x1b ;  /* 0x0000002889897211 */ /* 0x080fe400078fdaff */
[C---:B------:R-:W-:Y:S01]  /*4b70*/  IADD3 R117, R40.reuse, 0x3a0, RZ ;  /* 0x000003a028757810 */ /* 0x040fe20007ffe0ff */
[----:B------:R-:W-:Y:S02]  /*4b80*/  STS [R135.X4+0xa00], R102 ;  /* 0x000a006687007388 */ /* 0x000fe40000004800 */
[----:B------:R1:W-:Y:S01]  /*4b90*/  MUFU.COS R47, R130 ;  /* 0x00000082002f7308 */ /* 0x0003e20000000000 */
[----:B------:R-:W-:Y:S01]  /*4ba0*/  IADD3 R43, R40, 0x3c0, RZ ;  /* 0x000003c0282b7810 */ /* 0x000fe20007ffe0ff */
[----:B------:R2:W-:Y:S01]  /*4bb0*/  STS [R126.X4+0xa80], R101 ;  /* 0x000a80657e007388 */ /* 0x0005e20000004800 */
[----:B------:R-:W-:-:S02]  /*4bc0*/  LEA.HI.SX32 R129, R129, R40, 0x1b ;  /* 0x0000002881817211 */ /* 0x000fc400078fdaff */
[-C--:B------:R-:W-:Y:S01]  /*4bd0*/  LEA.HI.SX32 R132, R123, R40.reuse, 0x1b ;  /* 0x000000287b847211 */ /* 0x080fe200078fdaff */
[----:B------:R-:W-:Y:S01]  /*4be0*/  STS [R141.X4+0xb00], R96 ;  /* 0x000b00608d007388 */ /* 0x000fe20000004800 */
[----:B-1----:R-:W-:-:S03]  /*4bf0*/  LEA.HI.SX32 R130, R133, R40, 0x1b ;  /* 0x0000002885827211 */ /* 0x002fc600078fdaff */
[----:B------:R-:W-:Y:S01]  /*4c00*/  STS [R128.X4+0xb80], R95 ;  /* 0x000b805f80007388 */ /* 0x000fe20000004800 */
[-C--:B------:R-:W-:Y:S02]  /*4c10*/  LEA.HI.SX32 R119, R119, R40.reuse, 0x1b ;  /* 0x0000002877777211 */ /* 0x080fe400078fdaff */
[-C--:B------:R-:W-:Y:S01]  /*4c20*/  LEA.HI.SX32 R117, R117, R40.reuse, 0x1b ;  /* 0x0000002875757211 */ /* 0x080fe200078fdaff */
[----:B------:R-:W-:Y:S01]  /*4c30*/  STS [R137.X4+0xc00], R94 ;  /* 0x000c005e89007388 */ /* 0x000fe20000004800 */
[----:B------:R-:W-:Y:S02]  /*4c40*/  LEA.HI.SX32 R134, R43, R40, 0x1b ;  /* 0x000000282b867211 */ /* 0x000fe400078fdaff */
[----:B------:R-:W-:Y:S01]  /*4c50*/  IADD3 R121, R40, 0x3e0, RZ ;  /* 0x000003e028797810 */ /* 0x000fe20007ffe0ff */
[----:B------:R-:W-:Y:S01]  /*4c60*/  STS [R130.X4+0xc80], R109 ;  /* 0x000c806d82007388 */ /* 0x000fe20000004800 */
[----:B------:R-:W-:-:S03]  /*4c70*/  SHF.L.U32 R123, R75, 0x4, RZ ;  /* 0x000000044b7b7819 */ /* 0x000fc600000006ff */
[----:B------:R-:W-:Y:S01]  /*4c80*/  STS [R129.X4+0xd00], R108 ;  /* 0x000d006c81007388 */ /* 0x000fe20000004800 */
[----:B------:R-:W-:-:S03]  /*4c90*/  LEA.HI.SX32 R121, R121, R40, 0x1b ;  /* 0x0000002879797211 */ /* 0x000fc600078fdaff */
[----:B------:R-:W-:Y:S01]  /*4ca0*/  STS [R132.X4+0xd80], R107 ;  /* 0x000d806b84007388 */ /* 0x000fe20000004800 */
[----:B------:R-:W-:-:S03]  /*4cb0*/  FMUL.FTZ R40, R41, R56 ;  /* 0x0000003829287220 */ /* 0x000fc60000410000 */
[----:B------:R-:W-:Y:S04]  /*4cc0*/  STS [R119.X4+0xe00], R106 ;  /* 0x000e006a77007388 */ /* 0x000fe80000004800 */
[----:B------:R-:W-:Y:S04]  /*4cd0*/  STS [R117.X4+0xe80], R100 ;  /* 0x000e806475007388 */ /* 0x000fe80000004800 */
[----:B------:R1:W-:Y:S01]  /*4ce0*/  STS [R134.X4+0xf00], R99 ;  /* 0x000f006386007388 */ /* 0x0003e20000004800 */
[----:B0-----:R-:W-:Y:S01]  /*4cf0*/  FMUL.RZ R113, R40, 0.15915493667125701904 ;  /* 0x3e22f98328717820 */ /* 0x001fe2000040c000 */
[----:B--2---:R-:W-:-:S02]  /*4d00*/  IADD3 R101, R123, 0x2, RZ ;  /* 0x000000027b657810 */ /* 0x004fc40007ffe0ff */
[----:B------:R-:W-:Y:S02]  /*4d10*/  LEA R40, R74, R115, 0x5 ;  /* 0x000000734a287211 */ /* 0x000fe400078e28ff */
[----:B-1----:R-:W-:-:S04]  /*4d20*/  IADD3 R99, R123, 0x1, RZ ;  /* 0x000000017b637810 */ /* 0x002fc80007ffe0ff */
[-C--:B------:R-:W-:Y:S02]  /*4d30*/  ISETP.GE.U32.AND P1, PT, R99, R68.reuse, PT ;  /* 0x000000446300720c */ /* 0x080fe40003f26070 */
[----:B------:R-:W-:Y:S02]  /*4d40*/  IADD3 R99, R123, 0x3, RZ ;  /* 0x000000037b637810 */ /* 0x000fe40007ffe0ff */
[----:B------:R-:W-:Y:S02]  /*4d50*/  ISETP.GE.U32.AND P0, PT, R101, R68, PT ;  /* 0x000000446500720c */ /* 0x000fe40003f06070 */
[----:B------:R-:W-:Y:S02]  /*4d60*/  LEA.HI.SX32 R40, R40, R40, 0x1b ;  /* 0x0000002828287211 */ /* 0x000fe400078fdaff */
[----:B------:R-:W-:Y:S02]  /*4d70*/  ISETP.GE.U32.AND P4, PT, R99, R68, PT ;  /* 0x000000446300720c */ /* 0x000fe40003f86070 */
[----:B------:R-:W-:-:S02]  /*4d80*/  IADD3 R101, R123, 0x5, RZ ;  /* 0x000000057b657810 */ /* 0x000fc40007ffe0ff */
[----:B------:R-:W-:Y:S01]  /*4d90*/  IADD3 R99, R123, 0x4, RZ ;  /* 0x000000047b637810 */ /* 0x000fe20007ffe0ff */
[----:B------:R0:W-:Y:S01]  /*4da0*/  STS [R121.X4+0xf80], R98 ;  /* 0x000f806279007388 */ /* 0x0001e20000004800 */
[----:B------:R-:W-:-:S06]  /*4db0*/  NOP ;  /* 0x0000000000007918 */ /* 0x000fcc0000000000 */
[----:B------:R-:W1:Y:S01]  /*4dc0*/  LDS R96, [R40.X4+0x4] ;  /* 0x0000040028607984 */ /* 0x000e620000004800 */
[-C--:B------:R-:W-:Y:S02]  /*4dd0*/  ISETP.GE.U32.AND P5, PT, R101, R68.reuse, PT ;  /* 0x000000446500720c */ /* 0x080fe40003fa6070 */
[----:B------:R-:W-:Y:S01]  /*4de0*/  ISETP.GE.U32.AND P6, PT, R99, R68, PT ;  /* 0x000000446300720c */ /* 0x000fe20003fc6070 */
[----:B------:R-:W2:Y:S04]  /*4df0*/  LDS R94, [R40.X4] ;  /* 0x00000000285e7984 */ /* 0x000ea80000004800 */
[----:B------:R-:W3:Y:S04]  /*4e00*/  LDS R101, [R40.X4+0x1c] ;  /* 0x00001c0028657984 */ /* 0x000ee80000004800 */
[----:B------:R-:W4:Y:S01]  /*4e10*/  LDS R99, [R40.X4+0x18] ;  /* 0x0000180028637984 */ /* 0x000f220000004800 */
[----:B------:R-:W-:-:S02]  /*4e20*/  FMUL.FTZ R95, R41, R39 ;  /* 0x00000027295f7220 */ /* 0x000fc40000410000 */
[C---:B------:R-:W-:Y:S02]  /*4e30*/  FMUL.FTZ R92, R48.reuse, R65 ;  /* 0x00000041305c7220 */ /* 0x040fe40000410000 */
[C---:B------:R-:W-:Y:S02]  /*4e40*/  FMUL.FTZ R90, R48.reuse, R64 ;  /* 0x00000040305a7220 */ /* 0x040fe40000410000 */
[C---:B------:R-:W-:Y:S02]  /*4e50*/  FMUL.FTZ R85, R48.reuse, R63 ;  /* 0x0000003f30557220 */ /* 0x040fe40000410000 */
[C---:B------:R-:W-:Y:S02]  /*4e60*/  FMUL.FTZ R84, R48.reuse, R62 ;  /* 0x0000003e30547220 */ /* 0x040fe40000410000 */
[----:B------:R-:W-:Y:S01]  /*4e70*/  FMUL.FTZ R81, R48, R61 ;  /* 0x0000003d30517220 */ /* 0x000fe20000410000 */
[----:B------:R-:W-:Y:S01]  /*4e80*/  IADD3 R103, R123, 0x6, RZ ;  /* 0x000000067b677810 */ /* 0x000fe20007ffe0ff */
[----:B------:R-:W-:Y:S01]  /*4e90*/  FMUL.RZ R100, R95, 0.15915493667125701904 ;  /* 0x3e22f9835f647820 */ /* 0x000fe2000040c000 */
[----:B------:R-:W-:Y:S04]  /*4ea0*/  LDS R97, [R40.X4+0xc] ;  /* 0x00000c0028617984 */ /* 0x000fe80000004800 */
[----:B------:R-:W1:Y:S01]  /*4eb0*/  LDS R95, [R40.X4+0x8] ;  /* 0x00000800285f7984 */ /* 0x000e620000004800 */
[----:B------:R-:W0:Y:S08]  /*4ec0*/  MUFU.EX2 R92, R92 ;  /* 0x0000005c005c7308 */ /* 0x000e300000000800 */
[----:B------:R-:W0:Y:S08]  /*4ed0*/  MUFU.EX2 R90, R90 ;  /* 0x0000005a005a7308 */ /* 0x000e300000000800 */
[----:B------:R-:W1:Y:S08]  /*4ee0*/  MUFU.EX2 R85, R85 ;  /* 0x0000005500557308 */ /* 0x000e700000000800 */
[----:B------:R-:W1:Y:S01]  /*4ef0*/  MUFU.EX2 R84, R84 ;  /* 0x0000005400547308 */ /* 0x000e620000000800 */
[----:B0-----:R-:W-:-:S07]  /*4f00*/  FMUL.FTZ R98, R41, R38 ;  /* 0x0000002629627220 */ /* 0x001fce0000410000 */
[----:B------:R-:W0:Y:S01]  /*4f10*/  MUFU.EX2 R81, R81 ;  /* 0x0000005100517308 */ /* 0x000e220000000800 */
[----:B------:R-:W-:Y:S01]  /*4f20*/  FMUL.RZ R102, R98, 0.15915493667125701904 ;  /* 0x3e22f98362667820 */ /* 0x000fe2000040c000 */
[-C--:B------:R-:W-:Y:S01]  /*4f30*/  ISETP.GE.U32.AND P3, PT, R103, R68.reuse, PT ;  /* 0x000000446700720c */ /* 0x080fe20003f66070 */
[C---:B------:R-:W-:Y:S01]  /*4f40*/  FMUL.FTZ R93, R92.reuse, R93 ;  /* 0x0000005d5c5d7220 */ /* 0x040fe20000410000 */
[----:B------:R-:W-:Y:S04]  /*4f50*/  LDS R98, [R40.X4+0x10] ;  /* 0x0000100028627984 */ /* 0x000fe80000004800 */
[----:B------:R-:W-:Y:S01]  /*4f60*/  MUFU.SIN R122, R100 ;  /* 0x00000064007a7308 */ /* 0x000fe20000000400 */
[----:B------:R-:W-:Y:S01]  /*4f70*/  FMUL.FTZ R91, R92, R91 ;  /* 0x0000005b5c5b7220 */ /* 0x000fe20000410000 */
[----:B------:R-:W-:Y:S01]  /*4f80*/  ISETP.GE.U32.AND P2, PT, R123, R68, PT ;  /* 0x000000447b00720c */ /* 0x000fe20003f46070 */
[----:B-1----:R-:W-:-:S05]  /*4f90*/  FMUL.FTZ R96, R17, R96 ;  /* 0x0000006011607220 */ /* 0x002fca0000410000 */
[----:B------:R1:W-:Y:S01]  /*4fa0*/  MUFU.COS R120, R100 ;  /* 0x0000006400787308 */ /* 0x0003e20000000000 */
[----:B--2---:R-:W-:Y:S01]  /*4fb0*/  FMUL.FTZ R94, R17, R94 ;  /* 0x0000005e115e7220 */ /* 0x004fe20000410000 */
[----:B------:R-:W-:Y:S01]  /*4fc0*/  IADD3 R103, R123, 0x7, RZ ;  /* 0x000000077b677810 */ /* 0x000fe20007ffe0ff */
[C---:B------:R-:W-:Y:S01]  /*4fd0*/  FMUL.FTZ R89, R90.reuse, R89 ;  /* 0x000000595a597220 */ /* 0x040fe20000410000 */
[----:B------:R-:W-:Y:S01]  /*4fe0*/  LDS R92, [R40.X4+0x24] ;  /* 0x00002400285c7984 */ /* 0x000fe20000004800 */
[----:B------:R-:W-:Y:S02]  /*4ff0*/  FMUL.FTZ R87, R90, R87 ;  /* 0x000000575a577220 */ /* 0x000fe40000410000 */
[----:B---3--:R-:W-:Y:S01]  /*5000*/  FMUL.FTZ R101, R14, R101 ;  /* 0x000000650e657220 */ /* 0x008fe20000410000 */
[----:B------:R-:W-:Y:S04]  /*5010*/  LDS R90, [R40.X4+0x20] ;  /* 0x00002000285a7984 */ /* 0x000fe80000004800 */
[----:B-1----:R-:W1:Y:S01]  /*5020*/  LDS R100, [R40.X4+0x14] ;  /* 0x0000140028647984 */ /* 0x002e620000004800 */
[----:B------:R-:W-:-:S02]  /*5030*/  FMUL.FTZ R86, R85, R86 ;  /* 0x0000005655567220 */ /* 0x000fc40000410000 */
[----:B------:R-:W-:Y:S02]  /*5040*/  FMUL.FTZ R82, R84, R82 ;  /* 0x0000005254527220 */ /* 0x000fe40000410000 */
[----:B----4-:R-:W-:Y:S01]  /*5050*/  FMUL.FTZ R99, R14, R99 ;  /* 0x000000630e637220 */ /* 0x010fe20000410000 */
[----:B------:R-:W-:Y:S01]  /*5060*/  MUFU.SIN R45, R113 ;  /* 0x00000071002d7308 */ /* 0x000fe20000000400 */
[----:B------:R-:W-:Y:S02]  /*5070*/  FSEL R115, R91, RZ, !P2 ;  /* 0x000000ff5b737208 */ /* 0x000fe40005000000 */
[----:B------:R-:W-:Y:S02]  /*5080*/  FSEL R114, R96, RZ, !P2 ;  /* 0x000000ff60727208 */ /* 0x000fe40005000000 */
[----:B------:R-:W-:-:S03]  /*5090*/  FSEL R112, R93, 1, !P2 ;  /* 0x3f8000005d707808 */ /* 0x000fc60005000000 */
[----:B------:R2:W-:Y:S01]  /*50a0*/  MUFU.COS R116, R113 ;  /* 0x0000007100747308 */ /* 0x0005e20000000000 */
[----:B------:R-:W-:Y:S02]  /*50b0*/  FSEL R111, R87, RZ, !P1 ;  /* 0x000000ff576f7208 */ /* 0x000fe40004800000 */
[----:B------:R-:W-:Y:S01]  /*50c0*/  FSEL R108, R89, 1, !P1 ;  /* 0x3f800000596c7808 */ /* 0x000fe20004800000 */
[----:B------:R-:W-:Y:S01]  /*50d0*/  LDS R87, [R40.X4+0x28] ;  /* 0x0000280028577984 */ /* 0x000fe20000004800 */
[----:B------:R-:W-:-:S03]  /*50e0*/  FSEL R107, R86, RZ, !P0 ;  /* 0x000000ff566b7208 */ /* 0x000fc60004000000 */
[----:B------:R-:W-:Y:S01]  /*50f0*/  MUFU.SIN R119, R102 ;  /* 0x0000006600777308 */ /* 0x000fe20000000400 */
[----:B--2---:R-:W-:Y:S01]  /*5100*/  FSEL R113, R94, RZ, !P2 ;  /* 0x000000ff5e717208 */ /* 0x004fe20005000000 */
[----:B------:R-:W2:Y:S01]  /*5110*/  LDS R89, [R40.X4+0x2c] ;  /* 0x00002c0028597984 */ /* 0x000ea20000004800 */
[----:B------:R-:W-:Y:S01]  /*5120*/  ISETP.GE.U32.AND P2, PT, R103, R68, PT ;  /* 0x000000446700720c */ /* 0x000fe20003f46070 */
[----:B0-----:R-:W-:Y:S01]  /*5130*/  FMUL.FTZ R80, R81, R80 ;  /* 0x0000005051507220 */ /* 0x001fe20000410000 */
[----:B------:R-:W-:Y:S01]  /*5140*/  FSEL R103, R82, RZ, !P4 ;  /* 0x000000ff52677208 */ /* 0x000fe20006000000 */
[----:B------:R-:W0:Y:S02]  /*5150*/  LDS R86, [R40.X4+0x34] ;  /* 0x0000340028567984 */ /* 0x000e240000004800 */
[----:B------:R3:W-:Y:S02]  /*5160*/  MUFU.COS R121, R102 ;  /* 0x0000006600797308 */ /* 0x0007e40000000000 */
[----:B------:R-:W4:Y:S01]  /*5170*/  LDS R82, [R40.X4+0x30] ;  /* 0x0000300028527984 */ /* 0x000f220000004800 */
[----:B---3--:R-:W-:-:S02]  /*5180*/  FSEL R102, R101, RZ, !P4 ;  /* 0x000000ff65667208 */ /* 0x008fc40006000000 */
[----:B------:R-:W-:Y:S01]  /*5190*/  FSEL R101, R99, RZ, !P4 ;  /* 0x000000ff63657208 */ /* 0x000fe20006000000 */
[----:B------:R-:W-:Y:S02]  /*51a0*/  FMUL.FTZ R99, R81, R79 ;  /* 0x0000004f51637220 */ /* 0x000fe40000410000 */
[----:B------:R-:W3:Y:S04]  /*51b0*/  LDS R79, [R40.X4+0x3c] ;  /* 0x00003c00284f7984 */ /* 0x000ee80000004800 */
[----:B------:R-:W0:Y:S01]  /*51c0*/  LDS R81, [R40.X4+0x38] ;  /* 0x0000380028517984 */ /* 0x000e220000004800 */
[----:B------:R-:W-:-:S05]  /*51d0*/  FMUL.FTZ R95, R16, R95 ;  /* 0x0000005f105f7220 */ /* 0x000fca0000410000 */
[----:B------:R-:W-:Y:S01]  /*51e0*/  FSEL R109, R95, RZ, !P1 ;  /* 0x000000ff5f6d7208 */ /* 0x000fe20004800000 */
[----:B------:R-:W-:Y:S02]  /*51f0*/  FMUL.FTZ R95, R78, R54 ;  /* 0x000000364e5f7220 */ /* 0x000fe40000410000 */
[----:B------:R-:W0:Y:S01]  /*5200*/  LDS R54, [R40.X4+0x40] ;  /* 0x0000400028367984 */ /* 0x000e220000004800 */
[C---:B------:R-:W-:Y:S02]  /*5210*/  FMUL.FTZ R53, R48.reuse, R59 ;  /* 0x0000003b30357220 */ /* 0x040fe40000410000 */
[C---:B------:R-:W-:Y:S02]  /*5220*/  FMUL.FTZ R50, R48.reuse, R58 ;  /* 0x0000003a30327220 */ /* 0x040fe40000410000 */
[----:B------:R-:W-:Y:S02]  /*5230*/  FMUL.FTZ R44, R48, R57 ;  /* 0x00000039302c7220 */ /* 0x000fe40000410000 */
[----:B------:R-:W0:Y:S01]  /*5240*/  MUFU.EX2 R53, R53 ;  /* 0x0000003500357308 */ /* 0x000e220000000800 */
[----:B------:R-:W-:-:S02]  /*5250*/  FMUL.FTZ R88, R85, R88 ;  /* 0x0000005855587220 */ /* 0x000fc40000410000 */
[----:B-1----:R-:W-:-:S05]  /*5260*/  FMUL.FTZ R100, R15, R100 ;  /* 0x000000640f647220 */ /* 0x002fca0000410000 */
[----:B------:R-:W1:Y:S01]  /*5270*/  MUFU.EX2 R50, R50 ;  /* 0x0000003200327308 */ /* 0x000e620000000800 */
[----:B------:R-:W-:Y:S01]  /*5280*/  FMUL.FTZ R83, R84, R83 ;  /* 0x0000005354537220 */ /* 0x000fe20000410000 */
[----:B------:R-:W-:Y:S01]  /*5290*/  FSEL R104, R88, 1, !P0 ;  /* 0x3f80000058687808 */ /* 0x000fe20004000000 */
[----:B------:R-:W-:-:S05]  /*52a0*/  FMUL.FTZ R97, R16, R97 ;  /* 0x0000006110617220 */ /* 0x000fca0000410000 */
[----:B------:R-:W-:Y:S01]  /*52b0*/  MUFU.SIN R42, R136 ;  /* 0x00000088002a7308 */ /* 0x000fe20000000400 */
[----:B------:R-:W-:Y:S01]  /*52c0*/  FMUL.FTZ R98, R15, R98 ;  /* 0x000000620f627220 */ /* 0x000fe20000410000 */
[----:B------:R-:W-:Y:S01]  /*52d0*/  FSEL R106, R100, RZ, !P0 ;  /* 0x000000ff646a7208 */ /* 0x000fe20004000000 */
[----:B------:R-:W-:-:S05]  /*52e0*/  FMUL.FTZ R88, R41, R36 ;  /* 0x0000002429587220 */ /* 0x000fca0000410000 */
[----:B------:R-:W1:Y:S01]  /*52f0*/  MUFU.EX2 R44, R44 ;  /* 0x0000002c002c7308 */ /* 0x000e620000000800 */
[----:B------:R-:W-:Y:S01]  /*5300*/  FMUL.FTZ R92, R13, R92 ;  /* 0x0000005c0d5c7220 */ /* 0x000fe20000410000 */
[----:B------:R-:W-:Y:S01]  /*5310*/  FSEL R100, R83, 1, !P4 ;  /* 0x3f80000053647808 */ /* 0x000fe20006000000 */
[----:B------:R-:W-:Y:S01]  /*5320*/  FMUL.FTZ R90, R13, R90 ;  /* 0x0000005a0d5a7220 */ /* 0x000fe20000410000 */
[----:B------:R-:W-:Y:S01]  /*5330*/  IADD3 R83, R123, 0xb, RZ ;  /* 0x0000000b7b537810 */ /* 0x000fe20007ffe0ff */
[----:B------:R-:W-:Y:S01]  /*5340*/  FMUL.FTZ R93, R41, R37 ;  /* 0x00000025295d7220 */ /* 0x000fe20000410000 */
[----:B------:R-:W-:Y:S01]  /*5350*/  FSEL R110, R97, RZ, !P1 ;  /* 0x000000ff616e7208 */ /* 0x000fe20004800000 */
[----:B------:R-:W-:Y:S01]  /*5360*/  FMUL.RZ R88, R88, 0.15915493667125701904 ;  /* 0x3e22f98358587820 */ /* 0x000fe2000040c000 */
[----:B------:R-:W-:Y:S01]  /*5370*/  FSEL R105, R98, RZ, !P0 ;  /* 0x000000ff62697208 */ /* 0x000fe20004000000 */
[----:B0-----:R-:W-:Y:S01]  /*5380*/  FMUL.FTZ R51, R53, R51 ;  /* 0x0000003335337220 */ /* 0x001fe20000410000 */
[----:B------:R-:W-:Y:S01]  /*5390*/  FSEL R99, R99, RZ, !P6 ;  /* 0x000000ff63637208 */ /* 0x000fe20007000000 */
[----:B------:R-:W-:Y:S01]  /*53a0*/  FMUL.RZ R93, R93, 0.15915493667125701904 ;  /* 0x3e22f9835d5d7820 */ /* 0x000fe2000040c000 */
[----:B------:R-:W-:Y:S01]  /*53b0*/  FSEL R98, R92, RZ, !P6 ;  /* 0x000000ff5c627208 */ /* 0x000fe20007000000 */
[----:B------:R-:W-:Y:S01]  /*53c0*/  FMUL.FTZ R55, R78, R55 ;  /* 0x000000374e377220 */ /* 0x000fe20000410000 */
[----:B------:R-:W-:Y:S01]  /*53d0*/  FSEL R97, R90, RZ, !P6 ;  /* 0x000000ff5a617208 */ /* 0x000fe20007000000 */
[----:B--2---:R-:W-:Y:S01]  /*53e0*/  FMUL.FTZ R89, R12, R89 ;  /* 0x000000590c597220 */ /* 0x004fe20000410000 */
[----:B------:R-:W-:Y:S01]  /*53f0*/  FSEL R96, R80, 1, !P6 ;  /* 0x3f80000050607808 */ /* 0x000fe20007000000 */
[----:B------:R-:W-:Y:S01]  /*5400*/  FMUL.FTZ R87, R12, R87 ;  /* 0x000000570c577220 */ /* 0x000fe20000410000 */
[----:B------:R-:W-:Y:S01]  /*5410*/  ISETP.GE.U32.AND P6, PT, R83, R68, PT ;  /* 0x000000445300720c */ /* 0x000fe20003fc6070 */
[C---:B------:R-:W-:Y:S01]  /*5420*/  FMUL.FTZ R86, R11.reuse, R86 ;  /* 0x000000560b567220 */ /* 0x040fe20000410000 */
[----:B------:R-:W-:Y:S01]  /*5430*/  MUFU.SIN R125, R88 ;  /* 0x00000058007d7308 */ /* 0x000fe20000000400 */
[----:B----4-:R-:W-:Y:S01]  /*5440*/  FMUL.FTZ R82, R11, R82 ;  /* 0x000000520b527220 */ /* 0x010fe20000410000 */
[C---:B------:R-:W-:Y:S01]  /*5450*/  IADD3 R83, R123.reuse, 0xc, RZ ;  /* 0x0000000c7b537810 */ /* 0x040fe20007ffe0ff */
[C---:B-1----:R-:W-:Y:S01]  /*5460*/  FMUL.FTZ R47, R50.reuse, R47 ;  /* 0x0000002f322f7220 */ /* 0x042fe20000410000 */
[----:B------:R-:W-:Y:S01]  /*5470*/  IADD3 R91, R123, 0x8, RZ ;  /* 0x000000087b5b7810 */ /* 0x000fe20007ffe0ff */
[----:B------:R-:W-:-:S02]  /*5480*/  FMUL.FTZ R46, R50, R46 ;  /* 0x0000002e322e7220 */ /* 0x000fc40000410000 */
[C---:B---3--:R-:W-:Y:S01]  /*5490*/  FMUL.FTZ R79, R10.reuse, R79 ;  /* 0x0000004f0a4f7220 */ /* 0x048fe20000410000 */
[----:B------:R0:W-:Y:S01]  /*54a0*/  MUFU.COS R133, R88 ;  /* 0x0000005800857308 */ /* 0x0001e20000000000 */
[----:B------:R-:W-:Y:S01]  /*54b0*/  FMUL.FTZ R81, R10, R81 ;  /* 0x000000510a517220 */ /* 0x000fe20000410000 */
[----:B------:R-:W-:Y:S01]  /*54c0*/  FSEL R95, R95, RZ, !P5 ;  /* 0x000000ff5f5f7208 */ /* 0x000fe20006800000 */
[----:B------:R-:W-:Y:S01]  /*54d0*/  FMUL.FTZ R42, R44, R42 ;  /* 0x0000002a2c2a7220 */ /* 0x000fe20000410000 */
[----:B------:R-:W-:-:S04]  /*54e0*/  FSEL R94, R89, RZ, !P5 ;  /* 0x000000ff595e7208 */ /* 0x000fc80006800000 */
[----:B------:R-:W1:Y:S01]  /*54f0*/  MUFU.COS R43, R136 ;  /* 0x00000088002b7308 */ /* 0x000e620000000000 */
[----:B0-----:R-:W-:Y:S01]  /*5500*/  FSEL R88, R51, 1, !P3 ;  /* 0x3f80000033587808 */ /* 0x001fe20005800000 */
[C---:B------:R-:W-:Y:S01]  /*5510*/  FMUL.FTZ R118, R48.reuse, R56 ;  /* 0x0000003830767220 */ /* 0x040fe20000410000 */
[----:B------:R-:W-:Y:S01]  /*5520*/  IADD3 R51, R123, 0xe, RZ ;  /* 0x0000000e7b337810 */ /* 0x000fe20007ffe0ff */
[C---:B------:R-:W-:Y:S01]  /*5530*/  FMUL.FTZ R117, R48.reuse, R39 ;  /* 0x0000002730757220 */ /* 0x040fe20000410000 */
[----:B------:R-:W-:Y:S01]  /*5540*/  FSEL R92, R55, 1, !P5 ;  /* 0x3f800000375c7808 */ /* 0x000fe20006800000 */
[----:B------:R-:W-:Y:S02]  /*5550*/  FMUL.FTZ R124, R48, R38 ;  /* 0x00000026307c7220 */ /* 0x000fe40000410000 */
[----:B------:R-:W-:Y:S01]  /*5560*/  MUFU.SIN R85, R93 ;  /* 0x0000005d00557308 */ /* 0x000fe20000000400 */
[----:B------:R-:W-:Y:S01]  /*5570*/  FSEL R90, R86, RZ, !P3 ;  /* 0x000000ff565a7208 */ /* 0x000fe20005800000 */
[----:B------:R-:W-:Y:S01]  /*5580*/  FMUL.FTZ R126, R48, R37 ;  /* 0x00000025307e7220 */ /* 0x000fe20000410000 */
[----:B------:R-:W-:Y:S01]  /*5590*/  FSEL R89, R82, RZ, !P3 ;  /* 0x000000ff52597208 */ /* 0x000fe20005800000 */
[----:B------:R-:W-:Y:S01]  /*55a0*/  FMUL.FTZ R139, R48, R34 ;  /* 0x00000022308b7220 */ /* 0x000fe20000410000 */
[----:B------:R-:W-:Y:S01]  /*55b0*/  ISETP.GE.U32.AND P1, PT, R91, R68, PT ;  /* 0x000000445b00720c */ /* 0x000fe20003f26070 */
[----:B------:R-:W-:-:S02]  /*55c0*/  FMUL.FTZ R54, R9, R54 ;  /* 0x0000003609367220 */ /* 0x000fc40000410000 */
[----:B------:R0:W-:Y:S01]  /*55d0*/  MUFU.COS R84, R93 ;  /* 0x0000005d00547308 */ /* 0x0001e20000000000 */
[----:B------:R-:W-:Y:S01]  /*55e0*/  FSEL R86, R79, RZ, !P2 ;  /* 0x000000ff4f567208 */ /* 0x000fe20005000000 */
[----:B------:R-:W2:Y:S01]  /*55f0*/  LDS R78, [R40.X4+0x44] ;  /* 0x00004400284e7984 */ /* 0x000ea20000004800 */
[----:B------:R-:W-:Y:S02]  /*5600*/  FSEL R82, R47, 1, !P2 ;  /* 0x3f8000002f527808 */ /* 0x000fe40005000000 */
[----:B0-----:R-:W-:Y:S02]  /*5610*/  FSEL R93, R87, RZ, !P5 ;  /* 0x000000ff575d7208 */ /* 0x001fe40006800000 */
[----:B------:R-:W-:Y:S02]  /*5620*/  ISETP.GE.U32.AND P5, PT, R83, R68, PT ;  /* 0x000000445300720c */ /* 0x000fe40003fa6070 */
[----:B------:R-:W-:Y:S02]  /*5630*/  FSEL R87, R46, RZ, !P2 ;  /* 0x000000ff2e577208 */ /* 0x000fe40005000000 */
[----:B------:R-:W-:-:S02]  /*5640*/  FSEL R83, R81, RZ, !P2 ;  /* 0x000000ff51537208 */ /* 0x000fc40005000000 */
[----:B------:R-:W-:Y:S01]  /*5650*/  ISETP.GE.U32.AND P2, PT, R51, R68, PT ;  /* 0x000000443300720c */ /* 0x000fe20003f46070 */
[-C--:B------:R-:W-:Y:S01]  /*5660*/  FMUL.FTZ R51, R113, R111.reuse ;  /* 0x0000006f71337220 */ /* 0x080fe20000410000 */
[----:B------:R-:W-:Y:S01]  /*5670*/  FSEL R81, R42, RZ, !P1 ;  /* 0x000000ff2a517208 */ /* 0x000fe20004800000 */
[C---:B------:R-:W-:Y:S02]  /*5680*/  FMUL.FTZ R42, R114.reuse, R111 ;  /* 0x0000006f722a7220 */ /* 0x040fe40000410000 */
[----:B------:R-:W-:Y:S02]  /*5690*/  FFMA.FTZ R51, R114, R108, R51 ;  /* 0x0000006c72337223 */ /* 0x000fe40000010033 */
[C---:B------:R-:W-:Y:S02]  /*56a0*/  FMUL.FTZ R80, R48.reuse, R36 ;  /* 0x0000002430507220 */ /* 0x040fe40000410000 */
[-C--:B------:R-:W-:Y:S02]  /*56b0*/  FMUL.FTZ R136, R48, R35.reuse ;  /* 0x0000002330887220 */ /* 0x080fe40000410000 */
[----:B------:R-:W-:-:S02]  /*56c0*/  FMUL.FTZ R48, R41, R35 ;  /* 0x0000002329307220 */ /* 0x000fc40000410000 */
[----:B------:R-:W-:Y:S02]  /*56d0*/  FMUL.FTZ R41, R41, R34 ;  /* 0x0000002229297220 */ /* 0x000fe40000410000 */
[----:B------:R-:W-:Y:S02]  /*56e0*/  FFMA.FTZ R42, R113, R108, -R42 ;  /* 0x0000006c712a7223 */ /* 0x000fe4000001082a */
[----:B------:R-:W-:Y:S01]  /*56f0*/  FADD.FTZ R51, R110, R51 ;  /* 0x000000336e337221 */ /* 0x000fe20000010000 */
[----:B------:R-:W-:Y:S01]  /*5700*/  IADD3 R91, R123, 0x9, RZ ;  /* 0x000000097b5b7810 */ /* 0x000fe20007ffe0ff */
[----:B------:R-:W-:Y:S01]  /*5710*/  FADD.FTZ R42, R109, R42 ;  /* 0x0000002a6d2a7221 */ /* 0x000fe20000010000 */
[----:B------:R-:W-:Y:S01]  /*5720*/  FSEL R79, R54, RZ, !P1 ;  /* 0x000000ff364f7208 */ /* 0x000fe20004800000 */
[----:B------:R-:W-:Y:S02]  /*5730*/  FMUL.RZ R54, R41, 0.15915493667125701904 ;  /* 0x3e22f98329367820 */ /* 0x000fe4000040c000 */
[----:B------:R-:W-:Y:S01]  /*5740*/  FMUL.FTZ R41, R107, R51 ;  /* 0x000000336b297220 */ /* 0x000fe20000410000 */
[----:B------:R-:W-:Y:S01]  /*5750*/  ISETP.GE.U32.AND P0, PT, R91, R68, PT ;  /* 0x000000445b00720c */ /* 0x000fe20003f06070 */
[----:B-1----:R-:W-:Y:S01]  /*5760*/  FMUL.FTZ R43, R44, R43 ;  /* 0x0000002b2c2b7220 */ /* 0x002fe20000410000 */
[----:B------:R-:W-:Y:S01]  /*5770*/  IADD3 R91, R123, 0xa, RZ ;  /* 0x0000000a7b5b7810 */ /* 0x000fe20007ffe0ff */
[----:B------:R-:W-:-:S02]  /*5780*/  FMUL.RZ R44, R48, 0.15915493667125701904 ;  /* 0x3e22f983302c7820 */ /* 0x000fc4000040c000 */
[-C--:B------:R-:W-:Y:S02]  /*5790*/  FMUL.FTZ R48, R107, R42.reuse ;  /* 0x0000002a6b307220 */ /* 0x080fe40000410000 */
[C---:B------:R-:W-:Y:S01]  /*57a0*/  FFMA.FTZ R46, R104.reuse, R42, -R41 ;  /* 0x0000002a682e7223 */ /* 0x040fe20000010829 */
[----:B------:R-:W-:Y:S01]  /*57b0*/  MUFU.EX2 R136, R136 ;  /* 0x0000008800887308 */ /* 0x000fe20000000800 */
[----:B------:R-:W-:Y:S01]  /*57c0*/  ISETP.GE.U32.AND P4, PT, R91, R68, PT ;  /* 0x000000445b00720c */ /* 0x000fe20003f86070 */
[----:B------:R-:W-:Y:S02]  /*57d0*/  FFMA.FTZ R51, R104, R51, R48 ;  /* 0x0000003368337223 */ /* 0x000fe40000010030 */
[----:B------:R-:W-:Y:S02]  /*57e0*/  FMUL.FTZ R91, R53, R52 ;  /* 0x00000034355b7220 */ /* 0x000fe40000410000 */
[----:B------:R-:W-:Y:S02]  /*57f0*/  FADD.FTZ R48, R105, R46 ;  /* 0x0000002e69307221 */ /* 0x000fe40000010000 */
[----:B------:R-:W0:Y:S01]  /*5800*/  MUFU.COS R137, R44 ;  /* 0x0000002c00897308 */ /* 0x000e220000000000 */
[----:B------:R-:W-:Y:S01]  /*5810*/  IADD3 R53, R123, 0xd, RZ ;  /* 0x0000000d7b357810 */ /* 0x000fe20007ffe0ff */
[----:B------:R-:W-:-:S06]  /*5820*/  FADD.FTZ R51, R106, R51 ;  /* 0x000000336a337221 */ /* 0x000fcc0000010000 */
[----:B------:R-:W1:Y:S01]  /*5830*/  MUFU.SIN R47, R44 ;  /* 0x0000002c002f7308 */ /* 0x000e620000000400 */
[----:B------:R-:W-:Y:S01]  /*5840*/  FMUL.FTZ R50, R103, R48 ;  /* 0x0000003067327220 */ /* 0x000fe20000410000 */
[----:B------:R-:W-:Y:S02]  /*5850*/  FSEL R91, R91, RZ, !P3 ;  /* 0x000000ff5b5b7208 */ /* 0x000fe40005800000 */
[----:B------:R-:W-:Y:S01]  /*5860*/  ISETP.GE.U32.AND P3, PT, R53, R68, PT ;  /* 0x000000443500720c */ /* 0x000fe20003f66070 */
[----:B------:R-:W-:-:S03]  /*5870*/  FMUL.FTZ R53, R103, R51 ;  /* 0x0000003367357220 */ /* 0x000fc60000410000 */
[----:B------:R-:W-:Y:S01]  /*5880*/  MUFU.EX2 R139, R139 ;  /* 0x0000008b008b7308 */ /* 0x000fe20000000800 */
[C---:B------:R-:W-:Y:S02]  /*5890*/  FFMA.FTZ R51, R100.reuse, R51, R50 ;  /* 0x0000003364337223 */ /* 0x040fe40000010032 */
[----:B------:R-:W-:-:S05]  /*58a0*/  FFMA.FTZ R48, R100, R48, -R53 ;  /* 0x0000003064307223 */ /* 0x000fca0000010835 */
[----:B------:R-:W3:Y:S01]  /*58b0*/  MUFU.COS R140, R54 ;  /* 0x00000036008c7308 */ /* 0x000ee20000000000 */
[----:B------:R-:W-:-:S07]  /*58c0*/  FADD.FTZ R51, R102, R51 ;  /* 0x0000003366337221 */ /* 0x000fce0000010000 */
[----:B------:R-:W4:Y:S01]  /*58d0*/  MUFU.SIN R46, R54 ;  /* 0x00000036002e7308 */ /* 0x000f220000000400 */
[C---:B0-----:R-:W-:Y:S02]  /*58e0*/  FMUL.FTZ R137, R136.reuse, R137 ;  /* 0x0000008988897220 */ /* 0x041fe40000410000 */
[----:B-1----:R-:W-:-:S05]  /*58f0*/  FMUL.FTZ R136, R136, R47 ;  /* 0x0000002f88887220 */ /* 0x002fca0000410000 */
[----:B------:R-:W0:Y:S01]  /*5900*/  MUFU.EX2 R52, R80 ;  /* 0x0000005000347308 */ /* 0x000e220000000800 */
[----:B------:R-:W-:Y:S02]  /*5910*/  FADD.FTZ R48, R101, R48 ;  /* 0x0000003065307221 */ /* 0x000fe40000010000 */
[C---:B------:R-:W-:Y:S02]  /*5920*/  FMUL.FTZ R47, R99.reuse, R51 ;  /* 0x00000033632f7220 */ /* 0x040fe40000410000 */
[-C--:B------:R-:W-:Y:S02]  /*5930*/  FMUL.FTZ R50, R99, R48.reuse ;  /* 0x0000003063327220 */ /* 0x080fe40000410000 */
[----:B------:R-:W-:Y:S02]  /*5940*/  FFMA.FTZ R48, R96, R48, -R47 ;  /* 0x0000003060307223 */ /* 0x000fe4000001082f */
[----:B------:R-:W-:Y:S02]  /*5950*/  FMUL.FTZ R47, R115, R111 ;  /* 0x0000006f732f7220 */ /* 0x000fe40000410000 */
[----:B---3--:R-:W-:-:S02]  /*5960*/  FMUL.FTZ R140, R139, R140 ;  /* 0x0000008c8b8c7220 */ /* 0x008fc40000410000 */
[----:B----4-:R-:W-:Y:S02]  /*5970*/  FMUL.FTZ R139, R139, R46 ;  /* 0x0000002e8b8b7220 */ /* 0x010fe40000410000 */
[----:B------:R-:W-:Y:S02]  /*5980*/  FMUL.FTZ R46, R112, R111 ;  /* 0x0000006f702e7220 */ /* 0x000fe40000410000 */
[----:B------:R-:W-:Y:S02]  /*5990*/  FFMA.FTZ R51, R96, R51, R50 ;  /* 0x0000003360337223 */ /* 0x000fe40000010032 */
[----:B------:R-:W-:Y:S01]  /*59a0*/  FFMA.FTZ R47, R112, R108, -R47 ;  /* 0x0000006c702f7223 */ /* 0x000fe2000001082f */
[----:B------:R-:W1:Y:S01]  /*59b0*/  MUFU.EX2 R117, R117 ;  /* 0x0000007500757308 */ /* 0x000e620000000800 */
[C---:B0-----:R-:W-:Y:S02]  /*59c0*/  FMUL.FTZ R133, R52.reuse, R133 ;  /* 0x0000008534857220 */ /* 0x041fe40000410000 */
[----:B------:R-:W-:-:S02]  /*59d0*/  FMUL.FTZ R131, R52, R125 ;  /* 0x0000007d34837220 */ /* 0x000fc40000410000 */
[----:B------:R-:W-:Y:S02]  /*59e0*/  FADD.FTZ R50, R97, R48 ;  /* 0x0000003061327221 */ /* 0x000fe40000010000 */
[----:B------:R-:W-:Y:S02]  /*59f0*/  FFMA.FTZ R46, R115, R108, R46 ;  /* 0x0000006c732e7223 */ /* 0x000fe4000001002e */
[----:B------:R-:W-:Y:S02]  /*5a00*/  FADD.FTZ R52, R98, R51 ;  /* 0x0000003362347221 */ /* 0x000fe40000010000 */
[----:B------:R-:W-:Y:S02]  /*5a10*/  FMUL.FTZ R51, R107, R47 ;  /* 0x0000002f6b337220 */ /* 0x000fe40000410000 */
[----:B------:R-:W-:Y:S02]  /*5a20*/  FMUL.FTZ R55, R95, R50 ;  /* 0x000000325f377220 */ /* 0x000fe40000410000 */
[----:B------:R-:W-:-:S02]  /*5a30*/  FMUL.FTZ R48, R107, R46 ;  /* 0x0000002e6b307220 */ /* 0x000fc40000410000 */
[----:B------:R-:W-:Y:S02]  /*5a40*/  FMUL.FTZ R53, R95, R52 ;  /* 0x000000345f357220 */ /* 0x000fe40000410000 */
[----:B------:R-:W-:Y:S02]  /*5a50*/  FFMA.FTZ R51, R104, R46, R51 ;  /* 0x0000002e68337223 */ /* 0x000fe40000010033 */
[----:B------:R-:W-:Y:S02]  /*5a60*/  FFMA.FTZ R55, R92, R52, R55 ;  /* 0x000000345c377223 */ /* 0x000fe40000010037 */
[----:B------:R-:W-:Y:S02]  /*5a70*/  FFMA.FTZ R48, R104, R47, -R48 ;  /* 0x0000002f68307223 */ /* 0x000fe40000010830 */
[----:B------:R-:W-:Y:S02]  /*5a80*/  FFMA.FTZ R50, R92, R50, -R53 ;  /* 0x000000325c327223 */ /* 0x000fe40000010835 */
[----:B------:R-:W-:Y:S01]  /*5a90*/  FMUL.FTZ R47, R103, R51 ;  /* 0x00000033672f7220 */ /* 0x000fe20000410000 */
[----:B------:R-:W0:Y:S01]  /*5aa0*/  MUFU.EX2 R124, R124 ;  /* 0x0000007c007c7308 */ /* 0x000e220000000800 */
[----:B------:R-:W-:-:S02]  /*5ab0*/  FADD.FTZ R52, R94, R55 ;  /* 0x000000375e347221 */ /* 0x000fc40000010000 */
[----:B------:R-:W-:Y:S02]  /*5ac0*/  FADD.FTZ R50, R93, R50 ;  /* 0x000000325d327221 */ /* 0x000fe40000010000 */
[-C--:B------:R-:W-:Y:S02]  /*5ad0*/  FMUL.FTZ R46, R103, R48.reuse ;  /* 0x00000030672e7220 */ /* 0x080fe40000410000 */
[----:B------:R-:W-:Y:S02]  /*5ae0*/  FFMA.FTZ R48, R100, R48, -R47 ;  /* 0x0000003064307223 */ /* 0x000fe4000001082f */
[C---:B-1----:R-:W-:Y:S01]  /*5af0*/  FMUL.FTZ R42, R117.reuse, R120 ;  /* 0x00000078752a7220 */ /* 0x042fe20000410000 */
[----:B------:R-:W1:Y:S01]  /*5b00*/  LDS R47, [R40.X4+0x4c] ;  /* 0x00004c00282f7984 */ /* 0x000e620000004800 */
[----:B------:R-:W-:Y:S02]  /*5b10*/  FMUL.FTZ R44, R117, R122 ;  /* 0x0000007a752c7220 */ /* 0x000fe40000410000 */
[----:B------:R-:W-:-:S02]  /*5b20*/  FMUL.FTZ R53, R91, R52 ;  /* 0x000000345b357220 */ /* 0x000fc40000410000 */
[----:B------:R-:W-:Y:S02]  /*5b30*/  FMUL.FTZ R117, R91, R50 ;  /* 0x000000325b757220 */ /* 0x000fe40000410000 */
[----:B------:R-:W-:Y:S02]  /*5b40*/  FFMA.FTZ R46, R100, R51, R46 ;  /* 0x00000033642e7223 */ /* 0x000fe4000001002e */
[----:B------:R-:W3:Y:S01]  /*5b50*/  LDS R51, [R40.X4+0x48] ;  /* 0x0000480028337984 */ /* 0x000ee20000004800 */
[C---:B------:R-:W-:Y:S02]  /*5b60*/  FMUL.FTZ R55, R99.reuse, R48 ;  /* 0x0000003063377220 */ /* 0x040fe40000410000 */
[C---:B------:R-:W-:Y:S02]  /*5b70*/  FFMA.FTZ R54, R88.reuse, R50, -R53 ;  /* 0x0000003258367223 */ /* 0x040fe40000010835 */
[----:B------:R-:W-:Y:S02]  /*5b80*/  FFMA.FTZ R117, R88, R52, R117 ;  /* 0x0000003458757223 */ /* 0x000fe40000010075 */
[----:B------:R-:W-:-:S02]  /*5b90*/  FMUL.FTZ R53, R99, R46 ;  /* 0x0000002e63357220 */ /* 0x000fc40000410000 */
[----:B------:R-:W-:Y:S02]  /*5ba0*/  FFMA.FTZ R55, R96, R46, R55 ;  /* 0x0000002e60377223 */ /* 0x000fe40000010037 */
[----:B------:R-:W-:Y:S01]  /*5bb0*/  FADD.FTZ R117, R90, R117 ;  /* 0x000000755a757221 */ /* 0x000fe20000010000 */
[----:B------:R-:W4:Y:S01]  /*5bc0*/  MUFU.EX2 R118, R118 ;  /* 0x0000007600767308 */ /* 0x000f220000000800 */
[----:B------:R-:W-:Y:S02]  /*5bd0*/  FFMA.FTZ R53, R96, R48, -R53 ;  /* 0x0000003060357223 */ /* 0x000fe40000010835 */
[----:B0-----:R-:W-:Y:S02]  /*5be0*/  FMUL.FTZ R122, R124, R119 ;  /* 0x000000777c7a7220 */ /* 0x001fe40000410000 */
[----:B------:R-:W-:Y:S02]  /*5bf0*/  FADD.FTZ R54, R89, R54 ;  /* 0x0000003659367221 */ /* 0x000fe40000010000 */
[----:B------:R-:W-:-:S02]  /*5c00*/  FMUL.FTZ R46, R95, R55 ;  /* 0x000000375f2e7220 */ /* 0x000fc40000410000 */
[----:B------:R-:W-:Y:S02]  /*5c10*/  FMUL.FTZ R119, R87, R117 ;  /* 0x0000007557777220 */ /* 0x000fe40000410000 */
[-C--:B------:R-:W-:Y:S02]  /*5c20*/  FMUL.FTZ R48, R95, R53.reuse ;  /* 0x000000355f307220 */ /* 0x080fe40000410000 */
[-C--:B------:R-:W-:Y:S02]  /*5c30*/  FMUL.FTZ R50, R87, R54.reuse ;  /* 0x0000003657327220 */ /* 0x080fe40000410000 */
[----:B------:R-:W-:Y:S02]  /*5c40*/  FFMA.FTZ R53, R92, R53, -R46 ;  /* 0x000000355c357223 */ /* 0x000fe4000001082e */
[----:B------:R-:W-:Y:S01]  /*5c50*/  FFMA.FTZ R54, R82, R54, -R119 ;  /* 0x0000003652367223 */ /* 0x000fe20000010877 */
[----:B------:R-:W-:Y:S01]  /*5c60*/  LDS R46, [R40.X4+0x50] ;  /* 0x00005000282e7984 */ /* 0x000fe20000004800 */
[----:B--2---:R-:W-:-:S02]  /*5c70*/  FMUL.FTZ R78, R9, R78 ;  /* 0x0000004e094e7220 */ /* 0x004fc40000410000 */
[----:B------:R-:W-:Y:S02]  /*5c80*/  FFMA.FTZ R55, R92, R55, R48 ;  /* 0x000000375c377223 */ /* 0x000fe40000010030 */
[----:B------:R-:W-:Y:S01]  /*5c90*/  FMUL.FTZ R52, R91, R53 ;  /* 0x000000355b347220 */ /* 0x000fe20000410000 */
[----:B------:R-:W0:Y:S01]  /*5ca0*/  LDS R48, [R40.X4+0x54] ;  /* 0x0000540028307984 */ /* 0x000e220000004800 */
[----:B------:R-:W-:Y:S02]  /*5cb0*/  FFMA.FTZ R117, R82, R117, R50 ;  /* 0x0000007552757223 */ /* 0x000fe40000010032 */
[----:B------:R-:W-:Y:S01]  /*5cc0*/  FADD.FTZ R54, R83, R54 ;  /* 0x0000003653367221 */ /* 0x000fe20000010000 */
[----:B------:R-:W-:Y:S01]  /*5cd0*/  FSEL R80, R78, RZ, !P1 ;  /* 0x000000ff4e507208 */ /* 0x000fe20004800000 */
[-C--:B------:R-:W-:Y:S01]  /*5ce0*/  FMUL.FTZ R50, R91, R55.reuse ;  /* 0x000000375b327220 */ /* 0x080fe20000410000 */
[----:B------:R-:W-:Y:S01]  /*5cf0*/  FSEL R78, R43, 1, !P1 ;  /* 0x3f8000002b4e7808 */ /* 0x000fe20004800000 */
[----:B------:R-:W-:-:S02]  /*5d00*/  FFMA.FTZ R52, R88, R55, R52 ;  /* 0x0000003758347223 */ /* 0x000fc40000010034 */
[----:B------:R-:W-:Y:S02]  /*5d10*/  FADD.FTZ R117, R86, R117 ;  /* 0x0000007556757221 */ /* 0x000fe40000010000 */
[C---:B------:R-:W-:Y:S02]  /*5d20*/  FMUL.FTZ R55, R81.reuse, R54 ;  /* 0x0000003651377220 */ /* 0x040fe40000410000 */
[----:B----4-:R-:W-:Y:S02]  /*5d30*/  FMUL.FTZ R45, R118, R45 ;  /* 0x0000002d762d7220 */ /* 0x010fe40000410000 */
[-C--:B------:R-:W-:Y:S02]  /*5d40*/  FMUL.FTZ R119, R81, R117.reuse ;  /* 0x0000007551777220 */ /* 0x080fe40000410000 */
[----:B------:R-:W-:Y:S02]  /*5d50*/  FFMA.FTZ R55, R78, R117, R55 ;  /* 0x000000754e377223 */ /* 0x000fe40000010037 */
[----:B------:R-:W-:Y:S01]  /*5d60*/  FMUL.FTZ R43, R118, R116 ;  /* 0x00000074762b7220 */ /* 0x000fe20000410000 */
[----:B------:R-:W-:Y:S01]  /*5d70*/  FSEL R116, R45, RZ, !P0 ;  /* 0x000000ff2d747208 */ /* 0x000fe20004000000 */
[----:B------:R-:W-:-:S02]  /*5d80*/  FFMA.FTZ R50, R88, R53, -R50 ;  /* 0x0000003558327223 */ /* 0x000fc40000010832 */
[----:B------:R-:W-:Y:S02]  /*5d90*/  FMUL.FTZ R53, R87, R52 ;  /* 0x0000003457357220 */ /* 0x000fe40000410000 */
[----:B------:R-:W-:Y:S02]  /*5da0*/  FFMA.FTZ R54, R78, R54, -R119 ;  /* 0x000000364e367223 */ /* 0x000fe40000010877 */
[----:B------:R-:W-:Y:S01]  /*5db0*/  FADD.FTZ R55, R80, R55 ;  /* 0x0000003750377221 */ /* 0x000fe20000010000 */
[----:B------:R-:W-:Y:S01]  /*5dc0*/  IADD3 R123, R123, 0xf, RZ ;  /* 0x0000000f7b7b7810 */ /* 0x000fe20007ffe0ff */
[-C--:B------:R-:W-:Y:S01]  /*5dd0*/  FFMA.FTZ R53, R82, R50.reuse, -R53 ;  /* 0x0000003252357223 */ /* 0x080fe20000010835 */
[----:B------:R-:W-:Y:S01]  /*5de0*/  FSEL R117, R43, 1, !P0 ;  /* 0x3f8000002b757808 */ /* 0x000fe20004000000 */
[----:B------:R-:W-:Y:S01]  /*5df0*/  FMUL.FTZ R45, R87, R50 ;  /* 0x00000032572d7220 */ /* 0x000fe20000410000 */
[----:B------:R-:W2:Y:S01]  /*5e00*/  LDS R43, [R40.X4+0x5c] ;  /* 0x00005c00282b7984 */ /* 0x000ea20000004800 */
[----:B------:R-:W-:-:S02]  /*5e10*/  FADD.FTZ R54, R79, R54 ;  /* 0x000000364f367221 */ /* 0x000fc40000010000 */
[----:B------:R-:W-:Y:S01]  /*5e20*/  FMUL.FTZ R50, R116, R55 ;  /* 0x0000003774327220 */ /* 0x000fe20000410000 */
[----:B------:R-:W-:Y:S01]  /*5e30*/  ISETP.GE.U32.AND P1, PT, R123, R68, PT ;  /* 0x000000447b00720c */ /* 0x000fe20003f26070 */
[----:B-1----:R-:W-:Y:S02]  /*5e40*/  FMUL.FTZ R47, R8, R47 ;  /* 0x0000002f082f7220 */ /* 0x002fe40000410000 */
[----:B------:R-:W-:Y:S02]  /*5e50*/  FFMA.FTZ R123, R117, R54, -R50 ;  /* 0x00000036757b7223 */ /* 0x000fe40000010832 */
[----:B------:R-:W-:Y:S02]  /*5e60*/  FFMA.FTZ R52, R82, R52, R45 ;  /* 0x0000003452347223 */ /* 0x000fe4000001002d */
[----:B------:R-:W-:Y:S01]  /*5e70*/  FMUL.FTZ R54, R116, R54 ;  /* 0x0000003674367220 */ /* 0x000fe20000410000 */
[----:B------:R-:W1:Y:S01]  /*5e80*/  LDS R45, [R40.X4+0x58] ;  /* 0x00005800282d7984 */ /* 0x000e620000004800 */
[----:B---3--:R-:W-:Y:S01]  /*5e90*/  FMUL.FTZ R51, R8, R51 ;  /* 0x0000003308337220 */ /* 0x008fe20000410000 */
[----:B------:R-:W-:Y:S01]  /*5ea0*/  FSEL R118, R47, RZ, !P0 ;  /* 0x000000ff2f767208 */ /* 0x000fe20004000000 */
[----:B------:R-:W-:Y:S01]  /*5eb0*/  FFMA.FTZ R55, R117, R55, R54 ;  /* 0x0000003775377223 */ /* 0x000fe20000010036 */
[----:B------:R-:W-:Y:S01]  /*5ec0*/  FSEL R119, R44, RZ, !P4 ;  /* 0x000000ff2c777208 */ /* 0x000fe20006000000 */
[----:B------:R-:W-:Y:S01]  /*5ed0*/  FMUL.FTZ R50, R81, R52 ;  /* 0x0000003451327220 */ /* 0x000fe20000410000 */
[----:B------:R-:W-:Y:S01]  /*5ee0*/  FSEL R120, R51, RZ, !P0 ;  /* 0x000000ff33787208 */ /* 0x000fe20004000000 */
[----:B------:R-:W-:Y:S01]  /*5ef0*/  FADD.FTZ R54, R118, R55 ;  /* 0x0000003776367221 */ /* 0x000fe20000010000 */
[----:B------:R-:W3:Y:S01]  /*5f00*/  LDS R44, [R40.X4+0x60] ;  /* 0x00006000282c7984 */ /* 0x000ee20000004800 */
[----:B------:R-:W-:Y:S01]  /*5f10*/  FMUL.FTZ R41, R124, R121 ;  /* 0x000000797c297220 */ /* 0x000fe20000410000 */
[----:B------:R-:W-:Y:S01]  /*5f20*/  FSEL R121, R42, 1, !P4 ;  /* 0x3f8000002a797808 */ /* 0x000fe20006000000 */
[----:B------:R-:W-:-:S02]  /*5f30*/  FFMA.FTZ R50, R78, R53, -R50 ;  /* 0x000000354e327223 */ /* 0x000fc40000010832 */
[----:B------:R-:W-:Y:S02]  /*5f40*/  FMUL.FTZ R53, R81, R53 ;  /* 0x0000003551357220 */ /* 0x000fe40000410000 */
[----:B------:R-:W-:Y:S02]  /*5f50*/  FADD.FTZ R42, R120, R123 ;  /* 0x0000007b782a7221 */ /* 0x000fe40000010000 */
[C---:B------:R-:W-:Y:S02]  /*5f60*/  FMUL.FTZ R47, R119.reuse, R54 ;  /* 0x00000036772f7220 */ /* 0x040fe40000410000 */
[----:B------:R-:W-:Y:S02]  /*5f70*/  FFMA.FTZ R53, R78, R52, R53 ;  /* 0x000000344e357223 */ /* 0x000fe40000010035 */
[-C--:B------:R-:W-:Y:S02]  /*5f80*/  FMUL.FTZ R51, R119, R42.reuse ;  /* 0x0000002a77337220 */ /* 0x080fe40000410000 */
[----:B------:R-:W-:-:S02]  /*5f90*/  FFMA.FTZ R52, R121, R42, -R47 ;  /* 0x0000002a79347223 */ /* 0x000fc4000001082f */
[----:B------:R-:W4:Y:S01]  /*5fa0*/  LDS R42, [R40.X4+0x64] ;  /* 0x00006400282a7984 */ /* 0x000f220000004800 */
[C---:B0-----:R-:W-:Y:S02]  /*5fb0*/  FMUL.FTZ R48, R7.reuse, R48 ;  /* 0x0000003007307220 */ /* 0x041fe40000410000 */
[----:B------:R-:W-:Y:S01]  /*5fc0*/  FMUL.FTZ R46, R7, R46 ;  /* 0x0000002e072e7220 */ /* 0x000fe20000410000 */
[----:B------:R-:W0:Y:S01]  /*5fd0*/  MUFU.EX2 R126, R126 ;  /* 0x0000007e007e7308 */ /* 0x000e220000000800 */
[----:B------:R-:W-:Y:S01]  /*5fe0*/  FMUL.FTZ R47, R116, R53 ;  /* 0x00000035742f7220 */ /* 0x000fe20000410000 */
[----:B------:R-:W-:Y:S01]  /*5ff0*/  FSEL R123, R48, RZ, !P4 ;  /* 0x000000ff307b7208 */ /* 0x000fe20006000000 */
[----:B------:R-:W-:Y:S01]  /*6000*/  FFMA.FTZ R54, R121, R54, R51 ;  /* 0x0000003679367223 */ /* 0x000fe20000010033 */
[----:B------:R-:W-:Y:S01]  /*6010*/  FSEL R122, R122, RZ, !P6 ;  /* 0x000000ff7a7a7208 */ /* 0x000fe20007000000 */
[-C--:B------:R-:W-:Y:S01]  /*6020*/  FFMA.FTZ R48, R117, R50.reuse, -R47 ;  /* 0x0000003275307223 */ /* 0x080fe2000001082f */
[----:B------:R-:W-:Y:S01]  /*6030*/  FSEL R125, R46, RZ, !P4 ;  /* 0x000000ff2e7d7208 */ /* 0x000fe20006000000 */
[----:B------:R-:W-:Y:S01]  /*6040*/  FADD.FTZ R55, R123, R54 ;  /* 0x000000367b377221 */ /* 0x000fe20000010000 */
[----:B------:R-:W3:Y:S01]  /*6050*/  LDS R47, [R40.X4+0x6c] ;  /* 0x00006c00282f7984 */ /* 0x000ee20000004800 */
[----:B------:R-:W-:Y:S01]  /*6060*/  FMUL.FTZ R50, R116, R50 ;  /* 0x0000003274327220 */ /* 0x000fe20000410000 */
[----:B------:R-:W-:Y:S01]  /*6070*/  FSEL R124, R41, 1, !P6 ;  /* 0x3f800000297c7808 */ /* 0x000fe20007000000 */
[----:B------:R-:W-:Y:S01]  /*6080*/  FADD.FTZ R51, R125, R52 ;  /* 0x000000347d337221 */ /* 0x000fe20000010000 */
[----:B------:R-:W4:Y:S01]  /*6090*/  LDS R41, [R40.X4+0x68] ;  /* 0x0000680028297984 */ /* 0x000f220000004800 */
[----:B------:R-:W-:-:S02]  /*60a0*/  FMUL.FTZ R46, R122, R55 ;  /* 0x000000377a2e7220 */ /* 0x000fc40000410000 */
[----:B------:R-:W-:Y:S02]  /*60b0*/  FFMA.FTZ R50, R117, R53, R50 ;  /* 0x0000003575327223 */ /* 0x000fe40000010032 */
[----:B--2---:R-:W-:Y:S02]  /*60c0*/  FMUL.FTZ R43, R6, R43 ;  /* 0x0000002b062b7220 */ /* 0x004fe40000410000 */
[-C--:B------:R-:W-:Y:S02]  /*60d0*/  FFMA.FTZ R53, R124, R51.reuse, -R46 ;  /* 0x000000337c357223 */ /* 0x080fe4000001082e */
[----:B------:R-:W-:Y:S02]  /*60e0*/  FMUL.FTZ R46, R119, R50 ;  /* 0x00000032772e7220 */ /* 0x000fe40000410000 */
[----:B------:R-:W-:Y:S02]  /*60f0*/  FMUL.FTZ R52, R122, R51 ;  /* 0x000000337a347220 */ /* 0x000fe40000410000 */
[----:B0-----:R-:W-:-:S02]  /*6100*/  FMUL.FTZ R84, R126, R84 ;  /* 0x000000547e547220 */ /* 0x001fc40000410000 */
[----:B------:R-:W-:Y:S01]  /*6110*/  FMUL.FTZ R85, R126, R85 ;  /* 0x000000557e557220 */ /* 0x000fe20000410000 */
[----:B------:R-:W-:Y:S01]  /*6120*/  FSEL R126, R43, RZ, !P6 ;  /* 0x000000ff2b7e7208 */ /* 0x000fe20007000000 */
[----:B-1----:R-:W-:Y:S02]  /*6130*/  FMUL.FTZ R45, R6, R45 ;  /* 0x0000002d062d7220 */ /* 0x002fe40000410000 */
[----:B------:R-:W-:Y:S02]  /*6140*/  FFMA.FTZ R55, R124, R55, R52 ;  /* 0x000000377c377223 */ /* 0x000fe40000010034 */
[-C--:B------:R-:W-:Y:S02]  /*6150*/  FFMA.FTZ R51, R121, R48.reuse, -R46 ;  /* 0x0000003079337223 */ /* 0x080fe4000001082e */
[----:B------:R-:W0:Y:S01]  /*6160*/  LDS R46, [R40.X4+0x74] ;  /* 0x00007400282e7984 */ /* 0x000e220000004800 */
[----:B------:R-:W-:Y:S01]  /*6170*/  FMUL.FTZ R43, R119, R48 ;  /* 0x00000030772b7220 */ /* 0x000fe20000410000 */
[----:B------:R-:W-:-:S02]  /*6180*/  FSEL R127, R85, RZ, !P5 ;  /* 0x000000ff557f7208 */ /* 0x000fc40006800000 */
[----:B------:R-:W1:Y:S01]  /*6190*/  LDS R48, [R40.X4+0x70] ;  /* 0x0000700028307984 */ /* 0x000e620000004800 */
[----:B------:R-:W-:Y:S01]  /*61a0*/  FSEL R128, R45, RZ, !P6 ;  /* 0x000000ff2d807208 */ /* 0x000fe20007000000 */
[----:B------:R-:W-:Y:S01]  /*61b0*/  FADD.FTZ R54, R126, R55 ;  /* 0x000000377e367221 */ /* 0x000fe20000010000 */
[----:B------:R-:W-:-:S03]  /*61c0*/  FSEL R129, R84, 1, !P5 ;  /* 0x3f80000054817808 */ /* 0x000fc60006800000 */
[----:B------:R-:W-:Y:S02]  /*61d0*/  FMUL.FTZ R45, R127, R54 ;  /* 0x000000367f2d7220 */ /* 0x000fe40000410000 */
[----:B------:R-:W-:Y:S02]  /*61e0*/  FADD.FTZ R52, R128, R53 ;  /* 0x0000003580347221 */ /* 0x000fe40000010000 */
[----:B------:R-:W-:Y:S02]  /*61f0*/  FFMA.FTZ R53, R121, R50, R43 ;  /* 0x0000003279357223 */ /* 0x000fe4000001002b */
[----:B---3--:R-:W-:Y:S01]  /*6200*/  FMUL.FTZ R44, R5, R44 ;  /* 0x0000002c052c7220 */ /* 0x008fe20000410000 */
[----:B------:R-:W2:Y:S01]  /*6210*/  LDS R43, [R40.X4+0x78] ;  /* 0x00007800282b7984 */ /* 0x000ea20000004800 */
[----:B------:R-:W-:Y:S02]  /*6220*/  FFMA.FTZ R55, R129, R52, -R45 ;  /* 0x0000003481377223 */ /* 0x000fe4000001082d */
[----:B----4-:R-:W-:Y:S01]  /*6230*/  FMUL.FTZ R42, R5, R42 ;  /* 0x0000002a052a7220 */ /* 0x010fe20000410000 */
[----:B------:R3:W4:Y:S01]  /*6240*/  LDS R45, [R40.X4+0x7c] ;  /* 0x00007c00282d7984 */ /* 0x0007220000004800 */
[----:B------:R-:W-:Y:S01]  /*6250*/  FMUL.FTZ R50, R122, R53 ;  /* 0x000000357a327220 */ /* 0x000fe20000410000 */
[----:B------:R-:W-:Y:S01]  /*6260*/  FSEL R130, R44, RZ, !P5 ;  /* 0x000000ff2c827208 */ /* 0x000fe20006800000 */
[----:B------:R-:W-:Y:S01]  /*6270*/  FMUL.FTZ R84, R127, R52 ;  /* 0x000000347f547220 */ /* 0x000fe20000410000 */
[----:B------:R-:W-:Y:S01]  /*6280*/  FSEL R132, R42, RZ, !P5 ;  /* 0x000000ff2a847208 */ /* 0x000fe20006800000 */
[----:B------:R-:W-:Y:S01]  /*6290*/  FFMA.FTZ R42, R124, R51, -R50 ;  /* 0x000000337c2a7223 */ /* 0x000fe20000010832 */
[----:B------:R-:W-:Y:S01]  /*62a0*/  FSEL R131, R131, RZ, !P3 ;  /* 0x000000ff83837208 */ /* 0x000fe20005800000 */
[----:B------:R-:W-:-:S02]  /*62b0*/  FFMA.FTZ R85, R129, R54, R84 ;  /* 0x0000003681557223 */ /* 0x000fc40000010054 */
[----:B------:R-:W-:Y:S01]  /*62c0*/  FADD.FTZ R50, R130, R55 ;  /* 0x0000003782327221 */ /* 0x000fe20000010000 */
[----:B------:R-:W-:Y:S01]  /*62d0*/  FSEL R133, R133, 1, !P3 ;  /* 0x3f80000085857808 */ /* 0x000fe20005800000 */
[----:B------:R-:W-:Y:S02]  /*62e0*/  FMUL.FTZ R51, R122, R51 ;  /* 0x000000337a337220 */ /* 0x000fe40000410000 */
[----:B------:R-:W-:Y:S02]  /*62f0*/  FADD.FTZ R52, R132, R85 ;  /* 0x0000005584347221 */ /* 0x000fe40000010000 */
[----:B------:R-:W-:Y:S02]  /*6300*/  FMUL.FTZ R54, R131, R50 ;  /* 0x0000003283367220 */ /* 0x000fe40000410000 */
[----:B------:R-:W-:Y:S02]  /*6310*/  FMUL.FTZ R47, R4, R47 ;  /* 0x0000002f042f7220 */ /* 0x000fe40000410000 */
[----:B------:R-:W-:-:S02]  /*6320*/  FFMA.FTZ R44, R124, R53, R51 ;  /* 0x000000357c2c7223 */ /* 0x000fc40000010033 */
[----:B------:R-:W-:Y:S02]  /*6330*/  FMUL.FTZ R41, R4, R41 ;  /* 0x0000002904297220 */ /* 0x000fe40000410000 */
[-C--:B------:R-:W-:Y:S01]  /*6340*/  FFMA.FTZ R51, R133, R52.reuse, R54 ;  /* 0x0000003485337223 */ /* 0x080fe20000010036 */
[----:B------:R-:W-:Y:S01]  /*6350*/  FSEL R134, R47, RZ, !P3 ;  /* 0x000000ff2f867208 */ /* 0x000fe20005800000 */
[----:B------:R-:W-:Y:S01]  /*6360*/  FMUL.FTZ R52, R131, R52 ;  /* 0x0000003483347220 */ /* 0x000fe20000410000 */
[----:B------:R-:W-:Y:S01]  /*6370*/  FSEL R135, R41, RZ, !P3 ;  /* 0x000000ff29877208 */ /* 0x000fe20005800000 */
[----:B---3--:R-:W-:Y:S01]  /*6380*/  FMUL.FTZ R40, R127, R44 ;  /* 0x0000002c7f287220 */ /* 0x008fe20000410000 */
[----:B------:R-:W-:Y:S01]  /*6390*/  FSEL R136, R136, RZ, !P2 ;  /* 0x000000ff88887208 */ /* 0x000fe20005000000 */
[----:B------:R-:W-:Y:S02]  /*63a0*/  FFMA.FTZ R52, R133, R50, -R52 ;  /* 0x0000003285347223 */ /* 0x000fe40000010834 */
[----:B------:R-:W-:-:S02]  /*63b0*/  FFMA.FTZ R40, R129, R42, -R40 ;  /* 0x0000002a81287223 */ /* 0x000fc40000010828 */
[----:B------:R-:W-:Y:S02]  /*63c0*/  FADD.FTZ R51, R134, R51 ;  /* 0x0000003386337221 */ /* 0x000fe40000010000 */
[----:B------:R-:W-:Y:S01]  /*63d0*/  FMUL.FTZ R42, R127, R42 ;  /* 0x0000002a7f2a7220 */ /* 0x000fe20000410000 */
[----:B------:R-:W-:Y:S01]  /*63e0*/  FSEL R137, R137, 1, !P2 ;  /* 0x3f80000089897808 */ /* 0x000fe20005000000 */
[----:B------:R-:W-:Y:S02]  /*63f0*/  FADD.FTZ R52, R135, R52 ;  /* 0x0000003487347221 */ /* 0x000fe40000010000 */
[----:B------:R-:W-:Y:S02]  /*6400*/  FMUL.FTZ R41, R136, R51 ;  /* 0x0000003388297220 */ /* 0x000fe40000410000 */
[----:B0-----:R-:W-:Y:S02]  /*6410*/  FMUL.FTZ R46, R3, R46 ;  /* 0x0000002e032e7220 */ /* 0x001fe40000410000 */
[----:B------:R-:W-:-:S02]  /*6420*/  FFMA.FTZ R42, R129, R44, R42 ;  /* 0x0000002c812a7223 */ /* 0x000fc4000001002a */
[----:B-1----:R-:W-:Y:S02]  /*6430*/  FMUL.FTZ R48, R3, R48 ;  /* 0x0000003003307220 */ /* 0x002fe40000410000 */
[-C--:B------:R-:W-:Y:S01]  /*6440*/  FMUL.FTZ R50, R136, R52.reuse ;  /* 0x0000003488327220 */ /* 0x080fe20000410000 */
[----:B------:R-:W-:Y:S01]  /*6450*/  FSEL R138, R46, RZ, !P2 ;  /* 0x000000ff2e8a7208 */ /* 0x000fe20005000000 */
[----:B------:R-:W-:Y:S01]  /*6460*/  FFMA.FTZ R52, R137, R52, -R41 ;  /* 0x0000003489347223 */ /* 0x000fe20000010829 */
[----:B------:R-:W-:Y:S01]  /*6470*/  FSEL R141, R48, RZ, !P2 ;  /* 0x000000ff308d7208 */ /* 0x000fe20005000000 */
[----:B------:R-:W-:Y:S02]  /*6480*/  FMUL.FTZ R41, R131, R42 ;  /* 0x0000002a83297220 */ /* 0x000fe40000410000 */
[----:B------:R-:W-:Y:S01]  /*6490*/  FFMA.FTZ R51, R137, R51, R50 ;  /* 0x0000003389337223 */ /* 0x000fe20000010032 */
[----:B------:R-:W-:Y:S01]  /*64a0*/  FSEL R139, R139, RZ, !P1 ;  /* 0x000000ff8b8b7208 */ /* 0x000fe20004800000 */
[----:B------:R-:W-:-:S02]  /*64b0*/  FFMA.FTZ R41, R133, R40, -R41 ;  /* 0x0000002885297223 */ /* 0x000fc40000010829 */
[----:B------:R-:W-:Y:S02]  /*64c0*/  FADD.FTZ R51, R138, R51 ;  /* 0x000000338a337221 */ /* 0x000fe40000010000 */
[----:B------:R-:W-:Y:S02]  /*64d0*/  FMUL.FTZ R40, R131, R40 ;  /* 0x0000002883287220 */ /* 0x000fe40000410000 */
[----:B------:R-:W-:Y:S01]  /*64e0*/  FADD.FTZ R52, R141, R52 ;  /* 0x000000348d347221 */ /* 0x000fe20000010000 */
[----:B------:R-:W-:Y:S01]  /*64f0*/  FSEL R140, R140, 1, !P1 ;  /* 0x3f8000008c8c7808 */ /* 0x000fe20004800000 */
[C---:B--2---:R-:W-:Y:S02]  /*6500*/  FMUL.FTZ R43, R2.reuse, R43 ;  /* 0x0000002b022b7220 */ /* 0x044fe40000410000 */
[----:B----4-:R-:W-:Y:S02]  /*6510*/  FMUL.FTZ R45, R2, R45 ;  /* 0x0000002d022d7220 */ /* 0x010fe40000410000 */
[----:B------:R-:W-:-:S02]  /*6520*/  FMUL.FTZ R47, R139, R51 ;  /* 0x000000338b2f7220 */ /* 0x000fc40000410000 */
[----:B------:R-:W-:Y:S02]  /*6530*/  FFMA.FTZ R40, R133, R42, R40 ;  /* 0x0000002a85287223 */ /* 0x000fe40000010028 */
[-C--:B------:R-:W-:Y:S01]  /*6540*/  FMUL.FTZ R42, R139, R52.reuse ;  /* 0x000000348b2a7220 */ /* 0x080fe20000410000 */
[----:B------:R-:W-:Y:S01]  /*6550*/  FSEL R142, R43, RZ, !P1 ;  /* 0x000000ff2b8e7208 */ /* 0x000fe20004800000 */
[C---:B------:R-:W-:Y:S01]  /*6560*/  FFMA.FTZ R47, R140.reuse, R52, -R47 ;  /* 0x000000348c2f7223 */ /* 0x040fe2000001082f */
[----:B------:R-:W-:Y:S01]  /*6570*/  FSEL R143, R45, RZ, !P1 ;  /* 0x000000ff2d8f7208 */ /* 0x000fe20004800000 */
[----:B------:R-:W-:Y:S02]  /*6580*/  FFMA.FTZ R44, R140, R51, R42 ;  /* 0x000000338c2c7223 */ /* 0x000fe4000001002a */
[C---:B------:R-:W-:Y:S02]  /*6590*/  FMUL.FTZ R43, R136.reuse, R41 ;  /* 0x00000029882b7220 */ /* 0x040fe40000410000 */
[----:B------:R-:W-:-:S02]  /*65a0*/  FMUL.FTZ R42, R136, R40 ;  /* 0x00000028882a7220 */ /* 0x000fc40000410000 */
[----:B------:R-:W-:Y:S02]  /*65b0*/  FADD.FTZ R50, R142, R47 ;  /* 0x0000002f8e327221 */ /* 0x000fe40000010000 */
[----:B------:R-:W-:Y:S02]  /*65c0*/  FADD.FTZ R51, R143, R44 ;  /* 0x0000002c8f337221 */ /* 0x000fe40000010000 */
[C---:B------:R-:W-:Y:S02]  /*65d0*/  FFMA.FTZ R43, R137.reuse, R40, R43 ;  /* 0x00000028892b7223 */ /* 0x040fe4000001002b */
[----:B------:R-:W-:Y:S01]  /*65e0*/  FFMA.FTZ R42, R137, R41, -R42 ;  /* 0x00000029892a7223 */ /* 0x000fe2000001082a */
[----:B------:R-:W0:Y:S01]  /*65f0*/  SHFL.UP PT, R45, R50, 0x1, RZ ;  /* 0x04200000322d7989 */ /* 0x000e2200000e00ff */
[C---:B------:R-:W-:Y:S02]  /*6600*/  FMUL.FTZ R41, R139.reuse, R43 ;  /* 0x0000002b8b297220 */ /* 0x040fe40000410000 */
[-C--:B------:R-:W-:Y:S01]  /*6610*/  FMUL.FTZ R40, R139, R42.reuse ;  /* 0x0000002a8b287220 */ /* 0x080fe20000410000 */
[----:B------:R-:W1:Y:S01]  /*6620*/  SHFL.UP PT, R47, R51, 0x1, RZ ;  /* 0x04200000332f7989 */ /* 0x000e6200000e00ff */
[----:B------:R-:W-:-:S02]  /*6630*/  FFMA.FTZ R48, R140, R42, -R41 ;  /* 0x0000002a8c307223 */ /* 0x000fc40000010829 */
[----:B------:R-:W-:-:S03]  /*6640*/  FFMA.FTZ R40, R140, R43, R40 ;  /* 0x0000002b8c287223 */ /* 0x000fc60000010028 */
[----:B------:R-:W2:Y:S04]  /*6650*/  SHFL.UP PT, R41, R48, 0x1, RZ ;  /* 0x0420000030297989 */ /* 0x000ea800000e00ff */
[----:B------:R-:W3:Y:S01]  /*6660*/  SHFL.UP PT, R43, R40, 0x1, RZ ;  /* 0x04200000282b7989 */ /* 0x000ee200000e00ff */
[----:B------:R-:W-:Y:S01]  /*6670*/  ISETP.GE.AND P0, PT, R74, 0x1, PT ;  /* 0x000000014a00780c */ /* 0x000fe20003f06270 */
[C---:B0-----:R-:W-:Y:S02]  /*6680*/  FMUL.FTZ R44, R40.reuse, R45 ;  /* 0x0000002d282c7220 */ /* 0x041fe40000410000 */
[-C--:B-1----:R-:W-:Y:S02]  /*6690*/  FMUL.FTZ R42, R40, R47.reuse ;  /* 0x0000002f282a7220 */ /* 0x082fe40000410000 */
[----:B------:R-:W-:-:S02]  /*66a0*/  FFMA.FTZ R44, R48, R47, R44 ;  /* 0x0000002f302c7223 */ /* 0x000fc4000001002c */
[----:B------:R-:W-:-:S06]  /*66b0*/  FFMA.FTZ R45, R48, R45, -R42 ;  /* 0x0000002d302d7223 */ /* 0x000fcc000001082a */
[----:B------:R-:W-:Y:S02]  /*66c0*/  @P0 FADD.FTZ R51, R51, R44 ;  /* 0x0000002c33330221 */ /* 0x000fe40000010000 */
[----:B------:R-:W-:Y:S02]  /*66d0*/  @P0 FADD.FTZ R50, R50, R45 ;  /* 0x0000002d32320221 */ /* 0x000fe40000010000 */
[C---:B--2---:R-:W-:Y:S02]  /*66e0*/  FMUL.FTZ R44, R40.reuse, R41 ;  /* 0x00000029282c7220 */ /* 0x044fe40000410000 */
[-C--:B---3--:R-:W-:Y:S01]  /*66f0*/  FMUL.FTZ R42, R40, R43.reuse ;  /* 0x0000002b282a7220 */ /* 0x088fe20000410000 */
[----:B------:R-:W0:Y:S01]  /*6700*/  SHFL.UP PT, R47, R50, 0x2, RZ ;  /* 0x04400000322f7989 */ /* 0x000e2200000e00ff */
[C---:B------:R-:W-:Y:S02]  /*6710*/  FFMA.FTZ R43, R48.reuse, R43, R44 ;  /* 0x0000002b302b7223 */ /* 0x040fe4000001002c */
[----:B------:R-:W-:Y:S01]  /*6720*/  @P0 FFMA.FTZ R48, R48, R41, -R42 ;  /* 0x0000002930300223 */ /* 0x000fe2000001082a */
[----:B------:R-:W1:Y:S02]  /*6730*/  SHFL.UP PT, R53, R51, 0x2, RZ ;  /* 0x0440000033357989 */ /* 0x000e6400000e00ff */
[----:B------:R-:W-:-:S02]  /*6740*/  FSEL R42, R40, R43, !P0 ;  /* 0x0000002b282a7208 */ /* 0x000fc40004000000 */
[----:B------:R-:W2:Y:S04]  /*6750*/  SHFL.UP PT, R41, R48, 0x2, RZ ;  /* 0x0440000030297989 */ /* 0x000ea800000e00ff */
[----:B------:R-:W3:Y:S01]  /*6760*/  SHFL.UP PT, R45, R42, 0x2, RZ ;  /* 0x044000002a2d7989 */ /* 0x000ee200000e00ff */
[----:B------:R-:W-:Y:S01]  /*6770*/  ISETP.GE.AND P0, PT, R74, 0x2, PT ;  /* 0x000000024a00780c */ /* 0x000fe20003f06270 */
[----:B------:R-:W-:Y:S02]  /*6780*/  ULDC UR8, c[0x0][0x1b8] ;  /* 0x00006e0000087ab9 */ /* 0x000fe40000000800 */
[----:B------:R-:W-:Y:S01]  /*6790*/  UIMAD UR8, UR21, UR8, URZ ;  /* 0x00000008150872a4 */ /* 0x000fe2000f8e023f */
[----:B0-----:R-:W-:-:S04]  /*67a0*/  FMUL.FTZ R43, R42, R47 ;  /* 0x0000002f2a2b7220 */ /* 0x001fc80000410000 */
[-C--:B-1----:R-:W-:Y:S02]  /*67b0*/  FFMA.FTZ R44, R48, R53.reuse, R43 ;  /* 0x00000035302c7223 */ /* 0x082fe4000001002b */
[C---:B------:R-:W-:Y:S02]  /*67c0*/  FMUL.FTZ R40, R42.reuse, R53 ;  /* 0x000000352a287220 */ /* 0x040fe40000410000 */
[----:B--2---:R-:W-:Y:S02]  /*67d0*/  FMUL.FTZ R43, R42, R41 ;  /* 0x000000292a2b7220 */ /* 0x004fe40000410000 */
[C---:B------:R-:W-:Y:S01]  /*67e0*/  FFMA.FTZ R47, R48.reuse, R47, -R40 ;  /* 0x0000002f302f7223 */ /* 0x040fe20000010828 */
[----:B------:R-:W-:Y:S01]  /*67f0*/  MOV R40, UR8 ;  /* 0x0000000800287c02 */ /* 0x000fe20008000f00 */
[-C--:B---3--:R-:W-:Y:S02]  /*6800*/  FFMA.FTZ R43, R48, R45.reuse, R43 ;  /* 0x0000002d302b7223 */ /* 0x088fe4000001002b */
[----:B------:R-:W-:-:S04]  /*6810*/  FMUL.FTZ R45, R42, R45 ;  /* 0x0000002d2a2d7220 */ /* 0x000fc80000410000 */
[----:B------:R-:W-:Y:S02]  /*6820*/  @P0 FFMA.FTZ R48, R48, R41, -R45 ;  /* 0x0000002930300223 */ /* 0x000fe4000001082d */
[C---:B------:R-:W-:Y:S02]  /*6830*/  IMAD R45, R77.reuse, c[0x0][0x1bc], R40 ;  /* 0x00006f004d2d7a24 */ /* 0x040fe400078e0228 */
[----:B------:R-:W-:-:S04]  /*6840*/  IMAD.WIDE.U32 R40, R77, c[0x0][0x1b8], RZ ;  /* 0x00006e004d287a25 */ /* 0x000fc800078e00ff */
[----:B------:R-:W-:Y:S01]  /*6850*/  IMAD R49, R49, c[0x0][0x1c0], RZ ;  /* 0x0000700031317a24 */ /* 0x000fe200078e02ff */
[----:B------:R-:W-:Y:S01]  /*6860*/  IADD3 R41, R41, R45, RZ ;  /* 0x0000002d29297210 */ /* 0x000fe20007ffe0ff */
[----:B------:R-:W-:Y:S02]  /*6870*/  @P0 FADD.FTZ R50, R50, R47 ;  /* 0x0000002f32320221 */ /* 0x000fe40000010000 */
[----:B------:R-:W-:Y:S02]  /*6880*/  @P0 FADD.FTZ R51, R51, R44 ;  /* 0x0000002c33330221 */ /* 0x000fe40000010000 */
[C---:B------:R-:W-:Y:S01]  /*6890*/  IMAD R49, R0.reuse, c[0x0][0x1c4], R49 ;  /* 0x0000710000317a24 */ /* 0x040fe200078e0231 */
[----:B------:R-:W0:Y:S01]  /*68a0*/  SHFL.UP PT, R44, R50, 0x4, RZ ;  /* 0x04800000322c7989 */ /* 0x000e2200000e00ff */
[----:B------:R-:W-:-:S03]  /*68b0*/  IMAD.WIDE.U32 R40, R0, c[0x0][0x1c0], R40 ;  /* 0x0000700000287a25 */ /* 0x000fc600078e0028 */
[----:B------:R-:W1:Y:S02]  /*68c0*/  SHFL.UP PT, R45, R51, 0x4, RZ ;  /* 0x04800000332d7989 */ /* 0x000e6400000e00ff */
[----:B------:R-:W-:Y:S02]  /*68d0*/  IADD3 R41, R41, R49, RZ ;  /* 0x0000003129297210 */ /* 0x000fe40007ffe0ff */
[----:B------:R-:W-:Y:S02]  /*68e0*/  LEA R84, P1, R40, c[0x0][0x230], 0x3 ;  /* 0x00008c0028547a11 */ /* 0x000fe400078218ff */
[----:B------:R-:W-:Y:S02]  /*68f0*/  FSEL R43, R42, R43, !P0 ;  /* 0x0000002b2a2b7208 */ /* 0x000fe40004000000 */
[----:B------:R-:W-:Y:S02]  /*6900*/  LEA.HI.X R85, R40, c[0x0][0x234], R41, 0x3, P1 ;  /* 0x00008d0028557a11 */ /* 0x000fe400008f1c29 */
[----:B------:R-:W2:Y:S04]  /*6910*/  SHFL.UP PT, R40, R48, 0x4, RZ ;  /* 0x0480000030287989 */ /* 0x000ea800000e00ff */
[----:B------:R-:W3:Y:S01]  /*6920*/  SHFL.UP PT, R41, R43, 0x4, RZ ;  /* 0x048000002b297989 */ /* 0x000ee200000e00ff */
[----:B------:R-:W-:Y:S01]  /*6930*/  ISETP.GE.AND P0, PT, R74, 0x4, PT ;  /* 0x000000044a00780c */ /* 0x000fe20003f06270 */
[----:B0-----:R-:W-:-:S02]  /*6940*/  FMUL.FTZ R42, R43, R44 ;  /* 0x0000002c2b2a7220 */ /* 0x001fc40000410000 */
[-C--:B-1----:R-:W-:Y:S01]  /*6950*/  FMUL.FTZ R47, R43, R45.reuse ;  /* 0x0000002d2b2f7220 */ /* 0x082fe20000410000 */
[----:B------:R-:W-:Y:S01]  /*6960*/  ISETP.GE.AND P1, PT, R74, 0x10, PT ;  /* 0x000000104a00780c */ /* 0x000fe20003f26270 */
[----:B------:R-:W-:Y:S01]  /*6970*/  FFMA.FTZ R42, R48, R45, R42 ;  /* 0x0000002d302a7223 */ /* 0x000fe2000001002a */
[----:B------:R-:W-:Y:S01]  /*6980*/  ISETP.NE.AND P2, PT, R74, 0x1f, PT ;  /* 0x0000001f4a00780c */ /* 0x000fe20003f45270 */
[----:B------:R-:W-:Y:S01]  /*6990*/  FFMA.FTZ R47, R48, R44, -R47 ;  /* 0x0000002c302f7223 */ /* 0x000fe2000001082f */
[----:B------:R-:W5:Y:S05]  /*69a0*/  LDG.E.64 R84, [R84.64] ;  /* 0x0000000e54547981 */ /* 0x000f6a000c1e1b00 */
[----:B------:R-:W-:-:S02]  /*69b0*/  @P0 FADD.FTZ R51, R51, R42 ;  /* 0x0000002a33330221 */ /* 0x000fc40000010000 */
[----:B------:R-:W-:Y:S02]  /*69c0*/  @P0 FADD.FTZ R50, R50, R47 ;  /* 0x0000002f32320221 */ /* 0x000fe40000010000 */
[C---:B--2---:R-:W-:Y:S01]  /*69d0*/  FMUL.FTZ R42, R43.reuse, R40 ;  /* 0x000000282b2a7220 */ /* 0x044fe20000410000 */
[----:B------:R-:W0:Y:S03]  /*69e0*/  SHFL.UP PT, R47, R51, 0x8, RZ ;  /* 0x05000000332f7989 */ /* 0x000e2600000e00ff */
[-C--:B---3--:R-:W-:Y:S01]  /*69f0*/  FFMA.FTZ R42, R48, R41.reuse, R42 ;  /* 0x00000029302a7223 */ /* 0x088fe2000001002a */
[----:B------:R-:W1:Y:S01]  /*6a00*/  SHFL.UP PT, R45, R50, 0x8, RZ ;  /* 0x05000000322d7989 */ /* 0x000e6200000e00ff */
[----:B------:R-:W-:-:S04]  /*6a10*/  FMUL.FTZ R41, R43, R41 ;  /* 0x000000292b297220 */ /* 0x000fc80000410000 */
[----:B------:R-:W-:Y:S01]  /*6a20*/  @P0 FFMA.FTZ R48, R48, R40, -R41 ;  /* 0x0000002830300223 */ /* 0x000fe20000010829 */
[----:B------:R-:W-:-:S04]  /*6a30*/  FSEL R42, R43, R42, !P0 ;  /* 0x0000002a2b2a7208 */ /* 0x000fc80004000000 */
[----:B------:R-:W2:Y:S04]  /*6a40*/  SHFL.UP PT, R41, R48, 0x8, RZ ;  /* 0x0500000030297989 */ /* 0x000ea800000e00ff */
[----:B------:R-:W3:Y:S01]  /*6a50*/  SHFL.UP PT, R43, R42, 0x8, RZ ;  /* 0x050000002a2b7989 */ /* 0x000ee200000e00ff */
[----:B------:R-:W-:Y:S01]  /*6a60*/  ISETP.GE.AND P0, PT, R74, 0x8, PT ;  /* 0x000000084a00780c */ /* 0x000fe20003f06270 */
[C---:B0-----:R-:W-:Y:S02]  /*6a70*/  FMUL.FTZ R40, R42.reuse, R47 ;  /* 0x0000002f2a287220 */ /* 0x041fe40000410000 */
[-C--:B-1----:R-:W-:Y:S02]  /*6a80*/  FMUL.FTZ R44, R42, R45.reuse ;  /* 0x0000002d2a2c7220 */ /* 0x082fe40000410000 */
[----:B------:R-:W-:-:S02]  /*6a90*/  FFMA.FTZ R45, R48, R45, -R40 ;  /* 0x0000002d302d7223 */ /* 0x000fc40000010828 */
[----:B------:R-:W-:-:S06]  /*6aa0*/  FFMA.FTZ R44, R48, R47, R44 ;  /* 0x0000002f302c7223 */ /* 0x000fcc000001002c */
        /* <DEDUP_REMOVED lines=11> */
[----:B------:R-:W-:Y:S01]  /*6b60*/  LOP3.LUT P0, RZ, R75, 0x1f, RZ, 0xc0, !PT ;  /* 0x0000001f4bff7812 */ /* 0x000fe2000780c0ff */
[C---:B0-----:R-:W-:Y:S02]  /*6b70*/  FMUL.FTZ R47, R43.reuse, R45 ;  /* 0x0000002d2b2f7220 */ /* 0x041fe40000410000 */
[-C--:B-1----:R-:W-:Y:S02]  /*6b80*/  FMUL.FTZ R42, R43, R44.reuse ;  /* 0x0000002c2b2a7220 */ /* 0x082fe40000410000 */
[----:B------:R-:W-:-:S02]  /*6b90*/  FFMA.FTZ R47, R48, R44, -R47 ;  /* 0x0000002c302f7223 */ /* 0x000fc4000001082f */
[----:B------:R-:W-:Y:S02]  /*6ba0*/  FFMA.FTZ R44, R48, R45, R42 ;  /* 0x0000002d302c7223 */ /* 0x000fe4000001002a */
[CC--:B--2---:R-:W-:Y:S01]  /*6bb0*/  FMUL.FTZ R42, R43.reuse, R40.reuse ;  /* 0x000000282b2a7220 */ /* 0x0c4fe20000410000 */
[----:B------:R-:W-:Y:S01]  /*6bc0*/  ISETP.EQ.OR P0, PT, R72, RZ, P0 ;  /* 0x000000ff4800720c */ /* 0x000fe20000702670 */
[-C--:B---3--:R-:W-:Y:S02]  /*6bd0*/  FMUL.FTZ R45, R43, R41.reuse ;  /* 0x000000292b2d7220 */ /* 0x088fe40000410000 */
[C---:B------:R-:W-:Y:S02]  /*6be0*/  FFMA.FTZ R42, R48.reuse, R41, R42 ;  /* 0x00000029302a7223 */ /* 0x040fe4000001002a */
[----:B------:R-:W-:Y:S01]  /*6bf0*/  @P1 FADD.FTZ R51, R51, R44 ;  /* 0x0000002c33331221 */ /* 0x000fe20000010000 */
[----:B------:R-:W-:Y:S01]  /*6c00*/  @!P2 SHF.R.U32.HI R44, RZ, 0x1, R75 ;  /* 0x00000001ff2ca819 */ /* 0x000fe2000001164b */
[----:B------:R-:W-:Y:S01]  /*6c10*/  @P1 FFMA.FTZ R48, R48, R40, -R45 ;  /* 0x0000002830301223 */ /* 0x000fe2000001082d */
[----:B------:R-:W-:-:S02]  /*6c20*/  FSEL R49, R43, R42, !P1 ;  /* 0x0000002a2b317208 */ /* 0x000fc40004800000 */
[----:B------:R-:W-:Y:S02]  /*6c30*/  MOV R41, RZ ;  /* 0x000000ff00297202 */ /* 0x000fe40000000f00 */
[----:B------:R-:W-:Y:S02]  /*6c40*/  MOV R40, 0x3f800000 ;  /* 0x3f80000000287802 */ /* 0x000fe40000000f00 */
[----:B------:R-:W-:Y:S02]  /*6c50*/  MOV R42, RZ ;  /* 0x000000ff002a7202 */ /* 0x000fe40000000f00 */
[----:B------:R-:W-:Y:S01]  /*6c60*/  MOV R43, RZ ;  /* 0x000000ff002b7202 */ /* 0x000fe20000000f00 */
[----:B------:R-:W-:Y:S01]  /*6c70*/  @P1 FADD.FTZ R50, R50, R47 ;  /* 0x0000002f32321221 */ /* 0x000fe20000010000 */
[----:B------:R-:W-:-:S04]  /*6c80*/  @!P2 LOP3.LUT R157, R44, 0x7ffffff0, RZ, 0xc0, !PT ;  /* 0x7ffffff02c9da812 */ /* 0x000fc800078ec0ff */
[----:B------:R-:W-:Y:S04]  /*6c90*/  @!P0 LDS.128 R40, [R0.X16+0x4260] ;  /* 0x0042600000288984 */ /* 0x000fe8000000cc00 */
[----:B------:R-:W-:Y:S04]  /*6ca0*/  @!P2 STS.128 [R157+0x4200], R48 ;  /* 0x004200309d00a388 */ /* 0x000fe80000000c00 */
[----:B------:R-:W-:Y:S06]  /*6cb0*/  BAR.SYNC.DEFER_BLOCKING 0x0 ;  /* 0x0000000000007b1d */ /* 0x000fec0000010000 */
[----:B------:R-:W-:Y:S04]  /*6cc0*/  LDS.128 R44, [0x4200] ;  /* 0x00420000ff2c7984 */ /* 0x000fe80000000c00 */
[----:B------:R-:W0:Y:S02]  /*6cd0*/  LDS.128 R52, [0x4210] ;  /* 0x00421000ff347984 */ /* 0x000e240000000c00 */
[----:B0-----:R-:W-:-:S04]  /*6ce0*/  FMUL.FTZ R159, R47, R53 ;  /* 0x000000352f9f7220 */ /* 0x001fc80000410000 */
[-C--:B------:R-:W-:Y:S02]  /*6cf0*/  FFMA.FTZ R159, R46, R52.reuse, -R159 ;  /* 0x000000342e9f7223 */ /* 0x080fe4000001089f */
[-C--:B------:R-:W-:Y:S02]  /*6d00*/  FMUL.FTZ R161, R45, R53.reuse ;  /* 0x000000352da17220 */ /* 0x080fe40000410000 */
[----:B------:R-:W-:Y:S02]  /*6d10*/  FADD.FTZ R159, R54, R159 ;  /* 0x0000009f369f7221 */ /* 0x000fe40000010000 */
[-C--:B------:R-:W-:Y:S02]  /*6d20*/  FMUL.FTZ R54, R44, R53.reuse ;  /* 0x000000352c367220 */ /* 0x080fe40000410000 */
[----:B------:R-:W-:Y:S02]  /*6d30*/  FMUL.FTZ R53, R46, R53 ;  /* 0x000000352e357220 */ /* 0x000fe40000410000 */
[----:B------:R-:W-:-:S02]  /*6d40*/  FFMA.FTZ R160, R44, R52, -R161 ;  /* 0x000000342ca07223 */ /* 0x000fc400000108a1 */
[-C--:B------:R-:W-:Y:S02]  /*6d50*/  FFMA.FTZ R161, R45, R52.reuse, R54 ;  /* 0x000000342da17223 */ /* 0x080fe40000010036 */
[----:B------:R-:W-:Y:S01]  /*6d60*/  FFMA.FTZ R164, R47, R52, R53 ;  /* 0x000000342fa47223 */ /* 0x000fe20000010035 */
[----:B------:R-:W-:-:S03]  /*6d70*/  SHF.R.U32.HI R52, RZ, 0x5, R75 ;  /* 0x00000005ff347819 */ /* 0x000fc6000001164b */
[----:B------:R-:W-:Y:S01]  /*6d80*/  FADD.FTZ R164, R55, R164 ;  /* 0x000000a437a47221 */ /* 0x000fe20000010000 */
[C---:B------:R-:W-:Y:S02]  /*6d90*/  ISETP.NE.AND P2, PT, R52.reuse, RZ, PT ;  /* 0x000000ff3400720c */ /* 0x040fe40003f45270 */
[C---:B------:R-:W-:Y:S02]  /*6da0*/  ISETP.NE.AND P0, PT, R52.reuse, 0x3, PT ;  /* 0x000000033400780c */ /* 0x040fe40003f05270 */
[----:B------:R-:W-:Y:S02]  /*6db0*/  ISETP.NE.AND P1, PT, R52, 0x2, PT ;  /* 0x000000023400780c */ /* 0x000fe40003f25270 */
[----:B------:R-:W0:Y:S02]  /*6dc0*/  LDS.128 R52, [0x4220] ;  /* 0x00422000ff347984 */ /* 0x000e240000000c00 */
[----:B------:R-:W-:Y:S02]  /*6dd0*/  FSEL R157, R160, R44, !P1 ;  /* 0x0000002ca09d7208 */ /* 0x000fe40004800000 */
[----:B------:R-:W-:Y:S01]  /*6de0*/  FSEL R162, R159, R46, !P1 ;  /* 0x0000002e9fa27208 */ /* 0x000fe20004800000 */
[----:B0-----:R-:W-:-:S02]  /*6df0*/  FMUL.FTZ R158, R161, R53 ;  /* 0x00000035a19e7220 */ /* 0x001fc40000410000 */
        /* <DEDUP_REMOVED lines=10> */
[----:B------:R-:W-:-:S04]  /*6ea0*/  FFMA.FTZ R52, R164, R52, R159 ;  /* 0x00000034a4347223 */ /* 0x000fc8000001009f */
        /* <DEDUP_REMOVED lines=9> */
[----:B------:R-:W-:Y:S01]  /*6f40*/  FSEL R53, R55, R53, !P0 ;  /* 0x0000003537357208 */ /* 0x000fe20004000000 */
[-C--:B0-----:R-:W-:Y:S02]  /*6f50*/  FMUL.FTZ R52, R161, R45.reuse ;  /* 0x0000002da1347220 */ /* 0x081fe40000410000 */
[-C--:B------:R-:W-:Y:S02]  /*6f60*/  FMUL.FTZ R159, R55, R45.reuse ;  /* 0x0000002d379f7220 */ /* 0x080fe40000410000 */
[C---:B------:R-:W-:Y:S02]  /*6f70*/  FFMA.FTZ R52, R158.reuse, R44, -R52 ;  /* 0x0000002c9e347223 */ /* 0x040fe40000010834 */
[-C--:B------:R-:W-:Y:S02]  /*6f80*/  FMUL.FTZ R158, R158, R45.reuse ;  /* 0x0000002d9e9e7220 */ /* 0x080fe40000410000 */
[----:B------:R-:W-:-:S02]  /*6f90*/  FMUL.FTZ R45, R54, R45 ;  /* 0x0000002d362d7220 */ /* 0x000fc40000410000 */
[-C--:B------:R-:W-:Y:S02]  /*6fa0*/  FFMA.FTZ R158, R161, R44.reuse, R158 ;  /* 0x0000002ca19e7223 */ /* 0x080fe4000001009e */
[-C--:B------:R-:W-:Y:S02]  /*6fb0*/  FFMA.FTZ R159, R54, R44.reuse, -R159 ;  /* 0x0000002c369f7223 */ /* 0x080fe4000001089f */
[----:B------:R-:W-:Y:S02]  /*6fc0*/  FFMA.FTZ R44, R55, R44, R45 ;  /* 0x0000002c372c7223 */ /* 0x000fe4000001002d */
[----:B------:R-:W-:Y:S02]  /*6fd0*/  FADD.FTZ R46, R46, R159 ;  /* 0x0000009f2e2e7221 */ /* 0x000fe40000010000 */
[----:B------:R-:W-:Y:S01]  /*6fe0*/  FADD.FTZ R47, R47, R44 ;  /* 0x0000002c2f2f7221 */ /* 0x000fe20000010000 */
[----:B------:R-:W-:Y:S05]  /*6ff0*/  @!P2 BRA `(.L_x_214) ;  /* 0x000001400000a947 */ /* 0x000fea0003800000 */
[----:B-1234-:R-:W-:Y:S01]  /*7000*/  ISETP.NE.AND P0, PT, R74, RZ, PT ;  /* 0x000000ff4a00720c */ /* 0x01efe20003f05270 */
[C---:B------:R-:W-:Y:S01]  /*7010*/  FMUL.FTZ R44, R49.reuse, R160 ;  /* 0x000000a0312c7220 */ /* 0x040fe20000410000 */
[----:B------:R-:W-:Y:S01]  /*7020*/  MOV R46, R42 ;  /* 0x0000002a002e7202 */ /* 0x000fe20000000f00 */
[----:B------:R-:W-:-:S02]  /*7030*/  FMUL.FTZ R45, R49, R157 ;  /* 0x0000009d312d7220 */ /* 0x000fc40000410000 */
[----:B------:R-:W-:-:S04]  /*7040*/  FMUL.FTZ R47, R49, R53 ;  /* 0x00000035312f7220 */ /* 0x000fc80000410000 */
[----:B------:R-:W-:-:S04]  /*7050*/  FFMA.FTZ R47, R48, R162, -R47 ;  /* 0x000000a2302f7223 */ /* 0x000fc8000001082f */
[C---:B------:R-:W-:Y:S02]  /*7060*/  @P0 FFMA.FTZ R157, R48.reuse, R157, -R44 ;  /* 0x0000009d309d0223 */ /* 0x040fe4000001082c */
[----:B------:R-:W-:Y:S02]  /*7070*/  FMUL.FTZ R44, R49, R162 ;  /* 0x000000a2312c7220 */ /* 0x000fe40000410000 */
[C---:B------:R-:W-:Y:S01]  /*7080*/  @P0 FFMA.FTZ R160, R48.reuse, R160, R45 ;  /* 0x000000a030a00223 */ /* 0x040fe2000001002d */
[----:B------:R-:W-:Y:S01]  /*7090*/  MOV R45, R41 ;  /* 0x00000029002d7202 */ /* 0x000fe20000000f00 */
[----:B------:R-:W-:Y:S01]  /*70a0*/  FFMA.FTZ R44, R48, R53, R44 ;  /* 0x00000035302c7223 */ /* 0x000fe2000001002c */
[----:B------:R-:W-:Y:S01]  /*70b0*/  MOV R48, R157 ;  /* 0x0000009d00307202 */ /* 0x000fe20000000f00 */
[----:B------:R-:W-:Y:S01]  /*70c0*/  @P0 FADD.FTZ R162, R50, R47 ;  /* 0x0000002f32a20221 */ /* 0x000fe20000010000 */
[----:B------:R-:W-:Y:S01]  /*70d0*/  MOV R47, R43 ;  /* 0x0000002b002f7202 */ /* 0x000fe20000000f00 */
[----:B------:R-:W-:Y:S01]  /*70e0*/  @P0 FADD.FTZ R53, R51, R44 ;  /* 0x0000002c33350221 */ /* 0x000fe20000010000 */
[----:B------:R-:W-:-:S02]  /*70f0*/  MOV R44, R40 ;  /* 0x00000028002c7202 */ /* 0x000fc40000000f00 */
[----:B------:R-:W-:Y:S02]  /*7100*/  MOV R49, R160 ;  /* 0x000000a000317202 */ /* 0x000fe40000000f00 */
[----:B------:R-:W-:Y:S02]  /*7110*/  MOV R50, R162 ;  /* 0x000000a200327202 */ /* 0x000fe40000000f00 */
[----:B------:R-:W-:Y:S01]  /*7120*/  MOV R51, R53 ;  /* 0x0000003500337202 */ /* 0x000fe20000000f00 */
[----:B------:R-:W-:Y:S05]  /*7130*/  BRA `(.L_x_215) ;  /* 0x0000010000007947 */ /* 0x000fea0003800000 */
.L_x_214:
[----:B-1234-:R-:W-:Y:S01]  /*7140*/  ISETP.NE.AND P0, PT, R74, RZ, PT ;  /* 0x000000ff4a00720c */ /* 0x01efe20003f05270 */
[C---:B------:R-:W-:Y:S02]  /*7150*/  FMUL.FTZ R45, R158.reuse, R41 ;  /* 0x000000299e2d7220 */ /* 0x040fe40000410000 */
[----:B------:R-:W-:Y:S02]  /*7160*/  FMUL.FTZ R53, R158, R43 ;  /* 0x0000002b9e357220 */ /* 0x000fe40000410000 */
[----:B------:R-:W-:-:S02]  /*7170*/  FFMA.FTZ R44, R52, R40, -R45 ;  /* 0x00000028342c7223 */ /* 0x000fc4000001082d */
[C---:B------:R-:W-:Y:S02]  /*7180*/  FMUL.FTZ R45, R158.reuse, R40 ;  /* 0x000000289e2d7220 */ /* 0x040fe40000410000 */
[-C--:B------:R-:W-:Y:S02]  /*7190*/  FMUL.FTZ R158, R158, R42.reuse ;  /* 0x0000002a9e9e7220 */ /* 0x080fe40000410000 */
[C---:B------:R-:W-:Y:S02]  /*71a0*/  FFMA.FTZ R53, R52.reuse, R42, -R53 ;  /* 0x0000002a34357223 */ /* 0x040fe40000010835 */
[----:B------:R0:W-:Y:S01]  /*71b0*/  @!P0 STS.128 [0x4250], R40 ;  /* 0x00425028ff008388 */ /* 0x0001e20000000c00 */
[C---:B------:R-:W-:Y:S01]  /*71c0*/  FFMA.FTZ R158, R52.reuse, R43, R158 ;  /* 0x0000002b349e7223 */ /* 0x040fe2000001009e */
[----:B------:R-:W-:Y:S01]  /*71d0*/  @!P0 MOV R48, R40 ;  /* 0x0000002800308202 */ /* 0x000fe20000000f00 */
[-C--:B------:R-:W-:Y:S01]  /*71e0*/  FFMA.FTZ R45, R52, R41.reuse, R45 ;  /* 0x00000029342d7223 */ /* 0x080fe2000001002d */
[----:B------:R-:W-:Y:S01]  /*71f0*/  @!P0 MOV R49, R41 ;  /* 0x0000002900318202 */ /* 0x000fe20000000f00 */
[----:B------:R-:W-:Y:S01]  /*7200*/  FADD.FTZ R46, R46, R53 ;  /* 0x000000352e2e7221 */ /* 0x000fe20000010000 */
[----:B------:R-:W-:Y:S01]  /*7210*/  @!P0 MOV R50, R42 ;  /* 0x0000002a00328202 */ /* 0x000fe20000000f00 */
[----:B------:R-:W-:Y:S01]  /*7220*/  FADD.FTZ R47, R47, R158 ;  /* 0x0000009e2f2f7221 */ /* 0x000fe20000010000 */
[----:B------:R-:W-:-:S02]  /*7230*/  @!P0 MOV R51, R43 ;  /* 0x0000002b00338202 */ /* 0x000fc40000000f00 */
.L_x_215:
[----:B------:R-:W-:Y:S05]  /*7240*/  BSYNC B0 ;  /* 0x0000000000007941 */ /* 0x000fea0003800000 */
.L_x_213:
[----:B------:R-:W-:Y:S01]  /*7250*/  BAR.SYNC.DEFER_BLOCKING 0x0 ;  /* 0x0000000000007b1d */ /* 0x000fe20000010000 */
[----:B------:R-:W-:-:S05]  /*7260*/  ISETP.NE.AND P0, PT, R75, RZ, PT ;  /* 0x000000ff4b00720c */ /* 0x000fca0003f05270 */
[----:B------:R-:W-:Y:S08]  /*7270*/  BSSY B0, `(.L_x_216) ;  /* 0x0000079000007945 */ /* 0x000ff00003800000 */
[----:B0-----:R-:W0:Y:S02]  /*7280*/  @P0 LDS.64 R40, [0x4258] ;  /* 0x00425800ff280984 */ /* 0x001e240000000a00 */
        /* <DEDUP_REMOVED lines=11> */
[----:B------:R-:W-:Y:S02]  /*7340*/  FADD.FTZ R114, R114, R51 ;  /* 0x0000003372727221 */ /* 0x000fe40000010000 */
[----:B------:R-:W-:Y:S02]  /*7350*/  FADD.FTZ R113, R113, R50 ;  /* 0x0000003271717221 */ /* 0x000fe40000010000 */
[----:B------:R-:W-:-:S02]  /*7360*/  FMUL.FTZ R40, R111, R114 ;  /* 0x000000726f287220 */ /* 0x000fc40000410000 */
[-C--:B------:R-:W-:Y:S02]  /*7370*/  FMUL.FTZ R111, R111, R113.reuse ;  /* 0x000000716f6f7220 */ /* 0x080fe40000410000 */
[C---:B------:R-:W-:Y:S02]  /*7380*/  FFMA.FTZ R40, R108.reuse, R113, -R40 ;  /* 0x000000716c287223 */ /* 0x040fe40000010828 */
[----:B------:R-:W-:Y:S02]  /*7390*/  FFMA.FTZ R111, R108, R114, R111 ;  /* 0x000000726c6f7223 */ /* 0x000fe4000001006f */
[----:B------:R-:W-:Y:S02]  /*73a0*/  FADD.FTZ R109, R109, R40 ;  /* 0x000000286d6d7221 */ /* 0x000fe40000010000 */
[----:B------:R-:W-:Y:S02]  /*73b0*/  FADD.FTZ R110, R110, R111 ;  /* 0x0000006f6e6e7221 */ /* 0x000fe40000010000 */
        /* <DEDUP_REMOVED lines=100> */
.L_x_217:
[----:B------:R-:W-:Y:S05]  /*7a00*/  BSYNC B0 ;  /* 0x0000000000007941 */ /* 0x000fea0003800000 */
.L_x_216:
[----:B-1----:R-:W-:Y:S01]  /*7a10*/  IADD3 R0, R0, 0x1, RZ ;  /* 0x0000000100007810 */ /* 0x002fe20007ffe0ff */
[C---:B-----5:R-:W-:Y:S02]  /*7a20*/  FMUL.FTZ R114, R85.reuse, R114 ;  /* 0x0000007255727220 */ /* 0x060fe40000410000 */
        /* <DEDUP_REMOVED lines=15> */
[----:B------:R-:W-:Y:S02]  /*7b20*/  FMUL.FTZ R85, R85, R140 ;  /* 0x0000008c55557220 */ /* 0x000fe40000410000 */
        /* <DEDUP_REMOVED lines=15> */
[----:B------:R-:W-:Y:S02]  /*7c20*/  FFMA.FTZ R85, R84, R142, -R85 ;  /* 0x0000008e54557223 */ /* 0x000fe40000010855 */
        /* <DEDUP_REMOVED lines=15> */
[----:B------:R-:W-:Y:S01]  /*7d20*/  FFMA.FTZ R18, R85, 2, R18 ;  /* 0x4000000055127823 */ /* 0x000fe20000010012 */
[----:B------:R-:W-:Y:S01]  /*7d30*/  @P0 CALL.REL.NOINC `(.L_x_212) ;  /* 0x0000001000000944 */ /* 0x000fe20003c00000 */
[----:B------:R-:W-:Y:S05]  /*7d40*/  BRA `(.L_x_218) ;  /* 0xffffbe6000007947 */ /* 0x000fea000383ffff */
.L_x_212:
[----:B------:R-:W-:Y:S01]  /*7d50*/  BAR.SYNC.DEFER_BLOCKING 0x0 ;  /* 0x0000000000007b1d */ /* 0x000fe20000010000 */
[----:B------:R-:W-:Y:S01]  /*7d60*/  ISETP.NE.AND P0, PT, R75, RZ, PT ;  /* 0x000000ff4b00720c */ /* 0x000fe20003f05270 */
[----:B------:R-:W-:Y:S01]  /*7d70*/  IMAD.WIDE.U32 R2, R76, c[0x0][0x200], RZ ;  /* 0x000080004c027a25 */ /* 0x000fe200078e00ff */
[----:B------:R-:W-:-:S03]  /*7d80*/  SHF.R.S32.HI R8, RZ, 0x1f, R71 ;  /* 0x0000001fff087819 */ /* 0x000fc60000011447 */
[----:B------:R-:W-:Y:S01]  /*7d90*/  ULDC UR8, c[0x0][0x200] ;  /* 0x0000800000087ab9 */ /* 0x000fe20000000800 */
[----:B------:R-:W-:Y:S01]  /*7da0*/  BSSY B0, `(.L_x_219) ;  /* 0x0000039000007945 */ /* 0x000fe20003800000 */
[----:B------:R-:W-:-:S06]  /*7db0*/  UIMAD UR8, UR20, UR8, URZ ;  /* 0x00000008140872a4 */ /* 0x000fcc000f8e023f */
[----:B------:R-:W-:-:S05]  /*7dc0*/  MOV R7, UR8 ;  /* 0x0000000800077c02 */ /* 0x000fca0008000f00 */
[----:B------:R-:W-:Y:S01]  /*7dd0*/  IMAD R7, R76, c[0x0][0x204], R7 ;  /* 0x000081004c077a24 */ /* 0x000fe200078e0207 */
        /* <DEDUP_REMOVED lines=13> */
[----:B0-----:R-:W-:-:S03]  /*7eb0*/  IADD3 R23, R3, R7, RZ ;  /* 0x0000000703177210 */ /* 0x001fc60007ffe0ff */
        /* <DEDUP_REMOVED lines=25> */
[----:B------:R-:W-:Y:S01]  /*8050*/  SHF.L.U32 R6, R72, 0xb, RZ ;  /* 0x0000000b48067819 */ /* 0x000fe200000006ff */
[----:B------:R-:W-:Y:S02]  /*8060*/  ULDC UR8, c[0x0][0x208] ;  /* 0x0000820000087ab9 */ /* 0x000fe40000000800 */
[----:B------:R-:W-:Y:S01]  /*8070*/  UIMAD UR8, UR21, UR8, URZ ;  /* 0x00000008150872a4 */ /* 0x000fe2000f8e023f */
[----:B------:R-:W-:-:S04]  /*8080*/  IADD3 R4, P0, R71, R6, RZ ;  /* 0x0000000647047210 */ /* 0x000fc80007f1e0ff */
[----:B------:R-:W-:Y:S02]  /*8090*/  LEA.HI.X.SX32 R5, R6, R8, 0x1, P0 ;  /* 0x0000000806057211 */ /* 0x000fe400000f0eff */
[----:B------:R-:W-:-:S03]  /*80a0*/  MOV R6, UR8 ;  /* 0x0000000800067c02 */ /* 0x000fc60008000f00 */
        /* <DEDUP_REMOVED lines=8> */
.L_x_220:
[----:B------:R-:W-:Y:S05]  /*8130*/  BSYNC B0 ;  /* 0x0000000000007941 */ /* 0x000fea0003800000 */
.L_x_219:
[----:B------:R-:W2:Y:S04]  /*8140*/  LDL.LU R12, [R1+0x4] ;  /* 0x00000400010c7983 */ /* 0x000ea80000300800 */
[----:B------:R-:W3:Y:S01]  /*8150*/  LDL.LU R10, [R1] ;  /* 0x00000000010a7983 */ /* 0x000ee20000300800 */
[----:B------:R-:W-:Y:S01]  /*8160*/  ULDC UR8, c[0x0][0x208] ;  /* 0x0000820000087ab9 */ /* 0x000fe20000000800 */
[----:B------:R-:W-:Y:S01]  /*8170*/  MOV R3, R23 ;  /* 0x0000001700037202 */ /* 0x000fe20000000f00 */
[----:B------:R-:W-:Y:S01]  /*8180*/  UIMAD UR8, UR21, UR8, URZ ;  /* 0x00000008150872a4 */ /* 0x000fe2000f8e023f */
[C---:B------:R-:W-:Y:S01]  /*8190*/  LOP3.LUT R5, R71.reuse, 0x20, RZ, 0xfc, !PT ;  /* 0x0000002047057812 */ /* 0x040fe200078efcff */
[----:B------:R-:W-:Y:S01]  /*81a0*/  UIADD3 UR6, UP0, UR6, 0x2000, URZ ;  /* 0x0000200006067890 */ /* 0x000fe2000ff1e03f */
[----:B0-----:R-:W-:Y:S01]  /*81b0*/  LOP3.LUT R7, R71, 0x40, RZ, 0xfc, !PT ;  /* 0x0000004047077812 */ /* 0x001fe200078efcff */
[----:B------:R-:W-:Y:S01]  /*81c0*/  IMAD.WIDE.U32 R2, R77, c[0x0][0x208], R2 ;  /* 0x000082004d027a25 */ /* 0x000fe200078e0002 */
[----:B------:R-:W-:Y:S01]  /*81d0*/  ISETP.GE.AND P3, PT, R5, R0, PT ;  /* 0x000000000500720c */ /* 0x000fe20003f66270 */
[----:B------:R-:W-:Y:S01]  /*81e0*/  UIADD3.X UR7, URZ, UR7, URZ, UP0, !UPT ;  /* 0x000000073f077290 */ /* 0x000fe200087fe43f */
[----:B------:R-:W-:-:S02]  /*81f0*/  SHF.L.U32 R5, R72, 0xb, RZ ;  /* 0x0000000b48057819 */ /* 0x000fc400000006ff */
[----:B------:R-:W-:Y:S02]  /*8200*/  MOV R6, UR8 ;  /* 0x0000000800067c02 */ /* 0x000fe40008000f00 */
[----:B------:R-:W-:Y:S02]  /*8210*/  ISETP.GE.AND P4, PT, R7, R0, PT ;  /* 0x000000000700720c */ /* 0x000fe40003f86270 */
[----:B------:R-:W-:Y:S01]  /*8220*/  SHF.R.S32.HI R7, RZ, 0x1f, R5 ;  /* 0x0000001fff077819 */ /* 0x000fe20000011405 */
[----:B------:R-:W-:Y:S01]  /*8230*/  IMAD R6, R77, c[0x0][0x20c], R6 ;  /* 0x000083004d067a24 */ /* 0x000fe200078e0206 */
[----:B------:R-:W-:Y:S02]  /*8240*/  IADD3 R4, P1, R5, R2, RZ ;  /* 0x0000000205047210 */ /* 0x000fe40007f3e0ff */
[C---:B------:R-:W-:Y:S02]  /*8250*/  LEA R5, P0, R71.reuse, c[0x0][0x258], 0x2 ;  /* 0x0000960047057a11 */ /* 0x040fe400078010ff */
[----:B------:R-:W-:-:S02]  /*8260*/  LOP3.LUT R23, R71, 0x60, RZ, 0xfc, !PT ;  /* 0x0000006047177812 */ /* 0x000fc400078efcff */
[----:B------:R-:W-:Y:S02]  /*8270*/  LEA.HI.X R8, R71, c[0x0][0x25c], R8, 0x2, P0 ;  /* 0x0000970047087a11 */ /* 0x000fe400000f1408 */
[----:B------:R-:W-:Y:S02]  /*8280*/  IADD3.X R3, R7, R6, R3, P1, !PT ;  /* 0x0000000607037210 */ /* 0x000fe40000ffe403 */
[C---:B------:R-:W-:Y:S02]  /*8290*/  LEA R2, P0, R4.reuse, R5, 0x2 ;  /* 0x0000000504027211 */ /* 0x040fe400078010ff */
[----:B------:R-:W-:Y:S02]  /*82a0*/  ISETP.GE.AND P5, PT, R23, R0, PT ;  /* 0x000000001700720c */ /* 0x000fe40003fa6270 */
[----:B------:R-:W-:Y:S02]  /*82b0*/  LOP3.LUT R5, R71, 0xa0, RZ, 0xfc, !PT ;  /* 0x000000a047057812 */ /* 0x000fe400078efcff */
[----:B------:R-:W-:-:S02]  /*82c0*/  LEA.HI.X R3, R4, R8, R3, 0x2, P0 ;  /* 0x0000000804037211 */ /* 0x000fc400000f1403 */
[-C--:B------:R-:W-:Y:S02]  /*82d0*/  ISETP.GE.AND P0, PT, R5, R0.reuse, PT ;  /* 0x000000000500720c */ /* 0x080fe40003f06270 */
[C---:B------:R-:W-:Y:S01]  /*82e0*/  LOP3.LUT R5, R71.reuse, 0x100, RZ, 0xfc, !PT ;  /* 0x0000010047057812 */ /* 0x040fe200078efcff */
[----:B------:R0:W-:Y:S01]  /*82f0*/  @!P3 STG.E [R2.64+0x80], R163 ;  /* 0x000080a30200b986 */ /* 0x0001e2000c10190e */
[C---:B------:R-:W-:Y:S02]  /*8300*/  LOP3.LUT R25, R71.reuse, 0x80, RZ, 0xfc, !PT ;  /* 0x0000008047197812 */ /* 0x040fe400078efcff */
[----:B------:R-:W-:Y:S01]  /*8310*/  LOP3.LUT R23, R71, 0xe0, RZ, 0xfc, !PT ;  /* 0x000000e047177812 */ /* 0x000fe200078efcff */
[----:B------:R0:W-:Y:S01]  /*8320*/  @!P5 STG.E [R2.64+0x180], R155 ;  /* 0x0001809b0200d986 */ /* 0x0001e2000c10190e */
[-C--:B------:R-:W-:Y:S02]  /*8330*/  ISETP.GE.AND P3, PT, R5, R0.reuse, PT ;  /* 0x000000000500720c */ /* 0x080fe40003f66270 */
[----:B------:R-:W-:Y:S01]  /*8340*/  ISETP.GE.AND P6, PT, R25, R0, PT ;  /* 0x000000001900720c */ /* 0x000fe20003fc6270 */
[----:B------:R0:W-:Y:S01]  /*8350*/  @!P4 STG.E [R2.64+0x100], R9 ;  /* 0x000100090200c986 */ /* 0x0001e2000c10190e */
[----:B------:R-:W-:-:S02]  /*8360*/  LOP3.LUT R7, R71, 0xc0, RZ, 0xfc, !PT ;  /* 0x000000c047077812 */ /* 0x000fc400078efcff */
[-C--:B------:R-:W-:Y:S01]  /*8370*/  ISETP.GE.AND P2, PT, R23, R0.reuse, PT ;  /* 0x000000001700720c */ /* 0x080fe20003f46270 */
[----:B------:R0:W-:Y:S01]  /*8380*/  @!P0 STG.E [R2.64+0x280], R153 ;  /* 0x0002809902008986 */ /* 0x0001e2000c10190e */
[----:B------:R-:W-:Y:S02]  /*8390*/  LOP3.LUT R5, R71, 0x140, RZ, 0xfc, !PT ;  /* 0x0000014047057812 */ /* 0x000fe400078efcff */
        /* <DEDUP_REMOVED lines=16> */
[----:B------:R-:W-:Y:S01]  /*84a0*/  IADD3 R72, R72, 0x1, RZ ;  /* 0x0000000148487810 */ /* 0x000fe20007ffe0ff */
[----:B------:R0:W-:Y:S01]  /*84b0*/  @!P4 STG.E [R2.64+0x480], R149 ;  /* 0x000480950200c986 */ /* 0x0001e2000c10190e */
[-C--:B------:R-:W-:Y:S02]  /*84c0*/  ISETP.GE.AND P1, PT, R7, R0.reuse, PT ;  /* 0x000000000700720c */ /* 0x080fe40003f26270 */
[----:B------:R-:W-:Y:S01]  /*84d0*/  LOP3.LUT R7, R71, 0x1e0, RZ, 0xfc, !PT ;  /* 0x000001e047077812 */ /* 0x000fe200078efcff */
[----:B------:R0:W-:Y:S01]  /*84e0*/  @!P0 STG.E [R2.64+0x600], R19 ;  /* 0x0006001302008986 */ /* 0x0001e2000c10190e */
[----:B------:R-:W-:Y:S02]  /*84f0*/  ISETP.GE.AND P0, PT, R72, c[0x0][0x174], PT ;  /* 0x00005d0048007a0c */ /* 0x000fe40003f06270 */
[----:B------:R-:W-:Y:S01]  /*8500*/  ISETP.GE.AND P3, PT, R7, R0, PT ;  /* 0x000000000700720c */ /* 0x000fe20003f66270 */
[----:B------:R0:W-:Y:S04]  /*8510*/  @!P2 STG.E [R2.64+0x700], R21 ;  /* 0x000700150200a986 */ /* 0x0001e8000c10190e */
[----:B------:R0:W-:Y:S04]  /*8520*/  @!P6 STG.E [R2.64+0x580], R147 ;  /* 0x000580930200e986 */ /* 0x0001e8000c10190e */
[----:B------:R0:W-:Y:S01]  /*8530*/  @!P1 STG.E [R2.64+0x680], R145 ;  /* 0x0006809102009986 */ /* 0x0001e2000c10190e */
[----:B------:R-:W-:-:S03]  /*8540*/  IADD3 R70, P1, R70, 0x4000, RZ ;  /* 0x0000400046467810 */ /* 0x000fc60007f3e0ff */
[----:B------:R0:W-:Y:S01]  /*8550*/  @!P3 STG.E [R2.64+0x780], R67 ;  /* 0x000780430200b986 */ /* 0x0001e2000c10190e */
[----:B------:R-:W-:Y:S02]  /*8560*/  IADD3.X R69, RZ, R69, RZ, P1, !PT ;  /* 0x00000045ff457210 */ /* 0x000fe40000ffe4ff */
[----:B--2---:R-:W-:-:S04]  /*8570*/  IADD3 R12, P2, R12, 0x2000, RZ ;  /* 0x000020000c0c7810 */ /* 0x004fc80007f5e0ff */
[----:B---3--:R-:W-:Y:S01]  /*8580*/  IADD3.X R10, RZ, R10, RZ, P2, !PT ;  /* 0x0000000aff0a7210 */ /* 0x008fe200017fe4ff */
[----:B------:R0:W-:Y:S04]  /*8590*/  STL [R1+0x4], R12 ;  /* 0x0000040c01007387 */ /* 0x0001e80000100800 */
[----:B------:R0:W-:Y:S01]  /*85a0*/  STL [R1], R10 ;  /* 0x0000000a01007387 */ /* 0x0001e20000100800 */
[----:B------:R-:W-:Y:S01]  /*85b0*/  @P0 CALL.REL.NOINC `(.L_x_221) ;  /* 0x0000001000000944 */ /* 0x000fe20003c00000 */
[----:B------:R-:W-:Y:S05]  /*85c0*/  BRA `(.L_x_222) ;  /* 0xffff810000007947 */ /* 0x000fea000383ffff */
.L_x_221:
[----:B------:R-:W-:Y:S05]  /*85d0*/  EXIT ;  /* 0x000000000000794d */ /* 0x000fea0003800000 */
.L_x_223:
        /* <DEDUP_REMOVED lines=10> */
.L_x_5324:


//--------------------- .text._Z25selective_scan_fwd_kernelI32Selective_Scan_fwd_kernel_traitsILi128ELi16ELi1ELb0ELb1ELb0ELb1EfN3c107complexIfEEEEv13SSMParamsBase --------------------------
	.section	.text._Z25selective_scan_fwd_kernelI32Selective_Scan_fwd_kernel_traitsILi128ELi16ELi1ELb0ELb1ELb0ELb1EfN3c107complexIfEEEEv13SSMParamsBase,"ax",@progbits
	.sectioninfo	@"SHI_REGISTERS=168"
	.align	128
        .global         _Z25selective_scan_fwd_kernelI32Selective_Scan_fwd_kernel_traitsILi128ELi16ELi1ELb0ELb1ELb0ELb1EfN3c107complexIfEEEEv13SSMParamsBase
        .type           _Z25selective_scan_fwd_kernelI32Selective_Scan_fwd_kernel_traitsILi128ELi16ELi1ELb0ELb1ELb0ELb1EfN3c107complexIfEEEEv13SSMParamsBase,@function
        .size           _Z25selective_scan_fwd_kernelI32Selective_Scan_fwd_kernel_traitsILi128ELi16ELi1ELb0ELb1ELb0ELb1EfN3c107complexIfEEEEv13SSMParamsBase,(.L_x_5325 - _Z25selective_scan_fwd_kernelI32Selective_Scan_fwd_kernel_traitsILi128ELi16ELi1ELb0ELb1ELb0ELb1EfN3c107complexIfEEEEv13SSMParamsBase)
        .other          _Z25selective_scan_fwd_kernelI32Selective_Scan_fwd_kernel_traitsILi128ELi16ELi1ELb0ELb1ELb0ELb1EfN3c107complexIfEEEEv13SSMParamsBase,@"STO_CUDA_ENTRY STV_DEFAULT"
_Z25selective_scan_fwd_kernelI32Selective_Scan_fwd_kernel_traitsILi128ELi16ELi1ELb0ELb1ELb0ELb1EfN3c107complexIfEEEEv13SSMParamsBase:
.text._Z25selective_scan_fwd_kernelI32Selective_Scan_fwd_kernel_traitsILi128ELi16ELi1ELb0ELb1ELb0ELb1EfN3c107complexIfEEEEv13SSMParamsBase:
        /* <DEDUP_REMOVED lines=73> */
[----:B------:R-:W0:Y:S01]  /*0490*/  S2R R75, SR_TID.X ;  /* 0x00000000004b7919 */ /* 0x000e220000002100 */
[----:B------:R-:W-:Y:S01]  /*04a0*/  IADD3 R3, R3, R11, RZ ;  /* 0x0000000b03037210 */ /* 0x000fe20007ffe0ff */
[----:B------:R-:W-:Y:S01]  /*04b0*/  IMAD R0, R0, c[0x0][0x1a8], RZ ;  /* 0x00006a0000007a24 */ /* 0x000fe200078e02ff */
[----:B-----5:R1:W2:Y:S01]  /*04c0*/  @P0 R2UR UR5, R8 ;  /* 0x00000000080503c2 */ /* 0x0202a200000e0000 */
[C---:B------:R-:W-:Y:S01]  /*04d0*/  IMAD.WIDE.U32 R4, R7.reuse, c[0x0][0x1a8], R4 ;  /* 0x00006a0007047a25 */ /* 0x040fe200078e0004 */
[----:B------:R-:W-:Y:S01]  /*04e0*/  UIMAD UR9, UR21, UR14, URZ ;  /* 0x0000000e150972a4 */ /* 0x000fe2000f8e023f */
[----:B------:R-:W3:Y:S01]  /*04f0*/  S2R R74, SR_LANEID ;  /* 0x00000000004a7919 */ /* 0x000ee20000000000 */
[----:B------:R-:W-:Y:S01]  /*0500*/  MOV R72, RZ ;  /* 0x000000ff00487202 */ /* 0x000fe20000000f00 */
[----:B------:R-:W-:Y:S01]  /*0510*/  IMAD R69, R7, c[0x0][0x1ac], R0 ;  /* 0x00006b0007457a24 */ /* 0x000fe200078e0200 */
[----:B------:R-:W-:Y:S01]  /*0520*/  MOV R0, UR8 ;  /* 0x0000000800007c02 */ /* 0x000fe20008000f00 */
[C---:B------:R-:W-:Y:S01]  /*0530*/  IMAD.WIDE.U32 R2, R77.reuse, c[0x0][0x1d8], R2 ;  /* 0x000076004d027a25 */ /* 0x040fe200078e0002 */
[----:B------:R-:W-:Y:S01]  /*0540*/  UIMAD UR9, UR10, UR18, UR9 ;  /* 0x000000120a0972a4 */ /* 0x000fe2000f8e0209 */
[----:B------:R1:W4:Y:S01]  /*0550*/  @P1 R2UR UR4, R9 ;  /* 0x00000000090413c2 */ /* 0x00032200000e0000 */
[----:B------:R-:W-:Y:S01]  /*0560*/  UIMAD UR10, UR20, UR16, URZ ;  /* 0x00000010140a72a4 */ /* 0x000fe2000f8e023f */
[----:B------:R-:W-:Y:S01]  /*0570*/  IMAD R7, R77, c[0x0][0x1dc], R0 ;  /* 0x000077004d077a24 */ /* 0x000fe200078e0200 */
[----:B------:R-:W-:Y:S01]  /*0580*/  LEA R0, P0, R2, c[0x0][0x240], 0x2 ;  /* 0x0000900002007a11 */ /* 0x000fe200078010ff */
[----:B------:R-:W-:Y:S01]  /*0590*/  UIADD3 UR7, UR7, UR9, URZ ;  /* 0x0000000907077290 */ /* 0x000fe2000fffe03f */
[----:B------:R-:W-:Y:S01]  /*05a0*/  LEA R70, P1, R4, c[0x0][0x228], 0x2 ;  /* 0x00008a0004467a11 */ /* 0x000fe200078210ff */
[----:B------:R-:W-:Y:S01]  /*05b0*/  ULDC UR8, c[0x0][0x1ec] ;  /* 0x00007b0000087ab9 */ /* 0x000fe20000000800 */
[----:B------:R-:W-:Y:S01]  /*05c0*/  IADD3 R3, R3, R7, RZ ;  /* 0x0000000703037210 */ /* 0x000fe20007ffe0ff */
[----:B------:R1:W-:Y:S01]  /*05d0*/  STL [R1+0x4], R0 ;  /* 0x0000040001007387 */ /* 0x0003e20000100800 */
[----:B------:R-:W-:Y:S01]  /*05e0*/  UIMAD UR8, UR11, UR8, UR10 ;  /* 0x000000080b0872a4 */ /* 0x000fe2000f8e020a */
[----:B------:R-:W-:Y:S01]  /*05f0*/  IADD3 R69, R5, R69, RZ ;  /* 0x0000004505457210 */ /* 0x000fe20007ffe0ff */
[----:B------:R-:W-:Y:S01]  /*0600*/  UIMAD.WIDE.U32 UR6, UR15, UR19, UR6 ;  /* 0x000000130f0672a5 */ /* 0x000fe2000f8e0006 */
[----:B------:R-:W-:Y:S01]  /*0610*/  LEA.HI.X R2, R2, c[0x0][0x244], R3, 0x2, P0 ;  /* 0x0000910002027a11 */ /* 0x000fe200000f1403 */
[----:B------:R-:W-:Y:S01]  /*0620*/  ULDC.64 UR10, c[0x0][0x248] ;  /* 0x00009200000a7ab9 */ /* 0x000fe20000000a00 */
[----:B0-----:R-:W-:Y:S01]  /*0630*/  SHF.L.U32 R73, R75, 0x4, RZ ;  /* 0x000000044b497819 */ /* 0x001fe200000006ff */
[----:B------:R-:W-:Y:S01]  /*0640*/  UIADD3 UR8, UR7, UR8, URZ ;  /* 0x0000000807087290 */ /* 0x000fe2000fffe03f */
[----:B------:R-:W-:Y:S01]  /*0650*/  LEA.HI.X R69, R4, c[0x0][0x22c], R69, 0x2, P1 ;  /* 0x00008b0004457a11 */ /* 0x000fe200008f1445 */
[----:B------:R1:W-:Y:S01]  /*0660*/  STL [R1], R2 ;  /* 0x0000000201007387 */ /* 0x0003e20000100800 */
[----:B------:R-:W-:Y:S01]  /*0670*/  ULEA UR7, UP0, UR6, UR10, 0x2 ;  /* 0x0000000a06077291 */ /* 0x000fe2000f80103f */
[----:B------:R-:W-:-:S03]  /*0680*/  LOP3.LUT R73, R73, 0xfffffe00, RZ, 0xc0, !PT ;  /* 0xfffffe0049497812 */ /* 0x000fc600078ec0ff */
[----:B------:R-:W-:Y:S01]  /*0690*/  ULEA.HI.X UR8, UR6, UR11, UR8, 0x2, UP0 ;  /* 0x0000000b06087291 */ /* 0x000fe200080f1408 */
[----:B------:R-:W-:Y:S02]  /*06a0*/  LOP3.LUT R71, R73, 0x1f, R75, 0xf8, !PT ;  /* 0x0000001f49477812 */ /* 0x000fe400078ef84b */
[----:B------:R-:W-:-:S04]  /*06b0*/  UMOV UR6, UR7 ;  /* 0x0000000700067c82 */ /* 0x000fc80008000000 */
[----:B-1234-:R-:W-:Y:S02]  /*06c0*/  UMOV UR7, UR8 ;  /* 0x0000000800077c82 */ /* 0x01efe40008000000 */
.L_x_268:
[----:B0-----:R-:W2:Y:S04]  /*06d0*/  LDL R14, [R1] ;  /* 0x00000000010e7983 */ /* 0x001ea80000100800 */
[----:B------:R-:W3:Y:S01]  /*06e0*/  LDL R2, [R1+0x4] ;  /* 0x0000040001027983 */ /* 0x000ee20000100800 */
[----:B------:R-:W-:Y:S01]  /*06f0*/  MOV R3, 0xfffff800 ;  /* 0xfffff80000037802 */ /* 0x000fe20000000f00 */
[----:B------:R-:W-:Y:S01]  /*0700*/  HFMA2.MMA R4, -RZ, RZ, 0, 0 ;  /* 0x00000000ff047435 */ /* 0x000fe200000001ff */
[C---:B------:R-:W-:Y:S01]  /*0710*/  LOP3.LUT R5, R71.reuse, 0x20, RZ, 0xfc, !PT ;  /* 0x0000002047057812 */ /* 0x040fe200078efcff */
[----:B------:R-:W-:Y:S01]  /*0720*/  HFMA2.MMA R6, -RZ, RZ, 0, 0 ;  /* 0x00000000ff067435 */ /* 0x000fe200000001ff */
[C---:B------:R-:W-:Y:S01]  /*0730*/  LOP3.LUT R7, R71.reuse, 0x40, RZ, 0xfc, !PT ;  /* 0x0000004047077812 */ /* 0x040fe200078efcff */
[----:B------:R-:W-:Y:S01]  /*0740*/  IMAD R68, R72, R3, c[0x0][0x168] ;  /* 0x00005a0048447624 */ /* 0x000fe200078e0203 */
[C---:B------:R-:W-:Y:S01]  /*0750*/  LOP3.LUT R11, R71.reuse, 0x60, RZ, 0xfc, !PT ;  /* 0x00000060470b7812 */ /* 0x040fe200078efcff */
[----:B------:R-:W-:Y:S01]  /*0760*/  CS2R R8, SRZ ;  /* 0x0000000000087805 */ /* 0x000fe2000001ff00 */
[C---:B------:R-:W-:Y:S01]  /*0770*/  LOP3.LUT R13, R71.reuse, 0x80, RZ, 0xfc, !PT ;  /* 0x00000080470d7812 */ /* 0x040fe200078efcff */
[----:B------:R-:W-:Y:S01]  /*0780*/  HFMA2.MMA R10, -RZ, RZ, 0, 0 ;  /* 0x00000000ff0a7435 */ /* 0x000fe200000001ff */
[-C--:B------:R-:W-:Y:S01]  /*0790*/  ISETP.GE.AND P2, PT, R71, R68.reuse, PT ;  /* 0x000000444700720c */ /* 0x080fe20003f46270 */
[----:B------:R-:W-:Y:S01]  /*07a0*/  CS2R R20, SRZ ;  /* 0x0000000000147805 */ /* 0x000fe2000001ff00 */
[----:B------:R-:W-:Y:S01]  /*07b0*/  ISETP.GE.AND P1, PT, R5, R68, PT ;  /* 0x000000440500720c */ /* 0x000fe20003f26270 */
[----:B------:R-:W-:Y:S01]  /*07c0*/  HFMA2.MMA R12, -RZ, RZ, 0, 0 ;  /* 0x00000000ff0c7435 */ /* 0x000fe200000001ff */
[----:B------:R-:W-:-:S02]  /*07d0*/  MOV R0, RZ ;  /* 0x000000ff00007202 */ /* 0x000fc40000000f00 */
[C---:B------:R-:W-:Y:S02]  /*07e0*/  LOP3.LUT R17, R71.reuse, 0xa0, RZ, 0xfc, !PT ;  /* 0x000000a047117812 */ /* 0x040fe400078efcff */
[----:B------:R-:W-:Y:S02]  /*07f0*/  LOP3.LUT R19, R71, 0xc0, RZ, 0xfc, !PT ;  /* 0x000000c047137812 */ /* 0x000fe400078efcff */
[-C--:B------:R-:W-:Y:S02]  /*0800*/  ISETP.GE.AND P0, PT, R7, R68.reuse, PT ;  /* 0x000000440700720c */ /* 0x080fe40003f06270 */
[----:B------:R-:W-:Y:S02]  /*0810*/  LOP3.LUT R23, R71, 0xe0, RZ, 0xfc, !PT ;  /* 0x000000e047177812 */ /* 0x000fe400078efcff */
[----:B------:R-:W-:Y:S02]  /*0820*/  ISETP.GE.AND P4, PT, R11, R68, PT ;  /* 0x000000440b00720c */ /* 0x000fe40003f86270 */
[----:B------:R-:W-:-:S02]  /*0830*/  LOP3.LUT R25, R71, 0x100, RZ, 0xfc, !PT ;  /* 0x0000010047197812 */ /* 0x000fc400078efcff */
[-C--:B------:R-:W-:Y:S02]  /*0840*/  ISETP.GE.AND P6, PT, R13, R68.reuse, PT ;  /* 0x000000440d00720c */ /* 0x080fe40003fc6270 */
[-C--:B------:R-:W-:Y:S02]  /*0850*/  ISETP.GE.AND P5, PT, R17, R68.reuse, PT ;  /* 0x000000441100720c */ /* 0x080fe40003fa6270 */
[----:B------:R-:W-:Y:S02]  /*0860*/  ISETP.GE.AND P3, PT, R19, R68, PT ;  /* 0x000000441300720c */ /* 0x000fe40003f66270 */
[----:B------:R-:W-:Y:S02]  /*0870*/  MOV R15, RZ ;  /* 0x000000ff000f7202 */ /* 0x000fe40000000f00 */
[C---:B------:R-:W-:Y:S02]  /*0880*/  LOP3.LUT R29, R71.reuse, 0x120, RZ, 0xfc, !PT ;  /* 0x00000120471d7812 */ /* 0x040fe400078efcff */
[----:B------:R-:W-:-:S02]  /*0890*/  LOP3.LUT R31, R71, 0x140, RZ, 0xfc, !PT ;  /* 0x00000140471f7812 */ /* 0x000fc400078efcff */
[C---:B------:R-:W-:Y:S02]  /*08a0*/  LOP3.LUT R35, R71.reuse, 0x160, RZ, 0xfc, !PT ;  /* 0x0000016047237812 */ /* 0x040fe400078efcff */
[----:B------:R-:W-:Y:S02]  /*08b0*/  MOV R27, RZ ;  /* 0x000000ff001b7202 */ /* 0x000fe40000000f00 */
[C---:B------:R-:W-:Y:S02]  /*08c0*/  LOP3.LUT R37, R71.reuse, 0x180, RZ, 0xfc, !PT ;  /* 0x0000018047257812 */ /* 0x040fe400078efcff */
[C---:B------:R-:W-:Y:S02]  /*08d0*/  LOP3.LUT R43, R71.reuse, 0x1a0, RZ, 0xfc, !PT ;  /* 0x000001a0472b7812 */ /* 0x040fe400078efcff */
[C---:B------:R-:W-:Y:S02]  /*08e0*/  LOP3.LUT R45, R71.reuse, 0x1c0, RZ, 0xfc, !PT ;  /* 0x000001c0472d7812 */ /* 0x040fe400078efcff */
[----:B------:R-:W-:Y:S01]  /*08f0*/  LOP3.LUT R47, R71, 0x1e0, RZ, 0xfc, !PT ;  /* 0x000001e0472f7812 */ /* 0x000fe200078efcff */
[----:B------:R-:W-:Y:S01]  /*0900*/  HFMA2.MMA R18, -RZ, RZ, 0, 0 ;  /* 0x00000000ff127435 */ /* 0x000fe200000001ff */
[----:B------:R-:W-:-:S02]  /*0910*/  MOV R33, RZ ;  /* 0x000000ff00217202 */ /* 0x000fc40000000f00 */
[----:B------:R-:W-:Y:S02]  /*0920*/  MOV R39, RZ ;  /* 0x000000ff00277202 */ /* 0x000fe40000000f00 */
[----:B------:R-:W-:Y:S01]  /*0930*/  MOV R41, RZ ;  /* 0x000000ff00297202 */ /* 0x000fe20000000f00 */
[----:B------:R-:W-:Y:S01]  /*0940*/  BAR.SYNC.DEFER_BLOCKING 0x0 ;  /* 0x0000000000007b1d */ /* 0x000fe20000010000 */
[----:B--2---:R-:W-:-:S05]  /*0950*/  MOV R3, R14 ;  /* 0x0000000e00037202 */ /* 0x004fca0000000f00 */
[----:B---3--:R-:W-:-:S05]  /*0960*/  IMAD.WIDE R2, R71, 0x4, R2 ;  /* 0x0000000447027825 */ /* 0x008fca00078e0202 */
[----:B------:R0:W2:Y:S01]  /*0970*/  @!P2 LDG.E R4, [R2.64] ;  /* 0x0000000c0204a981 */ /* 0x0000a2000c1e1900 */
[----:B------:R-:W-:-:S03]  /*0980*/  ISETP.GE.AND P2, PT, R23, R68, PT ;  /* 0x000000441700720c */ /* 0x000fc60003f46270 */
[----:B------:R0:W3:Y:S01]  /*0990*/  @!P1 LDG.E R0, [R2.64+0x80] ;  /* 0x0000800c02009981 */ /* 0x0000e2000c1e1900 */
[----:B------:R-:W-:-:S03]  /*09a0*/  ISETP.GE.AND P1, PT, R25, R68, PT ;  /* 0x000000441900720c */ /* 0x000fc60003f26270 */
[----:B------:R0:W4:Y:S01]  /*09b0*/  @!P0 LDG.E R9, [R2.64+0x100] ;  /* 0x0001000c02098981 */ /* 0x000122000c1e1900 */
[----:B------:R-:W-:-:S03]  /*09c0*/  ISETP.GE.AND P0, PT, R29, R68, PT ;  /* 0x000000441d00720c */ /* 0x000fc60003f06270 */
[----:B------:R0:W5:Y:S01]  /*09d0*/  @!P4 LDG.E R6, [R2.64+0x180] ;  /* 0x0001800c0206c981 */ /* 0x000162000c1e1900 */
[----:B------:R-:W-:-:S03]  /*09e0*/  ISETP.GE.AND P4, PT, R31, R68, PT ;  /* 0x000000441f00720c */ /* 0x000fc60003f86270 */
        /* <DEDUP_REMOVED lines=8> */
[----:B------:R-:W-:-:S03]  /*0a70*/  ISETP.GE.AND P2, PT, R45, R68, PT ;  /* 0x000000442d00720c */ /* 0x000fc60003f46270 */
[----:B------:R0:W5:Y:S01]  /*0a80*/  @!P1 LDG.E R27, [R2.64+0x400] ;  /* 0x0004000c021b9981 */ /* 0x000162000c1e1900 */
[----:B------:R-:W-:-:S03]  /*0a90*/  ISETP.GE.AND P1, PT, R47, R68, PT ;  /* 0x000000442f00720c */ /* 0x000fc60003f26270 */
        /* <DEDUP_REMOVED lines=8> */
[----:B------:R-:W-:Y:S02]  /*0b20*/  LEA R66, R74, R73, 0x4 ;  /* 0x000000494a427211 */ /* 0x000fe400078e20ff */
[C---:B------:R-:W-:Y:S02]  /*0b30*/  IADD3 R16, R67.reuse, 0x20, RZ ;  /* 0x0000002043107810 */ /* 0x040fe40007ffe0ff */
[C---:B------:R-:W-:Y:S02]  /*0b40*/  IADD3 R156, R67.reuse, 0x40, RZ ;  /* 0x00000040439c7810 */ /* 0x040fe40007ffe0ff */
[C---:B------:R-:W-:Y:S02]  /*0b50*/  LEA.HI.SX32 R165, R67.reuse, R67, 0x1b ;  /* 0x0000004343a57211 */ /* 0x040fe400078fdaff */
[C---:B0-----:R-:W-:Y:S02]  /*0b60*/  IADD3 R2, R67.reuse, 0x60, RZ ;  /* 0x0000006043027810 */ /* 0x041fe40007ffe0ff */
[----:B------:R-:W-:-:S02]  /*0b70*/  IADD3 R154, R67, 0x80, RZ ;  /* 0x00000080439a7810 */ /* 0x000fc40007ffe0ff */
        /* <DEDUP_REMOVED lines=9> */
[-C--:B------:R-:W-:Y:S01]  /*0c10*/  LEA.HI.SX32 R153, R22, R67.reuse, 0x1b ;  /* 0x0000004316997211 */ /* 0x080fe200078fdaff */
[----:B------:R-:W-:Y:S01]  /*0c20*/  HFMA2.MMA R22, -RZ, RZ, 0, 0 ;  /* 0x00000000ff167435 */ /* 0x000fe200000001ff */
        /* <DEDUP_REMOVED lines=10> */
[----:B------:R-:W-:Y:S02]  /*0cd0*/  IADD3 R32, R67, 0x1e0, RZ ;  /* 0x000001e043207810 */ /* 0x000fe40007ffe0ff */
[-C--:B------:R-:W-:Y:S02]  /*0ce0*/  LEA.HI.SX32 R147, R28, R67.reuse, 0x1b ;  /* 0x000000431c937211 */ /* 0x080fe400078fdaff */
[-C--:B------:R-:W-:Y:S02]  /*0cf0*/  LEA.HI.SX32 R146, R146, R67.reuse, 0x1b ;  /* 0x0000004392927211 */ /* 0x080fe400078fdaff */
[----:B------:R-:W-:-:S02]  /*0d00*/  LEA.HI.SX32 R145, R30, R67, 0x1b ;  /* 0x000000431e917211 */ /* 0x000fc400078fdaff */
[-C--:B------:R-:W-:Y:S02]  /*0d10*/  LEA.HI.SX32 R144, R144, R67.reuse, 0x1b ;  /* 0x0000004390907211 */ /* 0x080fe400078fdaff */
[----:B------:R-:W-:Y:S02]  /*0d20*/  LEA.HI.SX32 R67, R32, R67, 0x1b ;  /* 0x0000004320437211 */ /* 0x000fe400078fdaff */
[----:B------:R-:W-:Y:S02]  /*0d30*/  MOV R2, UR6 ;  /* 0x0000000600027c02 */ /* 0x000fe40008000f00 */
[----:B------:R-:W-:Y:S02]  /*0d40*/  MOV R3, UR7 ;  /* 0x0000000700037c02 */ /* 0x000fe40008000f00 */
[----:B------:R-:W-:Y:S02]  /*0d50*/  LEA.HI.SX32 R66, R66, R66, 0x1b ;  /* 0x0000004242427211 */ /* 0x000fe400078fdaff */
[-C--:B------:R-:W-:Y:S01]  /*0d60*/  ISETP.GE.AND P6, PT, R17, R68.reuse, PT ;  /* 0x000000441100720c */ /* 0x080fe20003fc6270 */
[----:B------:R-:W-:Y:S01]  /*0d70*/  IMAD.WIDE R16, R71, 0x4, R2 ;  /* 0x0000000447107825 */ /* 0x000fe200078e0202 */
[----:B------:R-:W-:-:S02]  /*0d80*/  ISETP.GE.AND P3, PT, R5, R68, PT ;  /* 0x000000440500720c */ /* 0x000fc40003f66270 */
[-C--:B------:R-:W-:Y:S02]  /*0d90*/  ISETP.GE.AND P4, PT, R7, R68.reuse, PT ;  /* 0x000000440700720c */ /* 0x080fe40003f86270 */
[-C--:B------:R-:W-:Y:S02]  /*0da0*/  ISETP.GE.AND P1, PT, R11, R68.reuse, PT ;  /* 0x000000440b00720c */ /* 0x080fe40003f26270 */
[-C--:B------:R-:W-:Y:S02]  /*0db0*/  ISETP.GE.AND P5, PT, R13, R68.reuse, PT ;  /* 0x000000440d00720c */ /* 0x080fe40003fa6270 */
[-C--:B------:R-:W-:Y:S02]  /*0dc0*/  ISETP.GE.AND P2, PT, R19, R68.reuse, PT ;  /* 0x000000441300720c */ /* 0x080fe40003f46270 */
[----:B------:R-:W-:Y:S01]  /*0dd0*/  ISETP.GE.AND P0, PT, R71, R68, PT ;  /* 0x000000444700720c */ /* 0x000fe20003f06270 */
[----:B------:R-:W-:Y:S01]  /*0de0*/  HFMA2.MMA R26, -RZ, RZ, 0, 0 ;  /* 0x00000000ff1a7435 */ /* 0x000fe200000001ff */
[----:B------:R-:W-:Y:S01]  /*0df0*/  MOV R24, RZ ;  /* 0x000000ff00187202 */ /* 0x000fe20000000f00 */
[----:B------:R-:W-:Y:S01]  /*0e00*/  HFMA2.MMA R32, -RZ, RZ, 0, 0 ;  /* 0x00000000ff207435 */ /* 0x000fe200000001ff */
[----:B------:R-:W-:Y:S01]  /*0e10*/  MOV R34, RZ ;  /* 0x000000ff00227202 */ /* 0x000fe20000000f00 */
[----:B--2---:R-:W-:Y:S04]  /*0e20*/  STS [R165.X4], R4 ;  /* 0x00000004a5007388 */ /* 0x004fe80000004800 */
[----:B---3--:R-:W-:Y:S04]  /*0e30*/  STS [R163.X4+0x80], R0 ;  /* 0x00008000a3007388 */ /* 0x008fe80000004800 */
[----:B----4-:R-:W-:Y:S04]  /*0e40*/  STS [R156.X4+0x100], R9 ;  /* 0x000100099c007388 */ /* 0x010fe80000004800 */
[----:B-----5:R-:W-:Y:S04]  /*0e50*/  STS [R155.X4+0x180], R6 ;  /* 0x000180069b007388 */ /* 0x020fe80000004800 */
        /* <DEDUP_REMOVED lines=54> */
[----:B------:R-:W-:Y:S02]  /*11c0*/  CS2R R30, SRZ ;  /* 0x00000000001e7805 */ /* 0x000fe4000001ff00 */
        /* <DEDUP_REMOVED lines=90> */
.L_x_225:
[----:B------:R-:W-:Y:S05]  /*1770*/  BSYNC B0 ;  /* 0x0000000000007941 */ /* 0x000fea0003800000 */
.L_x_224:
        /* <DEDUP_REMOVED lines=37> */
.L_x_227:
[----:B------:R-:W-:Y:S05]  /*19d0*/  BSYNC B0 ;  /* 0x0000000000007941 */ /* 0x000fea0003800000 */
.L_x_226:
        /* <DEDUP_REMOVED lines=35> */
.L_x_229:
[----:B------:R-:W-:Y:S05]  /*1c10*/  BSYNC B0 ;  /* 0x0000000000007941 */ /* 0x000fea0003800000 */
.L_x_228:
        /* <DEDUP_REMOVED lines=37> */
.L_x_231:
[----:B------:R-:W-:Y:S05]  /*1e70*/  BSYNC B0 ;  /* 0x0000000000007941 */ /* 0x000fea0003800000 */
.L_x_230:
        /* <DEDUP_REMOVED lines=35> */
.L_x_233:
[----:B------:R-:W-:Y:S05]  /*20b0*/  BSYNC B0 ;  /* 0x0000000000007941 */ /* 0x000fea0003800000 */
.L_x_232:
        /* <DEDUP_REMOVED lines=37> */
.L_x_235:
[----:B------:R-:W-:Y:S05]  /*2310*/  BSYNC B0 ;  /* 0x0000000000007941 */ /* 0x000fea0003800000 */
.L_x_234:
        /* <DEDUP_REMOVED lines=35> */
.L_x_237:
[----:B------:R-:W-:Y:S05]  /*2550*/  BSYNC B0 ;  /* 0x0000000000007941 */ /* 0x000fea0003800000 */
.L_x_236:
        /* <DEDUP_REMOVED lines=37> */
.L_x_239:
[----:B------:R-:W-:Y:S05]  /*27b0*/  BSYNC B0 ;  /* 0x0000000000007941 */ /* 0x000fea0003800000 */
.L_x_238:
        /* <DEDUP_REMOVED lines=35> */
.L_x_241:
[----:B------:R-:W-:Y:S05]  /*29f0*/  BSYNC B0 ;  /* 0x0000000000007941 */ /* 0x000fea0003800000 */
.L_x_240:
        /* <DEDUP_REMOVED lines=42> */
.L_x_243:
[----:B------:R-:W-:Y:S05]  /*2ca0*/  BSYNC B0 ;  /* 0x0000000000007941 */ /* 0x000fea0003800000 */
.L_x_242:
        /* <DEDUP_REMOVED lines=33> */
.L_x_245:
[----:B------:R-:W-:Y:S05]  /*2ec0*/  BSYNC B0 ;  /* 0x0000000000007941 */ /* 0x000fea0003800000 */
.L_x_244:
        /* <DEDUP_REMOVED lines=33> */
.L_x_247:
[----:B------:R-:W-:Y:S05]  /*30e0*/  BSYNC B0 ;  /* 0x0000000000007941 */ /* 0x000fea0003800000 */
.L_x_246:
        /* <DEDUP_REMOVED lines=33> */
.L_x_249:
[----:B------:R-:W-:Y:S05]  /*3300*/  BSYNC B0 ;  /* 0x0000000000007941 */ /* 0x000fea0003800000 */
.L_x_248:
        /* <DEDUP_REMOVED lines=33> */
.L_x_251:
[----:B------:R-:W-:Y:S05]  /*3520*/  BSYNC B0 ;  /* 0x0000000000007941 */ /* 0x000fea0003800000 */
.L_x_250:
        /* <DEDUP_REMOVED lines=33> */
.L_x_253:
[----:B------:R-:W-:Y:S05]  /*3740*/  BSYNC B0 ;  /* 0x0000000000007941 */ /* 0x000fea0003800000 */
.L_x_252:
        /* <DEDUP_REMOVED lines=33> */
.L_x_255:
[----:B------:R-:W-:Y:S05]  /*3960*/  BSYNC B0 ;  /* 0x0000000000007941 */ /* 0x000fea0003800000 */
.L_x_254:
        /* <DEDUP_REMOVED lines=36> */
.L_x_262:
        /* <DEDUP_REMOVED lines=857> */
.L_x_258:
        /* <DEDUP_REMOVED lines=16> */
.L_x_259:
[----:B------:R-:W-:Y:S05]  /*7240*/  BSYNC B0 ;  /* 0x0000000000007941 */ /* 0x000fea0003800000 */
.L_x_257:
        /* <DEDUP_REMOVED lines=123> */
.L_x_261:
[----:B------:R-:W-:Y:S05]  /*7a00*/  BSYNC B0 ;  /* 0x0000000000007941 */ /* 0x000fea0003800000 */
.L_x_260:
        /* <DEDUP_REMOVED lines=52> */
.L_x_256:
[----:B------:R-:W-:Y:S01]  /*7d50*/  BAR.SYNC.DEFER_BLOCKING 0x0 ;  /* 0x0000000000007b1d */ /* 0x000fe20000010000 */
[----:B------:R-:W-:Y:S01]  /*7d60*/  ISETP.NE.AND P0, PT, R75, RZ, PT ;  /* 0x000000ff4b00720c */ /* 0x000fe20003f05270 */
[----:B------:R-:W-:Y:S01]  /*7d70*/  IMAD.WIDE.U32 R6, R76, c[0x0][0x200], RZ ;  /* 0x000080004c067a25 */ /* 0x000fe200078e00ff */
[----:B------:R-:W-:-:S02]  /*7d80*/  SHF.L.U32 R2, R72, 0xb, RZ ;  /* 0x0000000b48027819 */ /* 0x000fc400000006ff */
[----:B------:R-:W-:Y:S01]  /*7d90*/  SHF.R.S32.HI R87, RZ, 0x1f, R71 ;  /* 0x0000001fff577819 */ /* 0x000fe20000011447 */
[----:B------:R-:W-:Y:S01]  /*7da0*/  ULDC UR8, c[0x0][0x200] ;  /* 0x0000800000087ab9 */ /* 0x000fe20000000800 */
[----:B------:R-:W-:Y:S01]  /*7db0*/  SHF.R.S32.HI R3, RZ, 0x1f, R2 ;  /* 0x0000001fff037819 */ /* 0x000fe20000011402 */
[----:B------:R-:W-:Y:S01]  /*7dc0*/  UIMAD UR8, UR21, UR8, URZ ;  /* 0x00000008150872a4 */ /* 0x000fe2000f8e023f */
[----:B------:R-:W-:Y:S01]  /*7dd0*/  IADD3 R4, P2, R71, R2, RZ ;  /* 0x0000000247047210 */ /* 0x000fe20007f5e0ff */
[----:B------:R-:W-:Y:S03]  /*7de0*/  BSSY B0, `(.L_x_263) ;  /* 0x0000035000007945 */ /* 0x000fe60003800000 */
[----:B------:R-:W-:Y:S02]  /*7df0*/  IADD3.X R5, R3, R87, RZ, P2, !PT ;  /* 0x0000005703057210 */ /* 0x000fe400017fe4ff */
        /* <DEDUP_REMOVED lines=51> */
.L_x_264:
[----:B------:R-:W-:Y:S05]  /*8130*/  BSYNC B0 ;  /* 0x0000000000007941 */ /* 0x000fea0003800000 */
.L_x_263:
[----:B------:R-:W-:Y:S01]  /*8140*/  ULDC UR8, c[0x0][0x208] ;  /* 0x0000820000087ab9 */ /* 0x000fe20000000800 */
[----:B------:R-:W-:Y:S01]  /*8150*/  IADD3 R7, R7, R15, RZ ;  /* 0x0000000f07077210 */ /* 0x000fe20007ffe0ff */
[----:B------:R-:W-:Y:S01]  /*8160*/  UIMAD UR8, UR20, UR8, URZ ;  /* 0x00000008140872a4 */ /* 0x000fe2000f8e023f */
[C---:B------:R-:W-:Y:S02]  /*8170*/  LEA R9, P1, R71.reuse, c[0x0][0x258], 0x2 ;  /* 0x0000960047097a11 */ /* 0x040fe400078210ff */
[----:B0-----:R-:W-:Y:S01]  /*8180*/  LOP3.LUT R11, R71, 0x20, RZ, 0xfc, !PT ;  /* 0x00000020470b7812 */ /* 0x001fe200078efcff */
[----:B------:R-:W-:Y:S01]  /*8190*/  IMAD.WIDE.U32 R6, R77, c[0x0][0x208], R6 ;  /* 0x000082004d067a25 */ /* 0x000fe200078e0006 */
[C---:B------:R-:W-:Y:S02]  /*81a0*/  LEA.HI.X R10, R71.reuse, c[0x0][0x25c], R87, 0x2, P1 ;  /* 0x00009700470a7a11 */ /* 0x040fe400008f1457 */
[----:B------:R-:W-:Y:S01]  /*81b0*/  MOV R8, UR8 ;  /* 0x0000000800087c02 */ /* 0x000fe20008000f00 */
[----:B------:R-:W-:Y:S01]  /*81c0*/  ULDC UR8, c[0x0][0x1f0] ;  /* 0x00007c0000087ab9 */ /* 0x000fe20000000800 */
[C---:B------:R-:W-:Y:S01]  /*81d0*/  LOP3.LUT R13, R71.reuse, 0x40, RZ, 0xfc, !PT ;  /* 0x00000040470d7812 */ /* 0x040fe200078efcff */
[----:B------:R-:W-:Y:S01]  /*81e0*/  UIMAD UR8, UR21, UR8, URZ ;  /* 0x00000008150872a4 */ /* 0x000fe2000f8e023f */
[----:B------:R-:W-:Y:S01]  /*81f0*/  LOP3.LUT R37, R71, 0xc0, RZ, 0xfc, !PT ;  /* 0x000000c047257812 */ /* 0x000fe200078efcff */
[----:B------:R-:W-:Y:S01]  /*8200*/  IMAD R15, R77, c[0x0][0x20c], R8 ;  /* 0x000083004d0f7a24 */ /* 0x000fe200078e0208 */
[----:B------:R-:W-:-:S02]  /*8210*/  IADD3 R8, P2, R2, R6, RZ ;  /* 0x0000000602087210 */ /* 0x000fc40007f5e0ff */
[-C--:B------:R-:W-:Y:S02]  /*8220*/  ISETP.GE.AND P3, PT, R13, R0.reuse, PT ;  /* 0x000000000d00720c */ /* 0x080fe40003f66270 */
[----:B------:R-:W-:Y:S02]  /*8230*/  IADD3.X R7, R3, R15, R7, P2, !PT ;  /* 0x0000000f03077210 */ /* 0x000fe400017fe407 */
[C---:B------:R-:W-:Y:S02]  /*8240*/  LEA R6, P1, R8.reuse, R9, 0x2 ;  /* 0x0000000908067211 */ /* 0x040fe400078210ff */
[----:B------:R-:W-:Y:S02]  /*8250*/  ISETP.GE.AND P2, PT, R11, R0, PT ;  /* 0x000000000b00720c */ /* 0x000fe40003f46270 */
[----:B------:R-:W-:Y:S02]  /*8260*/  LOP3.LUT R15, R71, 0x60, RZ, 0xfc, !PT ;  /* 0x00000060470f7812 */ /* 0x000fe400078efcff */
[----:B------:R-:W-:-:S02]  /*8270*/  LEA.HI.X R7, R8, R10, R7, 0x2, P1 ;  /* 0x0000000a08077211 */ /* 0x000fc400008f1407 */
[-C--:B------:R-:W-:Y:S02]  /*8280*/  ISETP.GE.AND P1, PT, R15, R0.reuse, PT ;  /* 0x000000000f00720c */ /* 0x080fe40003f26270 */
[----:B------:R-:W-:Y:S01]  /*8290*/  LOP3.LUT R17, R71, 0x80, RZ, 0xfc, !PT ;  /* 0x0000008047117812 */ /* 0x000fe200078efcff */
[----:B------:R0:W-:Y:S01]  /*82a0*/  @!P3 STG.E [R6.64+0x100], R45 ;  /* 0x0001002d0600b986 */ /* 0x0001e2000c10190c */
[-C--:B------:R-:W-:Y:S02]  /*82b0*/  ISETP.GE.AND P4, PT, R37, R0.reuse, PT ;  /* 0x000000002500720c */ /* 0x080fe40003f86270 */
[----:B------:R-:W-:Y:S01]  /*82c0*/  ISETP.GE.AND P5, PT, R17, R0, PT ;  /* 0x000000001100720c */ /* 0x000fe20003fa6270 */
[----:B------:R1:W-:Y:S01]  /*82d0*/  @!P2 STG.E [R6.64+0x80], R43 ;  /* 0x0000802b0600a986 */ /* 0x0003e2000c10190c */
[C---:B------:R-:W-:Y:S02]  /*82e0*/  LOP3.LUT R35, R71.reuse, 0xa0, RZ, 0xfc, !PT ;  /* 0x000000a047237812 */ /* 0x040fe400078efcff */
[----:B------:R-:W-:-:S02]  /*82f0*/  LOP3.LUT R39, R71, 0xe0, RZ, 0xfc, !PT ;  /* 0x000000e047277812 */ /* 0x000fc400078efcff */
[-C--:B------:R-:W-:Y:S01]  /*8300*/  ISETP.GE.AND P6, PT, R35, R0.reuse, PT ;  /* 0x000000002300720c */ /* 0x080fe20003fc6270 */
[----:B------:R2:W-:Y:S01]  /*8310*/  @!P1 STG.E [R6.64+0x180], R47 ;  /* 0x0001802f06009986 */ /* 0x0005e2000c10190c */
[----:B------:R-:W-:Y:S02]  /*8320*/  LOP3.LUT R41, R71, 0x100, RZ, 0xfc, !PT ;  /* 0x0000010047297812 */ /* 0x000fe400078efcff */
[-C--:B------:R-:W-:Y:S01]  /*8330*/  ISETP.GE.AND P3, PT, R39, R0.reuse, PT ;  /* 0x000000002700720c */ /* 0x080fe20003f66270 */
[----:B------:R3:W-:Y:S01]  /*8340*/  @!P4 STG.E [R6.64+0x300], R53 ;  /* 0x000300350600c986 */ /* 0x0007e2000c10190c */
[C---:B0-----:R-:W-:Y:S02]  /*8350*/  LOP3.LUT R45, R71.reuse, 0x140, RZ, 0xfc, !PT ;  /* 0x00000140472d7812 */ /* 0x041fe400078efcff */
[----:B-1----:R-:W-:Y:S01]  /*8360*/  LOP3.LUT R43, R71, 0x120, RZ, 0xfc, !PT ;  /* 0x00000120472b7812 */ /* 0x002fe200078efcff */
[----:B------:R0:W-:Y:S01]  /*8370*/  @!P5 STG.E [R6.64+0x200], R49 ;  /* 0x000200310600d986 */ /* 0x0001e2000c10190c */
[----:B------:R-:W-:-:S02]  /*8380*/  ISETP.GE.AND P2, PT, R41, R0, PT ;  /* 0x000000002900720c */ /* 0x000fc40003f46270 */
[-C--:B------:R-:W-:Y:S01]  /*8390*/  ISETP.GE.AND P1, PT, R43, R0.reuse, PT ;  /* 0x000000002b00720c */ /* 0x080fe20003f26270 */
[----:B------:R1:W-:Y:S01]  /*83a0*/  @!P6 STG.E [R6.64+0x280], R51 ;  /* 0x000280330600e986 */ /* 0x0003e2000c10190c */
[----:B------:R-:W-:Y:S02]  /*83b0*/  ISETP.GE.AND P4, PT, R45, R0, PT ;  /* 0x000000002d00720c */ /* 0x000fe40003f86270 */
[C---:B--2---:R-:W-:Y:S01]  /*83c0*/  LOP3.LUT R47, R71.reuse, 0x160, RZ, 0xfc, !PT ;  /* 0x00000160472f7812 */ /* 0x044fe200078efcff */
[----:B------:R2:W-:Y:S01]  /*83d0*/  @!P3 STG.E [R6.64+0x380], R55 ;  /* 0x000380370600b986 */ /* 0x0005e2000c10190c */
[C---:B------:R-:W-:Y:S02]  /*83e0*/  ISETP.GE.AND P5, PT, R71.reuse, R68, PT ;  /* 0x000000444700720c */ /* 0x040fe40003fa6270 */
[C---:B---3--:R-:W-:Y:S02]  /*83f0*/  LOP3.LUT R53, R71.reuse, 0x1c0, RZ, 0xfc, !PT ;  /* 0x000001c047357812 */ /* 0x048fe400078efcff */
[C---:B0-----:R-:W-:Y:S01]  /*8400*/  LOP3.LUT R49, R71.reuse, 0x180, RZ, 0xfc, !PT ;  /* 0x0000018047317812 */ /* 0x041fe200078efcff */
[----:B------:R0:W-:Y:S01]  /*8410*/  @!P2 STG.E [R6.64+0x400], R59 ;  /* 0x0004003b0600a986 */ /* 0x0001e2000c10190c */
[----:B------:R-:W-:Y:S01]  /*8420*/  MOV R9, UR8 ;  /* 0x0000000800097c02 */ /* 0x000fe20008000f00 */
[----:B------:R-:W-:Y:S01]  /*8430*/  ULDC UR8, c[0x0][0x1f8] ;  /* 0x00007e0000087ab9 */ /* 0x000fe20000000800 */
[----:B-1----:R-:W-:Y:S01]  /*8440*/  LOP3.LUT R51, R71, 0x1a0, RZ, 0xfc, !PT ;  /* 0x000001a047337812 */ /* 0x002fe200078efcff */
[----:B------:R1:W-:Y:S01]  /*8450*/  @!P1 STG.E [R6.64+0x480], R61 ;  /* 0x0004803d06009986 */ /* 0x0003e2000c10190c */
[-C--:B------:R-:W-:Y:S01]  /*8460*/  ISETP.GE.AND P1, PT, R47, R0.reuse, PT ;  /* 0x000000002f00720c */ /* 0x080fe20003f26270 */
[----:B------:R-:W-:Y:S01]  /*8470*/  UIMAD UR8, UR20, UR8, URZ ;  /* 0x00000008140872a4 */ /* 0x000fe2000f8e023f */
[----:B--2---:R-:W-:Y:S01]  /*8480*/  LOP3.LUT R55, R71, 0x1e0, RZ, 0xfc, !PT ;  /* 0x000001e047377812 */ /* 0x004fe200078efcff */
[----:B------:R-:W-:Y:S01]  /*8490*/  @!P4 STG.E [R6.64+0x500], R63 ;  /* 0x0005003f0600c986 */ /* 0x000fe2000c10190c */
[-C--:B------:R-:W-:Y:S01]  /*84a0*/  ISETP.GE.AND P2, PT, R49, R0.reuse, PT ;  /* 0x000000003100720c */ /* 0x080fe20003f46270 */
[----:B------:R-:W-:Y:S01]  /*84b0*/  @!P5 IMAD.WIDE.U32 R56, R76, c[0x0][0x1f0], R2 ;  /* 0x00007c004c38da25 */ /* 0x000fe200078e0002 */
[----:B------:R-:W-:-:S02]  /*84c0*/  ISETP.GE.AND P3, PT, R51, R0, PT ;  /* 0x000000003300720c */ /* 0x000fc40003f66270 */
[-C--:B------:R-:W-:Y:S01]  /*84d0*/  ISETP.GE.AND P6, PT, R53, R0.reuse, PT ;  /* 0x000000003500720c */ /* 0x080fe20003fc6270 */
[C---:B0-----:R-:W-:Y:S01]  /*84e0*/  IMAD R59, R76.reuse, c[0x0][0x1f4], R9 ;  /* 0x00007d004c3b7a24 */ /* 0x041fe200078e0209 */
[----:B------:R-:W-:Y:S01]  /*84f0*/  ISETP.GE.AND P4, PT, R55, R0, PT ;  /* 0x000000003700720c */ /* 0x000fe20003f86270 */
[----:B------:R-:W-:Y:S01]  /*8500*/  IMAD.WIDE.U32 R8, R76, c[0x0][0x1f0], RZ ;  /* 0x00007c004c087a25 */ /* 0x000fe200078e00ff */
[----:B------:R-:W-:Y:S01]  /*8510*/  MOV R12, UR8 ;  /* 0x00000008000c7c02 */ /* 0x000fe20008000f00 */
[----:B------:R-:W-:Y:S01]  /*8520*/  @!P1 STG.E [R6.64+0x580], R65 ;  /* 0x0005804106009986 */ /* 0x000fe2000c10190c */
[----:B------:R-:W-:Y:S02]  /*8530*/  IADD3 R10, P1, R71, 0x20, RZ ;  /* 0x00000020470a7810 */ /* 0x000fe40007f3e0ff */
[----:B------:R-:W-:Y:S01]  /*8540*/  @!P5 IADD3 R57, R59, R57, RZ ;  /* 0x000000393b39d210 */ /* 0x000fe20007ffe0ff */
[----:B------:R-:W-:Y:S01]  /*8550*/  @!P2 STG.E [R6.64+0x600], R79 ;  /* 0x0006004f0600a986 */ /* 0x000fe2000c10190c */
[----:B------:R-:W-:-:S02]  /*8560*/  IADD3 R59, R9, R59, RZ ;  /* 0x0000003b093b7210 */ /* 0x000fc40007ffe0ff */
[----:B------:R-:W-:Y:S01]  /*8570*/  MOV R58, R8 ;  /* 0x00000008003a7202 */ /* 0x000fe20000000f00 */
[C---:B------:R-:W-:Y:S01]  /*8580*/  @!P5 IMAD.WIDE.U32 R8, R77.reuse, c[0x0][0x1f8], R56 ;  /* 0x00007e004d08da25 */ /* 0x040fe200078e0038 */
[----:B-1----:R-:W-:Y:S01]  /*8590*/  IADD3.X R61, RZ, R87, RZ, P1, !PT ;  /* 0x00000057ff3d7210 */ /* 0x002fe20000ffe4ff */
[----:B------:R-:W-:Y:S02]  /*85a0*/  @!P3 STG.E [R6.64+0x680], R81 ;  /* 0x000680510600b986 */ /* 0x000fe4000c10190c */
[C---:B------:R-:W-:Y:S01]  /*85b0*/  IMAD.WIDE.U32 R56, R77.reuse, c[0x0][0x1f8], R58 ;  /* 0x00007e004d387a25 */ /* 0x040fe200078e003a */
[C---:B------:R-:W-:Y:S01]  /*85c0*/  SHF.L.U64.HI R0, R10.reuse, 0x2, R61 ;  /* 0x000000020a007819 */ /* 0x040fe2000001023d */
[----:B------:R-:W-:Y:S01]  /*85d0*/  @!P6 STG.E [R6.64+0x700], R83 ;  /* 0x000700530600e986 */ /* 0x000fe2000c10190c */
[----:B------:R-:W-:Y:S01]  /*85e0*/  SHF.L.U32 R10, R10, 0x2, RZ ;  /* 0x000000020a0a7819 */ /* 0x000fe200000006ff */
[----:B------:R-:W-:Y:S01]  /*85f0*/  IMAD R59, R77, c[0x0][0x1fc], R12 ;  /* 0x00007f004d3b7a24 */ /* 0x000fe200078e020c */
[----:B------:R-:W-:Y:S01]  /*8600*/  @!P5 IADD3 R14, P1, R71, R8, RZ ;  /* 0x00000008470ed210 */ /* 0x000fe20007f3e0ff */
[----:B------:R0:W-:Y:S01]  /*8610*/  @!P4 STG.E [R6.64+0x780], R85 ;  /* 0x000780550600c986 */ /* 0x0001e2000c10190c */
[----:B------:R-:W-:-:S02]  /*8620*/  IADD3 R12, P2, R2, R56, RZ ;  /* 0x00000038020c7210 */ /* 0x000fc40007f5e0ff */
[----:B------:R-:W-:Y:S02]  /*8630*/  IADD3 R8, P3, R10, c[0x0][0x268], RZ ;  /* 0x00009a000a087a10 */ /* 0x000fe40007f7e0ff */
[----:B------:R-:W-:Y:S02]  /*8640*/  @!P5 IADD3.X R87, R87, R9, R59, P1, !PT ;  /* 0x000000095757d210 */ /* 0x000fe40000ffe43b */
[----:B------:R-:W-:Y:S02]  /*8650*/  IADD3.X R16, R3, R59, R57, P2, !PT ;  /* 0x0000003b03107210 */ /* 0x000fe400017fe439 */
[----:B------:R-:W-:Y:S02]  /*8660*/  @!P5 LEA R56, P1, R14, c[0x0][0x268], 0x2 ;  /* 0x00009a000e38da11 */ /* 0x000fe400078210ff */
[----:B------:R-:W-:Y:S02]  /*8670*/  IADD3.X R9, R0, c[0x0][0x26c], RZ, P3, !PT ;  /* 0x00009b0000097a10 */ /* 0x000fe40001ffe4ff */
[----:B------:R-:W-:-:S02]  /*8680*/  LEA R8, P2, R12, R8, 0x2 ;  /* 0x000000080c087211 */ /* 0x000fc400078410ff */
[-C--:B------:R-:W-:Y:S02]  /*8690*/  ISETP.GE.AND P4, PT, R11, R68.reuse, PT ;  /* 0x000000440b00720c */ /* 0x080fe40003f86270 */
[----:B------:R-:W-:Y:S01]  /*86a0*/  @!P5 LEA.HI.X R57, R14, c[0x0][0x26c], R87, 0x2, P1 ;  /* 0x00009b000e39da11 */ /* 0x000fe200008f1457 */
[----:B------:R-:W-:Y:S01]  /*86b0*/  HFMA2.MMA R14, -RZ, RZ, 0, 0 ;  /* 0x00000000ff0e7435 */ /* 0x000fe200000001ff */
[----:B------:R-:W-:Y:S01]  /*86c0*/  BAR.SYNC.DEFER_BLOCKING 0x0 ;  /* 0x0000000000007b1d */ /* 0x000fe20000010000 */
[----:B------:R-:W-:Y:S02]  /*86d0*/  LEA.HI.X R9, R12, R9, R16, 0x2, P2 ;  /* 0x000000090c097211 */ /* 0x000fe400010f1410 */
[-C--:B------:R-:W-:Y:S02]  /*86e0*/  ISETP.GE.AND P3, PT, R13, R68.reuse, PT ;  /* 0x000000440d00720c */ /* 0x080fe40003f66270 */
[----:B------:R-:W-:Y:S01]  /*86f0*/  ISETP.GE.AND P2, PT, R15, R68, PT ;  /* 0x000000440f00720c */ /* 0x000fe20003f46270 */
[----:B------:R-:W-:Y:S01]  /*8700*/  HFMA2.MMA R59, -RZ, RZ, 0, 0 ;  /* 0x00000000ff3b7435 */ /* 0x000fe200000001ff */
[----:B------:R-:W-:-:S02]  /*8710*/  MOV R12, RZ ;  /* 0x000000ff000c7202 */ /* 0x000fc40000000f00 */
[----:B------:R-:W-:Y:S02]  /*8720*/  MOV R16, RZ ;  /* 0x000000ff00107202 */ /* 0x000fe40000000f00 */
[-C--:B------:R-:W-:Y:S02]  /*8730*/  ISETP.GE.AND P1, PT, R17, R68.reuse, PT ;  /* 0x000000441100720c */ /* 0x080fe40003f26270 */
[-C--:B------:R-:W-:Y:S01]  /*8740*/  ISETP.GE.AND P6, PT, R35, R68.reuse, PT ;  /* 0x000000442300720c */ /* 0x080fe20003fc6270 */
[----:B------:R-:W-:Y:S01]  /*8750*/  HFMA2.MMA R61, -RZ, RZ, 0, 0 ;  /* 0x00000000ff3d7435 */ /* 0x000fe200000001ff */
[----:B0-----:R-:W-:Y:S01]  /*8760*/  CS2R R6, SRZ ;  /* 0x0000000000067805 */ /* 0x001fe2000001ff00 */
[----:B------:R0:W2:Y:S01]  /*8770*/  @!P5 LDG.E R14, [R56.64] ;  /* 0x0000000c380ed981 */ /* 0x0000a2000c1e1900 */
[-C--:B------:R-:W-:Y:S02]  /*8780*/  ISETP.GE.AND P5, PT, R37, R68.reuse, PT ;  /* 0x000000442500720c */ /* 0x080fe40003fa6270 */
[----:B------:R-:W-:Y:S01]  /*8790*/  MOV R34, RZ ;  /* 0x000000ff00227202 */ /* 0x000fe20000000f00 */
[----:B------:R1:W3:Y:S01]  /*87a0*/  @!P4 LDG.E R12, [R8.64] ;  /* 0x0000000c080cc981 */ /* 0x0002e2000c1e1900 */
[----:B------:R-:W-:-:S03]  /*87b0*/  ISETP.GE.AND P4, PT, R39, R68, PT ;  /* 0x000000442700720c */ /* 0x000fc60003f86270 */
[----:B------:R1:W4:Y:S01]  /*87c0*/  @!P3 LDG.E R59, [R8.64+0x80] ;  /* 0x0000800c083bb981 */ /* 0x000322000c1e1900 */
[----:B------:R-:W-:-:S03]  /*87d0*/  ISETP.GE.AND P3, PT, R41, R68, PT ;  /* 0x000000442900720c */ /* 0x000fc60003f66270 */
[----:B------:R1:W5:Y:S01]  /*87e0*/  @!P2 LDG.E R16, [R8.64+0x100] ;  /* 0x0001000c0810a981 */ /* 0x000362000c1e1900 */
[-C--:B------:R-:W-:Y:S01]  /*87f0*/  ISETP.GE.AND P2, PT, R43, R68.reuse, PT ;  /* 0x000000442b00720c */ /* 0x080fe20003f46270 */
[----:B0-----:R-:W-:Y:S01]  /*8800*/  HFMA2.MMA R57, -RZ, RZ, 0, 0 ;  /* 0x00000000ff397435 */ /* 0x001fe200000001ff */
[----:B------:R-:W-:Y:S01]  /*8810*/  MOV R36, RZ ;  /* 0x000000ff00247202 */ /* 0x000fe20000000f00 */
        /* <DEDUP_REMOVED lines=24> */
[----:B------:R-:W-:-:S04]  /*89a0*/  LEA R87, R74, R73, 0x4 ;  /* 0x000000494a577211 */ /* 0x000fc800078e20ff */
[C---:B-1----:R-:W-:Y:S02]  /*89b0*/  IADD3 R8, R87.reuse, 0x3, RZ ;  /* 0x0000000357087810 */ /* 0x042fe40007ffe0ff */
[----:B------:R-:W-:Y:S02]  /*89c0*/  IADD3 R9, R87, 0x4, RZ ;  /* 0x0000000457097810 */ /* 0x000fe40007ffe0ff */
[-C--:B------:R-:W-:Y:S02]  /*89d0*/  LEA.HI.SX32 R8, R8, R87.reuse, 0x1b ;  /* 0x0000005708087211 */ /* 0x080fe400078fdaff */
[----:B------:R-:W-:Y:S02]  /*89e0*/  LEA.HI.SX32 R9, R9, R87, 0x1b ;  /* 0x0000005709097211 */ /* 0x000fe400078fdaff */
[----:B------:R-:W-:-:S04]  /*89f0*/  IADD3 R48, R87, 0xf, RZ ;  /* 0x0000000f57307810 */ /* 0x000fc80007ffe0ff */
[----:B------:R-:W-:Y:S01]  /*8a00*/  LEA.HI.SX32 R48, R48, R87, 0x1b ;  /* 0x0000005730307211 */ /* 0x000fe200078fdaff */
[----:B--2---:R-:W-:Y:S04]  /*8a10*/  STS [R165.X4], R14 ;  /* 0x0000000ea5007388 */ /* 0x004fe80000004800 */
[----:B---3--:R-:W-:Y:S04]  /*8a20*/  STS [R163.X4+0x80], R12 ;  /* 0x0000800ca3007388 */ /* 0x008fe80000004800 */
[----:B----4-:R-:W-:Y:S04]  /*8a30*/  STS [R156.X4+0x100], R59 ;  /* 0x0001003b9c007388 */ /* 0x010fe80000004800 */
[----:B-----5:R-:W-:Y:S04]  /*8a40*/  STS [R155.X4+0x180], R16 ;  /* 0x000180109b007388 */ /* 0x020fe80000004800 */
        /* <DEDUP_REMOVED lines=11> */
[----:B------:R1:W-:Y:S04]  /*8b00*/  STS [R147.X4+0x580], R38 ;  /* 0x0005802693007388 */ /* 0x0003e80000004800 */
[----:B------:R-:W-:Y:S04]  /*8b10*/  STS [R146.X4+0x600], R65 ;  /* 0x0006004192007388 */ /* 0x000fe80000004800 */
[----:B------:R-:W-:Y:S04]  /*8b20*/  STS [R145.X4+0x680], R40 ;  /* 0x0006802891007388 */ /* 0x000fe80000004800 */
[----:B------:R-:W-:Y:S04]  /*8b30*/  STS [R144.X4+0x700], R81 ;  /* 0x0007005190007388 */ /* 0x000fe80000004800 */
[----:B------:R2:W-:Y:S01]  /*8b40*/  STS [R67.X4+0x780], R42 ;  /* 0x0007802a43007388 */ /* 0x0005e20000004800 */
[----:B------:R-:W-:-:S06]  /*8b50*/  NOP ;  /* 0x0000000000007918 */ /* 0x000fcc0000000000 */
[----:B------:R-:W3:Y:S04]  /*8b60*/  LDS R80, [R66.X4] ;  /* 0x0000000042507984 */ /* 0x000ee80000004800 */
[----:B------:R-:W4:Y:S04]  /*8b70*/  LDS R78, [R7.X4+0x8] ;  /* 0x00000800074e7984 */ /* 0x000f280000004800 */
[----:B------:R-:W5:Y:S04]  /*8b80*/  LDS R79, [R6.X4+0x4] ;  /* 0x00000400064f7984 */ /* 0x000f680000004800 */
[----:B------:R-:W5:Y:S04]  /*8b90*/  LDS R65, [R8.X4+0xc] ;  /* 0x00000c0008417984 */ /* 0x000f680000004800 */
[----:B------:R-:W5:Y:S01]  /*8ba0*/  LDS R63, [R9.X4+0x10] ;  /* 0x00001000093f7984 */ /* 0x000f620000004800 */
[----:B------:R-:W-:-:S02]  /*8bb0*/  IADD3 R14, R87, 0x6, RZ ;  /* 0x00000006570e7810 */ /* 0x000fc40007ffe0ff */
[C---:B------:R-:W-:Y:S02]  /*8bc0*/  IADD3 R16, R87.reuse, 0x7, RZ ;  /* 0x0000000757107810 */ /* 0x040fe40007ffe0ff */
[C---:B------:R-:W-:Y:S02]  /*8bd0*/  IADD3 R12, R87.reuse, 0x5, RZ ;  /* 0x00000005570c7810 */ /* 0x040fe40007ffe0ff */
[-C--:B------:R-:W-:Y:S02]  /*8be0*/  LEA.HI.SX32 R14, R14, R87.reuse, 0x1b ;  /* 0x000000570e0e7211 */ /* 0x080fe400078fdaff */
[----:B------:R-:W-:Y:S02]  /*8bf0*/  LEA.HI.SX32 R16, R16, R87, 0x1b ;  /* 0x0000005710107211 */ /* 0x000fe400078fdaff */
[C---:B0-----:R-:W-:Y:S01]  /*8c00*/  IADD3 R36, R87.reuse, 0x9, RZ ;  /* 0x0000000957247810 */ /* 0x041fe20007ffe0ff */
[----:B------:R-:W0:Y:S01]  /*8c10*/  LDS R61, [R14.X4+0x18] ;  /* 0x000018000e3d7984 */ /* 0x000e220000004800 */
[----:B------:R-:W-:-:S02]  /*8c20*/  IADD3 R34, R87, 0x8, RZ ;  /* 0x0000000857227810 */ /* 0x000fc40007ffe0ff */
[C---:B-1----:R-:W-:Y:S01]  /*8c30*/  IADD3 R38, R87.reuse, 0xa, RZ ;  /* 0x0000000a57267810 */ /* 0x042fe20007ffe0ff */
[----:B------:R-:W1:Y:S01]  /*8c40*/  LDS R64, [R16.X4+0x1c] ;  /* 0x00001c0010407984 */ /* 0x000e620000004800 */
[-C--:B------:R-:W-:Y:S02]  /*8c50*/  LEA.HI.SX32 R12, R12, R87.reuse, 0x1b ;  /* 0x000000570c0c7211 */ /* 0x080fe400078fdaff */
[----:B--2---:R-:W-:Y:S01]  /*8c60*/  IADD3 R42, R87, 0xc, RZ ;  /* 0x0000000c572a7810 */ /* 0x004fe20007ffe0ff */
[----:B---3--:R-:W-:Y:S02]  /*8c70*/  FMUL.FTZ R40, R80, -1.4426950216293334961 ;  /* 0xbfb8aa3b50287820 */ /* 0x008fe40000410000 */
[----:B----4-:R-:W-:Y:S02]  /*8c80*/  FMUL.FTZ R46, R78, -1.4426950216293334961 ;  /* 0xbfb8aa3b4e2e7820 */ /* 0x010fe40000410000 */
[----:B------:R2:W-:Y:S01]  /*8c90*/  MUFU.EX2 R81, R40 ;  /* 0x0000002800517308 */ /* 0x0005e20000000800 */
[----:B-----5:R-:W-:Y:S01]  /*8ca0*/  FMUL.FTZ R44, R79, -1.4426950216293334961 ;  /* 0xbfb8aa3b4f2c7820 */ /* 0x020fe20000410000 */
[-C--:B------:R-:W-:Y:S01]  /*8cb0*/  LEA.HI.SX32 R36, R36, R87.reuse, 0x1b ;  /* 0x0000005724247211 */ /* 0x080fe200078fdaff */
[----:B------:R-:W3:Y:S01]  /*8cc0*/  LDS R62, [R12.X4+0x14] ;  /* 0x000014000c3e7984 */ /* 0x000ee20000004800 */
[----:B------:R-:W-:-:S04]  /*8cd0*/  LEA.HI.SX32 R34, R34, R87, 0x1b ;  /* 0x0000005722227211 */ /* 0x000fc800078fdaff */
[----:B------:R4:W-:Y:S01]  /*8ce0*/  MUFU.EX2 R83, R46 ;  /* 0x0000002e00537308 */ /* 0x0009e20000000800 */
[----:B--2---:R-:W-:Y:S01]  /*8cf0*/  IADD3 R40, R87, 0xb, RZ ;  /* 0x0000000b57287810 */ /* 0x004fe20007ffe0ff */
[----:B------:R-:W2:Y:S01]  /*8d00*/  LDS R59, [R36.X4+0x24] ;  /* 0x00002400243b7984 */ /* 0x000ea20000004800 */
[-C--:B------:R-:W-:Y:S02]  /*8d10*/  LEA.HI.SX32 R38, R38, R87.reuse, 0x1b ;  /* 0x0000005726267211 */ /* 0x080fe400078fdaff */
[-C--:B------:R-:W-:Y:S01]  /*8d20*/  LEA.HI.SX32 R42, R42, R87.reuse, 0x1b ;  /* 0x000000572a2a7211 */ /* 0x080fe200078fdaff */
[----:B------:R-:W-:Y:S01]  /*8d30*/  FMUL.FTZ R50, R65, -1.4426950216293334961 ;  /* 0xbfb8aa3b41327820 */ /* 0x000fe20000410000 */
[----:B------:R-:W5:Y:S01]  /*8d40*/  LDS R57, [R34.X4+0x20] ;  /* 0x0000200022397984 */ /* 0x000f620000004800 */
[----:B------:R0:W-:Y:S01]  /*8d50*/  MUFU.EX2 R82, R44 ;  /* 0x0000002c00527308 */ /* 0x0001e20000000800 */
[----:B----4-:R-:W-:Y:S02]  /*8d60*/  IADD3 R46, R87, 0xe, RZ ;  /* 0x0000000e572e7810 */ /* 0x010fe40007ffe0ff */
[-C--:B------:R-:W-:Y:S01]  /*8d70*/  LEA.HI.SX32 R40, R40, R87.reuse, 0x1b ;  /* 0x0000005728287211 */ /* 0x080fe200078fdaff */
[----:B------:R-:W4:Y:S01]  /*8d80*/  LDS R58, [R38.X4+0x28] ;  /* 0x00002800263a7984 */ /* 0x000f220000004800 */
[----:B------:R-:W-:Y:S01]  /*8d90*/  LEA.HI.SX32 R46, R46, R87, 0x1b ;  /* 0x000000572e2e7211 */ /* 0x000fe200078fdaff */
[----:B------:R-:W-:-:S02]  /*8da0*/  FMUL.FTZ R54, R63, -1.4426950216293334961 ;  /* 0xbfb8aa3b3f367820 */ /* 0x000fc40000410000 */
[----:B------:R-:W4:Y:S01]  /*8db0*/  LDS R52, [R42.X4+0x30] ;  /* 0x000030002a347984 */ /* 0x000f220000004800 */
[----:B0-----:R-:W-:Y:S01]  /*8dc0*/  IADD3 R44, R87, 0xd, RZ ;  /* 0x0000000d572c7810 */ /* 0x001fe20007ffe0ff */
[----:B------:R0:W1:Y:S02]  /*8dd0*/  MUFU.EX2 R84, R50 ;  /* 0x0000003200547308 */ /* 0x0000640000000800 */
[----:B------:R-:W4:Y:S01]  /*8de0*/  LDS R60, [R40.X4+0x2c] ;  /* 0x00002c00283c7984 */ /* 0x000f220000004800 */
[----:B------:R-:W-:-:S03]  /*8df0*/  LEA.HI.SX32 R44, R44, R87, 0x1b ;  /* 0x000000572c2c7211 */ /* 0x000fc600078fdaff */
[----:B------:R-:W4:Y:S02]  /*8e00*/  LDS R56, [R46.X4+0x38] ;  /* 0x000038002e387984 */ /* 0x000f240000004800 */
[----:B------:R1:W2:Y:S02]  /*8e10*/  MUFU.EX2 R85, R54 ;  /* 0x0000003600557308 */ /* 0x0002a40000000800 */
[----:B0-----:R-:W0:Y:S04]  /*8e20*/  LDS R50, [R44.X4+0x34] ;  /* 0x000034002c327984 */ /* 0x001e280000004800 */
[----:B-1----:R-:W1:Y:S01]  /*8e30*/  LDS R54, [R48.X4+0x3c] ;  /* 0x00003c0030367984 */ /* 0x002e620000004800 */
[----:B------:R-:W-:Y:S02]  /*8e40*/  FMUL.FTZ R87, R61, -1.4426950216293334961 ;  /* 0xbfb8aa3b3d577820 */ /* 0x000fe40000410000 */
[----:B------:R-:W-:-:S02]  /*8e50*/  FMUL.FTZ R88, R64, -1.4426950216293334961 ;  /* 0xbfb8aa3b40587820 */ /* 0x000fc40000410000 */
[----:B---3--:R-:W-:Y:S02]  /*8e60*/  FMUL.FTZ R86, R62, -1.4426950216293334961 ;  /* 0xbfb8aa3b3e567820 */ /* 0x008fe40000410000 */
[----:B--2---:R-:W-:Y:S01]  /*8e70*/  FMUL.FTZ R90, R59, -1.4426950216293334961 ;  /* 0xbfb8aa3b3b5a7820 */ /* 0x004fe20000410000 */
[----:B------:R-:W2:Y:S01]  /*8e80*/  MUFU.EX2 R87, R87 ;  /* 0x0000005700577308 */ /* 0x000ea20000000800 */
[----:B-----5:R-:W-:-:S07]  /*8e90*/  FMUL.FTZ R89, R57, -1.4426950216293334961 ;  /* 0xbfb8aa3b39597820 */ /* 0x020fce0000410000 */
[----:B------:R-:W3:Y:S01]  /*8ea0*/  MUFU.EX2 R88, R88 ;  /* 0x0000005800587308 */ /* 0x000ee20000000800 */
[----:B----4-:R-:W-:Y:S02]  /*8eb0*/  FMUL.FTZ R91, R58, -1.4426950216293334961 ;  /* 0xbfb8aa3b3a5b7820 */ /* 0x010fe40000410000 */
[----:B------:R-:W-:-:S05]  /*8ec0*/  FMUL.FTZ R93, R52, -1.4426950216293334961 ;  /* 0xbfb8aa3b345d7820 */ /* 0x000fca0000410000 */
[----:B------:R-:W4:Y:S01]  /*8ed0*/  MUFU.EX2 R86, R86 ;  /* 0x0000005600567308 */ /* 0x000f220000000800 */
[----:B------:R-:W-:Y:S02]  /*8ee0*/  FMUL.FTZ R92, R60, -1.4426950216293334961 ;  /* 0xbfb8aa3b3c5c7820 */ /* 0x000fe40000410000 */
[----:B------:R-:W-:Y:S02]  /*8ef0*/  FADD.FTZ R84, R84, 1 ;  /* 0x3f80000054547421 */ /* 0x000fe40000010000 */
[----:B------:R-:W-:-:S03]  /*8f00*/  FMUL.FTZ R95, R56, -1.4426950216293334961 ;  /* 0xbfb8aa3b385f7820 */ /* 0x000fc60000410000 */
[----:B------:R-:W5:Y:S01]  /*8f10*/  MUFU.EX2 R90, R90 ;  /* 0x0000005a005a7308 */ /* 0x000f620000000800 */
[----:B0-----:R-:W-:Y:S02]  /*8f20*/  FMUL.FTZ R94, R50, -1.4426950216293334961 ;  /* 0xbfb8aa3b325e7820 */ /* 0x001fe40000410000 */
[----:B------:R-:W-:Y:S02]  /*8f30*/  FADD.FTZ R81, R81, 1 ;  /* 0x3f80000051517421 */ /* 0x000fe40000010000 */
[----:B------:R-:W-:-:S03]  /*8f40*/  FADD.FTZ R82, R82, 1 ;  /* 0x3f80000052527421 */ /* 0x000fc60000010000 */
[----:B------:R-:W0:Y:S01]  /*8f50*/  MUFU.EX2 R89, R89 ;  /* 0x0000005900597308 */ /* 0x000e220000000800 */
[----:B-1----:R-:W-:-:S07]  /*8f60*/  FMUL.FTZ R96, R54, -1.4426950216293334961 ;  /* 0xbfb8aa3b36607820 */ /* 0x002fce0000410000 */
[----:B------:R-:W1:Y:S01]  /*8f70*/  MUFU.EX2 R91, R91 ;  /* 0x0000005b005b7308 */ /* 0x000e620000000800 */
[----:B------:R-:W-:Y:S02]  /*8f80*/  FADD.FTZ R83, R83, 1 ;  /* 0x3f80000053537421 */ /* 0x000fe40000010000 */
[----:B------:R-:W-:-:S05]  /*8f90*/  FADD.FTZ R85, R85, 1 ;  /* 0x3f80000055557421 */ /* 0x000fca0000010000 */
[----:B------:R-:W0:Y:S01]  /*8fa0*/  MUFU.EX2 R93, R93 ;  /* 0x0000005d005d7308 */ /* 0x000e220000000800 */
[----:B--2---:R-:W-:-:S07]  /*8fb0*/  FADD.FTZ R87, R87, 1 ;  /* 0x3f80000057577421 */ /* 0x004fce0000010000 */
[----:B------:R-:W2:Y:S01]  /*8fc0*/  MUFU.EX2 R92, R92 ;  /* 0x0000005c005c7308 */ /* 0x000ea20000000800 */
[----:B---3--:R-:W-:-:S07]  /*8fd0*/  FADD.FTZ R88, R88, 1 ;  /* 0x3f80000058587421 */ /* 0x008fce0000010000 */
[----:B------:R-:W3:Y:S08]  /*8fe0*/  MUFU.EX2 R95, R95 ;  /* 0x0000005f005f7308 */ /* 0x000ef00000000800 */
[----:B------:R-:W0:Y:S08]  /*8ff0*/  MUFU.EX2 R94, R94 ;  /* 0x0000005e005e7308 */ /* 0x000e300000000800 */
[----:B------:R-:W0:Y:S01]  /*9000*/  MUFU.RCP R84, R84 ;  /* 0x0000005400547308 */ /* 0x000e220000001000 */
[----:B----4-:R-:W-:-:S07]  /*9010*/  FADD.FTZ R86, R86, 1 ;  /* 0x3f80000056567421 */ /* 0x010fce0000010000 */
[----:B------:R-:W4:Y:S01]  /*9020*/  MUFU.EX2 R96, R96 ;  /* 0x0000006000607308 */ /* 0x000f220000000800 */
[----:B-----5:R-:W-:-:S07]  /*9030*/  FADD.FTZ R90, R90, 1 ;  /* 0x3f8000005a5a7421 */ /* 0x020fce0000010000 */
[----:B------:R-:W5:Y:S01]  /*9040*/  MUFU.RCP R81, R81 ;  /* 0x0000005100517308 */ /* 0x000f620000001000 */
[----:B0-----:R-:W-:-:S07]  /*9050*/  FADD.FTZ R89, R89, 1 ;  /* 0x3f80000059597421 */ /* 0x001fce0000010000 */
[----:B------:R-:W0:Y:S01]  /*9060*/  MUFU.RCP R82, R82 ;  /* 0x0000005200527308 */ /* 0x000e220000001000 */
[----:B-1----:R-:W-:-:S07]  /*9070*/  FADD.FTZ R91, R91, 1 ;  /* 0x3f8000005b5b7421 */ /* 0x002fce0000010000 */
[----:B------:R-:W1:Y:S01]  /*9080*/  MUFU.RCP R98, R85 ;  /* 0x0000005500627308 */ /* 0x000e620000001000 */
[----:B------:R-:W-:-:S07]  /*9090*/  FADD.FTZ R93, R93, 1 ;  /* 0x3f8000005d5d7421 */ /* 0x000fce0000010000 */
[----:B------:R-:W0:Y:S01]  /*90a0*/  MUFU.RCP R83, R83 ;  /* 0x0000005300537308 */ /* 0x000e220000001000 */
[----:B--2---:R-:W-:-:S07]  /*90b0*/  FADD.FTZ R92, R92, 1 ;  /* 0x3f8000005c5c7421 */ /* 0x004fce0000010000 */
[----:B------:R-:W2:Y:S01]  /*90c0*/  MUFU.RCP R100, R87 ;  /* 0x0000005700647308 */ /* 0x000ea20000001000 */
[----:B---3--:R-:W-:-:S07]  /*90d0*/  FADD.FTZ R95, R95, 1 ;  /* 0x3f8000005f5f7421 */ /* 0x008fce0000010000 */
[----:B------:R-:W3:Y:S01]  /*90e0*/  MUFU.RCP R99, R88 ;  /* 0x0000005800637308 */ /* 0x000ee20000001000 */
[----:B------:R-:W-:Y:S02]  /*90f0*/  FADD.FTZ R94, R94, 1 ;  /* 0x3f8000005e5e7421 */ /* 0x000fe40000010000 */
[----:B------:R-:W-:-:S05]  /*9100*/  FMUL.FTZ R65, R65, R84 ;  /* 0x0000005441417220 */ /* 0x000fca0000410000 */
[----:B------:R-:W1:Y:S01]  /*9110*/  MUFU.RCP R97, R86 ;  /* 0x0000005600617308 */ /* 0x000e620000001000 */
[----:B----4-:R-:W-:Y:S02]  /*9120*/  FADD.FTZ R96, R96, 1 ;  /* 0x3f80000060607421 */ /* 0x010fe40000010000 */
[----:B-----5:R-:W-:-:S05]  /*9130*/  FMUL.FTZ R80, R80, R81 ;  /* 0x0000005150507220 */ /* 0x020fca0000410000 */
[----:B------:R-:W4:Y:S01]  /*9140*/  MUFU.RCP R102, R89 ;  /* 0x0000005900667308 */ /* 0x000f220000001000 */
[----:B0-----:R-:W-:Y:S02]  /*9150*/  FMUL.FTZ R79, R79, R82 ;  /* 0x000000524f4f7220 */ /* 0x001fe40000410000 */
[----:B------:R-:W-:-:S05]  /*9160*/  FMUL.FTZ R65, R65, R30 ;  /* 0x0000001e41417220 */ /* 0x000fca0000410000 */
[----:B------:R-:W0:Y:S01]  /*9170*/  MUFU.RCP R90, R90 ;  /* 0x0000005a005a7308 */ /* 0x000e220000001000 */
[----:B-1----:R-:W-:-:S07]  /*9180*/  FMUL.FTZ R30, R63, R98 ;  /* 0x000000623f1e7220 */ /* 0x002fce0000410000 */
[----:B------:R-:W1:Y:S01]  /*9190*/  MUFU.RCP R91, R91 ;  /* 0x0000005b005b7308 */ /* 0x000e620000001000 */
[----:B------:R-:W-:-:S07]  /*91a0*/  FMUL.FTZ R78, R78, R83 ;  /* 0x000000534e4e7220 */ /* 0x000fce0000410000 */
[----:B------:R-:W5:Y:S01]  /*91b0*/  MUFU.RCP R85, R92 ;  /* 0x0000005c00557308 */ /* 0x000f620000001000 */
[----:B------:R-:W-:-:S07]  /*91c0*/  FMUL.FTZ R79, R79, R32 ;  /* 0x000000204f4f7220 */ /* 0x000fce0000410000 */
[----:B------:R-:W0:Y:S01]  /*91d0*/  MUFU.RCP R93, R93 ;  /* 0x0000005d005d7308 */ /* 0x000e220000001000 */
[----:B--2---:R-:W-:-:S07]  /*91e0*/  FMUL.FTZ R32, R61, R100 ;  /* 0x000000643d207220 */ /* 0x004fce0000410000 */
[----:B------:R-:W2:Y:S01]  /*91f0*/  MUFU.RCP R81, R94 ;  /* 0x0000005e00517308 */ /* 0x000ea20000001000 */
[----:B---3--:R-:W-:-:S07]  /*9200*/  FMUL.FTZ R61, R64, R99 ;  /* 0x00000063403d7220 */ /* 0x008fce0000410000 */
[----:B------:R-:W3:Y:S01]  /*9210*/  MUFU.RCP R95, R95 ;  /* 0x0000005f005f7308 */ /* 0x000ee20000001000 */
[----:B------:R-:W-:Y:S01]  /*9220*/  FMUL.FTZ R33, R80, R33 ;  /* 0x0000002150217220 */ /* 0x000fe20000410000 */
[----:B------:R-:W-:Y:S01]  /*9230*/  BAR.SYNC.DEFER_BLOCKING 0x0 ;  /* 0x0000000000007b1d */ /* 0x000fe20000010000 */
[----:B------:R-:W-:-:S05]  /*9240*/  FMUL.FTZ R78, R78, R31 ;  /* 0x0000001f4e4e7220 */ /* 0x000fca0000410000 */
[----:B------:R-:W2:Y:S01]  /*9250*/  MUFU.RCP R63, R96 ;  /* 0x00000060003f7308 */ /* 0x000ea20000001000 */
[----:B------:R-:W-:Y:S02]  /*9260*/  FMUL.FTZ R31, R62, R97 ;  /* 0x000000613e1f7220 */ /* 0x000fe40000410000 */
[----:B------:R-:W-:Y:S02]  /*9270*/  FMUL.FTZ R61, R61, R26 ;  /* 0x0000001a3d3d7220 */ /* 0x000fe40000410000 */
[----:B------:R-:W-:Y:S02]  /*9280*/  FMUL.FTZ R30, R30, R29 ;  /* 0x0000001d1e1e7220 */ /* 0x000fe40000410000 */
[----:B----4-:R-:W-:Y:S02]  /*9290*/  FMUL.FTZ R26, R57, R102 ;  /* 0x00000066391a7220 */ /* 0x010fe40000410000 */
[----:B------:R-:W-:Y:S02]  /*92a0*/  FMUL.FTZ R31, R31, R28 ;  /* 0x0000001c1f1f7220 */ /* 0x000fe40000410000 */
[----:B0-----:R-:W-:-:S02]  /*92b0*/  FMUL.FTZ R59, R59, R90 ;  /* 0x0000005a3b3b7220 */ /* 0x001fc40000410000 */
[----:B------:R-:W-:Y:S02]  /*92c0*/  FMUL.FTZ R27, R32, R27 ;  /* 0x0000001b201b7220 */ /* 0x000fe40000410000 */
[----:B-1----:R-:W-:Y:S01]  /*92d0*/  FMUL.FTZ R58, R58, R91 ;  /* 0x0000005b3a3a7220 */ /* 0x002fe20000410000 */
[----:B------:R-:W-:Y:S01]  /*92e0*/  STS [R66.X4], R33 ;  /* 0x0000002142007388 */ /* 0x000fe20000004800 */
[----:B-----5:R-:W-:-:S03]  /*92f0*/  FMUL.FTZ R29, R60, R85 ;  /* 0x000000553c1d7220 */ /* 0x020fc60000410000 */
[----:B------:R-:W-:Y:S01]  /*9300*/  STS [R6.X4+0x4], R79 ;  /* 0x0000044f06007388 */ /* 0x000fe20000004800 */
[----:B------:R-:W-:Y:S02]  /*9310*/  FMUL.FTZ R25, R26, R25 ;  /* 0x000000191a197220 */ /* 0x000fe40000410000 */
[----:B------:R-:W-:Y:S01]  /*9320*/  FMUL.FTZ R52, R52, R93 ;  /* 0x0000005d34347220 */ /* 0x000fe20000410000 */
[----:B------:R0:W-:Y:S01]  /*9330*/  STS [R7.X4+0x8], R78 ;  /* 0x0000084e07007388 */ /* 0x0001e20000004800 */
[----:B------:R-:W-:Y:S02]  /*9340*/  FMUL.FTZ R59, R59, R24 ;  /* 0x000000183b3b7220 */ /* 0x000fe40000410000 */
[----:B--2---:R-:W-:Y:S01]  /*9350*/  FMUL.FTZ R57, R50, R81 ;  /* 0x0000005132397220 */ /* 0x004fe20000410000 */
[----:B------:R-:W-:Y:S01]  /*9360*/  STS [R8.X4+0xc], R65 ;  /* 0x00000c4108007388 */ /* 0x000fe20000004800 */
[----:B------:R-:W-:Y:S02]  /*9370*/  FMUL.FTZ R23, R58, R23 ;  /* 0x000000173a177220 */ /* 0x000fe40000410000 */
[----:B---3--:R-:W-:Y:S01]  /*9380*/  FMUL.FTZ R56, R56, R95 ;  /* 0x0000005f38387220 */ /* 0x008fe20000410000 */
[----:B------:R1:W-:Y:S01]  /*9390*/  STS [R9.X4+0x10], R30 ;  /* 0x0000101e09007388 */ /* 0x0003e20000004800 */
[----:B------:R-:W-:-:S02]  /*93a0*/  FMUL.FTZ R29, R29, R22 ;  /* 0x000000161d1d7220 */ /* 0x000fc40000410000 */
[----:B------:R-:W-:Y:S01]  /*93b0*/  FMUL.FTZ R63, R54, R63 ;  /* 0x0000003f363f7220 */ /* 0x000fe20000410000 */
[----:B------:R-:W-:Y:S01]  /*93c0*/  STS [R12.X4+0x14], R31 ;  /* 0x0000141f0c007388 */ /* 0x000fe20000004800 */
[----:B------:R-:W-:-:S03]  /*93d0*/  FMUL.FTZ R21, R52, R21 ;  /* 0x0000001534157220 */ /* 0x000fc60000410000 */
[----:B------:R-:W-:Y:S01]  /*93e0*/  STS [R14.X4+0x18], R27 ;  /* 0x0000181b0e007388 */ /* 0x000fe20000004800 */
[----:B------:R-:W-:-:S03]  /*93f0*/  FMUL.FTZ R57, R57, R20 ;  /* 0x0000001439397220 */ /* 0x000fc60000410000 */
[----:B------:R-:W-:Y:S01]  /*9400*/  STS [R16.X4+0x1c], R61 ;  /* 0x00001c3d10007388 */ /* 0x000fe20000004800 */
[----:B------:R-:W-:-:S03]  /*9410*/  FMUL.FTZ R19, R56, R19 ;  /* 0x0000001338137220 */ /* 0x000fc60000410000 */
[----:B------:R-:W-:Y:S01]  /*9420*/  STS [R34.X4+0x20], R25 ;  /* 0x0000201922007388 */ /* 0x000fe20000004800 */
[----:B------:R-:W-:-:S03]  /*9430*/  FMUL.FTZ R63, R63, R18 ;  /* 0x000000123f3f7220 */ /* 0x000fc60000410000 */
        /* <DEDUP_REMOVED lines=27> */
[----:B------:R-:W-:-:S02]  /*95f0*/  ULDC UR8, c[0x0][0x210] ;  /* 0x0000840000087ab9 */ /* 0x000fc40000000800 */
[----:B------:R-:W-:Y:S01]  /*9600*/  UIMAD UR8, UR21, UR8, URZ ;  /* 0x00000008150872a4 */ /* 0x000fe2000f8e023f */
[----:B0-----:R-:W-:-:S05]  /*9610*/  IMAD.WIDE.U32 R6, R76, c[0x0][0x210], RZ ;  /* 0x000084004c067a25 */ /* 0x001fca00078e00ff */
[----:B-1----:R-:W-:Y:S01]  /*9620*/  MOV R9, UR8 ;  /* 0x0000000800097c02 */ /* 0x002fe20008000f00 */
[----:B------:R-:W-:Y:S04]  /*9630*/  BSSY B0, `(.L_x_265) ;  /* 0x0000010000007945 */ /* 0x000fe80003800000 */
[----:B------:R-:W-:-:S05]  /*9640*/  IMAD R9, R76, c[0x0][0x214], R9 ;  /* 0x000085004c097a24 */ /* 0x000fca00078e0209 */
[----:B------:R-:W-:Y:S02]  /*9650*/  IADD3 R33, R7, R9, RZ ;  /* 0x0000000907217210 */ /* 0x000fe40007ffe0ff */
[----:B--2---:R-:W-:-:S13]  /*9660*/  ISETP.GE.AND P0, PT, R71, R12, PT ;  /* 0x0000000c4700720c */ /* 0x004fda0003f06270 */
        /* <DEDUP_REMOVED lines=12> */
.L_x_266:
[----:B------:R-:W-:Y:S05]  /*9730*/  BSYNC B0 ;  /* 0x0000000000007941 */ /* 0x000fea0003800000 */
.L_x_265:
[----:B------:R-:W2:Y:S04]  /*9740*/  LDL.LU R14, [R1+0x4] ;  /* 0x00000400010e7983 */ /* 0x000ea80000300800 */
[----:B0-----:R-:W3:Y:S01]  /*9750*/  LDL.LU R8, [R1] ;  /* 0x0000000001087983 */ /* 0x001ee20000300800 */
[----:B------:R-:W-:Y:S01]  /*9760*/  ULDC UR8, c[0x0][0x218] ;  /* 0x0000860000087ab9 */ /* 0x000fe20000000800 */
[----:B------:R-:W-:Y:S01]  /*9770*/  MOV R4, R6 ;  /* 0x0000000600047202 */ /* 0x000fe20000000f00 */
[----:B------:R-:W-:Y:S01]  /*9780*/  UIMAD UR8, UR20, UR8, URZ ;  /* 0x00000008140872a4 */ /* 0x000fe2000f8e023f */
[----:B------:R-:W-:Y:S01]  /*9790*/  MOV R5, R33 ;  /* 0x0000002100057202 */ /* 0x000fe20000000f00 */
[----:B------:R-:W-:Y:S01]  /*97a0*/  UIADD3 UR6, UP0, UR6, 0x2000, URZ ;  /* 0x0000200006067890 */ /* 0x000fe2000ff1e03f */
[----:B------:R-:W-:-:S02]  /*97b0*/  ISETP.GE.AND P3, PT, R11, R12, PT ;  /* 0x0000000c0b00720c */ /* 0x000fc40003f66270 */
[-C--:B------:R-:W-:Y:S01]  /*97c0*/  ISETP.GE.AND P2, PT, R39, R12.reuse, PT ;  /* 0x0000000c2700720c */ /* 0x080fe20003f46270 */
[----:B------:R-:W-:Y:S01]  /*97d0*/  IMAD.WIDE.U32 R4, R77, c[0x0][0x218], R4 ;  /* 0x000086004d047a25 */ /* 0x000fe200078e0004 */
[----:B------:R-:W-:Y:S01]  /*97e0*/  MOV R6, UR8 ;  /* 0x0000000800067c02 */ /* 0x000fe20008000f00 */
[----:B------:R-:W-:Y:S01]  /*97f0*/  UIADD3.X UR7, URZ, UR7, URZ, UP0, !UPT ;  /* 0x000000073f077290 */ /* 0x000fe200087fe43f */
[----:B------:R-:W-:Y:S02]  /*9800*/  ISETP.GE.AND P4, PT, R13, R12, PT ;  /* 0x0000000c0d00720c */ /* 0x000fe40003f86270 */
[----:B------:R-:W-:Y:S01]  /*9810*/  IADD3 R7, P0, R2, R4, RZ ;  /* 0x0000000402077210 */ /* 0x000fe20007f1e0ff */
[----:B------:R-:W-:Y:S01]  /*9820*/  IMAD R9, R77, c[0x0][0x21c], R6 ;  /* 0x000087004d097a24 */ /* 0x000fe200078e0206 */
[----:B------:R-:W-:Y:S02]  /*9830*/  IADD3 R2, P1, R10, c[0x0][0x270], RZ ;  /* 0x00009c000a027a10 */ /* 0x000fe40007f3e0ff */
[----:B------:R-:W-:-:S02]  /*9840*/  ISETP.GE.AND P5, PT, R15, R12, PT ;  /* 0x0000000c0f00720c */ /* 0x000fc40003fa6270 */
[----:B------:R-:W-:Y:S02]  /*9850*/  IADD3.X R3, R3, R9, R5, P0, !PT ;  /* 0x0000000903037210 */ /* 0x000fe400007fe405 */
[----:B------:R-:W-:Y:S02]  /*9860*/  IADD3.X R0, R0, c[0x0][0x274], RZ, P1, !PT ;  /* 0x00009d0000007a10 */ /* 0x000fe40000ffe4ff */
[----:B------:R-:W-:Y:S02]  /*9870*/  LEA R2, P0, R7, R2, 0x2 ;  /* 0x0000000207027211 */ /* 0x000fe400078010ff */
[----:B------:R-:W-:Y:S02]  /*9880*/  ISETP.GE.AND P6, PT, R17, R12, PT ;  /* 0x0000000c1100720c */ /* 0x000fe40003fc6270 */
[----:B------:R-:W-:Y:S02]  /*9890*/  LEA.HI.X R3, R7, R0, R3, 0x2, P0 ;  /* 0x0000000007037211 */ /* 0x000fe400000f1403 */
[----:B------:R-:W-:-:S02]  /*98a0*/  ISETP.GE.AND P0, PT, R35, R12, PT ;  /* 0x0000000c2300720c */ /* 0x000fc40003f06270 */
        /* <DEDUP_REMOVED lines=21> */
[----:B------:R0:W-:Y:S01]  /*9a00*/  @!P1 STG.E [R2.64+0x280], R21 ;  /* 0x0002801502009986 */ /* 0x0001e2000c10190c */
[----:B------:R-:W-:-:S03]  /*9a10*/  ISETP.GE.AND P1, PT, R51, R12, PT ;  /* 0x0000000c3300720c */ /* 0x000fc60003f26270 */
[----:B------:R0:W-:Y:S01]  /*9a20*/  @!P0 STG.E [R2.64+0x580], R29 ;  /* 0x0005801d02008986 */ /* 0x0001e2000c10190c */
[----:B------:R-:W-:-:S09]  /*9a30*/  ISETP.GE.AND P0, PT, R72, c[0x0][0x174], PT ;  /* 0x00005d0048007a0c */ /* 0x000fd20003f06270 */
[----:B------:R0:W-:Y:S01]  /*9a40*/  @!P1 STG.E [R2.64+0x600], R145 ;  /* 0x0006009102009986 */ /* 0x0001e2000c10190c */
[----:B------:R-:W-:-:S04]  /*9a50*/  IADD3 R70, P1, R70, 0x4000, RZ ;  /* 0x0000400046467810 */ /* 0x000fc80007f3e0ff */
[----:B------:R-:W-:Y:S02]  /*9a60*/  IADD3.X R69, RZ, R69, RZ, P1, !PT ;  /* 0x00000045ff457210 */ /* 0x000fe40000ffe4ff */
[----:B--2---:R-:W-:-:S04]  /*9a70*/  IADD3 R14, P2, R14, 0x2000, RZ ;  /* 0x000020000e0e7810 */ /* 0x004fc80007f5e0ff */
[----:B---3--:R-:W-:Y:S01]  /*9a80*/  IADD3.X R8, RZ, R8, RZ, P2, !PT ;  /* 0x00000008ff087210 */ /* 0x008fe200017fe4ff */
[----:B------:R0:W-:Y:S04]  /*9a90*/  STL [R1+0x4], R14 ;  /* 0x0000040e01007387 */ /* 0x0001e80000100800 */
[----:B------:R0:W-:Y:S01]  /*9aa0*/  STL [R1], R8 ;  /* 0x0000000801007387 */ /* 0x0001e20000100800 */
[----:B------:R-:W-:Y:S01]  /*9ab0*/  @P0 CALL.REL.NOINC `(.L_x_267) ;  /* 0x0000001000000944 */ /* 0x000fe20003c00000 */
[----:B------:R-:W-:Y:S05]  /*9ac0*/  BRA `(.L_x_268) ;  /* 0xffff6c0000007947 */ /* 0x000fea000383ffff */
.L_x_267:
[----:B------:R-:W-:Y:S05]  /*9ad0*/  EXIT ;  /* 0x000000000000794d */ /* 0x000fea0003800000 */
.L_x_269:
        /* <DEDUP_REMOVED lines=10> */
.L_x_5325:


//--------------------- .text._Z25selective_scan_fwd_kernelI32Selective_Scan_fwd_kernel_traitsILi128ELi16ELi1ELb0ELb1ELb1ELb0EfN3c107complexIfEEEEv13SSMParamsBase --------------------------
	.section	.text._Z25selective_scan_fwd_kernelI32Selective_Scan_fwd_kernel_traitsILi128ELi16ELi1ELb0ELb1ELb1ELb0EfN3c107complexIfEEEEv13SSMParamsBase,"ax",@progbits
	.sectioninfo	@"SHI_REGISTERS=168"
	.align	128
        .global         _Z25selective_scan_fwd_kernelI32Selective_Scan_fwd_kernel_traitsILi128ELi16ELi1ELb0ELb1ELb1ELb0EfN3c107complexIfEEEEv13SSMParamsBase
        .type           _Z25selective_scan_fwd_kernelI32Selective_Scan_fwd_kernel_traitsILi128ELi16ELi1ELb0ELb1ELb1ELb0EfN3c107complexIfEEEEv13SSMParamsBase,@function
        .size           _Z25selective_scan_fwd_kernelI32Selective_Scan_fwd_kernel_traitsILi128ELi16ELi1ELb0ELb1ELb1ELb0EfN3c107complexIfEEEEv13SSMParamsBase,(.L_x_5326 - _Z25selective_scan_fwd_kernelI32Selective_Scan_fwd_kernel_traitsILi128ELi16ELi1ELb0ELb1ELb1ELb0EfN3c107complexIfEEEEv13SSMParamsBase)
        .other          _Z25selective_scan_fwd_kernelI32Selective_Scan_fwd_kernel_traitsILi128ELi16ELi1ELb0ELb1ELb1ELb0EfN3c107complexIfEEEEv13SSMParamsBase,@"STO_CUDA_ENTRY STV_DEFAULT"
_Z25selective_scan_fwd_kernelI32Selective_Scan_fwd_kernel_traitsILi128ELi16ELi1ELb0ELb1ELb1ELb0EfN3c107complexIfEEEEv13SSMParamsBase:
.text._Z25selective_scan_fwd_kernelI32Selective_Scan_fwd_kernel_traitsILi128ELi16ELi1ELb0ELb1ELb1ELb0EfN3c107complexIfEEEEv13SSMParamsBase:
[----:B------:R-:W-:Y:S02]  /*0000*/  MOV R1, c[0x0][0x28] ;  /* 0x00000a0000017a02 */ /* 0x000fe40000000f00 */
[----:B------:R-:W0:Y:S01]  /*0010*/  S2UR UR4, SR_CTAID.Y ;  /* 0x00000000000479c3 */ /* 0x000e220000002600 */
[----:B------:R-:W-:Y:S01]  /*0020*/  ISETP.NE.U32.AND P1, PT, RZ, c[0x0][0x250], PT ;  /* 0x00009400ff007a0c */ /* 0x000fe20003f25070 */
[----:B------:R-:W-:Y:S01]  /*0030*/  ULDC.64 UR18, c[0x0][0x118] ;  /* 0x0000460000127ab9 */ /* 0x000fe20000000a00 */
[----:B------:R-:W-:Y:S02]  /*0040*/  IABS R7, c[0x0][0x178] ;  /* 0x00005e0000077a13 */ /* 0x000fe40000000000 */
[----:B------:R-:W-:Y:S01]  /*0050*/  ISETP.NE.U32.AND P0, PT, RZ, c[0x0][0x238], PT ;  /* 0x00008e00ff007a0c */ /* 0x000fe20003f05070 */
[----:B------:R-:W-:Y:S01]  /*0060*/  ULDC UR10, c[0x0][0x1d0] ;  /* 0x00007400000a7ab9 */ /* 0x000fe20000000800 */
[----:B------:R-:W-:Y:S01]  /*0070*/  ISETP.NE.AND.EX P1, PT, RZ, c[0x0][0x254], PT, P1 ;  /* 0x00009500ff007a0c */ /* 0x000fe20003f25310 */
[----:B------:R-:W-:Y:S01]  /*0080*/  ULDC UR16, c[0x0][0x1d4] ;  /* 0x0000750000107ab9 */ /* 0x000fe20000000800 */
[----:B------:R-:W-:Y:S01]  /*0090*/  IADD3 R1, R1, -0x18, RZ ;  /* 0xffffffe801017810 */ /* 0x000fe20007ffe0ff */
[----:B------:R-:W-:-:S02]  /*00a0*/  ULDC UR13, c[0x0][0x1d0] ;  /* 0x00007400000d7ab9 */ /* 0x000fc40000000800 */
[----:B------:R-:W-:Y:S02]  /*00b0*/  ULDC UR11, c[0x0][0x1d8] ;  /* 0x00007600000b7ab9 */ /* 0x000fe40000000800 */
[----:B------:R-:W-:Y:S02]  /*00c0*/  ULDC UR17, c[0x0][0x1d8] ;  /* 0x0000760000117ab9 */ /* 0x000fe40000000800 */
[----:B------:R-:W-:Y:S01]  /*00d0*/  ULDC.64 UR22, c[0x0][0x240] ;  /* 0x0000900000167ab9 */ /* 0x000fe20000000a00 */
[----:B0-----:R-:W-:Y:S01]  /*00e0*/  MOV R131, UR4 ;  /* 0x0000000400837c02 */ /* 0x001fe20008000f00 */
[----:B------:R-:W0:Y:S01]  /*00f0*/  R2UR UR24, R7 ;  /* 0x00000000071873c2 */ /* 0x000e2200000e0000 */
[----:B------:R-:W-:Y:S02]  /*0100*/  ISETP.NE.AND.EX P0, PT, RZ, c[0x0][0x23c], PT, P0 ;  /* 0x00008f00ff007a0c */ /* 0x000fe40003f05300 */
[----:B------:R-:W-:-:S05]  /*0110*/  @P1 LEA R4, P3, R131, c[0x0][0x250], 0x2 ;  /* 0x0000940083041a11 */ /* 0x000fca00078610ff */
[----:B------:R-:W1:Y:S06]  /*0120*/  R2UR UR9, R131 ;  /* 0x00000000830973c2 */ /* 0x000e6c00000e0000 */
[----:B------:R-:W-:Y:S01]  /*0130*/  @P0 LEA R2, P2, R131, c[0x0][0x238], 0x2 ;  /* 0x00008e0083020a11 */ /* 0x000fe200078410ff */
[----:B-1----:R-:W-:-:S06]  /*0140*/  USHF.R.S32.HI UR21, URZ, 0x1f, UR9 ;  /* 0x0000001f3f157899 */ /* 0x002fcc0008011409 */
[----:B------:R-:W-:Y:S02]  /*0150*/  MOV R6, UR21 ;  /* 0x0000001500067c02 */ /* 0x000fe40008000f00 */
[----:B------:R-:W-:Y:S02]  /*0160*/  MOV R0, UR21 ;  /* 0x0000001500007c02 */ /* 0x000fe40008000f00 */
[C---:B------:R-:W-:Y:S02]  /*0170*/  @P1 LEA.HI.X R5, R131.reuse, c[0x0][0x254], R6, 0x2, P3 ;  /* 0x0000950083051a11 */ /* 0x040fe400018f1406 */
[----:B------:R-:W-:-:S03]  /*0180*/  @P0 LEA.HI.X R3, R131, c[0x0][0x23c], R0, 0x2, P2 ;  /* 0x00008f0083030a11 */ /* 0x000fc600010f1400 */
[----:B------:R1:W5:Y:S01]  /*0190*/  @P1 LDG.E R4, [R4.64] ;  /* 0x0000001204041981 */ /* 0x000362000c1e1900 */
[----:B0-----:R-:W0:Y:S01]  /*01a0*/  I2F.RP R0, UR24 ;  /* 0x0000001800007d06 */ /* 0x001e220008209400 */
[----:B------:R-:W2:Y:S02]  /*01b0*/  S2UR UR4, SR_CTAID.X ;  /* 0x00000000000479c3 */ /* 0x000ea40000002500 */
[----:B------:R3:W5:Y:S01]  /*01c0*/  @P0 LDG.E R2, [R2.64] ;  /* 0x0000001202020981 */ /* 0x000762000c1e1900 */
[----:B------:R-:W-:Y:S02]  /*01d0*/  UIMAD UR11, UR21, UR11, URZ ;  /* 0x0000000b150b72a4 */ /* 0x000fe4000f8e023f */
[----:B------:R-:W-:Y:S02]  /*01e0*/  ULDC UR25, c[0x0][0x178] ;  /* 0x00005e0000197ab9 */ /* 0x000fe40000000800 */
[----:B------:R-:W-:Y:S01]  /*01f0*/  ULDC UR26, c[0x0][0x1e8] ;  /* 0x00007a00001a7ab9 */ /* 0x000fe20000000800 */
[----:B------:R-:W4:Y:S01]  /*0200*/  R2UR UR8, R131 ;  /* 0x00000000830873c2 */ /* 0x000f2200000e0000 */
[----:B------:R-:W-:Y:S01]  /*0210*/  ULDC UR27, c[0x0][0x1ec] ;  /* 0x00007b00001b7ab9 */ /* 0x000fe20000000800 */
[----:B---3--:R-:W-:Y:S01]  /*0220*/  IABS R3, R131 ;  /* 0x0000008300037213 */ /* 0x008fe20000000000 */
[----:B0-----:R-:W0:Y:S05]  /*0230*/  MUFU.RCP R0, R0 ;  /* 0x0000000000007308 */ /* 0x001e2a0000001000 */
[----:B------:R-:W3:Y:S01]  /*0240*/  R2UR UR12, R3 ;  /* 0x00000000030c73c2 */ /* 0x000ee200000e0000 */
[----:B--2---:R-:W-:Y:S01]  /*0250*/  MOV R130, UR4 ;  /* 0x0000000400827c02 */ /* 0x004fe20008000f00 */
[----:B------:R-:W-:-:S06]  /*0260*/  UMOV UR4, URZ ;  /* 0x0000003f00047c82 */ /* 0x000fcc0008000000 */
[----:B------:R-:W2:Y:S01]  /*0270*/  R2UR UR14, R130 ;  /* 0x00000000820e73c2 */ /* 0x000ea200000e0000 */
[----:B0-----:R-:W-:Y:S02]  /*0280*/  IADD3 R6, R0, 0xffffffe, RZ ;  /* 0x0ffffffe00067810 */ /* 0x001fe40007ffe0ff */
[----:B------:R-:W-:-:S05]  /*0290*/  MOV R0, c[0x0][0x174] ;  /* 0x00005d0000007a02 */ /* 0x000fca0000000f00 */
[----:B------:R-:W0:Y:S01]  /*02a0*/  R2UR UR15, R130 ;  /* 0x00000000820f73c2 */ /* 0x000e2200000e0000 */
[----:B------:R-:W1:Y:S01]  /*02b0*/  F2I.FTZ.U32.TRUNC.NTZ R6, R6 ;  /* 0x0000000600067305 */ /* 0x000e62000021f000 */
[----:B------:R-:W-:Y:S01]  /*02c0*/  ISETP.GE.AND P2, PT, R0, 0x1, PT ;  /* 0x000000010000780c */ /* 0x000fe20003f46270 */
[----:B--2---:R-:W-:-:S05]  /*02d0*/  USHF.R.S32.HI UR20, URZ, 0x1f, UR14 ;  /* 0x0000001f3f147899 */ /* 0x004fca000801140e */
[----:B-1----:R-:W1:Y:S01]  /*02e0*/  R2UR UR5, R6 ;  /* 0x00000000060573c2 */ /* 0x002e6200000e0000 */
[----:B------:R-:W-:-:S04]  /*02f0*/  UIMAD UR10, UR20, UR10, URZ ;  /* 0x0000000a140a72a4 */ /* 0x000fc8000f8e023f */
[----:B------:R-:W-:Y:S02]  /*0300*/  UIMAD UR10, UR14, UR16, UR10 ;  /* 0x000000100e0a72a4 */ /* 0x000fe4000f8e020a */
[----:B-1----:R-:W-:-:S04]  /*0310*/  UIADD3 UR6, URZ, -UR5, URZ ;  /* 0x800000053f067290 */ /* 0x002fc8000fffe03f */
[----:B------:R-:W-:-:S04]  /*0320*/  UIMAD UR6, UR6, UR24, URZ ;  /* 0x00000018060672a4 */ /* 0x000fc8000f8e023f */
[----:B------:R-:W-:Y:S02]  /*0330*/  UIMAD.WIDE.U32 UR6, UR5, UR6, UR4 ;  /* 0x00000006050672a5 */ /* 0x000fe4000f8e0004 */
[----:B0-----:R-:W-:Y:S02]  /*0340*/  UIMAD.WIDE.U32 UR4, UR15, UR13, URZ ;  /* 0x0000000d0f0472a5 */ /* 0x001fe4000f8e003f */
[----:B---3--:R-:W-:Y:S02]  /*0350*/  UIMAD.WIDE.U32 UR6, UR7, UR12, URZ ;  /* 0x0000000c070672a5 */ /* 0x008fe4000f8e003f */
[----:B------:R-:W-:-:S03]  /*0360*/  UIADD3 UR5, UR5, UR10, URZ ;  /* 0x0000000a05057290 */ /* 0x000fc6000fffe03f */
[----:B------:R-:W-:Y:S02]  /*0370*/  ULDC UR10, c[0x0][0x1dc] ;  /* 0x00007700000a7ab9 */ /* 0x000fe40000000800 */
[----:B------:R-:W-:Y:S02]  /*0380*/  UMOV UR16, UR7 ;  /* 0x0000000700107c82 */ /* 0x000fe40008000000 */
[----:B------:R-:W-:Y:S02]  /*0390*/  UIADD3 UR6, -UR16, URZ, URZ ;  /* 0x0000003f10067290 */ /* 0x000fe4000fffe13f */
[----:B------:R-:W-:Y:S02]  /*03a0*/  UIMAD UR11, UR9, UR10, UR11 ;  /* 0x0000000a090b72a4 */ /* 0x000fe4000f8e020b */
[----:B------:R-:W-:Y:S02]  /*03b0*/  UIMAD UR6, UR24, UR6, UR12 ;  /* 0x00000006180672a4 */ /* 0x000fe4000f8e020c */
[----:B----4-:R-:W-:-:S02]  /*03c0*/  UIMAD.WIDE.U32 UR4, UR8, UR17, UR4 ;  /* 0x00000011080472a5 */ /* 0x010fc4000f8e0004 */
[----:B------:R-:W-:Y:S02]  /*03d0*/  UISETP.GT.U32.AND UP1, UPT, UR24, UR6, UPT ;  /* 0x000000061800728c */ /* 0x000fe4000bf24070 */
[----:B------:R-:W-:Y:S02]  /*03e0*/  UIADD3 UR13, UR5, UR11, URZ ;  /* 0x0000000b050d7290 */ /* 0x000fe4000fffe03f */
[----:B------:R-:W-:Y:S02]  /*03f0*/  ULEA UR12, UP0, UR4, UR22, 0x2 ;  /* 0x00000016040c7291 */ /* 0x000fe4000f80103f */
[----:B------:R-:W-:Y:S02]  /*0400*/  ULDC UR7, c[0x0][0x178] ;  /* 0x00005e0000077ab9 */ /* 0x000fe40000000800 */
[----:B------:R-:W-:Y:S02]  /*0410*/  ULEA.HI.X UR13, UR4, UR23, UR13, 0x2, UP0 ;  /* 0x00000017040d7291 */ /* 0x000fe400080f140d */
[----:B------:R-:W-:-:S02]  /*0420*/  ULDC UR17, c[0x0][0x190] ;  /* 0x0000640000117ab9 */ /* 0x000fc40000000800 */
[----:B------:R-:W-:Y:S02]  /*0430*/  @!UP1 UIADD3 UR6, UR6, -UR24, URZ ;  /* 0x8000001806069290 */ /* 0x000fe4000fffe03f */
[----:B------:R-:W-:Y:S02]  /*0440*/  @!UP1 UIADD3 UR16, UR16, 0x1, URZ ;  /* 0x0000000110109890 */ /* 0x000fe4000fffe03f */
[----:B------:R-:W-:Y:S02]  /*0450*/  UISETP.GE.U32.AND UP0, UPT, UR6, UR24, UPT ;  /* 0x000000180600728c */ /* 0x000fe4000bf06070 */
[----:B------:R-:W-:Y:S02]  /*0460*/  ULOP3.LUT UR6, UR8, UR7, URZ, 0x3c, !UPT ;  /* 0x0000000708067292 */ /* 0x000fe4000f8e3c3f */
[----:B------:R-:W-:Y:S02]  /*0470*/  UIMAD UR17, UR20, UR17, URZ ;  /* 0x00000011141172a4 */ /* 0x000fe4000f8e023f */
[----:B------:R-:W-:-:S02]  /*0480*/  UISETP.GE.AND UP1, UPT, UR6, URZ, UPT ;  /* 0x0000003f0600728c */ /* 0x000fc4000bf26270 */
[----:B------:R-:W-:Y:S02]  /*0490*/  ULDC UR23, c[0x0][0x194] ;  /* 0x0000650000177ab9 */ /* 0x000fe40000000800 */
[----:B------:R-:W-:Y:S02]  /*04a0*/  ULDC UR10, c[0x0][0x190] ;  /* 0x00006400000a7ab9 */ /* 0x000fe40000000800 */
[----:B------:R-:W-:Y:S02]  /*04b0*/  @UP0 UIADD3 UR16, UR16, 0x1, URZ ;  /* 0x0000000110100890 */ /* 0x000fe4000fffe03f */
[----:B------:R-:W-:Y:S02]  /*04c0*/  UISETP.NE.AND UP0, UPT, URZ, UR25, UPT ;  /* 0x000000193f00728c */ /* 0x000fe4000bf05270 */
[----:B------:R-:W-:Y:S02]  /*04d0*/  ULDC UR22, c[0x0][0x1b0] ;  /* 0x00006c0000167ab9 */ /* 0x000fe40000000800 */
[----:B------:R-:W-:-:S02]  /*04e0*/  UIMAD.WIDE.U32 UR6, UR15, UR10, URZ ;  /* 0x0000000a0f0672a5 */ /* 0x000fc4000f8e003f */
[----:B------:R-:W-:Y:S02]  /*04f0*/  @!UP1 UIADD3 UR16, -UR16, URZ, URZ ;  /* 0x0000003f10109290 */ /* 0x000fe4000fffe13f */
[----:B------:R-:W-:Y:S02]  /*0500*/  UIMAD UR22, UR20, UR22, URZ ;  /* 0x00000016141672a4 */ /* 0x000fe4000f8e023f */
[----:B------:R-:W-:Y:S02]  /*0510*/  UIMAD UR17, UR14, UR23, UR17 ;  /* 0x000000170e1172a4 */ /* 0x000fe4000f8e0211 */
[----:B------:R-:W-:Y:S02]  /*0520*/  @!UP0 ULOP3.LUT UR16, URZ, UR25, URZ, 0x33, !UPT ;  /* 0x000000193f108292 */ /* 0x000fe4000f8e333f */
[----:B------:R-:W-:Y:S02]  /*0530*/  ULDC UR24, c[0x0][0x1b4] ;  /* 0x00006d0000187ab9 */ /* 0x000fe40000000800 */
[----:B------:R-:W-:-:S02]  /*0540*/  ULDC UR11, c[0x0][0x1b0] ;  /* 0x00006c00000b7ab9 */ /* 0x000fc40000000800 */
[----:B------:R-:W-:Y:S02]  /*0550*/  UIMAD.WIDE.U32 UR10, UR15, UR11, URZ ;  /* 0x0000000b0f0a72a5 */ /* 0x000fe4000f8e003f */
[----:B------:R-:W-:Y:S02]  /*0560*/  UIMAD UR22, UR14, UR24, UR22 ;  /* 0x000000180e1672a4 */ /* 0x000fe4000f8e0216 */
[----:B------:R-:W-:Y:S02]  /*0570*/  UIADD3 UR7, UR7, UR17, URZ ;  /* 0x0000001107077290 */ /* 0x000fe4000fffe03f */
[----:B------:R-:W-:Y:S02]  /*0580*/  USHF.R.S32.HI UR17, URZ, 0x1f, UR16 ;  /* 0x0000001f3f117899 */ /* 0x000fe40008011410 */
[----:B------:R-:W-:Y:S02]  /*0590*/  ULDC.64 UR4, c[0x0][0x1a8] ;  /* 0x00006a0000047ab9 */ /* 0x000fe40000000a00 */
[----:B------:R-:W-:-:S02]  /*05a0*/  UIADD3 UR11, UR11, UR22, URZ ;  /* 0x000000160b0b7290 */ /* 0x000fc4000fffe03f */
[----:B------:R-:W-:Y:S02]  /*05b0*/  UIMAD UR22, UR17, UR4, URZ ;  /* 0x00000004111672a4 */ /* 0x000fe4000f8e023f */
[----:B------:R-:W-:Y:S02]  /*05c0*/  ULDC.64 UR24, c[0x0][0x1c8] ;  /* 0x0000720000187ab9 */ /* 0x000fe40000000a00 */
[----:B------:R-:W-:Y:S02]  /*05d0*/  UIMAD UR17, UR17, UR24, URZ ;  /* 0x00000018111172a4 */ /* 0x000fe4000f8e023f */
[----:B------:R-:W-:Y:S02]  /*05e0*/  UIMAD UR22, UR16, UR5, UR22 ;  /* 0x00000005101672a4 */ /* 0x000fe4000f8e0216 */
[----:B------:R-:W-:Y:S02]  /*05f0*/  UIMAD.WIDE.U32 UR6, UR16, UR4, UR6 ;  /* 0x00000004100672a5 */ /* 0x000fe4000f8e0006 */
[----:B------:R-:W-:-:S02]  /*0600*/  ULDC UR5, c[0x0][0x1e0] ;  /* 0x0000780000057ab9 */ /* 0x000fc40000000800 */
[----:B------:R-:W-:Y:S02]  /*0610*/  UIMAD.WIDE.U32 UR10, UR16, UR24, UR10 ;  /* 0x00000018100a72a5 */ /* 0x000fe4000f8e000a */
[----:B------:R-:W-:Y:S02]  /*0620*/  UIMAD UR23, UR16, UR25, UR17 ;  /* 0x00000019101772a4 */ /* 0x000fe4000f8e0211 */
[----:B------:R-:W-:Y:S02]  /*0630*/  UIMAD UR5, UR20, UR5, URZ ;  /* 0x00000005140572a4 */ /* 0x000fe4000f8e023f */
[----:B------:R-:W-:Y:S02]  /*0640*/  ULDC UR16, c[0x0][0x1e0] ;  /* 0x0000780000107ab9 */ /* 0x000fe40000000800 */
[----:B------:R-:W-:Y:S02]  /*0650*/  ULDC UR25, c[0x0][0x1e4] ;  /* 0x0000790000197ab9 */ /* 0x000fe40000000800 */
[----:B------:R-:W-:-:S02]  /*0660*/  ULDC UR24, c[0x0][0x1e8] ;  /* 0x00007a0000187ab9 */ /* 0x000fc40000000800 */
[----:B------:R-:W-:Y:S02]  /*0670*/  UIMAD.WIDE.U32 UR16, UR15, UR16, URZ ;  /* 0x000000100f1072a5 */ /* 0x000fe4000f8e003f */
[----:B------:R-:W-:Y:S02]  /*0680*/  UMOV UR4, URZ ;  /* 0x0000003f00047c82 */ /* 0x000fe40008000000 */
[----:B------:R-:W-:Y:S02]  /*0690*/  UIMAD UR15, UR21, UR24, URZ ;  /* 0x00000018150f72a4 */ /* 0x000fe4000f8e023f */
[----:B------:R-:W-:Y:S01]  /*06a0*/  UIMAD UR5, UR14, UR25, UR5 ;  /* 0x000000190e0572a4 */ /* 0x000fe2000f8e0205 */
[----:B------:R-:W-:Y:S11]  /*06b0*/  @!P2 EXIT ;  /* 0x000000000000a94d */ /* 0x000ff60003800000 */
[----:B------:R-:W0:Y:S01]  /*06c0*/  S2R R3, SR_TID.X ;  /* 0x0000000000037919 */ /* 0x000e220000002100 */
[----:B-----5:R1:W2:Y:S01]  /*06d0*/  @P1 R2UR UR4, R4 ;  /* 0x00000000040413c2 */ /* 0x0202a200000e0000 */
[----:B------:R-:W-:Y:S02]  /*06e0*/  UIADD3 UR17, UR17, UR5, URZ ;  /* 0x0000000511117290 */ /* 0x000fe4000fffe03f */
[----:B------:R-:W3:Y:S01]  /*06f0*/  S2R R129, SR_LANEID ;  /* 0x0000000000817919 */ /* 0x000ee20000000000 */
[----:B------:R-:W-:-:S02]  /*0700*/  UIMAD UR15, UR9, UR27, UR15 ;  /* 0x0000001b090f72a4 */ /* 0x000fc4000f8e020f */
[----:B------:R-:W-:Y:S02]  /*0710*/  UIMAD.WIDE.U32 UR8, UR8, UR26, UR16 ;  /* 0x0000001a080872a5 */ /* 0x000fe4000f8e0010 */
[----:B------:R-:W-:Y:S02]  /*0720*/  ULDC.64 UR24, c[0x0][0x248] ;  /* 0x0000920000187ab9 */ /* 0x000fe40000000a00 */
[----:B------:R-:W-:Y:S02]  /*0730*/  UIADD3 UR17, UR9, UR15, URZ ;  /* 0x0000000f09117290 */ /* 0x000fe4000fffe03f */
[----:B------:R-:W-:Y:S02]  /*0740*/  ULDC.64 UR26, c[0x0][0x228] ;  /* 0x00008a00001a7ab9 */ /* 0x000fe40000000a00 */
[----:B------:R-:W-:Y:S02]  /*0750*/  ULEA UR9, UP0, UR8, UR24, 0x2 ;  /* 0x0000001808097291 */ /* 0x000fe4000f80103f */
[----:B------:R-:W-:-:S02]  /*0760*/  UMOV UR5, URZ ;  /* 0x0000003f00057c82 */ /* 0x000fc40008000000 */
[----:B------:R-:W-:Y:S02]  /*0770*/  ULEA UR16, UP1, UR6, UR26, 0x2 ;  /* 0x0000001a06107291 */ /* 0x000fe4000f82103f */
[----:B------:R-:W-:Y:S01]  /*0780*/  UIADD3 UR7, UR7, UR22, URZ ;  /* 0x0000001607077290 */ /* 0x000fe2000fffe03f */
[----:B------:R4:W1:Y:S01]  /*0790*/  @P0 R2UR UR5, R2 ;  /* 0x00000000020503c2 */ /* 0x00086200000e0000 */
[----:B------:R-:W-:Y:S01]  /*07a0*/  ULDC.64 UR28, c[0x0][0x230] ;  /* 0x00008c00001c7ab9 */ /* 0x000fe20000000a00 */
[----:B0-----:R-:W-:Y:S01]  /*07b0*/  SHF.L.U32 R0, R3, 0x4, RZ ;  /* 0x0000000403007819 */ /* 0x001fe200000006ff */
[----:B------:R-:W-:Y:S02]  /*07c0*/  UIADD3 UR15, UR11, UR23, URZ ;  /* 0x000000170b0f7290 */ /* 0x000fe4000fffe03f */
[----:B------:R-:W-:Y:S02]  /*07d0*/  ULEA.HI.X UR11, UR8, UR25, UR17, 0x2, UP0 ;  /* 0x00000019080b7291 */ /* 0x000fe400080f1411 */
[----:B------:R-:W-:Y:S01]  /*07e0*/  ULEA UR14, UP2, UR10, UR28, 0x2 ;  /* 0x0000001c0a0e7291 */ /* 0x000fe2000f84103f */
[----:B----4-:R-:W-:Y:S01]  /*07f0*/  LOP3.LUT R2, R0, 0xfffffe00, RZ, 0xc0, !PT ;  /* 0xfffffe0000027812 */ /* 0x010fe200078ec0ff */
[----:B------:R-:W-:-:S02]  /*0800*/  ULEA.HI.X UR7, UR6, UR27, UR7, 0x2, UP1 ;  /* 0x0000001b06077291 */ /* 0x000fc400088f1407 */
[----:B------:R-:W-:Y:S01]  /*0810*/  UMOV UR8, UR9 ;  /* 0x0000000900087c82 */ /* 0x000fe20008000000 */
[----:B------:R-:W-:Y:S01]  /*0820*/  LOP3.LUT R0, R2, 0x1f, R3, 0xf8, !PT ;  /* 0x0000001f02007812 */ /* 0x000fe200078ef803 */
[----:B------:R-:W-:Y:S02]  /*0830*/  UMOV UR9, UR11 ;  /* 0x0000000b00097c82 */ /* 0x000fe40008000000 */
[----:B------:R-:W-:Y:S02]  /*0840*/  ULEA.HI.X UR15, UR10, UR29, UR15, 0x2, UP2 ;  /* 0x0000001d0a0f7291 */ /* 0x000fe400090f140f */
[----:B------:R-:W-:Y:S02]  /*0850*/  UMOV UR11, UR14 ;  /* 0x0000000e000b7c82 */ /* 0x000fe40008000000 */
[----:B------:R-:W-:Y:S02]  /*0860*/  UMOV UR6, URZ ;  /* 0x0000003f00067c82 */ /* 0x000fe40008000000 */
[----:B------:R-:W-:-:S02]  /*0870*/  UMOV UR10, UR16 ;  /* 0x00000010000a7c82 */ /* 0x000fc40008000000 */
[----:B--23--:R-:W-:Y:S02]  /*0880*/  UMOV UR14, UR7 ;  /* 0x00000007000e7c82 */ /* 0x00cfe40008000000 */
.L_x_312:
[----:B------:R-:W0:Y:S01]  /*0890*/  S2R R0, SR_TID.X ;  /* 0x0000000000007919 */ /* 0x000e220000002100 */
[----:B------:R-:W-:Y:S01]  /*08a0*/  UMOV UR7, 0xfffff800 ;  /* 0xfffff80000077882 */ /* 0x000fe20000000000 */
[----:B------:R-:W-:Y:S01]  /*08b0*/  MOV R2, UR12 ;  /* 0x0000000c00027c02 */ /* 0x000fe20008000f00 */
[----:B------:R-:W-:Y:S01]  /*08c0*/  ULDC UR23, c[0x0][0x168] ;  /* 0x00005a0000177ab9 */ /* 0x000fe20000000800 */
[----:B------:R-:W-:Y:S01]  /*08d0*/  BAR.SYNC.DEFER_BLOCKING 0x0 ;  /* 0x0000000000007b1d */ /* 0x000fe20000010000 */
[----:B------:R-:W-:Y:S01]  /*08e0*/  UIMAD UR23, UR6, UR7, UR23 ;  /* 0x00000007061772a4 */ /* 0x000fe2000f8e0217 */
[----:B------:R-:W-:Y:S01]  /*08f0*/  MOV R3, UR13 ;  /* 0x0000000d00037c02 */ /* 0x000fe20008000f00 */
[----:B-1----:R-:W-:Y:S01]  /*0900*/  CS2R R4, SRZ ;  /* 0x0000000000047805 */ /* 0x002fe2000001ff00 */
[----:B------:R-:W-:Y:S01]  /*0910*/  CS2R R6, SRZ ;  /* 0x0000000000067805 */ /* 0x000fe2000001ff00 */
[----:B------:R-:W-:Y:S01]  /*0920*/  CS2R R8, SRZ ;  /* 0x0000000000087805 */ /* 0x000fe2000001ff00 */
[----:B------:R-:W-:Y:S01]  /*0930*/  CS2R R10, SRZ ;  /* 0x00000000000a7805 */ /* 0x000fe2000001ff00 */
[----:B------:R-:W-:Y:S01]  /*0940*/  CS2R R12, SRZ ;  /* 0x00000000000c7805 */ /* 0x000fe2000001ff00 */
[----:B------:R-:W-:Y:S01]  /*0950*/  CS2R R14, SRZ ;  /* 0x00000000000e7805 */ /* 0x000fe2000001ff00 */
[----:B0-----:R-:W-:-:S04]  /*0960*/  SHF.L.U32 R62, R0, 0x4, RZ ;  /* 0x00000004003e7819 */ /* 0x001fc800000006ff */
[----:B------:R-:W-:-:S04]  /*0970*/  LOP3.LUT R62, R62, 0xfffffe00, RZ, 0xc0, !PT ;  /* 0xfffffe003e3e7812 */ /* 0x000fc800078ec0ff */
[----:B------:R-:W-:Y:S01]  /*0980*/  LOP3.LUT R61, R62, 0x1f, R0, 0xf8, !PT ;  /* 0x0000001f3e3d7812 */ /* 0x000fe200078ef800 */
[----:B------:R-:W-:-:S03]  /*0990*/  HFMA2.MMA R0, -RZ, RZ, 0, 0 ;  /* 0x00000000ff007435 */ /* 0x000fc600000001ff */
[C---:B------:R-:W-:Y:S01]  /*09a0*/  LOP3.LUT R19, R61.reuse, 0x20, RZ, 0xfc, !PT ;  /* 0x000000203d137812 */ /* 0x040fe200078efcff */
[C---:B------:R-:W-:Y:S01]  /*09b0*/  IMAD.WIDE R2, R61.reuse, 0x4, R2 ;  /* 0x000000043d027825 */ /* 0x040fe200078e0202 */
[----:B------:R-:W-:Y:S02]  /*09c0*/  ISETP.GE.AND P2, PT, R61, UR23, PT ;  /* 0x000000173d007c0c */ /* 0x000fe4000bf46270 */
[----:B------:R-:W-:Y:S02]  /*09d0*/  ISETP.GE.AND P1, PT, R19, UR23, PT ;  /* 0x0000001713007c0c */ /* 0x000fe4000bf26270 */
[C---:B------:R-:W-:Y:S02]  /*09e0*/  LOP3.LUT R20, R61.reuse, 0x40, RZ, 0xfc, !PT ;  /* 0x000000403d147812 */ /* 0x040fe400078efcff */
[C---:B------:R-:W-:Y:S02]  /*09f0*/  LOP3.LUT R21, R61.reuse, 0x60, RZ, 0xfc, !PT ;  /* 0x000000603d157812 */ /* 0x040fe400078efcff */
[----:B------:R-:W-:-:S02]  /*0a00*/  LOP3.LUT R22, R61, 0x80, RZ, 0xfc, !PT ;  /* 0x000000803d167812 */ /* 0x000fc400078efcff */
[C---:B------:R-:W-:Y:S02]  /*0a10*/  LOP3.LUT R23, R61.reuse, 0xa0, RZ, 0xfc, !PT ;  /* 0x000000a03d177812 */ /* 0x040fe400078efcff */
[C---:B------:R-:W-:Y:S01]  /*0a20*/  LOP3.LUT R24, R61.reuse, 0xc0, RZ, 0xfc, !PT ;  /* 0x000000c03d187812 */ /* 0x040fe200078efcff */
[----:B------:R0:W2:Y:S01]  /*0a30*/  @!P2 LDG.E R4, [R2.64] ;  /* 0x000000120204a981 */ /* 0x0000a2000c1e1900 */
[----:B------:R-:W-:Y:S02]  /*0a40*/  ISETP.GE.AND P0, PT, R20, UR23, PT ;  /* 0x0000001714007c0c */ /* 0x000fe4000bf06270 */
[----:B------:R-:W-:Y:S01]  /*0a50*/  LOP3.LUT R25, R61, 0xe0, RZ, 0xfc, !PT ;  /* 0x000000e03d197812 */ /* 0x000fe200078efcff */
[----:B------:R0:W3:Y:S01]  /*0a60*/  @!P1 LDG.E R0, [R2.64+0x80] ;  /* 0x0000801202009981 */ /* 0x0000e2000c1e1900 */
[----:B------:R-:W-:Y:S02]  /*0a70*/  ISETP.GE.AND P4, PT, R21, UR23, PT ;  /* 0x0000001715007c0c */ /* 0x000fe4000bf86270 */
[----:B------:R-:W-:-:S02]  /*0a80*/  LOP3.LUT R27, R61, 0x100, RZ, 0xfc, !PT ;  /* 0x000001003d1b7812 */ /* 0x000fc400078efcff */
[----:B------:R-:W-:Y:S02]  /*0a90*/  ISETP.GE.AND P6, PT, R22, UR23, PT ;  /* 0x0000001716007c0c */ /* 0x000fe4000bfc6270 */
[----:B------:R-:W-:Y:S02]  /*0aa0*/  ISETP.GE.AND P5, PT, R23, UR23, PT ;  /* 0x0000001717007c0c */ /* 0x000fe4000bfa6270 */
[----:B------:R-:W-:Y:S01]  /*0ab0*/  ISETP.GE.AND P3, PT, R24, UR23, PT ;  /* 0x0000001718007c0c */ /* 0x000fe2000bf66270 */
[----:B------:R0:W4:Y:S01]  /*0ac0*/  @!P0 LDG.E R6, [R2.64+0x100] ;  /* 0x0001001202068981 */ /* 0x000122000c1e1900 */
[----:B------:R-:W-:Y:S02]  /*0ad0*/  ISETP.GE.AND P2, PT, R25, UR23, PT ;  /* 0x0000001719007c0c */ /* 0x000fe4000bf46270 */
[----:B------:R-:W-:Y:S01]  /*0ae0*/  ISETP.GE.AND P1, PT, R27, UR23, PT ;  /* 0x000000171b007c0c */ /* 0x000fe2000bf26270 */
[----:B------:R0:W5:Y:S01]  /*0af0*/  @!P4 LDG.E R5, [R2.64+0x180] ;  /* 0x000180120205c981 */ /* 0x000162000c1e1900 */
[----:B------:R-:W-:-:S02]  /*0b00*/  LOP3.LUT R29, R61, 0x120, RZ, 0xfc, !PT ;  /* 0x000001203d1d7812 */ /* 0x000fc400078efcff */
[C---:B------:R-:W-:Y:S01]  /*0b10*/  LOP3.LUT R31, R61.reuse, 0x140, RZ, 0xfc, !PT ;  /* 0x000001403d1f7812 */ /* 0x040fe200078efcff */
[----:B------:R0:W5:Y:S01]  /*0b20*/  @!P6 LDG.E R8, [R2.64+0x200] ;  /* 0x000200120208e981 */ /* 0x000162000c1e1900 */
[C---:B------:R-:W-:Y:S02]  /*0b30*/  LOP3.LUT R33, R61.reuse, 0x160, RZ, 0xfc, !PT ;  /* 0x000001603d217812 */ /* 0x040fe400078efcff */
[C---:B------:R-:W-:Y:S01]  /*0b40*/  LOP3.LUT R35, R61.reuse, 0x180, RZ, 0xfc, !PT ;  /* 0x000001803d237812 */ /* 0x040fe200078efcff */
[----:B------:R0:W5:Y:S01]  /*0b50*/  @!P5 LDG.E R7, [R2.64+0x280] ;  /* 0x000280120207d981 */ /* 0x000162000c1e1900 */
[----:B------:R-:W-:Y:S02]  /*0b60*/  LOP3.LUT R37, R61, 0x1a0, RZ, 0xfc, !PT ;  /* 0x000001a03d257812 */ /* 0x000fe400078efcff */
[----:B------:R-:W-:Y:S01]  /*0b70*/  ISETP.GE.AND P0, PT, R29, UR23, PT ;  /* 0x000000171d007c0c */ /* 0x000fe2000bf06270 */
[----:B------:R0:W5:Y:S01]  /*0b80*/  @!P3 LDG.E R10, [R2.64+0x300] ;  /* 0x00030012020ab981 */ /* 0x000162000c1e1900 */
[----:B------:R-:W-:-:S02]  /*0b90*/  LOP3.LUT R39, R61, 0x1c0, RZ, 0xfc, !PT ;  /* 0x000001c03d277812 */ /* 0x000fc400078efcff */
[----:B------:R-:W-:Y:S01]  /*0ba0*/  ISETP.GE.AND P4, PT, R31, UR23, PT ;  /* 0x000000171f007c0c */ /* 0x000fe2000bf86270 */
[----:B------:R0:W5:Y:S01]  /*0bb0*/  @!P2 LDG.E R9, [R2.64+0x380] ;  /* 0x000380120209a981 */ /* 0x000162000c1e1900 */
[----:B------:R-:W-:Y:S02]  /*0bc0*/  LOP3.LUT R41, R61, 0x1e0, RZ, 0xfc, !PT ;  /* 0x000001e03d297812 */ /* 0x000fe400078efcff */
[----:B------:R-:W-:Y:S01]  /*0bd0*/  ISETP.GE.AND P6, PT, R33, UR23, PT ;  /* 0x0000001721007c0c */ /* 0x000fe2000bfc6270 */
[----:B------:R0:W5:Y:S01]  /*0be0*/  @!P1 LDG.E R12, [R2.64+0x400] ;  /* 0x00040012020c9981 */ /* 0x000162000c1e1900 */
[----:B------:R-:W-:Y:S02]  /*0bf0*/  ISETP.GE.AND P5, PT, R35, UR23, PT ;  /* 0x0000001723007c0c */ /* 0x000fe4000bfa6270 */
[----:B------:R-:W-:Y:S01]  /*0c00*/  ISETP.GE.AND P3, PT, R37, UR23, PT ;  /* 0x0000001725007c0c */ /* 0x000fe2000bf66270 */
[----:B------:R-:W-:Y:S01]  /*0c10*/  CS2R R16, SRZ ;  /* 0x0000000000107805 */ /* 0x000fe2000001ff00 */
[----:B------:R-:W-:Y:S01]  /*0c20*/  ISETP.GE.AND P2, PT, R39, UR23, PT ;  /* 0x0000001727007c0c */ /* 0x000fe2000bf46270 */
[----:B------:R0:W5:Y:S01]  /*0c30*/  @!P0 LDG.E R11, [R2.64+0x480] ;  /* 0x00048012020b8981 */ /* 0x000162000c1e1900 */
[----:B------:R-:W-:-:S02]  /*0c40*/  ISETP.GE.AND P1, PT, R41, UR23, PT ;  /* 0x0000001729007c0c */ /* 0x000fc4000bf26270 */
[----:B------:R-:W-:Y:S01]  /*0c50*/  MOV R18, RZ ;  /* 0x000000ff00127202 */ /* 0x000fe20000000f00 */
[----:B------:R0:W5:Y:S04]  /*0c60*/  @!P4 LDG.E R14, [R2.64+0x500] ;  /* 0x00050012020ec981 */ /* 0x000168000c1e1900 */
[----:B------:R0:W5:Y:S04]  /*0c70*/  @!P6 LDG.E R13, [R2.64+0x580] ;  /* 0x00058012020de981 */ /* 0x000168000c1e1900 */
[----:B------:R0:W5:Y:S04]  /*0c80*/  @!P5 LDG.E R16, [R2.64+0x600] ;  /* 0x000600120210d981 */ /* 0x000168000c1e1900 */
[----:B------:R0:W5:Y:S04]  /*0c90*/  @!P3 LDG.E R15, [R2.64+0x680] ;  /* 0x00068012020fb981 */ /* 0x000168000c1e1900 */
[----:B------:R0:W5:Y:S04]  /*0ca0*/  @!P2 LDG.E R18, [R2.64+0x700] ;  /* 0x000700120212a981 */ /* 0x000168000c1e1900 */
[----:B------:R0:W5:Y:S01]  /*0cb0*/  @!P1 LDG.E R17, [R2.64+0x780] ;  /* 0x0007801202119981 */ /* 0x000162000c1e1900 */
[----:B------:R-:W-:-:S02]  /*0cc0*/  ISETP.GE.AND P3, PT, R19, UR23, PT ;  /* 0x0000001713007c0c */ /* 0x000fc4000bf66270 */
[----:B------:R-:W-:Y:S02]  /*0cd0*/  IADD3 R19, R62, R129, RZ ;  /* 0x000000813e137210 */ /* 0x000fe40007ffe0ff */
[----:B------:R-:W-:Y:S02]  /*0ce0*/  ISETP.GE.AND P4, PT, R20, UR23, PT ;  /* 0x0000001714007c0c */ /* 0x000fe4000bf86270 */
[----:B------:R-:W-:Y:S02]  /*0cf0*/  ISETP.GE.AND P5, PT, R22, UR23, PT ;  /* 0x0000001716007c0c */ /* 0x000fe4000bfa6270 */
[C---:B------:R-:W-:Y:S02]  /*0d00*/  IADD3 R20, R19.reuse, 0x20, RZ ;  /* 0x0000002013147810 */ /* 0x040fe40007ffe0ff */
[----:B------:R-:W-:Y:S02]  /*0d10*/  IADD3 R22, R19, 0x40, RZ ;  /* 0x0000004013167810 */ /* 0x000fe40007ffe0ff */
[----:B------:R-:W-:-:S02]  /*0d20*/  ISETP.GE.AND P2, PT, R24, UR23, PT ;  /* 0x0000001718007c0c */ /* 0x000fc4000bf46270 */
[C---:B0-----:R-:W-:Y:S02]  /*0d30*/  IADD3 R2, R19.reuse, 0x60, RZ ;  /* 0x0000006013027810 */ /* 0x041fe40007ffe0ff */
[CC--:B------:R-:W-:Y:S02]  /*0d40*/  LEA.HI.SX32 R60, R19.reuse, R19.reuse, 0x1b ;  /* 0x00000013133c7211 */ /* 0x0c0fe400078fdaff */
[C---:B------:R-:W-:Y:S02]  /*0d50*/  IADD3 R24, R19.reuse, 0x80, RZ ;  /* 0x0000008013187810 */ /* 0x040fe40007ffe0ff */
        /* <DEDUP_REMOVED lines=22> */
[-C--:B------:R-:W-:Y:S02]  /*0ec0*/  LEA.HI.SX32 R48, R40, R19.reuse, 0x1b ;  /* 0x0000001328307211 */ /* 0x080fe400078fdaff */
[-C--:B------:R-:W-:Y:S02]  /*0ed0*/  LEA.HI.SX32 R47, R42, R19.reuse, 0x1b ;  /* 0x000000132a2f7211 */ /* 0x080fe400078fdaff */
[----:B------:R-:W-:Y:S02]  /*0ee0*/  LEA R128, R129, R62, 0x4 ;  /* 0x0000003e81807211 */ /* 0x000fe400078e20ff */
[-C--:B------:R-:W-:Y:S02]  /*0ef0*/  LEA.HI.SX32 R45, R44, R19.reuse, 0x1b ;  /* 0x000000132c2d7211 */ /* 0x080fe400078fdaff */
[----:B------:R-:W-:-:S02]  /*0f00*/  LEA.HI.SX32 R43, R46, R19, 0x1b ;  /* 0x000000132e2b7211 */ /* 0x000fc400078fdaff */
[----:B------:R-:W-:Y:S02]  /*0f10*/  LEA.HI.SX32 R128, R128, R128, 0x1b ;  /* 0x0000008080807211 */ /* 0x000fe400078fdaff */
[----:B------:R-:W-:Y:S02]  /*0f20*/  ISETP.GE.AND P1, PT, R21, UR23, PT ;  /* 0x0000001715007c0c */ /* 0x000fe4000bf26270 */
[----:B------:R-:W-:Y:S02]  /*0f30*/  MOV R2, UR8 ;  /* 0x0000000800027c02 */ /* 0x000fe40008000f00 */
[----:B------:R-:W-:Y:S02]  /*0f40*/  MOV R3, UR9 ;  /* 0x0000000900037c02 */ /* 0x000fe40008000f00 */
[----:B------:R-:W-:-:S03]  /*0f50*/  ISETP.GE.AND P0, PT, R61, UR23, PT ;  /* 0x000000173d007c0c */ /* 0x000fc6000bf06270 */
[----:B------:R-:W-:Y:S01]  /*0f60*/  IMAD.WIDE R2, R61, 0x4, R2 ;  /* 0x000000043d027825 */ /* 0x000fe200078e0202 */
[----:B------:R-:W-:Y:S01]  /*0f70*/  ISETP.GE.AND P6, PT, R23, UR23, PT ;  /* 0x0000001717007c0c */ /* 0x000fe2000bfc6270 */
[----:B------:R-:W-:Y:S01]  /*0f80*/  HFMA2.MMA R19, -RZ, RZ, 0, 0 ;  /* 0x00000000ff137435 */ /* 0x000fe200000001ff */
[----:B--2---:R-:W-:Y:S04]  /*0f90*/  STS [R60.X4], R4 ;  /* 0x000000043c007388 */ /* 0x004fe80000004800 */
[----:B---3--:R-:W-:Y:S04]  /*0fa0*/  STS [R59.X4+0x80], R0 ;  /* 0x000080003b007388 */ /* 0x008fe80000004800 */
[----:B----4-:R-:W-:Y:S04]  /*0fb0*/  STS [R58.X4+0x100], R6 ;  /* 0x000100063a007388 */ /* 0x010fe80000004800 */
[----:B-----5:R0:W-:Y:S04]  /*0fc0*/  STS [R57.X4+0x180], R5 ;  /* 0x0001800539007388 */ /* 0x0201e80000004800 */
[----:B------:R-:W-:Y:S04]  /*0fd0*/  STS [R56.X4+0x200], R8 ;  /* 0x0002000838007388 */ /* 0x000fe80000004800 */
[----:B------:R1:W-:Y:S04]  /*0fe0*/  STS [R55.X4+0x280], R7 ;  /* 0x0002800737007388 */ /* 0x0003e80000004800 */
        /* <DEDUP_REMOVED lines=26> */
[----:B------:R-:W-:Y:S01]  /*1190*/  LDS R81, [R128.X4+0x3c] ;  /* 0x00003c0080517984 */ /* 0x000fe20000004800 */
[----:B0-----:R-:W-:-:S03]  /*11a0*/  CS2R R4, SRZ ;  /* 0x0000000000047805 */ /* 0x001fc6000001ff00 */
[----:B------:R-:W-:Y:S01]  /*11b0*/  BAR.SYNC.DEFER_BLOCKING 0x0 ;  /* 0x0000000000007b1d */ /* 0x000fe20000010000 */
[----:B-1----:R-:W-:Y:S01]  /*11c0*/  CS2R R6, SRZ ;  /* 0x0000000000067805 */ /* 0x002fe2000001ff00 */
[----:B--2---:R-:W-:Y:S01]  /*11d0*/  CS2R R8, SRZ ;  /* 0x0000000000087805 */ /* 0x004fe2000001ff00 */
[----:B---3--:R-:W-:Y:S01]  /*11e0*/  CS2R R10, SRZ ;  /* 0x00000000000a7805 */ /* 0x008fe2000001ff00 */
[----:B----4-:R-:W-:Y:S01]  /*11f0*/  CS2R R12, SRZ ;  /* 0x00000000000c7805 */ /* 0x010fe2000001ff00 */
[----:B-----5:R-:W-:Y:S01]  /*1200*/  CS2R R14, SRZ ;  /* 0x00000000000e7805 */ /* 0x020fe2000001ff00 */
[----:B------:R-:W2:Y:S01]  /*1210*/  @!P3 LDG.E R4, [R2.64+0x80] ;  /* 0x000080120204b981 */ /* 0x000ea2000c1e1900 */
[----:B------:R-:W-:-:S03]  /*1220*/  ISETP.GE.AND P3, PT, R25, UR23, PT ;  /* 0x0000001719007c0c */ /* 0x000fc6000bf66270 */
[----:B------:R-:W3:Y:S01]  /*1230*/  @!P1 LDG.E R6, [R2.64+0x180] ;  /* 0x0001801202069981 */ /* 0x000ee2000c1e1900 */
[----:B------:R-:W-:-:S03]  /*1240*/  ISETP.GE.AND P1, PT, R29, UR23, PT ;  /* 0x000000171d007c0c */ /* 0x000fc6000bf26270 */
        /* <DEDUP_REMOVED lines=106> */
.L_x_271:
[----:B------:R-:W-:Y:S05]  /*18f0*/  BSYNC B0 ;  /* 0x0000000000007941 */ /* 0x000fea0003800000 */
.L_x_270:
        /* <DEDUP_REMOVED lines=37> */
.L_x_273:
[----:B------:R-:W-:Y:S05]  /*1b50*/  BSYNC B0 ;  /* 0x0000000000007941 */ /* 0x000fea0003800000 */
.L_x_272:
        /* <DEDUP_REMOVED lines=35> */
.L_x_275:
[----:B------:R-:W-:Y:S05]  /*1d90*/  BSYNC B0 ;  /* 0x0000000000007941 */ /* 0x000fea0003800000 */
.L_x_274:
        /* <DEDUP_REMOVED lines=37> */
.L_x_277:
[----:B------:R-:W-:Y:S05]  /*1ff0*/  BSYNC B0 ;  /* 0x0000000000007941 */ /* 0x000fea0003800000 */
.L_x_276:
        /* <DEDUP_REMOVED lines=35> */
.L_x_279:
[----:B------:R-:W-:Y:S05]  /*2230*/  BSYNC B0 ;  /* 0x0000000000007941 */ /* 0x000fea0003800000 */
.L_x_278:
        /* <DEDUP_REMOVED lines=37> */
.L_x_281:
[----:B------:R-:W-:Y:S05]  /*2490*/  BSYNC B0 ;  /* 0x0000000000007941 */ /* 0x000fea0003800000 */
.L_x_280:
        /* <DEDUP_REMOVED lines=35> */
.L_x_283:
[----:B------:R-:W-:Y:S05]  /*26d0*/  BSYNC B0 ;  /* 0x0000000000007941 */ /* 0x000fea0003800000 */
.L_x_282:
        /* <DEDUP_REMOVED lines=37> */
.L_x_285:
[----:B------:R-:W-:Y:S05]  /*2930*/  BSYNC B0 ;  /* 0x0000000000007941 */ /* 0x000fea0003800000 */
.L_x_284:
        /* <DEDUP_REMOVED lines=35> */
.L_x_287:
[----:B------:R-:W-:Y:S05]  /*2b70*/  BSYNC B0 ;  /* 0x0000000000007941 */ /* 0x000fea0003800000 */
.L_x_286:
        /* <DEDUP_REMOVED lines=42> */
.L_x_289:
[----:B------:R-:W-:Y:S05]  /*2e20*/  BSYNC B0 ;  /* 0x0000000000007941 */ /* 0x000fea0003800000 */
.L_x_288:
        /* <DEDUP_REMOVED lines=33> */
.L_x_291:
[----:B------:R-:W-:Y:S05]  /*3040*/  BSYNC B0 ;  /* 0x0000000000007941 */ /* 0x000fea0003800000 */
.L_x_290:
        /* <DEDUP_REMOVED lines=33> */
.L_x_293:
[----:B------:R-:W-:Y:S05]  /*3260*/  BSYNC B0 ;  /* 0x0000000000007941 */ /* 0x000fea0003800000 */
.L_x_292:
        /* <DEDUP_REMOVED lines=33> */
.L_x_295:
[----:B------:R-:W-:Y:S05]  /*3480*/  BSYNC B0 ;  /* 0x0000000000007941 */ /* 0x000fea0003800000 */
.L_x_294:
        /* <DEDUP_REMOVED lines=33> */
.L_x_297:
[----:B------:R-:W-:Y:S05]  /*36a0*/  BSYNC B0 ;  /* 0x0000000000007941 */ /* 0x000fea0003800000 */
.L_x_296:
        /* <DEDUP_REMOVED lines=33> */
.L_x_299:
[----:B------:R-:W-:Y:S05]  /*38c0*/  BSYNC B0 ;  /* 0x0000000000007941 */ /* 0x000fea0003800000 */
.L_x_298:
        /* <DEDUP_REMOVED lines=33> */
.L_x_301:
[----:B------:R-:W-:Y:S05]  /*3ae0*/  BSYNC B0 ;  /* 0x0000000000007941 */ /* 0x000fea0003800000 */
.L_x_300:
        /* <DEDUP_REMOVED lines=19> */
[----:B------:R-:W-:Y:S01]  /*3c20*/  FMUL.FTZ R0, R0, R127 ;  /* 0x0000007f00007220 */ /* 0x000fe20000410000 */
[----:B------:R-:W-:Y:S01]  /*3c30*/  UMOV UR7, URZ ;  /* 0x0000003f00077c82 */ /* 0x000fe20008000000 */
[----:B------:R-:W-:-:S02]  /*3c40*/  FMUL.FTZ R95, R95, R126 ;  /* 0x0000007e5f5f7220 */ /* 0x000fc40000410000 */
[----:B------:R-:W-:Y:S01]  /*3c50*/  FMUL.FTZ R94, R94, R125 ;  /* 0x0000007d5e5e7220 */ /* 0x000fe20000410000 */
[----:B------:R0:W-:Y:S01]  /*3c60*/  STL [R1+0x14], R0 ;  /* 0x0000140001007387 */ /* 0x0001e20000100800 */
        /* <DEDUP_REMOVED lines=12> */
[----:B0-----:R-:W-:Y:S02]  /*3d30*/  FMUL.FTZ R81, R81, R112 ;  /* 0x0000007051517220 */ /* 0x001fe40000410000 */
.L_x_308:
[----:B------:R-:W0:Y:S01]  /*3d40*/  S2R R0, SR_TID.X ;  /* 0x0000000000007919 */ /* 0x000e220000002100 */
[----:B------:R-:W-:Y:S02]  /*3d50*/  USHF.R.S32.HI UR17, URZ, 0x1f, UR7 ;  /* 0x0000001f3f117899 */ /* 0x000fe40008011407 */
[----:B------:R-:W-:Y:S01]  /*3d60*/  ULDC.64 UR22, c[0x0][0x1a0] ;  /* 0x0000680000167ab9 */ /* 0x000fe20000000a00 */
[----:B------:R-:W-:Y:S01]  /*3d70*/  MOV R5, UR7 ;  /* 0x0000000700057c02 */ /* 0x000fe20008000f00 */
[----:B------:R-:W-:Y:S01]  /*3d80*/  HFMA2.MMA R52, -RZ, RZ, 0, 0 ;  /* 0x00000000ff347435 */ /* 0x000fe200000001ff */
[----:B------:R-:W2:Y:S01]  /*3d90*/  LDL R162, [R1+0x14] ;  /* 0x0000140001a27983 */ /* 0x000ea20000100800 */
[----:B------:R-:W-:Y:S01]  /*3da0*/  HFMA2.MMA R57, -RZ, RZ, 0, 0 ;  /* 0x00000000ff397435 */ /* 0x000fe200000001ff */
[----:B------:R-:W-:Y:S01]  /*3db0*/  MOV R54, RZ ;  /* 0x000000ff00367202 */ /* 0x000fe20000000f00 */
[----:B------:R-:W-:Y:S01]  /*3dc0*/  CS2R R58, SRZ ;  /* 0x00000000003a7805 */ /* 0x000fe2000001ff00 */
[----:B------:R-:W-:Y:S01]  /*3dd0*/  HFMA2.MMA R65, -RZ, RZ, 0, 0 ;  /* 0x00000000ff417435 */ /* 0x000fe200000001ff */
[----:B------:R-:W-:Y:S01]  /*3de0*/  MOV R61, RZ ;  /* 0x000000ff003d7202 */ /* 0x000fe20000000f00 */
[----:B------:R-:W-:Y:S01]  /*3df0*/  CS2R R62, SRZ ;  /* 0x00000000003e7805 */ /* 0x000fe2000001ff00 */
[----:B------:R-:W-:Y:S01]  /*3e00*/  MOV R67, RZ ;  /* 0x000000ff00437202 */ /* 0x000fe20000000f00 */
[----:B------:R-:W-:Y:S01]  /*3e10*/  CS2R R68, SRZ ;  /* 0x0000000000447805 */ /* 0x000fe2000001ff00 */
[----:B------:R-:W-:Y:S01]  /*3e20*/  CS2R R70, SRZ ;  /* 0x0000000000467805 */ /* 0x000fe2000001ff00 */
[----:B------:R-:W-:Y:S01]  /*3e30*/  CS2R R72, SRZ ;  /* 0x0000000000487805 */ /* 0x000fe2000001ff00 */
[----:B------:R-:W-:Y:S01]  /*3e40*/  CS2R R74, SRZ ;  /* 0x00000000004a7805 */ /* 0x000fe2000001ff00 */
[----:B------:R-:W-:Y:S01]  /*3e50*/  CS2R R76, SRZ ;  /* 0x00000000004c7805 */ /* 0x000fe2000001ff00 */
[----:B------:R-:W-:Y:S01]  /*3e60*/  HFMA2.MMA R80, -RZ, RZ, 0, 0 ;  /* 0x00000000ff507435 */ /* 0x000fe200000001ff */
[----:B------:R-:W-:Y:S01]  /*3e70*/  CS2R R78, SRZ ;  /* 0x00000000004e7805 */ /* 0x000fe2000001ff00 */
[----:B------:R-:W-:Y:S01]  /*3e80*/  HFMA2.MMA R134, -RZ, RZ, 0, 0 ;  /* 0x00000000ff867435 */ /* 0x000fe200000001ff */
[----:B------:R-:W-:Y:S01]  /*3e90*/  MOV R132, RZ ;  /* 0x000000ff00847202 */ /* 0x000fe20000000f00 */
[----:B------:R-:W-:Y:S01]  /*3ea0*/  HFMA2.MMA R141, -RZ, RZ, 0, 0 ;  /* 0x00000000ff8d7435 */ /* 0x000fe200000001ff */
[----:B0-----:R-:W-:Y:S01]  /*3eb0*/  SHF.L.U32 R2, R0, 0x4, RZ ;  /* 0x0000000400027819 */ /* 0x001fe200000006ff */
[----:B------:R-:W-:Y:S01]  /*3ec0*/  CS2R R138, SRZ ;  /* 0x00000000008a7805 */ /* 0x000fe2000001ff00 */
[----:B------:R-:W-:Y:S01]  /*3ed0*/  MOV R136, RZ ;  /* 0x000000ff00887202 */ /* 0x000fe20000000f00 */
[----:B------:R-:W-:Y:S01]  /*3ee0*/  CS2R R144, SRZ ;  /* 0x0000000000907805 */ /* 0x000fe2000001ff00 */
[----:B------:R-:W-:Y:S01]  /*3ef0*/  LOP3.LUT R2, R2, 0xfffffe00, RZ, 0xc0, !PT ;  /* 0xfffffe0002027812 */ /* 0x000fe200078ec0ff */
[----:B------:R-:W-:-:S03]  /*3f00*/  ULDC.64 UR24, c[0x0][0x188] ;  /* 0x0000620000187ab9 */ /* 0x000fc60000000a00 */
[----:B------:R-:W-:Y:S02]  /*3f10*/  LOP3.LUT R2, R2, 0x1f, R0, 0xf8, !PT ;  /* 0x0000001f02027812 */ /* 0x000fe400078ef800 */
[----:B------:R-:W-:-:S04]  /*3f20*/  SHF.L.U32 R0, R0, 0x4, RZ ;  /* 0x0000000400007819 */ /* 0x000fc800000006ff */
[----:B------:R-:W-:-:S04]  /*3f30*/  LOP3.LUT R0, R0, 0xfffffe00, RZ, 0xc0, !PT ;  /* 0xfffffe0000007812 */ /* 0x000fc800078ec0ff */
[----:B------:R-:W-:Y:S01]  /*3f40*/  IADD3 R6, R0, R2, RZ ;  /* 0x0000000200067210 */ /* 0x000fe20007ffe0ff */
[----:B------:R-:W-:-:S03]  /*3f50*/  UIMAD UR16, UR17, UR22, URZ ;  /* 0x00000016111072a4 */ /* 0x000fc6000f8e023f */
[----:B------:R-:W-:Y:S01]  /*3f60*/  SHF.R.S32.HI R7, RZ, 0x1f, R6 ;  /* 0x0000001fff077819 */ /* 0x000fe20000011406 */
[----:B------:R-:W-:-:S04]  /*3f70*/  UIMAD UR16, UR7, UR23, UR16 ;  /* 0x00000017071072a4 */ /* 0x000fc8000f8e0210 */
[----:B------:R-:W-:Y:S01]  /*3f80*/  IMAD.WIDE.U32 R4, R5, c[0x0][0x1a0], R6 ;  /* 0x0000680005047a25 */ /* 0x000fe200078e0006 */
[----:B------:R-:W-:-:S04]  /*3f90*/  UMOV UR23, 0xfffff800 ;  /* 0xfffff80000177882 */ /* 0x000fc80000000000 */
[----:B------:R-:W-:Y:S01]  /*3fa0*/  IADD3 R3, R5, UR16, RZ ;  /* 0x0000001005037c10 */ /* 0x000fe2000fffe0ff */
[----:B------:R-:W-:Y:S02]  /*3fb0*/  ULDC UR16, c[0x0][0x168] ;  /* 0x00005a0000107ab9 */ /* 0x000fe40000000800 */
[----:B------:R-:W-:Y:S01]  /*3fc0*/  UIMAD UR23, UR6, UR23, UR16 ;  /* 0x00000017061772a4 */ /* 0x000fe2000f8e0210 */
[----:B------:R-:W-:-:S03]  /*3fd0*/  IADD3 R50, R6, 0x20, RZ ;  /* 0x0000002006327810 */ /* 0x000fc60007ffe0ff */
[----:B------:R-:W-:Y:S01]  /*3fe0*/  USHF.L.U32 UR22, UR23, 0x1, URZ ;  /* 0x0000000117167899 */ /* 0x000fe2000800063f */
[C---:B------:R-:W-:Y:S02]  /*3ff0*/  IADD3 R51, R6.reuse, 0x40, RZ ;  /* 0x0000004006337810 */ /* 0x040fe40007ffe0ff */
[----:B------:R-:W-:-:S03]  /*4000*/  IADD3 R48, R6, 0x60, RZ ;  /* 0x0000006006307810 */ /* 0x000fc60007ffe0ff */
[----:B------:R-:W-:Y:S02]  /*4010*/  ISETP.GE.AND P4, PT, R6, UR22, PT ;  /* 0x0000001606007c0c */ /* 0x000fe4000bf86270 */
[----:B------:R-:W-:Y:S02]  /*4020*/  ISETP.GE.AND P3, PT, R50, UR22, PT ;  /* 0x0000001632007c0c */ /* 0x000fe4000bf66270 */
[----:B------:R-:W-:Y:S02]  /*4030*/  ISETP.GE.AND P2, PT, R51, UR22, PT ;  /* 0x0000001633007c0c */ /* 0x000fe4000bf46270 */
[----:B------:R-:W-:Y:S02]  /*4040*/  ISETP.GE.AND P1, PT, R48, UR22, PT ;  /* 0x0000001630007c0c */ /* 0x000fe4000bf26270 */
[----:B------:R-:W-:Y:S02]  /*4050*/  LEA R2, P0, R4, UR10, 0x2 ;  /* 0x0000000a04027c11 */ /* 0x000fe4000f8010ff */
[----:B------:R-:W-:-:S02]  /*4060*/  IADD3 R47, R6, 0x80, RZ ;  /* 0x00000080062f7810 */ /* 0x000fc40007ffe0ff */
[----:B------:R-:W-:Y:S02]  /*4070*/  LEA.HI.X R3, R4, UR14, R3, 0x2, P0 ;  /* 0x0000000e04037c11 */ /* 0x000fe400080f1403 */
[C---:B------:R-:W-:Y:S02]  /*4080*/  IADD3 R45, R6.reuse, 0xa0, RZ ;  /* 0x000000a0062d7810 */ /* 0x040fe40007ffe0ff */
[C---:B------:R-:W-:Y:S01]  /*4090*/  IADD3 R37, R6.reuse, 0xc0, RZ ;  /* 0x000000c006257810 */ /* 0x040fe20007ffe0ff */
[----:B------:R0:W3:Y:S01]  /*40a0*/  @!P4 LDG.E R52, [R2.64] ;  /* 0x000000120234c981 */ /* 0x0000e2000c1e1900 */
[C---:B------:R-:W-:Y:S02]  /*40b0*/  IADD3 R33, R6.reuse, 0xe0, RZ ;  /* 0x000000e006217810 */ /* 0x040fe40007ffe0ff */
[----:B------:R-:W-:Y:S01]  /*40c0*/  IADD3 R29, R6, 0x100, RZ ;  /* 0x00000100061d7810 */ /* 0x000fe20007ffe0ff */
[----:B------:R0:W4:Y:S01]  /*40d0*/  @!P3 LDG.E R54, [R2.64+0x80] ;  /* 0x000080120236b981 */ /* 0x000122000c1e1900 */
[----:B------:R-:W-:-:S02]  /*40e0*/  ISETP.GE.AND P0, PT, R47, UR22, PT ;  /* 0x000000162f007c0c */ /* 0x000fc4000bf06270 */
[C---:B------:R-:W-:Y:S01]  /*40f0*/  IADD3 R43, R6.reuse, 0x120, RZ ;  /* 0x00000120062b7810 */ /* 0x040fe20007ffe0ff */
[----:B------:R0:W5:Y:S01]  /*4100*/  @!P2 LDG.E R57, [R2.64+0x100] ;  /* 0x000100120239a981 */ /* 0x000162000c1e1900 */
[----:B------:R-:W-:Y:S02]  /*4110*/  ISETP.GE.AND P6, PT, R45, UR22, PT ;  /* 0x000000162d007c0c */ /* 0x000fe4000bfc6270 */
[----:B------:R-:W-:Y:S01]  /*4120*/  IADD3 R22, R6, 0x140, RZ ;  /* 0x0000014006167810 */ /* 0x000fe20007ffe0ff */
[----:B------:R0:W2:Y:S01]  /*4130*/  @!P1 LDG.E R58, [R2.64+0x180] ;  /* 0x00018012023a9981 */ /* 0x0000a2000c1e1900 */
[----:B------:R-:W-:Y:S02]  /*4140*/  ISETP.GE.AND P5, PT, R37, UR22, PT ;  /* 0x0000001625007c0c */ /* 0x000fe4000bfa6270 */
[----:B------:R-:W-:Y:S02]  /*4150*/  ISETP.GE.AND P4, PT, R33, UR22, PT ;  /* 0x0000001621007c0c */ /* 0x000fe4000bf86270 */
[----:B------:R-:W-:Y:S01]  /*4160*/  ISETP.GE.AND P3, PT, R29, UR22, PT ;  /* 0x000000161d007c0c */ /* 0x000fe2000bf66270 */
[----:B------:R0:W2:Y:S01]  /*4170*/  @!P0 LDG.E R59, [R2.64+0x200] ;  /* 0x00020012023b8981 */ /* 0x0000a2000c1e1900 */
[----:B------:R-:W-:-:S02]  /*4180*/  ISETP.GE.AND P2, PT, R43, UR22, PT ;  /* 0x000000162b007c0c */ /* 0x000fc4000bf46270 */
[----:B------:R-:W-:Y:S01]  /*4190*/  ISETP.GE.AND P1, PT, R22, UR22, PT ;  /* 0x0000001616007c0c */ /* 0x000fe2000bf26270 */
[----:B------:R0:W2:Y:S01]  /*41a0*/  @!P6 LDG.E R61, [R2.64+0x280] ;  /* 0x00028012023de981 */ /* 0x0000a2000c1e1900 */
[C---:B------:R-:W-:Y:S02]  /*41b0*/  IADD3 R35, R6.reuse, 0x160, RZ ;  /* 0x0000016006237810 */ /* 0x040fe40007ffe0ff */
[C---:B------:R-:W-:Y:S01]  /*41c0*/  IADD3 R38, R6.reuse, 0x180, RZ ;  /* 0x0000018006267810 */ /* 0x040fe20007ffe0ff */
[----:B------:R0:W2:Y:S01]  /*41d0*/  @!P5 LDG.E R62, [R2.64+0x300] ;  /* 0x00030012023ed981 */ /* 0x0000a2000c1e1900 */
[C---:B------:R-:W-:Y:S02]  /*41e0*/  IADD3 R39, R6.reuse, 0x1a0, RZ ;  /* 0x000001a006277810 */ /* 0x040fe40007ffe0ff */
[C---:B------:R-:W-:Y:S01]  /*41f0*/  IADD3 R30, R6.reuse, 0x1c0, RZ ;  /* 0x000001c0061e7810 */ /* 0x040fe20007ffe0ff */
[----:B------:R0:W2:Y:S01]  /*4200*/  @!P4 LDG.E R63, [R2.64+0x380] ;  /* 0x00038012023fc981 */ /* 0x0000a2000c1e1900 */
[----:B------:R-:W-:-:S02]  /*4210*/  IADD3 R31, R6, 0x1e0, RZ ;  /* 0x000001e0061f7810 */ /* 0x000fc40007ffe0ff */
[----:B------:R-:W-:Y:S01]  /*4220*/  ISETP.GE.AND P0, PT, R35, UR22, PT ;  /* 0x0000001623007c0c */ /* 0x000fe2000bf06270 */
[----:B------:R0:W2:Y:S01]  /*4230*/  @!P3 LDG.E R65, [R2.64+0x400] ;  /* 0x000400120241b981 */ /* 0x0000a2000c1e1900 */
[----:B------:R-:W-:Y:S02]  /*4240*/  IADD3 R34, R6, 0x200, RZ ;  /* 0x0000020006227810 */ /* 0x000fe40007ffe0ff */
[----:B------:R-:W-:Y:S01]  /*4250*/  ISETP.GE.AND P6, PT, R38, UR22, PT ;  /* 0x0000001626007c0c */ /* 0x000fe2000bfc6270 */
[----:B------:R0:W2:Y:S01]  /*4260*/  @!P2 LDG.E R67, [R2.64+0x480] ;  /* 0x000480120243a981 */ /* 0x0000a2000c1e1900 */
[----:B------:R-:W-:Y:S02]  /*4270*/  IADD3 R23, R6, 0x220, RZ ;  /* 0x0000022006177810 */ /* 0x000fe40007ffe0ff */
[----:B------:R-:W-:Y:S01]  /*4280*/  ISETP.GE.AND P5, PT, R39, UR22, PT ;  /* 0x0000001627007c0c */ /* 0x000fe2000bfa6270 */
[----:B------:R0:W2:Y:S01]  /*4290*/  @!P1 LDG.E R68, [R2.64+0x500] ;  /* 0x0005001202449981 */ /* 0x0000a2000c1e1900 */
[----:B------:R-:W-:-:S02]  /*42a0*/  ISETP.GE.AND P4, PT, R30, UR22, PT ;  /* 0x000000161e007c0c */ /* 0x000fc4000bf86270 */
[----:B------:R-:W-:Y:S01]  /*42b0*/  ISETP.GE.AND P3, PT, R31, UR22, PT ;  /* 0x000000161f007c0c */ /* 0x000fe2000bf66270 */
[----:B------:R0:W2:Y:S01]  /*42c0*/  @!P0 LDG.E R69, [R2.64+0x580] ;  /* 0x0005801202458981 */ /* 0x0000a2000c1e1900 */
[----:B------:R-:W-:Y:S02]  /*42d0*/  ISETP.GE.AND P2, PT, R34, UR22, PT ;  /* 0x0000001622007c0c */ /* 0x000fe4000bf46270 */
[----:B------:R-:W-:Y:S01]  /*42e0*/  ISETP.GE.AND P1, PT, R23, UR22, PT ;  /* 0x0000001617007c0c */ /* 0x000fe2000bf26270 */
[----:B------:R0:W2:Y:S01]  /*42f0*/  @!P6 LDG.E R70, [R2.64+0x600] ;  /* 0x000600120246e981 */ /* 0x0000a2000c1e1900 */
[C---:B------:R-:W-:Y:S02]  /*4300*/  IADD3 R24, R6.reuse, 0x240, RZ ;  /* 0x0000024006187810 */ /* 0x040fe40007ffe0ff */
[C---:B------:R-:W-:Y:S01]  /*4310*/  IADD3 R20, R6.reuse, 0x260, RZ ;  /* 0x0000026006147810 */ /* 0x040fe20007ffe0ff */
[----:B------:R0:W2:Y:S01]  /*4320*/  @!P5 LDG.E R71, [R2.64+0x680] ;  /* 0x000680120247d981 */ /* 0x0000a2000c1e1900 */
[----:B------:R-:W-:-:S02]  /*4330*/  IADD3 R19, R6, 0x280, RZ ;  /* 0x0000028006137810 */ /* 0x000fc40007ffe0ff */
[C---:B------:R-:W-:Y:S01]  /*4340*/  IADD3 R17, R6.reuse, 0x2a0, RZ ;  /* 0x000002a006117810 */ /* 0x040fe20007ffe0ff */
[----:B------:R0:W2:Y:S01]  /*4350*/  @!P4 LDG.E R72, [R2.64+0x700] ;  /* 0x000700120248c981 */ /* 0x0000a2000c1e1900 */
[----:B------:R-:W-:Y:S02]  /*4360*/  IADD3 R18, R6, 0x2c0, RZ ;  /* 0x000002c006127810 */ /* 0x000fe40007ffe0ff */
[----:B------:R-:W-:Y:S01]  /*4370*/  ISETP.GE.AND P0, PT, R24, UR22, PT ;  /* 0x0000001618007c0c */ /* 0x000fe2000bf06270 */
[----:B------:R0:W2:Y:S01]  /*4380*/  @!P3 LDG.E R73, [R2.64+0x780] ;  /* 0x000780120249b981 */ /* 0x0000a2000c1e1900 */
[----:B------:R-:W-:Y:S02]  /*4390*/  IADD3 R16, R6, 0x2e0, RZ ;  /* 0x000002e006107810 */ /* 0x000fe40007ffe0ff */
[----:B------:R-:W-:Y:S01]  /*43a0*/  ISETP.GE.AND P6, PT, R20, UR22, PT ;  /* 0x0000001614007c0c */ /* 0x000fe2000bfc6270 */
[----:B------:R0:W2:Y:S01]  /*43b0*/  @!P2 LDG.E R74, [R2.64+0x800] ;  /* 0x00080012024aa981 */ /* 0x0000a2000c1e1900 */
[----:B------:R-:W-:-:S02]  /*43c0*/  IADD3 R15, R6, 0x300, RZ ;  /* 0x00000300060f7810 */ /* 0x000fc40007ffe0ff */
[----:B------:R-:W-:Y:S01]  /*43d0*/  ISETP.GE.AND P5, PT, R19, UR22, PT ;  /* 0x0000001613007c0c */ /* 0x000fe2000bfa6270 */
[----:B------:R0:W2:Y:S01]  /*43e0*/  @!P1 LDG.E R75, [R2.64+0x880] ;  /* 0x00088012024b9981 */ /* 0x0000a2000c1e1900 */
[----:B------:R-:W-:Y:S02]  /*43f0*/  ISETP.GE.AND P4, PT, R17, UR22, PT ;  /* 0x0000001611007c0c */ /* 0x000fe4000bf86270 */
[----:B------:R-:W-:Y:S01]  /*4400*/  ISETP.GE.AND P3, PT, R18, UR22, PT ;  /* 0x0000001612007c0c */ /* 0x000fe2000bf66270 */
[----:B------:R0:W2:Y:S01]  /*4410*/  @!P0 LDG.E R76, [R2.64+0x900] ;  /* 0x00090012024c8981 */ /* 0x0000a2000c1e1900 */
[----:B------:R-:W-:Y:S02]  /*4420*/  ISETP.GE.AND P2, PT, R16, UR22, PT ;  /* 0x0000001610007c0c */ /* 0x000fe4000bf46270 */
[----:B------:R-:W-:Y:S01]  /*4430*/  ISETP.GE.AND P1, PT, R15, UR22, PT ;  /* 0x000000160f007c0c */ /* 0x000fe2000bf26270 */
[----:B------:R0:W2:Y:S01]  /*4440*/  @!P6 LDG.E R77, [R2.64+0x980] ;  /* 0x00098012024de981 */ /* 0x0000a2000c1e1900 */
[----:B------:R-:W-:-:S02]  /*4450*/  IADD3 R13, R6, 0x320, RZ ;  /* 0x00000320060d7810 */ /* 0x000fc40007ffe0ff */
[C---:B------:R-:W-:Y:S01]  /*4460*/  IADD3 R14, R6.reuse, 0x340, RZ ;  /* 0x00000340060e7810 */ /* 0x040fe20007ffe0ff */
[----:B------:R0:W2:Y:S01]  /*4470*/  @!P5 LDG.E R78, [R2.64+0xa00] ;  /* 0x000a0012024ed981 */ /* 0x0000a2000c1e1900 */
[C---:B------:R-:W-:Y:S02]  /*4480*/  IADD3 R12, R6.reuse, 0x360, RZ ;  /* 0x00000360060c7810 */ /* 0x040fe40007ffe0ff */
[C---:B------:R-:W-:Y:S01]  /*4490*/  IADD3 R11, R6.reuse, 0x380, RZ ;  /* 0x00000380060b7810 */ /* 0x040fe20007ffe0ff */
[----:B------:R0:W2:Y:S01]  /*44a0*/  @!P4 LDG.E R79, [R2.64+0xa80] ;  /* 0x000a8012024fc981 */ /* 0x0000a2000c1e1900 */
[C---:B------:R-:W-:Y:S02]  /*44b0*/  IADD3 R9, R6.reuse, 0x3a0, RZ ;  /* 0x000003a006097810 */ /* 0x040fe40007ffe0ff */
[----:B------:R-:W-:Y:S01]  /*44c0*/  ISETP.GE.AND P0, PT, R13, UR22, PT ;  /* 0x000000160d007c0c */ /* 0x000fe2000bf06270 */
[----:B------:R0:W2:Y:S01]  /*44d0*/  @!P3 LDG.E R80, [R2.64+0xb00] ;  /* 0x000b00120250b981 */ /* 0x0000a2000c1e1900 */
[----:B------:R-:W-:-:S02]  /*44e0*/  IADD3 R10, R6, 0x3c0, RZ ;  /* 0x000003c0060a7810 */ /* 0x000fc40007ffe0ff */
[----:B------:R-:W-:Y:S01]  /*44f0*/  ISETP.GE.AND P6, PT, R14, UR22, PT ;  /* 0x000000160e007c0c */ /* 0x000fe2000bfc6270 */
[----:B------:R0:W2:Y:S01]  /*4500*/  @!P2 LDG.E R132, [R2.64+0xb80] ;  /* 0x000b80120284a981 */ /* 0x0000a2000c1e1900 */
[----:B------:R-:W-:Y:S02]  /*4510*/  IADD3 R8, R6, 0x3e0, RZ ;  /* 0x000003e006087810 */ /* 0x000fe40007ffe0ff */
[----:B------:R-:W-:Y:S01]  /*4520*/  ISETP.GE.AND P5, PT, R12, UR22, PT ;  /* 0x000000160c007c0c */ /* 0x000fe2000bfa6270 */
[----:B------:R0:W2:Y:S01]  /*4530*/  @!P1 LDG.E R134, [R2.64+0xc00] ;  /* 0x000c001202869981 */ /* 0x0000a2000c1e1900 */
[----:B------:R-:W-:Y:S02]  /*4540*/  ISETP.GE.AND P4, PT, R11, UR22, PT ;  /* 0x000000160b007c0c */ /* 0x000fe4000bf86270 */
[----:B------:R-:W-:Y:S01]  /*4550*/  ISETP.GE.AND P3, PT, R9, UR22, PT ;  /* 0x0000001609007c0c */ /* 0x000fe2000bf66270 */
[----:B------:R0:W2:Y:S01]  /*4560*/  @!P0 LDG.E R136, [R2.64+0xc80] ;  /* 0x000c801202888981 */ /* 0x0000a2000c1e1900 */
[----:B------:R-:W-:-:S02]  /*4570*/  ISETP.GE.AND P2, PT, R10, UR22, PT ;  /* 0x000000160a007c0c */ /* 0x000fc4000bf46270 */
[----:B------:R-:W-:Y:S01]  /*4580*/  ISETP.GE.AND P1, PT, R8, UR22, PT ;  /* 0x0000001608007c0c */ /* 0x000fe2000bf26270 */
[----:B------:R0:W2:Y:S01]  /*4590*/  @!P6 LDG.E R138, [R2.64+0xd00] ;  /* 0x000d0012028ae981 */ /* 0x0000a2000c1e1900 */
[----:B------:R-:W-:-:S03]  /*45a0*/  MOV R147, RZ ;  /* 0x000000ff00937202 */ /* 0x000fc60000000f00 */
[----:B------:R0:W2:Y:S04]  /*45b0*/  @!P5 LDG.E R139, [R2.64+0xd80] ;  /* 0x000d8012028bd981 */ /* 0x0000a8000c1e1900 */
[----:B------:R0:W2:Y:S04]  /*45c0*/  @!P4 LDG.E R141, [R2.64+0xe00] ;  /* 0x000e0012028dc981 */ /* 0x0000a8000c1e1900 */
[----:B------:R0:W2:Y:S04]  /*45d0*/  @!P3 LDG.E R144, [R2.64+0xe80] ;  /* 0x000e80120290b981 */ /* 0x0000a8000c1e1900 */
[----:B------:R0:W2:Y:S04]  /*45e0*/  @!P2 LDG.E R145, [R2.64+0xf00] ;  /* 0x000f00120291a981 */ /* 0x0000a8000c1e1900 */
[----:B------:R0:W2:Y:S04]  /*45f0*/  @!P1 LDG.E R147, [R2.64+0xf80] ;  /* 0x000f801202939981 */ /* 0x0000a8000c1e1900 */
[----:B------:R-:W1:Y:S01]  /*4600*/  S2R R163, SR_TID.X ;  /* 0x0000000000a37919 */ /* 0x000e620000002100 */
[----:B------:R-:W-:-:S02]  /*4610*/  ULDC UR16, c[0x0][0x180] ;  /* 0x0000600000107ab9 */ /* 0x000fc40000000800 */
[----:B------:R-:W-:-:S06]  /*4620*/  UIMAD UR16, UR21, UR16, URZ ;  /* 0x00000010151072a4 */ /* 0x000fcc000f8e023f */
[----:B------:R-:W-:-:S05]  /*4630*/  MOV R0, UR16 ;  /* 0x0000001000007c02 */ /* 0x000fca0008000f00 */
[----:B------:R-:W-:Y:S01]  /*4640*/  IMAD R5, R131, c[0x0][0x184], R0 ;  /* 0x0000610083057a24 */ /* 0x000fe200078e0200 */
[----:B-1----:R-:W-:-:S04]  /*4650*/  SHF.L.U32 R0, R163, 0x5, RZ ;  /* 0x00000005a3007819 */ /* 0x002fc800000006ff */
[----:B------:R-:W-:Y:S01]  /*4660*/  LOP3.LUT R0, R0, 0xfffffc00, RZ, 0xc0, !PT ;  /* 0xfffffc0000007812 */ /* 0x000fe200078ec0ff */
[----:B0-----:R-:W-:-:S03]  /*4670*/  IMAD.WIDE.U32 R2, R131, c[0x0][0x180], RZ ;  /* 0x0000600083027a25 */ /* 0x001fc600078e00ff */
[----:B------:R-:W-:-:S04]  /*4680*/  IADD3 R46, R0, R129, RZ ;  /* 0x00000081002e7210 */ /* 0x000fc80007ffe0ff */
[C---:B------:R-:W-:Y:S02]  /*4690*/  IADD3 R66, R46.reuse, 0x20, RZ ;  /* 0x000000202e427810 */ /* 0x040fe40007ffe0ff */
[C---:B------:R-:W-:Y:S02]  /*46a0*/  IADD3 R25, R46.reuse, 0x40, RZ ;  /* 0x000000402e197810 */ /* 0x040fe40007ffe0ff */
[C---:B------:R-:W-:Y:S02]  /*46b0*/  IADD3 R64, R46.reuse, 0x60, RZ ;  /* 0x000000602e407810 */ /* 0x040fe40007ffe0ff */
[----:B------:R-:W-:Y:S02]  /*46c0*/  MOV R21, UR7 ;  /* 0x0000000700157c02 */ /* 0x000fe40008000f00 */
[----:B------:R-:W-:Y:S02]  /*46d0*/  IADD3 R3, R3, R5, RZ ;  /* 0x0000000503037210 */ /* 0x000fe40007ffe0ff */
[----:B------:R-:W-:-:S02]  /*46e0*/  LEA.HI.SX32 R26, R46, R46, 0x1b ;  /* 0x0000002e2e1a7211 */ /* 0x000fc400078fdaff */
[C---:B------:R-:W-:Y:S02]  /*46f0*/  IADD3 R60, R46.reuse, 0x80, RZ ;  /* 0x000000802e3c7810 */ /* 0x040fe40007ffe0ff */
[----:B------:R-:W-:Y:S02]  /*4700*/  IADD3 R56, R46, 0xa0, RZ ;  /* 0x000000a02e387810 */ /* 0x000fe40007ffe0ff */
[-C--:B------:R-:W-:Y:S02]  /*4710*/  LEA.HI.SX32 R66, R66, R46.reuse, 0x1b ;  /* 0x0000002e42427211 */ /* 0x080fe400078fdaff */
[C---:B------:R-:W-:Y:S02]  /*4720*/  IADD3 R36, R46.reuse, 0xc0, RZ ;  /* 0x000000c02e247810 */ /* 0x040fe40007ffe0ff */
[----:B------:R-:W-:Y:S02]  /*4730*/  LEA.HI.SX32 R25, R25, R46, 0x1b ;  /* 0x0000002e19197211 */ /* 0x000fe400078fdaff */
[----:B------:R-:W-:-:S02]  /*4740*/  IADD3 R32, R46, 0xe0, RZ ;  /* 0x000000e02e207810 */ /* 0x000fc40007ffe0ff */
[-C--:B------:R-:W-:Y:S01]  /*4750*/  LEA.HI.SX32 R64, R64, R46.reuse, 0x1b ;  /* 0x0000002e40407211 */ /* 0x080fe200078fdaff */
[C---:B------:R-:W-:Y:S01]  /*4760*/  IMAD.WIDE.U32 R4, R21.reuse, c[0x0][0x188], R2 ;  /* 0x0000620015047a25 */ /* 0x040fe200078e0002 */
[----:B------:R-:W-:Y:S02]  /*4770*/  ISETP.GE.AND P0, PT, R6, UR22, PT ;  /* 0x0000001606007c0c */ /* 0x000fe4000bf06270 */
[----:B------:R-:W-:Y:S01]  /*4780*/  IADD3 R28, R46, 0x100, RZ ;  /* 0x000001002e1c7810 */ /* 0x000fe20007ffe0ff */
[----:B------:R-:W-:Y:S01]  /*4790*/  IMAD.WIDE.U32 R6, R21, c[0x0][0x1c0], R6 ;  /* 0x0000700015067a25 */ /* 0x000fe200078e0006 */
[-C--:B------:R-:W-:Y:S02]  /*47a0*/  LEA.HI.SX32 R60, R60, R46.reuse, 0x1b ;  /* 0x0000002e3c3c7211 */ /* 0x080fe400078fdaff */
[----:B------:R-:W-:Y:S02]  /*47b0*/  IADD3 R27, R46, 0x120, RZ ;  /* 0x000001202e1b7810 */ /* 0x000fe40007ffe0ff */
[----:B------:R-:W-:-:S02]  /*47c0*/  LEA.HI.SX32 R56, R56, R46, 0x1b ;  /* 0x0000002e38387211 */ /* 0x000fc400078fdaff */
[----:B------:R-:W-:Y:S02]  /*47d0*/  IADD3 R21, R46, 0x140, RZ ;  /* 0x000001402e157810 */ /* 0x000fe40007ffe0ff */
[-C--:B------:R-:W-:Y:S01]  /*47e0*/  LEA.HI.SX32 R36, R36, R46.reuse, 0x1b ;  /* 0x0000002e24247211 */ /* 0x080fe200078fdaff */
[----:B------:R-:W-:Y:S01]  /*47f0*/  UIMAD UR16, UR17, UR24, URZ ;  /* 0x00000018111072a4 */ /* 0x000fe2000f8e023f */
[----:B------:R-:W-:Y:S02]  /*4800*/  IADD3 R155, R46, 0x160, RZ ;  /* 0x000001602e9b7810 */ /* 0x000fe40007ffe0ff */
[-C--:B------:R-:W-:Y:S02]  /*4810*/  LEA.HI.SX32 R32, R32, R46.reuse, 0x1b ;  /* 0x0000002e20207211 */ /* 0x080fe400078fdaff */
[----:B------:R-:W-:Y:S02]  /*4820*/  IADD3 R143, R46, 0x180, RZ ;  /* 0x000001802e8f7810 */ /* 0x000fe40007ffe0ff */
[----:B------:R-:W-:-:S02]  /*4830*/  LEA.HI.SX32 R28, R28, R46, 0x1b ;  /* 0x0000002e1c1c7211 */ /* 0x000fc400078fdaff */
[C---:B------:R-:W-:Y:S02]  /*4840*/  IADD3 R158, R46.reuse, 0x1a0, RZ ;  /* 0x000001a02e9e7810 */ /* 0x040fe40007ffe0ff */
[-C--:B------:R-:W-:Y:S02]  /*4850*/  LEA.HI.SX32 R27, R27, R46.reuse, 0x1b ;  /* 0x0000002e1b1b7211 */ /* 0x080fe400078fdaff */
[C---:B------:R-:W-:Y:S02]  /*4860*/  IADD3 R154, R46.reuse, 0x1c0, RZ ;  /* 0x000001c02e9a7810 */ /* 0x040fe40007ffe0ff */
[-C--:B------:R-:W-:Y:S01]  /*4870*/  LEA.HI.SX32 R21, R21, R46.reuse, 0x1b ;  /* 0x0000002e15157211 */ /* 0x080fe200078fdaff */
[----:B------:R-:W-:Y:S01]  /*4880*/  UIMAD UR16, UR7, UR25, UR16 ;  /* 0x00000019071072a4 */ /* 0x000fe2000f8e0210 */
[C---:B------:R-:W-:Y:S02]  /*4890*/  IADD3 R153, R46.reuse, 0x1e0, RZ ;  /* 0x000001e02e997810 */ /* 0x040fe40007ffe0ff */
[----:B------:R-:W-:Y:S01]  /*48a0*/  LEA.HI.SX32 R155, R155, R46, 0x1b ;  /* 0x0000002e9b9b7211 */ /* 0x000fe200078fdaff */
[----:B------:R-:W-:Y:S01]  /*48b0*/  ULDC.64 UR24, c[0x0][0x1c0] ;  /* 0x0000700000187ab9 */ /* 0x000fe20000000a00 */
[----:B------:R-:W-:-:S02]  /*48c0*/  IADD3 R151, R46, 0x200, RZ ;  /* 0x000002002e977810 */ /* 0x000fc40007ffe0ff */
[-C--:B------:R-:W-:Y:S02]  /*48d0*/  LEA.HI.SX32 R143, R143, R46.reuse, 0x1b ;  /* 0x0000002e8f8f7211 */ /* 0x080fe400078fdaff */
[----:B------:R-:W-:Y:S02]  /*48e0*/  IADD3 R44, R46, 0x220, RZ ;  /* 0x000002202e2c7810 */ /* 0x000fe40007ffe0ff */
[-C--:B------:R-:W-:Y:S02]  /*48f0*/  LEA.HI.SX32 R158, R158, R46.reuse, 0x1b ;  /* 0x0000002e9e9e7211 */ /* 0x080fe400078fdaff */
[----:B------:R-:W-:Y:S02]  /*4900*/  IADD3 R148, R46, 0x240, RZ ;  /* 0x000002402e947810 */ /* 0x000fe40007ffe0ff */
[----:B------:R-:W-:Y:S02]  /*4910*/  LEA.HI.SX32 R154, R154, R46, 0x1b ;  /* 0x0000002e9a9a7211 */ /* 0x000fe400078fdaff */
[----:B------:R-:W-:-:S02]  /*4920*/  IADD3 R146, R46, 0x260, RZ ;  /* 0x000002602e927810 */ /* 0x000fc40007ffe0ff */
[-C--:B------:R-:W-:Y:S02]  /*4930*/  LEA.HI.SX32 R153, R153, R46.reuse, 0x1b ;  /* 0x0000002e99997211 */ /* 0x080fe400078fdaff */
[C---:B------:R-:W-:Y:S02]  /*4940*/  IADD3 R42, R46.reuse, 0x280, RZ ;  /* 0x000002802e2a7810 */ /* 0x040fe40007ffe0ff */
[-C--:B------:R-:W-:Y:S02]  /*4950*/  LEA.HI.SX32 R151, R151, R46.reuse, 0x1b ;  /* 0x0000002e97977211 */ /* 0x080fe400078fdaff */
[----:B------:R-:W-:Y:S02]  /*4960*/  IADD3 R142, R46, 0x2a0, RZ ;  /* 0x000002a02e8e7810 */ /* 0x000fe40007ffe0ff */
[----:B------:R-:W-:Y:S02]  /*4970*/  LEA.HI.SX32 R44, R44, R46, 0x1b ;  /* 0x0000002e2c2c7211 */ /* 0x000fe400078fdaff */
[----:B------:R-:W-:Y:S01]  /*4980*/  IADD3 R3, R5, UR16, RZ ;  /* 0x0000001005037c10 */ /* 0x000fe2000fffe0ff */
[----:B------:R-:W-:Y:S01]  /*4990*/  UIMAD UR16, UR17, UR24, URZ ;  /* 0x00000018111072a4 */ /* 0x000fe2000f8e023f */
[----:B------:R-:W-:-:S02]  /*49a0*/  IADD3 R140, R46, 0x2c0, RZ ;  /* 0x000002c02e8c7810 */ /* 0x000fc40007ffe0ff */
[-C--:B------:R-:W-:Y:S02]  /*49b0*/  LEA.HI.SX32 R148, R148, R46.reuse, 0x1b ;  /* 0x0000002e94947211 */ /* 0x080fe400078fdaff */
[----:B------:R-:W-:Y:S02]  /*49c0*/  IADD3 R40, R46, 0x2e0, RZ ;  /* 0x000002e02e287810 */ /* 0x000fe40007ffe0ff */
[-C--:B------:R-:W-:Y:S02]  /*49d0*/  LEA.HI.SX32 R146, R146, R46.reuse, 0x1b ;  /* 0x0000002e92927211 */ /* 0x080fe400078fdaff */
[----:B------:R-:W-:Y:S02]  /*49e0*/  IADD3 R137, R46, 0x300, RZ ;  /* 0x000003002e897810 */ /* 0x000fe40007ffe0ff */
[----:B------:R-:W-:Y:S02]  /*49f0*/  LEA.HI.SX32 R42, R42, R46, 0x1b ;  /* 0x0000002e2a2a7211 */ /* 0x000fe400078fdaff */
[----:B------:R-:W-:-:S02]  /*4a00*/  IADD3 R135, R46, 0x320, RZ ;  /* 0x000003202e877810 */ /* 0x000fc40007ffe0ff */
[-C--:B------:R-:W-:Y:S01]  /*4a10*/  LEA.HI.SX32 R142, R142, R46.reuse, 0x1b ;  /* 0x0000002e8e8e7211 */ /* 0x080fe200078fdaff */
[----:B------:R-:W-:Y:S01]  /*4a20*/  UIMAD UR16, UR7, UR25, UR16 ;  /* 0x00000019071072a4 */ /* 0x000fe2000f8e0210 */
[----:B------:R-:W-:Y:S02]  /*4a30*/  IADD3 R133, R46, 0x340, RZ ;  /* 0x000003402e857810 */ /* 0x000fe40007ffe0ff */
[-C--:B------:R-:W-:Y:S02]  /*4a40*/  LEA.HI.SX32 R140, R140, R46.reuse, 0x1b ;  /* 0x0000002e8c8c7211 */ /* 0x080fe400078fdaff */
[----:B------:R-:W-:Y:S02]  /*4a50*/  IADD3 R55, R46, 0x360, RZ ;  /* 0x000003602e377810 */ /* 0x000fe40007ffe0ff */
[----:B------:R-:W-:Y:S02]  /*4a60*/  LEA.HI.SX32 R40, R40, R46, 0x1b ;  /* 0x0000002e28287211 */ /* 0x000fe400078fdaff */
[----:B------:R-:W-:-:S02]  /*4a70*/  LEA R2, P1, R4, c[0x0][0x220], 0x3 ;  /* 0x0000880004027a11 */ /* 0x000fc400078218ff */
[C---:B------:R-:W-:Y:S02]  /*4a80*/  IADD3 R53, R46.reuse, 0x380, RZ ;  /* 0x000003802e357810 */ /* 0x040fe40007ffe0ff */
[----:B------:R-:W-:Y:S01]  /*4a90*/  LEA.HI.SX32 R137, R137, R46, 0x1b ;  /* 0x0000002e89897211 */ /* 0x000fe200078fdaff */
[----:B---3--:R-:W-:Y:S04]  /*4aa0*/  STS [R26.X4], R52 ;  /* 0x000000341a007388 */ /* 0x008fe80000004800 */
[----:B----4-:R-:W-:Y:S04]  /*4ab0*/  STS [R66.X4+0x80], R54 ;  /* 0x0000803642007388 */ /* 0x010fe80000004800 */
[----:B-----5:R-:W-:Y:S04]  /*4ac0*/  STS [R25.X4+0x100], R57 ;  /* 0x0001003919007388 */ /* 0x020fe80000004800 */
[----:B--2---:R-:W-:Y:S04]  /*4ad0*/  STS [R64.X4+0x180], R58 ;  /* 0x0001803a40007388 */ /* 0x004fe80000004800 */
        /* <DEDUP_REMOVED lines=12> */
[----:B------:R-:W-:Y:S01]  /*4ba0*/  STS [R151.X4+0x800], R74 ;  /* 0x0008004a97007388 */ /* 0x000fe20000004800 */
[----:B------:R-:W-:-:S03]  /*4bb0*/  IADD3 R49, R46, 0x3a0, RZ ;  /* 0x000003a02e317810 */ /* 0x000fc60007ffe0ff */
[----:B------:R-:W-:Y:S01]  /*4bc0*/  STS [R44.X4+0x880], R75 ;  /* 0x0008804b2c007388 */ /* 0x000fe20000004800 */
[----:B------:R-:W-:-:S03]  /*4bd0*/  LEA.HI.SX32 R135, R135, R46, 0x1b ;  /* 0x0000002e87877211 */ /* 0x000fc600078fdaff */
[----:B------:R-:W-:Y:S01]  /*4be0*/  STS [R148.X4+0x900], R76 ;  /* 0x0009004c94007388 */ /* 0x000fe20000004800 */
[----:B------:R-:W-:-:S03]  /*4bf0*/  IADD3 R41, R46, 0x3c0, RZ ;  /* 0x000003c02e297810 */ /* 0x000fc60007ffe0ff */
[----:B------:R-:W-:Y:S01]  /*4c00*/  STS [R146.X4+0x980], R77 ;  /* 0x0009804d92007388 */ /* 0x000fe20000004800 */
[----:B------:R-:W-:-:S03]  /*4c10*/  LEA.HI.SX32 R133, R133, R46, 0x1b ;  /* 0x0000002e85857211 */ /* 0x000fc600078fdaff */
[----:B------:R-:W-:Y:S01]  /*4c20*/  STS [R42.X4+0xa00], R78 ;  /* 0x000a004e2a007388 */ /* 0x000fe20000004800 */
[----:B------:R-:W-:Y:S02]  /*4c30*/  IADD3 R5, R46, 0x3e0, RZ ;  /* 0x000003e02e057810 */ /* 0x000fe40007ffe0ff */
[-C--:B------:R-:W-:Y:S01]  /*4c40*/  LEA.HI.SX32 R55, R55, R46.reuse, 0x1b ;  /* 0x0000002e37377211 */ /* 0x080fe200078fdaff */
[----:B------:R-:W-:Y:S01]  /*4c50*/  STS [R142.X4+0xa80], R79 ;  /* 0x000a804f8e007388 */ /* 0x000fe20000004800 */
[----:B------:R-:W-:Y:S02]  /*4c60*/  LEA.HI.X R3, R4, c[0x0][0x224], R3, 0x3, P1 ;  /* 0x0000890004037a11 */ /* 0x000fe400008f1c03 */
[-C--:B------:R-:W-:Y:S01]  /*4c70*/  LEA.HI.SX32 R53, R53, R46.reuse, 0x1b ;  /* 0x0000002e35357211 */ /* 0x080fe200078fdaff */
[----:B------:R-:W-:Y:S01]  /*4c80*/  STS [R140.X4+0xb00], R80 ;  /* 0x000b00508c007388 */ /* 0x000fe20000004800 */
[----:B------:R-:W-:Y:S02]  /*4c90*/  IADD3 R7, R7, UR16, RZ ;  /* 0x0000001007077c10 */ /* 0x000fe4000fffe0ff */
[----:B------:R-:W-:Y:S01]  /*4ca0*/  LEA R4, P1, R6, UR11, 0x2 ;  /* 0x0000000b06047c11 */ /* 0x000fe2000f8210ff */
[----:B------:R-:W-:Y:S01]  /*4cb0*/  STS [R40.X4+0xb80], R132 ;  /* 0x000b808428007388 */ /* 0x000fe20000004800 */
[----:B------:R-:W-:-:S02]  /*4cc0*/  LEA.HI.SX32 R49, R49, R46, 0x1b ;  /* 0x0000002e31317211 */ /* 0x000fc400078fdaff */
[-C--:B------:R-:W-:Y:S01]  /*4cd0*/  LEA.HI.SX32 R41, R41, R46.reuse, 0x1b ;  /* 0x0000002e29297211 */ /* 0x080fe200078fdaff */
[----:B------:R-:W-:Y:S01]  /*4ce0*/  STS [R137.X4+0xc00], R134 ;  /* 0x000c008689007388 */ /* 0x000fe20000004800 */
[----:B------:R-:W-:Y:S01]  /*4cf0*/  LEA.HI.SX32 R46, R5, R46, 0x1b ;  /* 0x0000002e052e7211 */ /* 0x000fe200078fdaff */
[----:B0-----:R-:W-:Y:S02]  /*4d00*/  CS2R R68, SRZ ;  /* 0x0000000000447805 */ /* 0x001fe4000001ff00 */
[----:B------:R-:W-:Y:S01]  /*4d10*/  STS [R135.X4+0xc80], R136 ;  /* 0x000c808887007388 */ /* 0x000fe20000004800 */
[----:B------:R-:W-:-:S03]  /*4d20*/  LEA.HI.X R5, R6, UR15, R7, 0x2, P1 ;  /* 0x0000000f06057c11 */ /* 0x000fc600088f1407 */
[----:B------:R-:W-:Y:S04]  /*4d30*/  STS [R133.X4+0xd00], R138 ;  /* 0x000d008a85007388 */ /* 0x000fe80000004800 */
[----:B------:R-:W-:Y:S04]  /*4d40*/  STS [R55.X4+0xd80], R139 ;  /* 0x000d808b37007388 */ /* 0x000fe80000004800 */
[----:B------:R-:W-:Y:S04]  /*4d50*/  STS [R53.X4+0xe00], R141 ;  /* 0x000e008d35007388 */ /* 0x000fe80000004800 */
[----:B------:R-:W-:Y:S04]  /*4d60*/  STS [R49.X4+0xe80], R144 ;  /* 0x000e809031007388 */ /* 0x000fe80000004800 */
[----:B------:R0:W-:Y:S04]  /*4d70*/  STS [R41.X4+0xf00], R145 ;  /* 0x000f009129007388 */ /* 0x0001e80000004800 */
[----:B------:R-:W2:Y:S04]  /*4d80*/  LDG.E.64 R2, [R2.64] ;  /* 0x0000001202027981 */ /* 0x000ea8000c1e1b00 */
[----:B------:R1:W-:Y:S01]  /*4d90*/  STS [R46.X4+0xf80], R147 ;  /* 0x000f80932e007388 */ /* 0x0003e20000004800 */
[----:B------:R-:W-:-:S06]  /*4da0*/  NOP ;  /* 0x0000000000007918 */ /* 0x000fcc0000000000 */
[----:B------:R3:W4:Y:S01]  /*4db0*/  @!P0 LDG.E R69, [R4.64] ;  /* 0x0000001204458981 */ /* 0x000722000c1e1900 */
[----:B------:R-:W-:Y:S02]  /*4dc0*/  ISETP.GE.AND P0, PT, R50, UR22, PT ;  /* 0x0000001632007c0c */ /* 0x000fe4000bf06270 */
[----:B------:R-:W-:-:S11]  /*4dd0*/  MOV R65, RZ ;  /* 0x000000ff00417202 */ /* 0x000fd60000000f00 */
[----:B------:R3:W5:Y:S01]  /*4de0*/  @!P0 LDG.E R68, [R4.64+0x80] ;  /* 0x0000801204448981 */ /* 0x000762000c1e1900 */
[----:B------:R-:W-:Y:S01]  /*4df0*/  ISETP.GE.AND P0, PT, R48, UR22, PT ;  /* 0x0000001630007c0c */ /* 0x000fe2000bf06270 */
[----:B------:R-:W-:-:S12]  /*4e00*/  HFMA2.MMA R61, -RZ, RZ, 0, 0 ;  /* 0x00000000ff3d7435 */ /* 0x000fd800000001ff */
[----:B------:R3:W4:Y:S01]  /*4e10*/  @!P0 LDG.E R65, [R4.64+0x180] ;  /* 0x0001801204418981 */ /* 0x000722000c1e1900 */
[----:B------:R-:W-:Y:S02]  /*4e20*/  ISETP.GE.AND P0, PT, R47, UR22, PT ;  /* 0x000000162f007c0c */ /* 0x000fe4000bf06270 */
[----:B------:R-:W-:-:S11]  /*4e30*/  MOV R57, RZ ;  /* 0x000000ff00397202 */ /* 0x000fd60000000f00 */
[----:B------:R3:W4:Y:S01]  /*4e40*/  @!P0 LDG.E R61, [R4.64+0x200] ;  /* 0x00020012043d8981 */ /* 0x000722000c1e1900 */
[----:B------:R-:W-:Y:S02]  /*4e50*/  ISETP.GE.AND P0, PT, R45, UR22, PT ;  /* 0x000000162d007c0c */ /* 0x000fe4000bf06270 */
[----:B------:R-:W-:Y:S01]  /*4e60*/  ISETP.GE.AND P1, PT, R51, UR22, PT ;  /* 0x0000001633007c0c */ /* 0x000fe2000bf26270 */
[----:B------:R-:W-:-:S10]  /*4e70*/  HFMA2.MMA R67, -RZ, RZ, 0, 0 ;  /* 0x00000000ff437435 */ /* 0x000fd400000001ff */
[----:B------:R3:W4:Y:S01]  /*4e80*/  @!P0 LDG.E R57, [R4.64+0x280] ;  /* 0x0002801204398981 */ /* 0x000722000c1e1900 */
[----:B------:R-:W-:Y:S01]  /*4e90*/  ISETP.GE.AND P0, PT, R37, UR22, PT ;  /* 0x0000001625007c0c */ /* 0x000fe2000bf06270 */
[----:B------:R-:W-:Y:S02]  /*4ea0*/  HFMA2.MMA R37, -RZ, RZ, 0, 0 ;  /* 0x00000000ff257435 */ /* 0x000fe400000001ff */
[----:B------:R3:W4:Y:S10]  /*4eb0*/  @!P1 LDG.E R67, [R4.64+0x100] ;  /* 0x0001001204439981 */ /* 0x000734000c1e1900 */
[----:B------:R3:W4:Y:S01]  /*4ec0*/  @!P0 LDG.E R37, [R4.64+0x300] ;  /* 0x0003001204258981 */ /* 0x000722000c1e1900 */
[----:B------:R-:W-:-:S02]  /*4ed0*/  ISETP.GE.AND P0, PT, R33, UR22, PT ;  /* 0x0000001621007c0c */ /* 0x000fc4000bf06270 */
[----:B------:R-:W-:-:S11]  /*4ee0*/  MOV R33, RZ ;  /* 0x000000ff00217202 */ /* 0x000fd60000000f00 */
[----:B------:R3:W5:Y:S01]  /*4ef0*/  @!P0 LDG.E R33, [R4.64+0x380] ;  /* 0x0003801204218981 */ /* 0x000762000c1e1900 */
[----:B------:R-:W-:Y:S01]  /*4f00*/  ISETP.GE.AND P0, PT, R29, UR22, PT ;  /* 0x000000161d007c0c */ /* 0x000fe2000bf06270 */
[----:B------:R-:W-:Y:S01]  /*4f10*/  HFMA2.MMA R29, -RZ, RZ, 0, 0 ;  /* 0x00000000ff1d7435 */ /* 0x000fe200000001ff */
[----:B------:R-:W-:-:S11]  /*4f20*/  MOV R63, RZ ;  /* 0x000000ff003f7202 */ /* 0x000fd60000000f00 */
[----:B------:R3:W5:Y:S01]  /*4f30*/  @!P0 LDG.E R29, [R4.64+0x400] ;  /* 0x00040012041d8981 */ /* 0x000762000c1e1900 */
[----:B------:R-:W-:-:S13]  /*4f40*/  ISETP.GE.AND P0, PT, R43, UR22, PT ;  /* 0x000000162b007c0c */ /* 0x000fda000bf06270 */
[----:B------:R3:W5:Y:S01]  /*4f50*/  @!P0 LDG.E R63, [R4.64+0x480] ;  /* 0x00048012043f8981 */ /* 0x000762000c1e1900 */
[----:B------:R-:W-:Y:S01]  /*4f60*/  ISETP.GE.AND P0, PT, R22, UR22, PT ;  /* 0x0000001616007c0c */ /* 0x000fe2000bf06270 */
[----:B------:R-:W-:-:S12]  /*4f70*/  HFMA2.MMA R22, -RZ, RZ, 0, 0 ;  /* 0x00000000ff167435 */ /* 0x000fd800000001ff */
[----:B------:R3:W5:Y:S01]  /*4f80*/  @!P0 LDG.E R22, [R4.64+0x500] ;  /* 0x0005001204168981 */ /* 0x000762000c1e1900 */
[----:B------:R-:W-:Y:S02]  /*4f90*/  ISETP.GE.AND P1, PT, R39, UR22, PT ;  /* 0x0000001627007c0c */ /* 0x000fe4000bf26270 */
[----:B------:R-:W-:Y:S02]  /*4fa0*/  MOV R156, RZ ;  /* 0x000000ff009c7202 */ /* 0x000fe40000000f00 */
[----:B------:R-:W-:Y:S02]  /*4fb0*/  ISETP.GE.AND P0, PT, R35, UR22, PT ;  /* 0x0000001623007c0c */ /* 0x000fe4000bf06270 */
[----:B------:R-:W-:Y:S02]  /*4fc0*/  ISETP.GE.AND P2, PT, R38, UR22, PT ;  /* 0x0000001626007c0c */ /* 0x000fe4000bf46270 */
[----:B------:R-:W-:Y:S02]  /*4fd0*/  ISETP.GE.AND P4, PT, R30, UR22, PT ;  /* 0x000000161e007c0c */ /* 0x000fe4000bf86270 */
[----:B------:R-:W-:-:S02]  /*4fe0*/  ISETP.GE.AND P3, PT, R31, UR22, PT ;  /* 0x000000161f007c0c */ /* 0x000fc4000bf66270 */
[----:B------:R-:W-:Y:S01]  /*4ff0*/  ISETP.GE.AND P5, PT, R23, UR22, PT ;  /* 0x0000001617007c0c */ /* 0x000fe2000bfa6270 */
[----:B------:R3:W5:Y:S01]  /*5000*/  @!P1 LDG.E R156, [R4.64+0x680] ;  /* 0x00068012049c9981 */ /* 0x000762000c1e1900 */
[----:B------:R-:W-:Y:S01]  /*5010*/  ISETP.GE.AND P1, PT, R20, UR22, PT ;  /* 0x0000001614007c0c */ /* 0x000fe2000bf26270 */
[----:B------:R-:W-:Y:S02]  /*5020*/  HFMA2.MMA R159, -RZ, RZ, 0, 0 ;  /* 0x00000000ff9f7435 */ /* 0x000fe400000001ff */
[----:B------:R-:W-:Y:S01]  /*5030*/  HFMA2.MMA R45, -RZ, RZ, 0, 0 ;  /* 0x00000000ff2d7435 */ /* 0x000fe200000001ff */
[----:B0-----:R-:W-:Y:S01]  /*5040*/  CS2R R144, SRZ ;  /* 0x0000000000907805 */ /* 0x001fe2000001ff00 */
[----:B------:R-:W-:Y:S02]  /*5050*/  MOV R152, RZ ;  /* 0x000000ff00987202 */ /* 0x000fe40000000f00 */
[----:B------:R-:W-:Y:S02]  /*5060*/  MOV R149, RZ ;  /* 0x000000ff00957202 */ /* 0x000fe40000000f00 */
[----:B------:R-:W-:Y:S01]  /*5070*/  ISETP.GE.AND P6, PT, R34, UR22, PT ;  /* 0x0000001622007c0c */ /* 0x000fe2000bfc6270 */
[----:B------:R3:W5:Y:S01]  /*5080*/  @!P0 LDG.E R144, [R4.64+0x580] ;  /* 0x0005801204908981 */ /* 0x000762000c1e1900 */
[----:B------:R-:W-:-:S03]  /*5090*/  ISETP.GE.AND P0, PT, R24, UR22, PT ;  /* 0x0000001618007c0c */ /* 0x000fc6000bf06270 */
        /* <DEDUP_REMOVED lines=9> */
[----:B------:R-:W-:Y:S01]  /*5130*/  ISETP.GE.AND P1, PT, R13, UR22, PT ;  /* 0x000000160d007c0c */ /* 0x000fe2000bf26270 */
[----:B------:R-:W-:Y:S02]  /*5140*/  HFMA2.MMA R150, -RZ, RZ, 0, 0 ;  /* 0x00000000ff967435 */ /* 0x000fe400000001ff */
[----:B------:R-:W-:Y:S02]  /*5150*/  HFMA2.MMA R141, -RZ, RZ, 0, 0 ;  /* 0x00000000ff8d7435 */ /* 0x000fe400000001ff */
[----:B------:R-:W-:Y:S01]  /*5160*/  HFMA2.MMA R134, -RZ, RZ, 0, 0 ;  /* 0x00000000ff867435 */ /* 0x000fe200000001ff */
[----:B-1----:R-:W-:Y:S01]  /*5170*/  MOV R147, RZ ;  /* 0x000000ff00937202 */ /* 0x002fe20000000f00 */
[----:B------:R-:W-:Y:S01]  /*5180*/  CS2R R138, SRZ ;  /* 0x00000000008a7805 */ /* 0x000fe2000001ff00 */
[----:B------:R-:W-:-:S03]  /*5190*/  MOV R43, RZ ;  /* 0x000000ff002b7202 */ /* 0x000fc60000000f00 */
        /* <DEDUP_REMOVED lines=15> */
[----:B------:R-:W-:Y:S01]  /*5290*/  HFMA2.MMA R47, -RZ, RZ, 0, 0 ;  /* 0x00000000ff2f7435 */ /* 0x000fe200000001ff */
[----:B------:R-:W-:Y:S01]  /*52a0*/  LEA R0, R129, R0, 0x5 ;  /* 0x0000000081007211 */ /* 0x000fe200078e28ff */
[----:B------:R-:W-:Y:S01]  /*52b0*/  CS2R R160, SRZ ;  /* 0x0000000000a07805 */ /* 0x000fe2000001ff00 */
[----:B------:R-:W-:Y:S02]  /*52c0*/  MOV R136, RZ ;  /* 0x000000ff00887202 */ /* 0x000fe40000000f00 */
[----:B------:R-:W-:Y:S02]  /*52d0*/  MOV R132, RZ ;  /* 0x000000ff00847202 */ /* 0x000fe40000000f00 */
[----:B------:R-:W-:Y:S01]  /*52e0*/  MOV R52, RZ ;  /* 0x000000ff00347202 */ /* 0x000fe20000000f00 */
[----:B------:R3:W5:Y:S01]  /*52f0*/  @!P3 LDG.E R54, [R4.64+0xd80] ;  /* 0x000d80120436b981 */ /* 0x000762000c1e1900 */
[----:B------:R-:W-:-:S03]  /*5300*/  LEA.HI.SX32 R157, R0, R0, 0x1b ;  /* 0x00000000009d7211 */ /* 0x000fc600078fdaff */
[----:B------:R3:W5:Y:S04]  /*5310*/  @!P6 LDG.E R136, [R4.64+0xc00] ;  /* 0x000c00120488e981 */ /* 0x000768000c1e1900 */
[----:B------:R3:W5:Y:S04]  /*5320*/  @!P0 LDG.E R132, [R4.64+0xd00] ;  /* 0x000d001204848981 */ /* 0x000768000c1e1900 */
[----:B------:R3:W5:Y:S04]  /*5330*/  @!P5 LDG.E R47, [R4.64+0xe80] ;  /* 0x000e8012042fd981 */ /* 0x000768000c1e1900 */
[----:B------:R3:W5:Y:S04]  /*5340*/  @!P2 LDG.E R52, [R4.64+0xe00] ;  /* 0x000e00120434a981 */ /* 0x000768000c1e1900 */
[----:B------:R3:W5:Y:S04]  /*5350*/  @!P4 LDG.E R160, [R4.64+0xf00] ;  /* 0x000f001204a0c981 */ /* 0x000768000c1e1900 */
[----:B------:R3:W5:Y:S04]  /*5360*/  @!P1 LDG.E R161, [R4.64+0xf80] ;  /* 0x000f801204a19981 */ /* 0x000768000c1e1900 */
[----:B------:R-:W-:Y:S04]  /*5370*/  LDS R62, [R157.X4] ;  /* 0x000000009d3e7984 */ /* 0x000fe80000004800 */
[----:B------:R-:W-:Y:S04]  /*5380*/  LDS R18, [R157.X4+0x4] ;  /* 0x000004009d127984 */ /* 0x000fe80000004800 */
[----:B------:R-:W-:Y:S04]  /*5390*/  LDS R17, [R157.X4+0x8] ;  /* 0x000008009d117984 */ /* 0x000fe80000004800 */
[----:B------:R-:W0:Y:S04]  /*53a0*/  LDS R59, [R157.X4+0xc] ;  /* 0x00000c009d3b7984 */ /* 0x000e280000004800 */
[----:B------:R-:W1:Y:S04]  /*53b0*/  LDS R58, [R157.X4+0x10] ;  /* 0x000010009d3a7984 */ /* 0x000e680000004800 */
[----:B------:R-:W0:Y:S04]  /*53c0*/  LDS R14, [R157.X4+0x14] ;  /* 0x000014009d0e7984 */ /* 0x000e280000004800 */
[----:B------:R-:W0:Y:S04]  /*53d0*/  LDS R13, [R157.X4+0x18] ;  /* 0x000018009d0d7984 */ /* 0x000e280000004800 */
[----:B------:R-:W0:Y:S04]  /*53e0*/  LDS R51, [R157.X4+0x1c] ;  /* 0x00001c009d337984 */ /* 0x000e280000004800 */
[----:B------:R-:W-:Y:S04]  /*53f0*/  LDS R7, [R157.X4+0x20] ;  /* 0x000020009d077984 */ /* 0x000fe80000004800 */
[----:B------:R-:W-:Y:S04]  /*5400*/  LDS R50, [R157.X4+0x24] ;  /* 0x000024009d327984 */ /* 0x000fe80000004800 */
[----:B------:R-:W-:Y:S01]  /*5410*/  LDS R48, [R157.X4+0x28] ;  /* 0x000028009d307984 */ /* 0x000fe20000004800 */
[----:B--2---:R-:W-:-:S02]  /*5420*/  FMUL.FTZ R6, R3, R127 ;  /* 0x0000007f03067220 */ /* 0x004fc40000410000 */
[----:B------:R-:W-:Y:S01]  /*5430*/  FMUL.FTZ R8, R2, 1.4426950216293334961 ;  /* 0x3fb8aa3b02087820 */ /* 0x000fe20000410000 */
[----:B---3--:R-:W2:Y:S01]  /*5440*/  LDS R4, [R157.X4+0x2c] ;  /* 0x00002c009d047984 */ /* 0x008ea20000004800 */
[----:B------:R-:W-:-:S03]  /*5450*/  FMUL.RZ R6, R6, 0.15915493667125701904 ;  /* 0x3e22f98306067820 */ /* 0x000fc6000040c000 */
[----:B------:R-:W3:Y:S01]  /*5460*/  LDS R39, [R157.X4+0x30] ;  /* 0x000030009d277984 */ /* 0x000ee20000004800 */
[----:B------:R-:W-:Y:S03]  /*5470*/  MUFU.SIN R80, R6 ;  /* 0x0000000600507308 */ /* 0x000fe60000000400 */
[----:B------:R-:W0:Y:S04]  /*5480*/  LDS R38, [R157.X4+0x34] ;  /* 0x000034009d267984 */ /* 0x000e280000004800 */
[----:B------:R-:W0:Y:S01]  /*5490*/  LDS R35, [R157.X4+0x38] ;  /* 0x000038009d237984 */ /* 0x000e220000004800 */
[----:B------:R0:W-:Y:S03]  /*54a0*/  MUFU.COS R77, R6 ;  /* 0x00000006004d7308 */ /* 0x0001e60000000000 */
[----:B------:R-:W0:Y:S04]  /*54b0*/  LDS R34, [R157.X4+0x3c] ;  /* 0x00003c009d227984 */ /* 0x000e280000004800 */
[----:B------:R-:W0:Y:S04]  /*54c0*/  LDS R164, [R157.X4+0x40] ;  /* 0x000040009da47984 */ /* 0x000e280000004800 */
[----:B------:R-:W0:Y:S04]  /*54d0*/  LDS R30, [R157.X4+0x44] ;  /* 0x000044009d1e7984 */ /* 0x000e280000004800 */
[----:B------:R-:W-:Y:S04]  /*54e0*/  LDS R23, [R157.X4+0x48] ;  /* 0x000048009d177984 */ /* 0x000fe80000004800 */
[----:B------:R-:W1:Y:S04]  /*54f0*/  LDS R24, [R157.X4+0x4c] ;  /* 0x00004c009d187984 */ /* 0x000e680000004800 */
[----:B------:R-:W1:Y:S04]  /*5500*/  LDS R20, [R157.X4+0x50] ;  /* 0x000050009d147984 */ /* 0x000e680000004800 */
[----:B------:R-:W1:Y:S04]  /*5510*/  LDS R19, [R157.X4+0x54] ;  /* 0x000054009d137984 */ /* 0x000e680000004800 */
[----:B------:R-:W-:Y:S04]  /*5520*/  LDS R16, [R157.X4+0x58] ;  /* 0x000058009d107984 */ /* 0x000fe80000004800 */
[----:B------:R-:W1:Y:S04]  /*5530*/  LDS R15, [R157.X4+0x5c] ;  /* 0x00005c009d0f7984 */ /* 0x000e680000004800 */
[----:B------:R-:W1:Y:S04]  /*5540*/  LDS R12, [R157.X4+0x60] ;  /* 0x000060009d0c7984 */ /* 0x000e680000004800 */
[----:B------:R-:W1:Y:S04]  /*5550*/  LDS R11, [R157.X4+0x64] ;  /* 0x000064009d0b7984 */ /* 0x000e680000004800 */
[----:B------:R-:W1:Y:S04]  /*5560*/  LDS R10, [R157.X4+0x68] ;  /* 0x000068009d0a7984 */ /* 0x000e680000004800 */
[----:B------:R-:W1:Y:S04]  /*5570*/  LDS R9, [R157.X4+0x6c] ;  /* 0x00006c009d097984 */ /* 0x000e680000004800 */
[----:B0-----:R-:W0:Y:S04]  /*5580*/  LDS R6, [R157.X4+0x70] ;  /* 0x000070009d067984 */ /* 0x001e280000004800 */
[----:B------:R-:W0:Y:S04]  /*5590*/  LDS R5, [R157.X4+0x74] ;  /* 0x000074009d057984 */ /* 0x000e280000004800 */
[----:B------:R-:W-:Y:S04]  /*55a0*/  LDS R0, [R157.X4+0x78] ;  /* 0x000078009d007984 */ /* 0x000fe80000004800 */
[----:B------:R-:W0:Y:S04]  /*55b0*/  LDS R2, [R157.X4+0x7c] ;  /* 0x00007c009d027984 */ /* 0x000e280000004800 */
[----:B----4-:R-:W-:Y:S04]  /*55c0*/  STS [R26.X4+0x4200], R69 ;  /* 0x004200451a007388 */ /* 0x010fe80000004800 */
[----:B-----5:R4:W-:Y:S04]  /*55d0*/  STS [R66.X4+0x4280], R68 ;  /* 0x0042804442007388 */ /* 0x0209e80000004800 */
[----:B------:R-:W-:Y:S01]  /*55e0*/  STS [R25.X4+0x4300], R67 ;  /* 0x0043004319007388 */ /* 0x000fe20000004800 */
[----:B----4-:R-:W-:-:S03]  /*55f0*/  FMUL.FTZ R66, R3, R124 ;  /* 0x0000007c03427220 */ /* 0x010fc60000410000 */
[----:B------:R4:W-:Y:S01]  /*5600*/  STS [R64.X4+0x4380], R65 ;  /* 0x0043804140007388 */ /* 0x0009e20000004800 */
[----:B------:R-:W-:-:S04]  /*5610*/  FMUL.RZ R66, R66, 0.15915493667125701904 ;  /* 0x3e22f98342427820 */ /* 0x000fc8000040c000 */
[----:B------:R-:W-:Y:S08]  /*5620*/  MUFU.SIN R68, R66 ;  /* 0x0000004200447308 */ /* 0x000ff00000000400 */
[----:B----4-:R4:W-:Y:S01]  /*5630*/  MUFU.COS R65, R66 ;  /* 0x0000004200417308 */ /* 0x0109e20000000000 */
[----:B------:R-:W-:Y:S01]  /*5640*/  FMUL.FTZ R31, R8, R127 ;  /* 0x0000007f081f7220 */ /* 0x000fe20000410000 */
[----:B------:R5:W-:Y:S01]  /*5650*/  STS [R60.X4+0x4400], R61 ;  /* 0x0044003d3c007388 */ /* 0x000be20000004800 */
[----:B----4-:R-:W-:-:S04]  /*5660*/  FMUL.FTZ R66, R3, R123 ;  /* 0x0000007b03427220 */ /* 0x010fc80000410000 */
[----:B------:R-:W-:-:S04]  /*5670*/  FMUL.RZ R66, R66, 0.15915493667125701904 ;  /* 0x3e22f98342427820 */ /* 0x000fc8000040c000 */
[----:B------:R-:W-:Y:S01]  /*5680*/  MUFU.SIN R64, R66 ;  /* 0x0000004200407308 */ /* 0x000fe20000000400 */
[----:B------:R-:W-:-:S07]  /*5690*/  FMUL.FTZ R73, R3, R126 ;  /* 0x0000007e03497220 */ /* 0x000fce0000410000 */
[----:B-----5:R4:W-:Y:S01]  /*56a0*/  MUFU.COS R61, R66 ;  /* 0x00000042003d7308 */ /* 0x0209e20000000000 */
[----:B------:R-:W-:Y:S01]  /*56b0*/  FMUL.RZ R73, R73, 0.15915493667125701904 ;  /* 0x3e22f98349497820 */ /* 0x000fe2000040c000 */
[----:B------:R5:W-:Y:S01]  /*56c0*/  STS [R56.X4+0x4480], R57 ;  /* 0x0044803938007388 */ /* 0x000be20000004800 */
[----:B------:R-:W-:Y:S02]  /*56d0*/  FMUL.FTZ R26, R8, R126 ;  /* 0x0000007e081a7220 */ /* 0x000fe40000410000 */
[----:B----4-:R-:W-:-:S03]  /*56e0*/  FMUL.FTZ R66, R3, R122 ;  /* 0x0000007a03427220 */ /* 0x010fc60000410000 */
[----:B------:R-:W4:Y:S01]  /*56f0*/  MUFU.EX2 R31, R31 ;  /* 0x0000001f001f7308 */ /* 0x000f220000000800 */
[----:B------:R-:W-:Y:S02]  /*5700*/  FMUL.RZ R66, R66, 0.15915493667125701904 ;  /* 0x3e22f98342427820 */ /* 0x000fe4000040c000 */
[----:B------:R-:W-:-:S05]  /*5710*/  FMUL.FTZ R69, R3, R125 ;  /* 0x0000007d03457220 */ /* 0x000fca0000410000 */
[----:B------:R-:W-:Y:S01]  /*5720*/  MUFU.SIN R60, R66 ;  /* 0x00000042003c7308 */ /* 0x000fe20000000400 */
[----:B------:R-:W-:Y:S02]  /*5730*/  FMUL.RZ R69, R69, 0.15915493667125701904 ;  /* 0x3e22f98345457820 */ /* 0x000fe4000040c000 */
[----:B------:R-:W-:-:S05]  /*5740*/  FMUL.FTZ R25, R8, R125 ;  /* 0x0000007d08197220 */ /* 0x000fca0000410000 */
[----:B-----5:R5:W-:Y:S01]  /*5750*/  MUFU.COS R57, R66 ;  /* 0x0000004200397308 */ /* 0x020be20000000000 */
[----:B------:R0:W-:Y:S01]  /*5760*/  STS [R36.X4+0x4500], R37 ;  /* 0x0045002524007388 */ /* 0x0001e20000004800 */
[----:B-----5:R-:W-:-:S06]  /*5770*/  FMUL.FTZ R66, R3, R121 ;  /* 0x0000007903427220 */ /* 0x020fcc0000410000 */
[----:B------:R-:W-:Y:S01]  /*5780*/  MUFU.SIN R76, R73 ;  /* 0x00000049004c7308 */ /* 0x000fe20000000400 */
[----:B------:R-:W-:-:S07]  /*5790*/  FMUL.RZ R66, R66, 0.15915493667125701904 ;  /* 0x3e22f98342427820 */ /* 0x000fce000040c000 */
[----:B------:R-:W-:Y:S01]  /*57a0*/  MUFU.COS R73, R73 ;  /* 0x0000004900497308 */ /* 0x000fe20000000000 */
[----:B------:R-:W-:-:S07]  /*57b0*/  FMUL.FTZ R78, R3, R118 ;  /* 0x00000076034e7220 */ /* 0x000fce0000410000 */
[----:B------:R-:W5:Y:S01]  /*57c0*/  MUFU.EX2 R26, R26 ;  /* 0x0000001a001a7308 */ /* 0x000f620000000800 */
[C---:B----4-:R-:W-:Y:S02]  /*57d0*/  FMUL.FTZ R77, R31.reuse, R77 ;  /* 0x0000004d1f4d7220 */ /* 0x050fe40000410000 */
[----:B------:R-:W-:-:S05]  /*57e0*/  FMUL.FTZ R80, R31, R80 ;  /* 0x000000501f507220 */ /* 0x000fca0000410000 */
[----:B------:R-:W-:Y:S01]  /*57f0*/  MUFU.SIN R72, R69 ;  /* 0x0000004500487308 */ /* 0x000fe20000000400 */
[----:B------:R-:W-:Y:S01]  /*5800*/  FMUL.FTZ R31, R8, R118 ;  /* 0x00000076081f7220 */ /* 0x000fe20000410000 */
[----:B------:R-:W-:Y:S06]  /*5810*/  STS [R32.X4+0x4580], R33 ;  /* 0x0045802120007388 */ /* 0x000fec0000004800 */
[----:B------:R-:W-:Y:S01]  /*5820*/  MUFU.SIN R56, R66 ;  /* 0x0000004200387308 */ /* 0x000fe20000000400 */
[----:B------:R-:W-:-:S07]  /*5830*/  FMUL.RZ R78, R78, 0.15915493667125701904 ;  /* 0x3e22f9834e4e7820 */ /* 0x000fce000040c000 */
[----:B0-----:R0:W-:Y:S01]  /*5840*/  MUFU.COS R37, R66 ;  /* 0x0000004200257308 */ /* 0x0011e20000000000 */
[----:B------:R-:W-:Y:S07]  /*5850*/  STS [R28.X4+0x4600], R29 ;  /* 0x0046001d1c007388 */ /* 0x000fee0000004800 */
[----:B------:R-:W-:Y:S01]  /*5860*/  MUFU.COS R69, R69 ;  /* 0x0000004500457308 */ /* 0x000fe20000000000 */
[----:B0-----:R-:W-:-:S07]  /*5870*/  FMUL.FTZ R66, R3, R120 ;  /* 0x0000007803427220 */ /* 0x001fce0000410000 */
[----:B------:R-:W0:Y:S01]  /*5880*/  MUFU.EX2 R25, R25 ;  /* 0x0000001900197308 */ /* 0x000e220000000800 */
[----:B------:R-:W-:Y:S01]  /*5890*/  FMUL.RZ R66, R66, 0.15915493667125701904 ;  /* 0x3e22f98342427820 */ /* 0x000fe2000040c000 */
[----:B------:R4:W-:Y:S01]  /*58a0*/  STS [R27.X4+0x4680], R63 ;  /* 0x0046803f1b007388 */ /* 0x0009e20000004800 */
[C---:B-----5:R-:W-:Y:S02]  /*58b0*/  FMUL.FTZ R73, R26.reuse, R73 ;  /* 0x000000491a497220 */ /* 0x060fe40000410000 */
[----:B------:R-:W-:-:S03]  /*58c0*/  FMUL.FTZ R76, R26, R76 ;  /* 0x0000004c1a4c7220 */ /* 0x000fc60000410000 */
[----:B------:R-:W-:Y:S01]  /*58d0*/  MUFU.SIN R36, R66 ;  /* 0x0000004200247308 */ /* 0x000fe20000000400 */
[-C--:B------:R-:W-:Y:S02]  /*58e0*/  FMUL.FTZ R26, R8, R117.reuse ;  /* 0x00000075081a7220 */ /* 0x080fe40000410000 */
[----:B----4-:R-:W-:-:S05]  /*58f0*/  FMUL.FTZ R63, R3, R117 ;  /* 0x00000075033f7220 */ /* 0x010fca0000410000 */
[----:B------:R4:W-:Y:S01]  /*5900*/  MUFU.COS R33, R66 ;  /* 0x0000004200217308 */ /* 0x0009e20000000000 */
[----:B------:R-:W-:-:S07]  /*5910*/  FMUL.RZ R63, R63, 0.15915493667125701904 ;  /* 0x3e22f9833f3f7820 */ /* 0x000fce000040c000 */
[----:B------:R-:W-:Y:S01]  /*5920*/  MUFU.SIN R28, R78 ;  /* 0x0000004e001c7308 */ /* 0x000fe20000000400 */
[----:B----4-:R-:W-:-:S07]  /*5930*/  FMUL.FTZ R66, R3, R119 ;  /* 0x0000007703427220 */ /* 0x010fce0000410000 */
[----:B------:R-:W-:Y:S01]  /*5940*/  MUFU.COS R27, R78 ;  /* 0x0000004e001b7308 */ /* 0x000fe20000000000 */
[----:B------:R-:W-:-:S07]  /*5950*/  FMUL.RZ R66, R66, 0.15915493667125701904 ;  /* 0x3e22f98342427820 */ /* 0x000fce000040c000 */
[----:B------:R-:W4:Y:S01]  /*5960*/  MUFU.EX2 R31, R31 ;  /* 0x0000001f001f7308 */ /* 0x000f220000000800 */
[----:B------:R-:W-:Y:S02]  /*5970*/  FMUL.FTZ R74, R8, R123 ;  /* 0x0000007b084a7220 */ /* 0x000fe40000410000 */
[C---:B0-----:R-:W-:Y:S02]  /*5980*/  FMUL.FTZ R69, R25.reuse, R69 ;  /* 0x0000004519457220 */ /* 0x041fe40000410000 */
[----:B------:R-:W-:-:S03]  /*5990*/  FMUL.FTZ R72, R25, R72 ;  /* 0x0000004819487220 */ /* 0x000fc60000410000 */
[----:B------:R-:W-:Y:S01]  /*59a0*/  MUFU.SIN R32, R66 ;  /* 0x0000004200207308 */ /* 0x000fe20000000400 */
[C---:B------:R-:W-:Y:S02]  /*59b0*/  FMUL.FTZ R71, R8.reuse, R122 ;  /* 0x0000007a08477220 */ /* 0x040fe40000410000 */
[----:B------:R-:W-:-:S05]  /*59c0*/  FMUL.FTZ R70, R8, R121 ;  /* 0x0000007908467220 */ /* 0x000fca0000410000 */
[----:B------:R0:W-:Y:S01]  /*59d0*/  MUFU.COS R29, R66 ;  /* 0x00000042001d7308 */ /* 0x0001e20000000000 */
[----:B------:R-:W-:-:S07]  /*59e0*/  FMUL.FTZ R67, R8, R120 ;  /* 0x0000007808437220 */ /* 0x000fce0000410000 */
[----:B------:R-:W-:Y:S01]  /*59f0*/  MUFU.EX2 R26, R26 ;  /* 0x0000001a001a7308 */ /* 0x000fe20000000800 */
[----:B0-----:R-:W-:-:S07]  /*5a00*/  FMUL.FTZ R66, R8, R119 ;  /* 0x0000007708427220 */ /* 0x001fce0000410000 */
[----:B------:R-:W0:Y:S01]  /*5a10*/  MUFU.COS R25, R63 ;  /* 0x0000003f00197308 */ /* 0x000e220000000000 */
[----:B------:R-:W-:-:S07]  /*5a20*/  FMUL.FTZ R75, R8, R124 ;  /* 0x0000007c084b7220 */ /* 0x000fce0000410000 */
[----:B------:R-:W5:Y:S01]  /*5a30*/  MUFU.SIN R63, R63 ;  /* 0x0000003f003f7308 */ /* 0x000f620000000400 */
[C---:B----4-:R-:W-:Y:S02]  /*5a40*/  FMUL.FTZ R27, R31.reuse, R27 ;  /* 0x0000001b1f1b7220 */ /* 0x050fe40000410000 */
[----:B------:R-:W-:-:S05]  /*5a50*/  FMUL.FTZ R28, R31, R28 ;  /* 0x0000001c1f1c7220 */ /* 0x000fca0000410000 */
[----:B------:R-:W4:Y:S01]  /*5a60*/  MUFU.EX2 R74, R74 ;  /* 0x0000004a004a7308 */ /* 0x000f220000000800 */
[----:B------:R-:W-:Y:S01]  /*5a70*/  SHF.L.U32 R31, R163, 0x4, RZ ;  /* 0x00000004a31f7819 */ /* 0x000fe200000006ff */
[----:B------:R0:W-:Y:S06]  /*5a80*/  STS [R21.X4+0x4700], R22 ;  /* 0x0047001615007388 */ /* 0x0001ec0000004800 */
[----:B------:R-:W1:Y:S08]  /*5a90*/  MUFU.EX2 R66, R66 ;  /* 0x0000004200427308 */ /* 0x000e700000000800 */
[----:B------:R-:W1:Y:S01]  /*5aa0*/  MUFU.EX2 R71, R71 ;  /* 0x0000004700477308 */ /* 0x000e620000000800 */
[----:B0-----:R-:W-:-:S07]  /*5ab0*/  IADD3 R22, R31, 0x1, RZ ;  /* 0x000000011f167810 */ /* 0x001fce0007ffe0ff */
[----:B------:R-:W0:Y:S01]  /*5ac0*/  MUFU.EX2 R70, R70 ;  /* 0x0000004600467308 */ /* 0x000e220000000800 */
[----:B------:R-:W-:Y:S01]  /*5ad0*/  FMUL.FTZ R25, R26, R25 ;  /* 0x000000191a197220 */ /* 0x000fe20000410000 */
[----:B------:R-:W-:Y:S01]  /*5ae0*/  ISETP.GE.U32.AND P1, PT, R22, UR23, PT ;  /* 0x0000001716007c0c */ /* 0x000fe2000bf26070 */
[----:B------:R-:W-:-:S05]  /*5af0*/  FMUL.FTZ R59, R95, R59 ;  /* 0x0000003b5f3b7220 */ /* 0x000fca0000410000 */
[----:B------:R-:W0:Y:S01]  /*5b00*/  MUFU.EX2 R67, R67 ;  /* 0x0000004300437308 */ /* 0x000e220000000800 */
[----:B-----5:R-:W-:Y:S01]  /*5b10*/  FMUL.FTZ R26, R26, R63 ;  /* 0x0000003f1a1a7220 */ /* 0x020fe20000410000 */
[----:B------:R-:W-:-:S06]  /*5b20*/  IADD3 R63, R31, 0x2, RZ ;  /* 0x000000021f3f7810 */ /* 0x000fcc0007ffe0ff */
[----:B------:R-:W5:Y:S01]  /*5b30*/  MUFU.EX2 R75, R75 ;  /* 0x0000004b004b7308 */ /* 0x000f620000000800 */
[C---:B----4-:R-:W-:Y:S02]  /*5b40*/  FMUL.FTZ R61, R74.reuse, R61 ;  /* 0x0000003d4a3d7220 */ /* 0x050fe40000410000 */
[----:B------:R-:W-:Y:S01]  /*5b50*/  FMUL.FTZ R64, R74, R64 ;  /* 0x000000404a407220 */ /* 0x000fe20000410000 */
[----:B------:R-:W-:Y:S01]  /*5b60*/  FSEL R74, R59, RZ, !P1 ;  /* 0x000000ff3b4a7208 */ /* 0x000fe20004800000 */
[----:B------:R-:W-:Y:S01]  /*5b70*/  FMUL.FTZ R59, R3, R114 ;  /* 0x00000072033b7220 */ /* 0x000fe20000410000 */
[----:B------:R-:W-:Y:S01]  /*5b80*/  ISETP.GE.U32.AND P0, PT, R63, UR23, PT ;  /* 0x000000173f007c0c */ /* 0x000fe2000bf06070 */
[C---:B-1----:R-:W-:Y:S01]  /*5b90*/  FMUL.FTZ R29, R66.reuse, R29 ;  /* 0x0000001d421d7220 */ /* 0x042fe20000410000 */
[C---:B------:R-:W-:Y:S01]  /*5ba0*/  IADD3 R63, R31.reuse, 0x3, RZ ;  /* 0x000000031f3f7810 */ /* 0x040fe20007ffe0ff */
[----:B------:R-:W-:Y:S01]  /*5bb0*/  FMUL.FTZ R32, R66, R32 ;  /* 0x0000002042207220 */ /* 0x000fe20000410000 */
[----:B------:R-:W-:Y:S01]  /*5bc0*/  IADD3 R66, R31, 0x4, RZ ;  /* 0x000000041f427810 */ /* 0x000fe20007ffe0ff */
[----:B------:R-:W-:-:S02]  /*5bd0*/  FMUL.FTZ R57, R71, R57 ;  /* 0x0000003947397220 */ /* 0x000fc40000410000 */
[----:B------:R-:W-:Y:S02]  /*5be0*/  FMUL.FTZ R60, R71, R60 ;  /* 0x0000003c473c7220 */ /* 0x000fe40000410000 */
[C---:B0-----:R-:W-:Y:S02]  /*5bf0*/  FMUL.FTZ R37, R70.reuse, R37 ;  /* 0x0000002546257220 */ /* 0x041fe40000410000 */
[----:B------:R-:W-:Y:S02]  /*5c00*/  FMUL.FTZ R56, R70, R56 ;  /* 0x0000003846387220 */ /* 0x000fe40000410000 */
[C---:B------:R-:W-:Y:S02]  /*5c10*/  FMUL.FTZ R71, R94.reuse, R58 ;  /* 0x0000003a5e477220 */ /* 0x040fe40000410000 */
[----:B------:R-:W-:Y:S01]  /*5c20*/  FMUL.FTZ R70, R94, R14 ;  /* 0x0000000e5e467220 */ /* 0x000fe20000410000 */
[----:B------:R-:W-:Y:S01]  /*5c30*/  ISETP.GE.U32.AND P4, PT, R63, UR23, PT ;  /* 0x000000173f007c0c */ /* 0x000fe2000bf86070 */
[----:B------:R-:W-:Y:S01]  /*5c40*/  FMUL.RZ R58, R59, 0.15915493667125701904 ;  /* 0x3e22f9833b3a7820 */ /* 0x000fe2000040c000 */
[----:B------:R-:W-:Y:S01]  /*5c50*/  IADD3 R59, R31, 0x9, RZ ;  /* 0x000000091f3b7810 */ /* 0x000fe20007ffe0ff */
[C---:B------:R-:W-:Y:S01]  /*5c60*/  FMUL.FTZ R33, R67.reuse, R33 ;  /* 0x0000002143217220 */ /* 0x040fe20000410000 */
[----:B------:R-:W-:Y:S01]  /*5c70*/  ISETP.GE.U32.AND P6, PT, R66, UR23, PT ;  /* 0x0000001742007c0c */ /* 0x000fe2000bfc6070 */
[----:B------:R-:W-:Y:S01]  /*5c80*/  FMUL.FTZ R36, R67, R36 ;  /* 0x0000002443247220 */ /* 0x000fe20000410000 */
[----:B------:R-:W-:Y:S01]  /*5c90*/  IADD3 R63, R31, 0x5, RZ ;  /* 0x000000051f3f7810 */ /* 0x000fe20007ffe0ff */
[----:B-----5:R-:W-:Y:S01]  /*5ca0*/  FMUL.FTZ R65, R75, R65 ;  /* 0x000000414b417220 */ /* 0x020fe20000410000 */
[----:B------:R-:W-:Y:S01]  /*5cb0*/  IADD3 R66, R31, 0x6, RZ ;  /* 0x000000061f427810 */ /* 0x000fe20007ffe0ff */
[----:B------:R-:W-:Y:S01]  /*5cc0*/  FMUL.FTZ R68, R75, R68 ;  /* 0x000000444b447220 */ /* 0x000fe20000410000 */
[----:B------:R-:W-:Y:S01]  /*5cd0*/  FSEL R72, R72, RZ, !P0 ;  /* 0x000000ff48487208 */ /* 0x000fe20004000000 */
[----:B------:R-:W-:Y:S01]  /*5ce0*/  FMUL.FTZ R67, R93, R13 ;  /* 0x0000000d5d437220 */ /* 0x000fe20000410000 */
[----:B------:R-:W-:Y:S01]  /*5cf0*/  FSEL R71, R71, RZ, !P0 ;  /* 0x000000ff47477208 */ /* 0x000fe20004000000 */
[----:B------:R-:W-:Y:S01]  /*5d00*/  FMUL.FTZ R51, R93, R51 ;  /* 0x000000335d337220 */ /* 0x000fe20000410000 */
[----:B------:R-:W-:Y:S01]  /*5d10*/  MUFU.SIN R14, R58 ;  /* 0x0000003a000e7308 */ /* 0x000fe20000000400 */
[----:B------:R-:W-:Y:S01]  /*5d20*/  FSEL R70, R70, RZ, !P0 ;  /* 0x000000ff46467208 */ /* 0x000fe20004000000 */
[----:B--2---:R-:W-:Y:S01]  /*5d30*/  FMUL.FTZ R4, R91, R4 ;  /* 0x000000045b047220 */ /* 0x004fe20000410000 */
[----:B------:R-:W-:-:S02]  /*5d40*/  FSEL R69, R69, 1, !P0 ;  /* 0x3f80000045457808 */ /* 0x000fc40004000000 */
[----:B------:R-:W-:Y:S01]  /*5d50*/  ISETP.GE.U32.AND P0, PT, R59, UR23, PT ;  /* 0x000000173b007c0c */ /* 0x000fe2000bf06070 */
[----:B------:R-:W-:Y:S02]  /*5d60*/  FMUL.FTZ R59, R91, R48 ;  /* 0x000000305b3b7220 */ /* 0x000fe40000410000 */
[----:B------:R0:W-:Y:S01]  /*5d70*/  MUFU.COS R13, R58 ;  /* 0x0000003a000d7308 */ /* 0x0001e20000000000 */
[----:B------:R-:W-:Y:S01]  /*5d80*/  ISETP.GE.U32.AND P5, PT, R63, UR23, PT ;  /* 0x000000173f007c0c */ /* 0x000fe2000bfa6070 */
[----:B------:R-:W-:Y:S01]  /*5d90*/  FMUL.FTZ R63, R3, R115 ;  /* 0x00000073033f7220 */ /* 0x000fe20000410000 */
[----:B------:R-:W-:Y:S01]  /*5da0*/  ISETP.GE.U32.AND P3, PT, R66, UR23, PT ;  /* 0x0000001742007c0c */ /* 0x000fe2000bf66070 */
[----:B------:R-:W-:Y:S01]  /*5db0*/  FMUL.FTZ R48, R8, R112 ;  /* 0x0000007008307220 */ /* 0x000fe20000410000 */
[----:B------:R-:W-:Y:S02]  /*5dc0*/  FSEL R68, R68, RZ, !P4 ;  /* 0x000000ff44447208 */ /* 0x000fe40006000000 */
[----:B0-----:R-:W-:-:S02]  /*5dd0*/  IADD3 R58, R31, 0xa, RZ ;  /* 0x0000000a1f3a7810 */ /* 0x001fc40007ffe0ff */
[----:B------:R-:W-:Y:S02]  /*5de0*/  FSEL R67, R67, RZ, !P4 ;  /* 0x000000ff43437208 */ /* 0x000fe40006000000 */
[----:B------:R-:W-:Y:S02]  /*5df0*/  FSEL R66, R51, RZ, !P4 ;  /* 0x000000ff33427208 */ /* 0x000fe40006000000 */
[----:B------:R-:W-:Y:S01]  /*5e00*/  FSEL R65, R65, 1, !P4 ;  /* 0x3f80000041417808 */ /* 0x000fe20006000000 */
[----:B------:R-:W-:Y:S01]  /*5e10*/  FMUL.FTZ R79, R162, R62 ;  /* 0x0000003ea24f7220 */ /* 0x000fe20000410000 */
[----:B------:R-:W-:Y:S01]  /*5e20*/  ISETP.GE.U32.AND P4, PT, R58, UR23, PT ;  /* 0x000000173a007c0c */ /* 0x000fe2000bf86070 */
[----:B------:R-:W-:Y:S01]  /*5e30*/  FMUL.FTZ R78, R162, R18 ;  /* 0x00000012a24e7220 */ /* 0x000fe20000410000 */
[----:B------:R-:W-:Y:S01]  /*5e40*/  FSEL R58, R4, RZ, !P5 ;  /* 0x000000ff043a7208 */ /* 0x000fe20006800000 */
[C---:B---3--:R-:W-:Y:S01]  /*5e50*/  FMUL.FTZ R39, R90.reuse, R39 ;  /* 0x000000275a277220 */ /* 0x048fe20000410000 */
[----:B------:R-:W-:Y:S01]  /*5e60*/  ISETP.GE.U32.AND P2, PT, R31, UR23, PT ;  /* 0x000000171f007c0c */ /* 0x000fe2000bf46070 */
[----:B------:R-:W-:Y:S01]  /*5e70*/  FMUL.FTZ R38, R90, R38 ;  /* 0x000000265a267220 */ /* 0x000fe20000410000 */
[----:B------:R0:W-:Y:S01]  /*5e80*/  MUFU.EX2 R4, R48 ;  /* 0x0000003000047308 */ /* 0x0001e20000000800 */
[----:B------:R-:W-:Y:S01]  /*5e90*/  FMUL.RZ R62, R63, 0.15915493667125701904 ;  /* 0x3e22f9833f3e7820 */ /* 0x000fe2000040c000 */
[----:B------:R-:W-:Y:S01]  /*5ea0*/  IADD3 R63, R31, 0x7, RZ ;  /* 0x000000071f3f7810 */ /* 0x000fe20007ffe0ff */
[----:B------:R-:W-:Y:S01]  /*5eb0*/  FMUL.FTZ R75, R95, R17 ;  /* 0x000000115f4b7220 */ /* 0x000fe20000410000 */
[----:B------:R-:W-:Y:S01]  /*5ec0*/  FSEL R80, R80, RZ, !P2 ;  /* 0x000000ff50507208 */ /* 0x000fe20005000000 */
[----:B------:R-:W-:Y:S01]  /*5ed0*/  FMUL.FTZ R51, R8, R114 ;  /* 0x0000007208337220 */ /* 0x000fe20000410000 */
[----:B------:R-:W-:-:S02]  /*5ee0*/  FSEL R79, R79, RZ, !P2 ;  /* 0x000000ff4f4f7208 */ /* 0x000fc40005000000 */
[----:B0-----:R-:W-:Y:S01]  /*5ef0*/  IADD3 R48, R31, 0xd, RZ ;  /* 0x0000000d1f307810 */ /* 0x001fe20007ffe0ff */
[----:B------:R-:W-:Y:S01]  /*5f00*/  MUFU.SIN R18, R62 ;  /* 0x0000003e00127308 */ /* 0x000fe20000000400 */
[----:B------:R-:W-:Y:S01]  /*5f10*/  FSEL R78, R78, RZ, !P2 ;  /* 0x000000ff4e4e7208 */ /* 0x000fe20005000000 */
[----:B------:R-:W-:Y:S01]  /*5f20*/  FMUL.FTZ R50, R92, R50 ;  /* 0x000000325c327220 */ /* 0x000fe20000410000 */
[----:B------:R-:W-:Y:S02]  /*5f30*/  FSEL R77, R77, 1, !P2 ;  /* 0x3f8000004d4d7808 */ /* 0x000fe40005000000 */
[----:B------:R-:W-:Y:S02]  /*5f40*/  FSEL R56, R56, RZ, !P3 ;  /* 0x000000ff38387208 */ /* 0x000fe40005800000 */
[----:B------:R-:W-:Y:S01]  /*5f50*/  FSEL R39, R39, RZ, !P3 ;  /* 0x000000ff27277208 */ /* 0x000fe20005800000 */
[----:B------:R0:W-:Y:S01]  /*5f60*/  MUFU.COS R17, R62 ;  /* 0x0000003e00117308 */ /* 0x0001e20000000000 */
[----:B------:R-:W-:-:S02]  /*5f70*/  FSEL R38, R38, RZ, !P3 ;  /* 0x000000ff26267208 */ /* 0x000fc40005800000 */
[----:B------:R-:W-:Y:S02]  /*5f80*/  FSEL R37, R37, 1, !P3 ;  /* 0x3f80000025257808 */ /* 0x000fe40005800000 */
[----:B------:R-:W-:Y:S01]  /*5f90*/  ISETP.GE.U32.AND P2, PT, R63, UR23, PT ;  /* 0x000000173f007c0c */ /* 0x000fe2000bf46070 */
[----:B------:R-:W-:Y:S01]  /*5fa0*/  FMUL.FTZ R63, R92, R7 ;  /* 0x000000075c3f7220 */ /* 0x000fe20000410000 */
[----:B------:R-:W-:Y:S01]  /*5fb0*/  ISETP.GE.U32.AND P3, PT, R48, UR23, PT ;  /* 0x0000001730007c0c */ /* 0x000fe2000bf66070 */
[----:B------:R-:W-:Y:S01]  /*5fc0*/  FMUL.FTZ R48, R3, R112 ;  /* 0x0000007003307220 */ /* 0x000fe20000410000 */
[----:B0-----:R-:W-:Y:S01]  /*5fd0*/  IADD3 R62, R31, 0x8, RZ ;  /* 0x000000081f3e7810 */ /* 0x001fe20007ffe0ff */
[----:B------:R0:W-:Y:S01]  /*5fe0*/  MUFU.EX2 R7, R51 ;  /* 0x0000003300077308 */ /* 0x0001e20000000800 */
[----:B------:R-:W-:Y:S02]  /*5ff0*/  FSEL R76, R76, RZ, !P1 ;  /* 0x000000ff4c4c7208 */ /* 0x000fe40004800000 */
[----:B------:R-:W-:-:S02]  /*6000*/  FSEL R75, R75, RZ, !P1 ;  /* 0x000000ff4b4b7208 */ /* 0x000fc40004800000 */
[----:B------:R-:W-:Y:S01]  /*6010*/  FSEL R73, R73, 1, !P1 ;  /* 0x3f80000049497808 */ /* 0x000fe20004800000 */
[----:B------:R-:W-:Y:S01]  /*6020*/  FMUL.RZ R48, R48, 0.15915493667125701904 ;  /* 0x3e22f98330307820 */ /* 0x000fe2000040c000 */
[----:B------:R-:W-:Y:S02]  /*6030*/  ISETP.GE.U32.AND P1, PT, R62, UR23, PT ;  /* 0x000000173e007c0c */ /* 0x000fe4000bf26070 */
[----:B0-----:R-:W-:Y:S02]  /*6040*/  IADD3 R51, R31, 0xb, RZ ;  /* 0x0000000b1f337810 */ /* 0x001fe40007ffe0ff */
[----:B------:R-:W-:Y:S01]  /*6050*/  FSEL R62, R50, RZ, !P6 ;  /* 0x000000ff323e7208 */ /* 0x000fe20007000000 */
[----:B------:R-:W-:Y:S01]  /*6060*/  FMUL.FTZ R50, R8, R113 ;  /* 0x0000007108327220 */ /* 0x000fe20000410000 */
[----:B------:R-:W-:Y:S02]  /*6070*/  FSEL R64, R64, RZ, !P6 ;  /* 0x000000ff40407208 */ /* 0x000fe40007000000 */
[----:B------:R-:W-:-:S02]  /*6080*/  FSEL R63, R63, RZ, !P6 ;  /* 0x000000ff3f3f7208 */ /* 0x000fc40007000000 */
[----:B------:R-:W-:Y:S02]  /*6090*/  FSEL R61, R61, 1, !P6 ;  /* 0x3f8000003d3d7808 */ /* 0x000fe40007000000 */
[----:B------:R-:W-:Y:S01]  /*60a0*/  ISETP.GE.U32.AND P6, PT, R51, UR23, PT ;  /* 0x0000001733007c0c */ /* 0x000fe2000bfc6070 */
[C---:B------:R-:W-:Y:S02]  /*60b0*/  FMUL.FTZ R51, R3.reuse, R113 ;  /* 0x0000007103337220 */ /* 0x040fe40000410000 */
[-C--:B------:R-:W-:Y:S02]  /*60c0*/  FMUL.FTZ R21, R3, R116.reuse ;  /* 0x0000007403157220 */ /* 0x080fe40000410000 */
[C---:B------:R-:W-:Y:S01]  /*60d0*/  FMUL.FTZ R163, R8.reuse, R116 ;  /* 0x0000007408a37220 */ /* 0x040fe20000410000 */
[----:B------:R-:W0:Y:S01]  /*60e0*/  MUFU.COS R3, R48 ;  /* 0x0000003000037308 */ /* 0x000e220000000000 */
[----:B------:R-:W-:Y:S02]  /*60f0*/  FMUL.FTZ R162, R8, R115 ;  /* 0x0000007308a27220 */ /* 0x000fe40000410000 */
[----:B------:R-:W-:-:S05]  /*6100*/  FMUL.RZ R51, R51, 0.15915493667125701904 ;  /* 0x3e22f98333337820 */ /* 0x000fca000040c000 */
[----:B------:R1:W-:Y:S01]  /*6110*/  MUFU.EX2 R8, R50 ;  /* 0x0000003200087308 */ /* 0x0003e20000000800 */
[----:B------:R-:W-:Y:S02]  /*6120*/  FSEL R60, R60, RZ, !P5 ;  /* 0x000000ff3c3c7208 */ /* 0x000fe40006800000 */
[----:B------:R-:W-:-:S05]  /*6130*/  FSEL R59, R59, RZ, !P5 ;  /* 0x000000ff3b3b7208 */ /* 0x000fca0006800000 */
[----:B------:R-:W2:Y:S01]  /*6140*/  MUFU.SIN R48, R48 ;  /* 0x0000003000307308 */ /* 0x000ea20000000400 */
[----:B-1----:R-:W-:Y:S02]  /*6150*/  IADD3 R50, R31, 0xc, RZ ;  /* 0x0000000c1f327810 */ /* 0x002fe40007ffe0ff */
[----:B------:R-:W-:Y:S02]  /*6160*/  FSEL R57, R57, 1, !P5 ;  /* 0x3f80000039397808 */ /* 0x000fe40006800000 */
[----:B------:R-:W-:Y:S01]  /*6170*/  ISETP.GE.U32.AND P5, PT, R50, UR23, PT ;  /* 0x0000001732007c0c */ /* 0x000fe2000bfa6070 */
[C---:B------:R-:W-:Y:S02]  /*6180*/  FMUL.FTZ R35, R89.reuse, R35 ;  /* 0x0000002359237220 */ /* 0x040fe40000410000 */
[----:B------:R-:W-:Y:S01]  /*6190*/  MUFU.SIN R50, R51 ;  /* 0x0000003300327308 */ /* 0x000fe20000000400 */
[----:B------:R-:W-:Y:S01]  /*61a0*/  FMUL.FTZ R34, R89, R34 ;  /* 0x0000002259227220 */ /* 0x000fe20000410000 */
[----:B------:R-:W-:Y:S01]  /*61b0*/  IADD3 R165, R31, 0xe, RZ ;  /* 0x0000000e1fa57810 */ /* 0x000fe20007ffe0ff */
[----:B------:R-:W-:-:S05]  /*61c0*/  FMUL.FTZ R164, R88, R164 ;  /* 0x000000a458a47220 */ /* 0x000fca0000410000 */
[----:B------:R-:W1:Y:S01]  /*61d0*/  MUFU.COS R51, R51 ;  /* 0x0000003300337308 */ /* 0x000e620000000000 */
[----:B------:R-:W-:Y:S02]  /*61e0*/  FSEL R36, R36, RZ, !P2 ;  /* 0x000000ff24247208 */ /* 0x000fe40005000000 */
[----:B------:R-:W-:Y:S02]  /*61f0*/  FSEL R35, R35, RZ, !P2 ;  /* 0x000000ff23237208 */ /* 0x000fe40005000000 */
[----:B------:R-:W-:Y:S02]  /*6200*/  FSEL R34, R34, RZ, !P2 ;  /* 0x000000ff22227208 */ /* 0x000fe40005000000 */
[----:B------:R-:W-:Y:S02]  /*6210*/  FSEL R33, R33, 1, !P2 ;  /* 0x3f80000021217808 */ /* 0x000fe40005000000 */
[----:B------:R-:W-:Y:S01]  /*6220*/  ISETP.GE.U32.AND P2, PT, R165, UR23, PT ;  /* 0x00000017a5007c0c */ /* 0x000fe2000bf46070 */
[C---:B0-----:R-:W-:Y:S01]  /*6230*/  FMUL.FTZ R3, R4.reuse, R3 ;  /* 0x0000000304037220 */ /* 0x041fe20000410000 */
[----:B------:R-:W-:Y:S01]  /*6240*/  IADD3 R165, R31, 0xf, RZ ;  /* 0x0000000f1fa57810 */ /* 0x000fe20007ffe0ff */
[----:B--2---:R-:W-:Y:S01]  /*6250*/  FMUL.FTZ R4, R4, R48 ;  /* 0x0000003004047220 */ /* 0x004fe20000410000 */
[----:B------:R-:W-:Y:S01]  /*6260*/  FSEL R31, R164, RZ, !P1 ;  /* 0x000000ffa41f7208 */ /* 0x000fe20004800000 */
[----:B------:R-:W-:-:S02]  /*6270*/  FMUL.FTZ R164, R77, R76 ;  /* 0x0000004c4da47220 */ /* 0x000fc40000410000 */
[C---:B------:R-:W-:Y:S02]  /*6280*/  FMUL.FTZ R48, R80.reuse, R76 ;  /* 0x0000004c50307220 */ /* 0x040fe40000410000 */
[----:B------:R-:W-:Y:S02]  /*6290*/  FMUL.RZ R21, R21, 0.15915493667125701904 ;  /* 0x3e22f98315157820 */ /* 0x000fe4000040c000 */
[-C--:B------:R-:W-:Y:S02]  /*62a0*/  FFMA.FTZ R164, R80, R73.reuse, R164 ;  /* 0x0000004950a47223 */ /* 0x080fe400000100a4 */
[----:B------:R-:W-:Y:S01]  /*62b0*/  FFMA.FTZ R48, R77, R73, -R48 ;  /* 0x000000494d307223 */ /* 0x000fe20000010830 */
[----:B------:R-:W-:Y:S01]  /*62c0*/  MUFU.SIN R22, R21 ;  /* 0x0000001500167308 */ /* 0x000fe20000000400 */
[C---:B------:R-:W-:Y:S02]  /*62d0*/  FMUL.FTZ R13, R7.reuse, R13 ;  /* 0x0000000d070d7220 */ /* 0x040fe40000410000 */
[----:B------:R-:W-:-:S02]  /*62e0*/  FMUL.FTZ R14, R7, R14 ;  /* 0x0000000e070e7220 */ /* 0x000fc40000410000 */
[C---:B-1----:R-:W-:Y:S02]  /*62f0*/  FMUL.FTZ R7, R8.reuse, R51 ;  /* 0x0000003308077220 */ /* 0x042fe40000410000 */
[----:B------:R-:W-:Y:S01]  /*6300*/  FMUL.FTZ R8, R8, R50 ;  /* 0x0000003208087220 */ /* 0x000fe20000410000 */
[----:B------:R-:W-:Y:S01]  /*6310*/  MUFU.COS R21, R21 ;  /* 0x0000001500157308 */ /* 0x000fe20000000000 */
[C---:B------:R-:W-:Y:S02]  /*6320*/  FMUL.FTZ R51, R72.reuse, R164 ;  /* 0x000000a448337220 */ /* 0x040fe40000410000 */
[----:B------:R-:W-:-:S05]  /*6330*/  FMUL.FTZ R50, R72, R48 ;  /* 0x0000003048327220 */ /* 0x000fca0000410000 */
[----:B------:R-:W0:Y:S01]  /*6340*/  MUFU.EX2 R163, R163 ;  /* 0x000000a300a37308 */ /* 0x000e220000000800 */
[C---:B------:R-:W-:Y:S02]  /*6350*/  FFMA.FTZ R48, R69.reuse, R48, -R51 ;  /* 0x0000003045307223 */ /* 0x040fe40000010833 */
[----:B------:R-:W-:-:S05]  /*6360*/  FFMA.FTZ R164, R69, R164, R50 ;  /* 0x000000a445a47223 */ /* 0x000fca0000010032 */
[----:B------:R-:W1:Y:S01]  /*6370*/  MUFU.EX2 R162, R162 ;  /* 0x000000a200a27308 */ /* 0x000e620000000800 */
[CC--:B------:R-:W-:Y:S02]  /*6380*/  FMUL.FTZ R51, R79.reuse, R76.reuse ;  /* 0x0000004c4f337220 */ /* 0x0c0fe40000410000 */
[C---:B------:R-:W-:Y:S02]  /*6390*/  FMUL.FTZ R50, R78.reuse, R76 ;  /* 0x0000004c4e327220 */ /* 0x040fe40000410000 */
[-C--:B------:R-:W-:Y:S02]  /*63a0*/  FFMA.FTZ R51, R78, R73.reuse, R51 ;  /* 0x000000494e337223 */ /* 0x080fe40000010033 */
[----:B------:R-:W-:Y:S02]  /*63b0*/  FFMA.FTZ R50, R79, R73, -R50 ;  /* 0x000000494f327223 */ /* 0x000fe40000010832 */
[----:B------:R-:W-:Y:S02]  /*63c0*/  FADD.FTZ R51, R74, R51 ;  /* 0x000000334a337221 */ /* 0x000fe40000010000 */
[----:B------:R-:W-:-:S02]  /*63d0*/  FADD.FTZ R50, R75, R50 ;  /* 0x000000324b327221 */ /* 0x000fc40000010000 */
[C---:B0-----:R-:W-:Y:S02]  /*63e0*/  FMUL.FTZ R21, R163.reuse, R21 ;  /* 0x00000015a3157220 */ /* 0x041fe40000410000 */
[----:B------:R-:W-:Y:S02]  /*63f0*/  FMUL.FTZ R22, R163, R22 ;  /* 0x00000016a3167220 */ /* 0x000fe40000410000 */
[C---:B-1----:R-:W-:Y:S02]  /*6400*/  FMUL.FTZ R17, R162.reuse, R17 ;  /* 0x00000011a2117220 */ /* 0x042fe40000410000 */
[----:B------:R-:W-:Y:S02]  /*6410*/  FMUL.FTZ R18, R162, R18 ;  /* 0x00000012a2127220 */ /* 0x000fe40000410000 */
[C---:B------:R-:W-:Y:S02]  /*6420*/  FMUL.FTZ R163, R72.reuse, R51 ;  /* 0x0000003348a37220 */ /* 0x040fe40000410000 */
[----:B------:R-:W-:-:S02]  /*6430*/  FMUL.FTZ R162, R72, R50 ;  /* 0x0000003248a27220 */ /* 0x000fc40000410000 */
[C---:B------:R-:W-:Y:S02]  /*6440*/  FFMA.FTZ R50, R69.reuse, R50, -R163 ;  /* 0x0000003245327223 */ /* 0x040fe400000108a3 */
[----:B------:R-:W-:Y:S02]  /*6450*/  FFMA.FTZ R51, R69, R51, R162 ;  /* 0x0000003345337223 */ /* 0x000fe400000100a2 */
[C---:B------:R-:W-:Y:S02]  /*6460*/  FMUL.FTZ R162, R68.reuse, R48 ;  /* 0x0000003044a27220 */ /* 0x040fe40000410000 */
[----:B------:R-:W-:Y:S02]  /*6470*/  FMUL.FTZ R163, R68, R164 ;  /* 0x000000a444a37220 */ /* 0x000fe40000410000 */
[----:B------:R-:W-:Y:S02]  /*6480*/  FADD.FTZ R50, R71, R50 ;  /* 0x0000003247327221 */ /* 0x000fe40000010000 */
[----:B------:R-:W-:-:S02]  /*6490*/  FADD.FTZ R51, R70, R51 ;  /* 0x0000003346337221 */ /* 0x000fc40000010000 */
[C---:B------:R-:W-:Y:S02]  /*64a0*/  FFMA.FTZ R164, R65.reuse, R164, R162 ;  /* 0x000000a441a47223 */ /* 0x040fe400000100a2 */
[C---:B------:R-:W-:Y:S02]  /*64b0*/  FFMA.FTZ R48, R65.reuse, R48, -R163 ;  /* 0x0000003041307223 */ /* 0x040fe400000108a3 */
[CC--:B------:R-:W-:Y:S02]  /*64c0*/  FMUL.FTZ R162, R68.reuse, R50.reuse ;  /* 0x0000003244a27220 */ /* 0x0c0fe40000410000 */
[-C--:B------:R-:W-:Y:S02]  /*64d0*/  FMUL.FTZ R163, R68, R51.reuse ;  /* 0x0000003344a37220 */ /* 0x080fe40000410000 */
[C---:B------:R-:W-:Y:S02]  /*64e0*/  FFMA.FTZ R51, R65.reuse, R51, R162 ;  /* 0x0000003341337223 */ /* 0x040fe400000100a2 */
[----:B------:R-:W-:-:S02]  /*64f0*/  FFMA.FTZ R50, R65, R50, -R163 ;  /* 0x0000003241327223 */ /* 0x000fc400000108a3 */
[C---:B------:R-:W-:Y:S02]  /*6500*/  FMUL.FTZ R163, R64.reuse, R164 ;  /* 0x000000a440a37220 */ /* 0x040fe40000410000 */
[-C--:B------:R-:W-:Y:S02]  /*6510*/  FMUL.FTZ R162, R64, R48.reuse ;  /* 0x0000003040a27220 */ /* 0x080fe40000410000 */
[----:B------:R-:W-:Y:S02]  /*6520*/  FADD.FTZ R51, R66, R51 ;  /* 0x0000003342337221 */ /* 0x000fe40000010000 */
[----:B------:R-:W-:Y:S02]  /*6530*/  FADD.FTZ R50, R67, R50 ;  /* 0x0000003243327221 */ /* 0x000fe40000010000 */
[C---:B------:R-:W-:Y:S02]  /*6540*/  FFMA.FTZ R48, R61.reuse, R48, -R163 ;  /* 0x000000303d307223 */ /* 0x040fe400000108a3 */
[----:B------:R-:W-:-:S02]  /*6550*/  FFMA.FTZ R164, R61, R164, R162 ;  /* 0x000000a43da47223 */ /* 0x000fc400000100a2 */
[CC--:B------:R-:W-:Y:S02]  /*6560*/  FMUL.FTZ R163, R64.reuse, R51.reuse ;  /* 0x0000003340a37220 */ /* 0x0c0fe40000410000 */
[-C--:B------:R-:W-:Y:S02]  /*6570*/  FMUL.FTZ R162, R64, R50.reuse ;  /* 0x0000003240a27220 */ /* 0x080fe40000410000 */
[C---:B------:R-:W-:Y:S02]  /*6580*/  FFMA.FTZ R50, R61.reuse, R50, -R163 ;  /* 0x000000323d327223 */ /* 0x040fe400000108a3 */
[----:B------:R-:W-:Y:S02]  /*6590*/  FFMA.FTZ R51, R61, R51, R162 ;  /* 0x000000333d337223 */ /* 0x000fe400000100a2 */
[C---:B------:R-:W-:Y:S02]  /*65a0*/  FMUL.FTZ R162, R60.reuse, R48 ;  /* 0x000000303ca27220 */ /* 0x040fe40000410000 */
[----:B------:R-:W-:-:S02]  /*65b0*/  FMUL.FTZ R163, R60, R164 ;  /* 0x000000a43ca37220 */ /* 0x000fc40000410000 */
[----:B------:R-:W-:Y:S02]  /*65c0*/  FADD.FTZ R50, R63, R50 ;  /* 0x000000323f327221 */ /* 0x000fe40000010000 */
[----:B------:R-:W-:Y:S02]  /*65d0*/  FADD.FTZ R51, R62, R51 ;  /* 0x000000333e337221 */ /* 0x000fe40000010000 */
[C---:B------:R-:W-:Y:S02]  /*65e0*/  FFMA.FTZ R164, R57.reuse, R164, R162 ;  /* 0x000000a439a47223 */ /* 0x040fe400000100a2 */
[----:B------:R-:W-:Y:S02]  /*65f0*/  FFMA.FTZ R48, R57, R48, -R163 ;  /* 0x0000003039307223 */ /* 0x000fe400000108a3 */
[C---:B------:R-:W-:Y:S02]  /*6600*/  FMUL.FTZ R162, R60.reuse, R50 ;  /* 0x000000323ca27220 */ /* 0x040fe40000410000 */
[----:B------:R-:W-:-:S02]  /*6610*/  FMUL.FTZ R163, R60, R51 ;  /* 0x000000333ca37220 */ /* 0x000fc40000410000 */
[C---:B------:R-:W-:Y:S02]  /*6620*/  FFMA.FTZ R51, R57.reuse, R51, R162 ;  /* 0x0000003339337223 */ /* 0x040fe400000100a2 */
[----:B------:R-:W-:Y:S02]  /*6630*/  FFMA.FTZ R50, R57, R50, -R163 ;  /* 0x0000003239327223 */ /* 0x000fe400000108a3 */
[C---:B------:R-:W-:Y:S02]  /*6640*/  FMUL.FTZ R163, R56.reuse, R164 ;  /* 0x000000a438a37220 */ /* 0x040fe40000410000 */
[----:B------:R-:W-:Y:S02]  /*6650*/  FMUL.FTZ R162, R56, R48 ;  /* 0x0000003038a27220 */ /* 0x000fe40000410000 */
[----:B------:R-:W-:Y:S02]  /*6660*/  FADD.FTZ R51, R58, R51 ;  /* 0x000000333a337221 */ /* 0x000fe40000010000 */
[----:B------:R-:W-:-:S02]  /*6670*/  FADD.FTZ R50, R59, R50 ;  /* 0x000000323b327221 */ /* 0x000fc40000010000 */
[C---:B------:R-:W-:Y:S02]  /*6680*/  FFMA.FTZ R48, R37.reuse, R48, -R163 ;  /* 0x0000003025307223 */ /* 0x040fe400000108a3 */
[C---:B------:R-:W-:Y:S02]  /*6690*/  FFMA.FTZ R164, R37.reuse, R164, R162 ;  /* 0x000000a425a47223 */ /* 0x040fe400000100a2 */
[CC--:B------:R-:W-:Y:S02]  /*66a0*/  FMUL.FTZ R163, R56.reuse, R51.reuse ;  /* 0x0000003338a37220 */ /* 0x0c0fe40000410000 */
[-C--:B------:R-:W-:Y:S02]  /*66b0*/  FMUL.FTZ R162, R56, R50.reuse ;  /* 0x0000003238a27220 */ /* 0x080fe40000410000 */
[C---:B------:R-:W-:Y:S02]  /*66c0*/  FFMA.FTZ R50, R37.reuse, R50, -R163 ;  /* 0x0000003225327223 */ /* 0x040fe400000108a3 */
[----:B------:R-:W-:-:S02]  /*66d0*/  FFMA.FTZ R51, R37, R51, R162 ;  /* 0x0000003325337223 */ /* 0x000fc400000100a2 */
[C---:B------:R-:W-:Y:S02]  /*66e0*/  FMUL.FTZ R162, R36.reuse, R48 ;  /* 0x0000003024a27220 */ /* 0x040fe40000410000 */
[-C--:B------:R-:W-:Y:S02]  /*66f0*/  FMUL.FTZ R163, R36, R164.reuse ;  /* 0x000000a424a37220 */ /* 0x080fe40000410000 */
[----:B------:R-:W-:Y:S02]  /*6700*/  FADD.FTZ R50, R39, R50 ;  /* 0x0000003227327221 */ /* 0x000fe40000010000 */
[----:B------:R-:W-:Y:S02]  /*6710*/  FADD.FTZ R51, R38, R51 ;  /* 0x0000003326337221 */ /* 0x000fe40000010000 */
[C---:B------:R-:W-:Y:S02]  /*6720*/  FFMA.FTZ R164, R33.reuse, R164, R162 ;  /* 0x000000a421a47223 */ /* 0x040fe400000100a2 */
[----:B------:R-:W-:-:S02]  /*6730*/  FFMA.FTZ R48, R33, R48, -R163 ;  /* 0x0000003021307223 */ /* 0x000fc400000108a3 */
[-C--:B------:R-:W-:Y:S01]  /*6740*/  FMUL.FTZ R162, R36, R50.reuse ;  /* 0x0000003224a27220 */ /* 0x080fe20000410000 */
[----:B------:R-:W-:Y:S01]  /*6750*/  FSEL R32, R32, RZ, !P1 ;  /* 0x000000ff20207208 */ /* 0x000fe20004800000 */
[-C--:B------:R-:W-:Y:S02]  /*6760*/  FMUL.FTZ R163, R36, R51.reuse ;  /* 0x0000003324a37220 */ /* 0x080fe40000410000 */
[----:B------:R-:W-:Y:S01]  /*6770*/  FFMA.FTZ R51, R33, R51, R162 ;  /* 0x0000003321337223 */ /* 0x000fe200000100a2 */
[----:B------:R-:W-:Y:S01]  /*6780*/  FSEL R29, R29, 1, !P1 ;  /* 0x3f8000001d1d7808 */ /* 0x000fe20004800000 */
[----:B------:R-:W-:Y:S02]  /*6790*/  FFMA.FTZ R50, R33, R50, -R163 ;  /* 0x0000003221327223 */ /* 0x000fe400000108a3 */
[C---:B------:R-:W-:Y:S02]  /*67a0*/  FMUL.FTZ R163, R32.reuse, R164 ;  /* 0x000000a420a37220 */ /* 0x040fe40000410000 */
[----:B------:R-:W-:-:S02]  /*67b0*/  FMUL.FTZ R162, R32, R48 ;  /* 0x0000003020a27220 */ /* 0x000fc40000410000 */
[----:B------:R-:W-:Y:S02]  /*67c0*/  FADD.FTZ R51, R34, R51 ;  /* 0x0000003322337221 */ /* 0x000fe40000010000 */
[----:B------:R-:W-:Y:S02]  /*67d0*/  FADD.FTZ R50, R35, R50 ;  /* 0x0000003223327221 */ /* 0x000fe40000010000 */
[----:B------:R-:W-:Y:S02]  /*67e0*/  FMUL.FTZ R30, R88, R30 ;  /* 0x0000001e581e7220 */ /* 0x000fe40000410000 */
[C---:B------:R-:W-:Y:S02]  /*67f0*/  FFMA.FTZ R48, R29.reuse, R48, -R163 ;  /* 0x000000301d307223 */ /* 0x040fe400000108a3 */
[C---:B------:R-:W-:Y:S02]  /*6800*/  FFMA.FTZ R164, R29.reuse, R164, R162 ;  /* 0x000000a41da47223 */ /* 0x040fe400000100a2 */
[-C--:B------:R-:W-:Y:S01]  /*6810*/  FMUL.FTZ R163, R32, R51.reuse ;  /* 0x0000003320a37220 */ /* 0x080fe20000410000 */
[----:B------:R-:W-:Y:S01]  /*6820*/  FSEL R28, R28, RZ, !P0 ;  /* 0x000000ff1c1c7208 */ /* 0x000fe20004000000 */
[-C--:B------:R-:W-:Y:S01]  /*6830*/  FMUL.FTZ R162, R32, R50.reuse ;  /* 0x0000003220a27220 */ /* 0x080fe20000410000 */
[----:B------:R-:W-:Y:S01]  /*6840*/  FSEL R30, R30, RZ, !P1 ;  /* 0x000000ff1e1e7208 */ /* 0x000fe20004800000 */
[----:B------:R-:W-:Y:S01]  /*6850*/  FFMA.FTZ R50, R29, R50, -R163 ;  /* 0x000000321d327223 */ /* 0x000fe200000108a3 */
[----:B------:R-:W-:Y:S01]  /*6860*/  FSEL R27, R27, 1, !P0 ;  /* 0x3f8000001b1b7808 */ /* 0x000fe20004000000 */
[----:B------:R-:W-:-:S02]  /*6870*/  FFMA.FTZ R51, R29, R51, R162 ;  /* 0x000000331d337223 */ /* 0x000fc400000100a2 */
[C---:B------:R-:W-:Y:S02]  /*6880*/  FMUL.FTZ R162, R28.reuse, R48 ;  /* 0x000000301ca27220 */ /* 0x040fe40000410000 */
[----:B------:R-:W-:Y:S02]  /*6890*/  FMUL.FTZ R163, R28, R164 ;  /* 0x000000a41ca37220 */ /* 0x000fe40000410000 */
[----:B------:R-:W-:Y:S02]  /*68a0*/  FADD.FTZ R50, R31, R50 ;  /* 0x000000321f327221 */ /* 0x000fe40000010000 */
[----:B------:R-:W-:Y:S02]  /*68b0*/  FADD.FTZ R51, R30, R51 ;  /* 0x000000331e337221 */ /* 0x000fe40000010000 */
[----:B------:R-:W-:Y:S02]  /*68c0*/  FMUL.FTZ R24, R87, R24 ;  /* 0x0000001857187220 */ /* 0x000fe40000410000 */
[----:B------:R-:W-:-:S02]  /*68d0*/  FFMA.FTZ R164, R27, R164, R162 ;  /* 0x000000a41ba47223 */ /* 0x000fc400000100a2 */
[----:B------:R-:W-:Y:S02]  /*68e0*/  FMUL.FTZ R23, R87, R23 ;  /* 0x0000001757177220 */ /* 0x000fe40000410000 */
[C---:B------:R-:W-:Y:S02]  /*68f0*/  FFMA.FTZ R48, R27.reuse, R48, -R163 ;  /* 0x000000301b307223 */ /* 0x040fe400000108a3 */
[-C--:B------:R-:W-:Y:S01]  /*6900*/  FMUL.FTZ R162, R28, R50.reuse ;  /* 0x000000321ca27220 */ /* 0x080fe20000410000 */
[----:B------:R-:W-:Y:S01]  /*6910*/  FSEL R26, R26, RZ, !P4 ;  /* 0x000000ff1a1a7208 */ /* 0x000fe20006000000 */
[-C--:B------:R-:W-:Y:S01]  /*6920*/  FMUL.FTZ R163, R28, R51.reuse ;  /* 0x000000331ca37220 */ /* 0x080fe20000410000 */
[----:B------:R-:W-:Y:S01]  /*6930*/  FSEL R24, R24, RZ, !P0 ;  /* 0x000000ff18187208 */ /* 0x000fe20004000000 */
[----:B------:R-:W-:Y:S01]  /*6940*/  FFMA.FTZ R51, R27, R51, R162 ;  /* 0x000000331b337223 */ /* 0x000fe200000100a2 */
[----:B------:R-:W-:Y:S01]  /*6950*/  FSEL R23, R23, RZ, !P0 ;  /* 0x000000ff17177208 */ /* 0x000fe20004000000 */
[----:B------:R-:W-:Y:S01]  /*6960*/  FFMA.FTZ R50, R27, R50, -R163 ;  /* 0x000000321b327223 */ /* 0x000fe200000108a3 */
[----:B------:R-:W-:Y:S01]  /*6970*/  FSEL R25, R25, 1, !P4 ;  /* 0x3f80000019197808 */ /* 0x000fe20006000000 */
[----:B------:R-:W-:-:S02]  /*6980*/  FMUL.FTZ R163, R26, R164 ;  /* 0x000000a41aa37220 */ /* 0x000fc40000410000 */
[----:B------:R-:W-:Y:S02]  /*6990*/  FMUL.FTZ R162, R26, R48 ;  /* 0x000000301aa27220 */ /* 0x000fe40000410000 */
[----:B------:R-:W-:Y:S02]  /*69a0*/  FADD.FTZ R51, R24, R51 ;  /* 0x0000003318337221 */ /* 0x000fe40000010000 */
[----:B------:R-:W-:Y:S02]  /*69b0*/  FADD.FTZ R50, R23, R50 ;  /* 0x0000003217327221 */ /* 0x000fe40000010000 */
[C---:B------:R-:W-:Y:S02]  /*69c0*/  FMUL.FTZ R20, R86.reuse, R20 ;  /* 0x0000001456147220 */ /* 0x040fe40000410000 */
[----:B------:R-:W-:Y:S02]  /*69d0*/  FFMA.FTZ R48, R25, R48, -R163 ;  /* 0x0000003019307223 */ /* 0x000fe400000108a3 */
[----:B------:R-:W-:-:S02]  /*69e0*/  FMUL.FTZ R19, R86, R19 ;  /* 0x0000001356137220 */ /* 0x000fc40000410000 */
[C---:B------:R-:W-:Y:S02]  /*69f0*/  FFMA.FTZ R164, R25.reuse, R164, R162 ;  /* 0x000000a419a47223 */ /* 0x040fe400000100a2 */
[-C--:B------:R-:W-:Y:S01]  /*6a00*/  FMUL.FTZ R163, R26, R51.reuse ;  /* 0x000000331aa37220 */ /* 0x080fe20000410000 */
[----:B------:R-:W-:Y:S01]  /*6a10*/  FSEL R22, R22, RZ, !P6 ;  /* 0x000000ff16167208 */ /* 0x000fe20007000000 */
[-C--:B------:R-:W-:Y:S01]  /*6a20*/  FMUL.FTZ R162, R26, R50.reuse ;  /* 0x000000321aa27220 */ /* 0x080fe20000410000 */
[----:B------:R-:W-:Y:S01]  /*6a30*/  FSEL R20, R20, RZ, !P4 ;  /* 0x000000ff14147208 */ /* 0x000fe20006000000 */
[----:B------:R-:W-:Y:S01]  /*6a40*/  FFMA.FTZ R50, R25, R50, -R163 ;  /* 0x0000003219327223 */ /* 0x000fe200000108a3 */
[----:B------:R-:W-:Y:S01]  /*6a50*/  FSEL R19, R19, RZ, !P4 ;  /* 0x000000ff13137208 */ /* 0x000fe20006000000 */
[----:B------:R-:W-:Y:S01]  /*6a60*/  FFMA.FTZ R51, R25, R51, R162 ;  /* 0x0000003319337223 */ /* 0x000fe200000100a2 */
[----:B------:R-:W-:Y:S01]  /*6a70*/  FSEL R21, R21, 1, !P6 ;  /* 0x3f80000015157808 */ /* 0x000fe20007000000 */
[----:B------:R-:W-:-:S02]  /*6a80*/  FMUL.FTZ R162, R22, R48 ;  /* 0x0000003016a27220 */ /* 0x000fc40000410000 */
[-C--:B------:R-:W-:Y:S02]  /*6a90*/  FMUL.FTZ R163, R22, R164.reuse ;  /* 0x000000a416a37220 */ /* 0x080fe40000410000 */
[----:B------:R-:W-:Y:S02]  /*6aa0*/  FADD.FTZ R50, R20, R50 ;  /* 0x0000003214327221 */ /* 0x000fe40000010000 */
[----:B------:R-:W-:Y:S02]  /*6ab0*/  FADD.FTZ R51, R19, R51 ;  /* 0x0000003313337221 */ /* 0x000fe40000010000 */
[----:B------:R-:W-:Y:S02]  /*6ac0*/  FMUL.FTZ R15, R85, R15 ;  /* 0x0000000f550f7220 */ /* 0x000fe40000410000 */
[----:B------:R-:W-:Y:S02]  /*6ad0*/  FFMA.FTZ R164, R21, R164, R162 ;  /* 0x000000a415a47223 */ /* 0x000fe400000100a2 */
[----:B------:R-:W-:-:S02]  /*6ae0*/  FMUL.FTZ R16, R85, R16 ;  /* 0x0000001055107220 */ /* 0x000fc40000410000 */
[----:B------:R-:W-:Y:S02]  /*6af0*/  FFMA.FTZ R48, R21, R48, -R163 ;  /* 0x0000003015307223 */ /* 0x000fe400000108a3 */
[-C--:B------:R-:W-:Y:S01]  /*6b00*/  FMUL.FTZ R162, R22, R50.reuse ;  /* 0x0000003216a27220 */ /* 0x080fe20000410000 */
[----:B------:R-:W-:Y:S01]  /*6b10*/  FSEL R18, R18, RZ, !P5 ;  /* 0x000000ff12127208 */ /* 0x000fe20006800000 */
[-C--:B------:R-:W-:Y:S01]  /*6b20*/  FMUL.FTZ R163, R22, R51.reuse ;  /* 0x0000003316a37220 */ /* 0x080fe20000410000 */
[----:B------:R-:W-:Y:S01]  /*6b30*/  FSEL R15, R15, RZ, !P6 ;  /* 0x000000ff0f0f7208 */ /* 0x000fe20007000000 */
[C---:B------:R-:W-:Y:S01]  /*6b40*/  FFMA.FTZ R51, R21.reuse, R51, R162 ;  /* 0x0000003315337223 */ /* 0x040fe200000100a2 */
[----:B------:R-:W-:Y:S01]  /*6b50*/  FSEL R16, R16, RZ, !P6 ;  /* 0x000000ff10107208 */ /* 0x000fe20007000000 */
[----:B------:R-:W-:Y:S01]  /*6b60*/  FFMA.FTZ R50, R21, R50, -R163 ;  /* 0x0000003215327223 */ /* 0x000fe200000108a3 */
[----:B------:R-:W-:Y:S01]  /*6b70*/  FSEL R17, R17, 1, !P5 ;  /* 0x3f80000011117808 */ /* 0x000fe20006800000 */
[----:B------:R-:W-:-:S02]  /*6b80*/  FMUL.FTZ R163, R18, R164 ;  /* 0x000000a412a37220 */ /* 0x000fc40000410000 */
[----:B------:R-:W-:Y:S02]  /*6b90*/  FMUL.FTZ R162, R18, R48 ;  /* 0x0000003012a27220 */ /* 0x000fe40000410000 */
[----:B------:R-:W-:Y:S02]  /*6ba0*/  FADD.FTZ R51, R15, R51 ;  /* 0x000000330f337221 */ /* 0x000fe40000010000 */
[----:B------:R-:W-:Y:S02]  /*6bb0*/  FADD.FTZ R50, R16, R50 ;  /* 0x0000003210327221 */ /* 0x000fe40000010000 */
[----:B------:R-:W-:Y:S02]  /*6bc0*/  FMUL.FTZ R12, R84, R12 ;  /* 0x0000000c540c7220 */ /* 0x000fe40000410000 */
[C---:B------:R-:W-:Y:S01]  /*6bd0*/  FFMA.FTZ R48, R17.reuse, R48, -R163 ;  /* 0x0000003011307223 */ /* 0x040fe200000108a3 */
[----:B------:R-:W-:Y:S01]  /*6be0*/  FSEL R14, R14, RZ, !P3 ;  /* 0x000000ff0e0e7208 */ /* 0x000fe20005800000 */
[----:B------:R-:W-:-:S02]  /*6bf0*/  FFMA.FTZ R164, R17, R164, R162 ;  /* 0x000000a411a47223 */ /* 0x000fc400000100a2 */
[C---:B------:R-:W-:Y:S02]  /*6c00*/  FMUL.FTZ R163, R18.reuse, R51 ;  /* 0x0000003312a37220 */ /* 0x040fe40000410000 */
[-C--:B------:R-:W-:Y:S02]  /*6c10*/  FMUL.FTZ R162, R18, R50.reuse ;  /* 0x0000003212a27220 */ /* 0x080fe40000410000 */
[----:B------:R-:W-:Y:S01]  /*6c20*/  FMUL.FTZ R11, R84, R11 ;  /* 0x0000000b540b7220 */ /* 0x000fe20000410000 */
[----:B------:R-:W-:Y:S01]  /*6c30*/  FSEL R12, R12, RZ, !P5 ;  /* 0x000000ff0c0c7208 */ /* 0x000fe20006800000 */
[----:B------:R-:W-:Y:S01]  /*6c40*/  FFMA.FTZ R50, R17, R50, -R163 ;  /* 0x0000003211327223 */ /* 0x000fe200000108a3 */
[----:B------:R-:W-:Y:S01]  /*6c50*/  FSEL R13, R13, 1, !P3 ;  /* 0x3f8000000d0d7808 */ /* 0x000fe20005800000 */
[----:B------:R-:W-:Y:S01]  /*6c60*/  FFMA.FTZ R51, R17, R51, R162 ;  /* 0x0000003311337223 */ /* 0x000fe200000100a2 */
[----:B------:R-:W-:Y:S01]  /*6c70*/  FSEL R11, R11, RZ, !P5 ;  /* 0x000000ff0b0b7208 */ /* 0x000fe20006800000 */
[----:B------:R-:W-:-:S02]  /*6c80*/  FMUL.FTZ R162, R14, R48 ;  /* 0x000000300ea27220 */ /* 0x000fc40000410000 */
[----:B------:R-:W-:Y:S02]  /*6c90*/  FADD.FTZ R50, R12, R50 ;  /* 0x000000320c327221 */ /* 0x000fe40000010000 */
[-C--:B------:R-:W-:Y:S02]  /*6ca0*/  FMUL.FTZ R163, R14, R164.reuse ;  /* 0x000000a40ea37220 */ /* 0x080fe40000410000 */
[----:B------:R-:W-:Y:S02]  /*6cb0*/  FFMA.FTZ R164, R13, R164, R162 ;  /* 0x000000a40da47223 */ /* 0x000fe400000100a2 */
[----:B------:R-:W-:Y:S02]  /*6cc0*/  FADD.FTZ R51, R11, R51 ;  /* 0x000000330b337221 */ /* 0x000fe40000010000 */
[C---:B------:R-:W-:Y:S02]  /*6cd0*/  FMUL.FTZ R162, R83.reuse, R10 ;  /* 0x0000000a53a27220 */ /* 0x040fe40000410000 */
[----:B------:R-:W-:-:S02]  /*6ce0*/  FMUL.FTZ R9, R83, R9 ;  /* 0x0000000953097220 */ /* 0x000fc40000410000 */
[C---:B------:R-:W-:Y:S02]  /*6cf0*/  FMUL.FTZ R10, R14.reuse, R50 ;  /* 0x000000320e0a7220 */ /* 0x040fe40000410000 */
[C---:B------:R-:W-:Y:S02]  /*6d00*/  FFMA.FTZ R48, R13.reuse, R48, -R163 ;  /* 0x000000300d307223 */ /* 0x040fe400000108a3 */
[-C--:B------:R-:W-:Y:S02]  /*6d10*/  FMUL.FTZ R163, R14, R51.reuse ;  /* 0x000000330ea37220 */ /* 0x080fe40000410000 */
[----:B------:R-:W-:Y:S01]  /*6d20*/  FFMA.FTZ R51, R13, R51, R10 ;  /* 0x000000330d337223 */ /* 0x000fe2000001000a */
[----:B------:R-:W-:Y:S01]  /*6d30*/  FSEL R10, R9, RZ, !P3 ;  /* 0x000000ff090a7208 */ /* 0x000fe20005800000 */
[----:B------:R-:W-:Y:S01]  /*6d40*/  FFMA.FTZ R50, R13, R50, -R163 ;  /* 0x000000320d327223 */ /* 0x000fe200000108a3 */
[----:B------:R-:W-:Y:S02]  /*6d50*/  FSEL R9, R162, RZ, !P3 ;  /* 0x000000ffa2097208 */ /* 0x000fe40005800000 */
[----:B------:R-:W-:-:S03]  /*6d60*/  FSEL R8, R8, RZ, !P2 ;  /* 0x000000ff08087208 */ /* 0x000fc60005000000 */
[----:B------:R-:W-:Y:S01]  /*6d70*/  FADD.FTZ R50, R9, R50 ;  /* 0x0000003209327221 */ /* 0x000fe20000010000 */
[----:B------:R-:W-:Y:S01]  /*6d80*/  FSEL R7, R7, 1, !P2 ;  /* 0x3f80000007077808 */ /* 0x000fe20005000000 */
[----:B------:R-:W-:Y:S02]  /*6d90*/  FADD.FTZ R51, R10, R51 ;  /* 0x000000330a337221 */ /* 0x000fe40000010000 */
[C---:B------:R-:W-:Y:S02]  /*6da0*/  FMUL.FTZ R162, R82.reuse, R6 ;  /* 0x0000000652a27220 */ /* 0x040fe40000410000 */
[----:B------:R-:W-:Y:S02]  /*6db0*/  FMUL.FTZ R5, R82, R5 ;  /* 0x0000000552057220 */ /* 0x000fe40000410000 */
[C---:B------:R-:W-:Y:S02]  /*6dc0*/  FMUL.FTZ R6, R8.reuse, R50 ;  /* 0x0000003208067220 */ /* 0x040fe40000410000 */
[----:B------:R-:W-:-:S02]  /*6dd0*/  FMUL.FTZ R163, R8, R51 ;  /* 0x0000003308a37220 */ /* 0x000fc40000410000 */
[----:B------:R-:W-:Y:S01]  /*6de0*/  FFMA.FTZ R51, R7, R51, R6 ;  /* 0x0000003307337223 */ /* 0x000fe20000010006 */
[----:B------:R-:W-:Y:S01]  /*6df0*/  FSEL R6, R5, RZ, !P2 ;  /* 0x000000ff05067208 */ /* 0x000fe20005000000 */
[----:B------:R-:W-:Y:S01]  /*6e00*/  FFMA.FTZ R50, R7, R50, -R163 ;  /* 0x0000003207327223 */ /* 0x000fe200000108a3 */
[----:B------:R-:W-:Y:S02]  /*6e10*/  ISETP.GE.U32.AND P1, PT, R165, UR23, PT ;  /* 0x00000017a5007c0c */ /* 0x000fe4000bf26070 */
[----:B------:R-:W-:Y:S02]  /*6e20*/  FSEL R5, R162, RZ, !P2 ;  /* 0x000000ffa2057208 */ /* 0x000fe40005000000 */
[----:B------:R-:W-:Y:S01]  /*6e30*/  FSEL R4, R4, RZ, !P1 ;  /* 0x000000ff04047208 */ /* 0x000fe20004800000 */
[----:B------:R-:W-:Y:S02]  /*6e40*/  FMUL.FTZ R2, R81, R2 ;  /* 0x0000000251027220 */ /* 0x000fe40000410000 */
[----:B------:R-:W-:Y:S01]  /*6e50*/  FADD.FTZ R50, R5, R50 ;  /* 0x0000003205327221 */ /* 0x000fe20000010000 */
[----:B------:R-:W-:Y:S01]  /*6e60*/  FSEL R3, R3, 1, !P1 ;  /* 0x3f80000003037808 */ /* 0x000fe20004800000 */
[----:B------:R-:W-:-:S02]  /*6e70*/  FADD.FTZ R51, R6, R51 ;  /* 0x0000003306337221 */ /* 0x000fc40000010000 */
[----:B------:R-:W-:Y:S01]  /*6e80*/  FMUL.FTZ R162, R4, R50 ;  /* 0x0000003204a27220 */ /* 0x000fe20000410000 */
[----:B------:R-:W-:Y:S01]  /*6e90*/  FSEL R2, R2, RZ, !P1 ;  /* 0x000000ff02027208 */ /* 0x000fe20004800000 */
[----:B------:R-:W-:Y:S02]  /*6ea0*/  FMUL.FTZ R0, R81, R0 ;  /* 0x0000000051007220 */ /* 0x000fe40000410000 */
[-C--:B------:R-:W-:Y:S02]  /*6eb0*/  FMUL.FTZ R163, R4, R51.reuse ;  /* 0x0000003304a37220 */ /* 0x080fe40000410000 */
[C---:B------:R-:W-:Y:S01]  /*6ec0*/  FFMA.FTZ R51, R3.reuse, R51, R162 ;  /* 0x0000003303337223 */ /* 0x040fe200000100a2 */
[----:B------:R-:W-:Y:S01]  /*6ed0*/  FSEL R0, R0, RZ, !P1 ;  /* 0x000000ff00007208 */ /* 0x000fe20004800000 */
[----:B------:R-:W-:Y:S02]  /*6ee0*/  FFMA.FTZ R50, R3, R50, -R163 ;  /* 0x0000003203327223 */ /* 0x000fe400000108a3 */
[----:B------:R-:W-:-:S02]  /*6ef0*/  FADD.FTZ R51, R2, R51 ;  /* 0x0000003302337221 */ /* 0x000fc40000010000 */
[----:B------:R-:W-:-:S03]  /*6f00*/  FADD.FTZ R50, R0, R50 ;  /* 0x0000003200327221 */ /* 0x000fc60000010000 */
[----:B------:R-:W0:Y:S01]  /*6f10*/  SHFL.UP PT, R162, R51, 0x1, RZ ;  /* 0x0420000033a27989 */ /* 0x000e2200000e00ff */
[----:B------:R-:W-:-:S03]  /*6f20*/  FMUL.FTZ R165, R8, R164 ;  /* 0x000000a408a57220 */ /* 0x000fc60000410000 */
[----:B------:R-:W1:Y:S01]  /*6f30*/  SHFL.UP PT, R163, R50, 0x1, RZ ;  /* 0x0420000032a37989 */ /* 0x000e6200000e00ff */
[-C--:B------:R-:W-:Y:S02]  /*6f40*/  FFMA.FTZ R165, R7, R48.reuse, -R165 ;  /* 0x0000003007a57223 */ /* 0x080fe400000108a5 */
[----:B------:R-:W-:-:S04]  /*6f50*/  FMUL.FTZ R48, R8, R48 ;  /* 0x0000003008307220 */ /* 0x000fc80000410000 */
[----:B------:R-:W-:Y:S02]  /*6f60*/  FFMA.FTZ R48, R7, R164, R48 ;  /* 0x000000a407307223 */ /* 0x000fe40000010030 */
[----:B------:R-:W-:Y:S01]  /*6f70*/  FMUL.FTZ R164, R4, R165 ;  /* 0x000000a504a47220 */ /* 0x000fe20000410000 */
[----:B------:R-:W-:-:S03]  /*6f80*/  ISETP.GE.AND P0, PT, R129, 0x1, PT ;  /* 0x000000018100780c */ /* 0x000fc60003f06270 */
[-C--:B------:R-:W-:Y:S02]  /*6f90*/  FFMA.FTZ R164, R3, R48.reuse, R164 ;  /* 0x0000003003a47223 */ /* 0x080fe400000100a4 */
[----:B------:R-:W-:-:S04]  /*6fa0*/  FMUL.FTZ R48, R4, R48 ;  /* 0x0000003004307220 */ /* 0x000fc80000410000 */
[----:B------:R-:W-:Y:S02]  /*6fb0*/  FFMA.FTZ R48, R3, R165, -R48 ;  /* 0x000000a503307223 */ /* 0x000fe40000010830 */
[----:B0-----:R-:W-:-:S04]  /*6fc0*/  FMUL.FTZ R165, R164, R162 ;  /* 0x000000a2a4a57220 */ /* 0x001fc80000410000 */
[-C--:B-1----:R-:W-:Y:S02]  /*6fd0*/  FFMA.FTZ R165, R48, R163.reuse, -R165 ;  /* 0x000000a330a57223 */ /* 0x082fe400000108a5 */
[----:B------:R-:W-:Y:S02]  /*6fe0*/  FMUL.FTZ R163, R164, R163 ;  /* 0x000000a3a4a37220 */ /* 0x000fe40000410000 */
[----:B------:R-:W-:Y:S02]  /*6ff0*/  @P0 FADD.FTZ R50, R50, R165 ;  /* 0x000000a532320221 */ /* 0x000fe40000010000 */
[----:B------:R-:W0:Y:S01]  /*7000*/  SHFL.UP PT, R165, R48, 0x1, RZ ;  /* 0x0420000030a57989 */ /* 0x000e2200000e00ff */
[----:B------:R-:W-:-:S03]  /*7010*/  FFMA.FTZ R162, R48, R162, R163 ;  /* 0x000000a230a27223 */ /* 0x000fc600000100a3 */
[----:B------:R-:W1:Y:S01]  /*7020*/  SHFL.UP PT, R163, R164, 0x1, RZ ;  /* 0x04200000a4a37989 */ /* 0x000e6200000e00ff */
[----:B------:R-:W-:-:S03]  /*7030*/  @P0 FADD.FTZ R51, R51, R162 ;  /* 0x000000a233330221 */ /* 0x000fc60000010000 */
[----:B------:R-:W-:Y:S04]  /*7040*/  STS [R155.X4+0x4780], R144 ;  /* 0x004780909b007388 */ /* 0x000fe80000004800 */
[----:B------:R-:W2:Y:S04]  /*7050*/  SHFL.UP PT, R155, R50, 0x2, RZ ;  /* 0x04400000329b7989 */ /* 0x000ea800000e00ff */
[----:B------:R-:W3:Y:S01]  /*7060*/  SHFL.UP PT, R144, R51, 0x2, RZ ;  /* 0x0440000033907989 */ /* 0x000ee200000e00ff */
[----:B0-----:R-:W-:-:S04]  /*7070*/  FMUL.FTZ R162, R164, R165 ;  /* 0x000000a5a4a27220 */ /* 0x001fc80000410000 */
[-C--:B-1----:R-:W-:Y:S02]  /*7080*/  FFMA.FTZ R162, R48, R163.reuse, R162 ;  /* 0x000000a330a27223 */ /* 0x082fe400000100a2 */
[----:B------:R-:W-:-:S04]  /*7090*/  FMUL.FTZ R163, R164, R163 ;  /* 0x000000a3a4a37220 */ /* 0x000fc80000410000 */
[----:B------:R-:W-:Y:S01]  /*70a0*/  @P0 FFMA.FTZ R48, R48, R165, -R163 ;  /* 0x000000a530300223 */ /* 0x000fe200000108a3 */
[----:B------:R-:W-:-:S04]  /*70b0*/  FSEL R162, R164, R162, !P0 ;  /* 0x000000a2a4a27208 */ /* 0x000fc80004000000 */
[----:B------:R-:W0:Y:S04]  /*70c0*/  SHFL.UP PT, R164, R48, 0x2, RZ ;  /* 0x0440000030a47989 */ /* 0x000e2800000e00ff */
[----:B------:R-:W1:Y:S01]  /*70d0*/  SHFL.UP PT, R163, R162, 0x2, RZ ;  /* 0x04400000a2a37989 */ /* 0x000e6200000e00ff */
[----:B------:R-:W-:Y:S01]  /*70e0*/  ISETP.GE.AND P0, PT, R129, 0x2, PT ;  /* 0x000000028100780c */ /* 0x000fe20003f06270 */
[----:B--2---:R-:W-:-:S04]  /*70f0*/  FMUL.FTZ R165, R162, R155 ;  /* 0x0000009ba2a57220 */ /* 0x004fc80000410000 */
[-C--:B---3--:R-:W-:Y:S02]  /*7100*/  FFMA.FTZ R165, R48, R144.reuse, R165 ;  /* 0x0000009030a57223 */ /* 0x088fe400000100a5 */
[----:B------:R-:W-:-:S04]  /*7110*/  FMUL.FTZ R144, R162, R144 ;  /* 0x00000090a2907220 */ /* 0x000fc80000410000 */
[----:B------:R-:W-:Y:S02]  /*7120*/  FFMA.FTZ R144, R48, R155, -R144 ;  /* 0x0000009b30907223 */ /* 0x000fe40000010890 */
[----:B------:R-:W-:Y:S02]  /*7130*/  @P0 FADD.FTZ R51, R51, R165 ;  /* 0x000000a533330221 */ /* 0x000fe40000010000 */
[----:B------:R-:W-:Y:S02]  /*7140*/  @P0 FADD.FTZ R50, R50, R144 ;  /* 0x0000009032320221 */ /* 0x000fe40000010000 */
[----:B0-----:R-:W-:Y:S01]  /*7150*/  FMUL.FTZ R165, R162, R164 ;  /* 0x000000a4a2a57220 */ /* 0x001fe20000410000 */
[----:B------:R-:W0:Y:S03]  /*7160*/  SHFL.UP PT, R155, R51, 0x4, RZ ;  /* 0x04800000339b7989 */ /* 0x000e2600000e00ff */
[-C--:B-1----:R-:W-:Y:S01]  /*7170*/  FFMA.FTZ R165, R48, R163.reuse, R165 ;  /* 0x000000a330a57223 */ /* 0x082fe200000100a5 */
[----:B------:R-:W1:Y:S01]  /*7180*/  SHFL.UP PT, R144, R50, 0x4, RZ ;  /* 0x0480000032907989 */ /* 0x000e6200000e00ff */
[----:B------:R-:W-:-:S04]  /*7190*/  FMUL.FTZ R163, R162, R163 ;  /* 0x000000a3a2a37220 */ /* 0x000fc80000410000 */
[----:B------:R-:W-:Y:S01]  /*71a0*/  @P0 FFMA.FTZ R48, R48, R164, -R163 ;  /* 0x000000a430300223 */ /* 0x000fe200000108a3 */
[----:B------:R-:W-:-:S04]  /*71b0*/  FSEL R165, R162, R165, !P0 ;  /* 0x000000a5a2a57208 */ /* 0x000fc80004000000 */
[----:B------:R-:W2:Y:S04]  /*71c0*/  SHFL.UP PT, R163, R48, 0x4, RZ ;  /* 0x0480000030a37989 */ /* 0x000ea800000e00ff */
[----:B------:R-:W3:Y:S01]  /*71d0*/  SHFL.UP PT, R162, R165, 0x4, RZ ;  /* 0x04800000a5a27989 */ /* 0x000ee200000e00ff */
[----:B------:R-:W-:Y:S01]  /*71e0*/  ISETP.GE.AND P0, PT, R129, 0x4, PT ;  /* 0x000000048100780c */ /* 0x000fe20003f06270 */
[----:B0-----:R-:W-:-:S04]  /*71f0*/  FMUL.FTZ R164, R165, R155 ;  /* 0x0000009ba5a47220 */ /* 0x001fc80000410000 */
[-C--:B-1----:R-:W-:Y:S02]  /*7200*/  FFMA.FTZ R164, R48, R144.reuse, -R164 ;  /* 0x0000009030a47223 */ /* 0x082fe400000108a4 */
[----:B------:R-:W-:-:S06]  /*7210*/  FMUL.FTZ R144, R165, R144 ;  /* 0x00000090a5907220 */ /* 0x000fcc0000410000 */
[----:B------:R-:W-:Y:S02]  /*7220*/  @P0 FADD.FTZ R50, R50, R164 ;  /* 0x000000a432320221 */ /* 0x000fe40000010000 */
[C---:B------:R-:W-:Y:S02]  /*7230*/  FFMA.FTZ R144, R48.reuse, R155, R144 ;  /* 0x0000009b30907223 */ /* 0x040fe40000010090 */
[-C--:B--2---:R-:W-:Y:S02]  /*7240*/  FMUL.FTZ R164, R165, R163.reuse ;  /* 0x000000a3a5a47220 */ /* 0x084fe40000410000 */
[----:B------:R-:W-:Y:S02]  /*7250*/  @P0 FADD.FTZ R51, R51, R144 ;  /* 0x0000009033330221 */ /* 0x000fe40000010000 */
[CC--:B---3--:R-:W-:Y:S02]  /*7260*/  FFMA.FTZ R164, R48.reuse, R162.reuse, R164 ;  /* 0x000000a230a47223 */ /* 0x0c8fe400000100a4 */
[C---:B------:R-:W-:Y:S01]  /*7270*/  FMUL.FTZ R162, R165.reuse, R162 ;  /* 0x000000a2a5a27220 */ /* 0x040fe20000410000 */
[----:B------:R-:W0:Y:S02]  /*7280*/  SHFL.UP PT, R155, R51, 0x8, RZ ;  /* 0x05000000339b7989 */ /* 0x000e2400000e00ff */
[----:B------:R-:W-:Y:S01]  /*7290*/  FSEL R164, R165, R164, !P0 ;  /* 0x000000a4a5a47208 */ /* 0x000fe20004000000 */
[----:B------:R-:W-:Y:S01]  /*72a0*/  @P0 FFMA.FTZ R48, R48, R163, -R162 ;  /* 0x000000a330300223 */ /* 0x000fe200000108a2 */
[----:B------:R-:W1:Y:S04]  /*72b0*/  SHFL.UP PT, R144, R50, 0x8, RZ ;  /* 0x0500000032907989 */ /* 0x000e6800000e00ff */
[----:B------:R0:W-:Y:S04]  /*72c0*/  STS [R143.X4+0x4800], R159 ;  /* 0x0048009f8f007388 */ /* 0x0001e80000004800 */
[----:B------:R1:W-:Y:S04]  /*72d0*/  STS [R158.X4+0x4880], R156 ;  /* 0x0048809c9e007388 */ /* 0x0003e80000004800 */
[----:B------:R-:W2:Y:S04]  /*72e0*/  SHFL.UP PT, R143, R48, 0x8, RZ ;  /* 0x05000000308f7989 */ /* 0x000ea800000e00ff */
[----:B------:R-:W3:Y:S01]  /*72f0*/  SHFL.UP PT, R156, R164, 0x8, RZ ;  /* 0x05000000a49c7989 */ /* 0x000ee200000e00ff */
[----:B------:R-:W-:Y:S01]  /*7300*/  ISETP.GE.AND P0, PT, R129, 0x8, PT ;  /* 0x000000088100780c */ /* 0x000fe20003f06270 */
[----:B0-----:R-:W-:-:S02]  /*7310*/  FMUL.FTZ R159, R164, R155 ;  /* 0x0000009ba49f7220 */ /* 0x001fc40000410000 */
[----:B------:R-:W-:Y:S01]  /*7320*/  STS [R154.X4+0x4900], R45 ;  /* 0x0049002d9a007388 */ /* 0x000fe20000004800 */
[-C--:B-1----:R-:W-:Y:S02]  /*7330*/  FMUL.FTZ R158, R164, R144.reuse ;  /* 0x00000090a49e7220 */ /* 0x082fe40000410000 */
[C---:B------:R-:W-:Y:S01]  /*7340*/  FFMA.FTZ R159, R48.reuse, R144, -R159 ;  /* 0x00000090309f7223 */ /* 0x040fe2000001089f */
[----:B------:R-:W-:Y:S01]  /*7350*/  STS [R153.X4+0x4980], R152 ;  /* 0x0049809899007388 */ /* 0x000fe20000004800 */
[----:B------:R-:W-:-:S05]  /*7360*/  FFMA.FTZ R158, R48, R155, R158 ;  /* 0x0000009b309e7223 */ /* 0x000fca000001009e */
[----:B------:R-:W-:Y:S01]  /*7370*/  @P0 FADD.FTZ R50, R50, R159 ;  /* 0x0000009f32320221 */ /* 0x000fe20000010000 */
[----:B------:R2:W-:Y:S01]  /*7380*/  STS [R151.X4+0x4a00], R150 ;  /* 0x004a009697007388 */ /* 0x0005e20000004800 */
[----:B------:R-:W-:-:S03]  /*7390*/  @P0 FADD.FTZ R51, R51, R158 ;  /* 0x0000009e33330221 */ /* 0x000fc60000010000 */
[----:B------:R-:W0:Y:S01]  /*73a0*/  SHFL.UP PT, R144, R50, 0x10, RZ ;  /* 0x0600000032907989 */ /* 0x000e2200000e00ff */
[CC--:B--2---:R-:W-:Y:S02]  /*73b0*/  FMUL.FTZ R150, R164.reuse, R143.reuse ;  /* 0x0000008fa4967220 */ /* 0x0c4fe40000410000 */
[-C--:B---3--:R-:W-:Y:S02]  /*73c0*/  FMUL.FTZ R151, R164, R156.reuse ;  /* 0x0000009ca4977220 */ /* 0x088fe40000410000 */
[C---:B------:R-:W-:Y:S02]  /*73d0*/  FFMA.FTZ R150, R48.reuse, R156, R150 ;  /* 0x0000009c30967223 */ /* 0x040fe40000010096 */
[----:B------:R-:W-:Y:S01]  /*73e0*/  @P0 FFMA.FTZ R48, R48, R143, -R151 ;  /* 0x0000008f30300223 */ /* 0x000fe20000010897 */
[----:B------:R-:W-:Y:S02]  /*73f0*/  STS [R44.X4+0x4a80], R149 ;  /* 0x004a80952c007388 */ /* 0x000fe40000004800 */
[----:B------:R-:W-:-:S02]  /*7400*/  FSEL R150, R164, R150, !P0 ;  /* 0x00000096a4967208 */ /* 0x000fc40004000000 */
[----:B------:R-:W1:Y:S04]  /*7410*/  SHFL.UP PT, R45, R51, 0x10, RZ ;  /* 0x06000000332d7989 */ /* 0x000e6800000e00ff */
[----:B------:R-:W-:Y:S04]  /*7420*/  STS [R148.X4+0x4b00], R147 ;  /* 0x004b009394007388 */ /* 0x000fe80000004800 */
[----:B------:R-:W-:Y:S04]  /*7430*/  STS [R146.X4+0x4b80], R145 ;  /* 0x004b809192007388 */ /* 0x000fe80000004800 */
[----:B------:R-:W2:Y:S04]  /*7440*/  SHFL.UP PT, R44, R48, 0x10, RZ ;  /* 0x06000000302c7989 */ /* 0x000ea800000e00ff */
[----:B------:R0:W-:Y:S04]  /*7450*/  STS [R42.X4+0x4c00], R43 ;  /* 0x004c002b2a007388 */ /* 0x0001e80000004800 */
[----:B------:R-:W-:Y:S04]  /*7460*/  STS [R142.X4+0x4c80], R141 ;  /* 0x004c808d8e007388 */ /* 0x000fe80000004800 */
[----:B------:R-:W-:Y:S04]  /*7470*/  STS [R140.X4+0x4d00], R139 ;  /* 0x004d008b8c007388 */ /* 0x000fe80000004800 */
[----:B------:R-:W3:Y:S04]  /*7480*/  SHFL.UP PT, R139, R150, 0x10, RZ ;  /* 0x06000000968b7989 */ /* 0x000ee800000e00ff */
[----:B------:R-:W4:Y:S01]  /*7490*/  S2R R158, SR_TID.X ;  /* 0x00000000009e7919 */ /* 0x000f220000002100 */
[C---:B------:R-:W-:Y:S01]  /*74a0*/  ISETP.NE.AND P2, PT, R129.reuse, 0x1f, PT ;  /* 0x0000001f8100780c */ /* 0x040fe20003f45270 */
[C---:B0-----:R-:W-:Y:S01]  /*74b0*/  FMUL.FTZ R42, R150.reuse, R144 ;  /* 0x00000090962a7220 */ /* 0x041fe20000410000 */
[----:B------:R-:W-:Y:S01]  /*74c0*/  ISETP.GE.AND P1, PT, R129, 0x10, PT ;  /* 0x000000108100780c */ /* 0x000fe20003f26270 */
[----:B------:R-:W-:Y:S01]  /*74d0*/  STS [R40.X4+0x4d80], R138 ;  /* 0x004d808a28007388 */ /* 0x000fe20000004800 */
[----:B-1----:R-:W-:-:S03]  /*74e0*/  FMUL.FTZ R43, R150, R45 ;  /* 0x0000002d962b7220 */ /* 0x002fc60000410000 */
[----:B------:R0:W-:Y:S04]  /*74f0*/  STS [R137.X4+0x4e00], R136 ;  /* 0x004e008889007388 */ /* 0x0001e80000004800 */
[----:B------:R-:W-:Y:S04]  /*7500*/  STS [R135.X4+0x4e80], R134 ;  /* 0x004e808687007388 */ /* 0x000fe80000004800 */
[----:B------:R-:W-:Y:S01]  /*7510*/  STS [R133.X4+0x4f00], R132 ;  /* 0x004f008485007388 */ /* 0x000fe20000004800 */
[----:B0-----:R-:W-:-:S03]  /*7520*/  FFMA.FTZ R136, R48, R45, R42 ;  /* 0x0000002d30887223 */ /* 0x001fc6000001002a */
[----:B------:R-:W-:Y:S01]  /*7530*/  STS [R55.X4+0x4f80], R54 ;  /* 0x004f803637007388 */ /* 0x000fe20000004800 */
[----:B--2---:R-:W-:-:S03]  /*7540*/  FMUL.FTZ R45, R150, R44 ;  /* 0x0000002c962d7220 */ /* 0x004fc60000410000 */
[----:B------:R-:W-:Y:S01]  /*7550*/  STS [R53.X4+0x5000], R52 ;  /* 0x0050003435007388 */ /* 0x000fe20000004800 */
[----:B---3--:R-:W-:-:S03]  /*7560*/  FFMA.FTZ R45, R48, R139, R45 ;  /* 0x0000008b302d7223 */ /* 0x008fc6000001002d */
[----:B------:R-:W-:Y:S01]  /*7570*/  STS [R49.X4+0x5080], R47 ;  /* 0x0050802f31007388 */ /* 0x000fe20000004800 */
[----:B------:R-:W-:-:S03]  /*7580*/  FMUL.FTZ R139, R150, R139 ;  /* 0x0000008b968b7220 */ /* 0x000fc60000410000 */
[----:B------:R-:W-:Y:S04]  /*7590*/  STS [R41.X4+0x5100], R160 ;  /* 0x005100a029007388 */ /* 0x000fe80000004800 */
[----:B------:R4:W-:Y:S01]  /*75a0*/  STS [R46.X4+0x5180], R161 ;  /* 0x005180a12e007388 */ /* 0x0009e20000004800 */
[----:B------:R-:W-:Y:S01]  /*75b0*/  FFMA.FTZ R141, R48, R144, -R43 ;  /* 0x00000090308d7223 */ /* 0x000fe2000001082b */
[----:B------:R-:W-:-:S06]  /*75c0*/  NOP ;  /* 0x0000000000007918 */ /* 0x000fcc0000000000 */
[----:B----4-:R-:W-:Y:S01]  /*75d0*/  @!P2 SHF.R.U32.HI R46, RZ, 0x1, R158 ;  /* 0x00000001ff2ea819 */ /* 0x010fe2000001169e */
[----:B------:R-:W-:Y:S01]  /*75e0*/  @P1 FFMA.FTZ R48, R48, R44, -R139 ;  /* 0x0000002c30301223 */ /* 0x000fe2000001088b */
[----:B------:R-:W-:Y:S01]  /*75f0*/  FSEL R49, R150, R45, !P1 ;  /* 0x0000002d96317208 */ /* 0x000fe20004800000 */
[----:B------:R-:W-:Y:S01]  /*7600*/  LDS R47, [R157.X4+0x4208] ;  /* 0x004208009d2f7984 */ /* 0x000fe20000004800 */
[----:B------:R-:W-:-:S03]  /*7610*/  @!P2 LOP3.LUT R44, R46, 0x7ffffff0, RZ, 0xc0, !PT ;  /* 0x7ffffff02e2ca812 */ /* 0x000fc600078ec0ff */
[----:B------:R-:W0:Y:S04]  /*7620*/  LDS R46, [R157.X4+0x4200] ;  /* 0x004200009d2e7984 */ /* 0x000e280000004800 */
[----:B------:R-:W1:Y:S01]  /*7630*/  LDS R45, [R157.X4+0x4204] ;  /* 0x004204009d2d7984 */ /* 0x000e620000004800 */
[----:B------:R-:W-:Y:S01]  /*7640*/  LOP3.LUT P0, RZ, R158, 0x1f, RZ, 0xc0, !PT ;  /* 0x0000001f9eff7812 */ /* 0x000fe2000780c0ff */
[----:B------:R-:W-:Y:S02]  /*7650*/  HFMA2.MMA R41, -RZ, RZ, 0, 0 ;  /* 0x00000000ff297435 */ /* 0x000fe400000001ff */
[----:B------:R-:W-:Y:S01]  /*7660*/  HFMA2.MMA R42, -RZ, RZ, 0, 0 ;  /* 0x00000000ff2a7435 */ /* 0x000fe200000001ff */
[----:B------:R-:W-:Y:S02]  /*7670*/  ISETP.EQ.OR P0, PT, RZ, UR6, P0 ;  /* 0x00000006ff007c0c */ /* 0x000fe40008702670 */
[----:B------:R-:W-:-:S02]  /*7680*/  MOV R40, 0x3f800000 ;  /* 0x3f80000000287802 */ /* 0x000fc40000000f00 */
[----:B------:R-:W-:Y:S01]  /*7690*/  MOV R43, RZ ;  /* 0x000000ff002b7202 */ /* 0x000fe20000000f00 */
[----:B------:R-:W-:Y:S01]  /*76a0*/  @P1 FADD.FTZ R50, R50, R141 ;  /* 0x0000008d32321221 */ /* 0x000fe20000010000 */
[----:B------:R-:W-:Y:S01]  /*76b0*/  MOV R52, UR7 ;  /* 0x0000000700347c02 */ /* 0x000fe20008000f00 */
[----:B------:R-:W-:Y:S01]  /*76c0*/  @P1 FADD.FTZ R51, R51, R136 ;  /* 0x0000008833331221 */ /* 0x000fe20000010000 */
[----:B------:R-:W-:Y:S04]  /*76d0*/  LDS R165, [R157.X4+0x4214] ;  /* 0x004214009da57984 */ /* 0x000fe80000004800 */
[----:B------:R-:W-:Y:S04]  /*76e0*/  LDS R163, [R157.X4+0x4218] ;  /* 0x004218009da37984 */ /* 0x000fe80000004800 */
[----:B------:R-:W-:Y:S04]  /*76f0*/  @!P0 LDS.128 R40, [R52.X16+0x8460] ;  /* 0x0084600034288984 */ /* 0x000fe8000000cc00 */
[----:B------:R-:W-:Y:S04]  /*7700*/  LDS R156, [R157.X4+0x421c] ;  /* 0x00421c009d9c7984 */ /* 0x000fe80000004800 */
[----:B------:R-:W-:Y:S04]  /*7710*/  LDS R155, [R157.X4+0x4220] ;  /* 0x004220009d9b7984 */ /* 0x000fe80000004800 */
[----:B------:R-:W-:Y:S04]  /*7720*/  LDS R154, [R157.X4+0x4224] ;  /* 0x004224009d9a7984 */ /* 0x000fe80000004800 */
[----:B0-----:R-:W-:Y:S04]  /*7730*/  STL [R1+0x10], R46 ;  /* 0x0000102e01007387 */ /* 0x001fe80000100800 */
[----:B------:R-:W0:Y:S04]  /*7740*/  LDS R46, [R157.X4+0x420c] ;  /* 0x00420c009d2e7984 */ /* 0x000e280000004800 */
[----:B-1----:R-:W-:Y:S04]  /*7750*/  STL [R1+0xc], R45 ;  /* 0x00000c2d01007387 */ /* 0x002fe80000100800 */
[----:B------:R-:W1:Y:S04]  /*7760*/  LDS R45, [R157.X4+0x4210] ;  /* 0x004210009d2d7984 */ /* 0x000e680000004800 */
        /* <DEDUP_REMOVED lines=24> */
[----:B------:R-:W-:Y:S04]  /*78f0*/  STL [R1+0x8], R47 ;  /* 0x0000082f01007387 */ /* 0x000fe80000100800 */
[----:B0-----:R-:W-:Y:S04]  /*7900*/  STL [R1+0x4], R46 ;  /* 0x0000042e01007387 */ /* 0x001fe80000100800 */
[----:B-1----:R-:W-:Y:S04]  /*7910*/  STL [R1], R45 ;  /* 0x0000002d01007387 */ /* 0x002fe80000100800 */
        /* <DEDUP_REMOVED lines=72> */
.L_x_304:
        /* <DEDUP_REMOVED lines=16> */
.L_x_305:
[----:B------:R-:W-:Y:S05]  /*7ea0*/  BSYNC B0 ;  /* 0x0000000000007941 */ /* 0x000fea0003800000 */
.L_x_303:
[----:B------:R-:W1:Y:S01]  /*7eb0*/  S2R R54, SR_TID.X ;  /* 0x0000000000367919 */ /* 0x000e620000002100 */
[----:B------:R-:W-:Y:S03]  /*7ec0*/  BSSY B0, `(.L_x_306) ;  /* 0x0000082000007945 */ /* 0x000fe60003800000 */
[----:B------:R-:W-:Y:S01]  /*7ed0*/  BAR.SYNC.DEFER_BLOCKING 0x0 ;  /* 0x0000000000007b1d */ /* 0x000fe20000010000 */
[----:B-1----:R-:W-:-:S13]  /*7ee0*/  ISETP.NE.AND P0, PT, R54, RZ, PT ;  /* 0x000000ff3600720c */ /* 0x002fda0003f05270 */
        /* <DEDUP_REMOVED lines=12> */
[----:B------:R-:W-:-:S02]  /*7fb0*/  FADD.FTZ R40, R78, R40 ;  /* 0x000000284e287221 */ /* 0x000fc40000010000 */
[----:B------:R-:W-:Y:S02]  /*7fc0*/  FADD.FTZ R80, R79, R80 ;  /* 0x000000504f507221 */ /* 0x000fe40000010000 */
[C---:B------:R-:W-:Y:S02]  /*7fd0*/  FMUL.FTZ R41, R76.reuse, R40 ;  /* 0x000000284c297220 */ /* 0x040fe40000410000 */
[-C--:B------:R-:W-:Y:S02]  /*7fe0*/  FMUL.FTZ R76, R76, R80.reuse ;  /* 0x000000504c4c7220 */ /* 0x080fe40000410000 */
[C---:B------:R-:W-:Y:S02]  /*7ff0*/  FFMA.FTZ R41, R73.reuse, R80, -R41 ;  /* 0x0000005049297223 */ /* 0x040fe40000010829 */
[----:B------:R-:W-:Y:S02]  /*8000*/  FFMA.FTZ R76, R73, R40, R76 ;  /* 0x00000028494c7223 */ /* 0x000fe4000001004c */
[----:B------:R-:W-:-:S02]  /*8010*/  FADD.FTZ R41, R75, R41 ;  /* 0x000000294b297221 */ /* 0x000fc40000010000 */
[----:B------:R-:W-:Y:S02]  /*8020*/  FADD.FTZ R76, R74, R76 ;  /* 0x0000004c4a4c7221 */ /* 0x000fe40000010000 */
        /* <DEDUP_REMOVED lines=12> */
[C---:B------:R-:W-:Y:S02]  /*80f0*/  FMUL.FTZ R48, R64.reuse, R67 ;  /* 0x0000004340307220 */ /* 0x040fe40000410000 */
[-C--:B------:R-:W-:Y:S02]  /*8100*/  FMUL.FTZ R64, R64, R43.reuse ;  /* 0x0000002b40407220 */ /* 0x080fe40000410000 */
[C---:B------:R-:W-:Y:S02]  /*8110*/  FFMA.FTZ R49, R61.reuse, R43, R48 ;  /* 0x0000002b3d317223 */ /* 0x040fe40000010030 */
[----:B------:R-:W-:Y:S02]  /*8120*/  FFMA.FTZ R48, R61, R67, -R64 ;  /* 0x000000433d307223 */ /* 0x000fe40000010840 */
[----:B------:R-:W-:-:S02]  /*8130*/  FADD.FTZ R49, R62, R49 ;  /* 0x000000313e317221 */ /* 0x000fc40000010000 */
[----:B------:R-:W-:Y:S02]  /*8140*/  FADD.FTZ R48, R63, R48 ;  /* 0x000000303f307221 */ /* 0x000fe40000010000 */
[CC--:B------:R-:W-:Y:S02]  /*8150*/  FMUL.FTZ R50, R60.reuse, R49.reuse ;  /* 0x000000313c327220 */ /* 0x0c0fe40000410000 */
        /* <DEDUP_REMOVED lines=88> */
.L_x_307:
[----:B------:R-:W-:Y:S05]  /*86e0*/  BSYNC B0 ;  /* 0x0000000000007941 */ /* 0x000fea0003800000 */
.L_x_306:
[----:B-1----:R-:W2:Y:S04]  /*86f0*/  LDL.LU R3, [R1+0xc] ;  /* 0x00000c0001037983 */ /* 0x002ea80000300800 */
[----:B------:R-:W3:Y:S04]  /*8700*/  LDL.LU R12, [R1+0x4] ;  /* 0x00000400010c7983 */ /* 0x000ee80000300800 */
[----:B------:R-:W4:Y:S04]  /*8710*/  LDL.LU R8, [R1+0x10] ;  /* 0x0000100001087983 */ /* 0x000f280000300800 */
[----:B------:R-:W5:Y:S04]  /*8720*/  LDL.LU R4, [R1+0x8] ;  /* 0x0000080001047983 */ /* 0x000f680000300800 */
[----:B------:R-:W5:Y:S01]  /*8730*/  LDL.LU R2, [R1] ;  /* 0x0000000001027983 */ /* 0x000f620000300800 */
[----:B------:R-:W-:Y:S01]  /*8740*/  UIADD3 UR7, UR7, 0x1, URZ ;  /* 0x0000000107077890 */ /* 0x000fe2000fffe03f */
[----:B------:R-:W-:Y:S01]  /*8750*/  FMUL.FTZ R165, R165, R42 ;  /* 0x0000002aa5a57220 */ /* 0x000fe20000410000 */
[----:B------:R-:W-:Y:S01]  /*8760*/  ULDC UR16, c[0x0][0x16c] ;  /* 0x00005b0000107ab9 */ /* 0x000fe20000000800 */
[----:B------:R-:W-:Y:S01]  /*8770*/  FMUL.FTZ R156, R156, R43 ;  /* 0x0000002b9c9c7220 */ /* 0x000fe20000410000 */
[----:B------:R-:W-:Y:S01]  /*8780*/  UISETP.GE.AND UP0, UPT, UR7, UR16, UPT ;  /* 0x000000100700728c */ /* 0x000fe2000bf06270 */
[----:B------:R-:W-:-:S02]  /*8790*/  FMUL.FTZ R154, R154, R49 ;  /* 0x000000319a9a7220 */ /* 0x000fc40000410000 */
[----:B------:R-:W-:Y:S02]  /*87a0*/  FMUL.FTZ R152, R152, R51 ;  /* 0x0000003398987220 */ /* 0x000fe40000410000 */
[----:B------:R-:W-:Y:S01]  /*87b0*/  FMUL.FTZ R133, R133, R38 ;  /* 0x0000002685857220 */ /* 0x000fe20000410000 */
[----:B------:R-:W-:Y:S01]  /*87c0*/  PLOP3.LUT P0, PT, PT, PT, UP0, 0x80, 0x0 ;  /* 0x000000000000781c */ /* 0x000fe20003f0f008 */
        /* <DEDUP_REMOVED lines=35> */
[----:B--2---:R-:W-:Y:S02]  /*8a00*/  FMUL.FTZ R3, R3, R40 ;  /* 0x0000002803037220 */ /* 0x004fe40000410000 */
[----:B---3--:R-:W-:Y:S02]  /*8a10*/  FMUL.FTZ R76, R12, R76 ;  /* 0x0000004c0c4c7220 */ /* 0x008fe40000410000 */
[----:B----4-:R-:W-:Y:S02]  /*8a20*/  FFMA.FTZ R80, R8, R80, -R3 ;  /* 0x0000005008507223 */ /* 0x010fe40000010803 */
[----:B-----5:R-:W-:Y:S02]  /*8a30*/  FFMA.FTZ R41, R4, R41, -R76 ;  /* 0x0000002904297223 */ /* 0x020fe4000001084c */
[----:B------:R-:W-:-:S02]  /*8a40*/  FFMA.FTZ R111, R80, 2, R111 ;  /* 0x40000000506f7823 */ /* 0x000fc4000001006f */
[----:B------:R-:W-:Y:S02]  /*8a50*/  FFMA.FTZ R72, R2, R72, -R165 ;  /* 0x0000004802487223 */ /* 0x000fe400000108a5 */
[----:B------:R-:W-:Y:S02]  /*8a60*/  FFMA.FTZ R110, R41, 2, R110 ;  /* 0x40000000296e7823 */ /* 0x000fe4000001006e */
[----:B------:R-:W-:Y:S01]  /*8a70*/  FFMA.FTZ R109, R72, 2, R109 ;  /* 0x40000000486d7823 */ /* 0x000fe2000001006d */
[----:B------:R-:W-:Y:S01]  /*8a80*/  @P0 CALL.REL.NOINC `(.L_x_302) ;  /* 0x0000001000000944 */ /* 0x000fe20003c00000 */
[----:B------:R-:W-:Y:S05]  /*8a90*/  BRA `(.L_x_308) ;  /* 0xffffb2a000007947 */ /* 0x000fea000383ffff */
.L_x_302:
[----:B------:R-:W0:Y:S01]  /*8aa0*/  S2R R0, SR_TID.X ;  /* 0x0000000000007919 */ /* 0x000e220000002100 */
[----:B------:R-:W-:Y:S01]  /*8ab0*/  MOV R4, UR23 ;  /* 0x0000001700047c02 */ /* 0x000fe20008000f00 */
[----:B------:R-:W-:Y:S01]  /*8ac0*/  ULDC UR7, c[0x0][0x200] ;  /* 0x0000800000077ab9 */ /* 0x000fe20000000800 */
[----:B------:R-:W-:Y:S01]  /*8ad0*/  BSSY B0, `(.L_x_309) ;  /* 0x000008f000007945 */ /* 0x000fe20003800000 */
[----:B------:R-:W-:Y:S01]  /*8ae0*/  BAR.SYNC.DEFER_BLOCKING 0x0 ;  /* 0x0000000000007b1d */ /* 0x000fe20000010000 */
[----:B------:R-:W-:-:S05]  /*8af0*/  UIMAD UR7, UR20, UR7, URZ ;  /* 0x00000007140772a4 */ /* 0x000fca000f8e023f */
[----:B------:R-:W1:Y:S01]  /*8b00*/  S2R R3, SR_TID.X ;  /* 0x0000000000037919 */ /* 0x000e620000002100 */
[C---:B0-----:R-:W-:Y:S02]  /*8b10*/  SHF.L.U32 R2, R0.reuse, 0x4, RZ ;  /* 0x0000000400027819 */ /* 0x041fe400000006ff */
[----:B------:R-:W-:Y:S02]  /*8b20*/  SHF.L.U32 R0, R0, 0x4, RZ ;  /* 0x0000000400007819 */ /* 0x000fe400000006ff */
[----:B------:R-:W-:Y:S01]  /*8b30*/  LOP3.LUT R2, R2, 0xfffffe00, RZ, 0xc0, !PT ;  /* 0xfffffe0002027812 */ /* 0x000fe200078ec0ff */
[----:B------:R-:W-:Y:S01]  /*8b40*/  STS [R128.X4], R111 ;  /* 0x0000006f80007388 */ /* 0x000fe20000004800 */
[----:B------:R-:W-:Y:S02]  /*8b50*/  LOP3.LUT R0, R0, 0xfffffe00, RZ, 0xc0, !PT ;  /* 0xfffffe0000007812 */ /* 0x000fe400078ec0ff */
[CC--:B------:R-:W-:Y:S01]  /*8b60*/  IADD3 R6, R2.reuse, R129.reuse, RZ ;  /* 0x0000008102067210 */ /* 0x0c0fe20007ffe0ff */
[----:B------:R-:W-:Y:S01]  /*8b70*/  STS [R128.X4+0x4], R110 ;  /* 0x0000046e80007388 */ /* 0x000fe20000004800 */
[----:B------:R-:W-:-:S02]  /*8b80*/  IADD3 R5, R2, R129, RZ ;  /* 0x0000008102057210 */ /* 0x000fc40007ffe0ff */
[CC--:B------:R-:W-:Y:S01]  /*8b90*/  IADD3 R8, R2.reuse, R129.reuse, RZ ;  /* 0x0000008102087210 */ /* 0x0c0fe20007ffe0ff */
[----:B------:R-:W-:Y:S01]  /*8ba0*/  STS [R128.X4+0x8], R109 ;  /* 0x0000086d80007388 */ /* 0x000fe20000004800 */
[-C--:B------:R-:W-:Y:S02]  /*8bb0*/  IADD3 R7, R2, R129.reuse, RZ ;  /* 0x0000008102077210 */ /* 0x080fe40007ffe0ff */
[----:B------:R-:W-:Y:S01]  /*8bc0*/  IADD3 R5, R5, 0x20, RZ ;  /* 0x0000002005057810 */ /* 0x000fe20007ffe0ff */
[----:B------:R-:W0:Y:S01]  /*8bd0*/  S2R R2, SR_TID.X ;  /* 0x0000000000027919 */ /* 0x000e220000002100 */
[----:B------:R-:W-:Y:S02]  /*8be0*/  LEA.HI.SX32 R7, R7, R8, 0x1b ;  /* 0x0000000807077211 */ /* 0x000fe400078fdaff */
[----:B------:R-:W-:Y:S01]  /*8bf0*/  LEA.HI.SX32 R5, R5, R6, 0x1b ;  /* 0x0000000605057211 */ /* 0x000fe200078fdaff */
[----:B------:R-:W-:Y:S01]  /*8c00*/  STS [R128.X4+0xc], R108 ;  /* 0x00000c6c80007388 */ /* 0x000fe20000004800 */
[----:B------:R-:W-:-:S02]  /*8c10*/  IADD3 R6, R0, R129, RZ ;  /* 0x0000008100067210 */ /* 0x000fc40007ffe0ff */
[----:B-1----:R-:W-:Y:S01]  /*8c20*/  ISETP.NE.AND P0, PT, R3, RZ, PT ;  /* 0x000000ff0300720c */ /* 0x002fe20003f05270 */
[----:B------:R-:W-:Y:S01]  /*8c30*/  STS [R128.X4+0x10], R107 ;  /* 0x0000106b80007388 */ /* 0x000fe20000004800 */
[----:B------:R-:W-:-:S03]  /*8c40*/  IADD3 R6, R6, 0x40, RZ ;  /* 0x0000004006067810 */ /* 0x000fc60007ffe0ff */
[----:B------:R-:W-:Y:S04]  /*8c50*/  STS [R128.X4+0x14], R106 ;  /* 0x0000146a80007388 */ /* 0x000fe80000004800 */
[----:B------:R-:W-:Y:S04]  /*8c60*/  STS [R128.X4+0x18], R105 ;  /* 0x0000186980007388 */ /* 0x000fe80000004800 */
[----:B------:R-:W-:Y:S04]  /*8c70*/  STS [R128.X4+0x1c], R104 ;  /* 0x00001c6880007388 */ /* 0x000fe80000004800 */
[----:B------:R-:W-:Y:S01]  /*8c80*/  STS [R128.X4+0x20], R103 ;  /* 0x0000206780007388 */ /* 0x000fe20000004800 */
[----:B0-----:R-:W-:-:S03]  /*8c90*/  SHF.L.U32 R10, R2, 0x4, RZ ;  /* 0x00000004020a7819 */ /* 0x001fc600000006ff */
[----:B------:R-:W-:Y:S01]  /*8ca0*/  STS [R128.X4+0x24], R102 ;  /* 0x0000246680007388 */ /* 0x000fe20000004800 */
[----:B------:R-:W-:-:S03]  /*8cb0*/  LOP3.LUT R10, R10, 0xfffffe00, RZ, 0xc0, !PT ;  /* 0xfffffe000a0a7812 */ /* 0x000fc600078ec0ff */
[----:B------:R-:W-:Y:S01]  /*8cc0*/  STS [R128.X4+0x28], R101 ;  /* 0x0000286580007388 */ /* 0x000fe20000004800 */
[CC--:B------:R-:W-:Y:S02]  /*8cd0*/  IADD3 R8, R10.reuse, R129.reuse, RZ ;  /* 0x000000810a087210 */ /* 0x0c0fe40007ffe0ff */
[----:B------:R-:W-:Y:S01]  /*8ce0*/  IADD3 R12, R10, R129, RZ ;  /* 0x000000810a0c7210 */ /* 0x000fe20007ffe0ff */
[----:B------:R-:W-:Y:S04]  /*8cf0*/  STS [R128.X4+0x2c], R100 ;  /* 0x00002c6480007388 */ /* 0x000fe80000004800 */
[----:B------:R-:W-:Y:S04]  /*8d00*/  STS [R128.X4+0x30], R99 ;  /* 0x0000306380007388 */ /* 0x000fe80000004800 */
[----:B------:R-:W-:Y:S04]  /*8d10*/  STS [R128.X4+0x34], R98 ;  /* 0x0000346280007388 */ /* 0x000fe80000004800 */
[----:B------:R-:W-:Y:S04]  /*8d20*/  STS [R128.X4+0x38], R97 ;  /* 0x0000386180007388 */ /* 0x000fe80000004800 */
[----:B------:R-:W-:Y:S01]  /*8d30*/  STS [R128.X4+0x3c], R96 ;  /* 0x00003c6080007388 */ /* 0x000fe20000004800 */
[----:B------:R-:W-:-:S06]  /*8d40*/  NOP ;  /* 0x0000000000007918 */ /* 0x000fcc0000000000 */
[----:B------:R0:W-:Y:S04]  /*8d50*/  LDS R9, [R7.X4] ;  /* 0x0000000007097984 */ /* 0x0001e80000004800 */
[----:B------:R1:W-:Y:S01]  /*8d60*/  LDS R11, [R5.X4+0x80] ;  /* 0x00008000050b7984 */ /* 0x0003e20000004800 */
[CC--:B0-----:R-:W-:Y:S02]  /*8d70*/  IADD3 R7, R0.reuse, R129.reuse, RZ ;  /* 0x0000008100077210 */ /* 0x0c1fe40007ffe0ff */
[CC--:B-1----:R-:W-:Y:S02]  /*8d80*/  IADD3 R5, R0.reuse, R129.reuse, RZ ;  /* 0x0000008100057210 */ /* 0x0c2fe40007ffe0ff */
[----:B------:R-:W-:Y:S02]  /*8d90*/  IADD3 R0, R0, R129, RZ ;  /* 0x0000008100007210 */ /* 0x000fe40007ffe0ff */
[----:B------:R-:W-:-:S02]  /*8da0*/  LEA.HI.SX32 R6, R6, R7, 0x1b ;  /* 0x0000000706067211 */ /* 0x000fc400078fdaff */
[----:B------:R-:W-:Y:S02]  /*8db0*/  IADD3 R0, R0, 0x60, RZ ;  /* 0x0000006000007810 */ /* 0x000fe40007ffe0ff */
[----:B------:R-:W-:Y:S01]  /*8dc0*/  IADD3 R7, R10, R129, RZ ;  /* 0x000000810a077210 */ /* 0x000fe20007ffe0ff */
[----:B------:R0:W-:Y:S01]  /*8dd0*/  LDS R13, [R6.X4+0x100] ;  /* 0x00010000060d7984 */ /* 0x0001e20000004800 */
[----:B------:R-:W-:Y:S02]  /*8de0*/  LEA.HI.SX32 R0, R0, R5, 0x1b ;  /* 0x0000000500007211 */ /* 0x000fe400078fdaff */
[----:B------:R-:W-:Y:S02]  /*8df0*/  IADD3 R5, R10, R129, RZ ;  /* 0x000000810a057210 */ /* 0x000fe40007ffe0ff */
[----:B------:R-:W-:Y:S01]  /*8e00*/  IADD3 R7, R7, 0xa0, RZ ;  /* 0x000000a007077810 */ /* 0x000fe20007ffe0ff */
[----:B------:R1:W-:Y:S01]  /*8e10*/  LDS R15, [R0.X4+0x180] ;  /* 0x00018000000f7984 */ /* 0x0003e20000004800 */
[----:B0-----:R-:W-:-:S02]  /*8e20*/  SHF.L.U32 R6, R2, 0x4, RZ ;  /* 0x0000000402067819 */ /* 0x001fc400000006ff */
[----:B------:R-:W-:Y:S02]  /*8e30*/  IADD3 R2, R10, R129, RZ ;  /* 0x000000810a027210 */ /* 0x000fe40007ffe0ff */
[----:B------:R-:W-:Y:S01]  /*8e40*/  LOP3.LUT R6, R6, 0xfffffe00, RZ, 0xc0, !PT ;  /* 0xfffffe0006067812 */ /* 0x000fe200078ec0ff */
[----:B-1----:R-:W0:Y:S01]  /*8e50*/  S2R R0, SR_TID.X ;  /* 0x0000000000007919 */ /* 0x002e220000002100 */
[----:B------:R-:W-:Y:S02]  /*8e60*/  IADD3 R2, R2, 0xc0, RZ ;  /* 0x000000c002027810 */ /* 0x000fe40007ffe0ff */
[----:B------:R-:W-:Y:S02]  /*8e70*/  LEA.HI.SX32 R7, R7, R8, 0x1b ;  /* 0x0000000807077211 */ /* 0x000fe400078fdaff */
[----:B------:R-:W-:Y:S02]  /*8e80*/  LEA.HI.SX32 R2, R2, R5, 0x1b ;  /* 0x0000000502027211 */ /* 0x000fe400078fdaff */
[-C--:B------:R-:W-:Y:S01]  /*8e90*/  IADD3 R10, R10, R129.reuse, RZ ;  /* 0x000000810a0a7210 */ /* 0x080fe20007ffe0ff */
[----:B------:R-:W-:Y:S01]  /*8ea0*/  LDS R19, [R7.X4+0x280] ;  /* 0x0002800007137984 */ /* 0x000fe20000004800 */
[----:B------:R-:W-:-:S02]  /*8eb0*/  IADD3 R5, R6, R129, RZ ;  /* 0x0000008106057210 */ /* 0x000fc40007ffe0ff */
[----:B------:R-:W-:Y:S01]  /*8ec0*/  IADD3 R8, R6, R129, RZ ;  /* 0x0000008106087210 */ /* 0x000fe20007ffe0ff */
[----:B------:R1:W-:Y:S01]  /*8ed0*/  LDS R21, [R2.X4+0x300] ;  /* 0x0003000002157984 */ /* 0x0003e20000004800 */
[----:B------:R-:W-:-:S04]  /*8ee0*/  IADD3 R10, R10, 0x80, RZ ;  /* 0x000000800a0a7810 */ /* 0x000fc80007ffe0ff */
[----:B------:R-:W-:Y:S02]  /*8ef0*/  LEA.HI.SX32 R10, R10, R12, 0x1b ;  /* 0x0000000c0a0a7211 */ /* 0x000fe400078fdaff */
[CC--:B-1----:R-:W-:Y:S02]  /*8f00*/  IADD3 R2, R6.reuse, R129.reuse, RZ ;  /* 0x0000008106027210 */ /* 0x0c2fe40007ffe0ff */
[----:B------:R-:W-:Y:S01]  /*8f10*/  IADD3 R6, R6, R129, RZ ;  /* 0x0000008106067210 */ /* 0x000fe20007ffe0ff */
[----:B------:R1:W-:Y:S01]  /*8f20*/  LDS R17, [R10.X4+0x200] ;  /* 0x000200000a117984 */ /* 0x0003e20000004800 */
[----:B------:R-:W-:Y:S02]  /*8f30*/  IADD3 R2, R2, 0x100, RZ ;  /* 0x0000010002027810 */ /* 0x000fe40007ffe0ff */
[----:B------:R-:W-:Y:S02]  /*8f40*/  IADD3 R6, R6, 0xe0, RZ ;  /* 0x000000e006067810 */ /* 0x000fe40007ffe0ff */
[----:B0-----:R-:W-:-:S02]  /*8f50*/  SHF.L.U32 R7, R0, 0x4, RZ ;  /* 0x0000000400077819 */ /* 0x001fc400000006ff */
[----:B------:R-:W-:Y:S02]  /*8f60*/  LEA.HI.SX32 R6, R6, R8, 0x1b ;  /* 0x0000000806067211 */ /* 0x000fe400078fdaff */
[----:B------:R-:W-:Y:S02]  /*8f70*/  LEA.HI.SX32 R2, R2, R5, 0x1b ;  /* 0x0000000502027211 */ /* 0x000fe400078fdaff */
[----:B------:R-:W-:Y:S01]  /*8f80*/  LOP3.LUT R7, R7, 0xfffffe00, RZ, 0xc0, !PT ;  /* 0xfffffe0007077812 */ /* 0x000fe200078ec0ff */
[----:B------:R0:W-:Y:S01]  /*8f90*/  LDS R23, [R6.X4+0x380] ;  /* 0x0003800006177984 */ /* 0x0001e20000004800 */
[----:B-1----:R-:W-:Y:S02]  /*8fa0*/  SHF.L.U32 R10, R0, 0x4, RZ ;  /* 0x00000004000a7819 */ /* 0x002fe400000006ff */
[CC--:B------:R-:W-:Y:S01]  /*8fb0*/  IADD3 R0, R7.reuse, R129.reuse, RZ ;  /* 0x0000008107007210 */ /* 0x0c0fe20007ffe0ff */
[----:B------:R1:W-:Y:S01]  /*8fc0*/  LDS R25, [R2.X4+0x400] ;  /* 0x0004000002197984 */ /* 0x0003e20000004800 */
[----:B------:R-:W-:-:S02]  /*8fd0*/  IADD3 R5, R7, R129, RZ ;  /* 0x0000008107057210 */ /* 0x000fc40007ffe0ff */
[CC--:B------:R-:W-:Y:S02]  /*8fe0*/  IADD3 R8, R7.reuse, R129.reuse, RZ ;  /* 0x0000008107087210 */ /* 0x0c0fe40007ffe0ff */
[CC--:B0-----:R-:W-:Y:S02]  /*8ff0*/  IADD3 R6, R7.reuse, R129.reuse, RZ ;  /* 0x0000008107067210 */ /* 0x0c1fe40007ffe0ff */
[----:B------:R-:W-:Y:S02]  /*9000*/  IADD3 R0, R0, 0x160, RZ ;  /* 0x0000016000007810 */ /* 0x000fe40007ffe0ff */
[CC--:B-1----:R-:W-:Y:S02]  /*9010*/  IADD3 R2, R7.reuse, R129.reuse, RZ ;  /* 0x0000008107027210 */ /* 0x0c2fe40007ffe0ff */
[----:B------:R-:W-:Y:S02]  /*9020*/  IADD3 R7, R7, R129, RZ ;  /* 0x0000008107077210 */ /* 0x000fe40007ffe0ff */
[----:B------:R-:W-:-:S02]  /*9030*/  IADD3 R5, R5, 0x140, RZ ;  /* 0x0000014005057810 */ /* 0x000fc40007ffe0ff */
[----:B------:R-:W-:Y:S02]  /*9040*/  IADD3 R7, R7, 0x120, RZ ;  /* 0x0000012007077810 */ /* 0x000fe40007ffe0ff */
[----:B------:R-:W-:Y:S02]  /*9050*/  LEA.HI.SX32 R5, R5, R6, 0x1b ;  /* 0x0000000605057211 */ /* 0x000fe400078fdaff */
[----:B------:R-:W-:Y:S02]  /*9060*/  LEA.HI.SX32 R7, R7, R8, 0x1b ;  /* 0x0000000807077211 */ /* 0x000fe400078fdaff */
[----:B------:R-:W-:Y:S01]  /*9070*/  LEA.HI.SX32 R0, R0, R2, 0x1b ;  /* 0x0000000200007211 */ /* 0x000fe200078fdaff */
[----:B------:R0:W-:Y:S01]  /*9080*/  LDS R29, [R5.X4+0x500] ;  /* 0x00050000051d7984 */ /* 0x0001e20000004800 */
[----:B------:R-:W-:-:S03]  /*9090*/  LOP3.LUT R10, R10, 0xfffffe00, RZ, 0xc0, !PT ;  /* 0xfffffe000a0a7812 */ /* 0x000fc600078ec0ff */
[----:B------:R1:W-:Y:S01]  /*90a0*/  LDS R27, [R7.X4+0x480] ;  /* 0x00048000071b7984 */ /* 0x0003e20000004800 */
[CC--:B------:R-:W-:Y:S02]  /*90b0*/  IADD3 R2, R10.reuse, R129.reuse, RZ ;  /* 0x000000810a027210 */ /* 0x0c0fe40007ffe0ff */
[CC--:B------:R-:W-:Y:S01]  /*90c0*/  IADD3 R6, R10.reuse, R129.reuse, RZ ;  /* 0x000000810a067210 */ /* 0x0c0fe20007ffe0ff */
[----:B------:R2:W-:Y:S01]  /*90d0*/  LDS R31, [R0.X4+0x580] ;  /* 0x00058000001f7984 */ /* 0x0005e20000004800 */
[CC--:B0-----:R-:W-:Y:S02]  /*90e0*/  IADD3 R5, R10.reuse, R129.reuse, RZ ;  /* 0x000000810a057210 */ /* 0x0c1fe40007ffe0ff */
[CC--:B------:R-:W-:Y:S02]  /*90f0*/  IADD3 R8, R10.reuse, R129.reuse, RZ ;  /* 0x000000810a087210 */ /* 0x0c0fe40007ffe0ff */
[CC--:B-1----:R-:W-:Y:S02]  /*9100*/  IADD3 R7, R10.reuse, R129.reuse, RZ ;  /* 0x000000810a077210 */ /* 0x0c2fe40007ffe0ff */
[----:B------:R-:W-:-:S02]  /*9110*/  IADD3 R12, R10, R129, RZ ;  /* 0x000000810a0c7210 */ /* 0x000fc40007ffe0ff */
[CC--:B--2---:R-:W-:Y:S02]  /*9120*/  IADD3 R0, R10.reuse, R129.reuse, RZ ;  /* 0x000000810a007210 */ /* 0x0c4fe40007ffe0ff */
[----:B------:R-:W-:Y:S02]  /*9130*/  IADD3 R10, R10, R129, RZ ;  /* 0x000000810a0a7210 */ /* 0x000fe40007ffe0ff */
[----:B------:R-:W-:Y:S02]  /*9140*/  IADD3 R0, R0, 0x1e0, RZ ;  /* 0x000001e000007810 */ /* 0x000fe40007ffe0ff */
[----:B------:R-:W-:Y:S02]  /*9150*/  IADD3 R5, R5, 0x1c0, RZ ;  /* 0x000001c005057810 */ /* 0x000fe40007ffe0ff */
[----:B------:R-:W-:Y:S02]  /*9160*/  IADD3 R7, R7, 0x1a0, RZ ;  /* 0x000001a007077810 */ /* 0x000fe40007ffe0ff */
[----:B------:R-:W-:-:S02]  /*9170*/  IADD3 R10, R10, 0x180, RZ ;  /* 0x000001800a0a7810 */ /* 0x000fc40007ffe0ff */
[----:B------:R-:W-:Y:S02]  /*9180*/  LEA.HI.SX32 R7, R7, R8, 0x1b ;  /* 0x0000000807077211 */ /* 0x000fe400078fdaff */
[----:B------:R-:W-:Y:S02]  /*9190*/  LEA.HI.SX32 R10, R10, R12, 0x1b ;  /* 0x0000000c0a0a7211 */ /* 0x000fe400078fdaff */
[----:B------:R-:W-:Y:S01]  /*91a0*/  LEA.HI.SX32 R5, R5, R6, 0x1b ;  /* 0x0000000605057211 */ /* 0x000fe200078fdaff */
[----:B------:R0:W-:Y:S01]  /*91b0*/  LDS R35, [R7.X4+0x680] ;  /* 0x0006800007237984 */ /* 0x0001e20000004800 */
[----:B------:R-:W-:Y:S02]  /*91c0*/  LEA.HI.SX32 R0, R0, R2, 0x1b ;  /* 0x0000000200007211 */ /* 0x000fe400078fdaff */
[----:B------:R-:W-:Y:S01]  /*91d0*/  SHF.L.U32 R2, R3, 0x4, RZ ;  /* 0x0000000403027819 */ /* 0x000fe200000006ff */
[----:B------:R1:W-:Y:S03]  /*91e0*/  LDS R33, [R10.X4+0x600] ;  /* 0x000600000a217984 */ /* 0x0003e60000004800 */
[----:B------:R-:W-:Y:S01]  /*91f0*/  LOP3.LUT R2, R2, 0xfffffe00, RZ, 0xc0, !PT ;  /* 0xfffffe0002027812 */ /* 0x000fe200078ec0ff */
[----:B------:R-:W-:Y:S01]  /*9200*/  LDS R37, [R5.X4+0x700] ;  /* 0x0007000005257984 */ /* 0x000fe20000004800 */
[----:B0-----:R-:W-:-:S03]  /*9210*/  MOV R7, UR7 ;  /* 0x0000000700077c02 */ /* 0x001fc60008000f00 */
[----:B------:R-:W-:Y:S01]  /*9220*/  LDS R39, [R0.X4+0x780] ;  /* 0x0007800000277984 */ /* 0x000fe20000004800 */
[----:B-1----:R-:W-:Y:S01]  /*9230*/  LOP3.LUT R10, R2, 0x1f, R3, 0xf8, !PT ;  /* 0x0000001f020a7812 */ /* 0x002fe200078ef803 */
[C---:B------:R-:W-:Y:S02]  /*9240*/  IMAD.WIDE.U32 R2, R130.reuse, c[0x0][0x200], RZ ;  /* 0x0000800082027a25 */ /* 0x040fe400078e00ff */
[----:B------:R-:W-:Y:S01]  /*9250*/  @!P0 STS [0x2100], R4 ;  /* 0x00210004ff008388 */ /* 0x000fe20000000800 */
[----:B------:R-:W-:Y:S01]  /*9260*/  SHF.R.S32.HI R8, RZ, 0x1f, R10 ;  /* 0x0000001fff087819 */ /* 0x000fe2000001140a */
[----:B------:R-:W-:Y:S02]  /*9270*/  IMAD R7, R130, c[0x0][0x204], R7 ;  /* 0x0000810082077a24 */ /* 0x000fe400078e0207 */
[----:B------:R-:W-:Y:S03]  /*9280*/  BAR.SYNC.DEFER_BLOCKING 0x0 ;  /* 0x0000000000007b1d */ /* 0x000fe60000010000 */
[----:B------:R-:W-:-:S03]  /*9290*/  IADD3 R41, R3, R7, RZ ;  /* 0x0000000703297210 */ /* 0x000fc60007ffe0ff */
        /* <DEDUP_REMOVED lines=18> */
.L_x_310:
[----:B------:R-:W-:Y:S05]  /*93c0*/  BSYNC B0 ;  /* 0x0000000000007941 */ /* 0x000fea0003800000 */
.L_x_309:
[----:B------:R-:W-:Y:S01]  /*93d0*/  ULDC UR7, c[0x0][0x208] ;  /* 0x0000820000077ab9 */ /* 0x000fe20000000800 */
[----:B------:R-:W-:Y:S01]  /*93e0*/  MOV R3, R41 ;  /* 0x0000002900037202 */ /* 0x000fe20000000f00 */
[----:B------:R-:W-:Y:S01]  /*93f0*/  UIMAD UR7, UR21, UR7, URZ ;  /* 0x00000007150772a4 */ /* 0x000fe2000f8e023f */
[C---:B------:R-:W-:Y:S01]  /*9400*/  LOP3.LUT R5, R10.reuse, 0x20, RZ, 0xfc, !PT ;  /* 0x000000200a057812 */ /* 0x040fe200078efcff */
[----:B------:R-:W-:Y:S01]  /*9410*/  USHF.L.U32 UR16, UR6, 0xb, URZ ;  /* 0x0000000b06107899 */ /* 0x000fe2000800063f */
[C---:B0-----:R-:W-:Y:S01]  /*9420*/  LOP3.LUT R7, R10.reuse, 0x40, RZ, 0xfc, !PT ;  /* 0x000000400a077812 */ /* 0x041fe200078efcff */
[----:B------:R-:W-:Y:S01]  /*9430*/  IMAD.WIDE.U32 R2, R131, c[0x0][0x208], R2 ;  /* 0x0000820083027a25 */ /* 0x000fe200078e0002 */
[-C--:B------:R-:W-:Y:S01]  /*9440*/  ISETP.GE.AND P3, PT, R5, R0.reuse, PT ;  /* 0x000000000500720c */ /* 0x080fe20003f66270 */
[----:B------:R-:W-:Y:S01]  /*9450*/  UIADD3 UR6, UR6, 0x1, URZ ;  /* 0x0000000106067890 */ /* 0x000fe2000fffe03f */
[----:B------:R-:W-:Y:S01]  /*9460*/  MOV R4, UR7 ;  /* 0x0000000700047c02 */ /* 0x000fe20008000f00 */
[----:B------:R-:W-:Y:S01]  /*9470*/  USHF.R.S32.HI UR7, URZ, 0x1f, UR16 ;  /* 0x0000001f3f077899 */ /* 0x000fe20008011410 */
[-C--:B------:R-:W-:Y:S01]  /*9480*/  ISETP.GE.AND P4, PT, R7, R0.reuse, PT ;  /* 0x000000000700720c */ /* 0x080fe20003f86270 */
[----:B------:R-:W-:Y:S01]  /*9490*/  UIADD3 UR10, UP1, UR10, 0x4000, URZ ;  /* 0x000040000a0a7890 */ /* 0x000fe2000ff3e03f */
[----:B------:R-:W-:Y:S01]  /*94a0*/  LEA R5, P0, R10, c[0x0][0x258], 0x2 ;  /* 0x000096000a057a11 */ /* 0x000fe200078010ff */
[----:B------:R-:W-:Y:S01]  /*94b0*/  IMAD R7, R131, c[0x0][0x20c], R4 ;  /* 0x0000830083077a24 */ /* 0x000fe200078e0204 */
[----:B------:R-:W-:Y:S01]  /*94c0*/  IADD3 R4, P1, R2, UR16, RZ ;  /* 0x0000001002047c10 */ /* 0x000fe2000ff3e0ff */
[----:B------:R-:W-:Y:S01]  /*94d0*/  UIADD3 UR11, UP2, UR11, 0x4000, URZ ;  /* 0x000040000b0b7890 */ /* 0x000fe2000ff5e03f */
[C---:B------:R-:W-:Y:S01]  /*94e0*/  LOP3.LUT R9, R10.reuse, 0x60, RZ, 0xfc, !PT ;  /* 0x000000600a097812 */ /* 0x040fe200078efcff */
[----:B------:R-:W-:Y:S01]  /*94f0*/  UIADD3 UR8, UP3, UR8, 0x2000, URZ ;  /* 0x0000200008087890 */ /* 0x000fe2000ff7e03f */
[C---:B------:R-:W-:Y:S01]  /*9500*/  LOP3.LUT R41, R10.reuse, 0x80, RZ, 0xfc, !PT ;  /* 0x000000800a297812 */ /* 0x040fe200078efcff */
[----:B------:R-:W-:Y:S01]  /*9510*/  UIADD3 UR12, UP4, UR12, 0x2000, URZ ;  /* 0x000020000c0c7890 */ /* 0x000fe2000ff9e03f */
        /* <DEDUP_REMOVED lines=8> */
[----:B------:R-:W-:Y:S01]  /*95a0*/  ISETP.GE.AND P6, PT, R41, R0, PT ;  /* 0x000000002900720c */ /* 0x000fe20003fc6270 */
[----:B------:R-:W-:Y:S01]  /*95b0*/  UIADD3.X UR9, URZ, UR9, URZ, UP3, !UPT ;  /* 0x000000093f097290 */ /* 0x000fe20009ffe43f */
[C---:B------:R-:W-:Y:S01]  /*95c0*/  LOP3.LUT R5, R10.reuse, 0xa0, RZ, 0xfc, !PT ;  /* 0x000000a00a057812 */ /* 0x040fe200078efcff */
[----:B------:R-:W-:Y:S01]  /*95d0*/  UIADD3.X UR13, URZ, UR13, URZ, UP4, !UPT ;  /* 0x0000000d3f0d7290 */ /* 0x000fe2000a7fe43f */
[----:B------:R-:W-:-:S02]  /*95e0*/  LOP3.LUT R7, R10, 0xc0, RZ, 0xfc, !PT ;  /* 0x000000c00a077812 */ /* 0x000fc400078efcff */
[----:B------:R-:W-:Y:S02]  /*95f0*/  LEA.HI.X R3, R4, R8, R3, 0x2, P0 ;  /* 0x0000000804037211 */ /* 0x000fe400000f1403 */
[-C--:B------:R-:W-:Y:S02]  /*9600*/  ISETP.GE.AND P0, PT, R5, R0.reuse, PT ;  /* 0x000000000500720c */ /* 0x080fe40003f06270 */
[----:B------:R-:W-:Y:S01]  /*9610*/  ISETP.GE.AND P1, PT, R7, R0, PT ;  /* 0x000000000700720c */ /* 0x000fe20003f26270 */
[----:B------:R0:W-:Y:S01]  /*9620*/  @!P3 STG.E [R2.64+0x80], R11 ;  /* 0x0000800b0200b986 */ /* 0x0001e2000c101912 */
[C---:B------:R-:W-:Y:S02]  /*9630*/  LOP3.LUT R5, R10.reuse, 0x100, RZ, 0xfc, !PT ;  /* 0x000001000a057812 */ /* 0x040fe400078efcff */
[C---:B------:R-:W-:Y:S01]  /*9640*/  LOP3.LUT R7, R10.reuse, 0x120, RZ, 0xfc, !PT ;  /* 0x000001200a077812 */ /* 0x040fe200078efcff */
[----:B------:R0:W-:Y:S01]  /*9650*/  @!P4 STG.E [R2.64+0x100], R13 ;  /* 0x0001000d0200c986 */ /* 0x0001e2000c101912 */
[----:B------:R-:W-:-:S02]  /*9660*/  LOP3.LUT R9, R10, 0xe0, RZ, 0xfc, !PT ;  /* 0x000000e00a097812 */ /* 0x000fc400078efcff */
[-C--:B------:R-:W-:Y:S01]  /*9670*/  ISETP.GE.AND P3, PT, R5, R0.reuse, PT ;  /* 0x000000000500720c */ /* 0x080fe20003f66270 */
        /* <DEDUP_REMOVED lines=11> */
[C---:B------:R-:W-:Y:S01]  /*9730*/  LOP3.LUT R7, R10.reuse, 0x1a0, RZ, 0xfc, !PT ;  /* 0x000001a00a077812 */ /* 0x040fe200078efcff */
        /* <DEDUP_REMOVED lines=18> */
.L_x_311:
[----:B------:R-:W-:Y:S05]  /*9860*/  EXIT ;  /* 0x000000000000794d */ /* 0x000fea0003800000 */
.L_x_313:
        /* <DEDUP_REMOVED lines=9> */
.L_x_5326:


//--------------------- .text._Z25selective_scan_fwd_kernelI32Selective_Scan_fwd_kernel_traitsILi128ELi16ELi1ELb0ELb1ELb1ELb1EfN3c107complexIfEEEEv13SSMParamsBase --------------------------
	.section	.text._Z25selective_scan_fwd_kernelI32Selective_Scan_fwd_kernel_traitsILi128ELi16ELi1ELb0ELb1ELb1ELb1EfN3c107complexIfEEEEv13SSMParamsBase,"ax",@progbits
	.sectioninfo	@"SHI_REGISTERS=168"
	.align	128
        .global         _Z25selective_scan_fwd_kernelI32Selective_Scan_fwd_kernel_traitsILi128ELi16ELi1ELb0ELb1ELb1ELb1EfN3c107complexIfEEEEv13SSMParamsBase
        .type           _Z25selective_scan_fwd_kernelI32Selective_Scan_fwd_kernel_traitsILi128ELi16ELi1ELb0ELb1ELb1ELb1EfN3c107complexIfEEEEv13SSMParamsBase,@function
        .size           _Z25selective_scan_fwd_kernelI32Selective_Scan_fwd_kernel_traitsILi128ELi16ELi1ELb0ELb1ELb1ELb1EfN3c107complexIfEEEEv13SSMParamsBase,(.L_x_5327 - _Z25selective_scan_fwd_kernelI32Selective_Scan_fwd_kernel_traitsILi128ELi16ELi1ELb0ELb1ELb1ELb1EfN3c107complexIfEEEEv13SSMParamsBase)
        .other          _Z25selective_scan_fwd_kernelI32Selective_Scan_fwd_kernel_traitsILi128ELi16ELi1ELb0ELb1ELb1ELb1EfN3c107complexIfEEEEv13SSMParamsBase,@"STO_CUDA_ENTRY STV_DEFAULT"
_Z25selective_scan_fwd_kernelI32Selective_Scan_fwd_kernel_traitsILi128ELi16ELi1ELb0ELb1ELb1ELb1EfN3c107complexIfEEEEv13SSMParamsBase:
.text._Z25selective_scan_fwd_kernelI32Selective_Scan_fwd_kernel_traitsILi128ELi16ELi1ELb0ELb1ELb1ELb1EfN3c107complexIfEEEEv13SSMParamsBase:
        /* <DEDUP_REMOVED lines=137> */
.L_x_358:
        /* <DEDUP_REMOVED lines=262> */
.L_x_315:
[----:B------:R-:W-:Y:S05]  /*18f0*/  BSYNC B0 ;  /* 0x0000000000007941 */ /* 0x000fea0003800000 */
.L_x_314:
        /* <DEDUP_REMOVED lines=37> */
.L_x_317:
[----:B------:R-:W-:Y:S05]  /*1b50*/  BSYNC B0 ;  /* 0x0000000000007941 */ /* 0x000fea0003800000 */
.L_x_316:
        /* <DEDUP_REMOVED lines=35> */
.L_x_319:
[----:B------:R-:W-:Y:S05]  /*1d90*/  BSYNC B0 ;  /* 0x0000000000007941 */ /* 0x000fea0003800000 */
.L_x_318:
        /* <DEDUP_REMOVED lines=37> */
.L_x_321:
[----:B------:R-:W-:Y:S05]  /*1ff0*/  BSYNC B0 ;  /* 0x0000000000007941 */ /* 0x000fea0003800000 */
.L_x_320:
        /* <DEDUP_REMOVED lines=35> */
.L_x_323:
[----:B------:R-:W-:Y:S05]  /*2230*/  BSYNC B0 ;  /* 0x0000000000007941 */ /* 0x000fea0003800000 */
.L_x_322:
        /* <DEDUP_REMOVED lines=37> */
.L_x_325:
[----:B------:R-:W-:Y:S05]  /*2490*/  BSYNC B0 ;  /* 0x0000000000007941 */ /* 0x000fea0003800000 */
.L_x_324:
        /* <DEDUP_REMOVED lines=35> */
.L_x_327:
[----:B------:R-:W-:Y:S05]  /*26d0*/  BSYNC B0 ;  /* 0x0000000000007941 */ /* 0x000fea0003800000 */
.L_x_326:
        /* <DEDUP_REMOVED lines=37> */
.L_x_329:
[----:B------:R-:W-:Y:S05]  /*2930*/  BSYNC B0 ;  /* 0x0000000000007941 */ /* 0x000fea0003800000 */
.L_x_328:
        /* <DEDUP_REMOVED lines=35> */
.L_x_331:
[----:B------:R-:W-:Y:S05]  /*2b70*/  BSYNC B0 ;  /* 0x0000000000007941 */ /* 0x000fea0003800000 */
.L_x_330:
        /* <DEDUP_REMOVED lines=42> */
.L_x_333:
[----:B------:R-:W-:Y:S05]  /*2e20*/  BSYNC B0 ;  /* 0x0000000000007941 */ /* 0x000fea0003800000 */
.L_x_332:
        /* <DEDUP_REMOVED lines=33> */
.L_x_335:
[----:B------:R-:W-:Y:S05]  /*3040*/  BSYNC B0 ;  /* 0x0000000000007941 */ /* 0x000fea0003800000 */
.L_x_334:
        /* <DEDUP_REMOVED lines=33> */
.L_x_337:
[----:B------:R-:W-:Y:S05]  /*3260*/  BSYNC B0 ;  /* 0x0000000000007941 */ /* 0x000fea0003800000 */
.L_x_336:
        /* <DEDUP_REMOVED lines=33> */
.L_x_339:
[----:B------:R-:W-:Y:S05]  /*3480*/  BSYNC B0 ;  /* 0x0000000000007941 */ /* 0x000fea0003800000 */
.L_x_338:
        /* <DEDUP_REMOVED lines=33> */
.L_x_341:
[----:B------:R-:W-:Y:S05]  /*36a0*/  BSYNC B0 ;  /* 0x0000000000007941 */ /* 0x000fea0003800000 */
.L_x_340:
        /* <DEDUP_REMOVED lines=33> */
.L_x_343:
[----:B------:R-:W-:Y:S05]  /*38c0*/  BSYNC B0 ;  /* 0x0000000000007941 */ /* 0x000fea0003800000 */
.L_x_342:
        /* <DEDUP_REMOVED lines=33> */
.L_x_345:
[----:B------:R-:W-:Y:S05]  /*3ae0*/  BSYNC B0 ;  /* 0x0000000000007941 */ /* 0x000fea0003800000 */
.L_x_344:
        /* <DEDUP_REMOVED lines=37> */
.L_x_352:
        /* <DEDUP_REMOVED lines=1030> */
.L_x_348:
        /* <DEDUP_REMOVED lines=16> */
.L_x_349:
[----:B------:R-:W-:Y:S05]  /*7ea0*/  BSYNC B0 ;  /* 0x0000000000007941 */ /* 0x000fea0003800000 */
.L_x_347:
        /* <DEDUP_REMOVED lines=131> */
.L_x_351:
[----:B------:R-:W-:Y:S05]  /*86e0*/  BSYNC B0 ;  /* 0x0000000000007941 */ /* 0x000fea0003800000 */
.L_x_350:
        /* <DEDUP_REMOVED lines=59> */
.L_x_346:
[----:B------:R-:W0:Y:S01]  /*8aa0*/  S2R R2, SR_TID.X ;  /* 0x0000000000027919 */ /* 0x000e220000002100 */
[----:B------:R-:W-:Y:S01]  /*8ab0*/  MOV R0, UR23 ;  /* 0x0000001700007c02 */ /* 0x000fe20008000f00 */
[----:B------:R-:W-:Y:S01]  /*8ac0*/  ULDC UR7, c[0x0][0x200] ;  /* 0x0000800000077ab9 */ /* 0x000fe20000000800 */
[----:B------:R-:W-:Y:S01]  /*8ad0*/  BSSY B0, `(.L_x_353) ;  /* 0x000007f000007945 */ /* 0x000fe20003800000 */
[----:B------:R-:W-:Y:S01]  /*8ae0*/  BAR.SYNC.DEFER_BLOCKING 0x0 ;  /* 0x0000000000007b1d */ /* 0x000fe20000010000 */
[----:B------:R-:W-:Y:S01]  /*8af0*/  UIMAD UR7, UR20, UR7, URZ ;  /* 0x00000007140772a4 */ /* 0x000fe2000f8e023f */
[----:B------:R-:W-:Y:S01]  /*8b00*/  IMAD.WIDE.U32 R4, R130, c[0x0][0x200], RZ ;  /* 0x0000800082047a25 */ /* 0x000fe200078e00ff */
[----:B------:R-:W-:-:S04]  /*8b10*/  USHF.L.U32 UR16, UR6, 0xb, URZ ;  /* 0x0000000b06107899 */ /* 0x000fc8000800063f */
[----:B------:R-:W-:Y:S01]  /*8b20*/  USHF.R.S32.HI UR17, URZ, 0x1f, UR16 ;  /* 0x0000001f3f117899 */ /* 0x000fe20008011410 */
[----:B------:R-:W-:-:S05]  /*8b30*/  MOV R13, UR7 ;  /* 0x00000007000d7c02 */ /* 0x000fca0008000f00 */
[----:B------:R-:W-:Y:S01]  /*8b40*/  IMAD R13, R130, c[0x0][0x204], R13 ;  /* 0x00008100820d7a24 */ /* 0x000fe200078e020d */
[C---:B0-----:R-:W-:Y:S02]  /*8b50*/  SHF.L.U32 R38, R2.reuse, 0x4, RZ ;  /* 0x0000000402267819 */ /* 0x041fe400000006ff */
[----:B------:R-:W-:Y:S02]  /*8b60*/  ISETP.NE.AND P0, PT, R2, RZ, PT ;  /* 0x000000ff0200720c */ /* 0x000fe40003f05270 */
[----:B------:R-:W-:Y:S01]  /*8b70*/  LOP3.LUT R38, R38, 0xfffffe00, RZ, 0xc0, !PT ;  /* 0xfffffe0026267812 */ /* 0x000fe200078ec0ff */
[----:B------:R-:W-:Y:S03]  /*8b80*/  STS [R128.X4], R111 ;  /* 0x0000006f80007388 */ /* 0x000fe60000004800 */
[CC--:B------:R-:W-:Y:S01]  /*8b90*/  IADD3 R148, R38.reuse, R129.reuse, RZ ;  /* 0x0000008126947210 */ /* 0x0c0fe20007ffe0ff */
[----:B------:R-:W-:Y:S01]  /*8ba0*/  STS [R128.X4+0x4], R110 ;  /* 0x0000046e80007388 */ /* 0x000fe20000004800 */
[----:B------:R-:W-:-:S02]  /*8bb0*/  IADD3 R150, R38, R129, RZ ;  /* 0x0000008126967210 */ /* 0x000fc40007ffe0ff */
[CC--:B------:R-:W-:Y:S01]  /*8bc0*/  IADD3 R152, R38.reuse, R129.reuse, RZ ;  /* 0x0000008126987210 */ /* 0x0c0fe20007ffe0ff */
[----:B------:R-:W-:Y:S01]  /*8bd0*/  STS [R128.X4+0x8], R109 ;  /* 0x0000086d80007388 */ /* 0x000fe20000004800 */
[CC--:B------:R-:W-:Y:S02]  /*8be0*/  IADD3 R140, R38.reuse, R129.reuse, RZ ;  /* 0x00000081268c7210 */ /* 0x0c0fe40007ffe0ff */
[CC--:B------:R-:W-:Y:S01]  /*8bf0*/  IADD3 R142, R38.reuse, R129.reuse, RZ ;  /* 0x00000081268e7210 */ /* 0x0c0fe20007ffe0ff */
[----:B------:R-:W-:Y:S01]  /*8c00*/  STS [R128.X4+0xc], R108 ;  /* 0x00000c6c80007388 */ /* 0x000fe20000004800 */
[CC--:B------:R-:W-:Y:S02]  /*8c10*/  IADD3 R144, R38.reuse, R129.reuse, RZ ;  /* 0x0000008126907210 */ /* 0x0c0fe40007ffe0ff */
        /* <DEDUP_REMOVED lines=14> */
[-C--:B------:R-:W-:Y:S02]  /*8d00*/  IADD3 R149, R38, R129.reuse, RZ ;  /* 0x0000008126957210 */ /* 0x080fe40007ffe0ff */
[----:B------:R-:W-:Y:S01]  /*8d10*/  IADD3 R148, R148, 0x60, RZ ;  /* 0x0000006094947810 */ /* 0x000fe20007ffe0ff */
[----:B------:R-:W-:Y:S01]  /*8d20*/  STS [R128.X4+0x24], R102 ;  /* 0x0000246680007388 */ /* 0x000fe20000004800 */
[-C--:B------:R-:W-:Y:S02]  /*8d30*/  IADD3 R151, R38, R129.reuse, RZ ;  /* 0x0000008126977210 */ /* 0x080fe40007ffe0ff */
[----:B------:R-:W-:Y:S01]  /*8d40*/  IADD3 R150, R150, 0x40, RZ ;  /* 0x0000004096967810 */ /* 0x000fe20007ffe0ff */
[----:B------:R-:W-:Y:S01]  /*8d50*/  STS [R128.X4+0x28], R101 ;  /* 0x0000286580007388 */ /* 0x000fe20000004800 */
[----:B------:R-:W-:-:S02]  /*8d60*/  IADD3 R153, R38, R129, RZ ;  /* 0x0000008126997210 */ /* 0x000fc40007ffe0ff */
[----:B------:R-:W-:Y:S01]  /*8d70*/  IADD3 R152, R152, 0x20, RZ ;  /* 0x0000002098987810 */ /* 0x000fe20007ffe0ff */
[----:B------:R-:W-:Y:S01]  /*8d80*/  STS [R128.X4+0x2c], R100 ;  /* 0x00002c6480007388 */ /* 0x000fe20000004800 */
[CC--:B------:R-:W-:Y:S02]  /*8d90*/  IADD3 R155, R38.reuse, R129.reuse, RZ ;  /* 0x00000081269b7210 */ /* 0x0c0fe40007ffe0ff */
[CC--:B------:R-:W-:Y:S01]  /*8da0*/  IADD3 R154, R38.reuse, R129.reuse, RZ ;  /* 0x00000081269a7210 */ /* 0x0c0fe20007ffe0ff */
[----:B------:R-:W-:Y:S01]  /*8db0*/  STS [R128.X4+0x30], R99 ;  /* 0x0000306380007388 */ /* 0x000fe20000004800 */
[-C--:B------:R-:W-:Y:S02]  /*8dc0*/  IADD3 R141, R38, R129.reuse, RZ ;  /* 0x00000081268d7210 */ /* 0x080fe40007ffe0ff */
[----:B------:R-:W-:Y:S01]  /*8dd0*/  IADD3 R140, R140, 0xe0, RZ ;  /* 0x000000e08c8c7810 */ /* 0x000fe20007ffe0ff */
[----:B------:R-:W-:Y:S01]  /*8de0*/  STS [R128.X4+0x34], R98 ;  /* 0x0000346280007388 */ /* 0x000fe20000004800 */
[----:B------:R-:W-:-:S02]  /*8df0*/  IADD3 R143, R38, R129, RZ ;  /* 0x00000081268f7210 */ /* 0x000fc40007ffe0ff */
[----:B------:R-:W-:Y:S01]  /*8e00*/  IADD3 R142, R142, 0xc0, RZ ;  /* 0x000000c08e8e7810 */ /* 0x000fe20007ffe0ff */
[----:B------:R-:W-:Y:S01]  /*8e10*/  STS [R128.X4+0x38], R97 ;  /* 0x0000386180007388 */ /* 0x000fe20000004800 */
[-C--:B------:R-:W-:Y:S02]  /*8e20*/  IADD3 R145, R38, R129.reuse, RZ ;  /* 0x0000008126917210 */ /* 0x080fe40007ffe0ff */
[----:B------:R-:W-:Y:S01]  /*8e30*/  IADD3 R144, R144, 0xa0, RZ ;  /* 0x000000a090907810 */ /* 0x000fe20007ffe0ff */
[----:B------:R-:W-:Y:S01]  /*8e40*/  STS [R128.X4+0x3c], R96 ;  /* 0x00003c6080007388 */ /* 0x000fe20000004800 */
[-C--:B------:R-:W-:Y:S02]  /*8e50*/  IADD3 R147, R38, R129.reuse, RZ ;  /* 0x0000008126937210 */ /* 0x080fe40007ffe0ff */
[----:B------:R-:W-:Y:S02]  /*8e60*/  IADD3 R146, R146, 0x80, RZ ;  /* 0x0000008092927810 */ /* 0x000fe40007ffe0ff */
[----:B------:R-:W-:-:S02]  /*8e70*/  IADD3 R133, R38, R129, RZ ;  /* 0x0000008126857210 */ /* 0x000fc40007ffe0ff */
[----:B------:R-:W-:Y:S02]  /*8e80*/  IADD3 R132, R132, 0x160, RZ ;  /* 0x0000016084847810 */ /* 0x000fe40007ffe0ff */
[-C--:B------:R-:W-:Y:S02]  /*8e90*/  IADD3 R135, R38, R129.reuse, RZ ;  /* 0x0000008126877210 */ /* 0x080fe40007ffe0ff */
[----:B------:R-:W-:Y:S02]  /*8ea0*/  IADD3 R134, R134, 0x140, RZ ;  /* 0x0000014086867810 */ /* 0x000fe40007ffe0ff */
[-C--:B------:R-:W-:Y:S02]  /*8eb0*/  IADD3 R137, R38, R129.reuse, RZ ;  /* 0x0000008126897210 */ /* 0x080fe40007ffe0ff */
[----:B------:R-:W-:Y:S02]  /*8ec0*/  IADD3 R136, R136, 0x120, RZ ;  /* 0x0000012088887810 */ /* 0x000fe40007ffe0ff */
[----:B------:R-:W-:-:S02]  /*8ed0*/  IADD3 R139, R38, R129, RZ ;  /* 0x00000081268b7210 */ /* 0x000fc40007ffe0ff */
[----:B------:R-:W-:Y:S02]  /*8ee0*/  IADD3 R138, R138, 0x100, RZ ;  /* 0x000001008a8a7810 */ /* 0x000fe40007ffe0ff */
[CC--:B------:R-:W-:Y:S02]  /*8ef0*/  IADD3 R74, R38.reuse, R129.reuse, RZ ;  /* 0x00000081264a7210 */ /* 0x0c0fe40007ffe0ff */
[----:B------:R-:W-:Y:S02]  /*8f00*/  IADD3 R73, R73, 0x1e0, RZ ;  /* 0x000001e049497810 */ /* 0x000fe40007ffe0ff */
[CC--:B------:R-:W-:Y:S02]  /*8f10*/  IADD3 R76, R38.reuse, R129.reuse, RZ ;  /* 0x00000081264c7210 */ /* 0x0c0fe40007ffe0ff */
[----:B------:R-:W-:Y:S02]  /*8f20*/  IADD3 R75, R75, 0x1c0, RZ ;  /* 0x000001c04b4b7810 */ /* 0x000fe40007ffe0ff */
[----:B------:R-:W-:-:S02]  /*8f30*/  IADD3 R78, R38, R129, RZ ;  /* 0x00000081264e7210 */ /* 0x000fc40007ffe0ff */
[----:B------:R-:W-:Y:S02]  /*8f40*/  IADD3 R77, R77, 0x1a0, RZ ;  /* 0x000001a04d4d7810 */ /* 0x000fe40007ffe0ff */
[----:B------:R-:W-:Y:S02]  /*8f50*/  IADD3 R80, R38, R129, RZ ;  /* 0x0000008126507210 */ /* 0x000fe40007ffe0ff */
[----:B------:R-:W-:Y:S02]  /*8f60*/  IADD3 R79, R79, 0x180, RZ ;  /* 0x000001804f4f7810 */ /* 0x000fe40007ffe0ff */
[----:B------:R-:W-:Y:S01]  /*8f70*/  LEA.HI.SX32 R154, R154, R155, 0x1b ;  /* 0x0000009b9a9a7211 */ /* 0x000fe200078fdaff */
[----:B------:R-:W-:-:S06]  /*8f80*/  NOP ;  /* 0x0000000000007918 */ /* 0x000fcc0000000000 */
[----:B------:R-:W-:Y:S01]  /*8f90*/  LEA.HI.SX32 R152, R152, R153, 0x1b ;  /* 0x0000009998987211 */ /* 0x000fe200078fdaff */
[----:B------:R-:W-:Y:S01]  /*8fa0*/  LDS R11, [R154.X4] ;  /* 0x000000009a0b7984 */ /* 0x000fe20000004800 */
[----:B------:R-:W-:Y:S02]  /*8fb0*/  LEA.HI.SX32 R150, R150, R151, 0x1b ;  /* 0x0000009796967211 */ /* 0x000fe400078fdaff */
[----:B------:R-:W-:Y:S01]  /*8fc0*/  LEA.HI.SX32 R148, R148, R149, 0x1b ;  /* 0x0000009594947211 */ /* 0x000fe200078fdaff */
[----:B------:R-:W-:Y:S01]  /*8fd0*/  LDS R15, [R152.X4+0x80] ;  /* 0x00008000980f7984 */ /* 0x000fe20000004800 */
[----:B------:R-:W-:Y:S02]  /*8fe0*/  LEA.HI.SX32 R146, R146, R147, 0x1b ;  /* 0x0000009392927211 */ /* 0x000fe400078fdaff */
[----:B------:R-:W-:Y:S01]  /*8ff0*/  LEA.HI.SX32 R144, R144, R145, 0x1b ;  /* 0x0000009190907211 */ /* 0x000fe200078fdaff */
[----:B------:R-:W-:Y:S01]  /*9000*/  LDS R17, [R150.X4+0x100] ;  /* 0x0001000096117984 */ /* 0x000fe20000004800 */
[----:B------:R-:W-:-:S02]  /*9010*/  LEA.HI.SX32 R142, R142, R143, 0x1b ;  /* 0x0000008f8e8e7211 */ /* 0x000fc400078fdaff */
[----:B------:R-:W-:Y:S01]  /*9020*/  LEA.HI.SX32 R140, R140, R141, 0x1b ;  /* 0x0000008d8c8c7211 */ /* 0x000fe200078fdaff */
[----:B------:R-:W-:Y:S01]  /*9030*/  LDS R19, [R148.X4+0x180] ;  /* 0x0001800094137984 */ /* 0x000fe20000004800 */
        /* <DEDUP_REMOVED lines=12> */
[----:B------:R-:W-:-:S03]  /*9100*/  LOP3.LUT R71, R38, 0x1f, R2, 0xf8, !PT ;  /* 0x0000001f26477812 */ /* 0x000fc600078ef802 */
[----:B------:R-:W-:Y:S01]  /*9110*/  LDS R31, [R138.X4+0x400] ;  /* 0x000400008a1f7984 */ /* 0x000fe20000004800 */
[----:B------:R-:W-:Y:S02]  /*9120*/  SHF.R.S32.HI R49, RZ, 0x1f, R71 ;  /* 0x0000001fff317819 */ /* 0x000fe40000011447 */
[----:B------:R-:W-:Y:S01]  /*9130*/  IADD3 R2, P2, R71, UR16, RZ ;  /* 0x0000001047027c10 */ /* 0x000fe2000ff5e0ff */
[----:B------:R-:W-:Y:S03]  /*9140*/  LDS R33, [R136.X4+0x480] ;  /* 0x0004800088217984 */ /* 0x000fe60000004800 */
[----:B------:R-:W-:Y:S01]  /*9150*/  IADD3.X R3, R49, UR17, RZ, P2, !PT ;  /* 0x0000001131037c10 */ /* 0x000fe200097fe4ff */
        /* <DEDUP_REMOVED lines=22> */
.L_x_354:
[----:B------:R-:W-:Y:S05]  /*92c0*/  BSYNC B0 ;  /* 0x0000000000007941 */ /* 0x000fea0003800000 */
.L_x_353:
[----:B------:R-:W-:Y:S01]  /*92d0*/  ULDC UR7, c[0x0][0x208] ;  /* 0x0000820000077ab9 */ /* 0x000fe20000000800 */
[----:B------:R-:W-:Y:S01]  /*92e0*/  IADD3 R5, R5, R13, RZ ;  /* 0x0000000d05057210 */ /* 0x000fe20007ffe0ff */
[----:B------:R-:W-:Y:S01]  /*92f0*/  UIMAD UR7, UR21, UR7, URZ ;  /* 0x00000007150772a4 */ /* 0x000fe2000f8e023f */
[C---:B------:R-:W-:Y:S02]  /*9300*/  LOP3.LUT R6, R71.reuse, 0x40, RZ, 0xfc, !PT ;  /* 0x0000004047067812 */ /* 0x040fe400078efcff */
[----:B------:R-:W-:Y:S01]  /*9310*/  LOP3.LUT R10, R71, 0xc0, RZ, 0xfc, !PT ;  /* 0x000000c0470a7812 */ /* 0x000fe200078efcff */
[----:B------:R-:W-:Y:S01]  /*9320*/  IMAD.WIDE.U32 R4, R131, c[0x0][0x208], R4 ;  /* 0x0000820083047a25 */ /* 0x000fe200078e0004 */
[----:B------:R-:W-:Y:S02]  /*9330*/  ISETP.GE.AND P3, PT, R6, R47, PT ;  /* 0x0000002f0600720c */ /* 0x000fe40003f66270 */
[----:B------:R-:W-:Y:S01]  /*9340*/  MOV R0, UR7 ;  /* 0x0000000700007c02 */ /* 0x000fe20008000f00 */
[----:B------:R-:W-:Y:S01]  /*9350*/  ULDC UR7, c[0x0][0x1f0] ;  /* 0x00007c0000077ab9 */ /* 0x000fe20000000800 */
[----:B------:R-:W-:Y:S01]  /*9360*/  IADD3 R7, P2, R4, UR16, RZ ;  /* 0x0000001004077c10 */ /* 0x000fe2000ff5e0ff */
[----:B------:R-:W-:Y:S01]  /*9370*/  UIMAD UR7, UR20, UR7, URZ ;  /* 0x00000007140772a4 */ /* 0x000fe2000f8e023f */
[----:B------:R-:W-:Y:S01]  /*9380*/  LEA R4, P1, R71, c[0x0][0x258], 0x2 ;  /* 0x0000960047047a11 */ /* 0x000fe200078210ff */
[----:B0-----:R-:W-:Y:S01]  /*9390*/  IMAD R9, R131, c[0x0][0x20c], R0 ;  /* 0x0000830083097a24 */ /* 0x001fe200078e0200 */
[----:B------:R-:W-:-:S02]  /*93a0*/  LOP3.LUT R0, R71, 0x20, RZ, 0xfc, !PT ;  /* 0x0000002047007812 */ /* 0x000fc400078efcff */
[-C--:B------:R-:W-:Y:S02]  /*93b0*/  ISETP.GE.AND P5, PT, R10, R47.reuse, PT ;  /* 0x0000002f0a00720c */ /* 0x080fe40003fa6270 */
[----:B------:R-:W-:Y:S02]  /*93c0*/  IADD3.X R8, R9, UR17, R5, P2, !PT ;  /* 0x0000001109087c10 */ /* 0x000fe400097fe405 */
[----:B------:R-:W-:Y:S02]  /*93d0*/  LEA.HI.X R5, R71, c[0x0][0x25c], R49, 0x2, P1 ;  /* 0x0000970047057a11 */ /* 0x000fe400008f1431 */
[C---:B------:R-:W-:Y:S02]  /*93e0*/  LEA R4, P1, R7.reuse, R4, 0x2 ;  /* 0x0000000407047211 */ /* 0x040fe400078210ff */
[----:B------:R-:W-:Y:S02]  /*93f0*/  ISETP.GE.AND P2, PT, R0, R47, PT ;  /* 0x0000002f0000720c */ /* 0x000fe40003f46270 */
[----:B------:R-:W-:-:S02]  /*9400*/  LEA.HI.X R5, R7, R5, R8, 0x2, P1 ;  /* 0x0000000507057211 */ /* 0x000fc400008f1408 */
[C---:B------:R-:W-:Y:S02]  /*9410*/  LOP3.LUT R7, R71.reuse, 0x60, RZ, 0xfc, !PT ;  /* 0x0000006047077812 */ /* 0x040fe400078efcff */
[----:B------:R-:W-:Y:S01]  /*9420*/  LOP3.LUT R8, R71, 0x80, RZ, 0xfc, !PT ;  /* 0x0000008047087812 */ /* 0x000fe200078efcff */
[----:B------:R-:W-:Y:S01]  /*9430*/  @!P3 STG.E [R4.64+0x100], R17 ;  /* 0x000100110400b986 */ /* 0x000fe2000c101912 */
[-C--:B------:R-:W-:Y:S02]  /*9440*/  ISETP.GE.AND P1, PT, R7, R47.reuse, PT ;  /* 0x0000002f0700720c */ /* 0x080fe40003f26270 */
[----:B------:R-:W-:Y:S01]  /*9450*/  ISETP.GE.AND P3, PT, R8, R47, PT ;  /* 0x0000002f0800720c */ /* 0x000fe20003f66270 */
[----:B------:R-:W-:Y:S01]  /*9460*/  @!P5 STG.E [R4.64+0x300], R27 ;  /* 0x0003001b0400d986 */ /* 0x000fe2000c101912 */
[C---:B------:R-:W-:Y:S02]  /*9470*/  LOP3.LUT R13, R71.reuse, 0x120, RZ, 0xfc, !PT ;  /* 0x00000120470d7812 */ /* 0x040fe400078efcff */
[C---:B------:R-:W-:Y:S01]  /*9480*/  LOP3.LUT R9, R71.reuse, 0xa0, RZ, 0xfc, !PT ;  /* 0x000000a047097812 */ /* 0x040fe200078efcff */
[----:B------:R0:W-:Y:S01]  /*9490*/  @!P2 STG.E [R4.64+0x80], R15 ;  /* 0x0000800f0400a986 */ /* 0x0001e2000c101912 */
[----:B------:R-:W-:-:S02]  /*94a0*/  LOP3.LUT R11, R71, 0xe0, RZ, 0xfc, !PT ;  /* 0x000000e0470b7812 */ /* 0x000fc400078efcff */
[C---:B------:R-:W-:Y:S02]  /*94b0*/  LOP3.LUT R12, R71.reuse, 0x100, RZ, 0xfc, !PT ;  /* 0x00000100470c7812 */ /* 0x040fe400078efcff */
[----:B------:R-:W-:Y:S01]  /*94c0*/  LOP3.LUT R14, R71, 0x140, RZ, 0xfc, !PT ;  /* 0x00000140470e7812 */ /* 0x000fe200078efcff */
[----:B------:R-:W-:Y:S01]  /*94d0*/  @!P1 STG.E [R4.64+0x180], R19 ;  /* 0x0001801304009986 */ /* 0x000fe2000c101912 */
[-C--:B------:R-:W-:Y:S02]  /*94e0*/  ISETP.GE.AND P1, PT, R13, R47.reuse, PT ;  /* 0x0000002f0d00720c */ /* 0x080fe40003f26270 */
[-C--:B------:R-:W-:Y:S01]  /*94f0*/  ISETP.GE.AND P4, PT, R9, R47.reuse, PT ;  /* 0x0000002f0900720c */ /* 0x080fe20003f86270 */
[----:B------:R1:W-:Y:S01]  /*9500*/  @!P3 STG.E [R4.64+0x200], R21 ;  /* 0x000200150400b986 */ /* 0x0003e2000c101912 */
[-C--:B------:R-:W-:Y:S02]  /*9510*/  ISETP.GE.AND P6, PT, R11, R47.reuse, PT ;  /* 0x0000002f0b00720c */ /* 0x080fe40003fc6270 */
[----:B------:R-:W-:-:S02]  /*9520*/  ISETP.GE.AND P2, PT, R12, R47, PT ;  /* 0x0000002f0c00720c */ /* 0x000fc40003f46270 */
[----:B------:R-:W-:Y:S02]  /*9530*/  ISETP.GE.AND P5, PT, R14, R47, PT ;  /* 0x0000002f0e00720c */ /* 0x000fe40003fa6270 */
[C---:B------:R-:W-:Y:S02]  /*9540*/  ISETP.GE.AND P3, PT, R71.reuse, UR23, PT ;  /* 0x0000001747007c0c */ /* 0x040fe4000bf66270 */
[C---:B0-----:R-:W-:Y:S01]  /*9550*/  LOP3.LUT R15, R71.reuse, 0x160, RZ, 0xfc, !PT ;  /* 0x00000160470f7812 */ /* 0x041fe200078efcff */
[----:B------:R-:W-:Y:S01]  /*9560*/  @!P1 STG.E [R4.64+0x480], R33 ;  /* 0x0004802104009986 */ /* 0x000fe2000c101912 */
[C---:B------:R-:W-:Y:S01]  /*9570*/  LOP3.LUT R16, R71.reuse, 0x180, RZ, 0xfc, !PT ;  /* 0x0000018047107812 */ /* 0x040fe200078efcff */
[----:B-1----:R-:W-:Y:S01]  /*9580*/  IMAD.WIDE.U32 R20, R130, c[0x0][0x1f0], RZ ;  /* 0x00007c0082147a25 */ /* 0x002fe200078e00ff */
[C---:B------:R-:W-:Y:S01]  /*9590*/  LOP3.LUT R17, R71.reuse, 0x1a0, RZ, 0xfc, !PT ;  /* 0x000001a047117812 */ /* 0x040fe200078efcff */
[----:B------:R0:W-:Y:S01]  /*95a0*/  @!P4 STG.E [R4.64+0x280], R25 ;  /* 0x000280190400c986 */ /* 0x0001e2000c101912 */
[----:B------:R-:W-:-:S02]  /*95b0*/  LOP3.LUT R18, R71, 0x1c0, RZ, 0xfc, !PT ;  /* 0x000001c047127812 */ /* 0x000fc400078efcff */
[----:B------:R-:W-:Y:S01]  /*95c0*/  LOP3.LUT R19, R71, 0x1e0, RZ, 0xfc, !PT ;  /* 0x000001e047137812 */ /* 0x000fe200078efcff */
[----:B------:R1:W-:Y:S01]  /*95d0*/  @!P6 STG.E [R4.64+0x380], R29 ;  /* 0x0003801d0400e986 */ /* 0x0003e2000c101912 */
[-C--:B------:R-:W-:Y:S02]  /*95e0*/  ISETP.GE.AND P1, PT, R15, R47.reuse, PT ;  /* 0x0000002f0f00720c */ /* 0x080fe40003f26270 */
[-C--:B------:R-:W-:Y:S01]  /*95f0*/  ISETP.GE.AND P4, PT, R17, R47.reuse, PT ;  /* 0x0000002f1100720c */ /* 0x080fe20003f86270 */
[----:B------:R-:W-:Y:S01]  /*9600*/  @!P2 STG.E [R4.64+0x400], R31 ;  /* 0x0004001f0400a986 */ /* 0x000fe2000c101912 */
[-C--:B------:R-:W-:Y:S02]  /*9610*/  ISETP.GE.AND P2, PT, R16, R47.reuse, PT ;  /* 0x0000002f1000720c */ /* 0x080fe40003f46270 */
[-C--:B------:R-:W-:Y:S01]  /*9620*/  ISETP.GE.AND P6, PT, R18, R47.reuse, PT ;  /* 0x0000002f1200720c */ /* 0x080fe20003fc6270 */
[----:B------:R-:W-:Y:S01]  /*9630*/  @!P5 STG.E [R4.64+0x500], R35 ;  /* 0x000500230400d986 */ /* 0x000fe2000c101912 */
[----:B------:R-:W-:-:S02]  /*9640*/  ISETP.GE.AND P5, PT, R19, R47, PT ;  /* 0x0000002f1300720c */ /* 0x000fc40003fa6270 */
[----:B------:R-:W-:Y:S02]  /*9650*/  MOV R22, UR16 ;  /* 0x0000001000167c02 */ /* 0x000fe40008000f00 */
[----:B------:R-:W-:Y:S01]  /*9660*/  MOV R23, UR17 ;  /* 0x0000001100177c02 */ /* 0x000fe20008000f00 */
[----:B------:R-:W-:Y:S01]  /*9670*/  @!P1 STG.E [R4.64+0x580], R37 ;  /* 0x0005802504009986 */ /* 0x000fe2000c101912 */
[----:B0-----:R-:W-:Y:S01]  /*9680*/  MOV R25, UR7 ;  /* 0x0000000700197c02 */ /* 0x001fe20008000f00 */
[----:B------:R-:W-:Y:S01]  /*9690*/  ULDC UR7, c[0x0][0x1f8] ;  /* 0x00007e0000077ab9 */ /* 0x000fe20000000800 */
[----:B------:R-:W-:Y:S01]  /*96a0*/  IADD3 R26, P1, R71, 0x20, RZ ;  /* 0x00000020471a7810 */ /* 0x000fe20007f3e0ff */
[C---:B------:R-:W-:Y:S01]  /*96b0*/  @!P3 IMAD.WIDE.U32 R22, R130.reuse, c[0x0][0x1f0], R22 ;  /* 0x00007c008216ba25 */ /* 0x040fe200078e0016 */
[----:B------:R-:W-:Y:S01]  /*96c0*/  UIMAD UR7, UR21, UR7, URZ ;  /* 0x00000007150772a4 */ /* 0x000fe2000f8e023f */
[----:B------:R-:W-:Y:S01]  /*96d0*/  @!P2 STG.E [R4.64+0x600], R39 ;  /* 0x000600270400a986 */ /* 0x000fe2000c101912 */
[----:B------:R-:W-:Y:S01]  /*96e0*/  IADD3.X R27, RZ, R49, RZ, P1, !PT ;  /* 0x00000031ff1b7210 */ /* 0x000fe20000ffe4ff */
[----:B------:R-:W-:-:S02]  /*96f0*/  IMAD R25, R130, c[0x0][0x1f4], R25 ;  /* 0x00007d0082197a24 */ /* 0x000fc400078e0219 */
[----:B------:R-:W-:Y:S01]  /*9700*/  @!P4 STG.E [R4.64+0x680], R41 ;  /* 0x000680290400c986 */ /* 0x000fe2000c101912 */
[----:B------:R-:W-:Y:S02]  /*9710*/  MOV R28, UR7 ;  /* 0x00000007001c7c02 */ /* 0x000fe40008000f00 */
[----:B------:R-:W-:Y:S01]  /*9720*/  @!P3 IADD3 R23, R25, R23, RZ ;  /* 0x000000171917b210 */ /* 0x000fe20007ffe0ff */
[----:B------:R-:W-:Y:S01]  /*9730*/  @!P6 STG.E [R4.64+0x700], R43 ;  /* 0x0007002b0400e986 */ /* 0x000fe2000c101912 */
[----:B------:R-:W-:Y:S01]  /*9740*/  IADD3 R21, R21, R25, RZ ;  /* 0x0000001915157210 */ /* 0x000fe20007ffe0ff */
[C---:B-1----:R-:W-:Y:S02]  /*9750*/  IMAD R29, R131.reuse, c[0x0][0x1fc], R28 ;  /* 0x00007f00831d7a24 */ /* 0x042fe400078e021c */
[----:B------:R0:W-:Y:S01]  /*9760*/  @!P5 STG.E [R4.64+0x780], R45 ;  /* 0x0007802d0400d986 */ /* 0x0001e2000c101912 */
[----:B------:R-:W-:-:S04]  /*9770*/  @!P3 IMAD.WIDE.U32 R22, R131, c[0x0][0x1f8], R22 ;  /* 0x00007e008316ba25 */ /* 0x000fc800078e0016 */
[----:B------:R-:W-:Y:S01]  /*9780*/  IMAD.WIDE.U32 R24, R131, c[0x0][0x1f8], R20 ;  /* 0x00007e0083187a25 */ /* 0x000fe200078e0014 */
[C---:B------:R-:W-:Y:S02]  /*9790*/  SHF.L.U32 R21, R26.reuse, 0x2, RZ ;  /* 0x000000021a157819 */ /* 0x040fe400000006ff */
[----:B------:R-:W-:Y:S02]  /*97a0*/  SHF.L.U64.HI R20, R26, 0x2, R27 ;  /* 0x000000021a147819 */ /* 0x000fe4000001021b */
[----:B------:R-:W-:Y:S02]  /*97b0*/  @!P3 IADD3 R27, P1, R71, R22, RZ ;  /* 0x00000016471bb210 */ /* 0x000fe40007f3e0ff */
[----:B------:R-:W-:Y:S02]  /*97c0*/  IADD3 R26, P2, R24, UR16, RZ ;  /* 0x00000010181a7c10 */ /* 0x000fe4000ff5e0ff */
[----:B------:R-:W-:Y:S02]  /*97d0*/  IADD3 R24, P4, R21, c[0x0][0x268], RZ ;  /* 0x00009a0015187a10 */ /* 0x000fe40007f9e0ff */
[----:B------:R-:W-:-:S02]  /*97e0*/  @!P3 IADD3.X R30, R49, R23, R29, P1, !PT ;  /* 0x00000017311eb210 */ /* 0x000fc40000ffe41d */
[----:B------:R-:W-:Y:S02]  /*97f0*/  IADD3.X R28, R29, UR17, R25, P2, !PT ;  /* 0x000000111d1c7c10 */ /* 0x000fe400097fe419 */
[C---:B------:R-:W-:Y:S02]  /*9800*/  @!P3 LEA R22, P1, R27.reuse, c[0x0][0x268], 0x2 ;  /* 0x00009a001b16ba11 */ /* 0x040fe400078210ff */
[----:B------:R-:W-:Y:S02]  /*9810*/  IADD3.X R25, R20, c[0x0][0x26c], RZ, P4, !PT ;  /* 0x00009b0014197a10 */ /* 0x000fe400027fe4ff */
[C---:B------:R-:W-:Y:S02]  /*9820*/  LEA R24, P2, R26.reuse, R24, 0x2 ;  /* 0x000000181a187211 */ /* 0x040fe400078410ff */
[----:B------:R-:W-:Y:S02]  /*9830*/  @!P3 LEA.HI.X R23, R27, c[0x0][0x26c], R30, 0x2, P1 ;  /* 0x00009b001b17ba11 */ /* 0x000fe400008f141e */
[----:B------:R-:W-:-:S02]  /*9840*/  LEA.HI.X R25, R26, R25, R28, 0x2, P2 ;  /* 0x000000191a197211 */ /* 0x000fc400010f141c */
[----:B------:R-:W-:Y:S01]  /*9850*/  CS2R R26, SRZ ;  /* 0x00000000001a7805 */ /* 0x000fe2000001ff00 */
[----:B------:R-:W-:Y:S01]  /*9860*/  BAR.SYNC.DEFER_BLOCKING 0x0 ;  /* 0x0000000000007b1d */ /* 0x000fe20000010000 */
[----:B------:R-:W-:Y:S02]  /*9870*/  ISETP.GE.AND P4, PT, R0, UR23, PT ;  /* 0x0000001700007c0c */ /* 0x000fe4000bf86270 */
[----:B------:R-:W-:Y:S01]  /*9880*/  ISETP.GE.AND P2, PT, R7, UR23, PT ;  /* 0x0000001707007c0c */ /* 0x000fe2000bf46270 */
[----:B------:R-:W-:Y:S01]  /*9890*/  CS2R R28, SRZ ;  /* 0x00000000001c7805 */ /* 0x000fe2000001ff00 */
[----:B------:R-:W-:Y:S02]  /*98a0*/  ISETP.GE.AND P1, PT, R8, UR23, PT ;  /* 0x0000001708007c0c */ /* 0x000fe4000bf26270 */
[----:B------:R-:W-:Y:S02]  /*98b0*/  ISETP.GE.AND P6, PT, R9, UR23, PT ;  /* 0x0000001709007c0c */ /* 0x000fe4000bfc6270 */
[----:B------:R-:W-:Y:S01]  /*98c0*/  ISETP.GE.AND P5, PT, R10, UR23, PT ;  /* 0x000000170a007c0c */ /* 0x000fe2000bfa6270 */
[----:B------:R1:W2:Y:S01]  /*98d0*/  @!P3 LDG.E R27, [R22.64] ;  /* 0x00000012161bb981 */ /* 0x0002a2000c1e1900 */
[----:B------:R-:W-:Y:S01]  /*98e0*/  ISETP.GE.AND P3, PT, R6, UR23, PT ;  /* 0x0000001706007c0c */ /* 0x000fe2000bf66270 */
[----:B0-----:R-:W-:Y:S01]  /*98f0*/  CS2R R4, SRZ ;  /* 0x0000000000047805 */ /* 0x001fe2000001ff00 */
[----:B------:R-:W-:Y:S01]  /*9900*/  CS2R R30, SRZ ;  /* 0x00000000001e7805 */ /* 0x000fe2000001ff00 */
[----:B------:R0:W3:Y:S01]  /*9910*/  @!P4 LDG.E R26, [R24.64] ;  /* 0x00000012181ac981 */ /* 0x0000e2000c1e1900 */
[----:B------:R-:W-:-:S03]  /*9920*/  ISETP.GE.AND P4, PT, R11, UR23, PT ;  /* 0x000000170b007c0c */ /* 0x000fc6000bf86270 */
[----:B------:R0:W4:Y:S01]  /*9930*/  @!P2 LDG.E R28, [R24.64+0x100] ;  /* 0x00010012181ca981 */ /* 0x000122000c1e1900 */
[----:B------:R-:W-:Y:S01]  /*9940*/  ISETP.GE.AND P2, PT, R13, UR23, PT ;  /* 0x000000170d007c0c */ /* 0x000fe2000bf46270 */
[----:B-1----:R-:W-:Y:S02]  /*9950*/  CS2R R22, SRZ ;  /* 0x0000000000167805 */ /* 0x002fe4000001ff00 */
[----:B------:R0:W5:Y:S04]  /*9960*/  @!P1 LDG.E R5, [R24.64+0x180] ;  /* 0x0001801218059981 */ /* 0x000168000c1e1900 */
[----:B------:R0:W4:Y:S01]  /*9970*/  @!P3 LDG.E R29, [R24.64+0x80] ;  /* 0x00008012181db981 */ /* 0x000122000c1e1900 */
[----:B------:R-:W-:Y:S02]  /*9980*/  ISETP.GE.AND P3, PT, R12, UR23, PT ;  /* 0x000000170c007c0c */ /* 0x000fe4000bf66270 */
        /* <DEDUP_REMOVED lines=11> */
[----:B------:R-:W-:Y:S01]  /*9a40*/  CS2R R32, SRZ ;  /* 0x0000000000207805 */ /* 0x000fe2000001ff00 */
[----:B------:R-:W-:Y:S01]  /*9a50*/  CS2R R34, SRZ ;  /* 0x0000000000227805 */ /* 0x000fe2000001ff00 */
[----:B------:R-:W-:-:S04]  /*9a60*/  CS2R R36, SRZ ;  /* 0x0000000000247805 */ /* 0x000fc8000001ff00 */
[----:B------:R0:W5:Y:S04]  /*9a70*/  @!P1 LDG.E R33, [R24.64+0x480] ;  /* 0x0004801218219981 */ /* 0x000168000c1e1900 */
[----:B------:R0:W5:Y:S04]  /*9a80*/  @!P6 LDG.E R32, [R24.64+0x500] ;  /* 0x000500121820e981 */ /* 0x000168000c1e1900 */
[----:B------:R0:W5:Y:S04]  /*9a90*/  @!P5 LDG.E R35, [R24.64+0x580] ;  /* 0x000580121823d981 */ /* 0x000168000c1e1900 */
[----:B------:R0:W5:Y:S04]  /*9aa0*/  @!P4 LDG.E R34, [R24.64+0x600] ;  /* 0x000600121822c981 */ /* 0x000168000c1e1900 */
[----:B------:R0:W5:Y:S04]  /*9ab0*/  @!P3 LDG.E R37, [R24.64+0x680] ;  /* 0x000680121825b981 */ /* 0x000168000c1e1900 */
[----:B------:R0:W5:Y:S01]  /*9ac0*/  @!P2 LDG.E R36, [R24.64+0x700] ;  /* 0x000700121824a981 */ /* 0x000162000c1e1900 */
[----:B------:R-:W-:-:S04]  /*9ad0*/  LEA R38, R129, R38, 0x4 ;  /* 0x0000002681267211 */ /* 0x000fc800078e20ff */
[C---:B0-----:R-:W-:Y:S02]  /*9ae0*/  IADD3 R24, R38.reuse, 0x5, RZ ;  /* 0x0000000526187810 */ /* 0x041fe40007ffe0ff */
[----:B------:R-:W-:Y:S02]  /*9af0*/  IADD3 R25, R38, 0x6, RZ ;  /* 0x0000000626197810 */ /* 0x000fe40007ffe0ff */
[-C--:B------:R-:W-:Y:S02]  /*9b00*/  LEA.HI.SX32 R24, R24, R38.reuse, 0x1b ;  /* 0x0000002618187211 */ /* 0x080fe400078fdaff */
[----:B------:R-:W-:Y:S01]  /*9b10*/  LEA.HI.SX32 R25, R25, R38, 0x1b ;  /* 0x0000002619197211 */ /* 0x000fe200078fdaff */
[----:B--2---:R-:W-:Y:S04]  /*9b20*/  STS [R154.X4], R27 ;  /* 0x0000001b9a007388 */ /* 0x004fe80000004800 */
[----:B---3--:R-:W-:Y:S04]  /*9b30*/  STS [R152.X4+0x80], R26 ;  /* 0x0000801a98007388 */ /* 0x008fe80000004800 */
[----:B----4-:R-:W-:Y:S04]  /*9b40*/  STS [R150.X4+0x100], R29 ;  /* 0x0001001d96007388 */ /* 0x010fe80000004800 */
[----:B------:R-:W-:Y:S04]  /*9b50*/  STS [R148.X4+0x180], R28 ;  /* 0x0001801c94007388 */ /* 0x000fe80000004800 */
[----:B-----5:R0:W-:Y:S04]  /*9b60*/  STS [R146.X4+0x200], R5 ;  /* 0x0002000592007388 */ /* 0x0201e80000004800 */
        /* <DEDUP_REMOVED lines=12> */
[----:B0-----:R-:W-:-:S03]  /*9c30*/  IADD3 R22, R38, 0x3, RZ ;  /* 0x0000000326167810 */ /* 0x001fc60007ffe0ff */
[----:B------:R-:W-:Y:S04]  /*9c40*/  STS [R77.X4+0x680], R34 ;  /* 0x000680224d007388 */ /* 0x000fe80000004800 */
[----:B------:R-:W-:Y:S01]  /*9c50*/  STS [R75.X4+0x700], R37 ;  /* 0x000700254b007388 */ /* 0x000fe20000004800 */
[----:B------:R-:W-:-:S03]  /*9c60*/  IADD3 R23, R38, 0x4, RZ ;  /* 0x0000000426177810 */ /* 0x000fc60007ffe0ff */
        /* <DEDUP_REMOVED lines=11> */
[----:B------:R-:W5:Y:S01]  /*9d20*/  LDS R44, [R24.X4+0x14] ;  /* 0x00001400182c7984 */ /* 0x000f620000004800 */
[C---:B------:R-:W-:Y:S02]  /*9d30*/  IADD3 R27, R38.reuse, 0x8, RZ ;  /* 0x00000008261b7810 */ /* 0x040fe40007ffe0ff */
[C---:B------:R-:W-:Y:S01]  /*9d40*/  IADD3 R29, R38.reuse, 0xa, RZ ;  /* 0x0000000a261d7810 */ /* 0x040fe20007ffe0ff */
[----:B------:R-:W5:Y:S01]  /*9d50*/  LDS R43, [R25.X4+0x18] ;  /* 0x00001800192b7984 */ /* 0x000f620000004800 */
[----:B------:R-:W-:-:S02]  /*9d60*/  IADD3 R31, R38, 0xc, RZ ;  /* 0x0000000c261f7810 */ /* 0x000fc40007ffe0ff */
[-C--:B------:R-:W-:Y:S02]  /*9d70*/  LEA.HI.SX32 R26, R26, R38.reuse, 0x1b ;  /* 0x000000261a1a7211 */ /* 0x080fe400078fdaff */
[-C--:B------:R-:W-:Y:S02]  /*9d80*/  LEA.HI.SX32 R28, R28, R38.reuse, 0x1b ;  /* 0x000000261c1c7211 */ /* 0x080fe400078fdaff */
[-C--:B------:R-:W-:Y:S01]  /*9d90*/  LEA.HI.SX32 R27, R27, R38.reuse, 0x1b ;  /* 0x000000261b1b7211 */ /* 0x080fe200078fdaff */
[----:B------:R-:W5:Y:S01]  /*9da0*/  LDS R46, [R26.X4+0x1c] ;  /* 0x00001c001a2e7984 */ /* 0x000f620000004800 */
[-C--:B------:R-:W-:Y:S01]  /*9db0*/  LEA.HI.SX32 R29, R29, R38.reuse, 0x1b ;  /* 0x000000261d1d7211 */ /* 0x080fe200078fdaff */
[----:B0-----:R-:W-:Y:S02]  /*9dc0*/  FMUL.FTZ R30, R50, -1.4426950216293334961 ;  /* 0xbfb8aa3b321e7820 */ /* 0x001fe40000410000 */
[----:B-1----:R-:W-:Y:S02]  /*9dd0*/  FMUL.FTZ R32, R49, -1.4426950216293334961 ;  /* 0xbfb8aa3b31207820 */ /* 0x002fe40000410000 */
[----:B------:R0:W1:Y:S01]  /*9de0*/  MUFU.EX2 R51, R30 ;  /* 0x0000001e00337308 */ /* 0x0000620000000800 */
[----:B--2---:R-:W-:Y:S01]  /*9df0*/  FMUL.FTZ R33, R48, -1.4426950216293334961 ;  /* 0xbfb8aa3b30217820 */ /* 0x004fe20000410000 */
[C---:B------:R-:W-:Y:S01]  /*9e00*/  IADD3 R34, R38.reuse, 0xf, RZ ;  /* 0x0000000f26227810 */ /* 0x040fe20007ffe0ff */
[----:B------:R-:W2:Y:S05]  /*9e10*/  LDS R41, [R28.X4+0x24] ;  /* 0x000024001c297984 */ /* 0x000eaa0000004800 */
[----:B------:R1:W2:Y:S01]  /*9e20*/  MUFU.EX2 R52, R32 ;  /* 0x0000002000347308 */ /* 0x0002a20000000800 */
[C---:B0-----:R-:W-:Y:S01]  /*9e30*/  IADD3 R30, R38.reuse, 0xb, RZ ;  /* 0x0000000b261e7810 */ /* 0x041fe20007ffe0ff */
[----:B---3--:R-:W-:Y:S01]  /*9e40*/  FMUL.FTZ R35, R47, -1.4426950216293334961 ;  /* 0xbfb8aa3b2f237820 */ /* 0x008fe20000410000 */
[-C--:B------:R-:W-:Y:S01]  /*9e50*/  LEA.HI.SX32 R31, R31, R38.reuse, 0x1b ;  /* 0x000000261f1f7211 */ /* 0x080fe200078fdaff */
[----:B----4-:R-:W-:Y:S01]  /*9e60*/  FMUL.FTZ R37, R45, -1.4426950216293334961 ;  /* 0xbfb8aa3b2d257820 */ /* 0x010fe20000410000 */
[----:B------:R-:W0:Y:S03]  /*9e70*/  LDS R39, [R27.X4+0x20] ;  /* 0x000020001b277984 */ /* 0x000e260000004800 */
[----:B------:R3:W4:Y:S01]  /*9e80*/  MUFU.EX2 R53, R33 ;  /* 0x0000002100357308 */ /* 0x0007220000000800 */
[----:B-1----:R-:W-:Y:S01]  /*9e90*/  IADD3 R32, R38, 0xd, RZ ;  /* 0x0000000d26207810 */ /* 0x002fe20007ffe0ff */
[----:B------:R-:W1:Y:S01]  /*9ea0*/  LDS R40, [R29.X4+0x28] ;  /* 0x000028001d287984 */ /* 0x000e620000004800 */
[----:B------:R-:W-:-:S02]  /*9eb0*/  LEA.HI.SX32 R30, R30, R38, 0x1b ;  /* 0x000000261e1e7211 */ /* 0x000fc400078fdaff */
[-C--:B------:R-:W-:Y:S01]  /*9ec0*/  LEA.HI.SX32 R32, R32, R38.reuse, 0x1b ;  /* 0x0000002620207211 */ /* 0x080fe200078fdaff */
[----:B------:R-:W4:Y:S01]  /*9ed0*/  LDS R36, [R31.X4+0x30] ;  /* 0x000030001f247984 */ /* 0x000f220000004800 */
[----:B---3--:R-:W-:Y:S02]  /*9ee0*/  IADD3 R33, R38, 0xe, RZ ;  /* 0x0000000e26217810 */ /* 0x008fe40007ffe0ff */
[-C--:B------:R-:W-:Y:S01]  /*9ef0*/  LEA.HI.SX32 R34, R34, R38.reuse, 0x1b ;  /* 0x0000002622227211 */ /* 0x080fe200078fdaff */
[----:B------:R3:W0:Y:S01]  /*9f00*/  MUFU.EX2 R54, R35 ;  /* 0x0000002300367308 */ /* 0x0006220000000800 */
[----:B------:R-:W-:Y:S01]  /*9f10*/  LEA.HI.SX32 R33, R33, R38, 0x1b ;  /* 0x0000002621217211 */ /* 0x000fe200078fdaff */
[----:B------:R-:W4:Y:S04]  /*9f20*/  LDS R42, [R30.X4+0x2c] ;  /* 0x00002c001e2a7984 */ /* 0x000f280000004800 */
[----:B------:R-:W4:Y:S02]  /*9f30*/  LDS R38, [R33.X4+0x38] ;  /* 0x0000380021267984 */ /* 0x000f240000004800 */
[----:B------:R2:W0:Y:S02]  /*9f40*/  MUFU.EX2 R55, R37 ;  /* 0x0000002500377308 */ /* 0x0004240000000800 */
[----:B---3--:R-:W3:Y:S04]  /*9f50*/  LDS R35, [R32.X4+0x34] ;  /* 0x0000340020237984 */ /* 0x008ee80000004800 */
[----:B--2---:R-:W2:Y:S01]  /*9f60*/  LDS R37, [R34.X4+0x3c] ;  /* 0x00003c0022257984 */ /* 0x004ea20000004800 */
[----:B-----5:R-:W-:-:S02]  /*9f70*/  FMUL.FTZ R56, R44, -1.4426950216293334961 ;  /* 0xbfb8aa3b2c387820 */ /* 0x020fc40000410000 */
[----:B------:R-:W-:Y:S02]  /*9f80*/  FMUL.FTZ R57, R43, -1.4426950216293334961 ;  /* 0xbfb8aa3b2b397820 */ /* 0x000fe40000410000 */
[----:B------:R-:W-:Y:S02]  /*9f90*/  FMUL.FTZ R58, R46, -1.4426950216293334961 ;  /* 0xbfb8aa3b2e3a7820 */ /* 0x000fe40000410000 */
[----:B------:R-:W-:Y:S02]  /*9fa0*/  FMUL.FTZ R60, R41, -1.4426950216293334961 ;  /* 0xbfb8aa3b293c7820 */ /* 0x000fe40000410000 */
[----:B0-----:R-:W-:Y:S01]  /*9fb0*/  FMUL.FTZ R59, R39, -1.4426950216293334961 ;  /* 0xbfb8aa3b273b7820 */ /* 0x001fe20000410000 */
[----:B------:R-:W0:Y:S01]  /*9fc0*/  MUFU.EX2 R56, R56 ;  /* 0x0000003800387308 */ /* 0x000e220000000800 */
[----:B-1----:R-:W-:Y:S02]  /*9fd0*/  FMUL.FTZ R61, R40, -1.4426950216293334961 ;  /* 0xbfb8aa3b283d7820 */ /* 0x002fe40000410000 */
[----:B----4-:R-:W-:-:S05]  /*9fe0*/  FMUL.FTZ R63, R36, -1.4426950216293334961 ;  /* 0xbfb8aa3b243f7820 */ /* 0x010fca0000410000 */
[----:B------:R-:W1:Y:S01]  /*9ff0*/  MUFU.EX2 R57, R57 ;  /* 0x0000003900397308 */ /* 0x000e620000000800 */
[----:B------:R-:W-:-:S07]  /*a000*/  FMUL.FTZ R62, R42, -1.4426950216293334961 ;  /* 0xbfb8aa3b2a3e7820 */ /* 0x000fce0000410000 */
[----:B------:R-:W4:Y:S01]  /*a010*/  MUFU.EX2 R58, R58 ;  /* 0x0000003a003a7308 */ /* 0x000f220000000800 */
[----:B------:R-:W-:Y:S02]  /*a020*/  FMUL.FTZ R65, R38, -1.4426950216293334961 ;  /* 0xbfb8aa3b26417820 */ /* 0x000fe40000410000 */
[----:B---3--:R-:W-:-:S05]  /*a030*/  FMUL.FTZ R64, R35, -1.4426950216293334961 ;  /* 0xbfb8aa3b23407820 */ /* 0x008fca0000410000 */
[----:B------:R-:W3:Y:S01]  /*a040*/  MUFU.EX2 R60, R60 ;  /* 0x0000003c003c7308 */ /* 0x000ee20000000800 */
[----:B--2---:R-:W-:-:S07]  /*a050*/  FMUL.FTZ R66, R37, -1.4426950216293334961 ;  /* 0xbfb8aa3b25427820 */ /* 0x004fce0000410000 */
[----:B------:R-:W2:Y:S01]  /*a060*/  MUFU.EX2 R59, R59 ;  /* 0x0000003b003b7308 */ /* 0x000ea20000000800 */
        /* <DEDUP_REMOVED lines=8> */
[----:B------:R-:W2:Y:S01]  /*a0f0*/  MUFU.EX2 R65, R65 ;  /* 0x0000004100417308 */ /* 0x000ea20000000800 */
[----:B------:R-:W-:-:S07]  /*a100*/  FADD.FTZ R55, R55, 1 ;  /* 0x3f80000037377421 */ /* 0x000fce0000010000 */
[----:B------:R-:W5:Y:S01]  /*a110*/  MUFU.EX2 R66, R66 ;  /* 0x0000004200427308 */ /* 0x000f620000000800 */
[----:B0-----:R-:W-:Y:S02]  /*a120*/  FADD.FTZ R56, R56, 1 ;  /* 0x3f80000038387421 */ /* 0x001fe40000010000 */
[----:B-1----:R-:W-:-:S05]  /*a130*/  FADD.FTZ R57, R57, 1 ;  /* 0x3f80000039397421 */ /* 0x002fca0000010000 */
[----:B------:R-:W0:Y:S01]  /*a140*/  MUFU.RCP R51, R51 ;  /* 0x0000003300337308 */ /* 0x000e220000001000 */
[----:B----4-:R-:W-:Y:S02]  /*a150*/  FADD.FTZ R58, R58, 1 ;  /* 0x3f8000003a3a7421 */ /* 0x010fe40000010000 */
[----:B---3--:R-:W-:Y:S02]  /*a160*/  FADD.FTZ R60, R60, 1 ;  /* 0x3f8000003c3c7421 */ /* 0x008fe40000010000 */
[----:B--2---:R-:W-:-:S03]  /*a170*/  FADD.FTZ R59, R59, 1 ;  /* 0x3f8000003b3b7421 */ /* 0x004fc60000010000 */
[----:B------:R-:W1:Y:S01]  /*a180*/  MUFU.RCP R52, R52 ;  /* 0x0000003400347308 */ /* 0x000e620000001000 */
[----:B-----5:R-:W-:Y:S02]  /*a190*/  FADD.FTZ R61, R61, 1 ;  /* 0x3f8000003d3d7421 */ /* 0x020fe40000010000 */
[----:B------:R-:W-:-:S05]  /*a1a0*/  FADD.FTZ R63, R63, 1 ;  /* 0x3f8000003f3f7421 */ /* 0x000fca0000010000 */
[----:B------:R-:W2:Y:S01]  /*a1b0*/  MUFU.RCP R53, R53 ;  /* 0x0000003500357308 */ /* 0x000ea20000001000 */
[----:B------:R-:W-:Y:S02]  /*a1c0*/  FADD.FTZ R62, R62, 1 ;  /* 0x3f8000003e3e7421 */ /* 0x000fe40000010000 */
[----:B------:R-:W-:-:S05]  /*a1d0*/  FADD.FTZ R64, R64, 1 ;  /* 0x3f80000040407421 */ /* 0x000fca0000010000 */
[----:B------:R-:W3:Y:S01]  /*a1e0*/  MUFU.RCP R54, R54 ;  /* 0x0000003600367308 */ /* 0x000ee20000001000 */
[----:B------:R-:W-:Y:S02]  /*a1f0*/  FADD.FTZ R65, R65, 1 ;  /* 0x3f80000041417421 */ /* 0x000fe40000010000 */
[----:B------:R-:W-:-:S05]  /*a200*/  FADD.FTZ R66, R66, 1 ;  /* 0x3f80000042427421 */ /* 0x000fca0000010000 */
[----:B------:R-:W4:Y:S08]  /*a210*/  MUFU.RCP R68, R55 ;  /* 0x0000003700447308 */ /* 0x000f300000001000 */
[----:B------:R-:W5:Y:S08]  /*a220*/  MUFU.RCP R67, R56 ;  /* 0x0000003800437308 */ /* 0x000f700000001000 */
[----:B------:R-:W1:Y:S08]  /*a230*/  MUFU.RCP R70, R57 ;  /* 0x0000003900467308 */ /* 0x000e700000001000 */
[----:B------:R-:W1:Y:S01]  /*a240*/  MUFU.RCP R69, R58 ;  /* 0x0000003a00457308 */ /* 0x000e620000001000 */
[----:B0-----:R-:W-:Y:S01]  /*a250*/  FMUL.FTZ R50, R50, R51 ;  /* 0x0000003332327220 */ /* 0x001fe20000410000 */
[----:B------:R-:W-:Y:S06]  /*a260*/  BAR.SYNC.DEFER_BLOCKING 0x0 ;  /* 0x0000000000007b1d */ /* 0x000fec0000010000 */
[----:B------:R-:W0:Y:S08]  /*a270*/  MUFU.RCP R72, R59 ;  /* 0x0000003b00487308 */ /* 0x000e300000001000 */
[----:B------:R-:W0:Y:S01]  /*a280*/  MUFU.RCP R60, R60 ;  /* 0x0000003c003c7308 */ /* 0x000e220000001000 */
[----:B-1----:R-:W-:-:S07]  /*a290*/  FMUL.FTZ R49, R49, R52 ;  /* 0x0000003431317220 */ /* 0x002fce0000410000 */
[----:B------:R-:W1:Y:S01]  /*a2a0*/  MUFU.RCP R61, R61 ;  /* 0x0000003d003d7308 */ /* 0x000e620000001000 */
[----:B--2---:R-:W-:-:S07]  /*a2b0*/  FMUL.FTZ R48, R48, R53 ;  /* 0x0000003530307220 */ /* 0x004fce0000410000 */
[----:B------:R-:W2:Y:S01]  /*a2c0*/  MUFU.RCP R55, R62 ;  /* 0x0000003e00377308 */ /* 0x000ea20000001000 */
[----:B------:R-:W-:-:S07]  /*a2d0*/  FMUL.FTZ R111, R50, R111 ;  /* 0x0000006f326f7220 */ /* 0x000fce0000410000 */
[----:B------:R-:W0:Y:S01]  /*a2e0*/  MUFU.RCP R63, R63 ;  /* 0x0000003f003f7308 */ /* 0x000e220000001000 */
[----:B---3--:R-:W-:-:S07]  /*a2f0*/  FMUL.FTZ R47, R47, R54 ;  /* 0x000000362f2f7220 */ /* 0x008fce0000410000 */
[----:B------:R-:W3:Y:S01]  /*a300*/  MUFU.RCP R64, R64 ;  /* 0x0000004000407308 */ /* 0x000ee20000001000 */
[----:B----4-:R-:W-:-:S07]  /*a310*/  FMUL.FTZ R50, R45, R68 ;  /* 0x000000442d327220 */ /* 0x010fce0000410000 */
[----:B------:R-:W4:Y:S01]  /*a320*/  MUFU.RCP R65, R65 ;  /* 0x0000004100417308 */ /* 0x000f220000001000 */
[----:B------:R-:W-:-:S07]  /*a330*/  FMUL.FTZ R49, R49, R110 ;  /* 0x0000006e31317220 */ /* 0x000fce0000410000 */
[----:B------:R-:W1:Y:S01]  /*a340*/  MUFU.RCP R66, R66 ;  /* 0x0000004200427308 */ /* 0x000e620000001000 */
[----:B-----5:R-:W-:Y:S02]  /*a350*/  FMUL.FTZ R45, R44, R67 ;  /* 0x000000432c2d7220 */ /* 0x020fe40000410000 */
[----:B------:R-:W-:Y:S02]  /*a360*/  FMUL.FTZ R48, R48, R109 ;  /* 0x0000006d30307220 */ /* 0x000fe40000410000 */
[----:B------:R-:W-:Y:S02]  /*a370*/  FMUL.FTZ R44, R43, R70 ;  /* 0x000000462b2c7220 */ /* 0x000fe40000410000 */
[----:B------:R-:W-:Y:S02]  /*a380*/  FMUL.FTZ R47, R47, R108 ;  /* 0x0000006c2f2f7220 */ /* 0x000fe40000410000 */
[----:B------:R-:W-:Y:S01]  /*a390*/  FMUL.FTZ R43, R46, R69 ;  /* 0x000000452e2b7220 */ /* 0x000fe20000410000 */
[----:B------:R-:W-:Y:S01]  /*a3a0*/  STS [R128.X4], R111 ;  /* 0x0000006f80007388 */ /* 0x000fe20000004800 */
[----:B------:R-:W-:-:S02]  /*a3b0*/  FMUL.FTZ R50, R50, R107 ;  /* 0x0000006b32327220 */ /* 0x000fc40000410000 */
[----:B0-----:R-:W-:Y:S01]  /*a3c0*/  FMUL.FTZ R46, R39, R72 ;  /* 0x00000048272e7220 */ /* 0x001fe20000410000 */
[----:B------:R-:W-:Y:S01]  /*a3d0*/  STS [R4.X4+0x4], R49 ;  /* 0x0000043104007388 */ /* 0x000fe20000004800 */
[----:B------:R-:W-:Y:S02]  /*a3e0*/  FMUL.FTZ R45, R45, R106 ;  /* 0x0000006a2d2d7220 */ /* 0x000fe40000410000 */
[----:B------:R-:W-:Y:S01]  /*a3f0*/  FMUL.FTZ R41, R41, R60 ;  /* 0x0000003c29297220 */ /* 0x000fe20000410000 */
[----:B------:R-:W-:Y:S01]  /*a400*/  STS [R5.X4+0x8], R48 ;  /* 0x0000083005007388 */ /* 0x000fe20000004800 */
[----:B------:R-:W-:Y:S02]  /*a410*/  FMUL.FTZ R44, R44, R105 ;  /* 0x000000692c2c7220 */ /* 0x000fe40000410000 */
[----:B-1----:R-:W-:Y:S01]  /*a420*/  FMUL.FTZ R40, R40, R61 ;  /* 0x0000003d28287220 */ /* 0x002fe20000410000 */
[----:B------:R0:W-:Y:S01]  /*a430*/  STS [R22.X4+0xc], R47 ;  /* 0x00000c2f16007388 */ /* 0x0001e20000004800 */
[----:B------:R-:W-:-:S02]  /*a440*/  FMUL.FTZ R43, R43, R104 ;  /* 0x000000682b2b7220 */ /* 0x000fc40000410000 */
[----:B--2---:R-:W-:Y:S01]  /*a450*/  FMUL.FTZ R39, R42, R55 ;  /* 0x000000372a277220 */ /* 0x004fe20000410000 */
[----:B------:R1:W-:Y:S01]  /*a460*/  STS [R23.X4+0x10], R50 ;  /* 0x0000103217007388 */ /* 0x0003e20000004800 */
[----:B------:R-:W-:Y:S02]  /*a470*/  FMUL.FTZ R46, R46, R103 ;  /* 0x000000672e2e7220 */ /* 0x000fe40000410000 */
[----:B------:R-:W-:Y:S01]  /*a480*/  FMUL.FTZ R36, R36, R63 ;  /* 0x0000003f24247220 */ /* 0x000fe20000410000 */
[----:B------:R-:W-:Y:S01]  /*a490*/  STS [R24.X4+0x14], R45 ;  /* 0x0000142d18007388 */ /* 0x000fe20000004800 */
[----:B------:R-:W-:Y:S02]  /*a4a0*/  FMUL.FTZ R41, R41, R102 ;  /* 0x0000006629297220 */ /* 0x000fe40000410000 */
[----:B---3--:R-:W-:Y:S01]  /*a4b0*/  FMUL.FTZ R35, R35, R64 ;  /* 0x0000004023237220 */ /* 0x008fe20000410000 */
[----:B------:R-:W-:Y:S01]  /*a4c0*/  STS [R25.X4+0x18], R44 ;  /* 0x0000182c19007388 */ /* 0x000fe20000004800 */
[----:B------:R-:W-:-:S02]  /*a4d0*/  FMUL.FTZ R40, R40, R101 ;  /* 0x0000006528287220 */ /* 0x000fc40000410000 */
[----:B----4-:R-:W-:Y:S01]  /*a4e0*/  FMUL.FTZ R38, R38, R65 ;  /* 0x0000004126267220 */ /* 0x010fe20000410000 */
        /* <DEDUP_REMOVED lines=9> */
[----:B------:R-:W-:Y:S01]  /*a580*/  STS [R29.X4+0x28], R40 ;  /* 0x000028281d007388 */ /* 0x000fe20000004800 */
[----:B0-----:R-:W-:-:S03]  /*a590*/  MOV R22, UR23 ;  /* 0x0000001700167c02 */ /* 0x001fc60008000f00 */
        /* <DEDUP_REMOVED lines=24> */
[----:B------:R-:W0:Y:S01]  /*a720*/  LDS R57, [0x2100] ;  /* 0x00210000ff397984 */ /* 0x000e220000000800 */
[----:B------:R-:W-:-:S02]  /*a730*/  ULDC UR7, c[0x0][0x210] ;  /* 0x0000840000077ab9 */ /* 0x000fc40000000800 */
[----:B------:R-:W-:Y:S01]  /*a740*/  UIMAD UR7, UR20, UR7, URZ ;  /* 0x00000007140772a4 */ /* 0x000fe2000f8e023f */
[----:B------:R-:W-:-:S05]  /*a750*/  IMAD.WIDE.U32 R4, R130, c[0x0][0x210], RZ ;  /* 0x0000840082047a25 */ /* 0x000fca00078e00ff */
[----:B-1----:R-:W-:Y:S01]  /*a760*/  MOV R23, UR7 ;  /* 0x0000000700177c02 */ /* 0x002fe20008000f00 */
[----:B------:R-:W-:Y:S04]  /*a770*/  BSSY B0, `(.L_x_355) ;  /* 0x0000010000007945 */ /* 0x000fe80003800000 */
[----:B------:R-:W-:-:S05]  /*a780*/  IMAD R23, R130, c[0x0][0x214], R23 ;  /* 0x0000850082177a24 */ /* 0x000fca00078e0217 */
[----:B------:R-:W-:Y:S02]  /*a790*/  IADD3 R59, R5, R23, RZ ;  /* 0x00000017053b7210 */ /* 0x000fe40007ffe0ff */
        /* <DEDUP_REMOVED lines=13> */
.L_x_356:
[----:B------:R-:W-:Y:S05]  /*a870*/  BSYNC B0 ;  /* 0x0000000000007941 */ /* 0x000fea0003800000 */
.L_x_355:
        /* <DEDUP_REMOVED lines=13> */
[----:B------:R-:W-:Y:S01]  /*a950*/  IADD3 R5, P0, R2, UR16, RZ ;  /* 0x0000001002057c10 */ /* 0x000fe2000ff1e0ff */
[----:B0-----:R-:W-:Y:S01]  /*a960*/  IMAD R23, R131, c[0x0][0x21c], R4 ;  /* 0x0000870083177a24 */ /* 0x001fe200078e0204 */
[----:B------:R-:W-:Y:S01]  /*a970*/  IADD3 R2, P1, R21, c[0x0][0x270], RZ ;  /* 0x00009c0015027a10 */ /* 0x000fe20007f3e0ff */
[----:B------:R-:W-:Y:S01]  /*a980*/  UIADD3 UR11, UP2, UR11, 0x4000, URZ ;  /* 0x000040000b0b7890 */ /* 0x000fe2000ff5e03f */
[-C--:B------:R-:W-:Y:S01]  /*a990*/  ISETP.GE.AND P6, PT, R8, R57.reuse, PT ;  /* 0x000000390800720c */ /* 0x080fe20003fc6270 */
[----:B------:R-:W-:Y:S01]  /*a9a0*/  UIADD3 UR12, UP3, UR12, 0x2000, URZ ;  /* 0x000020000c0c7890 */ /* 0x000fe2000ff7e03f */
[----:B------:R-:W-:Y:S01]  /*a9b0*/  IADD3.X R3, R23, UR17, R3, P0, !PT ;  /* 0x0000001117037c10 */ /* 0x000fe200087fe403 */
[----:B------:R-:W-:Y:S01]  /*a9c0*/  UIADD3 UR8, UP4, UR8, 0x2000, URZ ;  /* 0x0000200008087890 */ /* 0x000fe2000ff9e03f */
[----:B------:R-:W-:Y:S01]  /*a9d0*/  IADD3.X R20, R20, c[0x0][0x274], RZ, P1, !PT ;  /* 0x00009d0014147a10 */ /* 0x000fe20000ffe4ff */
[----:B------:R-:W-:Y:S01]  /*a9e0*/  UIADD3.X UR14, URZ, UR14, URZ, UP1, !UPT ;  /* 0x0000000e3f0e7290 */ /* 0x000fe20008ffe43f */
[C---:B------:R-:W-:Y:S01]  /*a9f0*/  LEA R2, P0, R5.reuse, R2, 0x2 ;  /* 0x0000000205027211 */ /* 0x040fe200078010ff */
[----:B------:R-:W-:Y:S01]  /*aa00*/  UIADD3.X UR15, URZ, UR15, URZ, UP2, !UPT ;  /* 0x0000000f3f0f7290 */ /* 0x000fe200097fe43f */
[-C--:B------:R-:W-:Y:S01]  /*aa10*/  ISETP.GE.AND P1, PT, R10, R57.reuse, PT ;  /* 0x000000390a00720c */ /* 0x080fe20003f26270 */
[----:B------:R-:W-:Y:S01]  /*aa20*/  UIADD3.X UR13, URZ, UR13, URZ, UP3, !UPT ;  /* 0x0000000d3f0d7290 */ /* 0x000fe20009ffe43f */
[----:B------:R-:W-:Y:S01]  /*aa30*/  LEA.HI.X R3, R5, R20, R3, 0x2, P0 ;  /* 0x0000001405037211 */ /* 0x000fe200000f1403 */
[----:B------:R-:W-:Y:S01]  /*aa40*/  UIADD3.X UR9, URZ, UR9, URZ, UP4, !UPT ;  /* 0x000000093f097290 */ /* 0x000fe2000a7fe43f */
[----:B------:R-:W-:-:S02]  /*aa50*/  ISETP.GE.AND P2, PT, R11, R57, PT ;  /* 0x000000390b00720c */ /* 0x000fc40003f46270 */
        /* <DEDUP_REMOVED lines=27> */
.L_x_357:
[----:B------:R-:W-:Y:S05]  /*ac10*/  EXIT ;  /* 0x000000000000794d */ /* 0x000fea0003800000 */
.L_x_359:
        /* <DEDUP_REMOVED lines=14> */
.L_x_5327:


//--------------------- .text._Z25selective_scan_fwd_kernelI32Selective_Scan_fwd_kernel_traitsILi128ELi16ELi1ELb1ELb0ELb0ELb0EfN3c107complexIfEEEEv13SSMParamsBase --------------------------
	.section	.text._Z25selective_scan_fwd_kernelI32Selective_Scan_fwd_kernel_traitsILi128ELi16ELi1ELb1ELb0ELb0ELb0EfN3c107complexIfEEEEv13SSMParamsBase,"ax",@progbits
	.sectioninfo	@"SHI_REGISTERS=131"
	.align	128
        .global         _Z25selective_scan_fwd_kernelI32Selective_Scan_fwd_kernel_traitsILi128ELi16ELi1ELb1ELb0ELb0ELb0EfN3c107complexIfEEEEv13SSMParamsBase
        .type           _Z25selective_scan_fwd_kernelI32Selective_Scan_fwd_kernel_traitsILi128ELi16ELi1ELb1ELb0ELb0ELb0EfN3c107complexIfEEEEv13SSMParamsBase,@function
        .size           _Z25selective_scan_fwd_kernelI32Selective_Scan_fwd_kernel_traitsILi128ELi16ELi1ELb1ELb0ELb0ELb0EfN3c107complexIfEEEEv13SSMParamsBase,(.L_x_5328 - _Z25selective_scan_fwd_kernelI32Selective_Scan_fwd_kernel_traitsILi128ELi16ELi1ELb1ELb0ELb0ELb0EfN3c107complexIfEEEEv13SSMParamsBase)
        .other          _Z25selective_scan_fwd_kernelI32Selective_Scan_fwd_kernel_traitsILi128ELi16ELi1ELb1ELb0ELb0ELb0EfN3c107complexIfEEEEv13SSMParamsBase,@"STO_CUDA_ENTRY STV_DEFAULT"
_Z25selective_scan_fwd_kernelI32Selective_Scan_fwd_kernel_traitsILi128ELi16ELi1ELb1ELb0ELb0ELb0EfN3c107complexIfEEEEv13SSMParamsBase:
.text._Z25selective_scan_fwd_kernelI32Selective_Scan_fwd_kernel_traitsILi128ELi16ELi1ELb1ELb0ELb0ELb0EfN3c107complexIfEEEEv13SSMParamsBase:
        /* <DEDUP_REMOVED lines=30> */
[----:B------:R-:W-:-:S03]  /*01e0*/  IMAD R9, R55, c[0x0][0x1e4], R6 ;  /* 0x0000790037097a24 */ /* 0x000fc600078e0206 */
[----:B------:R-:W-:Y:S01]  /*01f0*/  IADD3 R3, R3, R7, RZ ;  /* 0x0000000703037210 */ /* 0x000fe20007ffe0ff */
[----:B------:R-:W-:Y:S01]  /*0200*/  IMAD R7, R51, c[0x0][0x1d8], RZ ;  /* 0x0000760033077a24 */ /* 0x000fe200078e02ff */
[----:B------:R-:W-:Y:S01]  /*0210*/  IADD3 R5, R5, R9, RZ ;  /* 0x0000000905057210 */ /* 0x000fe20007ffe0ff */
[----:B------:R-:W-:Y:S02]  /*0220*/  IMAD R9, R51, c[0x0][0x1e8], RZ ;  /* 0x00007a0033097a24 */ /* 0x000fe400078e02ff */
[----:B------:R-:W-:Y:S01]  /*0230*/  IMAD R7, R50, c[0x0][0x1dc], R7 ;  /* 0x0000770032077a24 */ /* 0x000fe200078e0207 */
[----:B0-----:R-:W-:Y:S01]  /*0240*/  SHF.L.U32 R0, R56, 0x2, RZ ;  /* 0x0000000238007819 */ /* 0x001fe200000006ff */
[----:B------:R-:W-:Y:S01]  /*0250*/  IMAD R9, R50, c[0x0][0x1ec], R9 ;  /* 0x00007b0032097a24 */ /* 0x000fe200078e0209 */
[----:B------:R-:W-:Y:S01]  /*0260*/  LOP3.LUT R115, R56, 0x1f, RZ, 0xc0, !PT ;  /* 0x0000001f38737812 */ /* 0x000fe200078ec0ff */
[----:B------:R-:W-:Y:S01]  /*0270*/  IMAD.WIDE.U32 R2, R50, c[0x0][0x1d8], R2 ;  /* 0x0000760032027a25 */ /* 0x000fe200078e0002 */
[----:B------:R-:W-:-:S03]  /*0280*/  LOP3.LUT R59, R0, 0xffffff80, RZ, 0xc0, !PT ;  /* 0xffffff80003b7812 */ /* 0x000fc600078ec0ff */
[----:B------:R-:W-:Y:S01]  /*0290*/  IMAD.WIDE.U32 R4, R50, c[0x0][0x1e8], R4 ;  /* 0x00007a0032047a25 */ /* 0x000fe200078e0004 */
[----:B------:R-:W-:Y:S02]  /*02a0*/  IADD3 R61, R3, R7, RZ ;  /* 0x00000007033d7210 */ /* 0x000fe40007ffe0ff */
[----:B------:R-:W-:Y:S02]  /*02b0*/  LEA R60, P0, R2, c[0x0][0x240], 0x2 ;  /* 0x00009000023c7a11 */ /* 0x000fe400078010ff */
[----:B------:R-:W-:Y:S02]  /*02c0*/  IADD3 R63, R5, R9, RZ ;  /* 0x00000009053f7210 */ /* 0x000fe40007ffe0ff */
[----:B------:R-:W-:Y:S02]  /*02d0*/  LEA R62, P1, R4, c[0x0][0x248], 0x2 ;  /* 0x00009200043e7a11 */ /* 0x000fe400078210ff */
[----:B------:R-:W-:Y:S02]  /*02e0*/  LEA.HI.X R61, R2, c[0x0][0x244], R61, 0x2, P0 ;  /* 0x00009100023d7a11 */ /* 0x000fe400000f143d */
[----:B------:R-:W-:-:S02]  /*02f0*/  LEA.HI.X R63, R4, c[0x0][0x24c], R63, 0x2, P1 ;  /* 0x00009300043f7a11 */ /* 0x000fc400008f143f */
[----:B-1----:R-:W-:-:S04]  /*0300*/  LOP3.LUT R59, R59, 0x1f, R56, 0xf8, !PT ;  /* 0x0000001f3b3b7812 */ /* 0x002fc800078ef838 */
.L_x_400:
[----:B------:R-:W-:Y:S01]  /*0310*/  BAR.SYNC.DEFER_BLOCKING 0x0 ;  /* 0x0000000000007b1d */ /* 0x000fe20000010000 */
[----:B-1----:R-:W-:-:S05]  /*0320*/  IMAD.WIDE R2, R59, 0x10, R60 ;  /* 0x000000103b027825 */ /* 0x002fca00078e023c */
[----:B------:R-:W2:Y:S04]  /*0330*/  LDG.E.128 R4, [R2.64] ;  /* 0x0000000402047981 */ /* 0x000ea8000c1e1d00 */
[----:B------:R-:W3:Y:S04]  /*0340*/  LDG.E.128 R24, [R2.64+0x200] ;  /* 0x0002000402187981 */ /* 0x000ee8000c1e1d00 */
[----:B------:R-:W4:Y:S04]  /*0350*/  LDG.E.128 R28, [R2.64+0x400] ;  /* 0x00040004021c7981 */ /* 0x000f28000c1e1d00 */
[----:B------:R-:W4:Y:S01]  /*0360*/  LDG.E.128 R36, [R2.64+0x600] ;  /* 0x0006000402247981 */ /* 0x000f22000c1e1d00 */
[----:B------:R-:W-:Y:S01]  /*0370*/  SHF.L.U32 R0, R56, 0x2, RZ ;  /* 0x0000000238007819 */ /* 0x000fe200000006ff */
[----:B------:R-:W-:-:S03]  /*0380*/  IMAD.WIDE R32, R59, 0x10, R62 ;  /* 0x000000103b207825 */ /* 0x000fc600078e023e */
[----:B------:R-:W-:-:S04]  /*0390*/  LOP3.LUT R0, R0, 0xffffff80, RZ, 0xc0, !PT ;  /* 0xffffff8000007812 */ /* 0x000fc800078ec0ff */
[----:B------:R-:W-:-:S05]  /*03a0*/  IADD3 R0, R0, R57, RZ ;  /* 0x0000003900007210 */ /* 0x000fca0007ffe0ff */
[----:B------:R-:W-:Y:S01]  /*03b0*/  IMAD R34, R57, 0x3, R0 ;  /* 0x0000000339227824 */ /* 0x000fe200078e0200 */
[----:B--2---:R-:W-:Y:S04]  /*03c0*/  STS.128 [R0.X16], R4 ;  /* 0x0000000400007388 */ /* 0x004fe8000000cc00 */
[----:B---3--:R-:W-:Y:S04]  /*03d0*/  STS.128 [R0.X16+0x200], R24 ;  /* 0x0002001800007388 */ /* 0x008fe8000000cc00 */
[----:B----4-:R-:W-:Y:S04]  /*03e0*/  STS.128 [R0.X16+0x400], R28 ;  /* 0x0004001c00007388 */ /* 0x010fe8000000cc00 */
[----:B------:R0:W-:Y:S01]  /*03f0*/  STS.128 [R0.X16+0x600], R36 ;  /* 0x0006002400007388 */ /* 0x0001e2000000cc00 */
[----:B------:R-:W-:-:S06]  /*0400*/  NOP ;  /* 0x0000000000007918 */ /* 0x000fcc0000000000 */
[----:B------:R-:W-:Y:S04]  /*0410*/  LDS.128 R8, [R34.X16+0x10] ;  /* 0x0000100022087984 */ /* 0x000fe8000000cc00 */
[----:B------:R-:W-:Y:S04]  /*0420*/  LDS.128 R12, [R34.X16+0x20] ;  /* 0x00002000220c7984 */ /* 0x000fe8000000cc00 */
[----:B------:R-:W-:Y:S04]  /*0430*/  LDS.128 R20, [R34.X16+0x30] ;  /* 0x0000300022147984 */ /* 0x000fe8000000cc00 */
[----:B------:R-:W-:Y:S04]  /*0440*/  LDS.128 R16, [R34.X16] ;  /* 0x0000000022107984 */ /* 0x000fe8000000cc00 */
[----:B------:R-:W-:Y:S06]  /*0450*/  BAR.SYNC.DEFER_BLOCKING 0x0 ;  /* 0x0000000000007b1d */ /* 0x000fec0000010000 */
[----:B------:R-:W2:Y:S04]  /*0460*/  LDG.E.128 R40, [R32.64] ;  /* 0x0000000420287981 */ /* 0x000ea8000c1e1d00 */
[----:B0-----:R-:W3:Y:S04]  /*0470*/  LDG.E.128 R36, [R32.64+0x200] ;  /* 0x0002000420247981 */ /* 0x001ee8000c1e1d00 */
[----:B------:R-:W4:Y:S04]  /*0480*/  LDG.E.128 R44, [R32.64+0x400] ;  /* 0x00040004202c7981 */ /* 0x000f28000c1e1d00 */
[----:B------:R-:W4:Y:S01]  /*0490*/  LDG.E.128 R64, [R32.64+0x600] ;  /* 0x0006000420407981 */ /* 0x000f22000c1e1d00 */
[----:B------:R-:W-:Y:S01]  /*04a0*/  ULDC.U8 UR6, c[0x0][0x17e] ;  /* 0x00005f8000067ab9 */ /* 0x000fe20000000000 */
[----:B------:R-:W-:Y:S01]  /*04b0*/  MOV R2, c[0x0][0x16c] ;  /* 0x00005b0000027a02 */ /* 0x000fe20000000f00 */
[----:B------:R-:W-:Y:S03]  /*04c0*/  BSSY B0, `(.L_x_360) ;  /* 0x000003a000007945 */ /* 0x000fe60003800000 */
[----:B------:R-:W-:Y:S01]  /*04d0*/  ISETP.GE.AND P6, PT, R2, 0x1, PT ;  /* 0x000000010200780c */ /* 0x000fe20003fc6270 */
[----:B--2---:R-:W-:Y:S04]  /*04e0*/  STS.128 [R0.X16], R40 ;  /* 0x0000002800007388 */ /* 0x004fe8000000cc00 */
[----:B---3--:R-:W-:Y:S04]  /*04f0*/  STS.128 [R0.X16+0x200], R36 ;  /* 0x0002002400007388 */ /* 0x008fe8000000cc00 */
[----:B----4-:R-:W-:Y:S04]  /*0500*/  STS.128 [R0.X16+0x400], R44 ;  /* 0x0004002c00007388 */ /* 0x010fe8000000cc00 */
[----:B------:R-:W-:Y:S01]  /*0510*/  STS.128 [R0.X16+0x600], R64 ;  /* 0x0006004000007388 */ /* 0x000fe2000000cc00 */
[----:B------:R-:W-:-:S06]  /*0520*/  NOP ;  /* 0x0000000000007918 */ /* 0x000fcc0000000000 */
[----:B------:R-:W0:Y:S04]  /*0530*/  LDS.128 R68, [R34.X16] ;  /* 0x0000000022447984 */ /* 0x000e28000000cc00 */
[----:B------:R-:W1:Y:S04]  /*0540*/  LDS.128 R28, [R34.X16+0x10] ;  /* 0x00001000221c7984 */ /* 0x000e68000000cc00 */
[----:B------:R2:W3:Y:S04]  /*0550*/  LDS.128 R24, [R34.X16+0x20] ;  /* 0x0000200022187984 */ /* 0x0004e8000000cc00 */
[----:B------:R2:W4:Y:S01]  /*0560*/  LDS.128 R4, [R34.X16+0x30] ;  /* 0x0000300022047984 */ /* 0x000522000000cc00 */
[----:B0----5:R-:W-:-:S02]  /*0570*/  FADD.FTZ R49, R68, R53 ;  /* 0x0000003544317221 */ /* 0x021fc40000010000 */
[--C-:B------:R-:W-:Y:S02]  /*0580*/  FADD.FTZ R48, R69, R53.reuse ;  /* 0x0000003545307221 */ /* 0x100fe40000010000 */
[--C-:B------:R-:W-:Y:S01]  /*0590*/  FADD.FTZ R47, R70, R53.reuse ;  /* 0x00000035462f7221 */ /* 0x100fe20000010000 */
[----:B------:R-:W-:Y:S01]  /*05a0*/  FSETP.GTU.FTZ.AND P4, PT, R49, 20, PT ;  /* 0x41a000003100780b */ /* 0x000fe20003f9c000 */
[--C-:B------:R-:W-:Y:S01]  /*05b0*/  FADD.FTZ R46, R71, R53.reuse ;  /* 0x00000035472e7221 */ /* 0x100fe20000010000 */
[----:B------:R-:W-:Y:S01]  /*05c0*/  FSETP.GTU.FTZ.AND P5, PT, R48, 20, PT ;  /* 0x41a000003000780b */ /* 0x000fe20003fbc000 */
[--C-:B-1----:R-:W-:Y:S01]  /*05d0*/  FADD.FTZ R0, R28, R53.reuse ;  /* 0x000000351c007221 */ /* 0x102fe20000010000 */
[----:B------:R-:W-:Y:S01]  /*05e0*/  ISETP.EQ.OR P4, PT, RZ, UR6, P4 ;  /* 0x00000006ff007c0c */ /* 0x000fe2000a782670 */
[--C-:B------:R-:W-:Y:S01]  /*05f0*/  FADD.FTZ R64, R29, R53.reuse ;  /* 0x000000351d407221 */ /* 0x100fe20000010000 */
[----:B------:R-:W-:Y:S01]  /*0600*/  FSETP.GTU.FTZ.AND P3, PT, R47, 20, PT ;  /* 0x41a000002f00780b */ /* 0x000fe20003f7c000 */
[----:B------:R-:W-:Y:S01]  /*0610*/  FADD.FTZ R65, R30, R53 ;  /* 0x000000351e417221 */ /* 0x000fe20000010000 */
[----:B------:R-:W-:-:S02]  /*0620*/  FSETP.GTU.FTZ.AND P2, PT, R46, 20, PT ;  /* 0x41a000002e00780b */ /* 0x000fc40003f5c000 */
[----:B------:R-:W-:Y:S02]  /*0630*/  FSETP.GTU.FTZ.AND P1, PT, R0, 20, PT ;  /* 0x41a000000000780b */ /* 0x000fe40003f3c000 */
[----:B------:R-:W-:Y:S02]  /*0640*/  FSETP.GTU.FTZ.AND P0, PT, R64, 20, PT ;  /* 0x41a000004000780b */ /* 0x000fe40003f1c000 */
[----:B------:R-:W-:-:S03]  /*0650*/  ISETP.EQ.OR P5, PT, RZ, UR6, P5 ;  /* 0x00000006ff007c0c */ /* 0x000fc6000afa2670 */
[----:B------:R-:W-:Y:S05]  /*0660*/  @P4 BRA `(.L_x_361) ;  /* 0x000001f000004947 */ /* 0x000fea0003800000 */
[----:B--234-:R-:W-:Y:S01]  /*0670*/  FMUL.FTZ R49, R49, 1.4426950216293334961 ;  /* 0x3fb8aa3b31317820 */ /* 0x01cfe20000410000 */
        /* <DEDUP_REMOVED lines=30> */
.L_x_361:
[----:B--234-:R-:W-:Y:S05]  /*0860*/  BSYNC B0 ;  /* 0x0000000000007941 */ /* 0x01cfea0003800000 */
.L_x_360:
        /* <DEDUP_REMOVED lines=35> */
.L_x_363:
[----:B------:R-:W-:Y:S05]  /*0aa0*/  BSYNC B0 ;  /* 0x0000000000007941 */ /* 0x000fea0003800000 */
.L_x_362:
        /* <DEDUP_REMOVED lines=37> */
.L_x_365:
[----:B------:R-:W-:Y:S05]  /*0d00*/  BSYNC B0 ;  /* 0x0000000000007941 */ /* 0x000fea0003800000 */
.L_x_364:
        /* <DEDUP_REMOVED lines=35> */
.L_x_367:
[----:B------:R-:W-:Y:S05]  /*0f40*/  BSYNC B0 ;  /* 0x0000000000007941 */ /* 0x000fea0003800000 */
.L_x_366:
        /* <DEDUP_REMOVED lines=37> */
.L_x_369:
[----:B------:R-:W-:Y:S05]  /*11a0*/  BSYNC B0 ;  /* 0x0000000000007941 */ /* 0x000fea0003800000 */
.L_x_368:
        /* <DEDUP_REMOVED lines=35> */
.L_x_371:
[----:B------:R-:W-:Y:S05]  /*13e0*/  BSYNC B0 ;  /* 0x0000000000007941 */ /* 0x000fea0003800000 */
.L_x_370:
        /* <DEDUP_REMOVED lines=37> */
.L_x_373:
[----:B------:R-:W-:Y:S05]  /*1640*/  BSYNC B0 ;  /* 0x0000000000007941 */ /* 0x000fea0003800000 */
.L_x_372:
        /* <DEDUP_REMOVED lines=35> */
.L_x_375:
[----:B------:R-:W-:Y:S05]  /*1880*/  BSYNC B0 ;  /* 0x0000000000007941 */ /* 0x000fea0003800000 */
.L_x_374:
        /* <DEDUP_REMOVED lines=37> */
.L_x_377:
[----:B------:R-:W-:Y:S05]  /*1ae0*/  BSYNC B0 ;  /* 0x0000000000007941 */ /* 0x000fea0003800000 */
.L_x_376:
[----:B------:R-:W-:Y:S01]  /*1af0*/  BSSY B0, `(.L_x_378) ;  /* 0x0000026000007945 */ /* 0x000fe20003800000 */
[----:B------:R-:W-:Y:S01]  /*1b00*/  FSETP.GTU.FTZ.AND P3, PT, R73, 20, PT ;  /* 0x41a000004900780b */ /* 0x000fe20003f7c000 */
[----:B------:R-:W-:Y:S02]  /*1b10*/  FADD.FTZ R74, R7, R53 ;  /* 0x00000035074a7221 */ /* 0x000fe40000010000 */
[-C--:B------:R-:W-:Y:S02]  /*1b20*/  FMUL.FTZ R4, R8, R52.reuse ;  /* 0x0000003408047220 */ /* 0x080fe40000410000 */
[-C--:B------:R-:W-:Y:S02]  /*1b30*/  FMUL.FTZ R5, R9, R52.reuse ;  /* 0x0000003409057220 */ /* 0x080fe40000410000 */
[----:B------:R-:W-:Y:S01]  /*1b40*/  FMUL.FTZ R6, R10, R52 ;  /* 0x000000340a067220 */ /* 0x000fe20000410000 */
[----:B------:R-:W-:Y:S05]  /*1b50*/  @P2 BRA `(.L_x_379) ;  /* 0x000001f000002947 */ /* 0x000fea0003800000 */
[----:B------:R-:W-:Y:S01]  /*1b60*/  FMUL.FTZ R68, R68, 1.4426950216293334961 ;  /* 0x3fb8aa3b44447820 */ /* 0x000fe20000410000 */
[----:B------:R-:W-:Y:S01]  /*1b70*/  MOV R24, 0x3e800000 ;  /* 0x3e80000000187802 */ /* 0x000fe20000000f00 */
[----:B------:R-:W-:-:S02]  /*1b80*/  HFMA2.MMA R26, -RZ, RZ, 1.3056640625, -1.8671875 ;  /* 0x3d39bf78ff1a7435 */ /* 0x000fc400000001ff */
        /* <DEDUP_REMOVED lines=28> */
.L_x_379:
[----:B------:R-:W-:Y:S05]  /*1d50*/  BSYNC B0 ;  /* 0x0000000000007941 */ /* 0x000fea0003800000 */
.L_x_378:
[----:B------:R-:W-:Y:S01]  /*1d60*/  ISETP.EQ.OR P1, PT, RZ, UR6, P1 ;  /* 0x00000006ff007c0c */ /* 0x000fe20008f22670 */
[----:B------:R-:W-:Y:S01]  /*1d70*/  BSSY B0, `(.L_x_380) ;  /* 0x0000031000007945 */ /* 0x000fe20003800000 */
[----:B------:R-:W-:Y:S01]  /*1d80*/  FSETP.GTU.FTZ.AND P2, PT, R74, 20, PT ;  /* 0x41a000004a00780b */ /* 0x000fe20003f5c000 */
[----:B------:R-:W-:Y:S01]  /*1d90*/  FMUL.FTZ R75, R8, R0 ;  /* 0x00000000084b7220 */ /* 0x000fe20000410000 */
[----:B------:R-:W-:Y:S01]  /*1da0*/  ISETP.EQ.OR P0, PT, RZ, UR6, P0 ;  /* 0x00000006ff007c0c */ /* 0x000fe20008702670 */
[----:B------:R-:W-:Y:S01]  /*1db0*/  FMUL.FTZ R76, R9, R64 ;  /* 0x00000040094c7220 */ /* 0x000fe20000410000 */
[----:B------:R-:W-:Y:S01]  /*1dc0*/  ISETP.EQ.OR P4, PT, RZ, UR6, P4 ;  /* 0x00000006ff007c0c */ /* 0x000fe2000a782670 */
[----:B------:R-:W-:Y:S01]  /*1dd0*/  FMUL.FTZ R77, R10, R65 ;  /* 0x000000410a4d7220 */ /* 0x000fe20000410000 */
[----:B------:R-:W-:Y:S01]  /*1de0*/  ISETP.EQ.OR P5, PT, RZ, UR6, P5 ;  /* 0x00000006ff007c0c */ /* 0x000fe2000afa2670 */
[C---:B------:R-:W-:Y:S01]  /*1df0*/  FMUL.FTZ R78, R11.reuse, R66 ;  /* 0x000000420b4e7220 */ /* 0x040fe20000410000 */
[----:B------:R-:W-:Y:S01]  /*1e00*/  ISETP.EQ.OR P3, PT, RZ, UR6, P3 ;  /* 0x00000006ff007c0c */ /* 0x000fe20009f62670 */
[-C--:B------:R-:W-:Y:S01]  /*1e10*/  FMUL.FTZ R7, R11, R52.reuse ;  /* 0x000000340b077220 */ /* 0x080fe20000410000 */
[----:B------:R-:W-:Y:S01]  /*1e20*/  ISETP.EQ.OR P2, PT, RZ, UR6, P2 ;  /* 0x00000006ff007c0c */ /* 0x000fe20009742670 */
[----:B------:R-:W-:-:S02]  /*1e30*/  FMUL.FTZ R8, R12, R52 ;  /* 0x000000340c087220 */ /* 0x000fc40000410000 */
[CC--:B------:R-:W-:Y:S02]  /*1e40*/  FMUL.FTZ R9, R13.reuse, R52.reuse ;  /* 0x000000340d097220 */ /* 0x0c0fe40000410000 */
[----:B------:R-:W-:Y:S02]  /*1e50*/  FMUL.FTZ R10, R14, R52 ;  /* 0x000000340e0a7220 */ /* 0x000fe40000410000 */
[----:B------:R-:W-:Y:S02]  /*1e60*/  FMUL.FTZ R79, R12, R67 ;  /* 0x000000430c4f7220 */ /* 0x000fe40000410000 */
[----:B------:R-:W-:Y:S01]  /*1e70*/  FMUL.FTZ R80, R13, R68 ;  /* 0x000000440d507220 */ /* 0x000fe20000410000 */
        /* <DEDUP_REMOVED lines=32> */
.L_x_381:
[----:B------:R-:W-:Y:S05]  /*2080*/  BSYNC B0 ;  /* 0x0000000000007941 */ /* 0x000fea0003800000 */
.L_x_380:
[----:B------:R-:W-:Y:S01]  /*2090*/  BSSY B0, `(.L_x_382) ;  /* 0x0000022000007945 */ /* 0x000fe20003800000 */
        /* <DEDUP_REMOVED lines=33> */
.L_x_383:
[----:B------:R-:W-:Y:S05]  /*22b0*/  BSYNC B0 ;  /* 0x0000000000007941 */ /* 0x000fea0003800000 */
.L_x_382:
[----:B------:R-:W-:Y:S01]  /*22c0*/  BSSY B0, `(.L_x_384) ;  /* 0x0000021000007945 */ /* 0x000fe20003800000 */
        /* <DEDUP_REMOVED lines=32> */
.L_x_385:
[----:B------:R-:W-:Y:S05]  /*24d0*/  BSYNC B0 ;  /* 0x0000000000007941 */ /* 0x000fea0003800000 */
.L_x_384:
        /* <DEDUP_REMOVED lines=33> */
.L_x_387:
[----:B------:R-:W-:Y:S05]  /*26f0*/  BSYNC B0 ;  /* 0x0000000000007941 */ /* 0x000fea0003800000 */
.L_x_386:
        /* <DEDUP_REMOVED lines=33> */
.L_x_389:
[----:B------:R-:W-:Y:S05]  /*2910*/  BSYNC B0 ;  /* 0x0000000000007941 */ /* 0x000fea0003800000 */
.L_x_388:
        /* <DEDUP_REMOVED lines=33> */
.L_x_391:
[----:B------:R-:W-:Y:S05]  /*2b30*/  BSYNC B0 ;  /* 0x0000000000007941 */ /* 0x000fea0003800000 */
.L_x_390:
[----:B------:R-:W-:Y:S01]  /*2b40*/  BAR.SYNC.DEFER_BLOCKING 0x0 ;  /* 0x0000000000007b1d */ /* 0x000fe20000010000 */
[C---:B------:R-:W-:Y:S02]  /*2b50*/  FMUL.FTZ R82, R15.reuse, R70 ;  /* 0x000000460f527220 */ /* 0x040fe40000410000 */
[-C--:B------:R-:W-:Y:S02]  /*2b60*/  FMUL.FTZ R11, R15, R52.reuse ;  /* 0x000000340f0b7220 */ /* 0x080fe40000410000 */
[-C--:B------:R-:W-:Y:S02]  /*2b70*/  FMUL.FTZ R12, R16, R52.reuse ;  /* 0x00000034100c7220 */ /* 0x080fe40000410000 */
[-C--:B------:R-:W-:Y:S02]  /*2b80*/  FMUL.FTZ R13, R17, R52.reuse ;  /* 0x00000034110d7220 */ /* 0x080fe40000410000 */
[----:B------:R-:W-:Y:S02]  /*2b90*/  FMUL.FTZ R14, R18, R52 ;  /* 0x00000034120e7220 */ /* 0x000fe40000410000 */
[----:B------:R-:W-:-:S02]  /*2ba0*/  FMUL.FTZ R83, R16, R49 ;  /* 0x0000003110537220 */ /* 0x000fc40000410000 */
[----:B------:R-:W-:Y:S02]  /*2bb0*/  FMUL.FTZ R84, R17, R48 ;  /* 0x0000003011547220 */ /* 0x000fe40000410000 */
[----:B------:R-:W-:Y:S02]  /*2bc0*/  FMUL.FTZ R85, R18, R47 ;  /* 0x0000002f12557220 */ /* 0x000fe40000410000 */
[C---:B------:R-:W-:Y:S02]  /*2bd0*/  FMUL.FTZ R86, R19.reuse, R46 ;  /* 0x0000002e13567220 */ /* 0x040fe40000410000 */
[-C--:B------:R-:W-:Y:S02]  /*2be0*/  FMUL.FTZ R15, R19, R52.reuse ;  /* 0x00000034130f7220 */ /* 0x080fe40000410000 */
[-C--:B------:R-:W-:Y:S02]  /*2bf0*/  FMUL.FTZ R16, R20, R52.reuse ;  /* 0x0000003414107220 */ /* 0x080fe40000410000 */
[----:B------:R-:W-:-:S02]  /*2c00*/  FMUL.FTZ R17, R21, R52 ;  /* 0x0000003415117220 */ /* 0x000fc40000410000 */
[-C--:B------:R-:W-:Y:S02]  /*2c10*/  FMUL.FTZ R18, R22, R52.reuse ;  /* 0x0000003416127220 */ /* 0x080fe40000410000 */
[----:B------:R-:W-:Y:S02]  /*2c20*/  FMUL.FTZ R19, R23, R52 ;  /* 0x0000003417137220 */ /* 0x000fe40000410000 */
[----:B------:R-:W-:Y:S02]  /*2c30*/  FMUL.FTZ R87, R20, R71 ;  /* 0x0000004714577220 */ /* 0x000fe40000410000 */
[----:B------:R-:W-:Y:S02]  /*2c40*/  FMUL.FTZ R88, R21, R72 ;  /* 0x0000004815587220 */ /* 0x000fe40000410000 */
[----:B------:R-:W-:Y:S01]  /*2c50*/  FMUL.FTZ R89, R22, R73 ;  /* 0x0000004916597220 */ /* 0x000fe20000410000 */
[----:B------:R-:W-:Y:S05]  /*2c60*/  @!P6 BRA `(.L_x_392) ;  /* 0x000029f00000e947 */ /* 0x000fea0003800000 */
[----:B------:R-:W-:Y:S01]  /*2c70*/  FMUL.FTZ R90, R23, R74 ;  /* 0x0000004a175a7220 */ /* 0x000fe20000410000 */
[----:B------:R-:W-:-:S03]  /*2c80*/  MOV R91, RZ ;  /* 0x000000ff005b7202 */ /* 0x000fc60000000f00 */
.L_x_398:
        /* <DEDUP_REMOVED lines=12> */
[C---:B------:R-:W-:Y:S02]  /*2d50*/  IMAD R25, R51.reuse, c[0x0][0x198], RZ ;  /* 0x0000660033197a24 */ /* 0x040fe400078e02ff */
[----:B------:R-:W-:Y:S02]  /*2d60*/  IMAD R45, R51, c[0x0][0x1b8], RZ ;  /* 0x00006e00332d7a24 */ /* 0x000fe400078e02ff */
[C---:B------:R-:W-:Y:S02]  /*2d70*/  IMAD R43, R50.reuse, c[0x0][0x19c], R25 ;  /* 0x00006700322b7a24 */ /* 0x040fe400078e0219 */
[----:B------:R-:W-:Y:S02]  /*2d80*/  IMAD R45, R50, c[0x0][0x1bc], R45 ;  /* 0x00006f00322d7a24 */ /* 0x000fe400078e022d */
[----:B--2---:R-:W-:Y:S02]  /*2d90*/  FMUL.FTZ R3, R21, R49 ;  /* 0x0000003115037220 */ /* 0x004fe40000410000 */
[----:B------:R-:W-:-:S02]  /*2da0*/  FMUL.FTZ R27, R20, 1.4426950216293334961 ;  /* 0x3fb8aa3b141b7820 */ /* 0x000fc40000410000 */
[----:B------:R-:W-:Y:S02]  /*2db0*/  FMUL.RZ R24, R3, 0.15915493667125701904 ;  /* 0x3e22f98303187820 */ /* 0x000fe4000040c000 */
[-C--:B------:R-:W-:Y:S02]  /*2dc0*/  FMUL.FTZ R3, R21, R48.reuse ;  /* 0x0000003015037220 */ /* 0x080fe40000410000 */
[----:B------:R-:W-:Y:S01]  /*2dd0*/  MUFU.SIN R107, R24 ;  /* 0x00000018006b7308 */ /* 0x000fe20000000400 */
[----:B------:R-:W-:Y:S02]  /*2de0*/  FMUL.FTZ R39, R27, R48 ;  /* 0x000000301b277220 */ /* 0x000fe40000410000 */
[----:B------:R-:W-:Y:S02]  /*2df0*/  FMUL.RZ R20, R3, 0.15915493667125701904 ;  /* 0x3e22f98303147820 */ /* 0x000fe4000040c000 */
[-C--:B------:R-:W-:Y:S02]  /*2e00*/  FMUL.FTZ R3, R21, R47.reuse ;  /* 0x0000002f15037220 */ /* 0x080fe40000410000 */
[----:B------:R-:W-:Y:S01]  /*2e10*/  FMUL.FTZ R37, R27, R47 ;  /* 0x0000002f1b257220 */ /* 0x000fe20000410000 */
[----:B------:R-:W-:Y:S01]  /*2e20*/  MUFU.SIN R106, R20 ;  /* 0x00000014006a7308 */ /* 0x000fe20000000400 */
[----:B------:R-:W-:-:S02]  /*2e30*/  FMUL.RZ R22, R3, 0.15915493667125701904 ;  /* 0x3e22f98303167820 */ /* 0x000fc4000040c000 */
[----:B------:R-:W-:Y:S02]  /*2e40*/  FMUL.FTZ R3, R21, R46 ;  /* 0x0000002e15037220 */ /* 0x000fe40000410000 */
[----:B------:R-:W-:Y:S02]  /*2e50*/  FMUL.FTZ R36, R27, R64 ;  /* 0x000000401b247220 */ /* 0x000fe40000410000 */
[----:B------:R-:W-:Y:S01]  /*2e60*/  FMUL.RZ R23, R3, 0.15915493667125701904 ;  /* 0x3e22f98303177820 */ /* 0x000fe2000040c000 */
[----:B------:R0:W-:Y:S01]  /*2e70*/  MUFU.COS R108, R20 ;  /* 0x00000014006c7308 */ /* 0x0001e20000000000 */
[----:B------:R-:W-:Y:S02]  /*2e80*/  FMUL.FTZ R3, R21, R0 ;  /* 0x0000000015037220 */ /* 0x000fe40000410000 */
[C---:B------:R-:W-:Y:S02]  /*2e90*/  FMUL.FTZ R35, R27.reuse, R65 ;  /* 0x000000411b237220 */ /* 0x040fe40000410000 */
[----:B------:R-:W-:-:S02]  /*2ea0*/  FMUL.FTZ R42, R27, R46 ;  /* 0x0000002e1b2a7220 */ /* 0x000fc40000410000 */
[----:B------:R-:W-:Y:S01]  /*2eb0*/  FMUL.FTZ R41, R27, R0 ;  /* 0x000000001b297220 */ /* 0x000fe20000410000 */
[----:B------:R-:W-:Y:S01]  /*2ec0*/  MUFU.SIN R100, R22 ;  /* 0x0000001600647308 */ /* 0x000fe20000000400 */
[----:B0-----:R-:W-:Y:S02]  /*2ed0*/  FMUL.RZ R20, R3, 0.15915493667125701904 ;  /* 0x3e22f98303147820 */ /* 0x001fe4000040c000 */
[----:B------:R-:W-:Y:S02]  /*2ee0*/  FMUL.FTZ R3, R21, R64 ;  /* 0x0000004015037220 */ /* 0x000fe40000410000 */
[C---:B------:R-:W-:Y:S02]  /*2ef0*/  FMUL.FTZ R28, R27.reuse, R67 ;  /* 0x000000431b1c7220 */ /* 0x040fe40000410000 */
[C---:B------:R-:W-:Y:S01]  /*2f00*/  FMUL.FTZ R30, R27.reuse, R66 ;  /* 0x000000421b1e7220 */ /* 0x040fe20000410000 */
[----:B------:R0:W-:Y:S01]  /*2f10*/  MUFU.COS R101, R22 ;  /* 0x0000001600657308 */ /* 0x0001e20000000000 */
[----:B------:R-:W-:-:S02]  /*2f20*/  FMUL.FTZ R26, R27, R68 ;  /* 0x000000441b1a7220 */ /* 0x000fc40000410000 */
[C---:B------:R-:W-:Y:S02]  /*2f30*/  FMUL.FTZ R38, R27.reuse, R49 ;  /* 0x000000311b267220 */ /* 0x040fe40000410000 */
[----:B------:R-:W-:-:S03]  /*2f40*/  FMUL.FTZ R29, R27, R70 ;  /* 0x000000461b1d7220 */ /* 0x000fc60000410000 */
        /* <DEDUP_REMOVED lines=23> */
[----:B------:R-:W-:Y:S01]  /*30c0*/  MUFU.COS R33, R22 ;  /* 0x0000001600217308 */ /* 0x000fe20000000000 */
[----:B------:R-:W-:-:S04]  /*30d0*/  FMUL.FTZ R3, R21, R71 ;  /* 0x0000004715037220 */ /* 0x000fc80000410000 */
[----:B------:R-:W-:-:S03]  /*30e0*/  FMUL.RZ R3, R3, 0.15915493667125701904 ;  /* 0x3e22f98303037820 */ /* 0x000fc6000040c000 */
[----:B------:R-:W-:Y:S08]  /*30f0*/  MUFU.SIN R111, R23 ;  /* 0x00000017006f7308 */ /* 0x000ff00000000400 */
[----:B------:R0:W-:Y:S08]  /*3100*/  MUFU.COS R31, R23 ;  /* 0x00000017001f7308 */ /* 0x0001f00000000000 */
[----:B------:R-:W-:Y:S01]  /*3110*/  MUFU.SIN R113, R24 ;  /* 0x0000001800717308 */ /* 0x000fe20000000400 */
[----:B0-----:R-:W-:-:S05]  /*3120*/  IMAD.WIDE.U32 R22, R50, c[0x0][0x198], RZ ;  /* 0x0000660032167a25 */ /* 0x001fca00078e00ff */
[----:B------:R-:W-:Y:S02]  /*3130*/  IADD3 R23, R23, R43, RZ ;  /* 0x0000002b17177210 */ /* 0x000fe40007ffe0ff */
[----:B------:R0:W-:Y:S03]  /*3140*/  MUFU.COS R112, R24 ;  /* 0x0000001800707308 */ /* 0x0001e60000000000 */
[----:B------:R-:W-:-:S05]  /*3150*/  IMAD.WIDE.U32 R22, R91, c[0x0][0x1a0], R22 ;  /* 0x000068005b167a25 */ /* 0x000fca00078e0016 */
[----:B------:R-:W1:Y:S01]  /*3160*/  MUFU.EX2 R39, R39 ;  /* 0x0000002700277308 */ /* 0x000e620000000800 */
[----:B0-----:R-:W-:-:S05]  /*3170*/  IMAD.WIDE.U32 R24, R50, c[0x0][0x1b8], RZ ;  /* 0x00006e0032187a25 */ /* 0x001fca00078e00ff */
[----:B------:R-:W-:Y:S02]  /*3180*/  IADD3 R25, R25, R45, RZ ;  /* 0x0000002d19197210 */ /* 0x000fe40007ffe0ff */
[----:B------:R-:W-:Y:S03]  /*3190*/  MUFU.SIN R116, R32 ;  /* 0x0000002000747308 */ /* 0x000fe60000000400 */
[----:B------:R-:W-:-:S05]  /*31a0*/  IMAD.WIDE.U32 R24, R91, c[0x0][0x1c0], R24 ;  /* 0x000070005b187a25 */ /* 0x000fca00078e0018 */
[----:B------:R0:W-:Y:S01]  /*31b0*/  MUFU.COS R114, R32 ;  /* 0x0000002000727308 */ /* 0x0001e20000000000 */
[C---:B-1----:R-:W-:Y:S01]  /*31c0*/  FMUL.FTZ R106, R39.reuse, R106 ;  /* 0x0000006a276a7220 */ /* 0x042fe20000410000 */
[----:B------:R-:W-:Y:S01]  /*31d0*/  LEA R44, P1, R24, c[0x0][0x230], 0x3 ;  /* 0x00008c00182c7a11 */ /* 0x000fe200078218ff */
[----:B------:R-:W-:-:S05]  /*31e0*/  FMUL.FTZ R108, R39, R108 ;  /* 0x0000006c276c7220 */ /* 0x000fca0000410000 */
[----:B------:R-:W1:Y:S01]  /*31f0*/  MUFU.EX2 R37, R37 ;  /* 0x0000002500257308 */ /* 0x000e620000000800 */
[C---:B0-----:R-:W-:Y:S02]  /*3200*/  IMAD R32, R2.reuse, c[0x0][0x1a0], RZ ;  /* 0x0000680002207a24 */ /* 0x041fe400078e02ff */
[----:B------:R-:W-:Y:S02]  /*3210*/  IMAD R2, R2, c[0x0][0x1c0], RZ ;  /* 0x0000700002027a24 */ /* 0x000fe400078e02ff */
[C---:B------:R-:W-:Y:S02]  /*3220*/  IMAD R45, R91.reuse, c[0x0][0x1a4], R32 ;  /* 0x000069005b2d7a24 */ /* 0x040fe400078e0220 */
[----:B------:R-:W-:Y:S01]  /*3230*/  IMAD R43, R91, c[0x0][0x1c4], R2 ;  /* 0x000071005b2b7a24 */ /* 0x000fe200078e0202 */
[----:B------:R-:W0:Y:S01]  /*3240*/  MUFU.EX2 R36, R36 ;  /* 0x0000002400247308 */ /* 0x000e220000000800 */
[----:B------:R-:W-:Y:S01]  /*3250*/  FMUL.FTZ R2, R21, R72 ;  /* 0x0000004815027220 */ /* 0x000fe20000410000 */
[----:B------:R-:W-:Y:S01]  /*3260*/  IADD3 R45, R23, R45, RZ ;  /* 0x0000002d172d7210 */ /* 0x000fe20007ffe0ff */
[----:B------:R-:W-:Y:S01]  /*3270*/  FMUL.FTZ R32, R27, R71 ;  /* 0x000000471b207220 */ /* 0x000fe20000410000 */
[----:B------:R-:W-:Y:S01]  /*3280*/  IADD3 R23, R25, R43, RZ ;  /* 0x0000002b19177210 */ /* 0x000fe20007ffe0ff */
[----:B------:R-:W-:Y:S01]  /*3290*/  FMUL.RZ R43, R2, 0.15915493667125701904 ;  /* 0x3e22f983022b7820 */ /* 0x000fe2000040c000 */
[----:B------:R-:W-:Y:S01]  /*32a0*/  LEA R2, P0, R22, c[0x0][0x228], 0x3 ;  /* 0x00008a0016027a11 */ /* 0x000fe200078018ff */
[----:B------:R-:W-:Y:S01]  /*32b0*/  FMUL.FTZ R25, R83, R106 ;  /* 0x0000006a53197220 */ /* 0x000fe20000410000 */
[----:B------:R-:W2:Y:S01]  /*32c0*/  MUFU.EX2 R35, R35 ;  /* 0x0000002300237308 */ /* 0x000ea20000000800 */
[----:B-1----:R-:W-:-:S02]  /*32d0*/  FMUL.FTZ R101, R37, R101 ;  /* 0x0000006525657220 */ /* 0x002fc40000410000 */
[----:B------:R-:W-:Y:S02]  /*32e0*/  FMUL.FTZ R100, R37, R100 ;  /* 0x0000006425647220 */ /* 0x000fe40000410000 */
[----:B------:R-:W-:-:S03]  /*32f0*/  FFMA.FTZ R37, RZ, R108, R25 ;  /* 0x0000006cff257223 */ /* 0x000fc60000010019 */
[----:B------:R-:W-:Y:S01]  /*3300*/  MUFU.SIN R118, R3 ;  /* 0x0000000300767308 */ /* 0x000fe20000000400 */
[----:B------:R-:W-:Y:S02]  /*3310*/  FADD.FTZ R37, RZ, R37 ;  /* 0x00000025ff257221 */ /* 0x000fe40000010000 */
[C---:B0-----:R-:W-:Y:S02]  /*3320*/  FMUL.FTZ R95, R36.reuse, R95 ;  /* 0x0000005f245f7220 */ /* 0x041fe40000410000 */
[----:B------:R-:W-:-:S03]  /*3330*/  FMUL.FTZ R94, R36, R94 ;  /* 0x0000005e245e7220 */ /* 0x000fc60000410000 */
[----:B------:R0:W-:Y:S01]  /*3340*/  MUFU.COS R117, R3 ;  /* 0x0000000300757308 */ /* 0x0001e20000000000 */
[C---:B--2---:R-:W-:Y:S02]  /*3350*/  FMUL.FTZ R93, R35.reuse, R34 ;  /* 0x00000022235d7220 */ /* 0x044fe40000410000 */
[----:B------:R-:W-:-:S05]  /*3360*/  FMUL.FTZ R92, R35, R92 ;  /* 0x0000005c235c7220 */ /* 0x000fca0000410000 */
[----:B------:R-:W1:Y:S01]  /*3370*/  MUFU.EX2 R42, R42 ;  /* 0x0000002a002a7308 */ /* 0x000e620000000800 */
[----:B0-----:R-:W-:Y:S01]  /*3380*/  LEA.HI.X R3, R22, c[0x0][0x22c], R45, 0x3, P0 ;  /* 0x00008b0016037a11 */ /* 0x001fe200000f1c2d */
[C---:B------:R-:W-:Y:S01]  /*3390*/  FMUL.FTZ R22, R27.reuse, R72 ;  /* 0x000000481b167220 */ /* 0x040fe20000410000 */
[----:B------:R-:W-:Y:S01]  /*33a0*/  LEA.HI.X R45, R24, c[0x0][0x234], R23, 0x3, P1 ;  /* 0x00008d00182d7a11 */ /* 0x000fe200008f1c17 */
[----:B------:R-:W-:Y:S02]  /*33b0*/  FMUL.FTZ R24, RZ, R106 ;  /* 0x0000006aff187220 */ /* 0x000fe40000410000 */
[----:B------:R-:W-:Y:S01]  /*33c0*/  FMUL.FTZ R23, R27, R73 ;  /* 0x000000491b177220 */ /* 0x000fe20000410000 */
[----:B------:R-:W2:Y:S01]  /*33d0*/  LDG.E.64 R2, [R2.64] ;  /* 0x0000000402027981 */ /* 0x000ea2000c1e1b00 */
[----:B------:R-:W-:Y:S01]  /*33e0*/  FFMA.FTZ R25, R83, R108, -R24 ;  /* 0x0000006c53197223 */ /* 0x000fe20000010818 */
[----:B------:R-:W0:Y:S01]  /*33f0*/  MUFU.EX2 R41, R41 ;  /* 0x0000002900297308 */ /* 0x000e220000000800 */
[----:B------:R-:W-:Y:S01]  /*3400*/  FMUL.FTZ R24, R100, R37 ;  /* 0x0000002564187220 */ /* 0x000fe20000410000 */
[----:B------:R-:W2:Y:S01]  /*3410*/  LDG.E.64 R44, [R44.64] ;  /* 0x000000042c2c7981 */ /* 0x000ea2000c1e1b00 */
[----:B------:R-:W-:-:S04]  /*3420*/  FADD.FTZ R25, R84, R25 ;  /* 0x0000001954197221 */ /* 0x000fc80000010000 */
[-C--:B------:R-:W-:Y:S01]  /*3430*/  FMUL.FTZ R36, R100, R25.reuse ;  /* 0x0000001964247220 */ /* 0x080fe20000410000 */
[----:B------:R-:W3:Y:S01]  /*3440*/  MUFU.EX2 R28, R28 ;  /* 0x0000001c001c7308 */ /* 0x000ee20000000800 */
[C---:B------:R-:W-:Y:S02]  /*3450*/  FFMA.FTZ R34, R101.reuse, R25, -R24 ;  /* 0x0000001965227223 */ /* 0x040fe40000010818 */
[----:B------:R-:W-:Y:S02]  /*3460*/  FFMA.FTZ R36, R101, R37, R36 ;  /* 0x0000002565247223 */ /* 0x000fe40000010024 */
[----:B-1----:R-:W-:Y:S02]  /*3470*/  FMUL.FTZ R98, R42, R98 ;  /* 0x000000622a627220 */ /* 0x002fe40000410000 */
[----:B------:R-:W-:Y:S01]  /*3480*/  FADD.FTZ R34, R85, R34 ;  /* 0x0000002255227221 */ /* 0x000fe20000010000 */
[----:B------:R-:W-:Y:S01]  /*3490*/  MUFU.SIN R103, R20 ;  /* 0x0000001400677308 */ /* 0x000fe20000000400 */
[----:B------:R-:W-:-:S02]  /*34a0*/  FMUL.FTZ R24, R21, R73 ;  /* 0x0000004915187220 */ /* 0x000fc40000410000 */
[----:B------:R-:W-:Y:S02]  /*34b0*/  FADD.FTZ R36, RZ, R36 ;  /* 0x00000024ff247221 */ /* 0x000fe40000010000 */
[----:B------:R-:W-:Y:S02]  /*34c0*/  FMUL.FTZ R99, R42, R99 ;  /* 0x000000632a637220 */ /* 0x000fe40000410000 */
[----:B------:R-:W-:Y:S01]  /*34d0*/  FMUL.FTZ R25, R98, R34 ;  /* 0x0000002262197220 */ /* 0x000fe20000410000 */
[----:B------:R1:W-:Y:S01]  /*34e0*/  MUFU.COS R102, R20 ;  /* 0x0000001400667308 */ /* 0x0003e20000000000 */
[----:B------:R-:W-:Y:S02]  /*34f0*/  FMUL.RZ R35, R24, 0.15915493667125701904 ;  /* 0x3e22f98318237820 */ /* 0x000fe4000040c000 */
[-C--:B------:R-:W-:Y:S02]  /*3500*/  FMUL.FTZ R24, R98, R36.reuse ;  /* 0x0000002462187220 */ /* 0x080fe40000410000 */
[----:B------:R-:W-:-:S02]  /*3510*/  FFMA.FTZ R36, R99, R36, R25 ;  /* 0x0000002463247223 */ /* 0x000fc40000010019 */
[----:B------:R-:W-:Y:S01]  /*3520*/  FFMA.FTZ R25, R99, R34, -R24 ;  /* 0x0000002263197223 */ /* 0x000fe20000010818 */
[----:B------:R-:W4:Y:S01]  /*3530*/  MUFU.EX2 R30, R30 ;  /* 0x0000001e001e7308 */ /* 0x000f220000000800 */
[----:B-1----:R-:W-:Y:S02]  /*3540*/  FMUL.FTZ R20, R27, R69 ;  /* 0x000000451b147220 */ /* 0x002fe40000410000 */
[----:B0-----:R-:W-:Y:S02]  /*3550*/  FMUL.FTZ R96, R41, R96 ;  /* 0x0000006029607220 */ /* 0x001fe40000410000 */
[----:B------:R-:W-:Y:S02]  /*3560*/  FADD.FTZ R36, RZ, R36 ;  /* 0x00000024ff247221 */ /* 0x000fe40000010000 */
[----:B------:R-:W-:Y:S01]  /*3570*/  FMUL.FTZ R21, R21, R74 ;  /* 0x0000004a15157220 */ /* 0x000fe20000410000 */
[----:B------:R-:W0:Y:S01]  /*3580*/  MUFU.EX2 R20, R20 ;  /* 0x0000001400147308 */ /* 0x000e220000000800 */
[----:B---3--:R-:W-:-:S02]  /*3590*/  FMUL.FTZ R104, R28, R33 ;  /* 0x000000211c687220 */ /* 0x008fc40000410000 */
[----:B------:R-:W-:Y:S02]  /*35a0*/  FMUL.FTZ R105, R28, R105 ;  /* 0x000000691c697220 */ /* 0x000fe40000410000 */
[----:B------:R-:W-:Y:S02]  /*35b0*/  FADD.FTZ R25, R86, R25 ;  /* 0x0000001956197221 */ /* 0x000fe40000010000 */
[----:B------:R-:W-:Y:S01]  /*35c0*/  FMUL.FTZ R97, R41, R40 ;  /* 0x0000002829617220 */ /* 0x000fe20000410000 */
[----:B------:R-:W1:Y:S01]  /*35d0*/  MUFU.EX2 R26, R26 ;  /* 0x0000001a001a7308 */ /* 0x000e620000000800 */
[C---:B------:R-:W-:Y:S02]  /*35e0*/  FMUL.FTZ R28, R96.reuse, R36 ;  /* 0x00000024601c7220 */ /* 0x040fe40000410000 */
[----:B------:R-:W-:Y:S02]  /*35f0*/  FMUL.RZ R33, R21, 0.15915493667125701904 ;  /* 0x3e22f98315217820 */ /* 0x000fe4000040c000 */
[----:B------:R-:W-:-:S02]  /*3600*/  FMUL.FTZ R21, R96, R25 ;  /* 0x0000001960157220 */ /* 0x000fc40000410000 */
[C---:B------:R-:W-:Y:S01]  /*3610*/  FFMA.FTZ R28, R97.reuse, R25, -R28 ;  /* 0x00000019611c7223 */ /* 0x040fe2000001081c */
[----:B------:R-:W-:Y:S01]  /*3620*/  MUFU.EX2 R23, R23 ;  /* 0x0000001700177308 */ /* 0x000fe20000000800 */
[----:B------:R-:W-:Y:S02]  /*3630*/  FFMA.FTZ R21, R97, R36, R21 ;  /* 0x0000002461157223 */ /* 0x000fe40000010015 */
[----:B------:R-:W-:Y:S02]  /*3640*/  FADD.FTZ R28, R75, R28 ;  /* 0x0000001c4b1c7221 */ /* 0x000fe40000010000 */
[C---:B----4-:R-:W-:Y:S02]  /*3650*/  FMUL.FTZ R102, R30.reuse, R102 ;  /* 0x000000661e667220 */ /* 0x050fe40000410000 */
[----:B------:R-:W-:Y:S01]  /*3660*/  FMUL.FTZ R103, R30, R103 ;  /* 0x000000671e677220 */ /* 0x000fe20000410000 */
[----:B------:R-:W-:Y:S01]  /*3670*/  MUFU.SIN R122, R35 ;  /* 0x00000023007a7308 */ /* 0x000fe20000000400 */
[----:B------:R-:W-:-:S02]  /*3680*/  FADD.FTZ R21, RZ, R21 ;  /* 0x00000015ff157221 */ /* 0x000fc40000010000 */
[----:B------:R-:W-:Y:S02]  /*3690*/  FMUL.FTZ R30, R94, R28 ;  /* 0x0000001c5e1e7220 */ /* 0x000fe40000410000 */
[----:B------:R-:W-:Y:S02]  /*36a0*/  FMUL.FTZ R27, R27, R74 ;  /* 0x0000004a1b1b7220 */ /* 0x000fe40000410000 */
[C---:B0-----:R-:W-:Y:S01]  /*36b0*/  FMUL.FTZ R112, R20.reuse, R112 ;  /* 0x0000007014707220 */ /* 0x041fe20000410000 */
[----:B------:R-:W0:Y:S01]  /*36c0*/  MUFU.COS R24, R35 ;  /* 0x0000002300187308 */ /* 0x000e220000000000 */
[----:B------:R-:W-:Y:S02]  /*36d0*/  FMUL.FTZ R113, R20, R113 ;  /* 0x0000007114717220 */ /* 0x000fe40000410000 */
[-C--:B------:R-:W-:Y:S02]  /*36e0*/  FMUL.FTZ R20, R94, R21.reuse ;  /* 0x000000155e147220 */ /* 0x080fe40000410000 */
[----:B------:R-:W-:-:S02]  /*36f0*/  FFMA.FTZ R30, R95, R21, R30 ;  /* 0x000000155f1e7223 */ /* 0x000fc4000001001e */
[C---:B-1----:R-:W-:Y:S01]  /*3700*/  FMUL.FTZ R110, R26.reuse, R31 ;  /* 0x0000001f1a6e7220 */ /* 0x042fe20000410000 */
[----:B------:R-:W-:Y:S01]  /*3710*/  MUFU.SIN R120, R43 ;  /* 0x0000002b00787308 */ /* 0x000fe20000000400 */
[----:B------:R-:W-:Y:S02]  /*3720*/  FMUL.FTZ R111, R26, R111 ;  /* 0x0000006f1a6f7220 */ /* 0x000fe40000410000 */
[----:B------:R-:W-:Y:S02]  /*3730*/  FFMA.FTZ R21, R95, R28, -R20 ;  /* 0x0000001c5f157223 */ /* 0x000fe40000010814 */
[----:B------:R-:W-:Y:S02]  /*3740*/  FADD.FTZ R30, RZ, R30 ;  /* 0x0000001eff1e7221 */ /* 0x000fe40000010000 */
[----:B------:R-:W-:Y:S01]  /*3750*/  FADD.FTZ R21, R76, R21 ;  /* 0x000000154c157221 */ /* 0x000fe20000010000 */
[----:B------:R-:W-:Y:S01]  /*3760*/  MUFU.COS R119, R43 ;  /* 0x0000002b00777308 */ /* 0x000fe20000000000 */
[----:B------:R-:W-:-:S02]  /*3770*/  FMUL.FTZ R20, R92, R30 ;  /* 0x0000001e5c147220 */ /* 0x000fc40000410000 */
[C---:B0-----:R-:W-:Y:S02]  /*3780*/  FMUL.FTZ R121, R23.reuse, R24 ;  /* 0x0000001817797220 */ /* 0x041fe40000410000 */
[----:B------:R-:W-:Y:S02]  /*3790*/  FMUL.FTZ R122, R23, R122 ;  /* 0x0000007a177a7220 */ /* 0x000fe40000410000 */
[----:B------:R-:W-:Y:S01]  /*37a0*/  FMUL.FTZ R23, R92, R21 ;  /* 0x000000155c177220 */ /* 0x000fe20000410000 */
[----:B------:R-:W0:Y:S03]  /*37b0*/  MUFU.EX2 R22, R22 ;  /* 0x0000001600167308 */ /* 0x000e260000000800 */
[----:B------:R-:W-:-:S04]  /*37c0*/  FFMA.FTZ R23, R93, R30, R23 ;  /* 0x0000001e5d177223 */ /* 0x000fc80000010017 */
[----:B------:R-:W-:Y:S01]  /*37d0*/  FADD.FTZ R23, RZ, R23 ;  /* 0x00000017ff177221 */ /* 0x000fe20000010000 */
[----:B------:R-:W1:Y:S08]  /*37e0*/  MUFU.EX2 R38, R38 ;  /* 0x0000002600267308 */ /* 0x000e700000000800 */
[----:B------:R-:W-:Y:S01]  /*37f0*/  MUFU.EX2 R27, R27 ;  /* 0x0000001b001b7308 */ /* 0x000fe20000000800 */
[----:B0-----:R-:W-:-:S02]  /*3800*/  FMUL.FTZ R119, R22, R119 ;  /* 0x0000007716777220 */ /* 0x001fc40000410000 */
[----:B------:R-:W-:Y:S02]  /*3810*/  FMUL.FTZ R120, R22, R120 ;  /* 0x0000007816787220 */ /* 0x000fe40000410000 */
[----:B------:R-:W-:-:S03]  /*3820*/  FFMA.FTZ R22, R93, R21, -R20 ;  /* 0x000000155d167223 */ /* 0x000fc60000010814 */
[----:B------:R-:W0:Y:S01]  /*3830*/  MUFU.COS R26, R33 ;  /* 0x00000021001a7308 */ /* 0x000e220000000000 */
[C---:B-1----:R-:W-:Y:S02]  /*3840*/  FMUL.FTZ R107, R38.reuse, R107 ;  /* 0x0000006b266b7220 */ /* 0x042fe40000410000 */
[----:B------:R-:W-:Y:S02]  /*3850*/  FMUL.FTZ R109, R38, R109 ;  /* 0x0000006d266d7220 */ /* 0x000fe40000410000 */
[-C--:B------:R-:W-:Y:S02]  /*3860*/  FMUL.FTZ R20, R107, R106.reuse ;  /* 0x0000006a6b147220 */ /* 0x080fe40000410000 */
[----:B------:R-:W-:Y:S01]  /*3870*/  FADD.FTZ R25, R77, R22 ;  /* 0x000000164d197221 */ /* 0x000fe20000010000 */
[----:B------:R-:W1:Y:S01]  /*3880*/  MUFU.SIN R124, R33 ;  /* 0x00000021007c7308 */ /* 0x000e620000000400 */
[C---:B------:R-:W-:Y:S02]  /*3890*/  FMUL.FTZ R21, R109.reuse, R106 ;  /* 0x0000006a6d157220 */ /* 0x040fe40000410000 */
[----:B------:R-:W-:-:S02]  /*38a0*/  FFMA.FTZ R20, R109, R108, -R20 ;  /* 0x0000006c6d147223 */ /* 0x000fc40000010814 */
[----:B------:R-:W-:Y:S02]  /*38b0*/  FFMA.FTZ R21, R107, R108, R21 ;  /* 0x0000006c6b157223 */ /* 0x000fe40000010015 */
[C---:B------:R-:W-:Y:S01]  /*38c0*/  FMUL.FTZ R24, R100.reuse, R20 ;  /* 0x0000001464187220 */ /* 0x040fe20000410000 */
[----:B------:R-:W3:Y:S01]  /*38d0*/  MUFU.EX2 R29, R29 ;  /* 0x0000001d001d7308 */ /* 0x000ee20000000800 */
[----:B0-----:R-:W-:Y:S02]  /*38e0*/  FMUL.FTZ R123, R27, R26 ;  /* 0x0000001a1b7b7220 */ /* 0x001fe40000410000 */
[----:B------:R-:W-:Y:S02]  /*38f0*/  FMUL.FTZ R26, R103, R23 ;  /* 0x00000017671a7220 */ /* 0x000fe40000410000 */
[-C--:B------:R-:W-:Y:S02]  /*3900*/  FMUL.FTZ R22, R100, R21.reuse ;  /* 0x0000001564167220 */ /* 0x080fe40000410000 */
[----:B------:R-:W-:Y:S01]  /*3910*/  FFMA.FTZ R24, R101, R21, R24 ;  /* 0x0000001565187223 */ /* 0x000fe20000010018 */
[----:B------:R-:W0:Y:S01]  /*3920*/  MUFU.EX2 R32, R32 ;  /* 0x0000002000207308 */ /* 0x000e220000000800 */
[----:B-1----:R-:W-:-:S02]  /*3930*/  FMUL.FTZ R124, R27, R124 ;  /* 0x0000007c1b7c7220 */ /* 0x002fc40000410000 */
[-C--:B------:R-:W-:Y:S02]  /*3940*/  FMUL.FTZ R27, R103, R25.reuse ;  /* 0x00000019671b7220 */ /* 0x080fe40000410000 */
[C---:B------:R-:W-:Y:S02]  /*3950*/  FFMA.FTZ R25, R102.reuse, R25, -R26 ;  /* 0x0000001966197223 */ /* 0x040fe4000001081a */
[----:B------:R-:W-:Y:S02]  /*3960*/  FFMA.FTZ R27, R102, R23, R27 ;  /* 0x00000017661b7223 */ /* 0x000fe4000001001b */
[----:B------:R-:W-:Y:S02]  /*3970*/  FFMA.FTZ R22, R101, R20, -R22 ;  /* 0x0000001465167223 */ /* 0x000fe40000010816 */
[----:B------:R-:W-:Y:S02]  /*3980*/  FADD.FTZ R27, RZ, R27 ;  /* 0x0000001bff1b7221 */ /* 0x000fe40000010000 */
[----:B------:R-:W-:-:S02]  /*3990*/  FADD.FTZ R25, R78, R25 ;  /* 0x000000194e197221 */ /* 0x000fc40000010000 */
[C---:B------:R-:W-:Y:S02]  /*39a0*/  FMUL.FTZ R20, R98.reuse, R24 ;  /* 0x0000001862147220 */ /* 0x040fe40000410000 */
[C---:B------:R-:W-:Y:S02]  /*39b0*/  FMUL.FTZ R23, R105.reuse, R27 ;  /* 0x0000001b69177220 */ /* 0x040fe40000410000 */
[-C--:B------:R-:W-:Y:S02]  /*39c0*/  FMUL.FTZ R21, R98, R22.reuse ;  /* 0x0000001662157220 */ /* 0x080fe40000410000 */
[-C--:B------:R-:W-:Y:S02]  /*39d0*/  FMUL.FTZ R28, R105, R25.reuse ;  /* 0x00000019691c7220 */ /* 0x080fe40000410000 */
[----:B------:R-:W-:Y:S02]  /*39e0*/  FFMA.FTZ R20, R99, R22, -R20 ;  /* 0x0000001663147223 */ /* 0x000fe40000010814 */
[----:B------:R-:W-:-:S02]  /*39f0*/  FFMA.FTZ R26, R104, R25, -R23 ;  /* 0x00000019681a7223 */ /* 0x000fc40000010817 */
[----:B------:R-:W-:Y:S02]  /*3a00*/  FFMA.FTZ R21, R99, R24, R21 ;  /* 0x0000001863157223 */ /* 0x000fe40000010015 */
[----:B------:R-:W-:Y:S02]  /*3a10*/  FFMA.FTZ R28, R104, R27, R28 ;  /* 0x0000001b681c7223 */ /* 0x000fe4000001001c */
[C---:B------:R-:W-:Y:S02]  /*3a20*/  FMUL.FTZ R24, R96.reuse, R20 ;  /* 0x0000001460187220 */ /* 0x040fe40000410000 */
[----:B------:R-:W-:Y:S02]  /*3a30*/  FADD.FTZ R26, R79, R26 ;  /* 0x0000001a4f1a7221 */ /* 0x000fe40000010000 */
[----:B------:R-:W-:Y:S02]  /*3a40*/  FMUL.FTZ R22, R96, R21 ;  /* 0x0000001560167220 */ /* 0x000fe40000410000 */
[----:B------:R-:W-:-:S02]  /*3a50*/  FADD.FTZ R28, RZ, R28 ;  /* 0x0000001cff1c7221 */ /* 0x000fc40000010000 */
[----:B------:R-:W-:Y:S02]  /*3a60*/  FFMA.FTZ R24, R97, R21, R24 ;  /* 0x0000001561187223 */ /* 0x000fe40000010018 */
[----:B------:R-:W-:Y:S02]  /*3a70*/  FMUL.FTZ R25, R111, R26 ;  /* 0x0000001a6f197220 */ /* 0x000fe40000410000 */
[----:B------:R-:W-:Y:S02]  /*3a80*/  FFMA.FTZ R22, R97, R20, -R22 ;  /* 0x0000001461167223 */ /* 0x000fe40000010816 */
[----:B------:R-:W-:Y:S02]  /*3a90*/  FMUL.FTZ R23, R111, R28 ;  /* 0x0000001c6f177220 */ /* 0x000fe40000410000 */
[----:B------:R-:W-:Y:S02]  /*3aa0*/  FMUL.FTZ R20, R94, R24 ;  /* 0x000000185e147220 */ /* 0x000fe40000410000 */
[----:B------:R-:W-:-:S02]  /*3ab0*/  FFMA.FTZ R25, R110, R28, R25 ;  /* 0x0000001c6e197223 */ /* 0x000fc40000010019 */
[----:B------:R-:W-:Y:S02]  /*3ac0*/  FMUL.FTZ R21, R94, R22 ;  /* 0x000000165e157220 */ /* 0x000fe40000410000 */
[----:B------:R-:W-:Y:S02]  /*3ad0*/  FFMA.FTZ R23, R110, R26, -R23 ;  /* 0x0000001a6e177223 */ /* 0x000fe40000010817 */
[C---:B------:R-:W-:Y:S02]  /*3ae0*/  FFMA.FTZ R20, R95.reuse, R22, -R20 ;  /* 0x000000165f147223 */ /* 0x040fe40000010814 */
[----:B------:R-:W-:Y:S02]  /*3af0*/  FADD.FTZ R25, RZ, R25 ;  /* 0x00000019ff197221 */ /* 0x000fe40000010000 */
[----:B------:R-:W-:Y:S02]  /*3b00*/  FFMA.FTZ R21, R95, R24, R21 ;  /* 0x000000185f157223 */ /* 0x000fe40000010015 */
[----:B------:R-:W-:-:S02]  /*3b10*/  FADD.FTZ R23, R80, R23 ;  /* 0x0000001750177221 */ /* 0x000fc40000010000 */
[C---:B------:R-:W-:Y:S02]  /*3b20*/  FMUL.FTZ R24, R92.reuse, R20 ;  /* 0x000000145c187220 */ /* 0x040fe40000410000 */
[C---:B------:R-:W-:Y:S02]  /*3b30*/  FMUL.FTZ R26, R113.reuse, R25 ;  /* 0x00000019711a7220 */ /* 0x040fe40000410000 */
[----:B------:R-:W-:Y:S02]  /*3b40*/  FMUL.FTZ R22, R92, R21 ;  /* 0x000000155c167220 */ /* 0x000fe40000410000 */
[----:B------:R-:W-:Y:S02]  /*3b50*/  FMUL.FTZ R27, R113, R23 ;  /* 0x00000017711b7220 */ /* 0x000fe40000410000 */
[----:B------:R-:W-:Y:S02]  /*3b60*/  FFMA.FTZ R24, R93, R21, R24 ;  /* 0x000000155d187223 */ /* 0x000fe40000010018 */
[----:B------:R-:W-:-:S02]  /*3b70*/  FFMA.FTZ R26, R112, R23, -R26 ;  /* 0x00000017701a7223 */ /* 0x000fc4000001081a */
[----:B------:R-:W-:Y:S02]  /*3b80*/  FFMA.FTZ R22, R93, R20, -R22 ;  /* 0x000000145d167223 */ /* 0x000fe40000010816 */
[----:B------:R-:W-:Y:S02]  /*3b90*/  FFMA.FTZ R27, R112, R25, R27 ;  /* 0x00000019701b7223 */ /* 0x000fe4000001001b */
[----:B---3--:R-:W-:Y:S02]  /*3ba0*/  FMUL.FTZ R116, R29, R116 ;  /* 0x000000741d747220 */ /* 0x008fe40000410000 */
[----:B------:R-:W-:Y:S02]  /*3bb0*/  FMUL.FTZ R21, R103, R24 ;  /* 0x0000001867157220 */ /* 0x000fe40000410000 */
[----:B------:R-:W-:Y:S02]  /*3bc0*/  FADD.FTZ R25, R81, R26 ;  /* 0x0000001a51197221 */ /* 0x000fe40000010000 */
[----:B------:R-:W-:-:S02]  /*3bd0*/  FMUL.FTZ R23, R103, R22 ;  /* 0x0000001667177220 */ /* 0x000fc40000410000 */
[----:B------:R-:W-:Y:S02]  /*3be0*/  FADD.FTZ R27, RZ, R27 ;  /* 0x0000001bff1b7221 */ /* 0x000fe40000010000 */
[----:B------:R-:W-:Y:S02]  /*3bf0*/  FMUL.FTZ R114, R29, R114 ;  /* 0x000000721d727220 */ /* 0x000fe40000410000 */
[----:B------:R-:W-:Y:S02]  /*3c00*/  FFMA.FTZ R21, R102, R22, -R21 ;  /* 0x0000001666157223 */ /* 0x000fe40000010815 */
[----:B------:R-:W-:Y:S02]  /*3c10*/  FMUL.FTZ R26, R116, R25 ;  /* 0x00000019741a7220 */ /* 0x000fe40000410000 */
[----:B------:R-:W-:Y:S02]  /*3c20*/  FFMA.FTZ R23, R102, R24, R23 ;  /* 0x0000001866177223 */ /* 0x000fe40000010017 */
[----:B------:R-:W-:-:S02]  /*3c30*/  FMUL.FTZ R24, R116, R27 ;  /* 0x0000001b74187220 */ /* 0x000fc40000410000 */
[C---:B------:R-:W-:Y:S02]  /*3c40*/  FMUL.FTZ R22, R105.reuse, R21 ;  /* 0x0000001569167220 */ /* 0x040fe40000410000 */
[C---:B------:R-:W-:Y:S02]  /*3c50*/  FFMA.FTZ R26, R114.reuse, R27, R26 ;  /* 0x0000001b721a7223 */ /* 0x040fe4000001001a */
[----:B------:R-:W-:Y:S02]  /*3c60*/  FMUL.FTZ R20, R105, R23 ;  /* 0x0000001769147220 */ /* 0x000fe40000410000 */
[----:B------:R-:W-:Y:S02]  /*3c70*/  FFMA.FTZ R25, R114, R25, -R24 ;  /* 0x0000001972197223 */ /* 0x000fe40000010818 */
[----:B0-----:R-:W-:Y:S02]  /*3c80*/  FMUL.FTZ R118, R32, R118 ;  /* 0x0000007620767220 */ /* 0x001fe40000410000 */
[----:B------:R-:W-:-:S02]  /*3c90*/  FFMA.FTZ R22, R104, R23, R22 ;  /* 0x0000001768167223 */ /* 0x000fc40000010016 */
[----:B------:R-:W-:Y:S02]  /*3ca0*/  FADD.FTZ R26, RZ, R26 ;  /* 0x0000001aff1a7221 */ /* 0x000fe40000010000 */
[----:B------:R-:W-:Y:S02]  /*3cb0*/  FFMA.FTZ R20, R104, R21, -R20 ;  /* 0x0000001568147223 */ /* 0x000fe40000010814 */
[----:B------:R-:W-:Y:S02]  /*3cc0*/  FADD.FTZ R25, R82, R25 ;  /* 0x0000001952197221 */ /* 0x000fe40000010000 */
[----:B------:R-:W-:Y:S02]  /*3cd0*/  FMUL.FTZ R117, R32, R117 ;  /* 0x0000007520757220 */ /* 0x000fe40000410000 */
[----:B------:R-:W-:Y:S02]  /*3ce0*/  FMUL.FTZ R21, R111, R22 ;  /* 0x000000166f157220 */ /* 0x000fe40000410000 */
[----:B------:R-:W-:-:S02]  /*3cf0*/  FMUL.FTZ R24, R118, R26 ;  /* 0x0000001a76187220 */ /* 0x000fc40000410000 */
[-C--:B------:R-:W-:Y:S02]  /*3d00*/  FMUL.FTZ R23, R111, R20.reuse ;  /* 0x000000146f177220 */ /* 0x080fe40000410000 */
[-C--:B------:R-:W-:Y:S02]  /*3d10*/  FMUL.FTZ R27, R118, R25.reuse ;  /* 0x00000019761b7220 */ /* 0x080fe40000410000 */
[C---:B------:R-:W-:Y:S02]  /*3d20*/  FFMA.FTZ R21, R110.reuse, R20, -R21 ;  /* 0x000000146e157223 */ /* 0x040fe40000010815 */
[C---:B------:R-:W-:Y:S02]  /*3d30*/  FFMA.FTZ R24, R117.reuse, R25, -R24 ;  /* 0x0000001975187223 */ /* 0x040fe40000010818 */
[----:B------:R-:W-:Y:S02]  /*3d40*/  FFMA.FTZ R23, R110, R22, R23 ;  /* 0x000000166e177223 */ /* 0x000fe40000010017 */
[----:B------:R-:W-:-:S02]  /*3d50*/  FFMA.FTZ R27, R117, R26, R27 ;  /* 0x0000001a751b7223 */ /* 0x000fc4000001001b */
[----:B------:R-:W-:Y:S02]  /*3d60*/  FMUL.FTZ R22, R113, R21 ;  /* 0x0000001571167220 */ /* 0x000fe40000410000 */
[----:B------:R-:W-:Y:S02]  /*3d70*/  FADD.FTZ R24, R87, R24 ;  /* 0x0000001857187221 */ /* 0x000fe40000010000 */
[-C--:B------:R-:W-:Y:S02]  /*3d80*/  FMUL.FTZ R20, R113, R23.reuse ;  /* 0x0000001771147220 */ /* 0x080fe40000410000 */
[----:B------:R-:W-:Y:S02]  /*3d90*/  FADD.FTZ R27, RZ, R27 ;  /* 0x0000001bff1b7221 */ /* 0x000fe40000010000 */
[----:B------:R-:W-:Y:S02]  /*3da0*/  FFMA.FTZ R23, R112, R23, R22 ;  /* 0x0000001770177223 */ /* 0x000fe40000010016 */
[----:B------:R-:W-:-:S02]  /*3db0*/  FMUL.FTZ R26, R120, R24 ;  /* 0x00000018781a7220 */ /* 0x000fc40000410000 */
[----:B------:R-:W-:Y:S02]  /*3dc0*/  FFMA.FTZ R21, R112, R21, -R20 ;  /* 0x0000001570157223 */ /* 0x000fe40000010814 */
[----:B------:R-:W-:Y:S02]  /*3dd0*/  FMUL.FTZ R25, R120, R27 ;  /* 0x0000001b78197220 */ /* 0x000fe40000410000 */
[C---:B------:R-:W-:Y:S02]  /*3de0*/  FMUL.FTZ R20, R116.reuse, R23 ;  /* 0x0000001774147220 */ /* 0x040fe40000410000 */
[C---:B------:R-:W-:Y:S02]  /*3df0*/  FFMA.FTZ R26, R119.reuse, R27, R26 ;  /* 0x0000001b771a7223 */ /* 0x040fe4000001001a */
[----:B------:R-:W-:Y:S02]  /*3e00*/  FMUL.FTZ R22, R116, R21 ;  /* 0x0000001574167220 */ /* 0x000fe40000410000 */
[----:B------:R-:W-:-:S02]  /*3e10*/  FFMA.FTZ R25, R119, R24, -R25 ;  /* 0x0000001877197223 */ /* 0x000fc40000010819 */
[C---:B------:R-:W-:Y:S02]  /*3e20*/  FFMA.FTZ R20, R114.reuse, R21, -R20 ;  /* 0x0000001572147223 */ /* 0x040fe40000010814 */
[----:B------:R-:W-:Y:S02]  /*3e30*/  FADD.FTZ R26, RZ, R26 ;  /* 0x0000001aff1a7221 */ /* 0x000fe40000010000 */
[----:B------:R-:W-:Y:S02]  /*3e40*/  FFMA.FTZ R22, R114, R23, R22 ;  /* 0x0000001772167223 */ /* 0x000fe40000010016 */
[----:B------:R-:W-:Y:S02]  /*3e50*/  FADD.FTZ R25, R88, R25 ;  /* 0x0000001958197221 */ /* 0x000fe40000010000 */
[----:B------:R-:W-:Y:S02]  /*3e60*/  FMUL.FTZ R23, R118, R20 ;  /* 0x0000001476177220 */ /* 0x000fe40000410000 */
[----:B------:R-:W-:-:S02]  /*3e70*/  FMUL.FTZ R24, R122, R26 ;  /* 0x0000001a7a187220 */ /* 0x000fc40000410000 */
[-C--:B------:R-:W-:Y:S02]  /*3e80*/  FMUL.FTZ R21, R118, R22.reuse ;  /* 0x0000001676157220 */ /* 0x080fe40000410000 */
[-C--:B------:R-:W-:Y:S02]  /*3e90*/  FMUL.FTZ R27, R122, R25.reuse ;  /* 0x000000197a1b7220 */ /* 0x080fe40000410000 */
[----:B------:R-:W-:Y:S02]  /*3ea0*/  FFMA.FTZ R23, R117, R22, R23 ;  /* 0x0000001675177223 */ /* 0x000fe40000010017 */
[----:B------:R-:W-:Y:S02]  /*3eb0*/  FFMA.FTZ R24, R121, R25, -R24 ;  /* 0x0000001979187223 */ /* 0x000fe40000010818 */
[----:B------:R-:W-:Y:S02]  /*3ec0*/  FFMA.FTZ R21, R117, R20, -R21 ;  /* 0x0000001475157223 */ /* 0x000fe40000010815 */
[----:B------:R-:W-:-:S02]  /*3ed0*/  FFMA.FTZ R27, R121, R26, R27 ;  /* 0x0000001a791b7223 */ /* 0x000fc4000001001b */
[C---:B------:R-:W-:Y:S02]  /*3ee0*/  FMUL.FTZ R20, R120.reuse, R23 ;  /* 0x0000001778147220 */ /* 0x040fe40000410000 */
[----:B------:R-:W-:Y:S02]  /*3ef0*/  FADD.FTZ R24, R89, R24 ;  /* 0x0000001859187221 */ /* 0x000fe40000010000 */
[-C--:B------:R-:W-:Y:S02]  /*3f00*/  FMUL.FTZ R22, R120, R21.reuse ;  /* 0x0000001578167220 */ /* 0x080fe40000410000 */
[----:B------:R-:W-:Y:S02]  /*3f10*/  FADD.FTZ R27, RZ, R27 ;  /* 0x0000001bff1b7221 */ /* 0x000fe40000010000 */
[----:B------:R-:W-:Y:S02]  /*3f20*/  FFMA.FTZ R20, R119, R21, -R20 ;  /* 0x0000001577147223 */ /* 0x000fe40000010814 */
[----:B------:R-:W-:-:S02]  /*3f30*/  FMUL.FTZ R26, R124, R24 ;  /* 0x000000187c1a7220 */ /* 0x000fc40000410000 */
[----:B------:R-:W-:Y:S02]  /*3f40*/  FFMA.FTZ R22, R119, R23, R22 ;  /* 0x0000001777167223 */ /* 0x000fe40000010016 */
[-C--:B------:R-:W-:Y:S02]  /*3f50*/  FMUL.FTZ R23, R124, R27.reuse ;  /* 0x0000001b7c177220 */ /* 0x080fe40000410000 */
[----:B------:R-:W-:Y:S02]  /*3f60*/  FMUL.FTZ R21, R122, R20 ;  /* 0x000000147a157220 */ /* 0x000fe40000410000 */
[C---:B------:R-:W-:Y:S02]  /*3f70*/  FFMA.FTZ R26, R123.reuse, R27, R26 ;  /* 0x0000001b7b1a7223 */ /* 0x040fe4000001001a */
[----:B------:R-:W-:Y:S02]  /*3f80*/  FFMA.FTZ R23, R123, R24, -R23 ;  /* 0x000000187b177223 */ /* 0x000fe40000010817 */
[----:B------:R-:W-:-:S02]  /*3f90*/  FFMA.FTZ R21, R121, R22, R21 ;  /* 0x0000001679157223 */ /* 0x000fc40000010015 */
[----:B------:R-:W-:Y:S02]  /*3fa0*/  FADD.FTZ R27, RZ, R26 ;  /* 0x0000001aff1b7221 */ /* 0x000fe40000010000 */
[----:B------:R-:W-:Y:S02]  /*3fb0*/  FMUL.FTZ R22, R122, R22 ;  /* 0x000000167a167220 */ /* 0x000fe40000410000 */
[----:B------:R-:W-:Y:S01]  /*3fc0*/  FADD.FTZ R26, R90, R23 ;  /* 0x000000175a1a7221 */ /* 0x000fe20000010000 */
[----:B------:R-:W0:Y:S01]  /*3fd0*/  SHFL.UP PT, R29, R27, 0x1, RZ ;  /* 0x042000001b1d7989 */ /* 0x000e2200000e00ff */
[----:B------:R-:W-:Y:S02]  /*3fe0*/  FFMA.FTZ R22, R121, R20, -R22 ;  /* 0x0000001479167223 */ /* 0x000fe40000010816 */
[C---:B------:R-:W-:Y:S01]  /*3ff0*/  FMUL.FTZ R24, R124.reuse, R21 ;  /* 0x000000157c187220 */ /* 0x040fe20000410000 */
[----:B------:R-:W1:Y:S01]  /*4000*/  SHFL.UP PT, R25, R26, 0x1, RZ ;  /* 0x042000001a197989 */ /* 0x000e6200000e00ff */
[----:B------:R-:W-:-:S02]  /*4010*/  FMUL.FTZ R20, R124, R22 ;  /* 0x000000167c147220 */ /* 0x000fc40000410000 */
        /* <DEDUP_REMOVED lines=11> */
[C---:B---3--:R-:W-:Y:S01]  /*40d0*/  FMUL.FTZ R25, R20.reuse, R21 ;  /* 0x0000001514197220 */ /* 0x048fe20000410000 */
[----:B------:R-:W0:Y:S01]  /*40e0*/  SHFL.UP PT, R28, R26, 0x2, RZ ;  /* 0x044000001a1c7989 */ /* 0x000e2200000e00ff */
[-C--:B----4-:R-:W-:Y:S02]  /*40f0*/  FMUL.FTZ R22, R20, R23.reuse ;  /* 0x0000001714167220 */ /* 0x090fe40000410000 */
[C---:B------:R-:W-:Y:S02]  /*4100*/  FFMA.FTZ R25, R24.reuse, R23, R25 ;  /* 0x0000001718197223 */ /* 0x040fe40000010019 */
[----:B------:R-:W1:Y:S01]  /*4110*/  SHFL.UP PT, R23, R27, 0x2, RZ ;  /* 0x044000001b177989 */ /* 0x000e6200000e00ff */
[----:B------:R-:W-:-:S02]  /*4120*/  @P0 FFMA.FTZ R24, R24, R21, -R22 ;  /* 0x0000001518180223 */ /* 0x000fc40000010816 */
[----:B------:R-:W-:-:S03]  /*4130*/  FSEL R25, R20, R25, !P0 ;  /* 0x0000001914197208 */ /* 0x000fc60004000000 */
[----:B------:R-:W3:Y:S04]  /*4140*/  SHFL.UP PT, R20, R24, 0x2, RZ ;  /* 0x0440000018147989 */ /* 0x000ee800000e00ff */
[----:B------:R-:W4:Y:S01]  /*4150*/  SHFL.UP PT, R21, R25, 0x2, RZ ;  /* 0x0440000019157989 */ /* 0x000f2200000e00ff */
[----:B------:R-:W-:Y:S01]  /*4160*/  ISETP.GE.AND P0, PT, R57, 0x2, PT ;  /* 0x000000023900780c */ /* 0x000fe20003f06270 */
[C---:B0-----:R-:W-:Y:S02]  /*4170*/  FMUL.FTZ R22, R25.reuse, R28 ;  /* 0x0000001c19167220 */ /* 0x041fe40000410000 */
[-C--:B-1----:R-:W-:Y:S02]  /*4180*/  FMUL.FTZ R29, R25, R23.reuse ;  /* 0x00000017191d7220 */ /* 0x082fe40000410000 */
[----:B------:R-:W-:-:S02]  /*4190*/  FFMA.FTZ R22, R24, R23, R22 ;  /* 0x0000001718167223 */ /* 0x000fc40000010016 */
[----:B------:R-:W-:-:S06]  /*41a0*/  FFMA.FTZ R29, R24, R28, -R29 ;  /* 0x0000001c181d7223 */ /* 0x000fcc000001081d */
[----:B------:R-:W-:Y:S02]  /*41b0*/  @P0 FADD.FTZ R27, R27, R22 ;  /* 0x000000161b1b0221 */ /* 0x000fe40000010000 */
[CC--:B---3--:R-:W-:Y:S02]  /*41c0*/  FMUL.FTZ R22, R25.reuse, R20.reuse ;  /* 0x0000001419167220 */ /* 0x0c8fe40000410000 */
[----:B------:R-:W-:Y:S02]  /*41d0*/  @P0 FADD.FTZ R26, R26, R29 ;  /* 0x0000001d1a1a0221 */ /* 0x000fe40000010000 */
[-C--:B----4-:R-:W-:Y:S02]  /*41e0*/  FMUL.FTZ R23, R25, R21.reuse ;  /* 0x0000001519177220 */ /* 0x090fe40000410000 */
[C---:B------:R-:W-:Y:S01]  /*41f0*/  FFMA.FTZ R22, R24.reuse, R21, R22 ;  /* 0x0000001518167223 */ /* 0x040fe20000010016 */
[----:B------:R-:W0:Y:S01]  /*4200*/  SHFL.UP PT, R31, R27, 0x4, RZ ;  /* 0x048000001b1f7989 */ /* 0x000e2200000e00ff */
[----:B------:R-:W-:-:S03]  /*4210*/  @P0 FFMA.FTZ R24, R24, R20, -R23 ;  /* 0x0000001418180223 */ /* 0x000fc60000010817 */
[----:B------:R-:W1:Y:S01]  /*4220*/  SHFL.UP PT, R29, R26, 0x4, RZ ;  /* 0x048000001a1d7989 */ /* 0x000e6200000e00ff */
[----:B------:R-:W-:-:S03]  /*4230*/  FSEL R22, R25, R22, !P0 ;  /* 0x0000001619167208 */ /* 0x000fc60004000000 */
        /* <DEDUP_REMOVED lines=10> */
[C---:B------:R-:W-:Y:S02]  /*42e0*/  FFMA.FTZ R25, R24.reuse, R23, R25 ;  /* 0x0000001718197223 */ /* 0x040fe40000010019 */
[----:B------:R-:W-:Y:S01]  /*42f0*/  @P0 FADD.FTZ R27, R27, R28 ;  /* 0x0000001c1b1b0221 */ /* 0x000fe20000010000 */
[----:B------:R-:W0:Y:S01]  /*4300*/  SHFL.UP PT, R23, R26, 0x8, RZ ;  /* 0x050000001a177989 */ /* 0x000e2200000e00ff */
[----:B------:R-:W-:Y:S01]  /*4310*/  @P0 FFMA.FTZ R24, R24, R21, -R20 ;  /* 0x0000001518180223 */ /* 0x000fe20000010814 */
[----:B------:R-:W-:Y:S02]  /*4320*/  FSEL R25, R22, R25, !P0 ;  /* 0x0000001916197208 */ /* 0x000fe40004000000 */
[----:B------:R-:W1:Y:S04]  /*4330*/  SHFL.UP PT, R28, R27, 0x8, RZ ;  /* 0x050000001b1c7989 */ /* 0x000e6800000e00ff */
[----:B------:R-:W3:Y:S04]  /*4340*/  SHFL.UP PT, R20, R24, 0x8, RZ ;  /* 0x0500000018147989 */ /* 0x000ee800000e00ff */
[----:B------:R-:W4:Y:S01]  /*4350*/  SHFL.UP PT, R21, R25, 0x8, RZ ;  /* 0x0500000019157989 */ /* 0x000f2200000e00ff */
[----:B------:R-:W-:Y:S01]  /*4360*/  ISETP.GE.AND P0, PT, R57, 0x8, PT ;  /* 0x000000083900780c */ /* 0x000fe20003f06270 */
[----:B0-----:R-:W-:-:S02]  /*4370*/  FMUL.FTZ R31, R25, R23 ;  /* 0x00000017191f7220 */ /* 0x001fc40000410000 */
[CC--:B-1----:R-:W-:Y:S02]  /*4380*/  FMUL.FTZ R29, R25.reuse, R28.reuse ;  /* 0x0000001c191d7220 */ /* 0x0c2fe40000410000 */
[C---:B------:R-:W-:Y:S02]  /*4390*/  FFMA.FTZ R28, R24.reuse, R28, R31 ;  /* 0x0000001c181c7223 */ /* 0x040fe4000001001f */
[----:B---3--:R-:W-:Y:S02]  /*43a0*/  FMUL.FTZ R22, R25, R20 ;  /* 0x0000001419167220 */ /* 0x008fe40000410000 */
[----:B------:R-:W-:-:S04]  /*43b0*/  FFMA.FTZ R29, R24, R23, -R29 ;  /* 0x00000017181d7223 */ /* 0x000fc8000001081d */
[----:B------:R-:W-:Y:S02]  /*43c0*/  @P0 FADD.FTZ R27, R27, R28 ;  /* 0x0000001c1b1b0221 */ /* 0x000fe40000010000 */
[-C--:B----4-:R-:W-:Y:S02]  /*43d0*/  FFMA.FTZ R22, R24, R21.reuse, R22 ;  /* 0x0000001518167223 */ /* 0x090fe40000010016 */
[C---:B------:R-:W-:Y:S02]  /*43e0*/  FMUL.FTZ R21, R25.reuse, R21 ;  /* 0x0000001519157220 */ /* 0x040fe40000410000 */
[----:B------:R-:W-:Y:S01]  /*43f0*/  @P0 FADD.FTZ R26, R26, R29 ;  /* 0x0000001d1a1a0221 */ /* 0x000fe20000010000 */
[----:B------:R-:W-:Y:S01]  /*4400*/  FSEL R22, R25, R22, !P0 ;  /* 0x0000001619167208 */ /* 0x000fe20004000000 */
[----:B------:R-:W0:Y:S01]  /*4410*/  SHFL.UP PT, R29, R27, 0x10, RZ ;  /* 0x060000001b1d7989 */ /* 0x000e2200000e00ff */
[----:B------:R-:W-:-:S03]  /*4420*/  @P0 FFMA.FTZ R24, R24, R20, -R21 ;  /* 0x0000001418180223 */ /* 0x000fc60000010815 */
[----:B------:R-:W1:Y:S04]  /*4430*/  SHFL.UP PT, R25, R26, 0x10, RZ ;  /* 0x060000001a197989 */ /* 0x000e6800000e00ff */
[----:B------:R-:W3:Y:S04]  /*4440*/  SHFL.UP PT, R21, R24, 0x10, RZ ;  /* 0x0600000018157989 */ /* 0x000ee800000e00ff */
[----:B------:R-:W4:Y:S01]  /*4450*/  SHFL.UP PT, R23, R22, 0x10, RZ ;  /* 0x0600000016177989 */ /* 0x000f2200000e00ff */
[C---:B------:R-:W-:Y:S02]  /*4460*/  ISETP.GE.AND P1, PT, R57.reuse, 0x10, PT ;  /* 0x000000103900780c */ /* 0x040fe40003f26270 */
[----:B------:R-:W-:-:S02]  /*4470*/  ISETP.NE.AND P2, PT, R57, 0x1f, PT ;  /* 0x0000001f3900780c */ /* 0x000fc40003f45270 */
[----:B------:R-:W-:Y:S01]  /*4480*/  ISETP.NE.AND P0, PT, R115, RZ, PT ;  /* 0x000000ff7300720c */ /* 0x000fe20003f05270 */
[----:B0-----:R-:W-:-:S04]  /*4490*/  FMUL.FTZ R20, R22, R29 ;  /* 0x0000001d16147220 */ /* 0x001fc80000410000 */
[-C--:B-1----:R-:W-:Y:S02]  /*44a0*/  FFMA.FTZ R31, R24, R25.reuse, -R20 ;  /* 0x00000019181f7223 */ /* 0x082fe40000010814 */
[C---:B------:R-:W-:Y:S02]  /*44b0*/  FMUL.FTZ R28, R22.reuse, R25 ;  /* 0x00000019161c7220 */ /* 0x040fe40000410000 */
[----:B---3--:R-:W-:Y:S01]  /*44c0*/  FMUL.FTZ R25, R22, R21 ;  /* 0x0000001516197220 */ /* 0x008fe20000410000 */
[----:B------:R-:W-:Y:S01]  /*44d0*/  ISETP.EQ.OR P0, PT, R58, RZ, P0 ;  /* 0x000000ff3a00720c */ /* 0x000fe20000702670 */
[----:B------:R-:W-:Y:S02]  /*44e0*/  FFMA.FTZ R28, R24, R29, R28 ;  /* 0x0000001d181c7223 */ /* 0x000fe4000001001c */
[-C--:B----4-:R-:W-:Y:S02]  /*44f0*/  FMUL.FTZ R20, R22, R23.reuse ;  /* 0x0000001716147220 */ /* 0x090fe40000410000 */
[----:B------:R-:W-:-:S02]  /*4500*/  FFMA.FTZ R25, R24, R23, R25 ;  /* 0x0000001718197223 */ /* 0x000fc40000010019 */
[----:B------:R-:W-:Y:S01]  /*4510*/  @P1 FFMA.FTZ R24, R24, R21, -R20 ;  /* 0x0000001518181223 */ /* 0x000fe20000010814 */
[----:B------:R-:W-:Y:S01]  /*4520*/  HFMA2.MMA R21, -RZ, RZ, 0, 0 ;  /* 0x00000000ff157435 */ /* 0x000fe200000001ff */
[----:B------:R-:W-:Y:S01]  /*4530*/  @P1 FADD.FTZ R27, R27, R28 ;  /* 0x0000001c1b1b1221 */ /* 0x000fe20000010000 */
[----:B------:R-:W-:Y:S02]  /*4540*/  @!P2 SHF.R.U32.HI R28, RZ, 0x1, R56 ;  /* 0x00000001ff1ca819 */ /* 0x000fe40000011638 */
[----:B------:R-:W-:Y:S02]  /*4550*/  FSEL R25, R22, R25, !P1 ;  /* 0x0000001916197208 */ /* 0x000fe40004800000 */
[----:B------:R-:W-:Y:S01]  /*4560*/  MOV R20, 0x3f800000 ;  /* 0x3f80000000147802 */ /* 0x000fe20000000f00 */
[----:B------:R-:W-:Y:S01]  /*4570*/  CS2R R22, SRZ ;  /* 0x0000000000167805 */ /* 0x000fe2000001ff00 */
[----:B------:R-:W-:Y:S01]  /*4580*/  @P1 FADD.FTZ R26, R26, R31 ;  /* 0x0000001f1a1a1221 */ /* 0x000fe20000010000 */
[----:B------:R-:W-:-:S04]  /*4590*/  @!P2 LOP3.LUT R127, R28, 0x7ffffff0, RZ, 0xc0, !PT ;  /* 0x7ffffff01c7fa812 */ /* 0x000fc800078ec0ff */
[----:B------:R-:W-:Y:S04]  /*45a0*/  @!P0 LDS.128 R20, [R91.X16+0x2170] ;  /* 0x002170005b148984 */ /* 0x000fe8000000cc00 */
[----:B------:R-:W-:Y:S04]  /*45b0*/  @!P2 STS.128 [R127+0x2110], R24 ;  /* 0x002110187f00a388 */ /* 0x000fe80000000c00 */
[----:B------:R-:W-:Y:S06]  /*45c0*/  BAR.SYNC.DEFER_BLOCKING 0x0 ;  /* 0x0000000000007b1d */ /* 0x000fec0000010000 */
[----:B------:R-:W-:Y:S04]  /*45d0*/  LDS.128 R28, [0x2110] ;  /* 0x00211000ff1c7984 */ /* 0x000fe80000000c00 */
[----:B------:R-:W0:Y:S04]  /*45e0*/  LDS.128 R32, [0x2120] ;  /* 0x00212000ff207984 */ /* 0x000e280000000c00 */
[----:B------:R-:W1:Y:S04]  /*45f0*/  LDS.128 R36, [0x2130] ;  /* 0x00213000ff247984 */ /* 0x000e680000000c00 */
[----:B------:R-:W3:Y:S01]  /*4600*/  LDS.128 R40, [0x2140] ;  /* 0x00214000ff287984 */ /* 0x000ee20000000c00 */
[----:B--2---:R-:W-:-:S02]  /*4610*/  FMUL.FTZ R125, R3, R45 ;  /* 0x0000002d037d7220 */ /* 0x004fc40000410000 */
[C---:B------:R-:W-:Y:S02]  /*4620*/  FMUL.FTZ R126, R2.reuse, R45 ;  /* 0x0000002d027e7220 */ /* 0x040fe40000410000 */
[-C--:B------:R-:W-:Y:S02]  /*4630*/  FFMA.FTZ R45, R2, R44.reuse, -R125 ;  /* 0x0000002c022d7223 */ /* 0x080fe4000001087d */
[----:B------:R-:W-:Y:S01]  /*4640*/  FFMA.FTZ R44, R3, R44, R126 ;  /* 0x0000002c032c7223 */ /* 0x000fe2000001007e */
[----:B------:R-:W-:-:S04]  /*4650*/  SHF.R.U32.HI R128, RZ, 0x5, R56 ;  /* 0x00000005ff807819 */ /* 0x000fc80000011638 */
[----:B------:R-:W-:Y:S01]  /*4660*/  ISETP.NE.AND P1, PT, R128, 0x2, PT ;  /* 0x000000028000780c */ /* 0x000fe20003f25270 */
[-C--:B0-----:R-:W-:Y:S02]  /*4670*/  FMUL.FTZ R2, R28, R33.reuse ;  /* 0x000000211c027220 */ /* 0x081fe40000410000 */
[-C--:B------:R-:W-:Y:S02]  /*4680*/  FMUL.FTZ R125, R31, R33.reuse ;  /* 0x000000211f7d7220 */ /* 0x080fe40000410000 */
[CC--:B------:R-:W-:Y:S02]  /*4690*/  FMUL.FTZ R3, R29.reuse, R33.reuse ;  /* 0x000000211d037220 */ /* 0x0c0fe40000410000 */
[C---:B------:R-:W-:Y:S02]  /*46a0*/  FMUL.FTZ R33, R30.reuse, R33 ;  /* 0x000000211e217220 */ /* 0x040fe40000410000 */
[-C--:B------:R-:W-:Y:S02]  /*46b0*/  FFMA.FTZ R2, R29, R32.reuse, R2 ;  /* 0x000000201d027223 */ /* 0x080fe40000010002 */
[----:B------:R-:W-:-:S02]  /*46c0*/  FFMA.FTZ R125, R30, R32, -R125 ;  /* 0x000000201e7d7223 */ /* 0x000fc4000001087d */
[-C--:B------:R-:W-:Y:S02]  /*46d0*/  FFMA.FTZ R3, R28, R32.reuse, -R3 ;  /* 0x000000201c037223 */ /* 0x080fe40000010803 */
[----:B------:R-:W-:Y:S02]  /*46e0*/  FFMA.FTZ R126, R31, R32, R33 ;  /* 0x000000201f7e7223 */ /* 0x000fe40000010021 */
[----:B-1----:R-:W-:Y:S02]  /*46f0*/  FMUL.FTZ R33, R2, R37 ;  /* 0x0000002502217220 */ /* 0x002fe40000410000 */
[----:B------:R-:W-:Y:S01]  /*4700*/  FADD.FTZ R125, R34, R125 ;  /* 0x0000007d227d7221 */ /* 0x000fe20000010000 */
[----:B------:R-:W-:Y:S01]  /*4710*/  FSEL R28, R3, R28, !P1 ;  /* 0x0000001c031c7208 */ /* 0x000fe20004800000 */
[----:B------:R-:W-:Y:S02]  /*4720*/  FADD.FTZ R126, R35, R126 ;  /* 0x0000007e237e7221 */ /* 0x000fe40000010000 */
[----:B------:R-:W-:-:S02]  /*4730*/  FFMA.FTZ R33, R3, R36, -R33 ;  /* 0x0000002403217223 */ /* 0x000fc40000010821 */
[-C--:B------:R-:W-:Y:S02]  /*4740*/  FMUL.FTZ R3, R3, R37.reuse ;  /* 0x0000002503037220 */ /* 0x080fe40000410000 */
[C---:B------:R-:W-:Y:S01]  /*4750*/  FMUL.FTZ R35, R125.reuse, R37 ;  /* 0x000000257d237220 */ /* 0x040fe20000410000 */
[----:B------:R-:W-:Y:S01]  /*4760*/  FSEL R29, R2, R29, !P1 ;  /* 0x0000001d021d7208 */ /* 0x000fe20004800000 */
[----:B------:R-:W-:Y:S02]  /*4770*/  FMUL.FTZ R37, R126, R37 ;  /* 0x000000257e257220 */ /* 0x000fe40000410000 */
[-C--:B------:R-:W-:Y:S02]  /*4780*/  FFMA.FTZ R2, R2, R36.reuse, R3 ;  /* 0x0000002402027223 */ /* 0x080fe40000010003 */
[-C--:B------:R-:W-:Y:S01]  /*4790*/  FFMA.FTZ R34, R126, R36.reuse, R35 ;  /* 0x000000247e227223 */ /* 0x080fe20000010023 */
[C---:B------:R-:W-:Y:S01]  /*47a0*/  ISETP.NE.AND P2, PT, R128.reuse, RZ, PT ;  /* 0x000000ff8000720c */ /* 0x040fe20003f45270 */
[----:B------:R-:W-:Y:S01]  /*47b0*/  FFMA.FTZ R37, R125, R36, -R37 ;  /* 0x000000247d257223 */ /* 0x000fe20000010825 */
[----:B------:R-:W-:Y:S01]  /*47c0*/  ISETP.NE.AND P0, PT, R128, 0x3, PT ;  /* 0x000000038000780c */ /* 0x000fe20003f05270 */
[----:B---3--:R-:W-:-:S02]  /*47d0*/  FMUL.FTZ R3, R2, R41 ;  /* 0x0000002902037220 */ /* 0x008fc40000410000 */
[----:B------:R-:W-:Y:S02]  /*47e0*/  FADD.FTZ R34, R39, R34 ;  /* 0x0000002227227221 */ /* 0x000fe40000010000 */
[----:B------:R-:W-:Y:S01]  /*47f0*/  FADD.FTZ R37, R38, R37 ;  /* 0x0000002526257221 */ /* 0x000fe20000010000 */
[----:B------:R0:W1:Y:S01]  /*4800*/  SHFL.UP PT, R32, R27, 0x1, RZ ;  /* 0x042000001b207989 */ /* 0x00006200000e00ff */
[C---:B------:R-:W-:Y:S01]  /*4810*/  FSEL R28, R33.reuse, R28, !P0 ;  /* 0x0000001c211c7208 */ /* 0x040fe20004000000 */
[CC--:B------:R-:W-:Y:S01]  /*4820*/  FFMA.FTZ R3, R33.reuse, R40.reuse, -R3 ;  /* 0x0000002821037223 */ /* 0x0c0fe20000010803 */
[----:B------:R-:W-:Y:S01]  /*4830*/  FSEL R31, R126, R31, !P1 ;  /* 0x0000001f7e1f7208 */ /* 0x000fe20004800000 */
[-C--:B------:R-:W-:Y:S02]  /*4840*/  FMUL.FTZ R33, R33, R41.reuse ;  /* 0x0000002921217220 */ /* 0x080fe40000410000 */
[CC--:B0-----:R-:W-:Y:S02]  /*4850*/  FMUL.FTZ R27, R34.reuse, R41.reuse ;  /* 0x00000029221b7220 */ /* 0x0c1fe40000410000 */
[C---:B------:R-:W-:Y:S01]  /*4860*/  FMUL.FTZ R41, R37.reuse, R41 ;  /* 0x0000002925297220 */ /* 0x040fe20000410000 */
[C---:B------:R-:W-:Y:S01]  /*4870*/  FSEL R31, R34.reuse, R31, !P0 ;  /* 0x0000001f221f7208 */ /* 0x040fe20004000000 */
[----:B------:R-:W-:Y:S01]  /*4880*/  FFMA.FTZ R27, R37, R40, -R27 ;  /* 0x00000028251b7223 */ /* 0x000fe2000001081b */
[----:B------:R-:W-:Y:S01]  /*4890*/  FSEL R30, R125, R30, !P1 ;  /* 0x0000001e7d1e7208 */ /* 0x000fe20004800000 */
[----:B------:R-:W-:Y:S01]  /*48a0*/  FFMA.FTZ R34, R34, R40, R41 ;  /* 0x0000002822227223 */ /* 0x000fe20000010029 */
[----:B------:R-:W0:Y:S01]  /*48b0*/  SHFL.UP PT, R26, R26, 0x1, RZ ;  /* 0x042000001a1a7989 */ /* 0x000e2200000e00ff */
[----:B------:R-:W-:Y:S03]  /*48c0*/  BSSY B0, `(.L_x_393) ;  /* 0x0000029000007945 */ /* 0x000fe60003800000 */
[----:B------:R-:W2:Y:S01]  /*48d0*/  SHFL.UP PT, R24, R24, 0x1, RZ ;  /* 0x0420000018187989 */ /* 0x000ea200000e00ff */
[----:B------:R-:W-:-:S03]  /*48e0*/  FSEL R30, R37, R30, !P0 ;  /* 0x0000001e251e7208 */ /* 0x000fc60004000000 */
[----:B------:R-:W3:Y:S01]  /*48f0*/  SHFL.UP PT, R25, R25, 0x1, RZ ;  /* 0x0420000019197989 */ /* 0x000ee200000e00ff */
[C---:B------:R-:W-:Y:S01]  /*4900*/  FSEL R29, R2.reuse, R29, !P0 ;  /* 0x0000001d021d7208 */ /* 0x040fe20004000000 */
[----:B------:R-:W-:Y:S02]  /*4910*/  FFMA.FTZ R33, R2, R40, R33 ;  /* 0x0000002802217223 */ /* 0x000fe40000010021 */
[----:B------:R-:W-:Y:S02]  /*4920*/  FADD.FTZ R27, R42, R27 ;  /* 0x0000001b2a1b7221 */ /* 0x000fe40000010000 */
[----:B------:R-:W-:Y:S01]  /*4930*/  FADD.FTZ R34, R43, R34 ;  /* 0x000000222b227221 */ /* 0x000fe20000010000 */
[----:B------:R-:W-:Y:S05]  /*4940*/  @!P2 BRA `(.L_x_394) ;  /* 0x000001000000a947 */ /* 0x000fea0003800000 */
[----:B-1----:R-:W-:Y:S01]  /*4950*/  ISETP.NE.AND P0, PT, R57, RZ, PT ;  /* 0x000000ff3900720c */ /* 0x002fe20003f05270 */
[C---:B---3--:R-:W-:Y:S02]  /*4960*/  FMUL.FTZ R27, R25.reuse, R31 ;  /* 0x0000001f191b7220 */ /* 0x048fe40000410000 */
[----:B------:R-:W-:-:S02]  /*4970*/  FMUL.FTZ R33, R25, R30 ;  /* 0x0000001e19217220 */ /* 0x000fc40000410000 */
[C---:B------:R-:W-:Y:S02]  /*4980*/  FMUL.FTZ R3, R25.reuse, R29 ;  /* 0x0000001d19037220 */ /* 0x040fe40000410000 */
[----:B------:R-:W-:Y:S02]  /*4990*/  FMUL.FTZ R2, R25, R28 ;  /* 0x0000001c19027220 */ /* 0x000fe40000410000 */
[C---:B--2---:R-:W-:Y:S02]  /*49a0*/  FFMA.FTZ R27, R24.reuse, R30, -R27 ;  /* 0x0000001e181b7223 */ /* 0x044fe4000001081b */
[C---:B------:R-:W-:Y:S02]  /*49b0*/  FFMA.FTZ R33, R24.reuse, R31, R33 ;  /* 0x0000001f18217223 */ /* 0x040fe40000010021 */
[C---:B------:R-:W-:Y:S02]  /*49c0*/  @P0 FFMA.FTZ R28, R24.reuse, R28, -R3 ;  /* 0x0000001c181c0223 */ /* 0x040fe40000010803 */
[----:B------:R-:W-:-:S02]  /*49d0*/  @P0 FFMA.FTZ R29, R24, R29, R2 ;  /* 0x0000001d181d0223 */ /* 0x000fc40000010002 */
[----:B0-----:R-:W-:Y:S01]  /*49e0*/  @P0 FADD.FTZ R30, R26, R27 ;  /* 0x0000001b1a1e0221 */ /* 0x001fe20000010000 */
[----:B------:R-:W-:Y:S01]  /*49f0*/  MOV R24, R28 ;  /* 0x0000001c00187202 */ /* 0x000fe20000000f00 */
[----:B------:R-:W-:Y:S01]  /*4a00*/  @P0 FADD.FTZ R31, R32, R33 ;  /* 0x00000021201f0221 */ /* 0x000fe20000010000 */
[----:B------:R-:W-:Y:S02]  /*4a10*/  MOV R25, R29 ;  /* 0x0000001d00197202 */ /* 0x000fe40000000f00 */
[----:B------:R-:W-:Y:S02]  /*4a20*/  MOV R26, R30 ;  /* 0x0000001e001a7202 */ /* 0x000fe40000000f00 */
[----:B------:R-:W-:Y:S01]  /*4a30*/  MOV R32, R31 ;  /* 0x0000001f00207202 */ /* 0x000fe20000000f00 */
[----:B------:R-:W-:Y:S05]  /*4a40*/  BRA `(.L_x_395) ;  /* 0x0000010000007947 */ /* 0x000fea0003800000 */
.L_x_394:
[----:B-1----:R-:W-:Y:S01]  /*4a50*/  ISETP.NE.AND P0, PT, R57, RZ, PT ;  /* 0x000000ff3900720c */ /* 0x002fe20003f05270 */
[C---:B------:R-:W-:Y:S02]  /*4a60*/  FMUL.FTZ R28, R33.reuse, R23 ;  /* 0x00000017211c7220 */ /* 0x040fe40000410000 */
[----:B------:R-:W-:-:S02]  /*4a70*/  FMUL.FTZ R36, R33, R22 ;  /* 0x0000001621247220 */ /* 0x000fc40000410000 */
[----:B------:R-:W-:Y:S02]  /*4a80*/  FFMA.FTZ R30, R3, R22, -R28 ;  /* 0x00000016031e7223 */ /* 0x000fe4000001081c */
[C---:B------:R-:W-:Y:S02]  /*4a90*/  FMUL.FTZ R2, R33.reuse, R21 ;  /* 0x0000001521027220 */ /* 0x040fe40000410000 */
[----:B------:R-:W-:Y:S02]  /*4aa0*/  FMUL.FTZ R28, R33, R20 ;  /* 0x00000014211c7220 */ /* 0x000fe40000410000 */
[----:B------:R-:W-:Y:S02]  /*4ab0*/  FFMA.FTZ R29, R3, R23, R36 ;  /* 0x00000017031d7223 */ /* 0x000fe40000010024 */
[----:B------:R1:W-:Y:S01]  /*4ac0*/  @!P0 STS.128 [0x2160], R20 ;  /* 0x00216014ff008388 */ /* 0x0003e20000000c00 */
[----:B0-----:R-:W-:Y:S02]  /*4ad0*/  @!P0 MOV R26, R22 ;  /* 0x00000016001a8202 */ /* 0x001fe40000000f00 */
[----:B--2---:R-:W-:-:S02]  /*4ae0*/  @!P0 MOV R24, R20 ;  /* 0x0000001400188202 */ /* 0x004fc40000000f00 */
[----:B---3--:R-:W-:Y:S02]  /*4af0*/  @!P0 MOV R25, R21 ;  /* 0x0000001500198202 */ /* 0x008fe40000000f00 */
[----:B------:R-:W-:Y:S01]  /*4b00*/  @!P0 MOV R32, R23 ;  /* 0x0000001700208202 */ /* 0x000fe20000000f00 */
[C---:B-1----:R-:W-:Y:S02]  /*4b10*/  FFMA.FTZ R20, R3.reuse, R20, -R2 ;  /* 0x0000001403147223 */ /* 0x042fe40000010802 */
[----:B------:R-:W-:Y:S02]  /*4b20*/  FFMA.FTZ R21, R3, R21, R28 ;  /* 0x0000001503157223 */ /* 0x000fe4000001001c */
[----:B------:R-:W-:Y:S02]  /*4b30*/  FADD.FTZ R22, R27, R30 ;  /* 0x0000001e1b167221 */ /* 0x000fe40000010000 */
[----:B------:R-:W-:Y:S02]  /*4b40*/  FADD.FTZ R23, R34, R29 ;  /* 0x0000001d22177221 */ /* 0x000fe40000010000 */
.L_x_395:
[----:B------:R-:W-:Y:S05]  /*4b50*/  BSYNC B0 ;  /* 0x0000000000007941 */ /* 0x000fea0003800000 */
.L_x_393:
        /* <DEDUP_REMOVED lines=122> */
.L_x_397:
[----:B------:R-:W-:Y:S05]  /*5300*/  BSYNC B0 ;  /* 0x0000000000007941 */ /* 0x000fea0003800000 */
.L_x_396:
[C---:B-1----:R-:W-:Y:S01]  /*5310*/  FMUL.FTZ R20, R44.reuse, R3 ;  /* 0x000000032c147220 */ /* 0x042fe20000410000 */
[----:B------:R-:W-:Y:S01]  /*5320*/  IADD3 R91, R91, 0x1, RZ ;  /* 0x000000015b5b7810 */ /* 0x000fe20007ffe0ff */
[C---:B------:R-:W-:Y:S02]  /*5330*/  FMUL.FTZ R3, R44.reuse, R111 ;  /* 0x0000006f2c037220 */ /* 0x040fe40000410000 */
[----:B------:R-:W-:Y:S01]  /*5340*/  FFMA.FTZ R25, R45, R25, -R20 ;  /* 0x000000192d197223 */ /* 0x000fe20000010814 */
[----:B------:R-:W-:Y:S01]  /*5350*/  ISETP.GE.AND P0, PT, R91, c[0x0][0x16c], PT ;  /* 0x00005b005b007a0c */ /* 0x000fe20003f06270 */
[C---:B------:R-:W-:Y:S02]  /*5360*/  FMUL.FTZ R29, R44.reuse, R29 ;  /* 0x0000001d2c1d7220 */ /* 0x040fe40000410000 */
[C---:B------:R-:W-:Y:S02]  /*5370*/  FMUL.FTZ R33, R44.reuse, R33 ;  /* 0x000000212c217220 */ /* 0x040fe40000410000 */
[----:B------:R-:W-:-:S02]  /*5380*/  FMUL.FTZ R20, R44, R97 ;  /* 0x000000612c147220 */ /* 0x000fc40000410000 */
[----:B------:R-:W-:Y:S02]  /*5390*/  FADD.FTZ R21, RZ, R124 ;  /* 0x0000007cff157221 */ /* 0x000fe40000010000 */
[C---:B------:R-:W-:Y:S02]  /*53a0*/  FFMA.FTZ R40, R45.reuse, R40, -R3 ;  /* 0x000000282d287223 */ /* 0x040fe40000010803 */
[C---:B------:R-:W-:Y:S02]  /*53b0*/  FFMA.FTZ R29, R45.reuse, R24, -R29 ;  /* 0x000000182d1d7223 */ /* 0x040fe4000001081d */
[C---:B------:R-:W-:Y:S02]  /*53c0*/  FFMA.FTZ R33, R45.reuse, R28, -R33 ;  /* 0x0000001c2d217223 */ /* 0x040fe40000010821 */
[----:B------:R-:W-:Y:S02]  /*53d0*/  FFMA.FTZ R3, R45, R95, -R20 ;  /* 0x0000005f2d037223 */ /* 0x000fe40000010814 */
        /* <DEDUP_REMOVED lines=40> */
.L_x_392:
[----:B------:R-:W-:Y:S01]  /*5660*/  BAR.SYNC.DEFER_BLOCKING 0x0 ;  /* 0x0000000000007b1d */ /* 0x000fe20000010000 */
[----:B------:R-:W-:Y:S01]  /*5670*/  SHF.L.U32 R0, R56, 0x2, RZ ;  /* 0x0000000238007819 */ /* 0x000fe200000006ff */
[----:B------:R-:W-:Y:S01]  /*5680*/  IMAD R32, R54, c[0x0][0x200], RZ ;  /* 0x0000800036207a24 */ /* 0x000fe200078e02ff */
[----:B------:R-:W-:Y:S02]  /*5690*/  SHF.L.U32 R2, R58, 0xb, RZ ;  /* 0x0000000b3a027819 */ /* 0x000fe400000006ff */
[----:B------:R-:W-:Y:S02]  /*56a0*/  LOP3.LUT R20, R0, 0xffffff80, RZ, 0xc0, !PT ;  /* 0xffffff8000147812 */ /* 0x000fe400078ec0ff */
[----:B------:R-:W-:Y:S02]  /*56b0*/  SHF.R.S32.HI R3, RZ, 0x1f, R2 ;  /* 0x0000001fff037819 */ /* 0x000fe40000011402 */
[----:B------:R-:W-:-:S02]  /*56c0*/  LEA R0, R57, R20, 0x2 ;  /* 0x0000001439007211 */ /* 0x000fc400078e10ff */
[----:B------:R-:W-:Y:S01]  /*56d0*/  IADD3 R33, R20, R57, RZ ;  /* 0x0000003914217210 */ /* 0x000fe20007ffe0ff */
[----:B------:R-:W-:Y:S01]  /*56e0*/  IMAD.WIDE.U32 R2, R55, c[0x0][0x200], R2 ;  /* 0x0000800037027a25 */ /* 0x000fe200078e0002 */
[----:B------:R-:W-:Y:S02]  /*56f0*/  IADD3 R58, R58, 0x1, RZ ;  /* 0x000000013a3a7810 */ /* 0x000fe40007ffe0ff */
[----:B------:R-:W-:Y:S02]  /*5700*/  IADD3 R60, P1, R60, 0x2000, RZ ;  /* 0x000020003c3c7810 */ /* 0x000fe40007f3e0ff */
[----:B------:R-:W-:Y:S02]  /*5710*/  IADD3 R62, P2, R62, 0x2000, RZ ;  /* 0x000020003e3e7810 */ /* 0x000fe40007f5e0ff */
[----:B------:R-:W-:Y:S02]  /*5720*/  IADD3.X R61, RZ, R61, RZ, P1, !PT ;  /* 0x0000003dff3d7210 */ /* 0x000fe40000ffe4ff */
[----:B------:R-:W-:Y:S01]  /*5730*/  IADD3.X R63, RZ, R63, RZ, P2, !PT ;  /* 0x0000003fff3f7210 */ /* 0x000fe200017fe4ff */
[----:B------:R-:W-:Y:S04]  /*5740*/  STS.128 [R0.X16], R12 ;  /* 0x0000000c00007388 */ /* 0x000fe8000000cc00 */
[----:B------:R0:W-:Y:S04]  /*5750*/  STS.128 [R0.X16+0x10], R4 ;  /* 0x0000100400007388 */ /* 0x0001e8000000cc00 */
[----:B------:R-:W-:Y:S04]  /*5760*/  STS.128 [R0.X16+0x20], R8 ;  /* 0x0000200800007388 */ /* 0x000fe8000000cc00 */
[----:B------:R-:W-:Y:S01]  /*5770*/  STS.128 [R0.X16+0x30], R16 ;  /* 0x0000301000007388 */ /* 0x000fe2000000cc00 */
[----:B------:R-:W-:-:S06]  /*5780*/  NOP ;  /* 0x0000000000007918 */ /* 0x000fcc0000000000 */
[----:B------:R-:W1:Y:S01]  /*5790*/  LDS.128 R20, [R33.X16] ;  /* 0x0000000021147984 */ /* 0x000e62000000cc00 */
[----:B0-----:R-:W-:-:S03]  /*57a0*/  IMAD R5, R55, c[0x0][0x204], R32 ;  /* 0x0000810037057a24 */ /* 0x001fc600078e0220 */
[----:B------:R-:W0:Y:S02]  /*57b0*/  LDS.128 R24, [R33.X16+0x200] ;  /* 0x0002000021187984 */ /* 0x000e24000000cc00 */
[----:B------:R-:W-:Y:S01]  /*57c0*/  IADD3 R3, R3, R5, RZ ;  /* 0x0000000503037210 */ /* 0x000fe20007ffe0ff */
[----:B------:R-:W-:Y:S01]  /*57d0*/  IMAD R5, R51, c[0x0][0x208], RZ ;  /* 0x0000820033057a24 */ /* 0x000fe200078e02ff */
[----:B------:R-:W2:Y:S03]  /*57e0*/  LDS.128 R28, [R33.X16+0x400] ;  /* 0x00040000211c7984 */ /* 0x000ea6000000cc00 */
[C---:B------:R-:W-:Y:S01]  /*57f0*/  IMAD R5, R50.reuse, c[0x0][0x20c], R5 ;  /* 0x0000830032057a24 */ /* 0x040fe200078e0205 */
[----:B------:R-:W3:Y:S01]  /*5800*/  LDS.128 R12, [R33.X16+0x600] ;  /* 0x00060000210c7984 */ /* 0x000ee2000000cc00 */
[----:B------:R-:W-:-:S05]  /*5810*/  IMAD.WIDE.U32 R2, R50, c[0x0][0x208], R2 ;  /* 0x0000820032027a25 */ /* 0x000fca00078e0002 */
[----:B------:R-:W-:Y:S02]  /*5820*/  IADD3 R3, R3, R5, RZ ;  /* 0x0000000503037210 */ /* 0x000fe40007ffe0ff */
[----:B------:R-:W-:-:S04]  /*5830*/  LEA R4, P0, R2, c[0x0][0x258], 0x2 ;  /* 0x0000960002047a11 */ /* 0x000fc800078010ff */
[----:B------:R-:W-:Y:S02]  /*5840*/  LEA.HI.X R5, R2, c[0x0][0x25c], R3, 0x2, P0 ;  /* 0x0000970002057a11 */ /* 0x000fe400000f1403 */
[----:B------:R-:W-:-:S03]  /*5850*/  ISETP.GE.AND P0, PT, R58, c[0x0][0x174], PT ;  /* 0x00005d003a007a0c */ /* 0x000fc60003f06270 */
[----:B------:R-:W-:-:S05]  /*5860*/  IMAD.WIDE R2, R59, 0x10, R4 ;  /* 0x000000103b027825 */ /* 0x000fca00078e0204 */
[----:B-1----:R1:W-:Y:S04]  /*5870*/  STG.E.128 [R2.64], R20 ;  /* 0x0000001402007986 */ /* 0x0023e8000c101d04 */
[----:B0-----:R1:W-:Y:S04]  /*5880*/  STG.E.128 [R2.64+0x200], R24 ;  /* 0x0002001802007986 */ /* 0x0013e8000c101d04 */
[----:B--2---:R1:W-:Y:S04]  /*5890*/  STG.E.128 [R2.64+0x400], R28 ;  /* 0x0004001c02007986 */ /* 0x0043e8000c101d04 */
[----:B---3--:R1:W-:Y:S01]  /*58a0*/  STG.E.128 [R2.64+0x600], R12 ;  /* 0x0006000c02007986 */ /* 0x0083e2000c101d04 */
[----:B------:R-:W-:Y:S01]  /*58b0*/  @P0 CALL.REL.NOINC `(.L_x_399) ;  /* 0x0000001000000944 */ /* 0x000fe20003c00000 */
[----:B------:R-:W-:Y:S05]  /*58c0*/  BRA `(.L_x_400) ;  /* 0xffffaa4000007947 */ /* 0x000fea000383ffff */
.L_x_399:
[----:B------:R-:W-:Y:S05]  /*58d0*/  EXIT ;  /* 0x000000000000794d */ /* 0x000fea0003800000 */
.L_x_401:
        /* <DEDUP_REMOVED lines=10> */
.L_x_5328:


//--------------------- .text._Z25selective_scan_fwd_kernelI32Selective_Scan_fwd_kernel_traitsILi128ELi16ELi1ELb1ELb0ELb0ELb1EfN3c107complexIfEEEEv13SSMParamsBase --------------------------
	.section	.text._Z25selective_scan_fwd_kernelI32Selective_Scan_fwd_kernel_traitsILi128ELi16ELi1ELb1ELb0ELb0ELb1EfN3c107complexIfEEEEv13SSMParamsBase,"ax",@progbits
	.sectioninfo	@"SHI_REGISTERS=131"
	.align	128
        .global         _Z25selective_scan_fwd_kernelI32Selective_Scan_fwd_kernel_traitsILi128ELi16ELi1ELb1ELb0ELb0ELb1EfN3c107complexIfEEEEv13SSMParamsBase
        .type           _Z25selective_scan_fwd_kernelI32Selective_Scan_fwd_kernel_traitsILi128ELi16ELi1ELb1ELb0ELb0ELb1EfN3c107complexIfEEEEv13SSMParamsBase,@function
        .size           _Z25selective_scan_fwd_kernelI32Selective_Scan_fwd_kernel_traitsILi128ELi16ELi1ELb1ELb0ELb0ELb1EfN3c107complexIfEEEEv13SSMParamsBase,(.L_x_5329 - _Z25selective_scan_fwd_kernelI32Selective_Scan_fwd_kernel_traitsILi128ELi16ELi1ELb1ELb0ELb0ELb1EfN3c107complexIfEEEEv13SSMParamsBase)
        .other          _Z25selective_scan_fwd_kernelI32Selective_Scan_fwd_kernel_traitsILi128ELi16ELi1ELb1ELb0ELb0ELb1EfN3c107complexIfEEEEv13SSMParamsBase,@"STO_CUDA_ENTRY STV_DEFAULT"
_Z25selective_scan_fwd_kernelI32Selective_Scan_fwd_kernel_traitsILi128ELi16ELi1ELb1ELb0ELb0ELb1EfN3c107complexIfEEEEv13SSMParamsBase:
.text._Z25selective_scan_fwd_kernelI32Selective_Scan_fwd_kernel_traitsILi128ELi16ELi1ELb1ELb0ELb0ELb1EfN3c107complexIfEEEEv13SSMParamsBase:
        /* <DEDUP_REMOVED lines=49> */
.L_x_442:
[----:B------:R-:W-:Y:S01]  /*0310*/  BAR.SYNC.DEFER_BLOCKING 0x0 ;  /* 0x0000000000007b1d */ /* 0x000fe20000010000 */
[----:B0-----:R-:W-:-:S05]  /*0320*/  IMAD.WIDE R2, R59, 0x10, R60 ;  /* 0x000000103b027825 */ /* 0x001fca00078e023c */
        /* <DEDUP_REMOVED lines=83> */
.L_x_403:
[----:B--234-:R-:W-:Y:S05]  /*0860*/  BSYNC B0 ;  /* 0x0000000000007941 */ /* 0x01cfea0003800000 */
.L_x_402:
        /* <DEDUP_REMOVED lines=35> */
.L_x_405:
[----:B------:R-:W-:Y:S05]  /*0aa0*/  BSYNC B0 ;  /* 0x0000000000007941 */ /* 0x000fea0003800000 */
.L_x_404:
        /* <DEDUP_REMOVED lines=37> */
.L_x_407:
[----:B------:R-:W-:Y:S05]  /*0d00*/  BSYNC B0 ;  /* 0x0000000000007941 */ /* 0x000fea0003800000 */
.L_x_406:
        /* <DEDUP_REMOVED lines=35> */
.L_x_409:
[----:B------:R-:W-:Y:S05]  /*0f40*/  BSYNC B0 ;  /* 0x0000000000007941 */ /* 0x000fea0003800000 */
.L_x_408:
        /* <DEDUP_REMOVED lines=37> */
.L_x_411:
[----:B------:R-:W-:Y:S05]  /*11a0*/  BSYNC B0 ;  /* 0x0000000000007941 */ /* 0x000fea0003800000 */
.L_x_410:
        /* <DEDUP_REMOVED lines=35> */
.L_x_413:
[----:B------:R-:W-:Y:S05]  /*13e0*/  BSYNC B0 ;  /* 0x0000000000007941 */ /* 0x000fea0003800000 */
.L_x_412:
        /* <DEDUP_REMOVED lines=37> */
.L_x_415:
[----:B------:R-:W-:Y:S05]  /*1640*/  BSYNC B0 ;  /* 0x0000000000007941 */ /* 0x000fea0003800000 */
.L_x_414:
        /* <DEDUP_REMOVED lines=35> */
.L_x_417:
[----:B------:R-:W-:Y:S05]  /*1880*/  BSYNC B0 ;  /* 0x0000000000007941 */ /* 0x000fea0003800000 */
.L_x_416:
        /* <DEDUP_REMOVED lines=37> */
.L_x_419:
[----:B------:R-:W-:Y:S05]  /*1ae0*/  BSYNC B0 ;  /* 0x0000000000007941 */ /* 0x000fea0003800000 */
.L_x_418:
        /* <DEDUP_REMOVED lines=38> */
.L_x_421:
[----:B------:R-:W-:Y:S05]  /*1d50*/  BSYNC B0 ;  /* 0x0000000000007941 */ /* 0x000fea0003800000 */
.L_x_420:
        /* <DEDUP_REMOVED lines=50> */
.L_x_423:
[----:B------:R-:W-:Y:S05]  /*2080*/  BSYNC B0 ;  /* 0x0000000000007941 */ /* 0x000fea0003800000 */
.L_x_422:
        /* <DEDUP_REMOVED lines=34> */
.L_x_425:
[----:B------:R-:W-:Y:S05]  /*22b0*/  BSYNC B0 ;  /* 0x0000000000007941 */ /* 0x000fea0003800000 */
.L_x_424:
        /* <DEDUP_REMOVED lines=33> */
.L_x_427:
[----:B------:R-:W-:Y:S05]  /*24d0*/  BSYNC B0 ;  /* 0x0000000000007941 */ /* 0x000fea0003800000 */
.L_x_426:
        /* <DEDUP_REMOVED lines=33> */
.L_x_429:
[----:B------:R-:W-:Y:S05]  /*26f0*/  BSYNC B0 ;  /* 0x0000000000007941 */ /* 0x000fea0003800000 */
.L_x_428:
        /* <DEDUP_REMOVED lines=33> */
.L_x_431:
[----:B------:R-:W-:Y:S05]  /*2910*/  BSYNC B0 ;  /* 0x0000000000007941 */ /* 0x000fea0003800000 */
.L_x_430:
        /* <DEDUP_REMOVED lines=33> */
.L_x_433:
[----:B------:R-:W-:Y:S05]  /*2b30*/  BSYNC B0 ;  /* 0x0000000000007941 */ /* 0x000fea0003800000 */
.L_x_432:
        /* <DEDUP_REMOVED lines=21> */
.L_x_440:
        /* <DEDUP_REMOVED lines=476> */
.L_x_436:
        /* <DEDUP_REMOVED lines=16> */
.L_x_437:
[----:B------:R-:W-:Y:S05]  /*4b50*/  BSYNC B0 ;  /* 0x0000000000007941 */ /* 0x000fea0003800000 */
.L_x_435:
        /* <DEDUP_REMOVED lines=122> */
.L_x_439:
[----:B------:R-:W-:Y:S05]  /*5300*/  BSYNC B0 ;  /* 0x0000000000007941 */ /* 0x000fea0003800000 */
.L_x_438:
        /* <DEDUP_REMOVED lines=53> */
.L_x_434:
[----:B------:R-:W-:Y:S01]  /*5660*/  BAR.SYNC.DEFER_BLOCKING 0x0 ;  /* 0x0000000000007b1d */ /* 0x000fe20000010000 */
[----:B------:R-:W-:Y:S01]  /*5670*/  SHF.L.U32 R0, R56, 0x2, RZ ;  /* 0x0000000238007819 */ /* 0x000fe200000006ff */
[----:B------:R-:W-:Y:S01]  /*5680*/  IMAD R40, R54, c[0x0][0x1f0], RZ ;  /* 0x00007c0036287a24 */ /* 0x000fe200078e02ff */
[----:B------:R-:W-:Y:S01]  /*5690*/  SHF.L.U32 R2, R58, 0xb, RZ ;  /* 0x0000000b3a027819 */ /* 0x000fe200000006ff */
[----:B------:R-:W-:Y:S01]  /*56a0*/  IMAD R45, R51, c[0x0][0x1f8], RZ ;  /* 0x00007e00332d7a24 */ /* 0x000fe200078e02ff */
[----:B------:R-:W-:Y:S01]  /*56b0*/  LOP3.LUT R20, R0, 0xffffff80, RZ, 0xc0, !PT ;  /* 0xffffff8000147812 */ /* 0x000fe200078ec0ff */
[----:B------:R-:W-:Y:S01]  /*56c0*/  IMAD R0, R54, c[0x0][0x200], RZ ;  /* 0x0000800036007a24 */ /* 0x000fe200078e02ff */
[----:B------:R-:W-:Y:S01]  /*56d0*/  SHF.R.S32.HI R3, RZ, 0x1f, R2 ;  /* 0x0000001fff037819 */ /* 0x000fe20000011402 */
[----:B------:R-:W-:Y:S01]  /*56e0*/  IMAD R43, R55, c[0x0][0x1f4], R40 ;  /* 0x00007d00372b7a24 */ /* 0x000fe200078e0228 */
[----:B------:R-:W-:Y:S01]  /*56f0*/  LEA R36, R57, R20, 0x2 ;  /* 0x0000001439247211 */ /* 0x000fe200078e10ff */
[C---:B------:R-:W-:Y:S01]  /*5700*/  IMAD R37, R55.reuse, c[0x0][0x204], R0 ;  /* 0x0000810037257a24 */ /* 0x040fe200078e0200 */
[----:B------:R-:W-:Y:S01]  /*5710*/  IADD3 R0, R20, R57, RZ ;  /* 0x0000003914007210 */ /* 0x000fe20007ffe0ff */
[----:B------:R-:W-:-:S04]  /*5720*/  IMAD.WIDE.U32 R38, R55, c[0x0][0x200], R2 ;  /* 0x0000800037267a25 */ /* 0x000fc800078e0002 */
[----:B------:R-:W-:Y:S01]  /*5730*/  IMAD.WIDE.U32 R40, R55, c[0x0][0x1f0], R2 ;  /* 0x00007c0037287a25 */ /* 0x000fe200078e0002 */
[----:B------:R-:W-:-:S03]  /*5740*/  IADD3 R39, R39, R37, RZ ;  /* 0x0000002527277210 */ /* 0x000fc60007ffe0ff */
[----:B------:R-:W-:Y:S01]  /*5750*/  IMAD R37, R51, c[0x0][0x208], RZ ;  /* 0x0000820033257a24 */ /* 0x000fe200078e02ff */
[----:B------:R-:W-:Y:S01]  /*5760*/  MOV R42, R40 ;  /* 0x00000028002a7202 */ /* 0x000fe20000000f00 */
[C---:B------:R-:W-:Y:S01]  /*5770*/  IMAD.WIDE.U32 R38, R50.reuse, c[0x0][0x208], R38 ;  /* 0x0000820032267a25 */ /* 0x040fe200078e0026 */
[----:B------:R-:W-:Y:S01]  /*5780*/  IADD3 R43, R41, R43, RZ ;  /* 0x0000002b292b7210 */ /* 0x000fe20007ffe0ff */
[----:B------:R-:W-:Y:S02]  /*5790*/  STS.128 [R36.X16], R12 ;  /* 0x0000000c24007388 */ /* 0x000fe4000000cc00 */
[----:B------:R-:W-:Y:S01]  /*57a0*/  IMAD R37, R50, c[0x0][0x20c], R37 ;  /* 0x0000830032257a24 */ /* 0x000fe200078e0225 */
[----:B------:R-:W-:Y:S01]  /*57b0*/  LEA R40, P0, R38, c[0x0][0x258], 0x2 ;  /* 0x0000960026287a11 */ /* 0x000fe200078010ff */
[----:B------:R-:W-:Y:S01]  /*57c0*/  STS.128 [R36.X16+0x10], R4 ;  /* 0x0000100424007388 */ /* 0x000fe2000000cc00 */
[C---:B------:R-:W-:Y:S02]  /*57d0*/  IMAD R45, R50.reuse, c[0x0][0x1fc], R45 ;  /* 0x00007f00322d7a24 */ /* 0x040fe400078e022d */
[----:B------:R-:W-:Y:S01]  /*57e0*/  IADD3 R37, R39, R37, RZ ;  /* 0x0000002527257210 */ /* 0x000fe20007ffe0ff */
[----:B------:R-:W-:Y:S01]  /*57f0*/  STS.128 [R36.X16+0x20], R8 ;  /* 0x0000200824007388 */ /* 0x000fe2000000cc00 */
[----:B------:R-:W-:-:S02]  /*5800*/  IMAD.WIDE.U32 R42, R50, c[0x0][0x1f8], R42 ;  /* 0x00007e00322a7a25 */ /* 0x000fc400078e002a */
[----:B------:R-:W-:Y:S01]  /*5810*/  LEA.HI.X R41, R38, c[0x0][0x25c], R37, 0x2, P0 ;  /* 0x0000970026297a11 */ /* 0x000fe200000f1425 */
[----:B------:R-:W-:Y:S01]  /*5820*/  STS.128 [R36.X16+0x30], R16 ;  /* 0x0000301024007388 */ /* 0x000fe2000000cc00 */
[----:B------:R-:W-:-:S06]  /*5830*/  NOP ;  /* 0x0000000000007918 */ /* 0x000fcc0000000000 */
[----:B------:R-:W0:Y:S01]  /*5840*/  LDS.128 R32, [R0.X16] ;  /* 0x0000000000207984 */ /* 0x000e22000000cc00 */
[----:B------:R-:W-:Y:S01]  /*5850*/  IMAD.WIDE R38, R59, 0x10, R40 ;  /* 0x000000103b267825 */ /* 0x000fe200078e0228 */
[----:B------:R-:W-:Y:S02]  /*5860*/  IADD3 R37, R43, R45, RZ ;  /* 0x0000002d2b257210 */ /* 0x000fe40007ffe0ff */
[----:B------:R-:W1:Y:S01]  /*5870*/  LDS.128 R28, [R0.X16+0x200] ;  /* 0x00020000001c7984 */ /* 0x000e62000000cc00 */
[----:B------:R-:W-:-:S03]  /*5880*/  LEA R44, P0, R42, c[0x0][0x268], 0x2 ;  /* 0x00009a002a2c7a11 */ /* 0x000fc600078010ff */
[----:B------:R-:W2:Y:S01]  /*5890*/  LDS.128 R24, [R0.X16+0x400] ;  /* 0x0004000000187984 */ /* 0x000ea2000000cc00 */
[----:B------:R-:W-:-:S03]  /*58a0*/  LEA.HI.X R45, R42, c[0x0][0x26c], R37, 0x2, P0 ;  /* 0x00009b002a2d7a11 */ /* 0x000fc600000f1425 */
[----:B------:R-:W3:Y:S02]  /*58b0*/  LDS.128 R20, [R0.X16+0x600] ;  /* 0x0006000000147984 */ /* 0x000ee4000000cc00 */
[----:B------:R-:W-:Y:S02]  /*58c0*/  IMAD.WIDE R40, R59, 0x10, R44 ;  /* 0x000000103b287825 */ /* 0x000fe400078e022c */
[----:B0-----:R-:W-:Y:S04]  /*58d0*/  STG.E.128 [R38.64], R32 ;  /* 0x0000002026007986 */ /* 0x001fe8000c101d04 */
[----:B-1----:R-:W-:Y:S04]  /*58e0*/  STG.E.128 [R38.64+0x200], R28 ;  /* 0x0002001c26007986 */ /* 0x002fe8000c101d04 */
[----:B--2---:R-:W-:Y:S04]  /*58f0*/  STG.E.128 [R38.64+0x400], R24 ;  /* 0x0004001826007986 */ /* 0x004fe8000c101d04 */
[----:B---3--:R-:W-:Y:S04]  /*5900*/  STG.E.128 [R38.64+0x600], R20 ;  /* 0x0006001426007986 */ /* 0x008fe8000c101d04 */
[----:B------:R-:W-:Y:S06]  /*5910*/  BAR.SYNC.DEFER_BLOCKING 0x0 ;  /* 0x0000000000007b1d */ /* 0x000fec0000010000 */
[----:B------:R-:W2:Y:S04]  /*5920*/  LDG.E.128 R44, [R40.64] ;  /* 0x00000004282c7981 */ /* 0x000ea8000c1e1d00 */
[----:B------:R-:W3:Y:S04]  /*5930*/  LDG.E.128 R64, [R40.64+0x200] ;  /* 0x0002000428407981 */ /* 0x000ee8000c1e1d00 */
[----:B------:R-:W4:Y:S04]  /*5940*/  LDG.E.128 R68, [R40.64+0x400] ;  /* 0x0004000428447981 */ /* 0x000f28000c1e1d00 */
[----:B------:R-:W5:Y:S01]  /*5950*/  LDG.E.128 R72, [R40.64+0x600] ;  /* 0x0006000428487981 */ /* 0x000f62000c1e1d00 */
[----:B------:R-:W-:Y:S01]  /*5960*/  IMAD R49, R57, 0x3, R0 ;  /* 0x0000000339317824 */ /* 0x000fe200078e0200 */
[----:B------:R-:W-:Y:S01]  /*5970*/  IADD3 R58, R58, 0x1, RZ ;  /* 0x000000013a3a7810 */ /* 0x000fe20007ffe0ff */
[----:B------:R-:W-:Y:S01]  /*5980*/  IMAD.WIDE.U32 R2, R55, c[0x0][0x210], R2 ;  /* 0x0000840037027a25 */ /* 0x000fe200078e0002 */
[----:B------:R-:W-:-:S02]  /*5990*/  IADD3 R60, P1, R60, 0x2000, RZ ;  /* 0x000020003c3c7810 */ /* 0x000fc40007f3e0ff */
[----:B------:R-:W-:Y:S02]  /*59a0*/  IADD3 R62, P2, R62, 0x2000, RZ ;  /* 0x000020003e3e7810 */ /* 0x000fe40007f5e0ff */
[----:B------:R-:W-:Y:S02]  /*59b0*/  IADD3.X R61, RZ, R61, RZ, P1, !PT ;  /* 0x0000003dff3d7210 */ /* 0x000fe40000ffe4ff */
[----:B------:R-:W-:Y:S01]  /*59c0*/  IADD3.X R63, RZ, R63, RZ, P2, !PT ;  /* 0x0000003fff3f7210 */ /* 0x000fe200017fe4ff */
[----:B--2---:R-:W-:Y:S04]  /*59d0*/  STS.128 [R0.X16], R44 ;  /* 0x0000002c00007388 */ /* 0x004fe8000000cc00 */
[----:B---3--:R-:W-:Y:S04]  /*59e0*/  STS.128 [R0.X16+0x200], R64 ;  /* 0x0002004000007388 */ /* 0x008fe8000000cc00 */
[----:B----4-:R-:W-:Y:S04]  /*59f0*/  STS.128 [R0.X16+0x400], R68 ;  /* 0x0004004400007388 */ /* 0x010fe8000000cc00 */
[----:B-----5:R-:W-:Y:S01]  /*5a00*/  STS.128 [R0.X16+0x600], R72 ;  /* 0x0006004800007388 */ /* 0x020fe2000000cc00 */
[----:B------:R-:W-:-:S06]  /*5a10*/  NOP ;  /* 0x0000000000007918 */ /* 0x000fcc0000000000 */
[----:B------:R-:W0:Y:S04]  /*5a20*/  LDS.128 R28, [R49.X16] ;  /* 0x00000000311c7984 */ /* 0x000e28000000cc00 */
[----:B------:R-:W1:Y:S04]  /*5a30*/  LDS.128 R24, [R49.X16+0x10] ;  /* 0x0000100031187984 */ /* 0x000e68000000cc00 */
[----:B------:R-:W2:Y:S04]  /*5a40*/  LDS.128 R20, [R49.X16+0x20] ;  /* 0x0000200031147984 */ /* 0x000ea8000000cc00 */
[----:B------:R-:W3:Y:S01]  /*5a50*/  LDS.128 R32, [R49.X16+0x30] ;  /* 0x0000300031207984 */ /* 0x000ee2000000cc00 */
[----:B0-----:R-:W-:-:S02]  /*5a60*/  FMUL.FTZ R37, R28, -1.4426950216293334961 ;  /* 0xbfb8aa3b1c257820 */ /* 0x001fc40000410000 */
[----:B------:R-:W-:Y:S02]  /*5a70*/  FMUL.FTZ R38, R29, -1.4426950216293334961 ;  /* 0xbfb8aa3b1d267820 */ /* 0x000fe40000410000 */
[----:B------:R-:W-:Y:S02]  /*5a80*/  FMUL.FTZ R39, R30, -1.4426950216293334961 ;  /* 0xbfb8aa3b1e277820 */ /* 0x000fe40000410000 */
[----:B------:R-:W0:Y:S01]  /*5a90*/  MUFU.EX2 R37, R37 ;  /* 0x0000002500257308 */ /* 0x000e220000000800 */
[----:B-1----:R-:W-:Y:S02]  /*5aa0*/  FMUL.FTZ R41, R24, -1.4426950216293334961 ;  /* 0xbfb8aa3b18297820 */ /* 0x002fe40000410000 */
[----:B------:R-:W-:Y:S02]  /*5ab0*/  FMUL.FTZ R42, R25, -1.4426950216293334961 ;  /* 0xbfb8aa3b192a7820 */ /* 0x000fe40000410000 */
[----:B--2---:R-:W-:Y:S02]  /*5ac0*/  FMUL.FTZ R48, R23, -1.4426950216293334961 ;  /* 0xbfb8aa3b17307820 */ /* 0x004fe40000410000 */
[----:B------:R-:W-:Y:S01]  /*5ad0*/  FMUL.FTZ R43, R26, -1.4426950216293334961 ;  /* 0xbfb8aa3b1a2b7820 */ /* 0x000fe20000410000 */
[----:B------:R-:W1:Y:S01]  /*5ae0*/  MUFU.EX2 R38, R38 ;  /* 0x0000002600267308 */ /* 0x000e620000000800 */
[----:B------:R-:W-:-:S02]  /*5af0*/  FMUL.FTZ R47, R22, -1.4426950216293334961 ;  /* 0xbfb8aa3b162f7820 */ /* 0x000fc40000410000 */
[----:B------:R-:W-:Y:S02]  /*5b00*/  FMUL.FTZ R44, R27, -1.4426950216293334961 ;  /* 0xbfb8aa3b1b2c7820 */ /* 0x000fe40000410000 */
[----:B------:R-:W-:Y:S02]  /*5b10*/  FMUL.FTZ R46, R21, -1.4426950216293334961 ;  /* 0xbfb8aa3b152e7820 */ /* 0x000fe40000410000 */
[----:B------:R-:W-:Y:S01]  /*5b20*/  FMUL.FTZ R45, R20, -1.4426950216293334961 ;  /* 0xbfb8aa3b142d7820 */ /* 0x000fe20000410000 */
[----:B------:R-:W2:Y:S01]  /*5b30*/  MUFU.EX2 R39, R39 ;  /* 0x0000002700277308 */ /* 0x000ea20000000800 */
[----:B------:R-:W-:Y:S02]  /*5b40*/  FMUL.FTZ R40, R31, -1.4426950216293334961 ;  /* 0xbfb8aa3b1f287820 */ /* 0x000fe40000410000 */
[----:B---3--:R-:W-:Y:S02]  /*5b50*/  FMUL.FTZ R49, R32, -1.4426950216293334961 ;  /* 0xbfb8aa3b20317820 */ /* 0x008fe40000410000 */
[----:B------:R-:W-:-:S02]  /*5b60*/  FMUL.FTZ R64, R33, -1.4426950216293334961 ;  /* 0xbfb8aa3b21407820 */ /* 0x000fc40000410000 */
[----:B------:R-:W-:Y:S01]  /*5b70*/  FMUL.FTZ R65, R34, -1.4426950216293334961 ;  /* 0xbfb8aa3b22417820 */ /* 0x000fe20000410000 */
[----:B------:R-:W3:Y:S01]  /*5b80*/  MUFU.EX2 R41, R41 ;  /* 0x0000002900297308 */ /* 0x000ee20000000800 */
[----:B------:R-:W-:Y:S02]  /*5b90*/  FMUL.FTZ R66, R35, -1.4426950216293334961 ;  /* 0xbfb8aa3b23427820 */ /* 0x000fe40000410000 */
[----:B0-----:R-:W-:Y:S02]  /*5ba0*/  FADD.FTZ R37, R37, 1 ;  /* 0x3f80000025257421 */ /* 0x001fe40000010000 */
[----:B-1----:R-:W-:-:S03]  /*5bb0*/  FADD.FTZ R38, R38, 1 ;  /* 0x3f80000026267421 */ /* 0x002fc60000010000 */
[----:B------:R-:W0:Y:S01]  /*5bc0*/  MUFU.EX2 R42, R42 ;  /* 0x0000002a002a7308 */ /* 0x000e220000000800 */
[----:B--2---:R-:W-:-:S07]  /*5bd0*/  FADD.FTZ R39, R39, 1 ;  /* 0x3f80000027277421 */ /* 0x004fce0000010000 */
[----:B------:R-:W1:Y:S01]  /*5be0*/  MUFU.EX2 R48, R48 ;  /* 0x0000003000307308 */ /* 0x000e620000000800 */
[----:B---3--:R-:W-:-:S07]  /*5bf0*/  FADD.FTZ R41, R41, 1 ;  /* 0x3f80000029297421 */ /* 0x008fce0000010000 */
[----:B------:R-:W2:Y:S01]  /*5c00*/  MUFU.EX2 R43, R43 ;  /* 0x0000002b002b7308 */ /* 0x000ea20000000800 */
[----:B0-----:R-:W-:-:S07]  /*5c10*/  FADD.FTZ R42, R42, 1 ;  /* 0x3f8000002a2a7421 */ /* 0x001fce0000010000 */
[----:B------:R-:W0:Y:S01]  /*5c20*/  MUFU.EX2 R47, R47 ;  /* 0x0000002f002f7308 */ /* 0x000e220000000800 */
[----:B-1----:R-:W-:-:S07]  /*5c30*/  FADD.FTZ R48, R48, 1 ;  /* 0x3f80000030307421 */ /* 0x002fce0000010000 */
[----:B------:R-:W1:Y:S01]  /*5c40*/  MUFU.EX2 R44, R44 ;  /* 0x0000002c002c7308 */ /* 0x000e620000000800 */
[----:B--2---:R-:W-:-:S07]  /*5c50*/  FADD.FTZ R43, R43, 1 ;  /* 0x3f8000002b2b7421 */ /* 0x004fce0000010000 */
        /* <DEDUP_REMOVED lines=14> */
[----:B------:R-:W0:Y:S01]  /*5d40*/  MUFU.RCP R37, R37 ;  /* 0x0000002500257308 */ /* 0x000e220000001000 */
[----:B-1----:R-:W-:-:S07]  /*5d50*/  FADD.FTZ R65, R65, 1 ;  /* 0x3f80000041417421 */ /* 0x002fce0000010000 */
[----:B------:R-:W1:Y:S01]  /*5d60*/  MUFU.RCP R38, R38 ;  /* 0x0000002600267308 */ /* 0x000e620000001000 */
[----:B--2---:R-:W-:-:S07]  /*5d70*/  FADD.FTZ R66, R66, 1 ;  /* 0x3f80000042427421 */ /* 0x004fce0000010000 */
[----:B------:R-:W2:Y:S01]  /*5d80*/  MUFU.RCP R39, R39 ;  /* 0x0000002700277308 */ /* 0x000ea20000001000 */
[----:B0-----:R-:W-:-:S04]  /*5d90*/  FMUL.FTZ R37, R28, R37 ;  /* 0x000000251c257220 */ /* 0x001fc80000410000 */
[----:B------:R-:W-:-:S03]  /*5da0*/  FMUL.FTZ R12, R37, R12 ;  /* 0x0000000c250c7220 */ /* 0x000fc60000410000 */
[----:B------:R-:W0:Y:S01]  /*5db0*/  MUFU.RCP R41, R41 ;  /* 0x0000002900297308 */ /* 0x000e220000001000 */
[----:B-1----:R-:W-:Y:S02]  /*5dc0*/  FMUL.FTZ R28, R29, R38 ;  /* 0x000000261d1c7220 */ /* 0x002fe40000410000 */
[----:B------:R-:W-:Y:S02]  /*5dd0*/  IMAD R38, R54, c[0x0][0x210], RZ ;  /* 0x0000840036267a24 */ /* 0x000fe400078e02ff */
[----:B------:R-:W-:Y:S02]  /*5de0*/  FMUL.FTZ R13, R28, R13 ;  /* 0x0000000d1c0d7220 */ /* 0x000fe40000410000 */
[----:B------:R-:W-:Y:S01]  /*5df0*/  IMAD R37, R55, c[0x0][0x214], R38 ;  /* 0x0000850037257a24 */ /* 0x000fe200078e0226 */
[----:B------:R-:W1:Y:S01]  /*5e00*/  MUFU.RCP R42, R42 ;  /* 0x0000002a002a7308 */ /* 0x000e620000001000 */
[----:B--2---:R-:W-:-:S03]  /*5e10*/  FMUL.FTZ R29, R30, R39 ;  /* 0x000000271e1d7220 */ /* 0x004fc60000410000 */
[----:B------:R-:W-:Y:S01]  /*5e20*/  IADD3 R3, R3, R37, RZ ;  /* 0x0000002503037210 */ /* 0x000fe20007ffe0ff */
[----:B------:R-:W-:-:S03]  /*5e30*/  FMUL.FTZ R14, R29, R14 ;  /* 0x0000000e1d0e7220 */ /* 0x000fc60000410000 */
[----:B------:R-:W2:Y:S01]  /*5e40*/  MUFU.RCP R48, R48 ;  /* 0x0000003000307308 */ /* 0x000ea20000001000 */
[----:B0-----:R-:W-:Y:S02]  /*5e50*/  FMUL.FTZ R29, R24, R41 ;  /* 0x00000029181d7220 */ /* 0x001fe40000410000 */
[----:B------:R-:W-:-:S04]  /*5e60*/  IMAD.WIDE.U32 R2, R50, c[0x0][0x218], R2 ;  /* 0x0000860032027a25 */ /* 0x000fc800078e0002 */
[----:B------:R-:W-:Y:S01]  /*5e70*/  FMUL.FTZ R4, R29, R4 ;  /* 0x000000041d047220 */ /* 0x000fe20000410000 */
[----:B------:R-:W0:Y:S01]  /*5e80*/  MUFU.RCP R43, R43 ;  /* 0x0000002b002b7308 */ /* 0x000e220000001000 */
[----:B-1----:R-:W-:-:S04]  /*5e90*/  FMUL.FTZ R24, R25, R42 ;  /* 0x0000002a19187220 */ /* 0x002fc80000410000 */
[----:B------:R-:W-:-:S03]  /*5ea0*/  FMUL.FTZ R5, R24, R5 ;  /* 0x0000000518057220 */ /* 0x000fc60000410000 */
[----:B------:R-:W1:Y:S01]  /*5eb0*/  MUFU.RCP R47, R47 ;  /* 0x0000002f002f7308 */ /* 0x000e620000001000 */
[----:B--2---:R-:W-:-:S07]  /*5ec0*/  FMUL.FTZ R24, R23, R48 ;  /* 0x0000003017187220 */ /* 0x004fce0000410000 */
[----:B------:R-:W2:Y:S01]  /*5ed0*/  MUFU.RCP R44, R44 ;  /* 0x0000002c002c7308 */ /* 0x000ea20000001000 */
[----:B0-----:R-:W-:-:S04]  /*5ee0*/  FMUL.FTZ R25, R26, R43 ;  /* 0x0000002b1a197220 */ /* 0x001fc80000410000 */
[----:B------:R-:W-:-:S03]  /*5ef0*/  FMUL.FTZ R6, R25, R6 ;  /* 0x0000000619067220 */ /* 0x000fc60000410000 */
[----:B------:R-:W0:Y:S01]  /*5f00*/  MUFU.RCP R46, R46 ;  /* 0x0000002e002e7308 */ /* 0x000e220000001000 */
[----:B-1----:R-:W-:-:S07]  /*5f10*/  FMUL.FTZ R23, R22, R47 ;  /* 0x0000002f16177220 */ /* 0x002fce0000410000 */
[----:B------:R-:W1:Y:S01]  /*5f20*/  MUFU.RCP R45, R45 ;  /* 0x0000002d002d7308 */ /* 0x000e620000001000 */
[----:B--2---:R-:W-:Y:S02]  /*5f30*/  FMUL.FTZ R26, R27, R44 ;  /* 0x0000002c1b1a7220 */ /* 0x004fe40000410000 */
[----:B------:R-:W-:Y:S02]  /*5f40*/  FMUL.FTZ R27, R24, R11 ;  /* 0x0000000b181b7220 */ /* 0x000fe40000410000 */
[----:B------:R-:W-:Y:S01]  /*5f50*/  FMUL.FTZ R7, R26, R7 ;  /* 0x000000071a077220 */ /* 0x000fe20000410000 */
[----:B------:R-:W-:Y:S01]  /*5f60*/  BAR.SYNC.DEFER_BLOCKING 0x0 ;  /* 0x0000000000007b1d */ /* 0x000fe20000010000 */
[----:B------:R-:W-:Y:S02]  /*5f70*/  FMUL.FTZ R26, R23, R10 ;  /* 0x0000000a171a7220 */ /* 0x000fe40000410000 */
[----:B0-----:R-:W-:-:S03]  /*5f80*/  FMUL.FTZ R22, R21, R46 ;  /* 0x0000002e15167220 */ /* 0x001fc60000410000 */
[----:B------:R-:W0:Y:S01]  /*5f90*/  MUFU.RCP R40, R40 ;  /* 0x0000002800287308 */ /* 0x000e220000001000 */
[----:B------:R-:W-:Y:S02]  /*5fa0*/  FMUL.FTZ R25, R22, R9 ;  /* 0x0000000916197220 */ /* 0x000fe40000410000 */
[----:B-1----:R-:W-:-:S05]  /*5fb0*/  FMUL.FTZ R21, R20, R45 ;  /* 0x0000002d14157220 */ /* 0x002fca0000410000 */
[----:B------:R-:W1:Y:S01]  /*5fc0*/  MUFU.RCP R49, R49 ;  /* 0x0000003100317308 */ /* 0x000e620000001000 */
[----:B------:R-:W-:-:S07]  /*5fd0*/  FMUL.FTZ R24, R21, R8 ;  /* 0x0000000815187220 */ /* 0x000fce0000410000 */
[----:B------:R-:W2:Y:S01]  /*5fe0*/  MUFU.RCP R64, R64 ;  /* 0x0000004000407308 */ /* 0x000ea20000001000 */
[----:B0-----:R-:W-:Y:S01]  /*5ff0*/  FMUL.FTZ R30, R31, R40 ;  /* 0x000000281f1e7220 */ /* 0x001fe20000410000 */
[----:B------:R0:W-:Y:S03]  /*6000*/  STS.128 [R36.X16+0x10], R4 ;  /* 0x0000100424007388 */ /* 0x0001e6000000cc00 */
[----:B------:R-:W-:Y:S01]  /*6010*/  FMUL.FTZ R15, R30, R15 ;  /* 0x0000000f1e0f7220 */ /* 0x000fe20000410000 */
[----:B------:R-:W-:Y:S02]  /*6020*/  STS.128 [R36.X16+0x20], R24 ;  /* 0x0000201824007388 */ /* 0x000fe4000000cc00 */
[----:B------:R-:W3:Y:S01]  /*6030*/  MUFU.RCP R65, R65 ;  /* 0x0000004100417308 */ /* 0x000ee20000001000 */
[----:B-1----:R-:W-:Y:S01]  /*6040*/  FMUL.FTZ R9, R32, R49 ;  /* 0x0000003120097220 */ /* 0x002fe20000410000 */
[----:B------:R-:W-:Y:S03]  /*6050*/  STS.128 [R36.X16], R12 ;  /* 0x0000000c24007388 */ /* 0x000fe6000000cc00 */
[----:B------:R-:W-:-:S03]  /*6060*/  FMUL.FTZ R16, R9, R16 ;  /* 0x0000001009107220 */ /* 0x000fc60000410000 */
[----:B------:R-:W1:Y:S01]  /*6070*/  MUFU.RCP R66, R66 ;  /* 0x0000004200427308 */ /* 0x000e620000001000 */
[----:B--2---:R-:W-:Y:S01]  /*6080*/  FMUL.FTZ R8, R33, R64 ;  /* 0x0000004021087220 */ /* 0x004fe20000410000 */
[----:B0-----:R-:W-:Y:S01]  /*6090*/  LEA R4, P0, R2, c[0x0][0x270], 0x2 ;  /* 0x00009c0002047a11 */ /* 0x001fe200078010ff */
[----:B------:R-:W-:Y:S02]  /*60a0*/  IMAD R5, R51, c[0x0][0x218], RZ ;  /* 0x0000860033057a24 */ /* 0x000fe400078e02ff */
[----:B------:R-:W-:Y:S02]  /*60b0*/  FMUL.FTZ R17, R8, R17 ;  /* 0x0000001108117220 */ /* 0x000fe40000410000 */
[----:B------:R-:W-:Y:S02]  /*60c0*/  IMAD R5, R50, c[0x0][0x21c], R5 ;  /* 0x0000870032057a24 */ /* 0x000fe400078e0205 */
[----:B---3--:R-:W-:-:S03]  /*60d0*/  FMUL.FTZ R11, R34, R65 ;  /* 0x00000041220b7220 */ /* 0x008fc60000410000 */
[----:B------:R-:W-:Y:S01]  /*60e0*/  IADD3 R3, R3, R5, RZ ;  /* 0x0000000503037210 */ /* 0x000fe20007ffe0ff */
[----:B------:R-:W-:Y:S02]  /*60f0*/  FMUL.FTZ R18, R11, R18 ;  /* 0x000000120b127220 */ /* 0x000fe40000410000 */
[----:B-1----:R-:W-:Y:S01]  /*6100*/  FMUL.FTZ R10, R35, R66 ;  /* 0x00000042230a7220 */ /* 0x002fe20000410000 */
[----:B------:R-:W-:Y:S02]  /*6110*/  LEA.HI.X R5, R2, c[0x0][0x274], R3, 0x2, P0 ;  /* 0x00009d0002057a11 */ /* 0x000fe400000f1403 */
[----:B------:R-:W-:Y:S01]  /*6120*/  ISETP.GE.AND P0, PT, R58, c[0x0][0x174], PT ;  /* 0x00005d003a007a0c */ /* 0x000fe20003f06270 */
[----:B------:R-:W-:Y:S02]  /*6130*/  FMUL.FTZ R19, R10, R19 ;  /* 0x000000130a137220 */ /* 0x000fe40000410000 */
[----:B------:R-:W-:-:S03]  /*6140*/  IMAD.WIDE R2, R59, 0x10, R4 ;  /* 0x000000103b027825 */ /* 0x000fc600078e0204 */
[----:B------:R-:W-:Y:S01]  /*6150*/  STS.128 [R36.X16+0x30], R16 ;  /* 0x0000301024007388 */ /* 0x000fe2000000cc00 */
[----:B------:R-:W-:-:S06]  /*6160*/  NOP ;  /* 0x0000000000007918 */ /* 0x000fcc0000000000 */
[----:B------:R-:W0:Y:S04]  /*6170*/  LDS.128 R8, [R0.X16] ;  /* 0x0000000000087984 */ /* 0x000e28000000cc00 */
[----:B------:R-:W1:Y:S04]  /*6180*/  LDS.128 R20, [R0.X16+0x200] ;  /* 0x0002000000147984 */ /* 0x000e68000000cc00 */
[----:B------:R-:W2:Y:S04]  /*6190*/  LDS.128 R28, [R0.X16+0x400] ;  /* 0x00040000001c7984 */ /* 0x000ea8000000cc00 */
[----:B------:R-:W3:Y:S04]  /*61a0*/  LDS.128 R32, [R0.X16+0x600] ;  /* 0x0006000000207984 */ /* 0x000ee8000000cc00 */
[----:B0-----:R0:W-:Y:S04]  /*61b0*/  STG.E.128 [R2.64], R8 ;  /* 0x0000000802007986 */ /* 0x0011e8000c101d04 */
[----:B-1----:R0:W-:Y:S04]  /*61c0*/  STG.E.128 [R2.64+0x200], R20 ;  /* 0x0002001402007986 */ /* 0x0021e8000c101d04 */
[----:B--2---:R0:W-:Y:S04]  /*61d0*/  STG.E.128 [R2.64+0x400], R28 ;  /* 0x0004001c02007986 */ /* 0x0041e8000c101d04 */
[----:B---3--:R0:W-:Y:S01]  /*61e0*/  STG.E.128 [R2.64+0x600], R32 ;  /* 0x0006002002007986 */ /* 0x0081e2000c101d04 */
[----:B------:R-:W-:Y:S01]  /*61f0*/  @P0 CALL.REL.NOINC `(.L_x_441) ;  /* 0x0000001000000944 */ /* 0x000fe20003c00000 */
[----:B------:R-:W-:Y:S05]  /*6200*/  BRA `(.L_x_442) ;  /* 0xffffa10000007947 */ /* 0x000fea000383ffff */
.L_x_441:
[----:B------:R-:W-:Y:S05]  /*6210*/  EXIT ;  /* 0x000000000000794d */ /* 0x000fea0003800000 */
.L_x_443:
        /* <DEDUP_REMOVED lines=14> */
.L_x_5329:


//--------------------- .text._Z25selective_scan_fwd_kernelI32Selective_Scan_fwd_kernel_traitsILi128ELi16ELi1ELb1ELb0ELb1ELb0EfN3c107complexIfEEEEv13SSMParamsBase --------------------------
	.section	.text._Z25selective_scan_fwd_kernelI32Selective_Scan_fwd_kernel_traitsILi128ELi16ELi1ELb1ELb0ELb1ELb0EfN3c107complexIfEEEEv13SSMParamsBase,"ax",@progbits
	.sectioninfo	@"SHI_REGISTERS=164"
	.align	128
        .global         _Z25selective_scan_fwd_kernelI32Selective_Scan_fwd_kernel_traitsILi128ELi16ELi1ELb1ELb0ELb1ELb0EfN3c107complexIfEEEEv13SSMParamsBase
        .type           _Z25selective_scan_fwd_kernelI32Selective_Scan_fwd_kernel_traitsILi128ELi16ELi1ELb1ELb0ELb1ELb0EfN3c107complexIfEEEEv13SSMParamsBase,@function
        .size           _Z25selective_scan_fwd_kernelI32Selective_Scan_fwd_kernel_traitsILi128ELi16ELi1ELb1ELb0ELb1ELb0EfN3c107complexIfEEEEv13SSMParamsBase,(.L_x_5330 - _Z25selective_scan_fwd_kernelI32Selective_Scan_fwd_kernel_traitsILi128ELi16ELi1ELb1ELb0ELb1ELb0EfN3c107complexIfEEEEv13SSMParamsBase)
        .other          _Z25selective_scan_fwd_kernelI32Selective_Scan_fwd_kernel_traitsILi128ELi16ELi1ELb1ELb0ELb1ELb0EfN3c107complexIfEEEEv13SSMParamsBase,@"STO_CUDA_ENTRY STV_DEFAULT"
_Z25selective_scan_fwd_kernelI32Selective_Scan_fwd_kernel_traitsILi128ELi16ELi1ELb1ELb0ELb1ELb0EfN3c107complexIfEEEEv13SSMParamsBase:
.text._Z25selective_scan_fwd_kernelI32Selective_Scan_fwd_kernel_traitsILi128ELi16ELi1ELb1ELb0ELb1ELb0EfN3c107complexIfEEEEv13SSMParamsBase:
[----:B------:R-:W-:Y:S02]  /*0000*/  MOV R1, c[0x0][0x28] ;  /* 0x00000a0000017a02 */ /* 0x000fe40000000f00 */
[----:B------:R-:W-:Y:S01]  /*0010*/  IABS R9, c[0x0][0x178] ;  /* 0x00005e0000097a13 */ /* 0x000fe20000000000 */
[----:B------:R-:W0:Y:S01]  /*0020*/  S2UR UR4, SR_CTAID.Y ;  /* 0x00000000000479c3 */ /* 0x000e220000002600 */
[----:B------:R-:W-:Y:S01]  /*0030*/  ISETP.NE.U32.AND P0, PT, RZ, c[0x0][0x238], PT ;  /* 0x00008e00ff007a0c */ /* 0x000fe20003f05070 */
[----:B------:R-:W-:Y:S01]  /*0040*/  CS2R R102, SRZ ;  /* 0x0000000000667805 */ /* 0x000fe2000001ff00 */
[----:B------:R-:W1:Y:S01]  /*0050*/  I2F.RP R0, R9 ;  /* 0x0000000900007306 */ /* 0x000e620000209400 */
[----:B------:R-:W-:Y:S02]  /*0060*/  ISETP.NE.U32.AND P1, PT, RZ, c[0x0][0x250], PT ;  /* 0x00009400ff007a0c */ /* 0x000fe40003f25070 */
[----:B------:R-:W-:Y:S02]  /*0070*/  ISETP.NE.AND.EX P0, PT, RZ, c[0x0][0x23c], PT, P0 ;  /* 0x00008f00ff007a0c */ /* 0x000fe40003f05300 */
[----:B------:R-:W2:Y:S01]  /*0080*/  S2UR UR6, SR_CTAID.X ;  /* 0x00000000000679c3 */ /* 0x000ea20000002500 */
[----:B------:R-:W-:-:S02]  /*0090*/  ISETP.NE.AND.EX P1, PT, RZ, c[0x0][0x254], PT, P1 ;  /* 0x00009500ff007a0c */ /* 0x000fc40003f25310 */
[----:B-1----:R-:W1:Y:S01]  /*00a0*/  MUFU.RCP R0, R0 ;  /* 0x0000000000007308 */ /* 0x002e620000001000 */
[----:B0-----:R-:W-:Y:S01]  /*00b0*/  MOV R105, UR4 ;  /* 0x0000000400697c02 */ /* 0x001fe20008000f00 */
[----:B------:R-:W-:-:S03]  /*00c0*/  ULDC.64 UR4, c[0x0][0x118] ;  /* 0x0000460000047ab9 */ /* 0x000fc60000000a00 */
[----:B------:R-:W-:-:S03]  /*00d0*/  SHF.R.S32.HI R104, RZ, 0x1f, R105 ;  /* 0x0000001fff687819 */ /* 0x000fc60000011469 */
[C---:B------:R-:W-:Y:S02]  /*00e0*/  @P0 LEA R2, P2, R105.reuse, c[0x0][0x238], 0x2 ;  /* 0x00008e0069020a11 */ /* 0x040fe400078410ff */
[----:B--2---:R-:W-:Y:S02]  /*00f0*/  MOV R101, UR6 ;  /* 0x0000000600657c02 */ /* 0x004fe40008000f00 */
[C---:B------:R-:W-:Y:S02]  /*0100*/  @P0 LEA.HI.X R3, R105.reuse, c[0x0][0x23c], R104, 0x2, P2 ;  /* 0x00008f0069030a11 */ /* 0x040fe400010f1468 */
[----:B-1----:R-:W-:Y:S02]  /*0110*/  IADD3 R6, R0, 0xffffffe, RZ ;  /* 0x0ffffffe00067810 */ /* 0x002fe40007ffe0ff */
[----:B------:R-:W-:Y:S01]  /*0120*/  @P1 LEA R4, P3, R105, c[0x0][0x250], 0x2 ;  /* 0x0000940069041a11 */ /* 0x000fe200078610ff */
[----:B------:R0:W5:Y:S01]  /*0130*/  @P0 LDG.E R103, [R2.64] ;  /* 0x0000000402670981 */ /* 0x000162000c1e1900 */
[----:B------:R1:W2:Y:S01]  /*0140*/  F2I.FTZ.U32.TRUNC.NTZ R7, R6 ;  /* 0x0000000600077305 */ /* 0x0002a2000021f000 */
[----:B------:R-:W-:-:S02]  /*0150*/  SHF.R.S32.HI R113, RZ, 0x1f, R101 ;  /* 0x0000001fff717819 */ /* 0x000fc40000011465 */
[----:B------:R-:W-:Y:S01]  /*0160*/  @P1 LEA.HI.X R5, R105, c[0x0][0x254], R104, 0x2, P3 ;  /* 0x0000950069051a11 */ /* 0x000fe200018f1468 */
[----:B-1----:R-:W-:Y:S01]  /*0170*/  HFMA2.MMA R6, -RZ, RZ, 0, 0 ;  /* 0x00000000ff067435 */ /* 0x002fe200000001ff */
[----:B--2---:R-:W-:Y:S02]  /*0180*/  IADD3 R8, RZ, -R7, RZ ;  /* 0x80000007ff087210 */ /* 0x004fe40007ffe0ff */
[----:B0-----:R-:W-:Y:S02]  /*0190*/  IABS R2, R105 ;  /* 0x0000006900027213 */ /* 0x001fe40000000000 */
[----:B------:R-:W-:Y:S01]  /*01a0*/  MOV R3, c[0x0][0x174] ;  /* 0x00005d0000037a02 */ /* 0x000fe20000000f00 */
[----:B------:R-:W-:Y:S01]  /*01b0*/  IMAD R11, R8, R9, RZ ;  /* 0x00000009080b7224 */ /* 0x000fe200078e02ff */
[----:B------:R0:W5:Y:S03]  /*01c0*/  @P1 LDG.E R102, [R4.64] ;  /* 0x0000000404661981 */ /* 0x000166000c1e1900 */
[----:B------:R-:W-:-:S06]  /*01d0*/  IMAD.HI.U32 R7, R7, R11, R6 ;  /* 0x0000000b07077227 */ /* 0x000fcc00078e0006 */
[----:B------:R-:W-:-:S05]  /*01e0*/  IMAD.HI.U32 R8, R7, R2, RZ ;  /* 0x0000000207087227 */ /* 0x000fca00078e00ff */
[----:B------:R-:W-:-:S05]  /*01f0*/  IADD3 R0, -R8, RZ, RZ ;  /* 0x000000ff08007210 */ /* 0x000fca0007ffe1ff */
[----:B------:R-:W-:-:S05]  /*0200*/  IMAD R0, R9, R0, R2 ;  /* 0x0000000009007224 */ /* 0x000fca00078e0202 */
[----:B------:R-:W-:Y:S02]  /*0210*/  ISETP.GT.U32.AND P2, PT, R9, R0, PT ;  /* 0x000000000900720c */ /* 0x000fe40003f44070 */
[----:B------:R-:W-:-:S11]  /*0220*/  ISETP.GE.AND P4, PT, R3, 0x1, PT ;  /* 0x000000010300780c */ /* 0x000fd60003f86270 */
[----:B------:R-:W-:-:S04]  /*0230*/  @!P2 IADD3 R0, R0, -R9, RZ ;  /* 0x800000090000a210 */ /* 0x000fc80007ffe0ff */
[----:B------:R-:W-:Y:S01]  /*0240*/  ISETP.GE.U32.AND P0, PT, R0, R9, PT ;  /* 0x000000090000720c */ /* 0x000fe20003f06070 */
[----:B------:R-:W-:Y:S01]  /*0250*/  IMAD R12, R113, c[0x0][0x1b0], RZ ;  /* 0x00006c00710c7a24 */ /* 0x000fe200078e02ff */
[----:B------:R-:W-:Y:S02]  /*0260*/  LOP3.LUT R2, R105, c[0x0][0x178], RZ, 0x3c, !PT ;  /* 0x00005e0069027a12 */ /* 0x000fe400078e3cff */
[----:B------:R-:W-:Y:S01]  /*0270*/  @!P2 IADD3 R8, R8, 0x1, RZ ;  /* 0x000000010808a810 */ /* 0x000fe20007ffe0ff */
[C---:B------:R-:W-:Y:S01]  /*0280*/  IMAD.WIDE.U32 R6, R101.reuse, c[0x0][0x1b0], RZ ;  /* 0x00006c0065067a25 */ /* 0x040fe200078e00ff */
[----:B------:R-:W-:Y:S02]  /*0290*/  ISETP.GE.AND P3, PT, R2, RZ, PT ;  /* 0x000000ff0200720c */ /* 0x000fe40003f66270 */
[----:B------:R-:W-:Y:S01]  /*02a0*/  ISETP.NE.AND P1, PT, RZ, c[0x0][0x178], PT ;  /* 0x00005e00ff007a0c */ /* 0x000fe20003f25270 */
[----:B------:R-:W-:-:S04]  /*02b0*/  IMAD.WIDE.U32 R2, R101, c[0x0][0x1d0], RZ ;  /* 0x0000740065027a25 */ /* 0x000fc800078e00ff */
[----:B0-----:R-:W-:Y:S01]  /*02c0*/  IMAD.WIDE.U32 R4, R101, c[0x0][0x1e0], RZ ;  /* 0x0000780065047a25 */ /* 0x001fe200078e00ff */
[----:B------:R-:W-:-:S03]  /*02d0*/  @P0 IADD3 R8, R8, 0x1, RZ ;  /* 0x0000000108080810 */ /* 0x000fc60007ffe0ff */
[C---:B------:R-:W-:Y:S02]  /*02e0*/  IMAD R0, R113.reuse, c[0x0][0x1d0], RZ ;  /* 0x0000740071007a24 */ /* 0x040fe400078e02ff */
[----:B------:R-:W-:Y:S02]  /*02f0*/  IMAD R10, R113, c[0x0][0x1e0], RZ ;  /* 0x00007800710a7a24 */ /* 0x000fe400078e02ff */
[----:B------:R-:W-:Y:S01]  /*0300*/  IMAD R9, R101, c[0x0][0x1b4], R12 ;  /* 0x00006d0065097a24 */ /* 0x000fe200078e020c */
[----:B------:R-:W-:Y:S06]  /*0310*/  @!P4 EXIT ;  /* 0x000000000000c94d */ /* 0x000fec0003800000 */
[----:B------:R-:W0:Y:S01]  /*0320*/  S2R R100, SR_TID.X ;  /* 0x0000000000647919 */ /* 0x000e220000002100 */
[----:B------:R-:W-:Y:S01]  /*0330*/  @!P3 IADD3 R8, -R8, RZ, RZ ;  /* 0x000000ff0808b210 */ /* 0x000fe20007ffe1ff */
[----:B------:R-:W-:Y:S01]  /*0340*/  IMAD R11, R101, c[0x0][0x1e4], R10 ;  /* 0x00007900650b7a24 */ /* 0x000fe200078e020a */
[----:B------:R-:W-:Y:S01]  /*0350*/  @!P1 LOP3.LUT R8, RZ, c[0x0][0x178], RZ, 0x33, !PT ;  /* 0x00005e00ff089a12 */ /* 0x000fe200078e33ff */
[----:B------:R-:W1:Y:S01]  /*0360*/  S2R R98, SR_LANEID ;  /* 0x0000000000627919 */ /* 0x000e620000000000 */
[----:B------:R-:W-:Y:S01]  /*0370*/  IADD3 R7, R7, R9, RZ ;  /* 0x0000000907077210 */ /* 0x000fe20007ffe0ff */
[----:B------:R-:W-:Y:S01]  /*0380*/  IMAD R9, R101, c[0x0][0x1d4], R0 ;  /* 0x0000750065097a24 */ /* 0x000fe200078e0200 */
[----:B------:R-:W-:Y:S01]  /*0390*/  SHF.R.S32.HI R0, RZ, 0x1f, R8 ;  /* 0x0000001fff007819 */ /* 0x000fe20000011408 */
[C---:B------:R-:W-:Y:S01]  /*03a0*/  IMAD R10, R104.reuse, c[0x0][0x1d8], RZ ;  /* 0x00007600680a7a24 */ /* 0x040fe200078e02ff */
[----:B------:R-:W-:Y:S01]  /*03b0*/  IADD3 R5, R5, R11, RZ ;  /* 0x0000000b05057210 */ /* 0x000fe20007ffe0ff */
[----:B------:R-:W-:Y:S01]  /*03c0*/  IMAD R12, R104, c[0x0][0x1e8], RZ ;  /* 0x00007a00680c7a24 */ /* 0x000fe200078e02ff */
[----:B------:R-:W-:Y:S01]  /*03d0*/  IADD3 R3, R3, R9, RZ ;  /* 0x0000000903037210 */ /* 0x000fe20007ffe0ff */
[----:B------:R-:W-:Y:S01]  /*03e0*/  IMAD R9, R0, c[0x0][0x1c8], RZ ;  /* 0x0000720000097a24 */ /* 0x000fe200078e02ff */
[----:B------:R-:W-:Y:S01]  /*03f0*/  MOV R97, RZ ;  /* 0x000000ff00617202 */ /* 0x000fe20000000f00 */
[----:B------:R-:W-:-:S02]  /*0400*/  IMAD R95, R105, c[0x0][0x1dc], R10 ;  /* 0x00007700695f7a24 */ /* 0x000fc400078e020a */
[----:B------:R-:W-:-:S04]  /*0410*/  IMAD.WIDE.U32 R2, R105, c[0x0][0x1d8], R2 ;  /* 0x0000760069027a25 */ /* 0x000fc800078e0002 */
[----:B------:R-:W-:Y:S01]  /*0420*/  IMAD R93, R105, c[0x0][0x1ec], R12 ;  /* 0x00007b00695d7a24 */ /* 0x000fe200078e020c */
[----:B------:R-:W-:Y:S01]  /*0430*/  IADD3 R95, R3, R95, RZ ;  /* 0x0000005f035f7210 */ /* 0x000fe20007ffe0ff */
[----:B------:R-:W-:Y:S01]  /*0440*/  IMAD.WIDE.U32 R4, R105, c[0x0][0x1e8], R4 ;  /* 0x00007a0069047a25 */ /* 0x000fe200078e0004 */
[----:B------:R-:W-:Y:S02]  /*0450*/  LEA R94, P0, R2, c[0x0][0x240], 0x2 ;  /* 0x00009000025e7a11 */ /* 0x000fe400078010ff */
[----:B0-----:R-:W-:Y:S01]  /*0460*/  SHF.L.U32 R99, R100, 0x2, RZ ;  /* 0x0000000264637819 */ /* 0x001fe200000006ff */
[----:B------:R-:W-:Y:S01]  /*0470*/  IMAD.WIDE.U32 R6, R8, c[0x0][0x1c8], R6 ;  /* 0x0000720008067a25 */ /* 0x000fe200078e0006 */
[----:B------:R-:W-:Y:S02]  /*0480*/  IADD3 R93, R5, R93, RZ ;  /* 0x0000005d055d7210 */ /* 0x000fe40007ffe0ff */
[----:B------:R-:W-:Y:S01]  /*0490*/  LEA R92, P1, R4, c[0x0][0x248], 0x2 ;  /* 0x00009200045c7a11 */ /* 0x000fe200078210ff */
[----:B------:R-:W-:Y:S01]  /*04a0*/  IMAD R9, R8, c[0x0][0x1cc], R9 ;  /* 0x0000730008097a24 */ /* 0x000fe200078e0209 */
[----:B------:R-:W-:-:S02]  /*04b0*/  LEA R91, P2, R6, c[0x0][0x230], 0x2 ;  /* 0x00008c00065b7a11 */ /* 0x000fc400078410ff */
[----:B------:R-:W-:Y:S02]  /*04c0*/  LOP3.LUT R99, R99, 0xffffff80, RZ, 0xc0, !PT ;  /* 0xffffff8063637812 */ /* 0x000fe400078ec0ff */
[----:B------:R-:W-:Y:S02]  /*04d0*/  IADD3 R3, R7, R9, RZ ;  /* 0x0000000907037210 */ /* 0x000fe40007ffe0ff */
[----:B------:R-:W-:Y:S02]  /*04e0*/  LEA.HI.X R95, R2, c[0x0][0x244], R95, 0x2, P0 ;  /* 0x00009100025f7a11 */ /* 0x000fe400000f145f */
[----:B------:R-:W-:Y:S02]  /*04f0*/  LEA.HI.X R93, R4, c[0x0][0x24c], R93, 0x2, P1 ;  /* 0x00009300045d7a11 */ /* 0x000fe400008f145d */
[----:B------:R-:W-:Y:S02]  /*0500*/  LEA.HI.X R90, R6, c[0x0][0x234], R3, 0x2, P2 ;  /* 0x00008d00065a7a11 */ /* 0x000fe400010f1403 */
[----:B-1----:R-:W-:-:S04]  /*0510*/  LOP3.LUT R96, R99, 0x1f, R100, 0xf8, !PT ;  /* 0x0000001f63607812 */ /* 0x002fc800078ef864 */
.L_x_484:
[----:B------:R-:W-:Y:S01]  /*0520*/  BAR.SYNC.DEFER_BLOCKING 0x0 ;  /* 0x0000000000007b1d */ /* 0x000fe20000010000 */
[----:B--2---:R-:W-:-:S05]  /*0530*/  IMAD.WIDE R2, R96, 0x10, R94 ;  /* 0x0000001060027825 */ /* 0x004fca00078e025e */
[----:B------:R-:W2:Y:S04]  /*0540*/  LDG.E.128 R4, [R2.64] ;  /* 0x0000000402047981 */ /* 0x000ea8000c1e1d00 */
[----:B------:R-:W3:Y:S04]  /*0550*/  LDG.E.128 R24, [R2.64+0x200] ;  /* 0x0002000402187981 */ /* 0x000ee8000c1e1d00 */
[----:B------:R-:W4:Y:S04]  /*0560*/  LDG.E.128 R28, [R2.64+0x400] ;  /* 0x00040004021c7981 */ /* 0x000f28000c1e1d00 */
[----:B------:R-:W4:Y:S01]  /*0570*/  LDG.E.128 R36, [R2.64+0x600] ;  /* 0x0006000402247981 */ /* 0x000f22000c1e1d00 */
[----:B------:R-:W-:Y:S01]  /*0580*/  IADD3 R88, R99, R98, RZ ;  /* 0x0000006263587210 */ /* 0x000fe20007ffe0ff */
[----:B------:R-:W-:-:S04]  /*0590*/  IMAD.WIDE R32, R96, 0x10, R92 ;  /* 0x0000001060207825 */ /* 0x000fc800078e025c */
        /* <DEDUP_REMOVED lines=75> */
.L_x_445:
[----:B--234-:R-:W-:Y:S05]  /*0a50*/  BSYNC B0 ;  /* 0x0000000000007941 */ /* 0x01cfea0003800000 */
.L_x_444:
        /* <DEDUP_REMOVED lines=35> */
.L_x_447:
[----:B------:R-:W-:Y:S05]  /*0c90*/  BSYNC B0 ;  /* 0x0000000000007941 */ /* 0x000fea0003800000 */
.L_x_446:
        /* <DEDUP_REMOVED lines=37> */
.L_x_449:
[----:B------:R-:W-:Y:S05]  /*0ef0*/  BSYNC B0 ;  /* 0x0000000000007941 */ /* 0x000fea0003800000 */
.L_x_448:
        /* <DEDUP_REMOVED lines=35> */
.L_x_451:
[----:B------:R-:W-:Y:S05]  /*1130*/  BSYNC B0 ;  /* 0x0000000000007941 */ /* 0x000fea0003800000 */
.L_x_450:
        /* <DEDUP_REMOVED lines=37> */
.L_x_453:
[----:B------:R-:W-:Y:S05]  /*1390*/  BSYNC B0 ;  /* 0x0000000000007941 */ /* 0x000fea0003800000 */
.L_x_452:
        /* <DEDUP_REMOVED lines=35> */
.L_x_455:
[----:B------:R-:W-:Y:S05]  /*15d0*/  BSYNC B0 ;  /* 0x0000000000007941 */ /* 0x000fea0003800000 */
.L_x_454:
        /* <DEDUP_REMOVED lines=37> */
.L_x_457:
[----:B------:R-:W-:Y:S05]  /*1830*/  BSYNC B0 ;  /* 0x0000000000007941 */ /* 0x000fea0003800000 */
.L_x_456:
        /* <DEDUP_REMOVED lines=35> */
.L_x_459:
[----:B------:R-:W-:Y:S05]  /*1a70*/  BSYNC B0 ;  /* 0x0000000000007941 */ /* 0x000fea0003800000 */
.L_x_458:
        /* <DEDUP_REMOVED lines=37> */
.L_x_461:
[----:B------:R-:W-:Y:S05]  /*1cd0*/  BSYNC B0 ;  /* 0x0000000000007941 */ /* 0x000fea0003800000 */
.L_x_460:
        /* <DEDUP_REMOVED lines=8> */
[----:B------:R-:W-:Y:S01]  /*1d60*/  HFMA2.MMA R28, -RZ, RZ, 1.625, 0 ;  /* 0x3e800000ff1c7435 */ /* 0x000fe200000001ff */
[----:B------:R-:W-:-:S02]  /*1d70*/  MOV R27, 0x3d39bf78 ;  /* 0x3d39bf78001b7802 */ /* 0x000fc40000000f00 */
        /* <DEDUP_REMOVED lines=28> */
.L_x_463:
[----:B------:R-:W-:Y:S05]  /*1f40*/  BSYNC B0 ;  /* 0x0000000000007941 */ /* 0x000fea0003800000 */
.L_x_462:
        /* <DEDUP_REMOVED lines=50> */
.L_x_465:
[----:B------:R-:W-:Y:S05]  /*2270*/  BSYNC B0 ;  /* 0x0000000000007941 */ /* 0x000fea0003800000 */
.L_x_464:
[----:B------:R-:W-:Y:S01]  /*2280*/  BSSY B0, `(.L_x_466) ;  /* 0x0000022000007945 */ /* 0x000fe20003800000 */
        /* <DEDUP_REMOVED lines=33> */
.L_x_467:
[----:B------:R-:W-:Y:S05]  /*24a0*/  BSYNC B0 ;  /* 0x0000000000007941 */ /* 0x000fea0003800000 */
.L_x_466:
        /* <DEDUP_REMOVED lines=33> */
.L_x_469:
[----:B------:R-:W-:Y:S05]  /*26c0*/  BSYNC B0 ;  /* 0x0000000000007941 */ /* 0x000fea0003800000 */
.L_x_468:
        /* <DEDUP_REMOVED lines=33> */
.L_x_471:
[----:B------:R-:W-:Y:S05]  /*28e0*/  BSYNC B0 ;  /* 0x0000000000007941 */ /* 0x000fea0003800000 */
.L_x_470:
        /* <DEDUP_REMOVED lines=33> */
.L_x_473:
[----:B------:R-:W-:Y:S05]  /*2b00*/  BSYNC B0 ;  /* 0x0000000000007941 */ /* 0x000fea0003800000 */
.L_x_472:
        /* <DEDUP_REMOVED lines=33> */
.L_x_475:
[----:B------:R-:W-:Y:S05]  /*2d20*/  BSYNC B0 ;  /* 0x0000000000007941 */ /* 0x000fea0003800000 */
.L_x_474:
        /* <DEDUP_REMOVED lines=19> */
[----:B------:R-:W-:Y:S01]  /*2e60*/  HFMA2.MMA R126, -RZ, RZ, 0, 0 ;  /* 0x00000000ff7e7435 */ /* 0x000fe200000001ff */
[----:B------:R-:W-:-:S08]  /*2e70*/  FMUL.FTZ R124, R23, R0 ;  /* 0x00000000177c7220 */ /* 0x000fd00000410000 */
.L_x_482:
        /* <DEDUP_REMOVED lines=12> */
[----:B------:R-:W-:Y:S02]  /*2f40*/  IMAD R23, R61, c[0x0][0x1c0], RZ ;  /* 0x000070003d177a24 */ /* 0x000fe400078e02ff */
[----:B------:R-:W-:-:S04]  /*2f50*/  IMAD.WIDE.U32 R20, R126, c[0x0][0x1c0], RZ ;  /* 0x000070007e147a25 */ /* 0x000fc800078e00ff */
[----:B------:R-:W-:Y:S01]  /*2f60*/  IMAD R23, R126, c[0x0][0x1c4], R23 ;  /* 0x000071007e177a24 */ /* 0x000fe200078e0217 */
[----:B------:R-:W-:-:S04]  /*2f70*/  LEA R54, P0, R20, R91, 0x2 ;  /* 0x0000005b14367211 */ /* 0x000fc800078010ff */
[----:B------:R-:W-:-:S04]  /*2f80*/  IADD3 R21, R21, R23, RZ ;  /* 0x0000001715157210 */ /* 0x000fc80007ffe0ff */
[----:B------:R-:W-:Y:S02]  /*2f90*/  LEA.HI.X R55, R20, R90, R21, 0x2, P0 ;  /* 0x0000005a14377211 */ /* 0x000fe400000f1415 */
[----:B------:R-:W-:-:S05]  /*2fa0*/  IADD3 R21, R99, R96, RZ ;  /* 0x0000006063157210 */ /* 0x000fca0007ffe0ff */
[----:B------:R-:W-:-:S05]  /*2fb0*/  IMAD.WIDE R54, R21, 0x10, R54 ;  /* 0x0000001015367825 */ /* 0x000fca00078e0236 */
[----:B------:R0:W3:Y:S04]  /*2fc0*/  LDG.E.128 R20, [R54.64] ;  /* 0x0000000436147981 */ /* 0x0000e8000c1e1d00 */
[----:B------:R0:W4:Y:S04]  /*2fd0*/  LDG.E.128 R24, [R54.64+0x200] ;  /* 0x0002000436187981 */ /* 0x000128000c1e1d00 */
[----:B------:R0:W3:Y:S04]  /*2fe0*/  LDG.E.128 R28, [R54.64+0x400] ;  /* 0x00040004361c7981 */ /* 0x0000e8000c1e1d00 */
[----:B------:R0:W3:Y:S04]  /*2ff0*/  LDG.E.128 R32, [R54.64+0x600] ;  /* 0x0006000436207981 */ /* 0x0000e8000c1e1d00 */
[----:B------:R0:W3:Y:S04]  /*3000*/  LDG.E.128 R36, [R54.64+0x800] ;  /* 0x0008000436247981 */ /* 0x0000e8000c1e1d00 */
[----:B------:R0:W3:Y:S04]  /*3010*/  LDG.E.128 R40, [R54.64+0xa00] ;  /* 0x000a000436287981 */ /* 0x0000e8000c1e1d00 */
[----:B------:R0:W3:Y:S04]  /*3020*/  LDG.E.128 R44, [R54.64+0xc00] ;  /* 0x000c0004362c7981 */ /* 0x0000e8000c1e1d00 */
[----:B------:R0:W3:Y:S01]  /*3030*/  LDG.E.128 R48, [R54.64+0xe00] ;  /* 0x000e000436307981 */ /* 0x0000e2000c1e1d00 */
[----:B------:R-:W-:-:S04]  /*3040*/  IMAD R110, R104, c[0x0][0x198], RZ ;  /* 0x00006600686e7a24 */ /* 0x000fc800078e02ff */
[----:B------:R-:W-:Y:S02]  /*3050*/  IMAD R111, R105, c[0x0][0x19c], R110 ;  /* 0x00006700696f7a24 */ /* 0x000fe400078e026e */
[----:B--2---:R-:W-:Y:S02]  /*3060*/  FMUL.FTZ R62, R52, 1.4426950216293334961 ;  /* 0x3fb8aa3b343e7820 */ /* 0x004fe40000410000 */
[C---:B------:R-:W-:Y:S02]  /*3070*/  FMUL.FTZ R52, R53.reuse, R86 ;  /* 0x0000005635347220 */ /* 0x040fe40000410000 */
[C---:B------:R-:W-:Y:S02]  /*3080*/  FMUL.FTZ R56, R53.reuse, R89 ;  /* 0x0000005935387220 */ /* 0x040fe40000410000 */
[----:B------:R-:W-:Y:S02]  /*3090*/  FMUL.RZ R57, R52, 0.15915493667125701904 ;  /* 0x3e22f98334397820 */ /* 0x000fe4000040c000 */
[----:B------:R-:W-:-:S02]  /*30a0*/  FMUL.FTZ R52, R53, R87 ;  /* 0x0000005735347220 */ /* 0x000fc40000410000 */
[----:B------:R-:W-:Y:S01]  /*30b0*/  FMUL.RZ R56, R56, 0.15915493667125701904 ;  /* 0x3e22f98338387820 */ /* 0x000fe2000040c000 */
[----:B------:R-:W-:Y:S01]  /*30c0*/  MUFU.SIN R140, R57 ;  /* 0x00000039008c7308 */ /* 0x000fe20000000400 */
[----:B0-----:R-:W-:Y:S02]  /*30d0*/  FMUL.RZ R54, R52, 0.15915493667125701904 ;  /* 0x3e22f98334367820 */ /* 0x001fe4000040c000 */
        /* <DEDUP_REMOVED lines=19> */
[----:B------:R-:W-:-:S07]  /*3210*/  FMUL.FTZ R59, R62, R79 ;  /* 0x0000004f3e3b7220 */ /* 0x000fce0000410000 */
        /* <DEDUP_REMOVED lines=18> */
[----:B------:R-:W-:-:S04]  /*3340*/  FMUL.FTZ R52, R53, R79 ;  /* 0x0000004f35347220 */ /* 0x000fc80000410000 */
[----:B------:R-:W-:Y:S01]  /*3350*/  FMUL.RZ R74, R52, 0.15915493667125701904 ;  /* 0x3e22f983344a7820 */ /* 0x000fe2000040c000 */
[----:B------:R-:W-:Y:S01]  /*3360*/  MUFU.SIN R125, R54 ;  /* 0x00000036007d7308 */ /* 0x000fe20000000400 */
[----:B-1----:R-:W-:Y:S01]  /*3370*/  SHF.L.U32 R57, R100, 0x3, RZ ;  /* 0x0000000364397819 */ /* 0x002fe200000006ff */
[----:B------:R-:W-:-:S03]  /*3380*/  FMUL.FTZ R52, R53, R76 ;  /* 0x0000004c35347220 */ /* 0x000fc60000410000 */
[----:B------:R-:W-:Y:S01]  /*3390*/  LOP3.LUT R57, R57, 0xffffff00, RZ, 0xc0, !PT ;  /* 0xffffff0039397812 */ /* 0x000fe200078ec0ff */
[----:B------:R-:W-:Y:S02]  /*33a0*/  FMUL.RZ R133, R52, 0.15915493667125701904 ;  /* 0x3e22f98334857820 */ /* 0x000fe4000040c000 */
[----:B------:R-:W-:Y:S01]  /*33b0*/  MUFU.COS R127, R54 ;  /* 0x00000036007f7308 */ /* 0x000fe20000000000 */
[----:B------:R-:W-:-:S07]  /*33c0*/  FMUL.FTZ R52, R62, R76 ;  /* 0x0000004c3e347220 */ /* 0x000fce0000410000 */
[----:B------:R-:W-:Y:S08]  /*33d0*/  MUFU.SIN R156, R55 ;  /* 0x00000037009c7308 */ /* 0x000ff00000000400 */
[----:B------:R0:W-:Y:S08]  /*33e0*/  MUFU.COS R58, R55 ;  /* 0x00000037003a7308 */ /* 0x0001f00000000000 */
[----:B------:R-:W1:Y:S01]  /*33f0*/  MUFU.EX2 R129, R129 ;  /* 0x0000008100817308 */ /* 0x000e620000000800 */
[----:B0-----:R-:W-:-:S05]  /*3400*/  IMAD.WIDE.U32 R54, R105, c[0x0][0x198], RZ ;  /* 0x0000660069367a25 */ /* 0x001fca00078e00ff */
[----:B------:R-:W-:Y:S01]  /*3410*/  IADD3 R55, R55, R111, RZ ;  /* 0x0000006f37377210 */ /* 0x000fe20007ffe0ff */
[----:B------:R-:W-:Y:S01]  /*3420*/  IMAD R111, R61, c[0x0][0x1a0], RZ ;  /* 0x000068003d6f7a24 */ /* 0x000fe200078e02ff */
[----:B------:R-:W-:Y:S01]  /*3430*/  IADD3 R61, R57, R98, RZ ;  /* 0x00000062393d7210 */ /* 0x000fe20007ffe0ff */
[----:B------:R-:W0:Y:S02]  /*3440*/  MUFU.EX2 R75, R75 ;  /* 0x0000004b004b7308 */ /* 0x000e240000000800 */
[C---:B------:R-:W-:Y:S01]  /*3450*/  IMAD R139, R126.reuse, c[0x0][0x1a4], R111 ;  /* 0x000069007e8b7a24 */ /* 0x040fe200078e026f */
[C---:B------:R-:W-:Y:S01]  /*3460*/  IADD3 R110, R61.reuse, 0x20, RZ ;  /* 0x000000203d6e7810 */ /* 0x040fe20007ffe0ff */
[----:B------:R-:W-:Y:S01]  /*3470*/  IMAD.WIDE.U32 R54, R126, c[0x0][0x1a0], R54 ;  /* 0x000068007e367a25 */ /* 0x000fe200078e0036 */
[C---:B------:R-:W-:Y:S02]  /*3480*/  IADD3 R148, R61.reuse, 0xa0, RZ ;  /* 0x000000a03d947810 */ /* 0x040fe40007ffe0ff */
[----:B------:R-:W-:Y:S01]  /*3490*/  IADD3 R144, R61, 0x40, RZ ;  /* 0x000000403d907810 */ /* 0x000fe20007ffe0ff */
[----:B------:R-:W-:Y:S01]  /*34a0*/  MUFU.SIN R128, R56 ;  /* 0x0000003800807308 */ /* 0x000fe20000000400 */
[----:B-1----:R-:W-:Y:S01]  /*34b0*/  FMUL.FTZ R140, R129, R140 ;  /* 0x0000008c818c7220 */ /* 0x002fe20000410000 */
[----:B------:R-:W-:Y:S01]  /*34c0*/  IADD3 R55, R55, R139, RZ ;  /* 0x0000008b37377210 */ /* 0x000fe20007ffe0ff */
[----:B------:R-:W-:Y:S01]  /*34d0*/  FMUL.FTZ R142, R129, R142 ;  /* 0x0000008e818e7220 */ /* 0x000fe20000410000 */
[----:B------:R-:W-:Y:S01]  /*34e0*/  IADD3 R146, R61, 0x60, RZ ;  /* 0x000000603d927810 */ /* 0x000fe20007ffe0ff */
[----:B------:R-:W-:Y:S01]  /*34f0*/  FMUL.FTZ R111, R53, R77 ;  /* 0x0000004d356f7220 */ /* 0x000fe20000410000 */
[----:B------:R-:W-:-:S02]  /*3500*/  LEA.HI.SX32 R144, R144, R61, 0x1b ;  /* 0x0000003d90907211 */ /* 0x000fc400078fdaff */
[----:B------:R-:W-:Y:S01]  /*3510*/  MUFU.COS R64, R56 ;  /* 0x0000003800407308 */ /* 0x000fe20000000000 */
[C---:B0-----:R-:W-:Y:S01]  /*3520*/  FMUL.FTZ R138, R75.reuse, R138 ;  /* 0x0000008a4b8a7220 */ /* 0x041fe20000410000 */
[-C--:B------:R-:W-:Y:S01]  /*3530*/  LEA.HI.SX32 R146, R146, R61.reuse, 0x1b ;  /* 0x0000003d92927211 */ /* 0x080fe200078fdaff */
[----:B------:R-:W-:Y:S01]  /*3540*/  FMUL.FTZ R139, R75, R70 ;  /* 0x000000464b8b7220 */ /* 0x000fe20000410000 */
[----:B------:R-:W-:Y:S01]  /*3550*/  IADD3 R158, R61, 0xc0, RZ ;  /* 0x000000c03d9e7810 */ /* 0x000fe20007ffe0ff */
[----:B------:R-:W-:Y:S01]  /*3560*/  FMUL.RZ R137, R111, 0.15915493667125701904 ;  /* 0x3e22f9836f897820 */ /* 0x000fe2000040c000 */
[----:B------:R-:W-:Y:S02]  /*3570*/  IADD3 R160, R61, 0xe0, RZ ;  /* 0x000000e03da07810 */ /* 0x000fe40007ffe0ff */
[----:B------:R-:W-:Y:S01]  /*3580*/  MUFU.SIN R154, R74 ;  /* 0x0000004a009a7308 */ /* 0x000fe20000000400 */
[-C--:B------:R-:W-:Y:S02]  /*3590*/  LEA.HI.SX32 R158, R158, R61.reuse, 0x1b ;  /* 0x0000003d9e9e7211 */ /* 0x080fe400078fdaff */
[----:B------:R-:W-:-:S05]  /*35a0*/  LEA.HI.SX32 R160, R160, R61, 0x1b ;  /* 0x0000003da0a07211 */ /* 0x000fca00078fdaff */
[----:B------:R0:W-:Y:S08]  /*35b0*/  MUFU.COS R56, R74 ;  /* 0x0000004a00387308 */ /* 0x0001f00000000000 */
[----:B------:R-:W-:Y:S01]  /*35c0*/  MUFU.SIN R152, R133 ;  /* 0x0000008500987308 */ /* 0x000fe20000000400 */
[----:B0-----:R-:W-:-:S05]  /*35d0*/  LEA.HI.SX32 R74, R61, R61, 0x1b ;  /* 0x0000003d3d4a7211 */ /* 0x001fca00078fdaff */
[----:B---3--:R0:W-:Y:S02]  /*35e0*/  STS.128 [R74.X16], R20 ;  /* 0x000000144a007388 */ /* 0x0081e4000000cc00 */
[----:B------:R1:W-:Y:S08]  /*35f0*/  MUFU.COS R153, R133 ;  /* 0x0000008500997308 */ /* 0x0003f00000000000 */
[----:B------:R-:W2:Y:S01]  /*3600*/  MUFU.EX2 R73, R73 ;  /* 0x0000004900497308 */ /* 0x000ea20000000800 */
[----:B-1----:R-:W-:-:S02]  /*3610*/  LEA.HI.SX32 R133, R110, R61, 0x1b ;  /* 0x0000003d6e857211 */ /* 0x002fc400078fdaff */
[----:B------:R-:W-:-:S03]  /*3620*/  LEA R110, P0, R54, c[0x0][0x228], 0x3 ;  /* 0x00008a00366e7a11 */ /* 0x000fc600078018ff */
[----:B----4-:R1:W-:Y:S01]  /*3630*/  STS.128 [R133.X16+0x200], R24 ;  /* 0x0002001885007388 */ /* 0x0103e2000000cc00 */
[----:B0-----:R-:W-:Y:S01]  /*3640*/  FMUL.FTZ R23, RZ, R140 ;  /* 0x0000008cff177220 */ /* 0x001fe20000410000 */
[-C--:B------:R-:W-:Y:S01]  /*3650*/  LEA.HI.SX32 R21, R148, R61.reuse, 0x1b ;  /* 0x0000003d94157211 */ /* 0x080fe200078fdaff */
[----:B------:R-:W-:Y:S01]  /*3660*/  FMUL.FTZ R22, R53, R2 ;  /* 0x0000000235167220 */ /* 0x000fe20000410000 */
[----:B------:R-:W0:Y:S01]  /*3670*/  MUFU.EX2 R134, R134 ;  /* 0x0000008600867308 */ /* 0x000e220000000800 */
[----:B------:R-:W-:Y:S01]  /*3680*/  FFMA.FTZ R23, R117, R142, -R23 ;  /* 0x0000008e75177223 */ /* 0x000fe20000010817 */
[----:B------:R-:W-:Y:S01]  /*3690*/  LEA.HI.X R111, R54, c[0x0][0x22c], R55, 0x3, P0 ;  /* 0x00008b00366f7a11 */ /* 0x000fe200000f1c37 */
[----:B------:R-:W-:Y:S01]  /*36a0*/  STS.128 [R144.X16+0x400], R28 ;  /* 0x0004001c90007388 */ /* 0x000fe2000000cc00 */
[----:B------:R-:W-:Y:S01]  /*36b0*/  IADD3 R54, R61, 0x80, RZ ;  /* 0x000000803d367810 */ /* 0x000fe20007ffe0ff */
[----:B------:R-:W-:Y:S02]  /*36c0*/  FADD.FTZ R23, R118, R23 ;  /* 0x0000001776177221 */ /* 0x000fe40000010000 */
[----:B--2---:R-:W-:Y:S01]  /*36d0*/  FMUL.FTZ R136, R73, R136 ;  /* 0x0000008849887220 */ /* 0x004fe20000410000 */
[----:B------:R-:W-:Y:S01]  /*36e0*/  MUFU.SIN R150, R137 ;  /* 0x0000008900967308 */ /* 0x000fe20000000400 */
[----:B------:R-:W-:Y:S01]  /*36f0*/  LEA.HI.SX32 R54, R54, R61, 0x1b ;  /* 0x0000003d36367211 */ /* 0x000fe200078fdaff */
[----:B------:R-:W-:Y:S01]  /*3700*/  STS.128 [R146.X16+0x600], R32 ;  /* 0x0006002092007388 */ /* 0x000fe2000000cc00 */
[----:B------:R-:W-:-:S02]  /*3710*/  FMUL.FTZ R55, R62, R77 ;  /* 0x0000004d3e377220 */ /* 0x000fc40000410000 */
[----:B-1----:R-:W-:Y:S01]  /*3720*/  FMUL.FTZ R25, R117, R140 ;  /* 0x0000008c75197220 */ /* 0x002fe20000410000 */
[----:B------:R-:W-:Y:S01]  /*3730*/  STS.128 [R54.X16+0x800], R36 ;  /* 0x0008002436007388 */ /* 0x000fe2000000cc00 */
[----:B------:R-:W-:Y:S01]  /*3740*/  FMUL.RZ R24, R22, 0.15915493667125701904 ;  /* 0x3e22f98316187820 */ /* 0x000fe2000040c000 */
[----:B------:R1:W-:Y:S01]  /*3750*/  MUFU.COS R151, R137 ;  /* 0x0000008900977308 */ /* 0x0003e20000000000 */
[----:B------:R-:W-:Y:S01]  /*3760*/  FFMA.FTZ R25, RZ, R142, R25 ;  /* 0x0000008eff197223 */ /* 0x000fe20000010019 */
[----:B------:R2:W-:Y:S01]  /*3770*/  STS.128 [R21.X16+0xa00], R40 ;  /* 0x000a002815007388 */ /* 0x0005e2000000cc00 */
[----:B------:R-:W-:Y:S02]  /*3780*/  FMUL.FTZ R26, R138, R23 ;  /* 0x000000178a1a7220 */ /* 0x000fe40000410000 */
[----:B------:R-:W-:Y:S02]  /*3790*/  FADD.FTZ R25, RZ, R25 ;  /* 0x00000019ff197221 */ /* 0x000fe40000010000 */
[----:B0-----:R-:W-:Y:S01]  /*37a0*/  FMUL.FTZ R135, R134, R135 ;  /* 0x0000008786877220 */ /* 0x001fe20000410000 */
[----:B------:R-:W-:Y:S01]  /*37b0*/  MUFU.SIN R148, R24 ;  /* 0x0000001800947308 */ /* 0x000fe20000000400 */
[----:B------:R-:W-:-:S07]  /*37c0*/  FFMA.FTZ R26, R139, R25, R26 ;  /* 0x000000198b1a7223 */ /* 0x000fce000001001a */
[----:B------:R-:W0:Y:S01]  /*37d0*/  MUFU.EX2 R69, R69 ;  /* 0x0000004500457308 */ /* 0x000e220000000800 */
[----:B------:R-:W-:-:S07]  /*37e0*/  FADD.FTZ R26, RZ, R26 ;  /* 0x0000001aff1a7221 */ /* 0x000fce0000010000 */
[----:B------:R-:W3:Y:S01]  /*37f0*/  MUFU.EX2 R130, R130 ;  /* 0x0000008200827308 */ /* 0x000ee20000000800 */
[----:B-1----:R-:W-:-:S07]  /*3800*/  FMUL.FTZ R137, R73, R68 ;  /* 0x0000004449897220 */ /* 0x002fce0000410000 */
[----:B------:R-:W1:Y:S01]  /*3810*/  MUFU.EX2 R72, R72 ;  /* 0x0000004800487308 */ /* 0x000e620000000800 */
[----:B------:R-:W-:-:S07]  /*3820*/  FMUL.FTZ R134, R134, R71 ;  /* 0x0000004786867220 */ /* 0x000fce0000410000 */
[----:B------:R-:W4:Y:S01]  /*3830*/  MUFU.EX2 R65, R65 ;  /* 0x0000004100417308 */ /* 0x000f220000000800 */
[----:B--2---:R-:W-:-:S07]  /*3840*/  FMUL.FTZ R21, R62, R2 ;  /* 0x000000023e157220 */ /* 0x004fce0000410000 */
[----:B------:R-:W2:Y:S01]  /*3850*/  MUFU.EX2 R60, R60 ;  /* 0x0000003c003c7308 */ /* 0x000ea20000000800 */
[----:B0-----:R-:W-:-:S07]  /*3860*/  FMUL.FTZ R132, R69, R132 ;  /* 0x0000008445847220 */ /* 0x001fce0000410000 */
[----:B------:R-:W0:Y:S01]  /*3870*/  MUFU.EX2 R63, R63 ;  /* 0x0000003f003f7308 */ /* 0x000e220000000800 */
[----:B------:R-:W-:-:S07]  /*3880*/  FMUL.FTZ R22, R62, R3 ;  /* 0x000000033e167220 */ /* 0x000fce0000410000 */
[----:B------:R-:W0:Y:S01]  /*3890*/  MUFU.EX2 R59, R59 ;  /* 0x0000003b003b7308 */ /* 0x000e220000000800 */
[----:B------:R-:W-:-:S07]  /*38a0*/  FMUL.FTZ R133, R69, R66 ;  /* 0x0000004245857220 */ /* 0x000fce0000410000 */
[----:B------:R-:W0:Y:S01]  /*38b0*/  MUFU.EX2 R52, R52 ;  /* 0x0000003400347308 */ /* 0x000e220000000800 */
[----:B------:R-:W-:Y:S01]  /*38c0*/  FMUL.FTZ R62, R62, R0 ;  /* 0x000000003e3e7220 */ /* 0x000fe20000410000 */
[----:B------:R-:W-:Y:S01]  /*38d0*/  ISETP.GE.AND P0, PT, R98, 0x1, PT ;  /* 0x000000016200780c */ /* 0x000fe20003f06270 */
[----:B---3--:R-:W-:Y:S01]  /*38e0*/  FMUL.FTZ R131, R130, R131 ;  /* 0x0000008382837220 */ /* 0x008fe20000410000 */
[----:B------:R-:W-:Y:S01]  /*38f0*/  LEA R57, R98, R57, 0x3 ;  /* 0x0000003962397211 */ /* 0x000fe200078e18ff */
[----:B------:R-:W-:Y:S01]  /*3900*/  FMUL.FTZ R130, R130, R67 ;  /* 0x0000004382827220 */ /* 0x000fe20000410000 */
[----:B------:R-:W-:Y:S01]  /*3910*/  ISETP.GE.AND P1, PT, R98, 0x10, PT ;  /* 0x000000106200780c */ /* 0x000fe20003f26270 */
[C---:B-1----:R-:W-:Y:S01]  /*3920*/  FMUL.FTZ R141, R72.reuse, R141 ;  /* 0x0000008d488d7220 */ /* 0x042fe20000410000 */
[----:B------:R1:W-:Y:S01]  /*3930*/  MUFU.COS R149, R24 ;  /* 0x0000001800957308 */ /* 0x0003e20000000000 */
[----:B------:R-:W-:Y:S01]  /*3940*/  FMUL.FTZ R143, R72, R143 ;  /* 0x0000008f488f7220 */ /* 0x000fe20000410000 */
[----:B------:R-:W-:Y:S01]  /*3950*/  ISETP.NE.AND P2, PT, R98, 0x1f, PT ;  /* 0x0000001f6200780c */ /* 0x000fe20003f45270 */
[C---:B----4-:R-:W-:Y:S01]  /*3960*/  FMUL.FTZ R128, R65.reuse, R128 ;  /* 0x0000008041807220 */ /* 0x050fe20000410000 */
[----:B------:R-:W-:Y:S01]  /*3970*/  STS.128 [R158.X16+0xc00], R44 ;  /* 0x000c002c9e007388 */ /* 0x000fe2000000cc00 */
[----:B------:R-:W-:-:S02]  /*3980*/  FMUL.FTZ R129, R65, R64 ;  /* 0x0000004041817220 */ /* 0x000fc40000410000 */
[----:B--2---:R-:W-:Y:S01]  /*3990*/  FMUL.FTZ R125, R60, R125 ;  /* 0x0000007d3c7d7220 */ /* 0x004fe20000410000 */
[----:B------:R2:W3:Y:S01]  /*39a0*/  MUFU.EX2 R20, R55 ;  /* 0x0000003700147308 */ /* 0x0004e20000000800 */
[----:B-1----:R-:W-:Y:S01]  /*39b0*/  FMUL.FTZ R24, R138, R25 ;  /* 0x000000198a187220 */ /* 0x002fe20000410000 */
[----:B------:R-:W-:Y:S01]  /*39c0*/  STS.128 [R160.X16+0xe00], R48 ;  /* 0x000e0030a0007388 */ /* 0x000fe2000000cc00 */
[----:B------:R-:W-:Y:S01]  /*39d0*/  FMUL.FTZ R127, R60, R127 ;  /* 0x0000007f3c7f7220 */ /* 0x000fe20000410000 */
[----:B------:R-:W-:-:S06]  /*39e0*/  NOP ;  /* 0x0000000000007918 */ /* 0x000fcc0000000000 */
[----:B------:R-:W-:Y:S01]  /*39f0*/  FFMA.FTZ R25, R139, R23, -R24 ;  /* 0x000000178b197223 */ /* 0x000fe20000010818 */
[----:B------:R-:W1:Y:S01]  /*3a00*/  MUFU.EX2 R21, R21 ;  /* 0x0000001500157308 */ /* 0x000e620000000800 */
[----:B------:R-:W-:Y:S02]  /*3a10*/  FMUL.FTZ R24, R136, R26 ;  /* 0x0000001a88187220 */ /* 0x000fe40000410000 */
[C---:B0-----:R-:W-:Y:S02]  /*3a20*/  FMUL.FTZ R156, R63.reuse, R156 ;  /* 0x0000009c3f9c7220 */ /* 0x041fe40000410000 */
[----:B------:R-:W-:Y:S02]  /*3a30*/  FMUL.FTZ R157, R63, R58 ;  /* 0x0000003a3f9d7220 */ /* 0x000fe40000410000 */
[----:B------:R-:W-:Y:S01]  /*3a40*/  FMUL.FTZ R154, R59, R154 ;  /* 0x0000009a3b9a7220 */ /* 0x000fe20000410000 */
[----:B------:R-:W-:Y:S01]  /*3a50*/  MUFU.EX2 R22, R22 ;  /* 0x0000001600167308 */ /* 0x000fe20000000800 */
[----:B------:R-:W-:-:S02]  /*3a60*/  FADD.FTZ R25, R120, R25 ;  /* 0x0000001978197221 */ /* 0x000fc40000010000 */
[----:B------:R-:W-:Y:S02]  /*3a70*/  FMUL.FTZ R155, R59, R56 ;  /* 0x000000383b9b7220 */ /* 0x000fe40000410000 */
[C---:B------:R-:W-:Y:S02]  /*3a80*/  FMUL.FTZ R152, R52.reuse, R152 ;  /* 0x0000009834987220 */ /* 0x040fe40000410000 */
[----:B------:R-:W-:Y:S01]  /*3a90*/  FMUL.FTZ R153, R52, R153 ;  /* 0x0000009934997220 */ /* 0x000fe20000410000 */
[----:B------:R-:W-:Y:S01]  /*3aa0*/  MUFU.EX2 R62, R62 ;  /* 0x0000003e003e7308 */ /* 0x000fe20000000800 */
[-C--:B------:R-:W-:Y:S02]  /*3ab0*/  FMUL.FTZ R27, R136, R25.reuse ;  /* 0x00000019881b7220 */ /* 0x080fe40000410000 */
[----:B------:R-:W-:Y:S01]  /*3ac0*/  IMAD R61, R98, 0x7, R61 ;  /* 0x00000007623d7824 */ /* 0x000fe200078e023d */
[----:B--2---:R-:W-:Y:S01]  /*3ad0*/  CS2R R54, SRZ ;  /* 0x0000000000367805 */ /* 0x004fe2000001ff00 */
[C---:B------:R-:W-:Y:S01]  /*3ae0*/  FFMA.FTZ R24, R137.reuse, R25, -R24 ;  /* 0x0000001989187223 */ /* 0x040fe20000010818 */
[----:B------:R-:W5:Y:S01]  /*3af0*/  LDG.E.64 R110, [R110.64] ;  /* 0x000000046e6e7981 */ /* 0x000f62000c1e1b00 */
[----:B------:R-:W-:-:S02]  /*3b00*/  FFMA.FTZ R27, R137, R26, R27 ;  /* 0x0000001a891b7223 */ /* 0x000fc4000001001b */
[----:B------:R-:W-:Y:S02]  /*3b10*/  FADD.FTZ R24, R119, R24 ;  /* 0x0000001877187221 */ /* 0x000fe40000010000 */
[----:B------:R-:W-:Y:S02]  /*3b20*/  FADD.FTZ R27, RZ, R27 ;  /* 0x0000001bff1b7221 */ /* 0x000fe40000010000 */
[CC--:B------:R-:W-:Y:S02]  /*3b30*/  FMUL.FTZ R26, R134.reuse, R24.reuse ;  /* 0x00000018861a7220 */ /* 0x0c0fe40000410000 */
[----:B------:R-:W-:Y:S02]  /*3b40*/  FMUL.FTZ R25, R134, R27 ;  /* 0x0000001b86197220 */ /* 0x000fe40000410000 */
[----:B------:R-:W-:Y:S02]  /*3b50*/  FMUL.FTZ R23, R53, R3 ;  /* 0x0000000335177220 */ /* 0x000fe40000410000 */
[----:B------:R-:W-:-:S02]  /*3b60*/  FFMA.FTZ R25, R135, R24, -R25 ;  /* 0x0000001887197223 */ /* 0x000fc40000010819 */
[----:B------:R-:W-:Y:S02]  /*3b70*/  FFMA.FTZ R26, R135, R27, R26 ;  /* 0x0000001b871a7223 */ /* 0x000fe4000001001a */
[----:B------:R-:W-:Y:S02]  /*3b80*/  FMUL.RZ R28, R23, 0.15915493667125701904 ;  /* 0x3e22f983171c7820 */ /* 0x000fe4000040c000 */
[----:B------:R-:W-:Y:S02]  /*3b90*/  FADD.FTZ R24, R106, R25 ;  /* 0x000000196a187221 */ /* 0x000fe40000010000 */
[----:B------:R-:W-:Y:S01]  /*3ba0*/  FADD.FTZ R26, RZ, R26 ;  /* 0x0000001aff1a7221 */ /* 0x000fe20000010000 */
[----:B------:R-:W-:Y:S01]  /*3bb0*/  MUFU.SIN R23, R28 ;  /* 0x0000001c00177308 */ /* 0x000fe20000000400 */
[----:B------:R-:W-:Y:S02]  /*3bc0*/  FMUL.FTZ R53, R53, R0 ;  /* 0x0000000035357220 */ /* 0x000fe40000410000 */
[----:B------:R-:W-:-:S02]  /*3bd0*/  FMUL.FTZ R27, R132, R26 ;  /* 0x0000001a841b7220 */ /* 0x000fc40000410000 */
[----:B------:R-:W-:Y:S02]  /*3be0*/  FMUL.RZ R53, R53, 0.15915493667125701904 ;  /* 0x3e22f98335357820 */ /* 0x000fe4000040c000 */
[C---:B---3--:R-:W-:Y:S01]  /*3bf0*/  FMUL.FTZ R151, R20.reuse, R151 ;  /* 0x0000009714977220 */ /* 0x048fe20000410000 */
[----:B------:R0:W2:Y:S01]  /*3c00*/  MUFU.COS R147, R28 ;  /* 0x0000001c00937308 */ /* 0x0000a20000000000 */
[----:B------:R-:W-:Y:S02]  /*3c10*/  FMUL.FTZ R150, R20, R150 ;  /* 0x0000009614967220 */ /* 0x000fe40000410000 */
[C---:B-1----:R-:W-:Y:S02]  /*3c20*/  FMUL.FTZ R149, R21.reuse, R149 ;  /* 0x0000009515957220 */ /* 0x042fe40000410000 */
[----:B------:R-:W-:-:S03]  /*3c30*/  FMUL.FTZ R148, R21, R148 ;  /* 0x0000009415947220 */ /* 0x000fc60000410000 */
[----:B------:R-:W1:Y:S01]  /*3c40*/  MUFU.SIN R25, R53 ;  /* 0x0000003500197308 */ /* 0x000e620000000400 */
[-C--:B0-----:R-:W-:Y:S02]  /*3c50*/  FMUL.FTZ R28, R132, R24.reuse ;  /* 0x00000018841c7220 */ /* 0x081fe40000410000 */
[C---:B------:R-:W-:Y:S02]  /*3c60*/  FFMA.FTZ R24, R133.reuse, R24, -R27 ;  /* 0x0000001885187223 */ /* 0x040fe4000001081b */
[----:B------:R-:W-:Y:S02]  /*3c70*/  FFMA.FTZ R28, R133, R26, R28 ;  /* 0x0000001a851c7223 */ /* 0x000fe4000001001c */
[----:B------:R-:W-:Y:S01]  /*3c80*/  FADD.FTZ R24, R107, R24 ;  /* 0x000000186b187221 */ /* 0x000fe20000010000 */
[----:B------:R-:W0:Y:S01]  /*3c90*/  MUFU.COS R145, R53 ;  /* 0x0000003500917308 */ /* 0x000e220000000000 */
[----:B------:R-:W-:Y:S02]  /*3ca0*/  FADD.FTZ R28, RZ, R28 ;  /* 0x0000001cff1c7221 */ /* 0x000fe40000010000 */
[----:B------:R-:W-:-:S02]  /*3cb0*/  FMUL.FTZ R21, R130, R24 ;  /* 0x0000001882157220 */ /* 0x000fc40000410000 */
[-C--:B------:R-:W-:Y:S02]  /*3cc0*/  FMUL.FTZ R20, R130, R28.reuse ;  /* 0x0000001c82147220 */ /* 0x080fe40000410000 */
[C---:B------:R-:W-:Y:S02]  /*3cd0*/  FFMA.FTZ R21, R131.reuse, R28, R21 ;  /* 0x0000001c83157223 */ /* 0x040fe40000010015 */
[----:B------:R-:W-:Y:S02]  /*3ce0*/  FFMA.FTZ R24, R131, R24, -R20 ;  /* 0x0000001883187223 */ /* 0x000fe40000010814 */
[C---:B--2---:R-:W-:Y:S02]  /*3cf0*/  FMUL.FTZ R147, R22.reuse, R147 ;  /* 0x0000009316937220 */ /* 0x044fe40000410000 */
[----:B------:R-:W-:Y:S02]  /*3d00*/  FMUL.FTZ R146, R22, R23 ;  /* 0x0000001716927220 */ /* 0x000fe40000410000 */
[----:B------:R-:W-:-:S02]  /*3d10*/  FMUL.FTZ R20, R141, R140 ;  /* 0x0000008c8d147220 */ /* 0x000fc40000410000 */
[----:B------:R-:W-:Y:S02]  /*3d20*/  FADD.FTZ R23, RZ, R21 ;  /* 0x00000015ff177221 */ /* 0x000fe40000010000 */
[----:B------:R-:W-:Y:S02]  /*3d30*/  FADD.FTZ R22, R109, R24 ;  /* 0x000000186d167221 */ /* 0x000fe40000010000 */
[C---:B------:R-:W-:Y:S02]  /*3d40*/  FMUL.FTZ R21, R143.reuse, R140 ;  /* 0x0000008c8f157220 */ /* 0x040fe40000410000 */
[----:B-1----:R-:W-:Y:S02]  /*3d50*/  FMUL.FTZ R144, R62, R25 ;  /* 0x000000193e907220 */ /* 0x002fe40000410000 */
        /* <DEDUP_REMOVED lines=8> */
[C---:B------:R-:W-:Y:S02]  /*3de0*/  FFMA.FTZ R24, R139.reuse, R21, R24 ;  /* 0x000000158b187223 */ /* 0x040fe40000010018 */
[----:B------:R-:W-:Y:S02]  /*3df0*/  FADD.FTZ R28, R108, R25 ;  /* 0x000000196c1c7221 */ /* 0x000fe40000010000 */
[----:B------:R-:W-:Y:S02]  /*3e00*/  FADD.FTZ R26, RZ, R26 ;  /* 0x0000001aff1a7221 */ /* 0x000fe40000010000 */
[----:B------:R-:W-:Y:S02]  /*3e10*/  FFMA.FTZ R22, R139, R20, -R22 ;  /* 0x000000148b167223 */ /* 0x000fe40000010816 */
[----:B------:R-:W-:Y:S02]  /*3e20*/  FMUL.FTZ R20, R136, R24 ;  /* 0x0000001888147220 */ /* 0x000fe40000410000 */
[----:B------:R-:W-:-:S02]  /*3e30*/  FMUL.FTZ R25, R125, R28 ;  /* 0x0000001c7d197220 */ /* 0x000fc40000410000 */
[----:B------:R-:W-:Y:S02]  /*3e40*/  FMUL.FTZ R23, R125, R26 ;  /* 0x0000001a7d177220 */ /* 0x000fe40000410000 */
[-C--:B------:R-:W-:Y:S02]  /*3e50*/  FMUL.FTZ R21, R136, R22.reuse ;  /* 0x0000001688157220 */ /* 0x080fe40000410000 */
[----:B------:R-:W-:Y:S02]  /*3e60*/  FFMA.FTZ R20, R137, R22, -R20 ;  /* 0x0000001689147223 */ /* 0x000fe40000010814 */
[C---:B------:R-:W-:Y:S02]  /*3e70*/  FFMA.FTZ R25, R127.reuse, R26, R25 ;  /* 0x0000001a7f197223 */ /* 0x040fe40000010019 */
[----:B------:R-:W-:Y:S02]  /*3e80*/  FFMA.FTZ R23, R127, R28, -R23 ;  /* 0x0000001c7f177223 */ /* 0x000fe40000010817 */
[----:B------:R-:W-:-:S02]  /*3e90*/  FFMA.FTZ R21, R137, R24, R21 ;  /* 0x0000001889157223 */ /* 0x000fc40000010015 */
[----:B------:R-:W-:Y:S02]  /*3ea0*/  FMUL.FTZ R24, R134, R20 ;  /* 0x0000001486187220 */ /* 0x000fe40000410000 */
[----:B------:R-:W-:Y:S02]  /*3eb0*/  FADD.FTZ R25, RZ, R25 ;  /* 0x00000019ff197221 */ /* 0x000fe40000010000 */
[----:B------:R-:W-:Y:S02]  /*3ec0*/  FADD.FTZ R23, R112, R23 ;  /* 0x0000001770177221 */ /* 0x000fe40000010000 */
[-C--:B------:R-:W-:Y:S02]  /*3ed0*/  FMUL.FTZ R22, R134, R21.reuse ;  /* 0x0000001586167220 */ /* 0x080fe40000410000 */
[----:B------:R-:W-:Y:S02]  /*3ee0*/  FFMA.FTZ R24, R135, R21, R24 ;  /* 0x0000001587187223 */ /* 0x000fe40000010018 */
[----:B------:R-:W-:-:S02]  /*3ef0*/  FMUL.FTZ R26, R156, R25 ;  /* 0x000000199c1a7220 */ /* 0x000fc40000410000 */
[-C--:B------:R-:W-:Y:S02]  /*3f00*/  FMUL.FTZ R28, R156, R23.reuse ;  /* 0x000000179c1c7220 */ /* 0x080fe40000410000 */
[----:B------:R-:W-:Y:S02]  /*3f10*/  FFMA.FTZ R22, R135, R20, -R22 ;  /* 0x0000001487167223 */ /* 0x000fe40000010816 */
[C---:B------:R-:W-:Y:S02]  /*3f20*/  FMUL.FTZ R20, R132.reuse, R24 ;  /* 0x0000001884147220 */ /* 0x040fe40000410000 */
[C---:B------:R-:W-:Y:S02]  /*3f30*/  FFMA.FTZ R23, R157.reuse, R23, -R26 ;  /* 0x000000179d177223 */ /* 0x040fe4000001081a */
[----:B------:R-:W-:Y:S02]  /*3f40*/  FFMA.FTZ R28, R157, R25, R28 ;  /* 0x000000199d1c7223 */ /* 0x000fe4000001001c */
[----:B------:R-:W-:-:S02]  /*3f50*/  FMUL.FTZ R21, R132, R22 ;  /* 0x0000001684157220 */ /* 0x000fc40000410000 */
[C---:B------:R-:W-:Y:S02]  /*3f60*/  FFMA.FTZ R20, R133.reuse, R22, -R20 ;  /* 0x0000001685147223 */ /* 0x040fe40000010814 */
[----:B------:R-:W-:Y:S02]  /*3f70*/  FADD.FTZ R23, R114, R23 ;  /* 0x0000001772177221 */ /* 0x000fe40000010000 */
[----:B------:R-:W-:Y:S02]  /*3f80*/  FADD.FTZ R28, RZ, R28 ;  /* 0x0000001cff1c7221 */ /* 0x000fe40000010000 */
[----:B------:R-:W-:Y:S02]  /*3f90*/  FFMA.FTZ R21, R133, R24, R21 ;  /* 0x0000001885157223 */ /* 0x000fe40000010015 */
[----:B------:R-:W-:Y:S02]  /*3fa0*/  FMUL.FTZ R24, R130, R20 ;  /* 0x0000001482187220 */ /* 0x000fe40000410000 */
[----:B------:R-:W-:-:S02]  /*3fb0*/  FMUL.FTZ R25, R154, R23 ;  /* 0x000000179a197220 */ /* 0x000fc40000410000 */
[-C--:B------:R-:W-:Y:S02]  /*3fc0*/  FMUL.FTZ R26, R154, R28.reuse ;  /* 0x0000001c9a1a7220 */ /* 0x080fe40000410000 */
[-C--:B------:R-:W-:Y:S02]  /*3fd0*/  FMUL.FTZ R22, R130, R21.reuse ;  /* 0x0000001582167220 */ /* 0x080fe40000410000 */
[----:B------:R-:W-:Y:S02]  /*3fe0*/  FFMA.FTZ R24, R131, R21, R24 ;  /* 0x0000001583187223 */ /* 0x000fe40000010018 */
[C---:B------:R-:W-:Y:S02]  /*3ff0*/  FFMA.FTZ R25, R155.reuse, R28, R25 ;  /* 0x0000001c9b197223 */ /* 0x040fe40000010019 */
[----:B------:R-:W-:Y:S02]  /*4000*/  FFMA.FTZ R23, R155, R23, -R26 ;  /* 0x000000179b177223 */ /* 0x000fe4000001081a */
[----:B------:R-:W-:-:S02]  /*4010*/  FFMA.FTZ R22, R131, R20, -R22 ;  /* 0x0000001483167223 */ /* 0x000fc40000010816 */
[----:B------:R-:W-:Y:S02]  /*4020*/  FMUL.FTZ R20, R128, R24 ;  /* 0x0000001880147220 */ /* 0x000fe40000410000 */
[----:B------:R-:W-:Y:S02]  /*4030*/  FADD.FTZ R25, RZ, R25 ;  /* 0x00000019ff197221 */ /* 0x000fe40000010000 */
[----:B------:R-:W-:Y:S02]  /*4040*/  FADD.FTZ R23, R116, R23 ;  /* 0x0000001774177221 */ /* 0x000fe40000010000 */
[-C--:B------:R-:W-:Y:S02]  /*4050*/  FMUL.FTZ R21, R128, R22.reuse ;  /* 0x0000001680157220 */ /* 0x080fe40000410000 */
[----:B------:R-:W-:Y:S02]  /*4060*/  FFMA.FTZ R20, R129, R22, -R20 ;  /* 0x0000001681147223 */ /* 0x000fe40000010814 */
[----:B------:R-:W-:-:S02]  /*4070*/  FMUL.FTZ R26, R152, R25 ;  /* 0x00000019981a7220 */ /* 0x000fc40000410000 */
[-C--:B------:R-:W-:Y:S02]  /*4080*/  FMUL.FTZ R28, R152, R23.reuse ;  /* 0x00000017981c7220 */ /* 0x080fe40000410000 */
[----:B------:R-:W-:Y:S02]  /*4090*/  FFMA.FTZ R24, R129, R24, R21 ;  /* 0x0000001881187223 */ /* 0x000fe40000010015 */
[----:B------:R-:W-:Y:S02]  /*40a0*/  FMUL.FTZ R22, R125, R20 ;  /* 0x000000147d167220 */ /* 0x000fe40000410000 */
[C---:B------:R-:W-:Y:S02]  /*40b0*/  FFMA.FTZ R26, R153.reuse, R23, -R26 ;  /* 0x00000017991a7223 */ /* 0x040fe4000001081a */
[----:B------:R-:W-:Y:S02]  /*40c0*/  FFMA.FTZ R28, R153, R25, R28 ;  /* 0x00000019991c7223 */ /* 0x000fe4000001001c */
[----:B------:R-:W-:-:S02]  /*40d0*/  FMUL.FTZ R21, R125, R24 ;  /* 0x000000187d157220 */ /* 0x000fc40000410000 */
[----:B------:R-:W-:Y:S02]  /*40e0*/  FFMA.FTZ R22, R127, R24, R22 ;  /* 0x000000187f167223 */ /* 0x000fe40000010016 */
[----:B------:R-:W-:Y:S02]  /*40f0*/  FADD.FTZ R26, R115, R26 ;  /* 0x0000001a731a7221 */ /* 0x000fe40000010000 */
[----:B------:R-:W-:Y:S02]  /*4100*/  FADD.FTZ R28, RZ, R28 ;  /* 0x0000001cff1c7221 */ /* 0x000fe40000010000 */
[----:B------:R-:W-:Y:S02]  /*4110*/  FFMA.FTZ R21, R127, R20, -R21 ;  /* 0x000000147f157223 */ /* 0x000fe40000010815 */
[----:B------:R-:W-:Y:S02]  /*4120*/  FMUL.FTZ R20, R156, R22 ;  /* 0x000000169c147220 */ /* 0x000fe40000410000 */
[----:B------:R-:W-:-:S02]  /*4130*/  FMUL.FTZ R25, R150, R26 ;  /* 0x0000001a96197220 */ /* 0x000fc40000410000 */
[-C--:B------:R-:W-:Y:S02]  /*4140*/  FMUL.FTZ R24, R150, R28.reuse ;  /* 0x0000001c96187220 */ /* 0x080fe40000410000 */
[-C--:B------:R-:W-:Y:S02]  /*4150*/  FMUL.FTZ R23, R156, R21.reuse ;  /* 0x000000159c177220 */ /* 0x080fe40000410000 */
[----:B------:R-:W-:Y:S02]  /*4160*/  FFMA.FTZ R20, R157, R21, -R20 ;  /* 0x000000159d147223 */ /* 0x000fe40000010814 */
[C---:B------:R-:W-:Y:S02]  /*4170*/  FFMA.FTZ R25, R151.reuse, R28, R25 ;  /* 0x0000001c97197223 */ /* 0x040fe40000010019 */
[----:B------:R-:W-:Y:S02]  /*4180*/  FFMA.FTZ R24, R151, R26, -R24 ;  /* 0x0000001a97187223 */ /* 0x000fe40000010818 */
[----:B------:R-:W-:-:S02]  /*4190*/  FFMA.FTZ R23, R157, R22, R23 ;  /* 0x000000169d177223 */ /* 0x000fc40000010017 */
[C---:B------:R-:W-:Y:S02]  /*41a0*/  FMUL.FTZ R22, R154.reuse, R20 ;  /* 0x000000149a167220 */ /* 0x040fe40000410000 */
[----:B------:R-:W-:Y:S02]  /*41b0*/  FADD.FTZ R25, RZ, R25 ;  /* 0x00000019ff197221 */ /* 0x000fe40000010000 */
[----:B------:R-:W-:Y:S02]  /*41c0*/  FADD.FTZ R24, R121, R24 ;  /* 0x0000001879187221 */ /* 0x000fe40000010000 */
[-C--:B------:R-:W-:Y:S02]  /*41d0*/  FMUL.FTZ R21, R154, R23.reuse ;  /* 0x000000179a157220 */ /* 0x080fe40000410000 */
[----:B------:R-:W-:Y:S02]  /*41e0*/  FFMA.FTZ R22, R155, R23, R22 ;  /* 0x000000179b167223 */ /* 0x000fe40000010016 */
[----:B------:R-:W-:-:S02]  /*41f0*/  FMUL.FTZ R23, R148, R25 ;  /* 0x0000001994177220 */ /* 0x000fc40000410000 */
[----:B------:R-:W-:Y:S02]  /*4200*/  FMUL.FTZ R26, R148, R24 ;  /* 0x00000018941a7220 */ /* 0x000fe40000410000 */
        /* <DEDUP_REMOVED lines=17> */
[C---:B------:R-:W-:Y:S02]  /*4320*/  FMUL.FTZ R20, R148.reuse, R22 ;  /* 0x0000001694147220 */ /* 0x040fe40000410000 */
[----:B------:R-:W-:Y:S02]  /*4330*/  FADD.FTZ R25, RZ, R25 ;  /* 0x00000019ff197221 */ /* 0x000fe40000010000 */
[----:B------:R-:W-:Y:S02]  /*4340*/  FADD.FTZ R24, R123, R24 ;  /* 0x000000187b187221 */ /* 0x000fe40000010000 */
[-C--:B------:R-:W-:Y:S02]  /*4350*/  FMUL.FTZ R23, R148, R21.reuse ;  /* 0x0000001594177220 */ /* 0x080fe40000410000 */
[----:B------:R-:W-:Y:S02]  /*4360*/  FFMA.FTZ R20, R149, R21, -R20 ;  /* 0x0000001595147223 */ /* 0x000fe40000010814 */
[----:B0-----:R-:W-:-:S02]  /*4370*/  FMUL.FTZ R145, R62, R145 ;  /* 0x000000913e917220 */ /* 0x001fc40000410000 */
[CC--:B------:R-:W-:Y:S02]  /*4380*/  FMUL.FTZ R21, R144.reuse, R25.reuse ;  /* 0x0000001990157220 */ /* 0x0c0fe40000410000 */
[----:B------:R-:W-:Y:S02]  /*4390*/  FMUL.FTZ R26, R144, R24 ;  /* 0x00000018901a7220 */ /* 0x000fe40000410000 */
[----:B------:R-:W-:Y:S02]  /*43a0*/  FFMA.FTZ R23, R149, R22, R23 ;  /* 0x0000001695177223 */ /* 0x000fe40000010017 */
[C---:B------:R-:W-:Y:S02]  /*43b0*/  FFMA.FTZ R27, R145.reuse, R24, -R21 ;  /* 0x00000018911b7223 */ /* 0x040fe40000010815 */
[----:B------:R-:W-:Y:S02]  /*43c0*/  FFMA.FTZ R26, R145, R25, R26 ;  /* 0x00000019911a7223 */ /* 0x000fe4000001001a */
[----:B------:R-:W-:-:S02]  /*43d0*/  FMUL.FTZ R22, R146, R20 ;  /* 0x0000001492167220 */ /* 0x000fc40000410000 */
[-C--:B------:R-:W-:Y:S02]  /*43e0*/  FMUL.FTZ R21, R146, R23.reuse ;  /* 0x0000001792157220 */ /* 0x080fe40000410000 */
[----:B------:R-:W-:Y:S02]  /*43f0*/  FADD.FTZ R58, R124, R27 ;  /* 0x0000001b7c3a7221 */ /* 0x000fe40000010000 */
[----:B------:R-:W-:Y:S02]  /*4400*/  FADD.FTZ R59, RZ, R26 ;  /* 0x0000001aff3b7221 */ /* 0x000fe40000010000 */
[C---:B------:R-:W-:Y:S01]  /*4410*/  FFMA.FTZ R22, R147.reuse, R23, R22 ;  /* 0x0000001793167223 */ /* 0x040fe20000010016 */
[----:B------:R-:W0:Y:S01]  /*4420*/  SHFL.UP PT, R25, R58, 0x1, RZ ;  /* 0x042000003a197989 */ /* 0x000e2200000e00ff */
[----:B------:R-:W-:Y:S02]  /*4430*/  FFMA.FTZ R21, R147, R20, -R21 ;  /* 0x0000001493157223 */ /* 0x000fe40000010815 */
[C---:B------:R-:W-:Y:S01]  /*4440*/  FMUL.FTZ R56, R144.reuse, R22 ;  /* 0x0000001690387220 */ /* 0x040fe20000410000 */
[----:B------:R-:W1:Y:S01]  /*4450*/  SHFL.UP PT, R27, R59, 0x1, RZ ;  /* 0x042000003b1b7989 */ /* 0x000e6200000e00ff */
[----:B------:R-:W-:-:S02]  /*4460*/  FMUL.FTZ R20, R144, R21 ;  /* 0x0000001590147220 */ /* 0x000fc40000410000 */
[C---:B------:R-:W-:Y:S02]  /*4470*/  FFMA.FTZ R56, R145.reuse, R21, -R56 ;  /* 0x0000001591387223 */ /* 0x040fe40000010838 */
[----:B------:R-:W-:-:S03]  /*4480*/  FFMA.FTZ R20, R145, R22, R20 ;  /* 0x0000001691147223 */ /* 0x000fc60000010014 */
[----:B------:R-:W2:Y:S04]  /*4490*/  SHFL.UP PT, R21, R56, 0x1, RZ ;  /* 0x0420000038157989 */ /* 0x000ea800000e00ff */
[----:B------:R-:W3:Y:S01]  /*44a0*/  SHFL.UP PT, R23, R20, 0x1, RZ ;  /* 0x0420000014177989 */ /* 0x000ee200000e00ff */
[C---:B0-----:R-:W-:Y:S02]  /*44b0*/  FMUL.FTZ R24, R20.reuse, R25 ;  /* 0x0000001914187220 */ /* 0x041fe40000410000 */
[-C--:B-1----:R-:W-:Y:S02]  /*44c0*/  FMUL.FTZ R22, R20, R27.reuse ;  /* 0x0000001b14167220 */ /* 0x082fe40000410000 */
[C---:B------:R-:W-:Y:S02]  /*44d0*/  FFMA.FTZ R24, R56.reuse, R27, R24 ;  /* 0x0000001b38187223 */ /* 0x040fe40000010018 */
[----:B------:R-:W-:-:S02]  /*44e0*/  FFMA.FTZ R25, R56, R25, -R22 ;  /* 0x0000001938197223 */ /* 0x000fc40000010816 */
        /* <DEDUP_REMOVED lines=17> */
[CC--:B--2---:R-:W-:Y:S02]  /*4600*/  FMUL.FTZ R22, R23.reuse, R20.reuse ;  /* 0x0000001417167220 */ /* 0x0c4fe40000410000 */
[----:B------:R-:W-:Y:S02]  /*4610*/  @P0 FADD.FTZ R58, R58, R25 ;  /* 0x000000193a3a0221 */ /* 0x000fe40000010000 */
[CC--:B---3--:R-:W-:Y:S01]  /*4620*/  FMUL.FTZ R25, R23.reuse, R21.reuse ;  /* 0x0000001517197220 */ /* 0x0c8fe20000410000 */
        /* <DEDUP_REMOVED lines=10> */
[----:B------:R-:W-:-:S02]  /*46d0*/  FFMA.FTZ R27, R56, R27, -R20 ;  /* 0x0000001b381b7223 */ /* 0x000fc40000010814 */
[----:B------:R-:W-:Y:S02]  /*46e0*/  FFMA.FTZ R26, R56, R29, R24 ;  /* 0x0000001d381a7223 */ /* 0x000fe40000010018 */
[----:B--2---:R-:W-:-:S04]  /*46f0*/  FMUL.FTZ R24, R22, R21 ;  /* 0x0000001516187220 */ /* 0x004fc80000410000 */
[----:B------:R-:W-:Y:S02]  /*4700*/  @P0 FADD.FTZ R58, R58, R27 ;  /* 0x0000001b3a3a0221 */ /* 0x000fe40000010000 */
[-C--:B---3--:R-:W-:Y:S02]  /*4710*/  FMUL.FTZ R20, R22, R23.reuse ;  /* 0x0000001716147220 */ /* 0x088fe40000410000 */
[----:B------:R-:W-:Y:S02]  /*4720*/  @P0 FADD.FTZ R59, R59, R26 ;  /* 0x0000001a3b3b0221 */ /* 0x000fe40000010000 */
[C---:B------:R-:W-:Y:S02]  /*4730*/  FFMA.FTZ R23, R56.reuse, R23, R24 ;  /* 0x0000001738177223 */ /* 0x040fe40000010018 */
[----:B------:R-:W0:Y:S01]  /*4740*/  SHFL.UP PT, R24, R58, 0x8, RZ ;  /* 0x050000003a187989 */ /* 0x000e2200000e00ff */
[----:B------:R-:W-:Y:S02]  /*4750*/  @P0 FFMA.FTZ R56, R56, R21, -R20 ;  /* 0x0000001538380223 */ /* 0x000fe40000010814 */
[----:B------:R-:W-:Y:S01]  /*4760*/  FSEL R23, R22, R23, !P0 ;  /* 0x0000001716177208 */ /* 0x000fe20004000000 */
[----:B------:R-:W1:Y:S04]  /*4770*/  SHFL.UP PT, R25, R59, 0x8, RZ ;  /* 0x050000003b197989 */ /* 0x000e6800000e00ff */
[----:B------:R-:W2:Y:S04]  /*4780*/  SHFL.UP PT, R20, R56, 0x8, RZ ;  /* 0x0500000038147989 */ /* 0x000ea800000e00ff */
[----:B------:R-:W3:Y:S01]  /*4790*/  SHFL.UP PT, R21, R23, 0x8, RZ ;  /* 0x0500000017157989 */ /* 0x000ee200000e00ff */
[----:B------:R-:W-:Y:S01]  /*47a0*/  ISETP.GE.AND P0, PT, R98, 0x8, PT ;  /* 0x000000086200780c */ /* 0x000fe20003f06270 */
[----:B0-----:R-:W-:-:S04]  /*47b0*/  FMUL.FTZ R22, R23, R24 ;  /* 0x0000001817167220 */ /* 0x001fc80000410000 */
[CC--:B-1----:R-:W-:Y:S02]  /*47c0*/  FFMA.FTZ R26, R56.reuse, R25.reuse, R22 ;  /* 0x00000019381a7223 */ /* 0x0c2fe40000010016 */
[C---:B------:R-:W-:Y:S02]  /*47d0*/  FMUL.FTZ R27, R23.reuse, R25 ;  /* 0x00000019171b7220 */ /* 0x040fe40000410000 */
[----:B--2---:R-:W-:Y:S02]  /*47e0*/  FMUL.FTZ R22, R23, R20 ;  /* 0x0000001417167220 */ /* 0x004fe40000410000 */
[C---:B------:R-:W-:Y:S02]  /*47f0*/  FFMA.FTZ R27, R56.reuse, R24, -R27 ;  /* 0x00000018381b7223 */ /* 0x040fe4000001081b */
[----:B------:R-:W-:Y:S02]  /*4800*/  @P0 FADD.FTZ R59, R59, R26 ;  /* 0x0000001a3b3b0221 */ /* 0x000fe40000010000 */
[----:B---3--:R-:W-:-:S02]  /*4810*/  FFMA.FTZ R22, R56, R21, R22 ;  /* 0x0000001538167223 */ /* 0x008fc40000010016 */
[C---:B------:R-:W-:Y:S01]  /*4820*/  FMUL.FTZ R21, R23.reuse, R21 ;  /* 0x0000001517157220 */ /* 0x040fe20000410000 */
[----:B------:R-:W0:Y:S01]  /*4830*/  SHFL.UP PT, R29, R59, 0x10, RZ ;  /* 0x060000003b1d7989 */ /* 0x000e2200000e00ff */
[----:B------:R-:W-:Y:S01]  /*4840*/  @P0 FADD.FTZ R58, R58, R27 ;  /* 0x0000001b3a3a0221 */ /* 0x000fe20000010000 */
[----:B------:R-:W-:Y:S01]  /*4850*/  FSEL R23, R23, R22, !P0 ;  /* 0x0000001617177208 */ /* 0x000fe20004000000 */
[----:B------:R-:W-:-:S03]  /*4860*/  @P0 FFMA.FTZ R56, R56, R20, -R21 ;  /* 0x0000001438380223 */ /* 0x000fc60000010815 */
[----:B------:R-:W1:Y:S04]  /*4870*/  SHFL.UP PT, R27, R58, 0x10, RZ ;  /* 0x060000003a1b7989 */ /* 0x000e6800000e00ff */
[----:B------:R-:W2:Y:S04]  /*4880*/  SHFL.UP PT, R21, R56, 0x10, RZ ;  /* 0x0600000038157989 */ /* 0x000ea800000e00ff */
[----:B------:R-:W3:Y:S01]  /*4890*/  SHFL.UP PT, R25, R23, 0x10, RZ ;  /* 0x0600000017197989 */ /* 0x000ee200000e00ff */
[C---:B------:R-:W-:Y:S02]  /*48a0*/  IADD3 R20, R61.reuse, 0x1, RZ ;  /* 0x000000013d147810 */ /* 0x040fe40007ffe0ff */
[----:B------:R-:W-:-:S02]  /*48b0*/  IADD3 R22, R61, 0x2, RZ ;  /* 0x000000023d167810 */ /* 0x000fc40007ffe0ff */
[----:B------:R-:W-:Y:S02]  /*48c0*/  LEA.HI.SX32 R24, R20, R57, 0x1b ;  /* 0x0000003914187211 */ /* 0x000fe400078fdaff */
[----:B------:R-:W-:Y:S01]  /*48d0*/  LOP3.LUT P0, RZ, R100, 0x1f, RZ, 0xc0, !PT ;  /* 0x0000001f64ff7812 */ /* 0x000fe2000780c0ff */
[----:B0-----:R-:W-:Y:S01]  /*48e0*/  FMUL.FTZ R20, R23, R29 ;  /* 0x0000001d17147220 */ /* 0x001fe20000410000 */
[----:B------:R-:W-:Y:S02]  /*48f0*/  IADD3 R26, R61, 0x3, RZ ;  /* 0x000000033d1a7810 */ /* 0x000fe40007ffe0ff */
[----:B------:R-:W-:Y:S01]  /*4900*/  LEA.HI.SX32 R28, R22, R57, 0x1b ;  /* 0x00000039161c7211 */ /* 0x000fe200078fdaff */
[-C--:B-1----:R-:W-:Y:S01]  /*4910*/  FFMA.FTZ R31, R56, R27.reuse, -R20 ;  /* 0x0000001b381f7223 */ /* 0x082fe20000010814 */
[----:B------:R-:W-:Y:S01]  /*4920*/  ISETP.EQ.OR P0, PT, R97, RZ, P0 ;  /* 0x000000ff6100720c */ /* 0x000fe20000702670 */
[C---:B------:R-:W-:Y:S02]  /*4930*/  FMUL.FTZ R27, R23.reuse, R27 ;  /* 0x0000001b171b7220 */ /* 0x040fe40000410000 */
[C---:B--2---:R-:W-:Y:S01]  /*4940*/  FMUL.FTZ R22, R23.reuse, R21 ;  /* 0x0000001517167220 */ /* 0x044fe20000410000 */
[----:B------:R-:W-:Y:S01]  /*4950*/  LEA.HI.SX32 R32, R26, R57, 0x1b ;  /* 0x000000391a207211 */ /* 0x000fe200078fdaff */
[----:B---3--:R-:W-:Y:S01]  /*4960*/  FMUL.FTZ R20, R23, R25 ;  /* 0x0000001917147220 */ /* 0x008fe20000410000 */
[C---:B------:R-:W-:Y:S01]  /*4970*/  IADD3 R30, R61.reuse, 0x4, RZ ;  /* 0x000000043d1e7810 */ /* 0x040fe20007ffe0ff */
[C---:B------:R-:W-:Y:S01]  /*4980*/  FFMA.FTZ R26, R56.reuse, R29, R27 ;  /* 0x0000001d381a7223 */ /* 0x040fe2000001001b */
[C---:B------:R-:W-:Y:S01]  /*4990*/  IADD3 R34, R61.reuse, 0x5, RZ ;  /* 0x000000053d227810 */ /* 0x040fe20007ffe0ff */
[C---:B------:R-:W-:Y:S01]  /*49a0*/  FFMA.FTZ R22, R56.reuse, R25, R22 ;  /* 0x0000001938167223 */ /* 0x040fe20000010016 */
[C---:B------:R-:W-:Y:S01]  /*49b0*/  IADD3 R38, R61.reuse, 0x6, RZ ;  /* 0x000000063d267810 */ /* 0x040fe20007ffe0ff */
[----:B------:R-:W-:Y:S01]  /*49c0*/  @P1 FFMA.FTZ R56, R56, R21, -R20 ;  /* 0x0000001538381223 */ /* 0x000fe20000010814 */
[----:B------:R-:W-:-:S02]  /*49d0*/  IADD3 R42, R61, 0x7, RZ ;  /* 0x000000073d2a7810 */ /* 0x000fc40007ffe0ff */
[----:B------:R-:W-:Y:S02]  /*49e0*/  @!P2 SHF.R.U32.HI R21, RZ, 0x1, R100 ;  /* 0x00000001ff15a819 */ /* 0x000fe40000011664 */
[-C--:B------:R-:W-:Y:S02]  /*49f0*/  LEA.HI.SX32 R36, R30, R57.reuse, 0x1b ;  /* 0x000000391e247211 */ /* 0x080fe400078fdaff */
[-C--:B------:R-:W-:Y:S02]  /*4a00*/  LEA.HI.SX32 R40, R34, R57.reuse, 0x1b ;  /* 0x0000003922287211 */ /* 0x080fe400078fdaff */
[-C--:B------:R-:W-:Y:S02]  /*4a10*/  LEA.HI.SX32 R44, R38, R57.reuse, 0x1b ;  /* 0x00000039262c7211 */ /* 0x080fe400078fdaff */
[----:B------:R-:W-:Y:S02]  /*4a20*/  MOV R53, RZ ;  /* 0x000000ff00357202 */ /* 0x000fe40000000f00 */
[----:B------:R-:W-:Y:S01]  /*4a30*/  MOV R52, 0x3f800000 ;  /* 0x3f80000000347802 */ /* 0x000fe20000000f00 */
[----:B------:R-:W-:Y:S01]  /*4a40*/  @P1 FADD.FTZ R58, R58, R31 ;  /* 0x0000001f3a3a1221 */ /* 0x000fe20000010000 */
[----:B------:R-:W-:Y:S01]  /*4a50*/  LEA.HI.SX32 R48, R42, R57, 0x1b ;  /* 0x000000392a307211 */ /* 0x000fe200078fdaff */
[----:B------:R-:W-:Y:S01]  /*4a60*/  @P1 FADD.FTZ R59, R59, R26 ;  /* 0x0000001a3b3b1221 */ /* 0x000fe20000010000 */
[----:B------:R-:W-:Y:S01]  /*4a70*/  LEA.HI.SX32 R20, R61, R61, 0x1b ;  /* 0x0000003d3d147211 */ /* 0x000fe200078fdaff */
[----:B------:R-:W-:Y:S01]  /*4a80*/  LDS.128 R24, [R24.X16+0x10] ;  /* 0x0000100018187984 */ /* 0x000fe2000000cc00 */
[----:B------:R-:W-:-:S02]  /*4a90*/  FSEL R57, R23, R22, !P1 ;  /* 0x0000001617397208 */ /* 0x000fc40004800000 */
[----:B------:R-:W-:Y:S01]  /*4aa0*/  @!P2 LOP3.LUT R158, R21, 0x7ffffff0, RZ, 0xc0, !PT ;  /* 0x7ffffff0159ea812 */ /* 0x000fe200078ec0ff */
[----:B------:R-:W-:Y:S04]  /*4ab0*/  @!P0 LDS.128 R52, [R126.X16+0x4260] ;  /* 0x004260007e348984 */ /* 0x000fe8000000cc00 */
[----:B------:R-:W-:Y:S04]  /*4ac0*/  LDS.128 R20, [R20.X16] ;  /* 0x0000000014147984 */ /* 0x000fe8000000cc00 */
[----:B------:R-:W-:Y:S04]  /*4ad0*/  LDS.128 R28, [R28.X16+0x20] ;  /* 0x000020001c1c7984 */ /* 0x000fe8000000cc00 */
[----:B------:R-:W-:Y:S04]  /*4ae0*/  LDS.128 R32, [R32.X16+0x30] ;  /* 0x0000300020207984 */ /* 0x000fe8000000cc00 */
[----:B------:R-:W-:Y:S04]  /*4af0*/  LDS.128 R36, [R36.X16+0x40] ;  /* 0x0000400024247984 */ /* 0x000fe8000000cc00 */
[----:B------:R-:W-:Y:S04]  /*4b00*/  LDS.128 R40, [R40.X16+0x50] ;  /* 0x0000500028287984 */ /* 0x000fe8000000cc00 */
[----:B------:R-:W-:Y:S04]  /*4b10*/  LDS.128 R44, [R44.X16+0x60] ;  /* 0x000060002c2c7984 */ /* 0x000fe8000000cc00 */
[----:B------:R-:W-:Y:S04]  /*4b20*/  LDS.128 R48, [R48.X16+0x70] ;  /* 0x0000700030307984 */ /* 0x000fe8000000cc00 */
[----:B------:R-:W-:Y:S04]  /*4b30*/  @!P2 STS.128 [R158+0x4200], R56 ;  /* 0x004200389e00a388 */ /* 0x000fe80000000c00 */
[----:B------:R-:W-:Y:S01]  /*4b40*/  BAR.SYNC.DEFER_BLOCKING 0x0 ;  /* 0x0000000000007b1d */ /* 0x000fe20000010000 */
[----:B------:R-:W-:-:S05]  /*4b50*/  SHF.R.U32.HI R72, RZ, 0x5, R100 ;  /* 0x00000005ff487819 */ /* 0x000fca0000011664 */
[----:B------:R-:W-:Y:S04]  /*4b60*/  LDS.128 R60, [0x4200] ;  /* 0x00420000ff3c7984 */ /* 0x000fe80000000c00 */
[----:B------:R-:W0:Y:S04]  /*4b70*/  LDS.128 R64, [0x4210] ;  /* 0x00421000ff407984 */ /* 0x000e280000000c00 */
[----:B------:R-:W1:Y:S01]  /*4b80*/  LDS.128 R68, [0x4220] ;  /* 0x00422000ff447984 */ /* 0x000e620000000c00 */
[C---:B------:R-:W-:Y:S02]  /*4b90*/  ISETP.NE.AND P2, PT, R72.reuse, RZ, PT ;  /* 0x000000ff4800720c */ /* 0x040fe40003f45270 */
[----:B------:R-:W-:-:S02]  /*4ba0*/  ISETP.NE.AND P0, PT, R72, 0x3, PT ;  /* 0x000000034800780c */ /* 0x000fc40003f05270 */
[----:B------:R-:W-:Y:S02]  /*4bb0*/  ISETP.NE.AND P1, PT, R72, 0x2, PT ;  /* 0x000000024800780c */ /* 0x000fe40003f25270 */
[----:B------:R-:W2:Y:S01]  /*4bc0*/  LDS.128 R72, [0x4230] ;  /* 0x00423000ff487984 */ /* 0x000ea20000000c00 */
[-C--:B0-----:R-:W-:Y:S02]  /*4bd0*/  FMUL.FTZ R161, R63, R65.reuse ;  /* 0x000000413fa17220 */ /* 0x081fe40000410000 */
[-C--:B------:R-:W-:Y:S02]  /*4be0*/  FMUL.FTZ R159, R61, R65.reuse ;  /* 0x000000413d9f7220 */ /* 0x080fe40000410000 */
[-C--:B------:R-:W-:Y:S02]  /*4bf0*/  FMUL.FTZ R160, R62, R65.reuse ;  /* 0x000000413ea07220 */ /* 0x080fe40000410000 */
[----:B------:R-:W-:Y:S02]  /*4c00*/  FMUL.FTZ R158, R60, R65 ;  /* 0x000000413c9e7220 */ /* 0x000fe40000410000 */
[----:B------:R-:W-:-:S02]  /*4c10*/  FFMA.FTZ R161, R62, R64, -R161 ;  /* 0x000000403ea17223 */ /* 0x000fc400000108a1 */
[-C--:B------:R-:W-:Y:S02]  /*4c20*/  FFMA.FTZ R65, R60, R64.reuse, -R159 ;  /* 0x000000403c417223 */ /* 0x080fe4000001089f */
[-C--:B------:R-:W-:Y:S02]  /*4c30*/  FFMA.FTZ R160, R63, R64.reuse, R160 ;  /* 0x000000403fa07223 */ /* 0x080fe400000100a0 */
[----:B------:R-:W-:Y:S02]  /*4c40*/  FFMA.FTZ R64, R61, R64, R158 ;  /* 0x000000403d407223 */ /* 0x000fe4000001009e */
[----:B------:R-:W-:Y:S02]  /*4c50*/  FADD.FTZ R159, R66, R161 ;  /* 0x000000a1429f7221 */ /* 0x000fe40000010000 */
[----:B------:R-:W-:Y:S02]  /*4c60*/  FADD.FTZ R66, R67, R160 ;  /* 0x000000a043427221 */ /* 0x000fe40000010000 */
[----:B-1----:R-:W-:-:S02]  /*4c70*/  FMUL.FTZ R67, R64, R69 ;  /* 0x0000004540437220 */ /* 0x002fc40000410000 */
[C---:B------:R-:W-:Y:S01]  /*4c80*/  FMUL.FTZ R161, R65.reuse, R69 ;  /* 0x0000004541a17220 */ /* 0x040fe20000410000 */
[C---:B------:R-:W-:Y:S01]  /*4c90*/  FSEL R60, R65.reuse, R60, !P1 ;  /* 0x0000003c413c7208 */ /* 0x040fe20004800000 */
[-C--:B------:R-:W-:Y:S01]  /*4ca0*/  FFMA.FTZ R65, R65, R68.reuse, -R67 ;  /* 0x0000004441417223 */ /* 0x080fe20000010843 */
[C---:B------:R-:W-:Y:S01]  /*4cb0*/  FSEL R61, R64.reuse, R61, !P1 ;  /* 0x0000003d403d7208 */ /* 0x040fe20004800000 */
[-C--:B------:R-:W-:Y:S02]  /*4cc0*/  FFMA.FTZ R64, R64, R68.reuse, R161 ;  /* 0x0000004440407223 */ /* 0x080fe400000100a1 */
[-C--:B------:R-:W-:Y:S02]  /*4cd0*/  FMUL.FTZ R67, R66, R69.reuse ;  /* 0x0000004542437220 */ /* 0x080fe40000410000 */
[C---:B------:R-:W-:Y:S02]  /*4ce0*/  FMUL.FTZ R161, R159.reuse, R69 ;  /* 0x000000459fa17220 */ /* 0x040fe40000410000 */
[----:B------:R-:W-:-:S02]  /*4cf0*/  FFMA.FTZ R69, R159, R68, -R67 ;  /* 0x000000449f457223 */ /* 0x000fc40000010843 */
[----:B------:R-:W-:Y:S01]  /*4d00*/  FFMA.FTZ R68, R66, R68, R161 ;  /* 0x0000004442447223 */ /* 0x000fe200000100a1 */
[----:B------:R-:W-:Y:S01]  /*4d10*/  FSEL R62, R159, R62, !P1 ;  /* 0x0000003e9f3e7208 */ /* 0x000fe20004800000 */
[----:B------:R-:W-:Y:S02]  /*4d20*/  FADD.FTZ R69, R70, R69 ;  /* 0x0000004546457221 */ /* 0x000fe40000010000 */
[----:B--2---:R-:W-:Y:S02]  /*4d30*/  FMUL.FTZ R159, R65, R73 ;  /* 0x00000049419f7220 */ /* 0x004fe40000410000 */
[----:B------:R-:W-:Y:S01]  /*4d40*/  FADD.FTZ R70, R71, R68 ;  /* 0x0000004447467221 */ /* 0x000fe20000010000 */
[C---:B------:R-:W-:Y:S01]  /*4d50*/  FSEL R61, R64.reuse, R61, !P0 ;  /* 0x0000003d403d7208 */ /* 0x040fe20004000000 */
[C---:B------:R-:W-:Y:S02]  /*4d60*/  FMUL.FTZ R71, R64.reuse, R73 ;  /* 0x0000004940477220 */ /* 0x040fe40000410000 */
[----:B------:R-:W-:-:S02]  /*4d70*/  FFMA.FTZ R159, R64, R72, R159 ;  /* 0x00000048409f7223 */ /* 0x000fc4000001009f */
[----:B------:R-:W-:Y:S01]  /*4d80*/  FMUL.FTZ R64, R70, R73 ;  /* 0x0000004946407220 */ /* 0x000fe20000410000 */
[----:B------:R-:W-:Y:S01]  /*4d90*/  FSEL R67, R66, R63, !P1 ;  /* 0x0000003f42437208 */ /* 0x000fe20004800000 */
[----:B------:R-:W-:Y:S01]  /*4da0*/  FMUL.FTZ R73, R69, R73 ;  /* 0x0000004945497220 */ /* 0x000fe20000410000 */
[----:B------:R0:W1:Y:S01]  /*4db0*/  SHFL.UP PT, R66, R59, 0x1, RZ ;  /* 0x042000003b427989 */ /* 0x00006200000e00ff */
[C---:B------:R-:W-:Y:S01]  /*4dc0*/  FSEL R60, R65.reuse, R60, !P0 ;  /* 0x0000003c413c7208 */ /* 0x040fe20004000000 */
[-C--:B------:R-:W-:Y:S01]  /*4dd0*/  FFMA.FTZ R65, R65, R72.reuse, -R71 ;  /* 0x0000004841417223 */ /* 0x080fe20000010847 */
[----:B------:R-:W-:Y:S01]  /*4de0*/  BSSY B0, `(.L_x_477) ;  /* 0x000002b000007945 */ /* 0x000fe20003800000 */
[----:B------:R-:W2:Y:S01]  /*4df0*/  SHFL.UP PT, R58, R58, 0x1, RZ ;  /* 0x042000003a3a7989 */ /* 0x000ea200000e00ff */
[----:B0-----:R-:W-:-:S03]  /*4e00*/  FFMA.FTZ R59, R69, R72, -R64 ;  /* 0x00000048453b7223 */ /* 0x001fc60000010840 */
[----:B------:R0:W3:Y:S01]  /*4e10*/  SHFL.UP PT, R63, R56, 0x1, RZ ;  /* 0x04200000383f7989 */ /* 0x0000e200000e00ff */
[----:B------:R-:W-:-:S03]  /*4e20*/  FFMA.FTZ R72, R70, R72, R73 ;  /* 0x0000004846487223 */ /* 0x000fc60000010049 */
[----:B------:R0:W4:Y:S01]  /*4e30*/  SHFL.UP PT, R68, R57, 0x1, RZ ;  /* 0x0420000039447989 */ /* 0x00012200000e00ff */
[----:B------:R-:W-:Y:S01]  /*4e40*/  FSEL R62, R69, R62, !P0 ;  /* 0x0000003e453e7208 */ /* 0x000fe20004000000 */
[----:B------:R-:W-:Y:S01]  /*4e50*/  FADD.FTZ R59, R74, R59 ;  /* 0x0000003b4a3b7221 */ /* 0x000fe20000010000 */
[----:B------:R-:W-:Y:S01]  /*4e60*/  FSEL R67, R70, R67, !P0 ;  /* 0x0000004346437208 */ /* 0x000fe20004000000 */
[----:B------:R-:W-:Y:S01]  /*4e70*/  FADD.FTZ R72, R75, R72 ;  /* 0x000000484b487221 */ /* 0x000fe20000010000 */
[----:B------:R-:W-:Y:S05]  /*4e80*/  @!P2 BRA `(.L_x_478) ;  /* 0x000001000000a947 */ /* 0x000fea0003800000 */
[----:B------:R-:W-:Y:S01]  /*4e90*/  ISETP.NE.AND P0, PT, R98, RZ, PT ;  /* 0x000000ff6200720c */ /* 0x000fe20003f05270 */
[C---:B0---4-:R-:W-:Y:S02]  /*4ea0*/  FMUL.FTZ R57, R68.reuse, R67 ;  /* 0x0000004344397220 */ /* 0x051fe40000410000 */
[C---:B------:R-:W-:Y:S02]  /*4eb0*/  FMUL.FTZ R70, R68.reuse, R62 ;  /* 0x0000003e44467220 */ /* 0x040fe40000410000 */
[----:B------:R-:W-:-:S02]  /*4ec0*/  FMUL.FTZ R56, R68, R61 ;  /* 0x0000003d44387220 */ /* 0x000fc40000410000 */
[----:B------:R-:W-:Y:S02]  /*4ed0*/  FMUL.FTZ R64, R68, R60 ;  /* 0x0000003c44407220 */ /* 0x000fe40000410000 */
[C---:B---3--:R-:W-:Y:S02]  /*4ee0*/  FFMA.FTZ R57, R63.reuse, R62, -R57 ;  /* 0x0000003e3f397223 */ /* 0x048fe40000010839 */
[C---:B------:R-:W-:Y:S02]  /*4ef0*/  FFMA.FTZ R59, R63.reuse, R67, R70 ;  /* 0x000000433f3b7223 */ /* 0x040fe40000010046 */
[C---:B------:R-:W-:Y:S02]  /*4f00*/  @P0 FFMA.FTZ R60, R63.reuse, R60, -R56 ;  /* 0x0000003c3f3c0223 */ /* 0x040fe40000010838 */
[----:B------:R-:W-:Y:S02]  /*4f10*/  @P0 FFMA.FTZ R61, R63, R61, R64 ;  /* 0x0000003d3f3d0223 */ /* 0x000fe40000010040 */
[----:B--2---:R-:W-:Y:S01]  /*4f20*/  @P0 FADD.FTZ R62, R58, R57 ;  /* 0x000000393a3e0221 */ /* 0x004fe20000010000 */
[----:B------:R-:W-:Y:S01]  /*4f30*/  MOV R63, R60 ;  /* 0x0000003c003f7202 */ /* 0x000fe20000000f00 */
[----:B-1----:R-:W-:Y:S01]  /*4f40*/  @P0 FADD.FTZ R67, R66, R59 ;  /* 0x0000003b42430221 */ /* 0x002fe20000010000 */
[----:B------:R-:W-:-:S02]  /*4f50*/  MOV R68, R61 ;  /* 0x0000003d00447202 */ /* 0x000fc40000000f00 */
[----:B------:R-:W-:Y:S02]  /*4f60*/  MOV R58, R62 ;  /* 0x0000003e003a7202 */ /* 0x000fe40000000f00 */
[----:B------:R-:W-:Y:S01]  /*4f70*/  MOV R66, R67 ;  /* 0x0000004300427202 */ /* 0x000fe20000000f00 */
[----:B------:R-:W-:Y:S05]  /*4f80*/  BRA `(.L_x_479) ;  /* 0x0000010000007947 */ /* 0x000fea0003800000 */
.L_x_478:
[----:B------:R-:W-:Y:S01]  /*4f90*/  ISETP.NE.AND P0, PT, R98, RZ, PT ;  /* 0x000000ff6200720c */ /* 0x000fe20003f05270 */
[C---:B0-----:R-:W-:Y:S02]  /*4fa0*/  FMUL.FTZ R57, R159.reuse, R55 ;  /* 0x000000379f397220 */ /* 0x041fe40000410000 */
[-C--:B------:R-:W-:Y:S02]  /*4fb0*/  FMUL.FTZ R64, R159, R54.reuse ;  /* 0x000000369f407220 */ /* 0x080fe40000410000 */
[----:B------:R-:W-:Y:S02]  /*4fc0*/  FFMA.FTZ R62, R65, R54, -R57 ;  /* 0x00000036413e7223 */ /* 0x000fe40000010839 */
[----:B------:R-:W-:-:S02]  /*4fd0*/  FMUL.FTZ R56, R159, R53 ;  /* 0x000000359f387220 */ /* 0x000fc40000410000 */
[----:B------:R-:W-:Y:S02]  /*4fe0*/  FMUL.FTZ R60, R159, R52 ;  /* 0x000000349f3c7220 */ /* 0x000fe40000410000 */
[C---:B------:R-:W-:Y:S02]  /*4ff0*/  FFMA.FTZ R57, R65.reuse, R55, R64 ;  /* 0x0000003741397223 */ /* 0x040fe40000010040 */
[----:B------:R0:W-:Y:S01]  /*5000*/  @!P0 STS.128 [0x4250], R52 ;  /* 0x00425034ff008388 */ /* 0x0001e20000000c00 */
[----:B--2---:R-:W-:Y:S02]  /*5010*/  @!P0 MOV R58, R54 ;  /* 0x00000036003a8202 */ /* 0x004fe40000000f00 */
[-C--:B---3--:R-:W-:Y:S02]  /*5020*/  @!P0 MOV R63, R52.reuse ;  /* 0x00000034003f8202 */ /* 0x088fe40000000f00 */
[----:B----4-:R-:W-:Y:S02]  /*5030*/  @!P0 MOV R68, R53 ;  /* 0x0000003500448202 */ /* 0x010fe40000000f00 */
[----:B-1----:R-:W-:Y:S01]  /*5040*/  @!P0 MOV R66, R55 ;  /* 0x0000003700428202 */ /* 0x002fe20000000f00 */
[----:B0-----:R-:W-:-:S02]  /*5050*/  FFMA.FTZ R52, R65, R52, -R56 ;  /* 0x0000003441347223 */ /* 0x001fc40000010838 */
[----:B------:R-:W-:Y:S02]  /*5060*/  FFMA.FTZ R53, R65, R53, R60 ;  /* 0x0000003541357223 */ /* 0x000fe4000001003c */
[----:B------:R-:W-:Y:S02]  /*5070*/  FADD.FTZ R54, R59, R62 ;  /* 0x0000003e3b367221 */ /* 0x000fe40000010000 */
[----:B------:R-:W-:Y:S02]  /*5080*/  FADD.FTZ R55, R72, R57 ;  /* 0x0000003948377221 */ /* 0x000fe40000010000 */
.L_x_479:
[----:B------:R-:W-:Y:S05]  /*5090*/  BSYNC B0 ;  /* 0x0000000000007941 */ /* 0x000fea0003800000 */
.L_x_477:
        /* <DEDUP_REMOVED lines=122> */
.L_x_481:
[----:B------:R-:W-:Y:S05]  /*5840*/  BSYNC B0 ;  /* 0x0000000000007941 */ /* 0x000fea0003800000 */
.L_x_480:
[-C--:B-1---5:R-:W-:Y:S01]  /*5850*/  FMUL.FTZ R53, R21, R111.reuse ;  /* 0x0000006f15357220 */ /* 0x0a2fe20000410000 */
[----:B------:R-:W-:Y:S01]  /*5860*/  IADD3 R126, R126, 0x1, RZ ;  /* 0x000000017e7e7810 */ /* 0x000fe20007ffe0ff */
[CC--:B------:R-:W-:Y:S02]  /*5870*/  FMUL.FTZ R55, R23.reuse, R111.reuse ;  /* 0x0000006f17377220 */ /* 0x0c0fe40000410000 */
[-C--:B------:R-:W-:Y:S01]  /*5880*/  FMUL.FTZ R23, R23, R110.reuse ;  /* 0x0000006e17177220 */ /* 0x080fe20000410000 */
[----:B------:R-:W-:Y:S01]  /*5890*/  ISETP.GE.AND P0, PT, R126, c[0x0][0x16c], PT ;  /* 0x00005b007e007a0c */ /* 0x000fe20003f06270 */
[-C--:B------:R-:W-:Y:S02]  /*58a0*/  FMUL.FTZ R21, R21, R110.reuse ;  /* 0x0000006e15157220 */ /* 0x080fe40000410000 */
[----:B------:R-:W-:Y:S02]  /*58b0*/  FFMA.FTZ R52, R20, R110, -R53 ;  /* 0x0000006e14347223 */ /* 0x000fe40000010835 */
[----:B------:R-:W-:-:S02]  /*58c0*/  FFMA.FTZ R53, R22, R111, R23 ;  /* 0x0000006f16357223 */ /* 0x000fc40000010017 */
[-C--:B------:R-:W-:Y:S02]  /*58d0*/  FFMA.FTZ R20, R20, R111.reuse, R21 ;  /* 0x0000006f14147223 */ /* 0x080fe40000010015 */
[CC--:B------:R-:W-:Y:S02]  /*58e0*/  FMUL.FTZ R23, R25.reuse, R111.reuse ;  /* 0x0000006f19177220 */ /* 0x0c0fe40000410000 */
[-C--:B------:R-:W-:Y:S02]  /*58f0*/  FFMA.FTZ R21, R22, R110.reuse, -R55 ;  /* 0x0000006e16157223 */ /* 0x080fe40000010837 */
[-C--:B------:R-:W-:Y:S02]  /*5900*/  FMUL.FTZ R25, R25, R110.reuse ;  /* 0x0000006e19197220 */ /* 0x080fe40000410000 */
[C---:B------:R-:W-:Y:S02]  /*5910*/  FMUL.FTZ R55, R27.reuse, R111 ;  /* 0x0000006f1b377220 */ /* 0x040fe40000410000 */
[----:B------:R-:W-:-:S02]  /*5920*/  FMUL.FTZ R27, R27, R110 ;  /* 0x0000006e1b1b7220 */ /* 0x000fc40000410000 */
[CC--:B------:R-:W-:Y:S02]  /*5930*/  FFMA.FTZ R23, R24.reuse, R110.reuse, -R23 ;  /* 0x0000006e18177223 */ /* 0x0c0fe40000010817 */
[-C--:B------:R-:W-:Y:S02]  /*5940*/  FFMA.FTZ R24, R24, R111.reuse, R25 ;  /* 0x0000006f18187223 */ /* 0x080fe40000010019 */
[CC--:B------:R-:W-:Y:S02]  /*5950*/  FFMA.FTZ R25, R26.reuse, R110.reuse, -R55 ;  /* 0x0000006e1a197223 */ /* 0x0c0fe40000010837 */
[-C--:B------:R-:W-:Y:S02]  /*5960*/  FFMA.FTZ R26, R26, R111.reuse, R27 ;  /* 0x0000006f1a1a7223 */ /* 0x080fe4000001001b */
[C---:B------:R-:W-:Y:S02]  /*5970*/  FMUL.FTZ R27, R29.reuse, R111 ;  /* 0x0000006f1d1b7220 */ /* 0x040fe40000410000 */
[----:B------:R-:W-:-:S02]  /*5980*/  FMUL.FTZ R29, R29, R110 ;  /* 0x0000006e1d1d7220 */ /* 0x000fc40000410000 */
[CC--:B------:R-:W-:Y:S02]  /*5990*/  FMUL.FTZ R55, R31.reuse, R111.reuse ;  /* 0x0000006f1f377220 */ /* 0x0c0fe40000410000 */
[-C--:B------:R-:W-:Y:S02]  /*59a0*/  FMUL.FTZ R54, R31, R110.reuse ;  /* 0x0000006e1f367220 */ /* 0x080fe40000410000 */
[CC--:B------:R-:W-:Y:S02]  /*59b0*/  FFMA.FTZ R27, R28.reuse, R110.reuse, -R27 ;  /* 0x0000006e1c1b7223 */ /* 0x0c0fe4000001081b */
[-C--:B------:R-:W-:Y:S02]  /*59c0*/  FFMA.FTZ R28, R28, R111.reuse, R29 ;  /* 0x0000006f1c1c7223 */ /* 0x080fe4000001001d */
[----:B------:R-:W-:Y:S02]  /*59d0*/  FMUL.FTZ R31, R33, R111 ;  /* 0x0000006f211f7220 */ /* 0x000fe40000410000 */
[----:B------:R-:W-:-:S02]  /*59e0*/  FFMA.FTZ R29, R30, R110, -R55 ;  /* 0x0000006e1e1d7223 */ /* 0x000fc40000010837 */
[-C--:B------:R-:W-:Y:S02]  /*59f0*/  FMUL.FTZ R33, R33, R110.reuse ;  /* 0x0000006e21217220 */ /* 0x080fe40000410000 */
[CC--:B------:R-:W-:Y:S02]  /*5a00*/  FMUL.FTZ R55, R35.reuse, R111.reuse ;  /* 0x0000006f23377220 */ /* 0x0c0fe40000410000 */
[-C--:B------:R-:W-:Y:S02]  /*5a10*/  FMUL.FTZ R35, R35, R110.reuse ;  /* 0x0000006e23237220 */ /* 0x080fe40000410000 */
[CC--:B------:R-:W-:Y:S02]  /*5a20*/  FFMA.FTZ R31, R32.reuse, R110.reuse, -R31 ;  /* 0x0000006e201f7223 */ /* 0x0c0fe4000001081f */
[----:B------:R-:W-:Y:S02]  /*5a30*/  FFMA.FTZ R32, R32, R111, R33 ;  /* 0x0000006f20207223 */ /* 0x000fe40000010021 */
[----:B------:R-:W-:-:S02]  /*5a40*/  FFMA.FTZ R33, R34, R110, -R55 ;  /* 0x0000006e22217223 */ /* 0x000fc40000010837 */
[-C--:B------:R-:W-:Y:S02]  /*5a50*/  FFMA.FTZ R55, R34, R111.reuse, R35 ;  /* 0x0000006f22377223 */ /* 0x080fe40000010023 */
[-C--:B------:R-:W-:Y:S02]  /*5a60*/  FMUL.FTZ R35, R37, R111.reuse ;  /* 0x0000006f25237220 */ /* 0x080fe40000410000 */
[-C--:B------:R-:W-:Y:S02]  /*5a70*/  FMUL.FTZ R57, R39, R111.reuse ;  /* 0x0000006f27397220 */ /* 0x080fe40000410000 */
[-C--:B------:R-:W-:Y:S02]  /*5a80*/  FMUL.FTZ R37, R37, R110.reuse ;  /* 0x0000006e25257220 */ /* 0x080fe40000410000 */
[----:B------:R-:W-:Y:S02]  /*5a90*/  FMUL.FTZ R39, R39, R110 ;  /* 0x0000006e27277220 */ /* 0x000fe40000410000 */
[----:B------:R-:W-:-:S02]  /*5aa0*/  FFMA.FTZ R54, R30, R111, R54 ;  /* 0x0000006f1e367223 */ /* 0x000fc40000010036 */
[-C--:B------:R-:W-:Y:S02]  /*5ab0*/  FFMA.FTZ R22, R36, R110.reuse, -R35 ;  /* 0x0000006e24167223 */ /* 0x080fe40000010823 */
[----:B------:R-:W-:Y:S02]  /*5ac0*/  FFMA.FTZ R30, R38, R110, -R57 ;  /* 0x0000006e261e7223 */ /* 0x000fe40000010839 */
[-C--:B------:R-:W-:Y:S02]  /*5ad0*/  FFMA.FTZ R36, R36, R111.reuse, R37 ;  /* 0x0000006f24247223 */ /* 0x080fe40000010025 */
[-C--:B------:R-:W-:Y:S02]  /*5ae0*/  FFMA.FTZ R38, R38, R111.reuse, R39 ;  /* 0x0000006f26267223 */ /* 0x080fe40000010027 */
[-C--:B------:R-:W-:Y:S02]  /*5af0*/  FMUL.FTZ R35, R41, R111.reuse ;  /* 0x0000006f29237220 */ /* 0x080fe40000410000 */
[----:B------:R-:W-:-:S02]  /*5b00*/  FMUL.FTZ R37, R43, R111 ;  /* 0x0000006f2b257220 */ /* 0x000fc40000410000 */
[----:B------:R-:W-:Y:S02]  /*5b10*/  FMUL.FTZ R39, R45, R111 ;  /* 0x0000006f2d277220 */ /* 0x000fe40000410000 */
[-C--:B------:R-:W-:Y:S02]  /*5b20*/  FMUL.FTZ R41, R41, R110.reuse ;  /* 0x0000006e29297220 */ /* 0x080fe40000410000 */
[-C--:B------:R-:W-:Y:S02]  /*5b30*/  FMUL.FTZ R43, R43, R110.reuse ;  /* 0x0000006e2b2b7220 */ /* 0x080fe40000410000 */
[-C--:B------:R-:W-:Y:S02]  /*5b40*/  FMUL.FTZ R45, R45, R110.reuse ;  /* 0x0000006e2d2d7220 */ /* 0x080fe40000410000 */
[-C--:B------:R-:W-:Y:S02]  /*5b50*/  FFMA.FTZ R35, R40, R110.reuse, -R35 ;  /* 0x0000006e28237223 */ /* 0x080fe40000010823 */
[----:B------:R-:W-:-:S02]  /*5b60*/  FFMA.FTZ R37, R42, R110, -R37 ;  /* 0x0000006e2a257223 */ /* 0x000fc40000010825 */
[----:B------:R-:W-:Y:S02]  /*5b70*/  FFMA.FTZ R39, R44, R110, -R39 ;  /* 0x0000006e2c277223 */ /* 0x000fe40000010827 */
[-C--:B------:R-:W-:Y:S02]  /*5b80*/  FFMA.FTZ R40, R40, R111.reuse, R41 ;  /* 0x0000006f28287223 */ /* 0x080fe40000010029 */
        /* <DEDUP_REMOVED lines=10> */
[-C--:B------:R-:W-:Y:S02]  /*5c30*/  FFMA.FTZ R46, R46, R111.reuse, R47 ;  /* 0x0000006f2e2e7223 */ /* 0x080fe4000001002f */
[-C--:B------:R-:W-:Y:S02]  /*5c40*/  FFMA.FTZ R48, R48, R111.reuse, R49 ;  /* 0x0000006f30307223 */ /* 0x080fe40000010031 */
[C---:B------:R-:W-:Y:S02]  /*5c50*/  FFMA.FTZ R51, R50.reuse, R111, R51 ;  /* 0x0000006f32337223 */ /* 0x040fe40000010033 */
[----:B------:R-:W-:Y:S02]  /*5c60*/  FADD.FTZ R34, RZ, R145 ;  /* 0x00000091ff227221 */ /* 0x000fe40000010000 */
        /* <DEDUP_REMOVED lines=48> */
[----:B------:R-:W-:Y:S01]  /*5f70*/  FFMA.FTZ R19, R34, 2, R19 ;  /* 0x4000000022137823 */ /* 0x000fe20000010013 */
[----:B------:R-:W-:Y:S01]  /*5f80*/  @P0 CALL.REL.NOINC `(.L_x_476) ;  /* 0x0000001000000944 */ /* 0x000fe20003c00000 */
[----:B------:R-:W-:Y:S05]  /*5f90*/  BRA `(.L_x_482) ;  /* 0xffffcee000007947 */ /* 0x000fea000383ffff */
.L_x_476:
[----:B------:R-:W-:Y:S01]  /*5fa0*/  BAR.SYNC.DEFER_BLOCKING 0x0 ;  /* 0x0000000000007b1d */ /* 0x000fe20000010000 */
[----:B------:R-:W-:Y:S01]  /*5fb0*/  LEA R0, R98, R99, 0x2 ;  /* 0x0000006362007211 */ /* 0x000fe200078e10ff */
[----:B------:R-:W-:Y:S01]  /*5fc0*/  IMAD R36, R113, c[0x0][0x200], RZ ;  /* 0x0000800071247a24 */ /* 0x000fe200078e02ff */
[----:B------:R-:W-:-:S02]  /*5fd0*/  SHF.L.U32 R2, R97, 0xb, RZ ;  /* 0x0000000b61027819 */ /* 0x000fc400000006ff */
[----:B------:R-:W-:Y:S02]  /*5fe0*/  IADD3 R97, R97, 0x1, RZ ;  /* 0x0000000161617810 */ /* 0x000fe40007ffe0ff */
[--C-:B------:R-:W-:Y:S02]  /*5ff0*/  SHF.R.S32.HI R3, RZ, 0x1f, R2.reuse ;  /* 0x0000001fff037819 */ /* 0x100fe40000011402 */
[----:B------:R-:W-:Y:S02]  /*6000*/  IADD3 R91, P1, R91, 0x4000, RZ ;  /* 0x000040005b5b7810 */ /* 0x000fe40007f3e0ff */
[----:B------:R-:W-:Y:S01]  /*6010*/  IADD3 R94, P2, R94, 0x2000, RZ ;  /* 0x000020005e5e7810 */ /* 0x000fe20007f5e0ff */
[----:B------:R-:W-:Y:S01]  /*6020*/  IMAD.WIDE.U32 R2, R101, c[0x0][0x200], R2 ;  /* 0x0000800065027a25 */ /* 0x000fe200078e0002 */
[----:B------:R-:W-:Y:S02]  /*6030*/  IADD3 R92, P3, R92, 0x2000, RZ ;  /* 0x000020005c5c7810 */ /* 0x000fe40007f7e0ff */
[----:B------:R-:W-:-:S02]  /*6040*/  IADD3.X R90, RZ, R90, RZ, P1, !PT ;  /* 0x0000005aff5a7210 */ /* 0x000fc40000ffe4ff */
[----:B------:R-:W-:Y:S02]  /*6050*/  IADD3.X R95, RZ, R95, RZ, P2, !PT ;  /* 0x0000005fff5f7210 */ /* 0x000fe400017fe4ff */
[----:B------:R-:W-:Y:S01]  /*6060*/  IADD3.X R93, RZ, R93, RZ, P3, !PT ;  /* 0x0000005dff5d7210 */ /* 0x000fe20001ffe4ff */
[----:B------:R0:W-:Y:S04]  /*6070*/  STS.128 [R0.X16], R12 ;  /* 0x0000000c00007388 */ /* 0x0001e8000000cc00 */
[----:B------:R-:W-:Y:S04]  /*6080*/  STS.128 [R0.X16+0x10], R4 ;  /* 0x0000100400007388 */ /* 0x000fe8000000cc00 */
[----:B------:R-:W-:Y:S04]  /*6090*/  STS.128 [R0.X16+0x20], R8 ;  /* 0x0000200800007388 */ /* 0x000fe8000000cc00 */
[----:B------:R1:W-:Y:S01]  /*60a0*/  STS.128 [R0.X16+0x30], R16 ;  /* 0x0000301000007388 */ /* 0x0003e2000000cc00 */
[----:B------:R-:W-:-:S06]  /*60b0*/  NOP ;  /* 0x0000000000007918 */ /* 0x000fcc0000000000 */
[----:B------:R-:W2:Y:S01]  /*60c0*/  LDS.128 R20, [R88.X16] ;  /* 0x0000000058147984 */ /* 0x000ea2000000cc00 */
[----:B0-----:R-:W-:-:S03]  /*60d0*/  IMAD R13, R101, c[0x0][0x204], R36 ;  /* 0x00008100650d7a24 */ /* 0x001fc600078e0224 */
[----:B------:R-:W0:Y:S02]  /*60e0*/  LDS.128 R24, [R88.X16+0x200] ;  /* 0x0002000058187984 */ /* 0x000e24000000cc00 */
[----:B------:R-:W-:Y:S02]  /*60f0*/  IADD3 R3, R3, R13, RZ ;  /* 0x0000000d03037210 */ /* 0x000fe40007ffe0ff */
[----:B------:R-:W3:Y:S01]  /*6100*/  LDS.128 R28, [R88.X16+0x400] ;  /* 0x00040000581c7984 */ /* 0x000ee2000000cc00 */
[----:B-1----:R-:W-:Y:S02]  /*6110*/  IMAD R0, R104, c[0x0][0x208], RZ ;  /* 0x0000820068007a24 */ /* 0x002fe400078e02ff */
[C---:B------:R-:W-:Y:S01]  /*6120*/  IMAD.WIDE.U32 R2, R105.reuse, c[0x0][0x208], R2 ;  /* 0x0000820069027a25 */ /* 0x040fe200078e0002 */
[----:B------:R-:W1:Y:S03]  /*6130*/  LDS.128 R32, [R88.X16+0x600] ;  /* 0x0006000058207984 */ /* 0x000e66000000cc00 */
[----:B------:R-:W-:Y:S01]  /*6140*/  IMAD R5, R105, c[0x0][0x20c], R0 ;  /* 0x0000830069057a24 */ /* 0x000fe200078e0200 */
[----:B------:R-:W-:-:S04]  /*6150*/  LEA R4, P0, R2, c[0x0][0x258], 0x2 ;  /* 0x0000960002047a11 */ /* 0x000fc800078010ff */
[----:B------:R-:W-:-:S04]  /*6160*/  IADD3 R3, R3, R5, RZ ;  /* 0x0000000503037210 */ /* 0x000fc80007ffe0ff */
[----:B------:R-:W-:Y:S02]  /*6170*/  LEA.HI.X R5, R2, c[0x0][0x25c], R3, 0x2, P0 ;  /* 0x0000970002057a11 */ /* 0x000fe400000f1403 */
[----:B------:R-:W-:-:S03]  /*6180*/  ISETP.GE.AND P0, PT, R97, c[0x0][0x174], PT ;  /* 0x00005d0061007a0c */ /* 0x000fc60003f06270 */
[----:B------:R-:W-:-:S05]  /*6190*/  IMAD.WIDE R2, R96, 0x10, R4 ;  /* 0x0000001060027825 */ /* 0x000fca00078e0204 */
[----:B--2---:R2:W-:Y:S04]  /*61a0*/  STG.E.128 [R2.64], R20 ;  /* 0x0000001402007986 */ /* 0x0045e8000c101d04 */
[----:B0-----:R2:W-:Y:S04]  /*61b0*/  STG.E.128 [R2.64+0x200], R24 ;  /* 0x0002001802007986 */ /* 0x0015e8000c101d04 */
[----:B---3--:R2:W-:Y:S04]  /*61c0*/  STG.E.128 [R2.64+0x400], R28 ;  /* 0x0004001c02007986 */ /* 0x0085e8000c101d04 */
[----:B-1----:R2:W-:Y:S01]  /*61d0*/  STG.E.128 [R2.64+0x600], R32 ;  /* 0x0006002002007986 */ /* 0x0025e2000c101d04 */
[----:B------:R-:W-:Y:S01]  /*61e0*/  @P0 CALL.REL.NOINC `(.L_x_483) ;  /* 0x0000001000000944 */ /* 0x000fe20003c00000 */
[----:B------:R-:W-:Y:S05]  /*61f0*/  BRA `(.L_x_484) ;  /* 0xffffa32000007947 */ /* 0x000fea000383ffff */
.L_x_483:
[----:B------:R-:W-:Y:S05]  /*6200*/  EXIT ;  /* 0x000000000000794d */ /* 0x000fea0003800000 */
.L_x_485:
        /* <DEDUP_REMOVED lines=15> */
.L_x_5330:


//--------------------- .text._Z25selective_scan_fwd_kernelI32Selective_Scan_fwd_kernel_traitsILi128ELi16ELi1ELb1ELb0ELb1ELb1EfN3c107complexIfEEEEv13SSMParamsBase --------------------------
	.section	.text._Z25selective_scan_fwd_kernelI32Selective_Scan_fwd_kernel_traitsILi128ELi16ELi1ELb1ELb0ELb1ELb1EfN3c107complexIfEEEEv13SSMParamsBase,"ax",@progbits
	.sectioninfo	@"SHI_REGISTERS=168"
	.align	128
        .global         _Z25selective_scan_fwd_kernelI32Selective_Scan_fwd_kernel_traitsILi128ELi16ELi1ELb1ELb0ELb1ELb1EfN3c107complexIfEEEEv13SSMParamsBase
        .type           _Z25selective_scan_fwd_kernelI32Selective_Scan_fwd_kernel_traitsILi128ELi16ELi1ELb1ELb0ELb1ELb1EfN3c107complexIfEEEEv13SSMParamsBase,@function
        .size           _Z25selective_scan_fwd_kernelI32Selective_Scan_fwd_kernel_traitsILi128ELi16ELi1ELb1ELb0ELb1ELb1EfN3c107complexIfEEEEv13SSMParamsBase,(.L_x_5331 - _Z25selective_scan_fwd_kernelI32Selective_Scan_fwd_kernel_traitsILi128ELi16ELi1ELb1ELb0ELb1ELb1EfN3c107complexIfEEEEv13SSMParamsBase)
        .other          _Z25selective_scan_fwd_kernelI32Selective_Scan_fwd_kernel_traitsILi128ELi16ELi1ELb1ELb0ELb1ELb1EfN3c107complexIfEEEEv13SSMParamsBase,@"STO_CUDA_ENTRY STV_DEFAULT"
_Z25selective_scan_fwd_kernelI32Selective_Scan_fwd_kernel_traitsILi128ELi16ELi1ELb1ELb0ELb1ELb1EfN3c107complexIfEEEEv13SSMParamsBase:
.text._Z25selective_scan_fwd_kernelI32Selective_Scan_fwd_kernel_traitsILi128ELi16ELi1ELb1ELb0ELb1ELb1EfN3c107complexIfEEEEv13SSMParamsBase:
        /* <DEDUP_REMOVED lines=65> */
[C---:B------:R-:W-:Y:S02]  /*0410*/  IMAD R95, R109.reuse, c[0x0][0x1ec], R12 ;  /* 0x00007b006d5f7a24 */ /* 0x040fe400078e020c */
[----:B------:R-:W-:-:S04]  /*0420*/  IMAD.WIDE.U32 R2, R109, c[0x0][0x1d8], R2 ;  /* 0x000076006d027a25 */ /* 0x000fc800078e0002 */
[----:B------:R-:W-:Y:S01]  /*0430*/  IMAD.WIDE.U32 R4, R109, c[0x0][0x1e8], R4 ;  /* 0x00007a006d047a25 */ /* 0x000fe200078e0004 */
[----:B------:R-:W-:Y:S02]  /*0440*/  IADD3 R97, R3, R97, RZ ;  /* 0x0000006103617210 */ /* 0x000fe40007ffe0ff */
[----:B0-----:R-:W-:Y:S01]  /*0450*/  SHF.L.U32 R102, R103, 0x2, RZ ;  /* 0x0000000267667819 */ /* 0x001fe200000006ff */
[----:B------:R-:W-:Y:S01]  /*0460*/  IMAD.WIDE.U32 R6, R8, c[0x0][0x1c8], R6 ;  /* 0x0000720008067a25 */ /* 0x000fe200078e0006 */
[----:B------:R-:W-:Y:S02]  /*0470*/  IADD3 R95, R5, R95, RZ ;  /* 0x0000005f055f7210 */ /* 0x000fe40007ffe0ff */
[----:B------:R-:W-:Y:S01]  /*0480*/  LEA R98, P0, R2, c[0x0][0x240], 0x2 ;  /* 0x0000900002627a11 */ /* 0x000fe200078010ff */
[----:B------:R-:W-:Y:S01]  /*0490*/  IMAD R9, R8, c[0x0][0x1cc], R9 ;  /* 0x0000730008097a24 */ /* 0x000fe200078e0209 */
[----:B------:R-:W-:Y:S02]  /*04a0*/  LEA R96, P1, R4, c[0x0][0x248], 0x2 ;  /* 0x0000920004607a11 */ /* 0x000fe400078210ff */
[----:B------:R-:W-:-:S02]  /*04b0*/  LEA R94, P2, R6, c[0x0][0x230], 0x2 ;  /* 0x00008c00065e7a11 */ /* 0x000fc400078410ff */
[----:B------:R-:W-:Y:S02]  /*04c0*/  IADD3 R93, R7, R9, RZ ;  /* 0x00000009075d7210 */ /* 0x000fe40007ffe0ff */
[----:B------:R-:W-:Y:S02]  /*04d0*/  LOP3.LUT R102, R102, 0xffffff80, RZ, 0xc0, !PT ;  /* 0xffffff8066667812 */ /* 0x000fe400078ec0ff */
[----:B------:R-:W-:Y:S02]  /*04e0*/  LEA.HI.X R97, R2, c[0x0][0x244], R97, 0x2, P0 ;  /* 0x0000910002617a11 */ /* 0x000fe400000f1461 */
[----:B------:R-:W-:Y:S02]  /*04f0*/  LEA.HI.X R95, R4, c[0x0][0x24c], R95, 0x2, P1 ;  /* 0x00009300045f7a11 */ /* 0x000fe400008f145f */
[----:B------:R-:W-:Y:S02]  /*0500*/  LEA.HI.X R93, R6, c[0x0][0x234], R93, 0x2, P2 ;  /* 0x00008d00065d7a11 */ /* 0x000fe400010f145d */
[----:B-1----:R-:W-:-:S02]  /*0510*/  LOP3.LUT R99, R102, 0x1f, R103, 0xf8, !PT ;  /* 0x0000001f66637812 */ /* 0x002fc400078ef867 */
.L_x_526:
[----:B------:R-:W-:Y:S01]  /*0520*/  BAR.SYNC.DEFER_BLOCKING 0x0 ;  /* 0x0000000000007b1d */ /* 0x000fe20000010000 */
[----:B0-----:R-:W-:-:S02]  /*0530*/  MOV R2, R98 ;  /* 0x0000006200027202 */ /* 0x001fc40000000f00 */
[----:B------:R-:W-:-:S05]  /*0540*/  MOV R3, R97 ;  /* 0x0000006100037202 */ /* 0x000fca0000000f00 */
[----:B------:R-:W-:-:S05]  /*0550*/  IMAD.WIDE R2, R99, 0x10, R2 ;  /* 0x0000001063027825 */ /* 0x000fca00078e0202 */
[----:B------:R0:W2:Y:S04]  /*0560*/  LDG.E.128 R4, [R2.64] ;  /* 0x0000000402047981 */ /* 0x0000a8000c1e1d00 */
[----:B------:R0:W3:Y:S04]  /*0570*/  LDG.E.128 R24, [R2.64+0x200] ;  /* 0x0002000402187981 */ /* 0x0000e8000c1e1d00 */
[----:B------:R0:W4:Y:S04]  /*0580*/  LDG.E.128 R28, [R2.64+0x400] ;  /* 0x00040004021c7981 */ /* 0x000128000c1e1d00 */
[----:B------:R0:W4:Y:S01]  /*0590*/  LDG.E.128 R36, [R2.64+0x600] ;  /* 0x0006000402247981 */ /* 0x000122000c1e1d00 */
[----:B------:R-:W-:-:S05]  /*05a0*/  IADD3 R92, R102, R101, RZ ;  /* 0x00000065665c7210 */ /* 0x000fca0007ffe0ff */
[----:B------:R-:W-:Y:S01]  /*05b0*/  IMAD R91, R101, 0x3, R92 ;  /* 0x00000003655b7824 */ /* 0x000fe200078e025c */
[----:B0-----:R-:W-:Y:S02]  /*05c0*/  MOV R2, R96 ;  /* 0x0000006000027202 */ /* 0x001fe40000000f00 */
[----:B------:R-:W-:-:S05]  /*05d0*/  MOV R3, R95 ;  /* 0x0000005f00037202 */ /* 0x000fca0000000f00 */
[----:B------:R-:W-:Y:S01]  /*05e0*/  IMAD.WIDE R32, R99, 0x10, R2 ;  /* 0x0000001063207825 */ /* 0x000fe200078e0202 */
        /* <DEDUP_REMOVED lines=74> */
.L_x_487:
[----:B--234-:R-:W-:Y:S05]  /*0a90*/  BSYNC B0 ;  /* 0x0000000000007941 */ /* 0x01cfea0003800000 */
.L_x_486:
        /* <DEDUP_REMOVED lines=35> */
.L_x_489:
[----:B------:R-:W-:Y:S05]  /*0cd0*/  BSYNC B0 ;  /* 0x0000000000007941 */ /* 0x000fea0003800000 */
.L_x_488:
        /* <DEDUP_REMOVED lines=37> */
.L_x_491:
[----:B------:R-:W-:Y:S05]  /*0f30*/  BSYNC B0 ;  /* 0x0000000000007941 */ /* 0x000fea0003800000 */
.L_x_490:
        /* <DEDUP_REMOVED lines=35> */
.L_x_493:
[----:B------:R-:W-:Y:S05]  /*1170*/  BSYNC B0 ;  /* 0x0000000000007941 */ /* 0x000fea0003800000 */
.L_x_492:
        /* <DEDUP_REMOVED lines=37> */
.L_x_495:
[----:B------:R-:W-:Y:S05]  /*13d0*/  BSYNC B0 ;  /* 0x0000000000007941 */ /* 0x000fea0003800000 */
.L_x_494:
        /* <DEDUP_REMOVED lines=35> */
.L_x_497:
[----:B------:R-:W-:Y:S05]  /*1610*/  BSYNC B0 ;  /* 0x0000000000007941 */ /* 0x000fea0003800000 */
.L_x_496:
        /* <DEDUP_REMOVED lines=37> */
.L_x_499:
[----:B------:R-:W-:Y:S05]  /*1870*/  BSYNC B0 ;  /* 0x0000000000007941 */ /* 0x000fea0003800000 */
.L_x_498:
        /* <DEDUP_REMOVED lines=35> */
.L_x_501:
[----:B------:R-:W-:Y:S05]  /*1ab0*/  BSYNC B0 ;  /* 0x0000000000007941 */ /* 0x000fea0003800000 */
.L_x_500:
        /* <DEDUP_REMOVED lines=37> */
.L_x_503:
[----:B------:R-:W-:Y:S05]  /*1d10*/  BSYNC B0 ;  /* 0x0000000000007941 */ /* 0x000fea0003800000 */
.L_x_502:
        /* <DEDUP_REMOVED lines=38> */
.L_x_505:
[----:B------:R-:W-:Y:S05]  /*1f80*/  BSYNC B0 ;  /* 0x0000000000007941 */ /* 0x000fea0003800000 */
.L_x_504:
        /* <DEDUP_REMOVED lines=50> */
.L_x_507:
[----:B------:R-:W-:Y:S05]  /*22b0*/  BSYNC B0 ;  /* 0x0000000000007941 */ /* 0x000fea0003800000 */
.L_x_506:
        /* <DEDUP_REMOVED lines=34> */
.L_x_509:
[----:B------:R-:W-:Y:S05]  /*24e0*/  BSYNC B0 ;  /* 0x0000000000007941 */ /* 0x000fea0003800000 */
.L_x_508:
        /* <DEDUP_REMOVED lines=33> */
.L_x_511:
[----:B------:R-:W-:Y:S05]  /*2700*/  BSYNC B0 ;  /* 0x0000000000007941 */ /* 0x000fea0003800000 */
.L_x_510:
        /* <DEDUP_REMOVED lines=33> */
.L_x_513:
[----:B------:R-:W-:Y:S05]  /*2920*/  BSYNC B0 ;  /* 0x0000000000007941 */ /* 0x000fea0003800000 */
.L_x_512:
        /* <DEDUP_REMOVED lines=33> */
.L_x_515:
[----:B------:R-:W-:Y:S05]  /*2b40*/  BSYNC B0 ;  /* 0x0000000000007941 */ /* 0x000fea0003800000 */
.L_x_514:
        /* <DEDUP_REMOVED lines=33> */
.L_x_517:
[----:B------:R-:W-:Y:S05]  /*2d60*/  BSYNC B0 ;  /* 0x0000000000007941 */ /* 0x000fea0003800000 */
.L_x_516:
        /* <DEDUP_REMOVED lines=21> */
.L_x_524:
        /* <DEDUP_REMOVED lines=16> */
[----:B------:R-:W-:Y:S02]  /*2fc0*/  IADD3 R0, R21, R23, RZ ;  /* 0x0000001715007210 */ /* 0x000fe40007ffe0ff */
[----:B------:R-:W-:Y:S02]  /*2fd0*/  IADD3 R21, R102, R99, RZ ;  /* 0x0000006366157210 */ /* 0x000fe40007ffe0ff */
[----:B------:R-:W-:-:S05]  /*2fe0*/  LEA.HI.X R55, R20, R93, R0, 0x2, P0 ;  /* 0x0000005d14377211 */ /* 0x000fca00000f1400 */
        /* <DEDUP_REMOVED lines=9> */
[----:B------:R-:W-:-:S02]  /*3080*/  IMAD R114, R108, c[0x0][0x198], RZ ;  /* 0x000066006c727a24 */ /* 0x000fc400078e02ff */
[----:B------:R-:W-:Y:S02]  /*3090*/  IMAD R2, R2, c[0x0][0x1a0], RZ ;  /* 0x0000680002027a24 */ /* 0x000fe400078e02ff */
[----:B------:R-:W-:Y:S02]  /*30a0*/  IMAD R115, R109, c[0x0][0x19c], R114 ;  /* 0x000067006d737a24 */ /* 0x000fe400078e0272 */
[----:B------:R-:W-:Y:S02]  /*30b0*/  IMAD R133, R129, c[0x0][0x1a4], R2 ;  /* 0x0000690081857a24 */ /* 0x000fe400078e0202 */
[----:B--2---:R-:W-:Y:S02]  /*30c0*/  FMUL.FTZ R0, R53, R89 ;  /* 0x0000005935007220 */ /* 0x004fe40000410000 */
[----:B------:R-:W-:Y:S02]  /*30d0*/  FMUL.FTZ R63, R52, 1.4426950216293334961 ;  /* 0x3fb8aa3b343f7820 */ /* 0x000fe40000410000 */
[----:B------:R-:W-:-:S02]  /*30e0*/  FMUL.RZ R56, R0, 0.15915493667125701904 ;  /* 0x3e22f98300387820 */ /* 0x000fc4000040c000 */
[-C--:B------:R-:W-:Y:S02]  /*30f0*/  FMUL.FTZ R0, R53, R90.reuse ;  /* 0x0000005a35007220 */ /* 0x080fe40000410000 */
[----:B------:R-:W-:Y:S01]  /*3100*/  FMUL.FTZ R74, R63, R90 ;  /* 0x0000005a3f4a7220 */ /* 0x000fe20000410000 */
[----:B------:R-:W-:Y:S01]  /*3110*/  MUFU.SIN R156, R56 ;  /* 0x00000038009c7308 */ /* 0x000fe20000000400 */
[----:B------:R-:W-:Y:S02]  /*3120*/  FMUL.RZ R52, R0, 0.15915493667125701904 ;  /* 0x3e22f98300347820 */ /* 0x000fe4000040c000 */
[C---:B------:R-:W-:Y:S02]  /*3130*/  FMUL.FTZ R0, R53.reuse, R87 ;  /* 0x0000005735007220 */ /* 0x040fe40000410000 */
[C---:B------:R-:W-:Y:S02]  /*3140*/  FMUL.FTZ R60, R53.reuse, R80 ;  /* 0x00000050353c7220 */ /* 0x040fe40000410000 */
[----:B0-----:R-:W-:Y:S01]  /*3150*/  FMUL.RZ R54, R0, 0.15915493667125701904 ;  /* 0x3e22f98300367820 */ /* 0x001fe2000040c000 */
[----:B------:R-:W-:Y:S01]  /*3160*/  MUFU.SIN R155, R52 ;  /* 0x00000034009b7308 */ /* 0x000fe20000000400 */
[----:B------:R-:W-:-:S02]  /*3170*/  FMUL.FTZ R0, R53, R88 ;  /* 0x0000005835007220 */ /* 0x000fc40000410000 */
[----:B------:R-:W-:Y:S02]  /*3180*/  FMUL.FTZ R72, R63, R87 ;  /* 0x000000573f487220 */ /* 0x000fe40000410000 */
[----:B------:R-:W-:Y:S02]  /*3190*/  FMUL.RZ R55, R0, 0.15915493667125701904 ;  /* 0x3e22f98300377820 */ /* 0x000fe4000040c000 */
[-C--:B------:R-:W-:Y:S01]  /*31a0*/  FMUL.FTZ R0, R53, R85.reuse ;  /* 0x0000005535007220 */ /* 0x080fe20000410000 */
[----:B------:R0:W-:Y:S01]  /*31b0*/  MUFU.COS R157, R52 ;  /* 0x00000034009d7308 */ /* 0x0001e20000000000 */
[----:B------:R-:W-:Y:S02]  /*31c0*/  FMUL.RZ R128, R60, 0.15915493667125701904 ;  /* 0x3e22f9833c807820 */ /* 0x000fe4000040c000 */
[C---:B------:R-:W-:Y:S02]  /*31d0*/  FMUL.FTZ R70, R63.reuse, R88 ;  /* 0x000000583f467220 */ /* 0x040fe40000410000 */
[----:B------:R-:W-:-:S02]  /*31e0*/  FMUL.FTZ R149, R63, R85 ;  /* 0x000000553f957220 */ /* 0x000fc40000410000 */
[-C--:B------:R-:W-:Y:S01]  /*31f0*/  FMUL.FTZ R66, R63, R86.reuse ;  /* 0x000000563f427220 */ /* 0x080fe20000410000 */
[----:B------:R-:W-:Y:S01]  /*3200*/  MUFU.SIN R153, R54 ;  /* 0x0000003600997308 */ /* 0x000fe20000000400 */
[----:B0-----:R-:W-:Y:S02]  /*3210*/  FMUL.RZ R52, R0, 0.15915493667125701904 ;  /* 0x3e22f98300347820 */ /* 0x001fe4000040c000 */
[----:B------:R-:W-:Y:S02]  /*3220*/  FMUL.FTZ R0, R53, R86 ;  /* 0x0000005635007220 */ /* 0x000fe40000410000 */
[----:B------:R-:W-:Y:S02]  /*3230*/  FMUL.FTZ R145, R63, R83 ;  /* 0x000000533f917220 */ /* 0x000fe40000410000 */
[----:B------:R-:W-:Y:S01]  /*3240*/  FMUL.FTZ R114, R53, R77 ;  /* 0x0000004d35727220 */ /* 0x000fe20000410000 */
[----:B------:R0:W-:Y:S01]  /*3250*/  MUFU.COS R71, R54 ;  /* 0x0000003600477308 */ /* 0x0001e20000000000 */
[----:B------:R-:W-:-:S02]  /*3260*/  FMUL.FTZ R73, R63, R89 ;  /* 0x000000593f497220 */ /* 0x000fc40000410000 */
[----:B------:R-:W-:Y:S02]  /*3270*/  FMUL.RZ R130, R114, 0.15915493667125701904 ;  /* 0x3e22f98372827820 */ /* 0x000fe4000040c000 */
[C---:B------:R-:W-:Y:S02]  /*3280*/  FMUL.FTZ R62, R63.reuse, R84 ;  /* 0x000000543f3e7220 */ /* 0x040fe40000410000 */
[----:B------:R-:W-:Y:S01]  /*3290*/  FMUL.FTZ R58, R63, R81 ;  /* 0x000000513f3a7220 */ /* 0x000fe20000410000 */
[----:B------:R-:W-:Y:S01]  /*32a0*/  MUFU.SIN R151, R55 ;  /* 0x0000003700977308 */ /* 0x000fe20000000400 */
[----:B0-----:R-:W-:Y:S02]  /*32b0*/  FMUL.RZ R54, R0, 0.15915493667125701904 ;  /* 0x3e22f98300367820 */ /* 0x001fe4000040c000 */
        /* <DEDUP_REMOVED lines=16> */
[----:B0-----:R-:W-:-:S04]  /*33c0*/  SHF.L.U32 R52, R103, 0x3, RZ ;  /* 0x0000000367347819 */ /* 0x001fc800000006ff */
[----:B------:R-:W-:-:S03]  /*33d0*/  LOP3.LUT R52, R52, 0xffffff00, RZ, 0xc0, !PT ;  /* 0xffffff0034347812 */ /* 0x000fc600078ec0ff */
[----:B------:R0:W-:Y:S01]  /*33e0*/  MUFU.COS R146, R55 ;  /* 0x0000003700927308 */ /* 0x0001e20000000000 */
[----:B------:R-:W-:-:S04]  /*33f0*/  IADD3 R60, R52, R101, RZ ;  /* 0x00000065343c7210 */ /* 0x000fc80007ffe0ff */
[C---:B------:R-:W-:Y:S02]  /*3400*/  IADD3 R131, R60.reuse, 0x40, RZ ;  /* 0x000000403c837810 */ /* 0x040fe40007ffe0ff */
[----:B------:R-:W-:Y:S01]  /*3410*/  IADD3 R159, R60, 0x60, RZ ;  /* 0x000000603c9f7810 */ /* 0x000fe20007ffe0ff */
[----:B------:R-:W1:Y:S01]  /*3420*/  MUFU.EX2 R74, R74 ;  /* 0x0000004a004a7308 */ /* 0x000e620000000800 */
[----:B0-----:R-:W-:Y:S01]  /*3430*/  FMUL.RZ R55, R0, 0.15915493667125701904 ;  /* 0x3e22f98300377820 */ /* 0x001fe2000040c000 */
[----:B------:R-:W-:Y:S01]  /*3440*/  LEA.HI.SX32 R131, R131, R60, 0x1b ;  /* 0x0000003c83837211 */ /* 0x000fe200078fdaff */
[-C--:B------:R-:W-:Y:S01]  /*3450*/  FMUL.FTZ R0, R53, R79.reuse ;  /* 0x0000004f35007220 */ /* 0x080fe20000410000 */
[C---:B------:R-:W-:Y:S02]  /*3460*/  IADD3 R161, R60.reuse, 0xa0, RZ ;  /* 0x000000a03ca17810 */ /* 0x040fe40007ffe0ff */
[----:B------:R-:W-:Y:S01]  /*3470*/  IADD3 R163, R60, 0xc0, RZ ;  /* 0x000000c03ca37810 */ /* 0x000fe20007ffe0ff */
[----:B------:R-:W-:Y:S01]  /*3480*/  FMUL.RZ R75, R0, 0.15915493667125701904 ;  /* 0x3e22f983004b7820 */ /* 0x000fe2000040c000 */
[----:B------:R-:W-:Y:S01]  /*3490*/  MUFU.SIN R141, R54 ;  /* 0x00000036008d7308 */ /* 0x000fe20000000400 */
[----:B------:R-:W-:Y:S01]  /*34a0*/  FMUL.FTZ R0, R63, R79 ;  /* 0x0000004f3f007220 */ /* 0x000fe20000410000 */
[----:B------:R-:W-:-:S02]  /*34b0*/  IADD3 R165, R60, 0xe0, RZ ;  /* 0x000000e03ca57810 */ /* 0x000fc40007ffe0ff */
[-C--:B------:R-:W-:Y:S02]  /*34c0*/  LEA.HI.SX32 R159, R159, R60.reuse, 0x1b ;  /* 0x0000003c9f9f7211 */ /* 0x080fe400078fdaff */
[-C--:B------:R-:W-:Y:S02]  /*34d0*/  LEA.HI.SX32 R161, R161, R60.reuse, 0x1b ;  /* 0x0000003ca1a17211 */ /* 0x080fe400078fdaff */
[----:B------:R-:W-:Y:S01]  /*34e0*/  MUFU.COS R61, R54 ;  /* 0x00000036003d7308 */ /* 0x000fe20000000000 */
[C---:B-1----:R-:W-:Y:S01]  /*34f0*/  FMUL.FTZ R155, R74.reuse, R155 ;  /* 0x0000009b4a9b7220 */ /* 0x042fe20000410000 */
[-C--:B------:R-:W-:Y:S01]  /*3500*/  LEA.HI.SX32 R163, R163, R60.reuse, 0x1b ;  /* 0x0000003ca3a37211 */ /* 0x080fe200078fdaff */
[----:B------:R-:W-:Y:S01]  /*3510*/  FMUL.FTZ R157, R74, R157 ;  /* 0x0000009d4a9d7220 */ /* 0x000fe20000410000 */
[----:B------:R-:W-:-:S04]  /*3520*/  LEA.HI.SX32 R165, R165, R60, 0x1b ;  /* 0x0000003ca5a57211 */ /* 0x000fc800078fdaff */
[----:B------:R-:W-:Y:S08]  /*3530*/  MUFU.SIN R139, R55 ;  /* 0x00000037008b7308 */ /* 0x000ff00000000400 */
[----:B------:R0:W-:Y:S08]  /*3540*/  MUFU.COS R59, R55 ;  /* 0x00000037003b7308 */ /* 0x0001f00000000000 */
[----:B------:R-:W1:Y:S01]  /*3550*/  MUFU.EX2 R72, R72 ;  /* 0x0000004800487308 */ /* 0x000e620000000800 */
[----:B0-----:R-:W-:-:S05]  /*3560*/  IMAD.WIDE.U32 R54, R109, c[0x0][0x198], RZ ;  /* 0x000066006d367a25 */ /* 0x001fca00078e00ff */
[----:B------:R-:W-:Y:S02]  /*3570*/  IADD3 R55, R55, R115, RZ ;  /* 0x0000007337377210 */ /* 0x000fe40007ffe0ff */
[----:B------:R-:W-:Y:S01]  /*3580*/  IADD3 R115, R60, 0x20, RZ ;  /* 0x000000203c737810 */ /* 0x000fe20007ffe0ff */
[----:B------:R-:W-:Y:S02]  /*3590*/  MUFU.SIN R137, R75 ;  /* 0x0000004b00897308 */ /* 0x000fe40000000400 */
[----:B------:R-:W-:-:S04]  /*35a0*/  IMAD.WIDE.U32 R54, R129, c[0x0][0x1a0], R54 ;  /* 0x0000680081367a25 */ /* 0x000fc800078e0036 */
[C---:B-1----:R-:W-:Y:S02]  /*35b0*/  FMUL.FTZ R153, R72.reuse, R153 ;  /* 0x0000009948997220 */ /* 0x042fe40000410000 */
[----:B------:R0:W-:Y:S01]  /*35c0*/  MUFU.COS R57, R75 ;  /* 0x0000004b00397308 */ /* 0x0001e20000000000 */
[----:B------:R-:W-:Y:S01]  /*35d0*/  FMUL.FTZ R154, R72, R71 ;  /* 0x00000047489a7220 */ /* 0x000fe20000410000 */
[----:B------:R-:W-:Y:S02]  /*35e0*/  IADD3 R55, R55, R133, RZ ;  /* 0x0000008537377210 */ /* 0x000fe40007ffe0ff */
[----:B------:R-:W-:-:S04]  /*35f0*/  LEA R114, P0, R54, c[0x0][0x228], 0x3 ;  /* 0x00008a0036727a11 */ /* 0x000fc800078018ff */
[----:B------:R-:W-:Y:S01]  /*3600*/  MUFU.SIN R135, R128 ;  /* 0x0000008000877308 */ /* 0x000fe20000000400 */
[----:B0-----:R-:W-:-:S05]  /*3610*/  LEA.HI.SX32 R75, R60, R60, 0x1b ;  /* 0x0000003c3c4b7211 */ /* 0x001fca00078fdaff */
[----:B---3--:R0:W-:Y:S02]  /*3620*/  STS.128 [R75.X16], R20 ;  /* 0x000000144b007388 */ /* 0x0081e4000000cc00 */
[----:B------:R1:W-:Y:S08]  /*3630*/  MUFU.COS R136, R128 ;  /* 0x0000008000887308 */ /* 0x0003f00000000000 */
[----:B------:R-:W2:Y:S01]  /*3640*/  MUFU.EX2 R70, R70 ;  /* 0x0000004600467308 */ /* 0x000ea20000000800 */
[----:B-1----:R-:W-:-:S02]  /*3650*/  LEA.HI.SX32 R128, R115, R60, 0x1b ;  /* 0x0000003c73807211 */ /* 0x002fc400078fdaff */
[----:B------:R-:W-:Y:S01]  /*3660*/  LEA.HI.X R115, R54, c[0x0][0x22c], R55, 0x3, P0 ;  /* 0x00008b0036737a11 */ /* 0x000fe200000f1c37 */
[----:B------:R-:W-:Y:S01]  /*3670*/  FMUL.FTZ R54, R63, R77 ;  /* 0x0000004d3f367220 */ /* 0x000fe20000410000 */
[----:B------:R-:W-:Y:S01]  /*3680*/  IADD3 R55, R60, 0x80, RZ ;  /* 0x000000803c377810 */ /* 0x000fe20007ffe0ff */
[----:B----4-:R1:W-:Y:S01]  /*3690*/  STS.128 [R128.X16+0x200], R24 ;  /* 0x0002001880007388 */ /* 0x0103e2000000cc00 */
[----:B0-----:R-:W-:Y:S01]  /*36a0*/  FMUL.FTZ R22, RZ, R155 ;  /* 0x0000009bff167220 */ /* 0x001fe20000410000 */
[----:B------:R-:W0:Y:S01]  /*36b0*/  MUFU.EX2 R149, R149 ;  /* 0x0000009500957308 */ /* 0x000e220000000800 */
[----:B------:R-:W-:Y:S01]  /*36c0*/  FMUL.FTZ R21, R53, R78 ;  /* 0x0000004e35157220 */ /* 0x000fe20000410000 */
[----:B------:R3:W-:Y:S01]  /*36d0*/  STS.128 [R131.X16+0x400], R28 ;  /* 0x0004001c83007388 */ /* 0x0007e2000000cc00 */
[----:B------:R-:W-:Y:S02]  /*36e0*/  FFMA.FTZ R22, R120, R157, -R22 ;  /* 0x0000009d78167223 */ /* 0x000fe40000010816 */
[----:B--2---:R-:W-:-:S03]  /*36f0*/  FMUL.FTZ R151, R70, R151 ;  /* 0x0000009746977220 */ /* 0x004fc60000410000 */
[----:B------:R-:W2:Y:S01]  /*3700*/  MUFU.EX2 R66, R66 ;  /* 0x0000004200427308 */ /* 0x000ea20000000800 */
[----:B------:R-:W-:Y:S02]  /*3710*/  FMUL.RZ R23, R21, 0.15915493667125701904 ;  /* 0x3e22f98315177820 */ /* 0x000fe4000040c000 */
[----:B------:R-:W-:-:S05]  /*3720*/  FMUL.FTZ R152, R70, R69 ;  /* 0x0000004546987220 */ /* 0x000fca0000410000 */
[----:B------:R-:W4:Y:S01]  /*3730*/  MUFU.EX2 R145, R145 ;  /* 0x0000009100917308 */ /* 0x000f220000000800 */
[----:B-1----:R-:W-:-:S07]  /*3740*/  FMUL.FTZ R24, R120, R155 ;  /* 0x0000009b78187220 */ /* 0x002fce0000410000 */
[----:B------:R-:W1:Y:S01]  /*3750*/  MUFU.EX2 R73, R73 ;  /* 0x0000004900497308 */ /* 0x000e620000000800 */
[----:B------:R-:W-:-:S07]  /*3760*/  FFMA.FTZ R24, RZ, R157, R24 ;  /* 0x0000009dff187223 */ /* 0x000fce0000010018 */
[----:B------:R0:W0:Y:S01]  /*3770*/  MUFU.COS R158, R56 ;  /* 0x00000038009e7308 */ /* 0x0000220000000000 */
[----:B------:R-:W-:-:S07]  /*3780*/  FADD.FTZ R22, R121, R22 ;  /* 0x0000001679167221 */ /* 0x000fce0000010000 */
[----:B------:R-:W-:Y:S01]  /*3790*/  MUFU.SIN R133, R130 ;  /* 0x0000008200857308 */ /* 0x000fe20000000400 */
[----:B------:R-:W-:-:S07]  /*37a0*/  FADD.FTZ R24, RZ, R24 ;  /* 0x00000018ff187221 */ /* 0x000fce0000010000 */
[----:B------:R-:W-:Y:S01]  /*37b0*/  MUFU.COS R134, R130 ;  /* 0x0000008200867308 */ /* 0x000fe20000000000 */
[----:B------:R-:W-:-:S07]  /*37c0*/  FMUL.FTZ R25, R153, R22 ;  /* 0x0000001699197220 */ /* 0x000fce0000410000 */
[----:B------:R-:W0:Y:S01]  /*37d0*/  MUFU.EX2 R62, R62 ;  /* 0x0000003e003e7308 */ /* 0x000e220000000800 */
[----:B------:R-:W-:-:S07]  /*37e0*/  FFMA.FTZ R25, R154, R24, R25 ;  /* 0x000000189a197223 */ /* 0x000fce0000010019 */
[----:B------:R-:W-:Y:S01]  /*37f0*/  MUFU.EX2 R2, R2 ;  /* 0x0000000200027308 */ /* 0x000fe20000000800 */
[----:B------:R-:W-:-:S07]  /*3800*/  FADD.FTZ R25, RZ, R25 ;  /* 0x00000019ff197221 */ /* 0x000fce0000010000 */
[----:B------:R-:W-:Y:S01]  /*3810*/  MUFU.EX2 R58, R58 ;  /* 0x0000003a003a7308 */ /* 0x000fe20000000800 */
[----:B------:R-:W-:-:S07]  /*3820*/  FMUL.FTZ R27, R151, R25 ;  /* 0x00000019971b7220 */ /* 0x000fce0000410000 */
[----:B------:R-:W-:Y:S01]  /*3830*/  MUFU.EX2 R0, R0 ;  /* 0x0000000000007308 */ /* 0x000fe20000000800 */
[----:B0-----:R-:W-:Y:S01]  /*3840*/  FMUL.FTZ R150, R149, R150 ;  /* 0x0000009695967220 */ /* 0x001fe20000410000 */
[----:B------:R-:W-:Y:S01]  /*3850*/  ISETP.GE.AND P0, PT, R101, 0x1, PT ;  /* 0x000000016500780c */ /* 0x000fe20003f06270 */
[----:B------:R-:W-:Y:S01]  /*3860*/  FMUL.FTZ R149, R149, R68 ;  /* 0x0000004495957220 */ /* 0x000fe20000410000 */
[----:B------:R-:W-:Y:S01]  /*3870*/  LEA.HI.SX32 R55, R55, R60, 0x1b ;  /* 0x0000003c37377211 */ /* 0x000fe200078fdaff */
[C---:B------:R-:W-:Y:S01]  /*3880*/  FMUL.FTZ R21, R63.reuse, R78 ;  /* 0x0000004e3f157220 */ /* 0x040fe20000410000 */
[----:B------:R-:W-:Y:S01]  /*3890*/  STS.128 [R159.X16+0x600], R32 ;  /* 0x000600209f007388 */ /* 0x000fe2000000cc00 */
[C---:B--2---:R-:W-:Y:S01]  /*38a0*/  FMUL.FTZ R147, R66.reuse, R147 ;  /* 0x0000009342937220 */ /* 0x044fe20000410000 */
[----:B---3--:R-:W-:Y:S01]  /*38b0*/  MUFU.SIN R131, R23 ;  /* 0x0000001700837308 */ /* 0x008fe20000000400 */
[----:B------:R-:W-:Y:S01]  /*38c0*/  FMUL.FTZ R128, R63, R3 ;  /* 0x000000033f807220 */ /* 0x000fe20000410000 */
[----:B------:R-:W-:Y:S01]  /*38d0*/  ISETP.NE.AND P2, PT, R101, 0x1f, PT ;  /* 0x0000001f6500780c */ /* 0x000fe20003f45270 */
[----:B------:R-:W-:Y:S01]  /*38e0*/  FMUL.FTZ R148, R66, R67 ;  /* 0x0000004342947220 */ /* 0x000fe20000410000 */
[----:B------:R0:W-:Y:S01]  /*38f0*/  STS.128 [R55.X16+0x800], R36 ;  /* 0x0008002437007388 */ /* 0x0001e2000000cc00 */
[----:B------:R-:W-:-:S02]  /*3900*/  FMUL.FTZ R56, R63, R82 ;  /* 0x000000523f387220 */ /* 0x000fc40000410000 */
[----:B------:R-:W-:Y:S01]  /*3910*/  FMUL.FTZ R63, R63, R76 ;  /* 0x0000004c3f3f7220 */ /* 0x000fe20000410000 */
[----:B------:R2:W-:Y:S01]  /*3920*/  MUFU.COS R132, R23 ;  /* 0x0000001700847308 */ /* 0x0005e20000000000 */
[----:B----4-:R-:W-:Y:S01]  /*3930*/  FMUL.FTZ R146, R145, R146 ;  /* 0x0000009291927220 */ /* 0x010fe20000410000 */
[----:B------:R-:W-:Y:S01]  /*3940*/  ISETP.GE.AND P1, PT, R101, 0x10, PT ;  /* 0x000000106500780c */ /* 0x000fe20003f26270 */
[----:B------:R-:W-:Y:S01]  /*3950*/  FMUL.FTZ R145, R145, R64 ;  /* 0x0000004091917220 */ /* 0x000fe20000410000 */
[----:B------:R-:W-:Y:S01]  /*3960*/  STS.128 [R161.X16+0xa00], R40 ;  /* 0x000a0028a1007388 */ /* 0x000fe2000000cc00 */
[C---:B-1----:R-:W-:Y:S02]  /*3970*/  FMUL.FTZ R156, R73.reuse, R156 ;  /* 0x0000009c499c7220 */ /* 0x042fe40000410000 */
[----:B------:R-:W-:Y:S01]  /*3980*/  FMUL.FTZ R158, R73, R158 ;  /* 0x0000009e499e7220 */ /* 0x000fe20000410000 */
[----:B------:R-:W1:Y:S01]  /*3990*/  MUFU.EX2 R21, R21 ;  /* 0x0000001500157308 */ /* 0x000e620000000800 */
[----:B--2---:R-:W-:Y:S01]  /*39a0*/  FMUL.FTZ R23, R153, R24 ;  /* 0x0000001899177220 */ /* 0x004fe20000410000 */
[----:B------:R-:W-:Y:S01]  /*39b0*/  STS.128 [R163.X16+0xc00], R44 ;  /* 0x000c002ca3007388 */ /* 0x000fe2000000cc00 */
[----:B------:R-:W-:-:S02]  /*39c0*/  FMUL.FTZ R143, R62, R143 ;  /* 0x0000008f3e8f7220 */ /* 0x000fc40000410000 */
[----:B------:R-:W-:Y:S01]  /*39d0*/  FFMA.FTZ R24, R154, R22, -R23 ;  /* 0x000000169a187223 */ /* 0x000fe20000010817 */
[----:B------:R-:W-:Y:S01]  /*39e0*/  STS.128 [R165.X16+0xe00], R48 ;  /* 0x000e0030a5007388 */ /* 0x000fe2000000cc00 */
[----:B------:R-:W-:Y:S01]  /*39f0*/  FMUL.FTZ R22, R53, R3 ;  /* 0x0000000335167220 */ /* 0x000fe20000410000 */
[----:B------:R0:W2:Y:S01]  /*3a00*/  MUFU.EX2 R20, R54 ;  /* 0x0000003600147308 */ /* 0x0000a20000000800 */
[----:B------:R-:W-:Y:S01]  /*3a10*/  FADD.FTZ R24, R123, R24 ;  /* 0x000000187b187221 */ /* 0x000fe20000010000 */
[----:B------:R-:W-:-:S06]  /*3a20*/  NOP ;  /* 0x0000000000007918 */ /* 0x000fcc0000000000 */
[----:B------:R-:W-:Y:S01]  /*3a30*/  FMUL.RZ R26, R22, 0.15915493667125701904 ;  /* 0x3e22f983161a7820 */ /* 0x000fe2000040c000 */
[----:B------:R-:W-:Y:S01]  /*3a40*/  MUFU.EX2 R128, R128 ;  /* 0x0000008000807308 */ /* 0x000fe20000000800 */
[----:B------:R-:W-:Y:S02]  /*3a50*/  FMUL.FTZ R22, R151, R24 ;  /* 0x0000001897167220 */ /* 0x000fe40000410000 */
[----:B------:R-:W-:Y:S02]  /*3a60*/  FMUL.FTZ R53, R53, R76 ;  /* 0x0000004c35357220 */ /* 0x000fe40000410000 */
[C---:B-1----:R-:W-:Y:S02]  /*3a70*/  FMUL.FTZ R132, R21.reuse, R132 ;  /* 0x0000008415847220 */ /* 0x042fe40000410000 */
[----:B------:R-:W-:Y:S01]  /*3a80*/  FMUL.FTZ R131, R21, R131 ;  /* 0x0000008315837220 */ /* 0x000fe20000410000 */
[----:B------:R-:W-:Y:S01]  /*3a90*/  MUFU.SIN R23, R26 ;  /* 0x0000001a00177308 */ /* 0x000fe20000000400 */
[----:B------:R-:W-:-:S02]  /*3aa0*/  FFMA.FTZ R27, R152, R24, -R27 ;  /* 0x00000018981b7223 */ /* 0x000fc4000001081b */
[----:B------:R-:W-:Y:S02]  /*3ab0*/  FMUL.FTZ R144, R62, R65 ;  /* 0x000000413e907220 */ /* 0x000fe40000410000 */
[C---:B------:R-:W-:Y:S02]  /*3ac0*/  FMUL.FTZ R136, R2.reuse, R136 ;  /* 0x0000008802887220 */ /* 0x040fe40000410000 */
[----:B------:R-:W-:Y:S01]  /*3ad0*/  FMUL.FTZ R135, R2, R135 ;  /* 0x0000008702877220 */ /* 0x000fe20000410000 */
[----:B------:R-:W-:Y:S01]  /*3ae0*/  MUFU.EX2 R63, R63 ;  /* 0x0000003f003f7308 */ /* 0x000fe20000000800 */
[----:B------:R-:W-:Y:S02]  /*3af0*/  FFMA.FTZ R22, R152, R25, R22 ;  /* 0x0000001998167223 */ /* 0x000fe40000010016 */
[C---:B------:R-:W-:Y:S02]  /*3b00*/  FMUL.FTZ R141, R58.reuse, R141 ;  /* 0x0000008d3a8d7220 */ /* 0x040fe40000410000 */
[----:B------:R-:W-:-:S02]  /*3b10*/  FMUL.FTZ R142, R58, R61 ;  /* 0x0000003d3a8e7220 */ /* 0x000fc40000410000 */
[C---:B------:R-:W-:Y:S01]  /*3b20*/  FMUL.FTZ R137, R0.reuse, R137 ;  /* 0x0000008900897220 */ /* 0x040fe20000410000 */
[----:B------:R1:W3:Y:S01]  /*3b30*/  MUFU.COS R25, R26 ;  /* 0x0000001a00197308 */ /* 0x0002e20000000000 */
[----:B------:R-:W-:Y:S02]  /*3b40*/  FADD.FTZ R22, RZ, R22 ;  /* 0x00000016ff167221 */ /* 0x000fe40000010000 */
[----:B------:R-:W-:-:S05]  /*3b50*/  FMUL.FTZ R138, R0, R57 ;  /* 0x00000039008a7220 */ /* 0x000fca0000410000 */
[----:B------:R-:W-:Y:S01]  /*3b60*/  MUFU.EX2 R56, R56 ;  /* 0x0000003800387308 */ /* 0x000fe20000000800 */
[----:B------:R-:W-:Y:S02]  /*3b70*/  FADD.FTZ R27, R122, R27 ;  /* 0x0000001b7a1b7221 */ /* 0x000fe40000010000 */
[----:B------:R-:W-:Y:S01]  /*3b80*/  IMAD R60, R101, 0x7, R60 ;  /* 0x00000007653c7824 */ /* 0x000fe200078e023c */
[----:B0-----:R-:W-:Y:S01]  /*3b90*/  CS2R R54, SRZ ;  /* 0x0000000000367805 */ /* 0x001fe2000001ff00 */
[CC--:B------:R-:W-:Y:S01]  /*3ba0*/  FMUL.FTZ R24, R149.reuse, R22.reuse ;  /* 0x0000001695187220 */ /* 0x0c0fe20000410000 */
[----:B------:R-:W5:Y:S01]  /*3bb0*/  LDG.E.64 R114, [R114.64] ;  /* 0x0000000472727981 */ /* 0x000f62000c1e1b00 */
[-C--:B------:R-:W-:Y:S02]  /*3bc0*/  FMUL.FTZ R29, R149, R27.reuse ;  /* 0x0000001b951d7220 */ /* 0x080fe40000410000 */
[C---:B------:R-:W-:Y:S02]  /*3bd0*/  FFMA.FTZ R27, R150.reuse, R27, -R24 ;  /* 0x0000001b961b7223 */ /* 0x040fe40000010818 */
[----:B------:R-:W-:-:S02]  /*3be0*/  FFMA.FTZ R29, R150, R22, R29 ;  /* 0x00000016961d7223 */ /* 0x000fc4000001001d */
[----:B------:R-:W-:Y:S02]  /*3bf0*/  FADD.FTZ R27, R110, R27 ;  /* 0x0000001b6e1b7221 */ /* 0x000fe40000010000 */
[----:B------:R-:W-:Y:S02]  /*3c00*/  FADD.FTZ R29, RZ, R29 ;  /* 0x0000001dff1d7221 */ /* 0x000fe40000010000 */
[C---:B-1----:R-:W-:Y:S02]  /*3c10*/  FMUL.FTZ R26, R147.reuse, R27 ;  /* 0x0000001b931a7220 */ /* 0x042fe40000410000 */
[-C--:B------:R-:W-:Y:S02]  /*3c20*/  FMUL.FTZ R24, R147, R29.reuse ;  /* 0x0000001d93187220 */ /* 0x080fe40000410000 */
[C---:B------:R-:W-:Y:S02]  /*3c30*/  FFMA.FTZ R26, R148.reuse, R29, R26 ;  /* 0x0000001d941a7223 */ /* 0x040fe4000001001a */
[----:B------:R-:W-:-:S02]  /*3c40*/  FFMA.FTZ R24, R148, R27, -R24 ;  /* 0x0000001b94187223 */ /* 0x000fc40000010818 */
[----:B------:R-:W-:Y:S02]  /*3c50*/  FMUL.RZ R53, R53, 0.15915493667125701904 ;  /* 0x3e22f98335357820 */ /* 0x000fe4000040c000 */
[----:B------:R-:W-:Y:S02]  /*3c60*/  FADD.FTZ R26, RZ, R26 ;  /* 0x0000001aff1a7221 */ /* 0x000fe40000010000 */
[----:B------:R-:W-:Y:S01]  /*3c70*/  FADD.FTZ R24, R111, R24 ;  /* 0x000000186f187221 */ /* 0x000fe20000010000 */
[----:B------:R-:W0:Y:S01]  /*3c80*/  MUFU.COS R22, R53 ;  /* 0x0000003500167308 */ /* 0x000e220000000000 */
[C---:B------:R-:W-:Y:S02]  /*3c90*/  FMUL.FTZ R21, R145.reuse, R26 ;  /* 0x0000001a91157220 */ /* 0x040fe40000410000 */
[-C--:B------:R-:W-:Y:S02]  /*3ca0*/  FMUL.FTZ R27, R145, R24.reuse ;  /* 0x00000018911b7220 */ /* 0x080fe40000410000 */
[----:B------:R-:W-:-:S02]  /*3cb0*/  FFMA.FTZ R24, R146, R24, -R21 ;  /* 0x0000001892187223 */ /* 0x000fc40000010815 */
[----:B------:R-:W-:Y:S01]  /*3cc0*/  FFMA.FTZ R27, R146, R26, R27 ;  /* 0x0000001a921b7223 */ /* 0x000fe2000001001b */
[----:B------:R-:W1:Y:S01]  /*3cd0*/  MUFU.SIN R0, R53 ;  /* 0x0000003500007308 */ /* 0x000e620000000400 */
[C---:B--2---:R-:W-:Y:S02]  /*3ce0*/  FMUL.FTZ R134, R20.reuse, R134 ;  /* 0x0000008614867220 */ /* 0x044fe40000410000 */
[----:B------:R-:W-:Y:S02]  /*3cf0*/  FMUL.FTZ R133, R20, R133 ;  /* 0x0000008514857220 */ /* 0x000fe40000410000 */
[----:B------:R-:W-:Y:S02]  /*3d00*/  FMUL.FTZ R20, R156, R155 ;  /* 0x0000009b9c147220 */ /* 0x000fe40000410000 */
[----:B------:R-:W-:Y:S02]  /*3d10*/  FADD.FTZ R27, RZ, R27 ;  /* 0x0000001bff1b7221 */ /* 0x000fe40000010000 */
[----:B------:R-:W-:-:S02]  /*3d20*/  FADD.FTZ R24, R113, R24 ;  /* 0x0000001871187221 */ /* 0x000fc40000010000 */
[----:B---3--:R-:W-:Y:S02]  /*3d30*/  FMUL.FTZ R130, R128, R25 ;  /* 0x0000001980827220 */ /* 0x008fe40000410000 */
[----:B------:R-:W-:Y:S02]  /*3d40*/  FMUL.FTZ R21, R158, R155 ;  /* 0x0000009b9e157220 */ /* 0x000fe40000410000 */
[----:B------:R-:W-:Y:S02]  /*3d50*/  FMUL.FTZ R128, R128, R23 ;  /* 0x0000001780807220 */ /* 0x000fe40000410000 */
[----:B------:R-:W-:Y:S02]  /*3d60*/  FFMA.FTZ R20, R158, R157, -R20 ;  /* 0x0000009d9e147223 */ /* 0x000fe40000010814 */
[C---:B------:R-:W-:Y:S02]  /*3d70*/  FMUL.FTZ R23, R143.reuse, R27 ;  /* 0x0000001b8f177220 */ /* 0x040fe40000410000 */
[----:B------:R-:W-:-:S02]  /*3d80*/  FMUL.FTZ R26, R143, R24 ;  /* 0x000000188f1a7220 */ /* 0x000fc40000410000 */
[----:B0-----:R-:W-:Y:S02]  /*3d90*/  FMUL.FTZ R2, R63, R22 ;  /* 0x000000163f027220 */ /* 0x001fe40000410000 */
        /* <DEDUP_REMOVED lines=18> */
[----:B------:R-:W-:Y:S02]  /*3ec0*/  FMUL.FTZ R139, R56, R139 ;  /* 0x0000008b388b7220 */ /* 0x000fe40000410000 */
[----:B------:R-:W-:Y:S02]  /*3ed0*/  FADD.FTZ R27, RZ, R27 ;  /* 0x0000001bff1b7221 */ /* 0x000fe40000010000 */
[----:B------:R-:W-:Y:S02]  /*3ee0*/  FADD.FTZ R25, R116, R25 ;  /* 0x0000001974197221 */ /* 0x000fe40000010000 */
[-C--:B------:R-:W-:Y:S02]  /*3ef0*/  FMUL.FTZ R23, R149, R21.reuse ;  /* 0x0000001595177220 */ /* 0x080fe40000410000 */
[----:B------:R-:W-:-:S02]  /*3f00*/  FFMA.FTZ R22, R150, R21, R22 ;  /* 0x0000001596167223 */ /* 0x000fc40000010016 */
[----:B------:R-:W-:Y:S02]  /*3f10*/  FMUL.FTZ R140, R56, R59 ;  /* 0x0000003b388c7220 */ /* 0x000fe40000410000 */
[C---:B------:R-:W-:Y:S02]  /*3f20*/  FMUL.FTZ R21, R139.reuse, R27 ;  /* 0x0000001b8b157220 */ /* 0x040fe40000410000 */
[-C--:B------:R-:W-:Y:S02]  /*3f30*/  FMUL.FTZ R26, R139, R25.reuse ;  /* 0x000000198b1a7220 */ /* 0x080fe40000410000 */
[----:B------:R-:W-:Y:S02]  /*3f40*/  FFMA.FTZ R23, R150, R20, -R23 ;  /* 0x0000001496177223 */ /* 0x000fe40000010817 */
[----:B------:R-:W-:Y:S02]  /*3f50*/  FMUL.FTZ R20, R147, R22 ;  /* 0x0000001693147220 */ /* 0x000fe40000410000 */
[----:B------:R-:W-:-:S02]  /*3f60*/  FFMA.FTZ R24, R140, R25, -R21 ;  /* 0x000000198c187223 */ /* 0x000fc40000010815 */
[----:B------:R-:W-:Y:S02]  /*3f70*/  FFMA.FTZ R26, R140, R27, R26 ;  /* 0x0000001b8c1a7223 */ /* 0x000fe4000001001a */
[-C--:B------:R-:W-:Y:S02]  /*3f80*/  FMUL.FTZ R21, R147, R23.reuse ;  /* 0x0000001793157220 */ /* 0x080fe40000410000 */
[C---:B------:R-:W-:Y:S02]  /*3f90*/  FFMA.FTZ R20, R148.reuse, R23, -R20 ;  /* 0x0000001794147223 */ /* 0x040fe40000010814 */
[----:B------:R-:W-:Y:S02]  /*3fa0*/  FADD.FTZ R24, R117, R24 ;  /* 0x0000001875187221 */ /* 0x000fe40000010000 */
[----:B------:R-:W-:Y:S02]  /*3fb0*/  FADD.FTZ R26, RZ, R26 ;  /* 0x0000001aff1a7221 */ /* 0x000fe40000010000 */
[----:B------:R-:W-:-:S02]  /*3fc0*/  FFMA.FTZ R21, R148, R22, R21 ;  /* 0x0000001694157223 */ /* 0x000fc40000010015 */
[----:B------:R-:W-:Y:S02]  /*3fd0*/  FMUL.FTZ R22, R145, R20 ;  /* 0x0000001491167220 */ /* 0x000fe40000410000 */
[C---:B------:R-:W-:Y:S02]  /*3fe0*/  FMUL.FTZ R27, R137.reuse, R24 ;  /* 0x00000018891b7220 */ /* 0x040fe40000410000 */
[-C--:B------:R-:W-:Y:S02]  /*3ff0*/  FMUL.FTZ R25, R137, R26.reuse ;  /* 0x0000001a89197220 */ /* 0x080fe40000410000 */
[-C--:B------:R-:W-:Y:S02]  /*4000*/  FMUL.FTZ R23, R145, R21.reuse ;  /* 0x0000001591177220 */ /* 0x080fe40000410000 */
[----:B------:R-:W-:Y:S02]  /*4010*/  FFMA.FTZ R22, R146, R21, R22 ;  /* 0x0000001592167223 */ /* 0x000fe40000010016 */
[----:B------:R-:W-:-:S02]  /*4020*/  FFMA.FTZ R27, R138, R26, R27 ;  /* 0x0000001a8a1b7223 */ /* 0x000fc4000001001b */
[----:B------:R-:W-:Y:S02]  /*4030*/  FFMA.FTZ R24, R138, R24, -R25 ;  /* 0x000000188a187223 */ /* 0x000fe40000010819 */
[----:B------:R-:W-:Y:S02]  /*4040*/  FFMA.FTZ R23, R146, R20, -R23 ;  /* 0x0000001492177223 */ /* 0x000fe40000010817 */
[----:B------:R-:W-:Y:S02]  /*4050*/  FMUL.FTZ R20, R143, R22 ;  /* 0x000000168f147220 */ /* 0x000fe40000410000 */
[----:B------:R-:W-:Y:S02]  /*4060*/  FADD.FTZ R27, RZ, R27 ;  /* 0x0000001bff1b7221 */ /* 0x000fe40000010000 */
[----:B------:R-:W-:Y:S02]  /*4070*/  FADD.FTZ R24, R119, R24 ;  /* 0x0000001877187221 */ /* 0x000fe40000010000 */
[----:B------:R-:W-:-:S02]  /*4080*/  FMUL.FTZ R21, R143, R23 ;  /* 0x000000178f157220 */ /* 0x000fc40000410000 */
[C---:B------:R-:W-:Y:S02]  /*4090*/  FFMA.FTZ R20, R144.reuse, R23, -R20 ;  /* 0x0000001790147223 */ /* 0x040fe40000010814 */
        /* <DEDUP_REMOVED lines=13> */
[-C--:B------:R-:W-:Y:S02]  /*4170*/  FMUL.FTZ R24, R133, R26.reuse ;  /* 0x0000001a85187220 */ /* 0x080fe40000410000 */
[-C--:B------:R-:W-:Y:S02]  /*4180*/  FMUL.FTZ R21, R139, R23.reuse ;  /* 0x000000178b157220 */ /* 0x080fe40000410000 */
[----:B------:R-:W-:Y:S02]  /*4190*/  FFMA.FTZ R20, R140, R23, -R20 ;  /* 0x000000178c147223 */ /* 0x000fe40000010814 */
[----:B------:R-:W-:-:S02]  /*41a0*/  FFMA.FTZ R27, R134, R26, R27 ;  /* 0x0000001a861b7223 */ /* 0x000fc4000001001b */
[----:B------:R-:W-:Y:S02]  /*41b0*/  FFMA.FTZ R25, R134, R25, -R24 ;  /* 0x0000001986197223 */ /* 0x000fe40000010818 */
[----:B------:R-:W-:Y:S02]  /*41c0*/  FFMA.FTZ R21, R140, R22, R21 ;  /* 0x000000168c157223 */ /* 0x000fe40000010015 */
[C---:B------:R-:W-:Y:S02]  /*41d0*/  FMUL.FTZ R22, R137.reuse, R20 ;  /* 0x0000001489167220 */ /* 0x040fe40000410000 */
[----:B------:R-:W-:Y:S02]  /*41e0*/  FADD.FTZ R27, RZ, R27 ;  /* 0x0000001bff1b7221 */ /* 0x000fe40000010000 */
[----:B------:R-:W-:Y:S02]  /*41f0*/  FADD.FTZ R25, R124, R25 ;  /* 0x000000197c197221 */ /* 0x000fe40000010000 */
[----:B------:R-:W-:-:S02]  /*4200*/  FMUL.FTZ R23, R137, R21 ;  /* 0x0000001589177220 */ /* 0x000fc40000410000 */
[C---:B------:R-:W-:Y:S02]  /*4210*/  FFMA.FTZ R22, R138.reuse, R21, R22 ;  /* 0x000000158a167223 */ /* 0x040fe40000010016 */
        /* <DEDUP_REMOVED lines=11> */
[C---:B------:R-:W-:Y:S02]  /*42d0*/  FMUL.FTZ R22, R133.reuse, R20 ;  /* 0x0000001485167220 */ /* 0x040fe40000410000 */
[C---:B------:R-:W-:Y:S02]  /*42e0*/  FMUL.FTZ R26, R128.reuse, R25 ;  /* 0x00000019801a7220 */ /* 0x040fe40000410000 */
[----:B------:R-:W-:Y:S02]  /*42f0*/  FMUL.FTZ R24, R128, R27 ;  /* 0x0000001b80187220 */ /* 0x000fe40000410000 */
[-C--:B------:R-:W-:Y:S02]  /*4300*/  FMUL.FTZ R23, R133, R21.reuse ;  /* 0x0000001585177220 */ /* 0x080fe40000410000 */
[----:B------:R-:W-:Y:S02]  /*4310*/  FFMA.FTZ R22, R134, R21, R22 ;  /* 0x0000001586167223 */ /* 0x000fe40000010016 */
[----:B------:R-:W-:-:S02]  /*4320*/  FFMA.FTZ R26, R130, R27, R26 ;  /* 0x0000001b821a7223 */ /* 0x000fc4000001001a */
[----:B------:R-:W-:Y:S02]  /*4330*/  FFMA.FTZ R25, R130, R25, -R24 ;  /* 0x0000001982197223 */ /* 0x000fe40000010818 */
[----:B------:R-:W-:Y:S02]  /*4340*/  FFMA.FTZ R23, R134, R20, -R23 ;  /* 0x0000001486177223 */ /* 0x000fe40000010817 */
[----:B------:R-:W-:Y:S02]  /*4350*/  FMUL.FTZ R20, R131, R22 ;  /* 0x0000001683147220 */ /* 0x000fe40000410000 */
[----:B-1----:R-:W-:Y:S02]  /*4360*/  FMUL.FTZ R0, R63, R0 ;  /* 0x000000003f007220 */ /* 0x002fe40000410000 */
[----:B------:R-:W-:Y:S02]  /*4370*/  FADD.FTZ R27, RZ, R26 ;  /* 0x0000001aff1b7221 */ /* 0x000fe40000010000 */
[----:B------:R-:W-:-:S02]  /*4380*/  FADD.FTZ R25, R126, R25 ;  /* 0x000000197e197221 */ /* 0x000fc40000010000 */
[-C--:B------:R-:W-:Y:S02]  /*4390*/  FMUL.FTZ R21, R131, R23.reuse ;  /* 0x0000001783157220 */ /* 0x080fe40000410000 */
[----:B------:R-:W-:Y:S02]  /*43a0*/  FFMA.FTZ R23, R132, R23, -R20 ;  /* 0x0000001784177223 */ /* 0x000fe40000010814 */
[C---:B------:R-:W-:Y:S02]  /*43b0*/  FMUL.FTZ R20, R0.reuse, R27 ;  /* 0x0000001b00147220 */ /* 0x040fe40000410000 */
[-C--:B------:R-:W-:Y:S02]  /*43c0*/  FMUL.FTZ R24, R0, R25.reuse ;  /* 0x0000001900187220 */ /* 0x080fe40000410000 */
[----:B------:R-:W-:Y:S02]  /*43d0*/  FFMA.FTZ R21, R132, R22, R21 ;  /* 0x0000001684157223 */ /* 0x000fe40000010015 */
[----:B------:R-:W-:-:S02]  /*43e0*/  FFMA.FTZ R58, R2, R25, -R20 ;  /* 0x00000019023a7223 */ /* 0x000fc40000010814 */
[----:B------:R-:W-:Y:S02]  /*43f0*/  FFMA.FTZ R24, R2, R27, R24 ;  /* 0x0000001b02187223 */ /* 0x000fe40000010018 */
[C---:B------:R-:W-:Y:S02]  /*4400*/  FMUL.FTZ R22, R128.reuse, R23 ;  /* 0x0000001780167220 */ /* 0x040fe40000410000 */
[-C--:B------:R-:W-:Y:S02]  /*4410*/  FMUL.FTZ R20, R128, R21.reuse ;  /* 0x0000001580147220 */ /* 0x080fe40000410000 */
[----:B------:R-:W-:Y:S02]  /*4420*/  FADD.FTZ R58, R127, R58 ;  /* 0x0000003a7f3a7221 */ /* 0x000fe40000010000 */
[----:B------:R-:W-:Y:S02]  /*4430*/  FADD.FTZ R59, RZ, R24 ;  /* 0x00000018ff3b7221 */ /* 0x000fe40000010000 */
[C---:B------:R-:W-:Y:S01]  /*4440*/  FFMA.FTZ R21, R130.reuse, R21, R22 ;  /* 0x0000001582157223 */ /* 0x040fe20000010016 */
[----:B------:R-:W0:Y:S01]  /*4450*/  SHFL.UP PT, R25, R58, 0x1, RZ ;  /* 0x042000003a197989 */ /* 0x000e2200000e00ff */
[----:B------:R-:W-:-:S02]  /*4460*/  FFMA.FTZ R23, R130, R23, -R20 ;  /* 0x0000001782177223 */ /* 0x000fc40000010814 */
[C---:B------:R-:W-:Y:S01]  /*4470*/  FMUL.FTZ R56, R0.reuse, R21 ;  /* 0x0000001500387220 */ /* 0x040fe20000410000 */
[----:B------:R-:W1:Y:S01]  /*4480*/  SHFL.UP PT, R27, R59, 0x1, RZ ;  /* 0x042000003b1b7989 */ /* 0x000e6200000e00ff */
[-C--:B------:R-:W-:Y:S02]  /*4490*/  FMUL.FTZ R20, R0, R23.reuse ;  /* 0x0000001700147220 */ /* 0x080fe40000410000 */
        /* <DEDUP_REMOVED lines=57> */
[----:B---3--:R-:W-:Y:S02]  /*4830*/  FFMA.FTZ R22, R56, R21, R22 ;  /* 0x0000001538167223 */ /* 0x008fe40000010016 */
[----:B------:R-:W-:-:S02]  /*4840*/  @P0 FADD.FTZ R59, R59, R26 ;  /* 0x0000001a3b3b0221 */ /* 0x000fc40000010000 */
[C---:B------:R-:W-:Y:S02]  /*4850*/  FMUL.FTZ R21, R23.reuse, R21 ;  /* 0x0000001517157220 */ /* 0x040fe40000410000 */
[----:B------:R-:W-:Y:S01]  /*4860*/  @P0 FADD.FTZ R58, R58, R27 ;  /* 0x0000001b3a3a0221 */ /* 0x000fe20000010000 */
[----:B------:R-:W0:Y:S01]  /*4870*/  SHFL.UP PT, R31, R59, 0x10, RZ ;  /* 0x060000003b1f7989 */ /* 0x000e2200000e00ff */
[----:B------:R-:W-:Y:S01]  /*4880*/  @P0 FFMA.FTZ R56, R56, R20, -R21 ;  /* 0x0000001438380223 */ /* 0x000fe20000010815 */
[----:B------:R-:W-:Y:S02]  /*4890*/  FSEL R23, R23, R22, !P0 ;  /* 0x0000001617177208 */ /* 0x000fe40004000000 */
[----:B------:R-:W1:Y:S04]  /*48a0*/  SHFL.UP PT, R29, R58, 0x10, RZ ;  /* 0x060000003a1d7989 */ /* 0x000e6800000e00ff */
[----:B------:R-:W2:Y:S04]  /*48b0*/  SHFL.UP PT, R25, R56, 0x10, RZ ;  /* 0x0600000038197989 */ /* 0x000ea800000e00ff */
[----:B------:R-:W3:Y:S01]  /*48c0*/  SHFL.UP PT, R27, R23, 0x10, RZ ;  /* 0x06000000171b7989 */ /* 0x000ee200000e00ff */
[----:B------:R-:W-:-:S02]  /*48d0*/  LEA R21, R101, R52, 0x3 ;  /* 0x0000003465157211 */ /* 0x000fc400078e18ff */
[C---:B------:R-:W-:Y:S02]  /*48e0*/  IADD3 R20, R60.reuse, 0x1, RZ ;  /* 0x000000013c147810 */ /* 0x040fe40007ffe0ff */
[C---:B------:R-:W-:Y:S02]  /*48f0*/  IADD3 R22, R60.reuse, 0x2, RZ ;  /* 0x000000023c167810 */ /* 0x040fe40007ffe0ff */
[C---:B------:R-:W-:Y:S02]  /*4900*/  IADD3 R26, R60.reuse, 0x3, RZ ;  /* 0x000000033c1a7810 */ /* 0x040fe40007ffe0ff */
[C---:B------:R-:W-:Y:S02]  /*4910*/  IADD3 R30, R60.reuse, 0x4, RZ ;  /* 0x000000043c1e7810 */ /* 0x040fe40007ffe0ff */
[C---:B------:R-:W-:Y:S02]  /*4920*/  IADD3 R34, R60.reuse, 0x5, RZ ;  /* 0x000000053c227810 */ /* 0x040fe40007ffe0ff */
[----:B------:R-:W-:-:S02]  /*4930*/  IADD3 R38, R60, 0x6, RZ ;  /* 0x000000063c267810 */ /* 0x000fc40007ffe0ff */
[----:B------:R-:W-:Y:S02]  /*4940*/  IADD3 R42, R60, 0x7, RZ ;  /* 0x000000073c2a7810 */ /* 0x000fe40007ffe0ff */
[----:B------:R-:W-:Y:S01]  /*4950*/  LEA.HI.SX32 R24, R20, R21, 0x1b ;  /* 0x0000001514187211 */ /* 0x000fe200078fdaff */
[----:B0-----:R-:W-:Y:S01]  /*4960*/  FMUL.FTZ R20, R23, R31 ;  /* 0x0000001f17147220 */ /* 0x001fe20000410000 */
[----:B------:R-:W-:Y:S02]  /*4970*/  LOP3.LUT P0, RZ, R103, 0x1f, RZ, 0xc0, !PT ;  /* 0x0000001f67ff7812 */ /* 0x000fe4000780c0ff */
[----:B------:R-:W-:Y:S01]  /*4980*/  LEA.HI.SX32 R28, R22, R21, 0x1b ;  /* 0x00000015161c7211 */ /* 0x000fe200078fdaff */
[----:B-1----:R-:W-:Y:S01]  /*4990*/  FFMA.FTZ R33, R56, R29, -R20 ;  /* 0x0000001d38217223 */ /* 0x002fe20000010814 */
[-C--:B------:R-:W-:Y:S02]  /*49a0*/  LEA.HI.SX32 R32, R26, R21.reuse, 0x1b ;  /* 0x000000151a207211 */ /* 0x080fe400078fdaff */
[----:B------:R-:W-:-:S02]  /*49b0*/  LEA.HI.SX32 R36, R30, R21, 0x1b ;  /* 0x000000151e247211 */ /* 0x000fc400078fdaff */
[-C--:B------:R-:W-:Y:S02]  /*49c0*/  LEA.HI.SX32 R40, R34, R21.reuse, 0x1b ;  /* 0x0000001522287211 */ /* 0x080fe400078fdaff */
[-C--:B------:R-:W-:Y:S02]  /*49d0*/  LEA.HI.SX32 R44, R38, R21.reuse, 0x1b ;  /* 0x00000015262c7211 */ /* 0x080fe400078fdaff */
[----:B------:R-:W-:Y:S01]  /*49e0*/  LEA.HI.SX32 R48, R42, R21, 0x1b ;  /* 0x000000152a307211 */ /* 0x000fe200078fdaff */
[C---:B--2---:R-:W-:Y:S01]  /*49f0*/  FMUL.FTZ R21, R23.reuse, R25 ;  /* 0x0000001917157220 */ /* 0x044fe20000410000 */
[----:B------:R-:W-:Y:S01]  /*4a00*/  ISETP.EQ.OR P0, PT, R100, RZ, P0 ;  /* 0x000000ff6400720c */ /* 0x000fe20000702670 */
[C---:B------:R-:W-:Y:S01]  /*4a10*/  FMUL.FTZ R29, R23.reuse, R29 ;  /* 0x0000001d171d7220 */ /* 0x040fe20000410000 */
[----:B------:R-:W-:Y:S01]  /*4a20*/  MOV R53, RZ ;  /* 0x000000ff00357202 */ /* 0x000fe20000000f00 */
[CC--:B---3--:R-:W-:Y:S01]  /*4a30*/  FMUL.FTZ R20, R23.reuse, R27.reuse ;  /* 0x0000001b17147220 */ /* 0x0c8fe20000410000 */
[----:B------:R-:W-:Y:S01]  /*4a40*/  MOV R52, 0x3f800000 ;  /* 0x3f80000000347802 */ /* 0x000fe20000000f00 */
[C---:B------:R-:W-:Y:S01]  /*4a50*/  FFMA.FTZ R26, R56.reuse, R27, R21 ;  /* 0x0000001b381a7223 */ /* 0x040fe20000010015 */
[----:B------:R-:W-:Y:S01]  /*4a60*/  @!P2 SHF.R.U32.HI R21, RZ, 0x1, R103 ;  /* 0x00000001ff15a819 */ /* 0x000fe20000011667 */
[C---:B------:R-:W-:Y:S01]  /*4a70*/  FFMA.FTZ R22, R56.reuse, R31, R29 ;  /* 0x0000001f38167223 */ /* 0x040fe2000001001d */
[----:B------:R-:W-:Y:S01]  /*4a80*/  LDS.128 R36, [R36.X16+0x40] ;  /* 0x0000400024247984 */ /* 0x000fe2000000cc00 */
[----:B------:R-:W-:Y:S01]  /*4a90*/  @P1 FFMA.FTZ R56, R56, R25, -R20 ;  /* 0x0000001938381223 */ /* 0x000fe20000010814 */
[----:B------:R-:W-:Y:S01]  /*4aa0*/  LEA.HI.SX32 R20, R60, R60, 0x1b ;  /* 0x0000003c3c147211 */ /* 0x000fe200078fdaff */
[----:B------:R-:W-:Y:S01]  /*4ab0*/  @P1 FADD.FTZ R58, R58, R33 ;  /* 0x000000213a3a1221 */ /* 0x000fe20000010000 */
[----:B------:R-:W-:Y:S01]  /*4ac0*/  FSEL R57, R23, R26, !P1 ;  /* 0x0000001a17397208 */ /* 0x000fe20004800000 */
[----:B------:R-:W-:Y:S01]  /*4ad0*/  @P1 FADD.FTZ R59, R59, R22 ;  /* 0x000000163b3b1221 */ /* 0x000fe20000010000 */
        /* <DEDUP_REMOVED lines=41> */
[----:B------:R-:W-:Y:S02]  /*4d70*/  FADD.FTZ R71, R71, R68 ;  /* 0x0000004447477221 */ /* 0x000fe40000010000 */
[----:B--2---:R-:W-:Y:S01]  /*4d80*/  FMUL.FTZ R68, R64, R73 ;  /* 0x0000004940447220 */ /* 0x004fe20000410000 */
[----:B------:R-:W-:Y:S01]  /*4d90*/  FSEL R160, R160, R63, !P1 ;  /* 0x0000003fa0a07208 */ /* 0x000fe20004800000 */
[C---:B------:R-:W-:Y:S01]  /*4da0*/  FMUL.FTZ R159, R65.reuse, R73 ;  /* 0x00000049419f7220 */ /* 0x040fe20000410000 */
[C---:B------:R-:W-:Y:S01]  /*4db0*/  FSEL R60, R65.reuse, R60, !P0 ;  /* 0x0000003c413c7208 */ /* 0x040fe20004000000 */
[----:B------:R0:W1:Y:S01]  /*4dc0*/  SHFL.UP PT, R63, R58, 0x1, RZ ;  /* 0x042000003a3f7989 */ /* 0x00006200000e00ff */
[----:B------:R-:W-:-:S02]  /*4dd0*/  FFMA.FTZ R65, R65, R72, -R68 ;  /* 0x0000004841417223 */ /* 0x000fc40000010844 */
[-C--:B------:R-:W-:Y:S02]  /*4de0*/  FMUL.FTZ R68, R71, R73.reuse ;  /* 0x0000004947447220 */ /* 0x080fe40000410000 */
[C---:B0-----:R-:W-:Y:S01]  /*4df0*/  FMUL.FTZ R58, R69.reuse, R73 ;  /* 0x00000049453a7220 */ /* 0x041fe20000410000 */
[----:B------:R-:W0:Y:S01]  /*4e00*/  SHFL.UP PT, R59, R59, 0x1, RZ ;  /* 0x042000003b3b7989 */ /* 0x000e2200000e00ff */
[-C--:B------:R-:W-:Y:S01]  /*4e10*/  FFMA.FTZ R73, R69, R72.reuse, -R68 ;  /* 0x0000004845497223 */ /* 0x080fe20000010844 */
[----:B------:R-:W-:Y:S01]  /*4e20*/  BSSY B0, `(.L_x_519) ;  /* 0x000002b000007945 */ /* 0x000fe20003800000 */
[----:B------:R-:W-:Y:S01]  /*4e30*/  FFMA.FTZ R58, R71, R72, R58 ;  /* 0x00000048473a7223 */ /* 0x000fe2000001003a */
[----:B------:R2:W3:Y:S01]  /*4e40*/  SHFL.UP PT, R62, R56, 0x1, RZ ;  /* 0x04200000383e7989 */ /* 0x0004e200000e00ff */
[----:B------:R-:W-:-:S03]  /*4e50*/  FSEL R61, R64, R61, !P0 ;  /* 0x0000003d403d7208 */ /* 0x000fc60004000000 */
[----:B------:R2:W4:Y:S01]  /*4e60*/  SHFL.UP PT, R67, R57, 0x1, RZ ;  /* 0x0420000039437989 */ /* 0x00052200000e00ff */
[----:B------:R-:W-:Y:S01]  /*4e70*/  FFMA.FTZ R64, R64, R72, R159 ;  /* 0x0000004840407223 */ /* 0x000fe2000001009f */
[----:B------:R-:W-:Y:S01]  /*4e80*/  FSEL R66, R69, R66, !P0 ;  /* 0x0000004245427208 */ /* 0x000fe20004000000 */
[----:B------:R-:W-:Y:S01]  /*4e90*/  FADD.FTZ R73, R74, R73 ;  /* 0x000000494a497221 */ /* 0x000fe20000010000 */
[----:B------:R-:W-:Y:S01]  /*4ea0*/  FSEL R71, R71, R160, !P0 ;  /* 0x000000a047477208 */ /* 0x000fe20004000000 */
[----:B------:R-:W-:Y:S01]  /*4eb0*/  FADD.FTZ R58, R75, R58 ;  /* 0x0000003a4b3a7221 */ /* 0x000fe20000010000 */
[----:B------:R-:W-:Y:S05]  /*4ec0*/  @!P2 BRA `(.L_x_520) ;  /* 0x000001000000a947 */ /* 0x000fea0003800000 */
[----:B------:R-:W-:Y:S01]  /*4ed0*/  ISETP.NE.AND P0, PT, R101, RZ, PT ;  /* 0x000000ff6500720c */ /* 0x000fe20003f05270 */
[C---:B----4-:R-:W-:Y:S02]  /*4ee0*/  FMUL.FTZ R65, R67.reuse, R71 ;  /* 0x0000004743417220 */ /* 0x050fe40000410000 */
[C---:B------:R-:W-:Y:S02]  /*4ef0*/  FMUL.FTZ R64, R67.reuse, R66 ;  /* 0x0000004243407220 */ /* 0x040fe40000410000 */
[----:B--2---:R-:W-:-:S02]  /*4f00*/  FMUL.FTZ R57, R67, R61 ;  /* 0x0000003d43397220 */ /* 0x004fc40000410000 */
[----:B------:R-:W-:Y:S02]  /*4f10*/  FMUL.FTZ R56, R67, R60 ;  /* 0x0000003c43387220 */ /* 0x000fe40000410000 */
[C---:B---3--:R-:W-:Y:S02]  /*4f20*/  FFMA.FTZ R58, R62.reuse, R66, -R65 ;  /* 0x000000423e3a7223 */ /* 0x048fe40000010841 */
[C---:B------:R-:W-:Y:S02]  /*4f30*/  FFMA.FTZ R64, R62.reuse, R71, R64 ;  /* 0x000000473e407223 */ /* 0x040fe40000010040 */
[C---:B------:R-:W-:Y:S02]  /*4f40*/  @P0 FFMA.FTZ R60, R62.reuse, R60, -R57 ;  /* 0x0000003c3e3c0223 */ /* 0x040fe40000010839 */
[----:B------:R-:W-:Y:S02]  /*4f50*/  @P0 FFMA.FTZ R61, R62, R61, R56 ;  /* 0x0000003d3e3d0223 */ /* 0x000fe40000010038 */
[----:B-1----:R-:W-:Y:S01]  /*4f60*/  @P0 FADD.FTZ R66, R63, R58 ;  /* 0x0000003a3f420221 */ /* 0x002fe20000010000 */
[----:B------:R-:W-:Y:S01]  /*4f70*/  MOV R62, R60 ;  /* 0x0000003c003e7202 */ /* 0x000fe20000000f00 */
[----:B0-----:R-:W-:Y:S01]  /*4f80*/  @P0 FADD.FTZ R71, R59, R64 ;  /* 0x000000403b470221 */ /* 0x001fe20000010000 */
[----:B------:R-:W-:-:S02]  /*4f90*/  MOV R67, R61 ;  /* 0x0000003d00437202 */ /* 0x000fc40000000f00 */
[----:B------:R-:W-:Y:S02]  /*4fa0*/  MOV R63, R66 ;  /* 0x00000042003f7202 */ /* 0x000fe40000000f00 */
[----:B------:R-:W-:Y:S01]  /*4fb0*/  MOV R59, R71 ;  /* 0x00000047003b7202 */ /* 0x000fe20000000f00 */
[----:B------:R-:W-:Y:S05]  /*4fc0*/  BRA `(.L_x_521) ;  /* 0x0000010000007947 */ /* 0x000fea0003800000 */
.L_x_520:
[----:B------:R-:W-:Y:S01]  /*4fd0*/  ISETP.NE.AND P0, PT, R101, RZ, PT ;  /* 0x000000ff6500720c */ /* 0x000fe20003f05270 */
[C---:B--2---:R-:W-:Y:S02]  /*4fe0*/  FMUL.FTZ R57, R64.reuse, R55 ;  /* 0x0000003740397220 */ /* 0x044fe40000410000 */
[CC--:B------:R-:W-:Y:S02]  /*4ff0*/  FMUL.FTZ R66, R64.reuse, R54.reuse ;  /* 0x0000003640427220 */ /* 0x0c0fe40000410000 */
[----:B------:R-:W-:Y:S02]  /*5000*/  FMUL.FTZ R56, R64, R53 ;  /* 0x0000003540387220 */ /* 0x000fe40000410000 */
[----:B------:R-:W-:-:S02]  /*5010*/  FFMA.FTZ R60, R65, R54, -R57 ;  /* 0x00000036413c7223 */ /* 0x000fc40000010839 */
[----:B------:R-:W-:Y:S02]  /*5020*/  FMUL.FTZ R64, R64, R52 ;  /* 0x0000003440407220 */ /* 0x000fe40000410000 */
[C---:B------:R-:W-:Y:S02]  /*5030*/  FFMA.FTZ R57, R65.reuse, R55, R66 ;  /* 0x0000003741397223 */ /* 0x040fe40000010042 */
[----:B------:R2:W-:Y:S01]  /*5040*/  @!P0 STS.128 [0x4250], R52 ;  /* 0x00425034ff008388 */ /* 0x0005e20000000c00 */
[----:B-1----:R-:W-:Y:S02]  /*5050*/  @!P0 MOV R63, R54 ;  /* 0x00000036003f8202 */ /* 0x002fe40000000f00 */
[-C--:B---3--:R-:W-:Y:S02]  /*5060*/  @!P0 MOV R62, R52.reuse ;  /* 0x00000034003e8202 */ /* 0x088fe40000000f00 */
[----:B----4-:R-:W-:Y:S02]  /*5070*/  @!P0 MOV R67, R53 ;  /* 0x0000003500438202 */ /* 0x010fe40000000f00 */
[----:B0-----:R-:W-:Y:S01]  /*5080*/  @!P0 MOV R59, R55 ;  /* 0x00000037003b8202 */ /* 0x001fe20000000f00 */
[----:B--2---:R-:W-:-:S02]  /*5090*/  FFMA.FTZ R52, R65, R52, -R56 ;  /* 0x0000003441347223 */ /* 0x004fc40000010838 */
[----:B------:R-:W-:Y:S02]  /*50a0*/  FFMA.FTZ R53, R65, R53, R64 ;  /* 0x0000003541357223 */ /* 0x000fe40000010040 */
[----:B------:R-:W-:Y:S02]  /*50b0*/  FADD.FTZ R54, R73, R60 ;  /* 0x0000003c49367221 */ /* 0x000fe40000010000 */
[----:B------:R-:W-:Y:S02]  /*50c0*/  FADD.FTZ R55, R58, R57 ;  /* 0x000000393a377221 */ /* 0x000fe40000010000 */
.L_x_521:
[----:B------:R-:W-:Y:S05]  /*50d0*/  BSYNC B0 ;  /* 0x0000000000007941 */ /* 0x000fea0003800000 */
.L_x_519:
        /* <DEDUP_REMOVED lines=122> */
.L_x_523:
[----:B------:R-:W-:Y:S05]  /*5880*/  BSYNC B0 ;  /* 0x0000000000007941 */ /* 0x000fea0003800000 */
.L_x_522:
[-C--:B-1---5:R-:W-:Y:S01]  /*5890*/  FMUL.FTZ R53, R21, R115.reuse ;  /* 0x0000007315357220 */ /* 0x0a2fe20000410000 */
[----:B------:R-:W-:Y:S01]  /*58a0*/  IADD3 R129, R129, 0x1, RZ ;  /* 0x0000000181817810 */ /* 0x000fe20007ffe0ff */
[-C--:B------:R-:W-:Y:S02]  /*58b0*/  FMUL.FTZ R52, R21, R114.reuse ;  /* 0x0000007215347220 */ /* 0x080fe40000410000 */
[-C--:B------:R-:W-:Y:S01]  /*58c0*/  FMUL.FTZ R55, R23, R115.reuse ;  /* 0x0000007317377220 */ /* 0x080fe20000410000 */
[----:B------:R-:W-:Y:S01]  /*58d0*/  ISETP.GE.AND P0, PT, R129, c[0x0][0x16c], PT ;  /* 0x00005b0081007a0c */ /* 0x000fe20003f06270 */
[-C--:B------:R-:W-:Y:S02]  /*58e0*/  FMUL.FTZ R23, R23, R114.reuse ;  /* 0x0000007217177220 */ /* 0x080fe40000410000 */
[C---:B------:R-:W-:Y:S02]  /*58f0*/  FFMA.FTZ R21, R20.reuse, R114, -R53 ;  /* 0x0000007214157223 */ /* 0x040fe40000010835 */
[----:B------:R-:W-:-:S02]  /*5900*/  FFMA.FTZ R53, R20, R115, R52 ;  /* 0x0000007314357223 */ /* 0x000fc40000010034 */
[CC--:B------:R-:W-:Y:S02]  /*5910*/  FFMA.FTZ R20, R22.reuse, R114.reuse, -R55 ;  /* 0x0000007216147223 */ /* 0x0c0fe40000010837 */
[-C--:B------:R-:W-:Y:S02]  /*5920*/  FFMA.FTZ R22, R22, R115.reuse, R23 ;  /* 0x0000007316167223 */ /* 0x080fe40000010017 */
[CC--:B------:R-:W-:Y:S02]  /*5930*/  FMUL.FTZ R23, R25.reuse, R115.reuse ;  /* 0x0000007319177220 */ /* 0x0c0fe40000410000 */
        /* <DEDUP_REMOVED lines=9> */
[-C--:B------:R-:W-:Y:S02]  /*59d0*/  FMUL.FTZ R27, R29, R115.reuse ;  /* 0x000000731d1b7220 */ /* 0x080fe40000410000 */
[CC--:B------:R-:W-:Y:S02]  /*59e0*/  FMUL.FTZ R31, R33.reuse, R115.reuse ;  /* 0x00000073211f7220 */ /* 0x0c0fe40000410000 */
[-C--:B------:R-:W-:Y:S02]  /*59f0*/  FMUL.FTZ R54, R33, R114.reuse ;  /* 0x0000007221367220 */ /* 0x080fe40000410000 */
[-C--:B------:R-:W-:Y:S02]  /*5a00*/  FMUL.FTZ R29, R29, R114.reuse ;  /* 0x000000721d1d7220 */ /* 0x080fe40000410000 */
[C---:B------:R-:W-:Y:S02]  /*5a10*/  FMUL.FTZ R33, R35.reuse, R115 ;  /* 0x0000007323217220 */ /* 0x040fe40000410000 */
[----:B------:R-:W-:-:S02]  /*5a20*/  FMUL.FTZ R56, R35, R114 ;  /* 0x0000007223387220 */ /* 0x000fc40000410000 */
[CC--:B------:R-:W-:Y:S02]  /*5a30*/  FMUL.FTZ R35, R37.reuse, R115.reuse ;  /* 0x0000007325237220 */ /* 0x0c0fe40000410000 */
[-C--:B------:R-:W-:Y:S02]  /*5a40*/  FMUL.FTZ R128, R37, R114.reuse ;  /* 0x0000007225807220 */ /* 0x080fe40000410000 */
[CC--:B------:R-:W-:Y:S02]  /*5a50*/  FMUL.FTZ R37, R39.reuse, R115.reuse ;  /* 0x0000007327257220 */ /* 0x0c0fe40000410000 */
[CC--:B------:R-:W-:Y:S02]  /*5a60*/  FFMA.FTZ R27, R28.reuse, R114.reuse, -R27 ;  /* 0x000000721c1b7223 */ /* 0x0c0fe4000001081b */
[----:B------:R-:W-:Y:S02]  /*5a70*/  FMUL.FTZ R39, R39, R114 ;  /* 0x0000007227277220 */ /* 0x000fe40000410000 */
[----:B------:R-:W-:-:S02]  /*5a80*/  FFMA.FTZ R28, R28, R115, R29 ;  /* 0x000000731c1c7223 */ /* 0x000fc4000001001d */
[CC--:B------:R-:W-:Y:S02]  /*5a90*/  FFMA.FTZ R29, R30.reuse, R114.reuse, -R55 ;  /* 0x000000721e1d7223 */ /* 0x0c0fe40000010837 */
[-C--:B------:R-:W-:Y:S02]  /*5aa0*/  FFMA.FTZ R52, R30, R115.reuse, R52 ;  /* 0x000000731e347223 */ /* 0x080fe40000010034 */
[C---:B------:R-:W-:Y:S02]  /*5ab0*/  FFMA.FTZ R30, R38.reuse, R114, -R37 ;  /* 0x00000072261e7223 */ /* 0x040fe40000010825 */
[-C--:B------:R-:W-:Y:S02]  /*5ac0*/  FFMA.FTZ R37, R38, R115.reuse, R39 ;  /* 0x0000007326257223 */ /* 0x080fe40000010027 */
[-C--:B------:R-:W-:Y:S02]  /*5ad0*/  FMUL.FTZ R55, R43, R115.reuse ;  /* 0x000000732b377220 */ /* 0x080fe40000410000 */
[----:B------:R-:W-:-:S02]  /*5ae0*/  FMUL.FTZ R39, R41, R115 ;  /* 0x0000007329277220 */ /* 0x000fc40000410000 */
[CC--:B------:R-:W-:Y:S02]  /*5af0*/  FFMA.FTZ R33, R34.reuse, R114.reuse, -R33 ;  /* 0x0000007222217223 */ /* 0x0c0fe40000010821 */
[-C--:B------:R-:W-:Y:S02]  /*5b00*/  FFMA.FTZ R56, R34, R115.reuse, R56 ;  /* 0x0000007322387223 */ /* 0x080fe40000010038 */
[CC--:B------:R-:W-:Y:S02]  /*5b10*/  FFMA.FTZ R31, R32.reuse, R114.reuse, -R31 ;  /* 0x00000072201f7223 */ /* 0x0c0fe4000001081f */
[----:B------:R-:W-:Y:S02]  /*5b20*/  FFMA.FTZ R54, R32, R115, R54 ;  /* 0x0000007320367223 */ /* 0x000fe40000010036 */
[-C--:B------:R-:W-:Y:S02]  /*5b30*/  FFMA.FTZ R34, R42, R114.reuse, -R55 ;  /* 0x000000722a227223 */ /* 0x080fe40000010837 */
[----:B------:R-:W-:-:S02]  /*5b40*/  FFMA.FTZ R32, R40, R114, -R39 ;  /* 0x0000007228207223 */ /* 0x000fc40000010827 */
[-C--:B------:R-:W-:Y:S02]  /*5b50*/  FMUL.FTZ R55, R47, R115.reuse ;  /* 0x000000732f377220 */ /* 0x080fe40000410000 */
[-C--:B------:R-:W-:Y:S02]  /*5b60*/  FMUL.FTZ R39, R45, R115.reuse ;  /* 0x000000732d277220 */ /* 0x080fe40000410000 */
[-C--:B------:R-:W-:Y:S02]  /*5b70*/  FMUL.FTZ R47, R47, R114.reuse ;  /* 0x000000722f2f7220 */ /* 0x080fe40000410000 */
[CC--:B------:R-:W-:Y:S02]  /*5b80*/  FFMA.FTZ R35, R36.reuse, R114.reuse, -R35 ;  /* 0x0000007224237223 */ /* 0x0c0fe40000010823 */
[----:B------:R-:W-:Y:S02]  /*5b90*/  FFMA.FTZ R128, R36, R115, R128 ;  /* 0x0000007324807223 */ /* 0x000fe40000010080 */
[----:B------:R-:W-:-:S02]  /*5ba0*/  FFMA.FTZ R38, R46, R114, -R55 ;  /* 0x000000722e267223 */ /* 0x000fc40000010837 */
[-C--:B------:R-:W-:Y:S02]  /*5bb0*/  FMUL.FTZ R41, R41, R114.reuse ;  /* 0x0000007229297220 */ /* 0x080fe40000410000 */
[-C--:B------:R-:W-:Y:S02]  /*5bc0*/  FFMA.FTZ R36, R44, R114.reuse, -R39 ;  /* 0x000000722c247223 */ /* 0x080fe40000010827 */
[-C--:B------:R-:W-:Y:S02]  /*5bd0*/  FFMA.FTZ R46, R46, R115.reuse, R47 ;  /* 0x000000732e2e7223 */ /* 0x080fe4000001002f */
[-C--:B------:R-:W-:Y:S02]  /*5be0*/  FMUL.FTZ R39, R49, R115.reuse ;  /* 0x0000007331277220 */ /* 0x080fe40000410000 */
[----:B------:R-:W-:Y:S02]  /*5bf0*/  FMUL.FTZ R47, R51, R115 ;  /* 0x00000073332f7220 */ /* 0x000fe40000410000 */
[----:B------:R-:W-:-:S02]  /*5c00*/  FMUL.FTZ R43, R43, R114 ;  /* 0x000000722b2b7220 */ /* 0x000fc40000410000 */
[-C--:B------:R-:W-:Y:S02]  /*5c10*/  FMUL.FTZ R45, R45, R114.reuse ;  /* 0x000000722d2d7220 */ /* 0x080fe40000410000 */
[-C--:B------:R-:W-:Y:S02]  /*5c20*/  FMUL.FTZ R49, R49, R114.reuse ;  /* 0x0000007231317220 */ /* 0x080fe40000410000 */
[-C--:B------:R-:W-:Y:S02]  /*5c30*/  FMUL.FTZ R51, R51, R114.reuse ;  /* 0x0000007233337220 */ /* 0x080fe40000410000 */
[-C--:B------:R-:W-:Y:S02]  /*5c40*/  FFMA.FTZ R41, R40, R115.reuse, R41 ;  /* 0x0000007328297223 */ /* 0x080fe40000010029 */
[----:B------:R-:W-:Y:S02]  /*5c50*/  FFMA.FTZ R40, R48, R114, -R39 ;  /* 0x0000007230287223 */ /* 0x000fe40000010827 */
[----:B------:R-:W-:-:S02]  /*5c60*/  FFMA.FTZ R43, R42, R115, R43 ;  /* 0x000000732a2b7223 */ /* 0x000fc4000001002b */
        /* <DEDUP_REMOVED lines=55> */
.L_x_518:
[----:B------:R-:W-:Y:S01]  /*5fe0*/  BAR.SYNC.DEFER_BLOCKING 0x0 ;  /* 0x0000000000007b1d */ /* 0x000fe20000010000 */
[----:B------:R-:W-:Y:S01]  /*5ff0*/  LEA R0, R101, R102, 0x2 ;  /* 0x0000006665007211 */ /* 0x000fe200078e10ff */
[----:B------:R-:W-:Y:S01]  /*6000*/  IMAD R20, R104, c[0x0][0x200], RZ ;  /* 0x0000800068147a24 */ /* 0x000fe200078e02ff */
[----:B------:R-:W-:Y:S01]  /*6010*/  SHF.L.U32 R2, R100, 0xb, RZ ;  /* 0x0000000b64027819 */ /* 0x000fe200000006ff */
[----:B------:R-:W-:-:S02]  /*6020*/  IMAD R38, R104, c[0x0][0x1f0], RZ ;  /* 0x00007c0068267a24 */ /* 0x000fc400078e02ff */
[C---:B------:R-:W-:Y:S01]  /*6030*/  IMAD R39, R105.reuse, c[0x0][0x204], R20 ;  /* 0x0000810069277a24 */ /* 0x040fe200078e0214 */
[----:B------:R-:W-:Y:S01]  /*6040*/  SHF.R.S32.HI R3, RZ, 0x1f, R2 ;  /* 0x0000001fff037819 */ /* 0x000fe20000011402 */
[C---:B------:R-:W-:Y:S02]  /*6050*/  IMAD R41, R105.reuse, c[0x0][0x1f4], R38 ;  /* 0x00007d0069297a24 */ /* 0x040fe400078e0226 */
[----:B------:R-:W-:Y:S02]  /*6060*/  IMAD R40, R108, c[0x0][0x208], RZ ;  /* 0x000082006c287a24 */ /* 0x000fe400078e02ff */
[----:B------:R-:W-:-:S04]  /*6070*/  IMAD.WIDE.U32 R36, R105, c[0x0][0x200], R2 ;  /* 0x0000800069247a25 */ /* 0x000fc800078e0002 */
[----:B------:R-:W-:Y:S01]  /*6080*/  IMAD R42, R108, c[0x0][0x1f8], RZ ;  /* 0x00007e006c2a7a24 */ /* 0x000fe200078e02ff */
[----:B------:R-:W-:Y:S01]  /*6090*/  IADD3 R37, R37, R39, RZ ;  /* 0x0000002725257210 */ /* 0x000fe20007ffe0ff */
[----:B------:R-:W-:-:S04]  /*60a0*/  IMAD.WIDE.U32 R38, R105, c[0x0][0x1f0], R2 ;  /* 0x00007c0069267a25 */ /* 0x000fc800078e0002 */
[----:B------:R-:W-:Y:S01]  /*60b0*/  IMAD.WIDE.U32 R36, R109, c[0x0][0x208], R36 ;  /* 0x000082006d247a25 */ /* 0x000fe200078e0024 */
[----:B------:R-:W-:Y:S01]  /*60c0*/  IADD3 R41, R39, R41, RZ ;  /* 0x0000002927297210 */ /* 0x000fe20007ffe0ff */
[----:B------:R-:W-:Y:S02]  /*60d0*/  STS.128 [R0.X16], R12 ;  /* 0x0000000c00007388 */ /* 0x000fe4000000cc00 */
[C---:B------:R-:W-:Y:S01]  /*60e0*/  IMAD R39, R109.reuse, c[0x0][0x20c], R40 ;  /* 0x000083006d277a24 */ /* 0x040fe200078e0228 */
[----:B------:R-:W-:Y:S01]  /*60f0*/  MOV R40, R38 ;  /* 0x0000002600287202 */ /* 0x000fe20000000f00 */
[----:B------:R-:W-:Y:S01]  /*6100*/  STS.128 [R0.X16+0x10], R4 ;  /* 0x0000100400007388 */ /* 0x000fe2000000cc00 */
[----:B------:R-:W-:Y:S01]  /*6110*/  LEA R38, P0, R36, c[0x0][0x258], 0x2 ;  /* 0x0000960024267a11 */ /* 0x000fe200078010ff */
[----:B------:R-:W-:Y:S01]  /*6120*/  IMAD R43, R109, c[0x0][0x1fc], R42 ;  /* 0x00007f006d2b7a24 */ /* 0x000fe200078e022a */
        /* <DEDUP_REMOVED lines=24> */
[----:B------:R-:W-:Y:S01]  /*62b0*/  IMAD.WIDE.U32 R2, R105, c[0x0][0x210], R2 ;  /* 0x0000840069027a25 */ /* 0x000fe200078e0002 */
[----:B------:R-:W-:-:S02]  /*62c0*/  IADD3 R100, R100, 0x1, RZ ;  /* 0x0000000164647810 */ /* 0x000fc40007ffe0ff */
[----:B------:R-:W-:Y:S02]  /*62d0*/  IADD3 R94, P1, R94, 0x4000, RZ ;  /* 0x000040005e5e7810 */ /* 0x000fe40007f3e0ff */
[----:B------:R-:W-:Y:S02]  /*62e0*/  IADD3 R98, P2, R98, 0x2000, RZ ;  /* 0x0000200062627810 */ /* 0x000fe40007f5e0ff */
[----:B------:R-:W-:Y:S02]  /*62f0*/  IADD3 R96, P3, R96, 0x2000, RZ ;  /* 0x0000200060607810 */ /* 0x000fe40007f7e0ff */
[----:B------:R-:W-:Y:S02]  /*6300*/  IADD3.X R93, RZ, R93, RZ, P1, !PT ;  /* 0x0000005dff5d7210 */ /* 0x000fe40000ffe4ff */
        /* <DEDUP_REMOVED lines=15> */
[----:B------:R-:W-:Y:S02]  /*6400*/  FMUL.FTZ R39, R31, -1.4426950216293334961 ;  /* 0xbfb8aa3b1f277820 */ /* 0x000fe40000410000 */
[----:B-1----:R-:W-:Y:S02]  /*6410*/  FMUL.FTZ R40, R24, -1.4426950216293334961 ;  /* 0xbfb8aa3b18287820 */ /* 0x002fe40000410000 */
[----:B------:R-:W-:Y:S02]  /*6420*/  FMUL.FTZ R41, R25, -1.4426950216293334961 ;  /* 0xbfb8aa3b19297820 */ /* 0x000fe40000410000 */
[----:B--2---:R-:W-:Y:S01]  /*6430*/  FMUL.FTZ R47, R23, -1.4426950216293334961 ;  /* 0xbfb8aa3b172f7820 */ /* 0x004fe20000410000 */
[----:B------:R-:W1:Y:S01]  /*6440*/  MUFU.EX2 R37, R37 ;  /* 0x0000002500257308 */ /* 0x000e620000000800 */
[----:B------:R-:W-:-:S02]  /*6450*/  FMUL.FTZ R42, R26, -1.4426950216293334961 ;  /* 0xbfb8aa3b1a2a7820 */ /* 0x000fc40000410000 */
[----:B------:R-:W-:Y:S02]  /*6460*/  FMUL.FTZ R46, R22, -1.4426950216293334961 ;  /* 0xbfb8aa3b162e7820 */ /* 0x000fe40000410000 */
[----:B------:R-:W-:Y:S02]  /*6470*/  FMUL.FTZ R43, R27, -1.4426950216293334961 ;  /* 0xbfb8aa3b1b2b7820 */ /* 0x000fe40000410000 */
[----:B------:R-:W-:Y:S01]  /*6480*/  FMUL.FTZ R45, R21, -1.4426950216293334961 ;  /* 0xbfb8aa3b152d7820 */ /* 0x000fe20000410000 */
[----:B------:R-:W2:Y:S01]  /*6490*/  MUFU.EX2 R38, R38 ;  /* 0x0000002600267308 */ /* 0x000ea20000000800 */
[----:B------:R-:W-:Y:S02]  /*64a0*/  FMUL.FTZ R44, R20, -1.4426950216293334961 ;  /* 0xbfb8aa3b142c7820 */ /* 0x000fe40000410000 */
[----:B0-----:R-:W-:Y:S02]  /*64b0*/  FADD.FTZ R36, R36, 1 ;  /* 0x3f80000024247421 */ /* 0x001fe40000010000 */
[----:B---3--:R-:W-:-:S02]  /*64c0*/  FMUL.FTZ R48, R32, -1.4426950216293334961 ;  /* 0xbfb8aa3b20307820 */ /* 0x008fc40000410000 */
[----:B------:R-:W-:Y:S01]  /*64d0*/  FMUL.FTZ R49, R33, -1.4426950216293334961 ;  /* 0xbfb8aa3b21317820 */ /* 0x000fe20000410000 */
[----:B------:R-:W0:Y:S01]  /*64e0*/  MUFU.EX2 R39, R39 ;  /* 0x0000002700277308 */ /* 0x000e220000000800 */
[----:B------:R-:W-:Y:S02]  /*64f0*/  FMUL.FTZ R50, R34, -1.4426950216293334961 ;  /* 0xbfb8aa3b22327820 */ /* 0x000fe40000410000 */
[----:B------:R-:W-:Y:S02]  /*6500*/  FMUL.FTZ R51, R35, -1.4426950216293334961 ;  /* 0xbfb8aa3b23337820 */ /* 0x000fe40000410000 */
[----:B-1----:R-:W-:-:S03]  /*6510*/  FADD.FTZ R37, R37, 1 ;  /* 0x3f80000025257421 */ /* 0x002fc60000010000 */
        /* <DEDUP_REMOVED lines=18> */
[----:B------:R0:W1:Y:S01]  /*6640*/  MUFU.RCP R52, R37 ;  /* 0x0000002500347308 */ /* 0x0000620000001000 */
[----:B--2---:R-:W-:-:S07]  /*6650*/  FADD.FTZ R44, R44, 1 ;  /* 0x3f8000002c2c7421 */ /* 0x004fce0000010000 */
[----:B------:R-:W2:Y:S01]  /*6660*/  MUFU.EX2 R48, R48 ;  /* 0x0000003000307308 */ /* 0x000ea20000000800 */
[----:B0-----:R-:W-:-:S04]  /*6670*/  FMUL.FTZ R37, R28, R53 ;  /* 0x000000351c257220 */ /* 0x001fc80000410000 */
[----:B------:R-:W-:-:S03]  /*6680*/  FMUL.FTZ R12, R37, R12 ;  /* 0x0000000c250c7220 */ /* 0x000fc60000410000 */
[----:B------:R-:W0:Y:S01]  /*6690*/  MUFU.EX2 R49, R49 ;  /* 0x0000003100317308 */ /* 0x000e220000000800 */
[----:B-1----:R-:W-:-:S04]  /*66a0*/  FMUL.FTZ R28, R29, R52 ;  /* 0x000000341d1c7220 */ /* 0x002fc80000410000 */
[----:B------:R-:W-:-:S03]  /*66b0*/  FMUL.FTZ R13, R28, R13 ;  /* 0x0000000d1c0d7220 */ /* 0x000fc60000410000 */
        /* <DEDUP_REMOVED lines=12> */
[----:B-1----:R-:W-:-:S04]  /*6780*/  FMUL.FTZ R30, R31, R54 ;  /* 0x000000361f1e7220 */ /* 0x002fc80000410000 */
[----:B------:R-:W-:Y:S01]  /*6790*/  FMUL.FTZ R15, R30, R15 ;  /* 0x0000000f1e0f7220 */ /* 0x000fe20000410000 */
[----:B------:R-:W-:Y:S01]  /*67a0*/  BAR.SYNC.DEFER_BLOCKING 0x0 ;  /* 0x0000000000007b1d */ /* 0x000fe20000010000 */
[----:B--2---:R-:W-:-:S05]  /*67b0*/  FMUL.FTZ R29, R24, R57 ;  /* 0x00000039181d7220 */ /* 0x004fca0000410000 */
[----:B------:R-:W1:Y:S01]  /*67c0*/  MUFU.RCP R58, R47 ;  /* 0x0000002f003a7308 */ /* 0x000e620000001000 */
[----:B------:R-:W-:Y:S02]  /*67d0*/  FMUL.FTZ R4, R29, R4 ;  /* 0x000000041d047220 */ /* 0x000fe40000410000 */
[----:B0-----:R-:W-:-:S05]  /*67e0*/  FMUL.FTZ R24, R25, R56 ;  /* 0x0000003819187220 */ /* 0x001fca0000410000 */
[----:B------:R-:W0:Y:S01]  /*67f0*/  MUFU.RCP R59, R42 ;  /* 0x0000002a003b7308 */ /* 0x000e220000001000 */
[----:B------:R-:W-:-:S07]  /*6800*/  FMUL.FTZ R5, R24, R5 ;  /* 0x0000000518057220 */ /* 0x000fce0000410000 */
[----:B------:R-:W2:Y:S01]  /*6810*/  MUFU.RCP R61, R46 ;  /* 0x0000002e003d7308 */ /* 0x000ea20000001000 */
[----:B-1----:R-:W-:Y:S01]  /*6820*/  FMUL.FTZ R24, R23, R58 ;  /* 0x0000003a17187220 */ /* 0x002fe20000410000 */
[----:B------:R-:W-:Y:S06]  /*6830*/  STS.128 [R0.X16], R12 ;  /* 0x0000000c00007388 */ /* 0x000fec000000cc00 */
[----:B------:R-:W1:Y:S01]  /*6840*/  MUFU.RCP R36, R43 ;  /* 0x0000002b00247308 */ /* 0x000e620000001000 */
[----:B0-----:R-:W-:-:S04]  /*6850*/  FMUL.FTZ R25, R26, R59 ;  /* 0x0000003b1a197220 */ /* 0x001fc80000410000 */
[----:B------:R-:W-:-:S03]  /*6860*/  FMUL.FTZ R6, R25, R6 ;  /* 0x0000000619067220 */ /* 0x000fc60000410000 */
[----:B------:R-:W0:Y:S01]  /*6870*/  MUFU.RCP R38, R45 ;  /* 0x0000002d00267308 */ /* 0x000e220000001000 */
[----:B--2---:R-:W-:-:S07]  /*6880*/  FMUL.FTZ R23, R22, R61 ;  /* 0x0000003d16177220 */ /* 0x004fce0000410000 */
[----:B------:R-:W2:Y:S01]  /*6890*/  MUFU.RCP R39, R44 ;  /* 0x0000002c00277308 */ /* 0x000ea20000001000 */
[----:B-1----:R-:W-:Y:S02]  /*68a0*/  FMUL.FTZ R26, R27, R36 ;  /* 0x000000241b1a7220 */ /* 0x002fe40000410000 */
[----:B------:R-:W-:Y:S02]  /*68b0*/  FMUL.FTZ R27, R24, R11 ;  /* 0x0000000b181b7220 */ /* 0x000fe40000410000 */
[----:B------:R-:W-:Y:S02]  /*68c0*/  FMUL.FTZ R7, R26, R7 ;  /* 0x000000071a077220 */ /* 0x000fe40000410000 */
[----:B------:R-:W-:Y:S01]  /*68d0*/  FMUL.FTZ R26, R23, R10 ;  /* 0x0000000a171a7220 */ /* 0x000fe20000410000 */
[----:B------:R-:W1:Y:S01]  /*68e0*/  MUFU.RCP R41, R48 ;  /* 0x0000003000297308 */ /* 0x000e620000001000 */
[----:B0-----:R-:W-:Y:S01]  /*68f0*/  FMUL.FTZ R22, R21, R38 ;  /* 0x0000002615167220 */ /* 0x001fe20000410000 */
[----:B------:R0:W-:Y:S01]  /*6900*/  STS.128 [R0.X16+0x10], R4 ;  /* 0x0000100400007388 */ /* 0x0001e2000000cc00 */
[----:B------:R-:W-:-:S02]  /*6910*/  IMAD R36, R104, c[0x0][0x210], RZ ;  /* 0x0000840068247a24 */ /* 0x000fc400078e02ff */
[----:B------:R-:W-:Y:S02]  /*6920*/  FMUL.FTZ R25, R22, R9 ;  /* 0x0000000916197220 */ /* 0x000fe40000410000 */
[----:B------:R-:W-:Y:S01]  /*6930*/  IMAD R37, R105, c[0x0][0x214], R36 ;  /* 0x0000850069257a24 */ /* 0x000fe200078e0224 */
[----:B------:R-:W3:Y:S01]  /*6940*/  MUFU.RCP R40, R49 ;  /* 0x0000003100287308 */ /* 0x000ee20000001000 */
[----:B--2---:R-:W-:-:S03]  /*6950*/  FMUL.FTZ R21, R20, R39 ;  /* 0x0000002714157220 */ /* 0x004fc60000410000 */
[----:B------:R-:W-:Y:S01]  /*6960*/  IADD3 R3, R3, R37, RZ ;  /* 0x0000002503037210 */ /* 0x000fe20007ffe0ff */
[----:B------:R-:W-:-:S03]  /*6970*/  FMUL.FTZ R24, R21, R8 ;  /* 0x0000000815187220 */ /* 0x000fc60000410000 */
[----:B------:R-:W2:Y:S01]  /*6980*/  MUFU.RCP R31, R50 ;  /* 0x00000032001f7308 */ /* 0x000ea20000001000 */
[----:B-1----:R-:W-:Y:S01]  /*6990*/  FMUL.FTZ R9, R32, R41 ;  /* 0x0000002920097220 */ /* 0x002fe20000410000 */
[----:B------:R-:W-:Y:S01]  /*69a0*/  STS.128 [R0.X16+0x20], R24 ;  /* 0x0000201800007388 */ /* 0x000fe2000000cc00 */
[----:B0-----:R-:W-:Y:S02]  /*69b0*/  IMAD R4, R108, c[0x0][0x218], RZ ;  /* 0x000086006c047a24 */ /* 0x001fe400078e02ff */
[----:B------:R-:W-:Y:S02]  /*69c0*/  FMUL.FTZ R16, R9, R16 ;  /* 0x0000001009107220 */ /* 0x000fe40000410000 */
[----:B------:R-:W-:Y:S01]  /*69d0*/  IMAD R5, R109, c[0x0][0x21c], R4 ;  /* 0x000087006d057a24 */ /* 0x000fe200078e0204 */
[----:B------:R-:W0:Y:S01]  /*69e0*/  MUFU.RCP R28, R51 ;  /* 0x00000033001c7308 */ /* 0x000e220000001000 */
[----:B---3--:R-:W-:Y:S02]  /*69f0*/  FMUL.FTZ R8, R33, R40 ;  /* 0x0000002821087220 */ /* 0x008fe40000410000 */
[----:B------:R-:W-:-:S04]  /*6a00*/  IMAD.WIDE.U32 R2, R109, c[0x0][0x218], R2 ;  /* 0x000086006d027a25 */ /* 0x000fc800078e0002 */
[----:B------:R-:W-:Y:S01]  /*6a10*/  FMUL.FTZ R17, R8, R17 ;  /* 0x0000001108117220 */ /* 0x000fe20000410000 */
[----:B------:R-:W-:Y:S01]  /*6a20*/  IADD3 R3, R3, R5, RZ ;  /* 0x0000000503037210 */ /* 0x000fe20007ffe0ff */
[----:B--2---:R-:W-:Y:S01]  /*6a30*/  FMUL.FTZ R11, R34, R31 ;  /* 0x0000001f220b7220 */ /* 0x004fe20000410000 */
[----:B------:R-:W-:-:S03]  /*6a40*/  LEA R4, P0, R2, c[0x0][0x270], 0x2 ;  /* 0x00009c0002047a11 */ /* 0x000fc600078010ff */
[----:B------:R-:W-:Y:S01]  /*6a50*/  FMUL.FTZ R18, R11, R18 ;  /* 0x000000120b127220 */ /* 0x000fe20000410000 */
[----:B------:R-:W-:Y:S01]  /*6a60*/  LEA.HI.X R5, R2, c[0x0][0x274], R3, 0x2, P0 ;  /* 0x00009d0002057a11 */ /* 0x000fe200000f1403 */
[----:B0-----:R-:W-:Y:S01]  /*6a70*/  FMUL.FTZ R10, R35, R28 ;  /* 0x0000001c230a7220 */ /* 0x001fe20000410000 */
[----:B------:R-:W-:-:S03]  /*6a80*/  ISETP.GE.AND P0, PT, R100, c[0x0][0x174], PT ;  /* 0x00005d0064007a0c */ /* 0x000fc60003f06270 */
[----:B------:R-:W-:-:S04]  /*6a90*/  IMAD.WIDE R2, R99, 0x10, R4 ;  /* 0x0000001063027825 */ /* 0x000fc800078e0204 */
[----:B------:R-:W-:-:S05]  /*6aa0*/  FMUL.FTZ R19, R10, R19 ;  /* 0x000000130a137220 */ /* 0x000fca0000410000 */
        /* <DEDUP_REMOVED lines=12> */
.L_x_525:
[----:B------:R-:W-:Y:S05]  /*6b70*/  EXIT ;  /* 0x000000000000794d */ /* 0x000fea0003800000 */
.L_x_527:
        /* <DEDUP_REMOVED lines=16> */
.L_x_5331:


//--------------------- .text._Z25selective_scan_fwd_kernelI32Selective_Scan_fwd_kernel_traitsILi128ELi16ELi1ELb1ELb1ELb0ELb0EfN3c107complexIfEEEEv13SSMParamsBase --------------------------
	.section	.text._Z25selective_scan_fwd_kernelI32Selective_Scan_fwd_kernel_traitsILi128ELi16ELi1ELb1ELb1ELb0ELb0EfN3c107complexIfEEEEv13SSMParamsBase,"ax",@progbits
	.sectioninfo	@"SHI_REGISTERS=164"
	.align	128
        .global         _Z25selective_scan_fwd_kernelI32Selective_Scan_fwd_kernel_traitsILi128ELi16ELi1ELb1ELb1ELb0ELb0EfN3c107complexIfEEEEv13SSMParamsBase
        .type           _Z25selective_scan_fwd_kernelI32Selective_Scan_fwd_kernel_traitsILi128ELi16ELi1ELb1ELb1ELb0ELb0EfN3c107complexIfEEEEv13SSMParamsBase,@function
        .size           _Z25selective_scan_fwd_kernelI32Selective_Scan_fwd_kernel_traitsILi128ELi16ELi1ELb1ELb1ELb0ELb0EfN3c107complexIfEEEEv13SSMParamsBase,(.L_x_5332 - _Z25selective_scan_fwd_kernelI32Selective_Scan_fwd_kernel_traitsILi128ELi16ELi1ELb1ELb1ELb0ELb0EfN3c107complexIfEEEEv13SSMParamsBase)
        .other          _Z25selective_scan_fwd_kernelI32Selective_Scan_fwd_kernel_traitsILi128ELi16ELi1ELb1ELb1ELb0ELb0EfN3c107complexIfEEEEv13SSMParamsBase,@"STO_CUDA_ENTRY STV_DEFAULT"
_Z25selective_scan_fwd_kernelI32Selective_Scan_fwd_kernel_traitsILi128ELi16ELi1ELb1ELb1ELb0ELb0EfN3c107complexIfEEEEv13SSMParamsBase:
.text._Z25selective_scan_fwd_kernelI32Selective_Scan_fwd_kernel_traitsILi128ELi16ELi1ELb1ELb1ELb0ELb0EfN3c107complexIfEEEEv13SSMParamsBase:
        /* <DEDUP_REMOVED lines=82> */
.L_x_568:
        /* <DEDUP_REMOVED lines=11> */
[----:B----4-:R0:W-:Y:S04]  /*05d0*/  STS.128 [R64.X16+0x400], R16 ;  /* 0x0004001040007388 */ /* 0x0101e8000000cc00 */
[----:B------:R1:W-:Y:S01]  /*05e0*/  STS.128 [R64.X16+0x600], R36 ;  /* 0x0006002440007388 */ /* 0x0003e2000000cc00 */
[----:B------:R-:W-:-:S06]  /*05f0*/  NOP ;  /* 0x0000000000007918 */ /* 0x000fcc0000000000 */
[----:B------:R-:W-:Y:S04]  /*0600*/  LDS.128 R20, [R0.X16+0x10] ;  /* 0x0000100000147984 */ /* 0x000fe8000000cc00 */
[----:B------:R-:W-:Y:S04]  /*0610*/  LDS.128 R24, [R0.X16+0x20] ;  /* 0x0000200000187984 */ /* 0x000fe8000000cc00 */
[----:B------:R-:W-:Y:S04]  /*0620*/  LDS.128 R28, [R0.X16+0x30] ;  /* 0x00003000001c7984 */ /* 0x000fe8000000cc00 */
[----:B------:R-:W-:Y:S04]  /*0630*/  LDS.128 R32, [R0.X16] ;  /* 0x0000000000207984 */ /* 0x000fe8000000cc00 */
[----:B------:R-:W-:Y:S06]  /*0640*/  BAR.SYNC.DEFER_BLOCKING 0x0 ;  /* 0x0000000000007b1d */ /* 0x000fec0000010000 */
[----:B0-----:R-:W2:Y:S04]  /*0650*/  LDG.E.128 R16, [R12.64] ;  /* 0x000000040c107981 */ /* 0x001ea8000c1e1d00 */
[----:B-1----:R-:W3:Y:S04]  /*0660*/  LDG.E.128 R36, [R12.64+0x200] ;  /* 0x000200040c247981 */ /* 0x002ee8000c1e1d00 */
[----:B------:R-:W4:Y:S04]  /*0670*/  LDG.E.128 R40, [R12.64+0x400] ;  /* 0x000400040c287981 */ /* 0x000f28000c1e1d00 */
[----:B------:R-:W4:Y:S01]  /*0680*/  LDG.E.128 R44, [R12.64+0x600] ;  /* 0x000600040c2c7981 */ /* 0x000f22000c1e1d00 */
[----:B------:R-:W-:Y:S01]  /*0690*/  ULDC.U8 UR6, c[0x0][0x17e] ;  /* 0x00005f8000067ab9 */ /* 0x000fe20000000000 */
[----:B------:R-:W-:Y:S02]  /*06a0*/  BSSY B0, `(.L_x_528) ;  /* 0x000003a000007945 */ /* 0x000fe40003800000 */
        /* <DEDUP_REMOVED lines=19> */
[--C-:B------:R-:W-:Y:S01]  /*07e0*/  FADD.FTZ R59, R50, R78.reuse ;  /* 0x0000004e323b7221 */ /* 0x100fe20000010000 */
[----:B------:R-:W-:Y:S01]  /*07f0*/  FSETP.GTU.FTZ.AND P2, PT, R60, 20, PT ;  /* 0x41a000003c00780b */ /* 0x000fe20003f5c000 */
[----:B------:R-:W-:Y:S01]  /*0800*/  FADD.FTZ R56, R51, R78 ;  /* 0x0000004e33387221 */ /* 0x000fe20000010000 */
[----:B------:R-:W-:-:S02]  /*0810*/  FSETP.GTU.FTZ.AND P1, PT, R61, 20, PT ;  /* 0x41a000003d00780b */ /* 0x000fc40003f3c000 */
[----:B------:R-:W-:Y:S02]  /*0820*/  FSETP.GTU.FTZ.AND P0, PT, R58, 20, PT ;  /* 0x41a000003a00780b */ /* 0x000fe40003f1c000 */
[----:B------:R-:W-:-:S03]  /*0830*/  FSETP.GTU.FTZ.AND P6, PT, R59, 20, PT ;  /* 0x41a000003b00780b */ /* 0x000fc60003fdc000 */
        /* <DEDUP_REMOVED lines=32> */
.L_x_529:
[----:B--234-:R-:W-:Y:S05]  /*0a40*/  BSYNC B0 ;  /* 0x0000000000007941 */ /* 0x01cfea0003800000 */
.L_x_528:
        /* <DEDUP_REMOVED lines=37> */
.L_x_531:
[----:B------:R-:W-:Y:S05]  /*0ca0*/  BSYNC B0 ;  /* 0x0000000000007941 */ /* 0x000fea0003800000 */
.L_x_530:
        /* <DEDUP_REMOVED lines=35> */
.L_x_533:
[----:B------:R-:W-:Y:S05]  /*0ee0*/  BSYNC B0 ;  /* 0x0000000000007941 */ /* 0x000fea0003800000 */
.L_x_532:
        /* <DEDUP_REMOVED lines=37> */
.L_x_535:
[----:B------:R-:W-:Y:S05]  /*1140*/  BSYNC B0 ;  /* 0x0000000000007941 */ /* 0x000fea0003800000 */
.L_x_534:
        /* <DEDUP_REMOVED lines=35> */
.L_x_537:
[----:B------:R-:W-:Y:S05]  /*1380*/  BSYNC B0 ;  /* 0x0000000000007941 */ /* 0x000fea0003800000 */
.L_x_536:
        /* <DEDUP_REMOVED lines=37> */
.L_x_539:
[----:B------:R-:W-:Y:S05]  /*15e0*/  BSYNC B0 ;  /* 0x0000000000007941 */ /* 0x000fea0003800000 */
.L_x_538:
        /* <DEDUP_REMOVED lines=35> */
.L_x_541:
[----:B------:R-:W-:Y:S05]  /*1820*/  BSYNC B0 ;  /* 0x0000000000007941 */ /* 0x000fea0003800000 */
.L_x_540:
        /* <DEDUP_REMOVED lines=37> */
.L_x_543:
[----:B------:R-:W-:Y:S05]  /*1a80*/  BSYNC B0 ;  /* 0x0000000000007941 */ /* 0x000fea0003800000 */
.L_x_542:
        /* <DEDUP_REMOVED lines=35> */
.L_x_545:
[----:B------:R-:W-:Y:S05]  /*1cc0*/  BSYNC B0 ;  /* 0x0000000000007941 */ /* 0x000fea0003800000 */
.L_x_544:
        /* <DEDUP_REMOVED lines=42> */
.L_x_547:
[----:B------:R-:W-:Y:S05]  /*1f70*/  BSYNC B0 ;  /* 0x0000000000007941 */ /* 0x000fea0003800000 */
.L_x_546:
        /* <DEDUP_REMOVED lines=33> */
.L_x_549:
[----:B------:R-:W-:Y:S05]  /*2190*/  BSYNC B0 ;  /* 0x0000000000007941 */ /* 0x000fea0003800000 */
.L_x_548:
        /* <DEDUP_REMOVED lines=33> */
.L_x_551:
[----:B------:R-:W-:Y:S05]  /*23b0*/  BSYNC B0 ;  /* 0x0000000000007941 */ /* 0x000fea0003800000 */
.L_x_550:
        /* <DEDUP_REMOVED lines=33> */
.L_x_553:
[----:B------:R-:W-:Y:S05]  /*25d0*/  BSYNC B0 ;  /* 0x0000000000007941 */ /* 0x000fea0003800000 */
.L_x_552:
        /* <DEDUP_REMOVED lines=33> */
.L_x_555:
[----:B------:R-:W-:Y:S05]  /*27f0*/  BSYNC B0 ;  /* 0x0000000000007941 */ /* 0x000fea0003800000 */
.L_x_554:
        /* <DEDUP_REMOVED lines=33> */
.L_x_557:
[----:B------:R-:W-:Y:S05]  /*2a10*/  BSYNC B0 ;  /* 0x0000000000007941 */ /* 0x000fea0003800000 */
.L_x_556:
        /* <DEDUP_REMOVED lines=33> */
.L_x_559:
[----:B------:R-:W-:Y:S05]  /*2c30*/  BSYNC B0 ;  /* 0x0000000000007941 */ /* 0x000fea0003800000 */
.L_x_558:
        /* <DEDUP_REMOVED lines=19> */
[----:B------:R-:W-:Y:S01]  /*2d70*/  HFMA2.MMA R102, -RZ, RZ, 0, 0 ;  /* 0x00000000ff667435 */ /* 0x000fe200000001ff */
        /* <DEDUP_REMOVED lines=16> */
.L_x_566:
        /* <DEDUP_REMOVED lines=22> */
[----:B------:R0:W4:Y:S04]  /*2fe0*/  LDG.E.128 R28, [R104.64+0x400] ;  /* 0x00040004681c7981 */ /* 0x000128000c1e1d00 */
[----:B------:R0:W4:Y:S04]  /*2ff0*/  LDG.E.128 R32, [R104.64+0x600] ;  /* 0x0006000468207981 */ /* 0x000128000c1e1d00 */
[----:B------:R0:W4:Y:S04]  /*3000*/  LDG.E.128 R36, [R104.64+0x800] ;  /* 0x0008000468247981 */ /* 0x000128000c1e1d00 */
[----:B------:R0:W4:Y:S04]  /*3010*/  LDG.E.128 R40, [R104.64+0xa00] ;  /* 0x000a000468287981 */ /* 0x000128000c1e1d00 */
[----:B------:R0:W4:Y:S04]  /*3020*/  LDG.E.128 R44, [R104.64+0xc00] ;  /* 0x000c0004682c7981 */ /* 0x000128000c1e1d00 */
[----:B------:R0:W4:Y:S01]  /*3030*/  LDG.E.128 R48, [R104.64+0xe00] ;  /* 0x000e000468307981 */ /* 0x000122000c1e1d00 */
[----:B------:R-:W-:Y:S01]  /*3040*/  SHF.L.U32 R141, R76, 0x3, RZ ;  /* 0x000000034c8d7819 */ /* 0x000fe200000006ff */
[----:B------:R-:W-:-:S03]  /*3050*/  IMAD R136, R80, c[0x0][0x1b8], RZ ;  /* 0x00006e0050887a24 */ /* 0x000fc600078e02ff */
[----:B------:R-:W-:Y:S01]  /*3060*/  LOP3.LUT R141, R141, 0xffffff00, RZ, 0xc0, !PT ;  /* 0xffffff008d8d7812 */ /* 0x000fe200078ec0ff */
[----:B------:R-:W-:-:S03]  /*3070*/  IMAD R145, R81, c[0x0][0x1bc], R136 ;  /* 0x00006f0051917a24 */ /* 0x000fc600078e0288 */
[----:B------:R-:W-:-:S04]  /*3080*/  IADD3 R143, R141, R74, RZ ;  /* 0x0000004a8d8f7210 */ /* 0x000fc80007ffe0ff */
[CC--:B------:R-:W-:Y:S02]  /*3090*/  LEA.HI.SX32 R136, R143.reuse, R143.reuse, 0x1b ;  /* 0x0000008f8f887211 */ /* 0x0c0fe400078fdaff */
[C---:B------:R-:W-:Y:S02]  /*30a0*/  IADD3 R142, R143.reuse, 0x60, RZ ;  /* 0x000000608f8e7810 */ /* 0x040fe40007ffe0ff */
[C---:B------:R-:W-:Y:S02]  /*30b0*/  IADD3 R144, R143.reuse, 0x80, RZ ;  /* 0x000000808f907810 */ /* 0x040fe40007ffe0ff */
[C---:B------:R-:W-:Y:S02]  /*30c0*/  IADD3 R146, R143.reuse, 0xa0, RZ ;  /* 0x000000a08f927810 */ /* 0x040fe40007ffe0ff */
[----:B------:R-:W-:Y:S02]  /*30d0*/  IADD3 R148, R143, 0xc0, RZ ;  /* 0x000000c08f947810 */ /* 0x000fe40007ffe0ff */
[----:B------:R-:W-:-:S02]  /*30e0*/  LEA.HI.SX32 R142, R142, R143, 0x1b ;  /* 0x0000008f8e8e7211 */ /* 0x000fc400078fdaff */
[-C--:B------:R-:W-:Y:S02]  /*30f0*/  LEA.HI.SX32 R144, R144, R143.reuse, 0x1b ;  /* 0x0000008f90907211 */ /* 0x080fe400078fdaff */
[-C--:B------:R-:W-:Y:S02]  /*3100*/  LEA.HI.SX32 R146, R146, R143.reuse, 0x1b ;  /* 0x0000008f92927211 */ /* 0x080fe400078fdaff */
[----:B------:R-:W-:Y:S01]  /*3110*/  LEA.HI.SX32 R148, R148, R143, 0x1b ;  /* 0x0000008f94947211 */ /* 0x000fe200078fdaff */
[----:B--2---:R-:W-:Y:S02]  /*3120*/  FMUL.FTZ R137, R92, 1.4426950216293334961 ;  /* 0x3fb8aa3b5c897820 */ /* 0x004fe40000410000 */
[C---:B------:R-:W-:Y:S02]  /*3130*/  FMUL.FTZ R92, R93.reuse, R62 ;  /* 0x0000003e5d5c7220 */ /* 0x040fe40000410000 */
[----:B------:R-:W-:Y:S02]  /*3140*/  FMUL.FTZ R101, R93, R65 ;  /* 0x000000415d657220 */ /* 0x000fe40000410000 */
[----:B------:R-:W-:-:S02]  /*3150*/  FMUL.RZ R103, R92, 0.15915493667125701904 ;  /* 0x3e22f9835c677820 */ /* 0x000fc4000040c000 */
[----:B------:R-:W-:Y:S02]  /*3160*/  FMUL.FTZ R92, R93, R63 ;  /* 0x0000003f5d5c7220 */ /* 0x000fe40000410000 */
[----:B------:R-:W-:Y:S01]  /*3170*/  FMUL.RZ R101, R101, 0.15915493667125701904 ;  /* 0x3e22f98365657820 */ /* 0x000fe2000040c000 */
[----:B------:R-:W-:Y:S01]  /*3180*/  MUFU.SIN R112, R103 ;  /* 0x0000006700707308 */ /* 0x000fe20000000400 */
[----:B0-----:R-:W-:Y:S02]  /*3190*/  FMUL.RZ R104, R92, 0.15915493667125701904 ;  /* 0x3e22f9835c687820 */ /* 0x001fe4000040c000 */
[----:B------:R-:W-:Y:S02]  /*31a0*/  FMUL.FTZ R92, R93, R60 ;  /* 0x0000003c5d5c7220 */ /* 0x000fe40000410000 */
[C---:B------:R-:W-:Y:S02]  /*31b0*/  FMUL.FTZ R113, R137.reuse, R62 ;  /* 0x0000003e89717220 */ /* 0x040fe40000410000 */
[C---:B------:R-:W-:Y:S01]  /*31c0*/  FMUL.FTZ R119, R137.reuse, R54 ;  /* 0x0000003689777220 */ /* 0x040fe20000410000 */
[----:B------:R-:W-:Y:S01]  /*31d0*/  MUFU.SIN R115, R101 ;  /* 0x0000006500737308 */ /* 0x000fe20000000400 */
[----:B------:R-:W-:-:S02]  /*31e0*/  FMUL.FTZ R126, R137, R59 ;  /* 0x0000003b897e7220 */ /* 0x000fc40000410000 */
[C---:B------:R-:W-:Y:S02]  /*31f0*/  FMUL.FTZ R122, R137.reuse, R57 ;  /* 0x00000039897a7220 */ /* 0x040fe40000410000 */
[C---:B------:R-:W-:Y:S02]  /*3200*/  FMUL.FTZ R110, R137.reuse, R63 ;  /* 0x0000003f896e7220 */ /* 0x040fe40000410000 */
[C---:B------:R-:W-:Y:S01]  /*3210*/  FMUL.FTZ R125, R137.reuse, R56 ;  /* 0x00000038897d7220 */ /* 0x040fe20000410000 */
[----:B------:R0:W-:Y:S01]  /*3220*/  MUFU.COS R139, R101 ;  /* 0x00000065008b7308 */ /* 0x0001e20000000000 */
[----:B---3--:R1:W-:Y:S01]  /*3230*/  STS.128 [R136.X16], R20 ;  /* 0x0000001488007388 */ /* 0x0083e2000000cc00 */
[C---:B------:R-:W-:Y:S02]  /*3240*/  FMUL.FTZ R128, R137.reuse, R58 ;  /* 0x0000003a89807220 */ /* 0x040fe40000410000 */
[C---:B------:R-:W-:Y:S02]  /*3250*/  FMUL.FTZ R108, R137.reuse, R60 ;  /* 0x0000003c896c7220 */ /* 0x040fe40000410000 */
[----:B------:R-:W-:-:S02]  /*3260*/  FMUL.FTZ R106, R137, R61 ;  /* 0x0000003d896a7220 */ /* 0x000fc40000410000 */
[----:B------:R2:W-:Y:S01]  /*3270*/  MUFU.COS R114, R103 ;  /* 0x0000006700727308 */ /* 0x0005e20000000000 */
[----:B0-----:R-:W-:Y:S02]  /*3280*/  FMUL.RZ R101, R92, 0.15915493667125701904 ;  /* 0x3e22f9835c657820 */ /* 0x001fe4000040c000 */
[----:B------:R-:W-:Y:S02]  /*3290*/  FMUL.FTZ R92, R93, R61 ;  /* 0x0000003d5d5c7220 */ /* 0x000fe40000410000 */
[----:B------:R-:W-:-:S03]  /*32a0*/  FMUL.FTZ R134, R137, R65 ;  /* 0x0000004189867220 */ /* 0x000fc60000410000 */
[----:B------:R-:W-:Y:S01]  /*32b0*/  MUFU.SIN R111, R104 ;  /* 0x00000068006f7308 */ /* 0x000fe20000000400 */
[----:B--2---:R-:W-:Y:S01]  /*32c0*/  FMUL.RZ R103, R92, 0.15915493667125701904 ;  /* 0x3e22f9835c677820 */ /* 0x004fe2000040c000 */
[----:B-1----:R-:W-:Y:S01]  /*32d0*/  IADD3 R20, R143, 0xe0, RZ ;  /* 0x000000e08f147810 */ /* 0x002fe20007ffe0ff */
[C---:B------:R-:W-:Y:S02]  /*32e0*/  FMUL.FTZ R92, R93.reuse, R58 ;  /* 0x0000003a5d5c7220 */ /* 0x040fe40000410000 */
[----:B------:R-:W-:Y:S01]  /*32f0*/  IMAD R21, R116, c[0x0][0x1c0], RZ ;  /* 0x0000700074157a24 */ /* 0x000fe200078e02ff */
[----:B------:R-:W-:Y:S01]  /*3300*/  LEA.HI.SX32 R20, R20, R143, 0x1b ;  /* 0x0000008f14147211 */ /* 0x000fe200078fdaff */
[----:B------:R-:W-:Y:S01]  /*3310*/  FMUL.FTZ R22, R93, R53 ;  /* 0x000000355d167220 */ /* 0x000fe20000410000 */
[----:B------:R0:W-:Y:S08]  /*3320*/  MUFU.COS R135, R104 ;  /* 0x0000006800877308 */ /* 0x0001f00000000000 */
[----:B------:R-:W-:Y:S01]  /*3330*/  MUFU.SIN R109, R101 ;  /* 0x00000065006d7308 */ /* 0x000fe20000000400 */
[----:B0-----:R-:W-:-:S02]  /*3340*/  FMUL.RZ R104, R92, 0.15915493667125701904 ;  /* 0x3e22f9835c687820 */ /* 0x001fc4000040c000 */
[----:B------:R-:W-:-:S04]  /*3350*/  FMUL.FTZ R92, R93, R59 ;  /* 0x0000003b5d5c7220 */ /* 0x000fc80000410000 */
[----:B------:R-:W-:Y:S01]  /*3360*/  FMUL.RZ R105, R92, 0.15915493667125701904 ;  /* 0x3e22f9835c697820 */ /* 0x000fe2000040c000 */
[----:B------:R-:W-:Y:S01]  /*3370*/  MUFU.SIN R127, R104 ;  /* 0x00000068007f7308 */ /* 0x000fe20000000400 */
[----:B------:R-:W-:-:S04]  /*3380*/  FMUL.FTZ R92, R93, R56 ;  /* 0x000000385d5c7220 */ /* 0x000fc80000410000 */
[----:B------:R-:W-:-:S03]  /*3390*/  FMUL.RZ R117, R92, 0.15915493667125701904 ;  /* 0x3e22f9835c757820 */ /* 0x000fc6000040c000 */
[----:B------:R0:W-:Y:S08]  /*33a0*/  MUFU.COS R129, R104 ;  /* 0x0000006800817308 */ /* 0x0001f00000000000 */
[----:B------:R-:W-:Y:S01]  /*33b0*/  MUFU.COS R133, R101 ;  /* 0x0000006500857308 */ /* 0x000fe20000000000 */
[----:B0-----:R-:W-:-:S04]  /*33c0*/  FMUL.FTZ R104, R93, R57 ;  /* 0x000000395d687220 */ /* 0x001fc80000410000 */
[----:B------:R-:W-:Y:S02]  /*33d0*/  FMUL.RZ R130, R104, 0.15915493667125701904 ;  /* 0x3e22f98368827820 */ /* 0x000fe4000040c000 */
[----:B------:R-:W-:Y:S01]  /*33e0*/  FMUL.FTZ R104, R93, R54 ;  /* 0x000000365d687220 */ /* 0x000fe20000410000 */
[----:B------:R-:W-:Y:S03]  /*33f0*/  MUFU.SIN R107, R103 ;  /* 0x00000067006b7308 */ /* 0x000fe60000000400 */
[----:B------:R-:W-:-:S05]  /*3400*/  FMUL.RZ R132, R104, 0.15915493667125701904 ;  /* 0x3e22f98368847820 */ /* 0x000fca000040c000 */
[----:B------:R-:W-:Y:S08]  /*3410*/  MUFU.SIN R121, R130 ;  /* 0x0000008200797308 */ /* 0x000ff00000000400 */
[----:B------:R0:W-:Y:S08]  /*3420*/  MUFU.COS R123, R130 ;  /* 0x00000082007b7308 */ /* 0x0001f00000000000 */
[----:B------:R-:W-:Y:S01]  /*3430*/  MUFU.SIN R118, R132 ;  /* 0x0000008400767308 */ /* 0x000fe20000000400 */
[----:B0-----:R-:W-:-:S04]  /*3440*/  IADD3 R130, R143, 0x20, RZ ;  /* 0x000000208f827810 */ /* 0x001fc80007ffe0ff */
[----:B------:R-:W-:-:S03]  /*3450*/  LEA.HI.SX32 R138, R130, R143, 0x1b ;  /* 0x0000008f828a7211 */ /* 0x000fc600078fdaff */
[----:B------:R0:W-:Y:S02]  /*3460*/  MUFU.COS R120, R132 ;  /* 0x0000008400787308 */ /* 0x0001e40000000000 */
[----:B----4-:R1:W-:Y:S06]  /*3470*/  STS.128 [R138.X16+0x200], R24 ;  /* 0x000200188a007388 */ /* 0x0103ec000000cc00 */
[----:B------:R-:W-:Y:S01]  /*3480*/  MUFU.COS R131, R103 ;  /* 0x0000006700837308 */ /* 0x000fe20000000000 */
[----:B0-----:R-:W-:-:S04]  /*3490*/  IADD3 R132, R143, 0x40, RZ ;  /* 0x000000408f847810 */ /* 0x001fc80007ffe0ff */
[----:B------:R-:W-:Y:S01]  /*34a0*/  LEA.HI.SX32 R140, R132, R143, 0x1b ;  /* 0x0000008f848c7211 */ /* 0x000fe200078fdaff */
[----:B------:R-:W-:Y:S02]  /*34b0*/  IMAD R143, R74, 0x7, R143 ;  /* 0x000000074a8f7824 */ /* 0x000fe400078e028f */
[----:B------:R-:W-:Y:S01]  /*34c0*/  MUFU.SIN R103, R105 ;  /* 0x0000006900677308 */ /* 0x000fe20000000400 */
[----:B------:R-:W-:Y:S01]  /*34d0*/  FMUL.FTZ R132, R137, R55 ;  /* 0x0000003789847220 */ /* 0x000fe20000410000 */
[----:B------:R0:W-:Y:S01]  /*34e0*/  STS.128 [R140.X16+0x400], R28 ;  /* 0x0004001c8c007388 */ /* 0x0001e2000000cc00 */
[----:B-1----:R-:W-:Y:S01]  /*34f0*/  IMAD R27, R102, c[0x0][0x1c4], R21 ;  /* 0x00007100661b7a24 */ /* 0x002fe200078e0215 */
[C---:B------:R-:W-:Y:S01]  /*3500*/  IADD3 R21, R143.reuse, 0x1, RZ ;  /* 0x000000018f157810 */ /* 0x040fe20007ffe0ff */
[----:B------:R-:W-:Y:S01]  /*3510*/  FMUL.RZ R26, R22, 0.15915493667125701904 ;  /* 0x3e22f983161a7820 */ /* 0x000fe2000040c000 */
[----:B------:R1:W-:Y:S01]  /*3520*/  STS.128 [R142.X16+0x600], R32 ;  /* 0x000600208e007388 */ /* 0x0003e2000000cc00 */
[----:B------:R-:W-:Y:S01]  /*3530*/  IADD3 R25, R143, 0x5, RZ ;  /* 0x000000058f197810 */ /* 0x000fe20007ffe0ff */
[----:B------:R2:W-:Y:S02]  /*3540*/  MUFU.COS R101, R105 ;  /* 0x0000006900657308 */ /* 0x0005e40000000000 */
[----:B------:R3:W-:Y:S04]  /*3550*/  STS.128 [R144.X16+0x800], R36 ;  /* 0x0008002490007388 */ /* 0x0007e8000000cc00 */
[----:B------:R-:W-:Y:S02]  /*3560*/  STS.128 [R146.X16+0xa00], R40 ;  /* 0x000a002892007388 */ /* 0x000fe4000000cc00 */
[----:B------:R-:W-:Y:S01]  /*3570*/  MUFU.SIN R92, R117 ;  /* 0x00000075005c7308 */ /* 0x000fe20000000400 */
[----:B--2---:R-:W-:Y:S01]  /*3580*/  IMAD.WIDE.U32 R104, R81, c[0x0][0x1b8], RZ ;  /* 0x00006e0051687a25 */ /* 0x004fe200078e00ff */
[----:B------:R-:W-:Y:S01]  /*3590*/  STS.128 [R148.X16+0xc00], R44 ;  /* 0x000c002c94007388 */ /* 0x000fe2000000cc00 */
[----:B0-----:R-:W-:-:S03]  /*35a0*/  IADD3 R29, R143, 0x3, RZ ;  /* 0x000000038f1d7810 */ /* 0x001fc60007ffe0ff */
[----:B------:R0:W-:Y:S01]  /*35b0*/  STS.128 [R20.X16+0xe00], R48 ;  /* 0x000e003014007388 */ /* 0x0001e2000000cc00 */
[----:B-1----:R-:W-:Y:S01]  /*35c0*/  LEA R34, R74, R141, 0x3 ;  /* 0x0000008d4a227211 */ /* 0x002fe200078e18ff */
[----:B------:R1:W-:Y:S01]  /*35d0*/  MUFU.COS R124, R117 ;  /* 0x00000075007c7308 */ /* 0x0003e20000000000 */
[----:B------:R-:W-:Y:S01]  /*35e0*/  IADD3 R105, R105, R145, RZ ;  /* 0x0000009169697210 */ /* 0x000fe20007ffe0ff */
[----:B------:R-:W-:Y:S01]  /*35f0*/  FMUL.FTZ R145, R93, R52 ;  /* 0x000000345d917220 */ /* 0x000fe20000410000 */
[----:B------:R-:W-:Y:S01]  /*3600*/  LEA.HI.SX32 R24, R21, R34, 0x1b ;  /* 0x0000002215187211 */ /* 0x000fe200078fdaff */
[----:B---3--:R-:W-:Y:S01]  /*3610*/  FMUL.FTZ R38, R137, R52 ;  /* 0x0000003489267220 */ /* 0x008fe20000410000 */
[-C--:B------:R-:W-:Y:S01]  /*3620*/  LEA.HI.SX32 R36, R25, R34.reuse, 0x1b ;  /* 0x0000002219247211 */ /* 0x080fe200078fdaff */
[----:B------:R-:W-:Y:S01]  /*3630*/  IMAD.WIDE.U32 R104, R102, c[0x0][0x1c0], R104 ;  /* 0x0000700066687a25 */ /* 0x000fe200078e0068 */
[----:B------:R-:W-:Y:S01]  /*3640*/  IADD3 R39, R143, 0x2, RZ ;  /* 0x000000028f277810 */ /* 0x000fe20007ffe0ff */
[----:B------:R-:W2:Y:S01]  /*3650*/  MUFU.EX2 R113, R113 ;  /* 0x0000007100717308 */ /* 0x000ea20000000800 */
[----:B------:R-:W-:Y:S01]  /*3660*/  LEA.HI.SX32 R29, R29, R34, 0x1b ;  /* 0x000000221d1d7211 */ /* 0x000fe200078fdaff */
[----:B-1----:R-:W-:Y:S01]  /*3670*/  FMUL.FTZ R117, R93, R55 ;  /* 0x000000375d757220 */ /* 0x002fe20000410000 */
[----:B------:R-:W-:Y:S01]  /*3680*/  IADD3 R25, R105, R27, RZ ;  /* 0x0000001b69197210 */ /* 0x000fe20007ffe0ff */
[----:B------:R-:W-:Y:S01]  /*3690*/  FMUL.RZ R145, R145, 0.15915493667125701904 ;  /* 0x3e22f98391917820 */ /* 0x000fe2000040c000 */
[----:B------:R-:W-:Y:S01]  /*36a0*/  LEA R32, P0, R104, c[0x0][0x230], 0x3 ;  /* 0x00008c0068207a11 */ /* 0x000fe200078018ff */
[----:B------:R-:W-:Y:S01]  /*36b0*/  FMUL.RZ R147, R117, 0.15915493667125701904 ;  /* 0x3e22f98375937820 */ /* 0x000fe2000040c000 */
[----:B0-----:R-:W-:Y:S01]  /*36c0*/  LEA.HI.SX32 R20, R143, R143, 0x1b ;  /* 0x0000008f8f147211 */ /* 0x001fe200078fdaff */
[----:B------:R-:W-:-:S06]  /*36d0*/  NOP ;  /* 0x0000000000007918 */ /* 0x000fcc0000000000 */
[----:B------:R-:W0:Y:S01]  /*36e0*/  LDS.128 R20, [R20.X16] ;  /* 0x0000000014147984 */ /* 0x000e22000000cc00 */
[----:B------:R-:W-:Y:S01]  /*36f0*/  LEA.HI.X R33, R104, c[0x0][0x234], R25, 0x3, P0 ;  /* 0x00008d0068217a11 */ /* 0x000fe200000f1c19 */
[----:B------:R-:W-:Y:S01]  /*3700*/  FMUL.FTZ R25, R93, R2 ;  /* 0x000000025d197220 */ /* 0x000fe20000410000 */
[----:B------:R-:W1:Y:S01]  /*3710*/  MUFU.EX2 R119, R119 ;  /* 0x0000007700777308 */ /* 0x000e620000000800 */
[----:B--2---:R-:W-:Y:S01]  /*3720*/  FMUL.FTZ R114, R113, R114 ;  /* 0x0000007271727220 */ /* 0x004fe20000410000 */
[----:B------:R-:W-:Y:S01]  /*3730*/  LEA.HI.SX32 R39, R39, R34, 0x1b ;  /* 0x0000002227277211 */ /* 0x000fe200078fdaff */
[----:B------:R-:W-:Y:S01]  /*3740*/  FMUL.RZ R44, R25, 0.15915493667125701904 ;  /* 0x3e22f983192c7820 */ /* 0x000fe2000040c000 */
[----:B------:R-:W-:Y:S01]  /*3750*/  IADD3 R37, R143, 0x4, RZ ;  /* 0x000000048f257810 */ /* 0x000fe20007ffe0ff */
[----:B------:R-:W-:Y:S01]  /*3760*/  FMUL.FTZ R41, R137, R53 ;  /* 0x0000003589297220 */ /* 0x000fe20000410000 */
[----:B------:R-:W-:Y:S01]  /*3770*/  IADD3 R35, R143, 0x6, RZ ;  /* 0x000000068f237810 */ /* 0x000fe20007ffe0ff */
[----:B------:R-:W-:Y:S01]  /*3780*/  FMUL.FTZ R113, R113, R112 ;  /* 0x0000007071717220 */ /* 0x000fe20000410000 */
[----:B------:R-:W-:Y:S01]  /*3790*/  MUFU.SIN R117, R147 ;  /* 0x0000009300757308 */ /* 0x000fe20000000400 */
[----:B------:R-:W-:Y:S01]  /*37a0*/  FMUL.FTZ R42, R137, R2 ;  /* 0x00000002892a7220 */ /* 0x000fe20000410000 */
[----:B------:R-:W-:-:S02]  /*37b0*/  LEA.HI.SX32 R37, R37, R34, 0x1b ;  /* 0x0000002225257211 */ /* 0x000fc400078fdaff */
[----:B------:R-:W-:Y:S02]  /*37c0*/  IADD3 R143, R143, 0x7, RZ ;  /* 0x000000078f8f7810 */ /* 0x000fe40007ffe0ff */
[----:B------:R-:W-:Y:S02]  /*37d0*/  LEA.HI.SX32 R35, R35, R34, 0x1b ;  /* 0x0000002223237211 */ /* 0x000fe400078fdaff */
[----:B------:R-:W2:Y:S01]  /*37e0*/  MUFU.EX2 R132, R132 ;  /* 0x0000008400847308 */ /* 0x000ea20000000800 */
[----:B-1----:R-:W-:Y:S01]  /*37f0*/  FMUL.FTZ R49, R119, R120 ;  /* 0x0000007877317220 */ /* 0x002fe20000410000 */
[----:B------:R-:W-:Y:S01]  /*3800*/  LEA.HI.SX32 R34, R143, R34, 0x1b ;  /* 0x000000228f227211 */ /* 0x000fe200078fdaff */
[----:B------:R-:W-:Y:S02]  /*3810*/  FMUL.FTZ R48, R119, R118 ;  /* 0x0000007677307220 */ /* 0x000fe40000410000 */
[----:B------:R-:W-:-:S03]  /*3820*/  FMUL.FTZ R143, R137, R0 ;  /* 0x00000000898f7220 */ /* 0x000fc60000410000 */
[----:B------:R-:W-:Y:S08]  /*3830*/  MUFU.SIN R30, R26 ;  /* 0x0000001a001e7308 */ /* 0x000ff00000000400 */
[----:B------:R1:W-:Y:S01]  /*3840*/  MUFU.COS R40, R26 ;  /* 0x0000001a00287308 */ /* 0x0003e20000000000 */
[----:B--2---:R-:W-:Y:S02]  /*3850*/  FMUL.FTZ R46, R132, R117 ;  /* 0x00000075842e7220 */ /* 0x004fe40000410000 */
[----:B0-----:R-:W-:-:S02]  /*3860*/  FMUL.FTZ R117, R82, R20 ;  /* 0x0000001452757220 */ /* 0x001fc40000410000 */
[----:B------:R-:W-:-:S03]  /*3870*/  FMUL.FTZ R120, R82, R21 ;  /* 0x0000001552787220 */ /* 0x000fc60000410000 */
[----:B------:R-:W0:Y:S01]  /*3880*/  MUFU.EX2 R126, R126 ;  /* 0x0000007e007e7308 */ /* 0x000e220000000800 */
[----:B-1----:R-:W1:Y:S01]  /*3890*/  LDS.128 R24, [R24.X16+0x10] ;  /* 0x0000100018187984 */ /* 0x002e62000000cc00 */
[-C--:B------:R-:W-:Y:S02]  /*38a0*/  FMUL.FTZ R21, R117, R113.reuse ;  /* 0x0000007175157220 */ /* 0x080fe40000410000 */
[----:B------:R-:W-:-:S04]  /*38b0*/  FMUL.FTZ R20, R120, R113 ;  /* 0x0000007178147220 */ /* 0x000fc80000410000 */
[----:B------:R-:W2:Y:S08]  /*38c0*/  MUFU.EX2 R122, R122 ;  /* 0x0000007a007a7308 */ /* 0x000eb00000000800 */
[----:B------:R-:W-:Y:S01]  /*38d0*/  MUFU.SIN R28, R145 ;  /* 0x00000091001c7308 */ /* 0x000fe20000000400 */
[C---:B0-----:R-:W-:Y:S02]  /*38e0*/  FMUL.FTZ R104, R126.reuse, R101 ;  /* 0x000000657e687220 */ /* 0x041fe40000410000 */
[----:B------:R-:W-:-:S02]  /*38f0*/  FMUL.FTZ R103, R126, R103 ;  /* 0x000000677e677220 */ /* 0x000fc40000410000 */
[----:B------:R-:W-:-:S03]  /*3900*/  FMUL.FTZ R126, R83, R22 ;  /* 0x00000016537e7220 */ /* 0x000fc60000410000 */
[----:B------:R-:W-:Y:S01]  /*3910*/  MUFU.COS R31, R145 ;  /* 0x00000091001f7308 */ /* 0x000fe20000000000 */
[C---:B--2---:R-:W-:Y:S02]  /*3920*/  FMUL.FTZ R50, R122.reuse, R121 ;  /* 0x000000797a327220 */ /* 0x044fe40000410000 */
[----:B------:R-:W-:Y:S02]  /*3930*/  FMUL.FTZ R121, R83, R23 ;  /* 0x0000001753797220 */ /* 0x000fe40000410000 */
[----:B------:R-:W-:-:S03]  /*3940*/  FMUL.FTZ R51, R122, R123 ;  /* 0x0000007b7a337220 */ /* 0x000fc60000410000 */
[----:B------:R-:W0:Y:S08]  /*3950*/  MUFU.EX2 R38, R38 ;  /* 0x0000002600267308 */ /* 0x000e300000000800 */
[----:B------:R-:W2:Y:S08]  /*3960*/  MUFU.EX2 R110, R110 ;  /* 0x0000006e006e7308 */ /* 0x000eb00000000800 */
[----:B------:R-:W3:Y:S01]  /*3970*/  MUFU.EX2 R125, R125 ;  /* 0x0000007d007d7308 */ /* 0x000ee20000000800 */
[----:B0-----:R-:W-:-:S02]  /*3980*/  FMUL.FTZ R119, R38, R31 ;  /* 0x0000001f26777220 */ /* 0x001fc40000410000 */
[----:B------:R-:W-:Y:S02]  /*3990*/  FMUL.FTZ R118, R38, R28 ;  /* 0x0000001c26767220 */ /* 0x000fe40000410000 */
[-C--:B------:R-:W-:Y:S02]  /*39a0*/  FFMA.FTZ R28, R120, R114.reuse, R21 ;  /* 0x00000072781c7223 */ /* 0x080fe40000010015 */
[----:B------:R-:W-:Y:S01]  /*39b0*/  FFMA.FTZ R31, R117, R114, -R20 ;  /* 0x00000072751f7223 */ /* 0x000fe20000010814 */
[----:B------:R-:W0:Y:S01]  /*39c0*/  MUFU.EX2 R41, R41 ;  /* 0x0000002900297308 */ /* 0x000e220000000800 */
[----:B------:R4:W4:Y:S01]  /*39d0*/  LDS.128 R20, [R39.X16+0x20] ;  /* 0x0000200027147984 */ /* 0x000922000000cc00 */
[----:B--2---:R-:W-:Y:S02]  /*39e0*/  FMUL.FTZ R111, R110, R111 ;  /* 0x0000006f6e6f7220 */ /* 0x004fe40000410000 */
[----:B------:R-:W-:Y:S02]  /*39f0*/  FADD.FTZ R38, R121, R28 ;  /* 0x0000001c79267221 */ /* 0x000fe40000010000 */
[----:B------:R-:W-:-:S02]  /*3a00*/  FADD.FTZ R31, R126, R31 ;  /* 0x0000001f7e1f7221 */ /* 0x000fc40000010000 */
[----:B------:R-:W2:Y:S01]  /*3a10*/  MUFU.EX2 R128, R128 ;  /* 0x0000008000807308 */ /* 0x000ea20000000800 */
[----:B------:R-:W-:Y:S02]  /*3a20*/  FMUL.FTZ R112, R110, R135 ;  /* 0x000000876e707220 */ /* 0x000fe40000410000 */
[----:B------:R-:W-:Y:S02]  /*3a30*/  FMUL.FTZ R28, R111, R38 ;  /* 0x000000266f1c7220 */ /* 0x000fe40000410000 */
[C---:B---3--:R-:W-:Y:S02]  /*3a40*/  FMUL.FTZ R101, R125.reuse, R124 ;  /* 0x0000007c7d657220 */ /* 0x048fe40000410000 */
[----:B------:R-:W-:Y:S01]  /*3a50*/  FMUL.FTZ R92, R125, R92 ;  /* 0x0000005c7d5c7220 */ /* 0x000fe20000410000 */
[----:B------:R-:W3:Y:S01]  /*3a60*/  MUFU.EX2 R108, R108 ;  /* 0x0000006c006c7308 */ /* 0x000ee20000000800 */
[C---:B0-----:R-:W-:Y:S02]  /*3a70*/  FMUL.FTZ R125, R41.reuse, R40 ;  /* 0x00000028297d7220 */ /* 0x041fe40000410000 */
[----:B------:R-:W-:-:S02]  /*3a80*/  FMUL.FTZ R124, R41, R30 ;  /* 0x0000001e297c7220 */ /* 0x000fc40000410000 */
[-C--:B------:R-:W-:Y:S02]  /*3a90*/  FMUL.FTZ R41, R111, R31.reuse ;  /* 0x0000001f6f297220 */ /* 0x080fe40000410000 */
[----:B------:R-:W-:Y:S01]  /*3aa0*/  FFMA.FTZ R30, R112, R31, -R28 ;  /* 0x0000001f701e7223 */ /* 0x000fe2000001081c */
[----:B------:R-:W0:Y:S01]  /*3ab0*/  MUFU.EX2 R106, R106 ;  /* 0x0000006a006a7308 */ /* 0x000e220000000800 */
[----:B--2---:R-:W-:Y:S02]  /*3ac0*/  FMUL.FTZ R105, R128, R127 ;  /* 0x0000007f80697220 */ /* 0x004fe40000410000 */
[----:B-1----:R-:W-:Y:S02]  /*3ad0*/  FMUL.FTZ R127, R84, R24 ;  /* 0x00000018547f7220 */ /* 0x002fe40000410000 */
[----:B------:R-:W-:Y:S02]  /*3ae0*/  FFMA.FTZ R41, R112, R38, R41 ;  /* 0x0000002670297223 */ /* 0x000fe40000010029 */
[----:B------:R-:W-:Y:S01]  /*3af0*/  FADD.FTZ R38, R127, R30 ;  /* 0x0000001e7f267221 */ /* 0x000fe20000010000 */
[----:B------:R-:W1:Y:S01]  /*3b00*/  MUFU.EX2 R134, R134 ;  /* 0x0000008600867308 */ /* 0x000e620000000800 */
[----:B---3--:R-:W-:-:S02]  /*3b10*/  FMUL.FTZ R110, R108, R133 ;  /* 0x000000856c6e7220 */ /* 0x008fc40000410000 */
[----:B------:R-:W-:Y:S02]  /*3b20*/  FMUL.FTZ R109, R108, R109 ;  /* 0x0000006d6c6d7220 */ /* 0x000fe40000410000 */
[-C--:B------:R-:W-:Y:S02]  /*3b30*/  FMUL.FTZ R28, R137, R3.reuse ;  /* 0x00000003891c7220 */ /* 0x080fe40000410000 */
[----:B------:R-:W-:Y:S01]  /*3b40*/  FMUL.FTZ R24, R93, R3 ;  /* 0x000000035d187220 */ /* 0x000fe20000410000 */
[----:B------:R-:W2:Y:S01]  /*3b50*/  MUFU.COS R130, R147 ;  /* 0x0000009300827308 */ /* 0x000ea20000000000 */
[C---:B0-----:R-:W-:Y:S02]  /*3b60*/  FMUL.FTZ R108, R106.reuse, R131 ;  /* 0x000000836a6c7220 */ /* 0x041fe40000410000 */
[----:B------:R-:W-:Y:S02]  /*3b70*/  FMUL.FTZ R107, R106, R107 ;  /* 0x0000006b6a6b7220 */ /* 0x000fe40000410000 */
[----:B------:R-:W-:-:S02]  /*3b80*/  FMUL.FTZ R106, R128, R129 ;  /* 0x00000081806a7220 */ /* 0x000fc40000410000 */
[----:B------:R-:W-:Y:S01]  /*3b90*/  FMUL.FTZ R128, R84, R25 ;  /* 0x0000001954807220 */ /* 0x000fe20000410000 */
[----:B------:R-:W-:Y:S01]  /*3ba0*/  MUFU.SIN R43, R44 ;  /* 0x0000002c002b7308 */ /* 0x000fe20000000400 */
[----:B-1----:R-:W-:Y:S02]  /*3bb0*/  FMUL.FTZ R116, R134, R139 ;  /* 0x0000008b86747220 */ /* 0x002fe40000410000 */
[----:B------:R-:W-:Y:S02]  /*3bc0*/  FADD.FTZ R41, R128, R41 ;  /* 0x0000002980297221 */ /* 0x000fe40000010000 */
[----:B------:R-:W-:Y:S02]  /*3bd0*/  FMUL.FTZ R25, R109, R38 ;  /* 0x000000266d197220 */ /* 0x000fe40000410000 */
[----:B------:R-:W-:Y:S01]  /*3be0*/  FMUL.FTZ R115, R134, R115 ;  /* 0x0000007386737220 */ /* 0x000fe20000410000 */
[----:B------:R-:W-:Y:S01]  /*3bf0*/  MUFU.COS R45, R44 ;  /* 0x0000002c002d7308 */ /* 0x000fe20000000000 */
[----:B--2---:R-:W-:-:S02]  /*3c00*/  FMUL.FTZ R47, R132, R130 ;  /* 0x00000082842f7220 */ /* 0x004fc40000410000 */
[----:B------:R-:W-:Y:S02]  /*3c10*/  FMUL.FTZ R130, R85, R27 ;  /* 0x0000001b55827220 */ /* 0x000fe40000410000 */
[CC--:B------:R-:W-:Y:S02]  /*3c20*/  FFMA.FTZ R27, R110.reuse, R41.reuse, R25 ;  /* 0x000000296e1b7223 */ /* 0x0c0fe40000010019 */
[----:B------:R-:W-:Y:S01]  /*3c30*/  FMUL.FTZ R41, R109, R41 ;  /* 0x000000296d297220 */ /* 0x000fe20000410000 */
[----:B------:R-:W0:Y:S01]  /*3c40*/  MUFU.EX2 R42, R42 ;  /* 0x0000002a002a7308 */ /* 0x000e220000000800 */
[----:B------:R-:W-:Y:S02]  /*3c50*/  FMUL.FTZ R129, R85, R26 ;  /* 0x0000001a55817220 */ /* 0x000fe40000410000 */
[----:B------:R-:W-:Y:S02]  /*3c60*/  FMUL.FTZ R25, R115, R113 ;  /* 0x0000007173197220 */ /* 0x000fe40000410000 */
[----:B------:R-:W-:-:S02]  /*3c70*/  FFMA.FTZ R38, R110, R38, -R41 ;  /* 0x000000266e267223 */ /* 0x000fc40000010829 */
[----:B------:R-:W-:Y:S01]  /*3c80*/  FADD.FTZ R40, R130, R27 ;  /* 0x0000001b82287221 */ /* 0x000fe20000010000 */
[----:B------:R1:W-:Y:S01]  /*3c90*/  MUFU.EX2 R132, R28 ;  /* 0x0000001c00847308 */ /* 0x0003e20000000800 */
[----:B----4-:R-:W-:Y:S02]  /*3ca0*/  FADD.FTZ R39, R129, R38 ;  /* 0x0000002681277221 */ /* 0x010fe40000010000 */
[----:B------:R-:W-:Y:S02]  /*3cb0*/  FMUL.FTZ R41, R107, R40 ;  /* 0x000000286b297220 */ /* 0x000fe40000410000 */
[C---:B------:R-:W-:Y:S02]  /*3cc0*/  FMUL.FTZ R131, R86.reuse, R20 ;  /* 0x0000001456837220 */ /* 0x040fe40000410000 */
[----:B------:R-:W-:Y:S01]  /*3cd0*/  FMUL.FTZ R134, R86, R21 ;  /* 0x0000001556867220 */ /* 0x000fe20000410000 */
[----:B------:R-:W-:Y:S01]  /*3ce0*/  MUFU.EX2 R143, R143 ;  /* 0x0000008f008f7308 */ /* 0x000fe20000000800 */
[C---:B0-----:R-:W-:Y:S01]  /*3cf0*/  FMUL.FTZ R123, R42.reuse, R45 ;  /* 0x0000002d2a7b7220 */ /* 0x041fe20000410000 */
[----:B-1----:R-:W0:Y:S01]  /*3d00*/  LDS.128 R28, [R29.X16+0x30] ;  /* 0x000030001d1c7984 */ /* 0x002e22000000cc00 */
[----:B------:R-:W-:-:S02]  /*3d10*/  FMUL.FTZ R122, R42, R43 ;  /* 0x0000002b2a7a7220 */ /* 0x000fc40000410000 */
[----:B------:R-:W-:Y:S01]  /*3d20*/  FMUL.RZ R42, R24, 0.15915493667125701904 ;  /* 0x3e22f983182a7820 */ /* 0x000fe2000040c000 */
[----:B------:R-:W-:Y:S01]  /*3d30*/  ISETP.GE.AND P0, PT, R74, 0x1, PT ;  /* 0x000000014a00780c */ /* 0x000fe20003f06270 */
[----:B------:R-:W-:Y:S01]  /*3d40*/  FMUL.FTZ R24, R116, R113 ;  /* 0x0000007174187220 */ /* 0x000fe20000410000 */
[C---:B------:R-:W-:Y:S01]  /*3d50*/  ISETP.GE.AND P1, PT, R74.reuse, 0x10, PT ;  /* 0x000000104a00780c */ /* 0x040fe20003f26270 */
[----:B------:R-:W1:Y:S01]  /*3d60*/  MUFU.COS R133, R42 ;  /* 0x0000002a00857308 */ /* 0x000e620000000000 */
[----:B------:R-:W-:Y:S01]  /*3d70*/  FMUL.FTZ R43, R107, R39 ;  /* 0x000000276b2b7220 */ /* 0x000fe20000410000 */
[----:B------:R-:W-:Y:S01]  /*3d80*/  ISETP.NE.AND P2, PT, R74, 0x1f, PT ;  /* 0x0000001f4a00780c */ /* 0x000fe20003f45270 */
[-C--:B------:R-:W-:Y:S01]  /*3d90*/  FFMA.FTZ R26, R115, R114.reuse, R24 ;  /* 0x00000072731a7223 */ /* 0x080fe20000010018 */
[----:B------:R2:W5:Y:S01]  /*3da0*/  LDG.E.64 R44, [R32.64] ;  /* 0x00000004202c7981 */ /* 0x000562000c1e1b00 */
[----:B------:R-:W-:Y:S02]  /*3db0*/  FFMA.FTZ R24, R116, R114, -R25 ;  /* 0x0000007274187223 */ /* 0x000fe40000010819 */
[----:B------:R-:W-:Y:S01]  /*3dc0*/  FMUL.FTZ R27, R111, R26 ;  /* 0x0000001a6f1b7220 */ /* 0x000fe20000410000 */
[----:B------:R3:W4:Y:S01]  /*3dd0*/  MUFU.SIN R25, R42 ;  /* 0x0000002a00197308 */ /* 0x0007220000000400 */
[----:B------:R-:W-:-:S02]  /*3de0*/  FFMA.FTZ R43, R108, R40, R43 ;  /* 0x000000286c2b7223 */ /* 0x000fc4000001002b */
[-C--:B------:R-:W-:Y:S02]  /*3df0*/  FFMA.FTZ R38, R112, R24.reuse, -R27 ;  /* 0x0000001870267223 */ /* 0x080fe4000001081b */
[----:B------:R-:W-:Y:S02]  /*3e00*/  FMUL.FTZ R27, R111, R24 ;  /* 0x000000186f1b7220 */ /* 0x000fe40000410000 */
[----:B------:R-:W-:Y:S02]  /*3e10*/  FFMA.FTZ R24, R108, R39, -R41 ;  /* 0x000000276c187223 */ /* 0x000fe40000010829 */
[----:B------:R-:W-:Y:S02]  /*3e20*/  FADD.FTZ R43, R134, R43 ;  /* 0x0000002b862b7221 */ /* 0x000fe40000010000 */
[----:B------:R-:W-:Y:S02]  /*3e30*/  FADD.FTZ R40, R131, R24 ;  /* 0x0000001883287221 */ /* 0x000fe40000010000 */
[----:B------:R-:W-:-:S02]  /*3e40*/  FFMA.FTZ R20, R112, R26, R27 ;  /* 0x0000001a70147223 */ /* 0x000fc4000001001b */
[----:B------:R-:W-:Y:S02]  /*3e50*/  FMUL.FTZ R41, R105, R40 ;  /* 0x0000002869297220 */ /* 0x000fe40000410000 */
[----:B------:R-:W-:Y:S02]  /*3e60*/  FMUL.FTZ R21, R109, R38 ;  /* 0x000000266d157220 */ /* 0x000fe40000410000 */
[----:B---3--:R-:W-:Y:S02]  /*3e70*/  FFMA.FTZ R42, R106, R43, R41 ;  /* 0x0000002b6a2a7223 */ /* 0x008fe40000010029 */
[----:B-1----:R-:W-:Y:S02]  /*3e80*/  FMUL.FTZ R133, R132, R133 ;  /* 0x0000008584857220 */ /* 0x002fe40000410000 */
[----:B------:R-:W-:Y:S02]  /*3e90*/  FMUL.FTZ R43, R105, R43 ;  /* 0x0000002b692b7220 */ /* 0x000fe40000410000 */
[----:B------:R-:W-:-:S02]  /*3ea0*/  FMUL.FTZ R135, R87, R23 ;  /* 0x0000001757877220 */ /* 0x000fc40000410000 */
[----:B----4-:R-:W-:Y:S02]  /*3eb0*/  FMUL.FTZ R132, R132, R25 ;  /* 0x0000001984847220 */ /* 0x010fe40000410000 */
[----:B------:R1:W3:Y:S01]  /*3ec0*/  LDS.128 R24, [R37.X16+0x40] ;  /* 0x0000400025187984 */ /* 0x0002e2000000cc00 */
[-C--:B------:R-:W-:Y:S02]  /*3ed0*/  FFMA.FTZ R39, R110, R20.reuse, R21 ;  /* 0x000000146e277223 */ /* 0x080fe40000010015 */
[----:B------:R-:W-:Y:S02]  /*3ee0*/  FMUL.FTZ R21, R109, R20 ;  /* 0x000000146d157220 */ /* 0x000fe40000410000 */
[----:B------:R-:W-:Y:S02]  /*3ef0*/  FMUL.FTZ R136, R87, R22 ;  /* 0x0000001657887220 */ /* 0x000fe40000410000 */
[----:B------:R-:W-:Y:S02]  /*3f00*/  FFMA.FTZ R43, R106, R40, -R43 ;  /* 0x000000286a2b7223 */ /* 0x000fe4000001082b */
[----:B------:R-:W-:-:S02]  /*3f10*/  FADD.FTZ R42, R135, R42 ;  /* 0x0000002a872a7221 */ /* 0x000fc40000010000 */
[----:B------:R-:W-:Y:S02]  /*3f20*/  FFMA.FTZ R21, R110, R38, -R21 ;  /* 0x000000266e157223 */ /* 0x000fe40000010815 */
[----:B------:R-:W-:Y:S02]  /*3f30*/  FMUL.FTZ R20, R107, R39 ;  /* 0x000000276b147220 */ /* 0x000fe40000410000 */
[----:B------:R-:W-:Y:S02]  /*3f40*/  FADD.FTZ R43, R136, R43 ;  /* 0x0000002b882b7221 */ /* 0x000fe40000010000 */
[----:B------:R-:W-:Y:S02]  /*3f50*/  FMUL.FTZ R23, R103, R42 ;  /* 0x0000002a67177220 */ /* 0x000fe40000410000 */
[-C--:B------:R-:W-:Y:S02]  /*3f60*/  FMUL.FTZ R22, R107, R21.reuse ;  /* 0x000000156b167220 */ /* 0x080fe40000410000 */
[----:B-1----:R-:W-:-:S02]  /*3f70*/  FFMA.FTZ R37, R108, R21, -R20 ;  /* 0x000000156c257223 */ /* 0x002fc40000010814 */
[-C--:B------:R-:W-:Y:S02]  /*3f80*/  FMUL.FTZ R21, R103, R43.reuse ;  /* 0x0000002b67157220 */ /* 0x080fe40000410000 */
[----:B------:R-:W-:Y:S02]  /*3f90*/  FFMA.FTZ R23, R104, R43, -R23 ;  /* 0x0000002b68177223 */ /* 0x000fe40000010817 */
[----:B0-----:R-:W-:Y:S02]  /*3fa0*/  FMUL.FTZ R138, R88, R28 ;  /* 0x0000001c588a7220 */ /* 0x001fe40000410000 */
[----:B------:R-:W-:Y:S02]  /*3fb0*/  FFMA.FTZ R42, R104, R42, R21 ;  /* 0x0000002a682a7223 */ /* 0x000fe40000010015 */
[----:B------:R-:W-:Y:S02]  /*3fc0*/  FMUL.FTZ R139, R88, R29 ;  /* 0x0000001d588b7220 */ /* 0x000fe40000410000 */
[----:B------:R-:W-:-:S02]  /*3fd0*/  FADD.FTZ R28, R138, R23 ;  /* 0x000000178a1c7221 */ /* 0x000fc40000010000 */
[----:B------:R-:W-:Y:S02]  /*3fe0*/  FADD.FTZ R42, R139, R42 ;  /* 0x0000002a8b2a7221 */ /* 0x000fe40000010000 */
[C---:B------:R-:W-:Y:S02]  /*3ff0*/  FMUL.FTZ R20, R92.reuse, R28 ;  /* 0x0000001c5c147220 */ /* 0x040fe40000410000 */
[-C--:B------:R-:W-:Y:S02]  /*4000*/  FMUL.FTZ R29, R92, R42.reuse ;  /* 0x0000002a5c1d7220 */ /* 0x080fe40000410000 */
[----:B------:R-:W-:Y:S02]  /*4010*/  FFMA.FTZ R39, R108, R39, R22 ;  /* 0x000000276c277223 */ /* 0x000fe40000010016 */
[----:B------:R-:W-:Y:S02]  /*4020*/  FFMA.FTZ R42, R101, R42, R20 ;  /* 0x0000002a652a7223 */ /* 0x000fe40000010014 */
[----:B------:R0:W1:Y:S01]  /*4030*/  LDS.128 R20, [R36.X16+0x50] ;  /* 0x0000500024147984 */ /* 0x000062000000cc00 */
[----:B------:R-:W-:-:S02]  /*4040*/  FMUL.FTZ R140, R90, R30 ;  /* 0x0000001e5a8c7220 */ /* 0x000fc40000410000 */
[----:B------:R-:W-:Y:S02]  /*4050*/  FMUL.FTZ R141, R90, R31 ;  /* 0x0000001f5a8d7220 */ /* 0x000fe40000410000 */
[----:B------:R-:W-:Y:S02]  /*4060*/  FFMA.FTZ R29, R101, R28, -R29 ;  /* 0x0000001c651d7223 */ /* 0x000fe4000001081d */
[----:B------:R-:W-:Y:S02]  /*4070*/  FMUL.FTZ R28, R105, R39 ;  /* 0x00000027691c7220 */ /* 0x000fe40000410000 */
[----:B------:R-:W-:Y:S02]  /*4080*/  FADD.FTZ R42, R141, R42 ;  /* 0x0000002a8d2a7221 */ /* 0x000fe40000010000 */
[----:B------:R-:W-:Y:S02]  /*4090*/  FADD.FTZ R30, R140, R29 ;  /* 0x0000001d8c1e7221 */ /* 0x000fe40000010000 */
[----:B------:R-:W-:-:S02]  /*40a0*/  FMUL.FTZ R93, R93, R0 ;  /* 0x000000005d5d7220 */ /* 0x000fc40000410000 */
[-C--:B------:R-:W-:Y:S02]  /*40b0*/  FFMA.FTZ R29, R106, R37.reuse, -R28 ;  /* 0x000000256a1d7223 */ /* 0x080fe4000001081c */
[C---:B------:R-:W-:Y:S02]  /*40c0*/  FMUL.FTZ R31, R50.reuse, R42 ;  /* 0x0000002a321f7220 */ /* 0x040fe40000410000 */
[-C--:B------:R-:W-:Y:S02]  /*40d0*/  FMUL.FTZ R28, R50, R30.reuse ;  /* 0x0000001e321c7220 */ /* 0x080fe40000410000 */
[----:B------:R-:W-:Y:S02]  /*40e0*/  FMUL.RZ R38, R93, 0.15915493667125701904 ;  /* 0x3e22f9835d267820 */ /* 0x000fe4000040c000 */
[----:B------:R-:W-:Y:S02]  /*40f0*/  FMUL.FTZ R37, R105, R37 ;  /* 0x0000002569257220 */ /* 0x000fe40000410000 */
[----:B------:R-:W-:Y:S01]  /*4100*/  FFMA.FTZ R30, R51, R30, -R31 ;  /* 0x0000001e331e7223 */ /* 0x000fe2000001081f */
[----:B------:R-:W4:Y:S01]  /*4110*/  MUFU.COS R144, R38 ;  /* 0x0000002600907308 */ /* 0x000f220000000000 */
[----:B---3--:R-:W-:-:S02]  /*4120*/  FMUL.FTZ R93, R91, R24 ;  /* 0x000000185b5d7220 */ /* 0x008fc40000410000 */
[----:B------:R-:W-:Y:S02]  /*4130*/  FFMA.FTZ R42, R51, R42, R28 ;  /* 0x0000002a332a7223 */ /* 0x000fe4000001001c */
[----:B------:R-:W-:Y:S02]  /*4140*/  FMUL.FTZ R137, R91, R25 ;  /* 0x000000195b897220 */ /* 0x000fe40000410000 */
[----:B------:R-:W-:Y:S01]  /*4150*/  FFMA.FTZ R37, R106, R39, R37 ;  /* 0x000000276a257223 */ /* 0x000fe20000010025 */
[----:B------:R-:W3:Y:S01]  /*4160*/  MUFU.SIN R28, R38 ;  /* 0x00000026001c7308 */ /* 0x000ee20000000400 */
[----:B------:R-:W-:Y:S02]  /*4170*/  FADD.FTZ R25, R93, R30 ;  /* 0x0000001e5d197221 */ /* 0x000fe40000010000 */
[----:B------:R-:W-:Y:S02]  /*4180*/  FADD.FTZ R42, R137, R42 ;  /* 0x0000002a892a7221 */ /* 0x000fe40000010000 */
[----:B------:R-:W-:-:S02]  /*4190*/  FMUL.FTZ R142, R94, R26 ;  /* 0x0000001a5e8e7220 */ /* 0x000fc40000410000 */
[C---:B------:R-:W-:Y:S02]  /*41a0*/  FMUL.FTZ R30, R48.reuse, R25 ;  /* 0x00000019301e7220 */ /* 0x040fe40000410000 */
[----:B------:R-:W-:Y:S02]  /*41b0*/  FMUL.FTZ R24, R103, R37 ;  /* 0x0000002567187220 */ /* 0x000fe40000410000 */
[-C--:B------:R-:W-:Y:S02]  /*41c0*/  FMUL.FTZ R26, R48, R42.reuse ;  /* 0x0000002a301a7220 */ /* 0x080fe40000410000 */
[----:B------:R-:W-:Y:S02]  /*41d0*/  FMUL.FTZ R145, R94, R27 ;  /* 0x0000001b5e917220 */ /* 0x000fe40000410000 */
[C---:B------:R-:W-:Y:S02]  /*41e0*/  FFMA.FTZ R42, R49.reuse, R42, R30 ;  /* 0x0000002a312a7223 */ /* 0x040fe4000001001e */
[----:B------:R-:W-:-:S02]  /*41f0*/  FFMA.FTZ R31, R49, R25, -R26 ;  /* 0x00000019311f7223 */ /* 0x000fc4000001081a */
[-C--:B------:R-:W-:Y:S02]  /*4200*/  FFMA.FTZ R30, R104, R29.reuse, -R24 ;  /* 0x0000001d681e7223 */ /* 0x080fe40000010818 */
[----:B------:R-:W-:Y:S01]  /*4210*/  FMUL.FTZ R29, R103, R29 ;  /* 0x0000001d671d7220 */ /* 0x000fe20000410000 */
[----:B------:R0:W2:Y:S01]  /*4220*/  LDS.128 R24, [R35.X16+0x60] ;  /* 0x0000600023187984 */ /* 0x0000a2000000cc00 */
[----:B------:R-:W-:Y:S02]  /*4230*/  FADD.FTZ R42, R145, R42 ;  /* 0x0000002a912a7221 */ /* 0x000fe40000010000 */
[----:B------:R-:W-:Y:S02]  /*4240*/  FADD.FTZ R31, R142, R31 ;  /* 0x0000001f8e1f7221 */ /* 0x000fe40000010000 */
[----:B------:R-:W-:Y:S02]  /*4250*/  FFMA.FTZ R29, R104, R37, R29 ;  /* 0x00000025681d7223 */ /* 0x000fe4000001001d */
[----:B----4-:R-:W-:-:S02]  /*4260*/  FMUL.FTZ R144, R143, R144 ;  /* 0x000000908f907220 */ /* 0x010fc40000410000 */
[----:B0-----:R-:W-:Y:S02]  /*4270*/  FMUL.FTZ R36, R92, R30 ;  /* 0x0000001e5c247220 */ /* 0x001fe40000410000 */
[----:B---3--:R-:W-:Y:S02]  /*4280*/  FMUL.FTZ R143, R143, R28 ;  /* 0x0000001c8f8f7220 */ /* 0x008fe40000410000 */
[C---:B------:R-:W-:Y:S02]  /*4290*/  FMUL.FTZ R38, R46.reuse, R42 ;  /* 0x0000002a2e267220 */ /* 0x040fe40000410000 */
[----:B------:R-:W-:Y:S02]  /*42a0*/  FMUL.FTZ R28, R46, R31 ;  /* 0x0000001f2e1c7220 */ /* 0x000fe40000410000 */
[-C--:B------:R-:W-:Y:S02]  /*42b0*/  FFMA.FTZ R36, R101, R29.reuse, R36 ;  /* 0x0000001d65247223 */ /* 0x080fe40000010024 */
[----:B------:R-:W-:-:S02]  /*42c0*/  FMUL.FTZ R29, R92, R29 ;  /* 0x0000001d5c1d7220 */ /* 0x000fc40000410000 */
[C---:B------:R-:W-:Y:S02]  /*42d0*/  FFMA.FTZ R31, R47.reuse, R31, -R38 ;  /* 0x0000001f2f1f7223 */ /* 0x040fe40000010826 */
[----:B------:R-:W-:Y:S02]  /*42e0*/  FFMA.FTZ R28, R47, R42, R28 ;  /* 0x0000002a2f1c7223 */ /* 0x000fe4000001001c */
[C---:B-1----:R-:W-:Y:S02]  /*42f0*/  FMUL.FTZ R146, R95.reuse, R20 ;  /* 0x000000145f927220 */ /* 0x042fe40000410000 */
[----:B------:R-:W-:Y:S02]  /*4300*/  FMUL.FTZ R147, R95, R21 ;  /* 0x000000155f937220 */ /* 0x000fe40000410000 */
[----:B------:R-:W-:Y:S02]  /*4310*/  FFMA.FTZ R29, R101, R30, -R29 ;  /* 0x0000001e651d7223 */ /* 0x000fe4000001081d */
[----:B------:R-:W-:-:S02]  /*4320*/  FMUL.FTZ R20, R50, R36 ;  /* 0x0000002432147220 */ /* 0x000fc40000410000 */
[----:B------:R-:W-:Y:S02]  /*4330*/  FADD.FTZ R31, R146, R31 ;  /* 0x0000001f921f7221 */ /* 0x000fe40000010000 */
[----:B------:R-:W-:Y:S02]  /*4340*/  FADD.FTZ R21, R147, R28 ;  /* 0x0000001c93157221 */ /* 0x000fe40000010000 */
[----:B------:R-:W-:Y:S02]  /*4350*/  FMUL.FTZ R148, R96, R22 ;  /* 0x0000001660947220 */ /* 0x000fe40000410000 */
[----:B------:R-:W-:Y:S02]  /*4360*/  FFMA.FTZ R28, R51, R29, -R20 ;  /* 0x0000001d331c7223 */ /* 0x000fe40000010814 */
[C---:B------:R-:W-:Y:S02]  /*4370*/  FMUL.FTZ R22, R118.reuse, R31 ;  /* 0x0000001f76167220 */ /* 0x040fe40000410000 */
[----:B------:R-:W-:-:S02]  /*4380*/  FMUL.FTZ R20, R118, R21 ;  /* 0x0000001576147220 */ /* 0x000fc40000410000 */
[----:B------:R-:W-:Y:S02]  /*4390*/  FMUL.FTZ R149, R96, R23 ;  /* 0x0000001760957220 */ /* 0x000fe40000410000 */
[C---:B------:R-:W-:Y:S02]  /*43a0*/  FFMA.FTZ R30, R119.reuse, R21, R22 ;  /* 0x00000015771e7223 */ /* 0x040fe40000010016 */
[----:B------:R-:W-:Y:S02]  /*43b0*/  FFMA.FTZ R31, R119, R31, -R20 ;  /* 0x0000001f771f7223 */ /* 0x000fe40000010814 */
[----:B------:R-:W0:Y:S01]  /*43c0*/  LDS.128 R20, [R34.X16+0x70] ;  /* 0x0000700022147984 */ /* 0x000e22000000cc00 */
[----:B------:R-:W-:Y:S02]  /*43d0*/  FMUL.FTZ R29, R50, R29 ;  /* 0x0000001d321d7220 */ /* 0x000fe40000410000 */
[----:B------:R-:W-:Y:S02]  /*43e0*/  FADD.FTZ R35, R149, R30 ;  /* 0x0000001e95237221 */ /* 0x000fe40000010000 */
[----:B------:R-:W-:-:S02]  /*43f0*/  FFMA.FTZ R29, R51, R36, R29 ;  /* 0x00000024331d7223 */ /* 0x000fc4000001001d */
[----:B------:R-:W-:Y:S02]  /*4400*/  FADD.FTZ R31, R148, R31 ;  /* 0x0000001f941f7221 */ /* 0x000fe40000010000 */
[----:B------:R-:W-:Y:S02]  /*4410*/  FMUL.FTZ R38, R124, R35 ;  /* 0x000000237c267220 */ /* 0x000fe40000410000 */
[C---:B------:R-:W-:Y:S02]  /*4420*/  FMUL.FTZ R36, R48.reuse, R28 ;  /* 0x0000001c30247220 */ /* 0x040fe40000410000 */
[----:B------:R-:W-:Y:S02]  /*4430*/  FMUL.FTZ R30, R48, R29 ;  /* 0x0000001d301e7220 */ /* 0x000fe40000410000 */
[-C--:B------:R-:W-:Y:S02]  /*4440*/  FMUL.FTZ R40, R124, R31.reuse ;  /* 0x0000001f7c287220 */ /* 0x080fe40000410000 */
[----:B------:R-:W-:-:S02]  /*4450*/  FFMA.FTZ R31, R125, R31, -R38 ;  /* 0x0000001f7d1f7223 */ /* 0x000fc40000010826 */
[----:B--2---:R-:W-:Y:S02]  /*4460*/  FMUL.FTZ R150, R97, R24 ;  /* 0x0000001861967220 */ /* 0x004fe40000410000 */
[C---:B------:R-:W-:Y:S02]  /*4470*/  FFMA.FTZ R36, R49.reuse, R29, R36 ;  /* 0x0000001d31247223 */ /* 0x040fe40000010024 */
[----:B------:R-:W-:Y:S02]  /*4480*/  FFMA.FTZ R30, R49, R28, -R30 ;  /* 0x0000001c311e7223 */ /* 0x000fe4000001081e */
[----:B------:R-:W-:Y:S02]  /*4490*/  FFMA.FTZ R40, R125, R35, R40 ;  /* 0x000000237d287223 */ /* 0x000fe40000010028 */
[----:B------:R-:W-:Y:S02]  /*44a0*/  FMUL.FTZ R151, R97, R25 ;  /* 0x0000001961977220 */ /* 0x000fe40000410000 */
[----:B------:R-:W-:-:S02]  /*44b0*/  FADD.FTZ R31, R150, R31 ;  /* 0x0000001f961f7221 */ /* 0x000fc40000010000 */
[C---:B------:R-:W-:Y:S02]  /*44c0*/  FMUL.FTZ R28, R46.reuse, R36 ;  /* 0x000000242e1c7220 */ /* 0x040fe40000410000 */
[-C--:B------:R-:W-:Y:S02]  /*44d0*/  FMUL.FTZ R29, R46, R30.reuse ;  /* 0x0000001e2e1d7220 */ /* 0x080fe40000410000 */
[----:B------:R-:W-:Y:S02]  /*44e0*/  FADD.FTZ R40, R151, R40 ;  /* 0x0000002897287221 */ /* 0x000fe40000010000 */
[----:B------:R-:W-:Y:S02]  /*44f0*/  FMUL.FTZ R25, R122, R31 ;  /* 0x0000001f7a197220 */ /* 0x000fe40000410000 */
[C---:B------:R-:W-:Y:S02]  /*4500*/  FFMA.FTZ R28, R47.reuse, R30, -R28 ;  /* 0x0000001e2f1c7223 */ /* 0x040fe4000001081c */
[----:B------:R-:W-:-:S02]  /*4510*/  FFMA.FTZ R29, R47, R36, R29 ;  /* 0x000000242f1d7223 */ /* 0x000fc4000001001d */
[-C--:B------:R-:W-:Y:S02]  /*4520*/  FMUL.FTZ R30, R122, R40.reuse ;  /* 0x000000287a1e7220 */ /* 0x080fe40000410000 */
[----:B------:R-:W-:Y:S02]  /*4530*/  FMUL.FTZ R153, R98, R27 ;  /* 0x0000001b62997220 */ /* 0x000fe40000410000 */
[C---:B------:R-:W-:Y:S02]  /*4540*/  FFMA.FTZ R40, R123.reuse, R40, R25 ;  /* 0x000000287b287223 */ /* 0x040fe40000010019 */
[----:B------:R-:W-:Y:S02]  /*4550*/  FMUL.FTZ R24, R118, R29 ;  /* 0x0000001d76187220 */ /* 0x000fe40000410000 */
[----:B------:R-:W-:Y:S02]  /*4560*/  FMUL.FTZ R152, R98, R26 ;  /* 0x0000001a62987220 */ /* 0x000fe40000410000 */
[----:B------:R-:W-:-:S02]  /*4570*/  FFMA.FTZ R31, R123, R31, -R30 ;  /* 0x0000001f7b1f7223 */ /* 0x000fc4000001081e */
[----:B------:R-:W-:Y:S02]  /*4580*/  FADD.FTZ R40, R153, R40 ;  /* 0x0000002899287221 */ /* 0x000fe40000010000 */
[-C--:B------:R-:W-:Y:S02]  /*4590*/  FMUL.FTZ R26, R118, R28.reuse ;  /* 0x0000001c761a7220 */ /* 0x080fe40000410000 */
[C---:B------:R-:W-:Y:S02]  /*45a0*/  FFMA.FTZ R24, R119.reuse, R28, -R24 ;  /* 0x0000001c77187223 */ /* 0x040fe40000010818 */
[----:B------:R-:W-:Y:S02]  /*45b0*/  FADD.FTZ R31, R152, R31 ;  /* 0x0000001f981f7221 */ /* 0x000fe40000010000 */
[----:B------:R-:W-:Y:S02]  /*45c0*/  FMUL.FTZ R28, R132, R40 ;  /* 0x00000028841c7220 */ /* 0x000fe40000410000 */
[----:B------:R-:W-:-:S02]  /*45d0*/  FFMA.FTZ R26, R119, R29, R26 ;  /* 0x0000001d771a7223 */ /* 0x000fc4000001001a */
[----:B------:R-:W-:Y:S02]  /*45e0*/  FMUL.FTZ R27, R124, R24 ;  /* 0x000000187c1b7220 */ /* 0x000fe40000410000 */
[-C--:B------:R-:W-:Y:S02]  /*45f0*/  FMUL.FTZ R29, R132, R31.reuse ;  /* 0x0000001f841d7220 */ /* 0x080fe40000410000 */
[----:B------:R-:W-:Y:S02]  /*4600*/  FFMA.FTZ R31, R133, R31, -R28 ;  /* 0x0000001f851f7223 */ /* 0x000fe4000001081c */
[----:B0-----:R-:W-:Y:S02]  /*4610*/  FMUL.FTZ R154, R99, R20 ;  /* 0x00000014639a7220 */ /* 0x001fe40000410000 */
[-C--:B------:R-:W-:Y:S02]  /*4620*/  FMUL.FTZ R25, R124, R26.reuse ;  /* 0x0000001a7c197220 */ /* 0x080fe40000410000 */
[----:B------:R-:W-:-:S02]  /*4630*/  FFMA.FTZ R27, R125, R26, R27 ;  /* 0x0000001a7d1b7223 */ /* 0x000fc4000001001b */
[----:B------:R-:W-:Y:S02]  /*4640*/  FFMA.FTZ R40, R133, R40, R29 ;  /* 0x0000002885287223 */ /* 0x000fe4000001001d */
[----:B------:R-:W-:Y:S02]  /*4650*/  FMUL.FTZ R155, R99, R21 ;  /* 0x00000015639b7220 */ /* 0x000fe40000410000 */
[----:B------:R-:W-:Y:S02]  /*4660*/  FADD.FTZ R31, R154, R31 ;  /* 0x0000001f9a1f7221 */ /* 0x000fe40000010000 */
[----:B------:R-:W-:Y:S02]  /*4670*/  FFMA.FTZ R25, R125, R24, -R25 ;  /* 0x000000187d197223 */ /* 0x000fe40000010819 */
[----:B------:R-:W-:Y:S02]  /*4680*/  FMUL.FTZ R24, R122, R27 ;  /* 0x0000001b7a187220 */ /* 0x000fe40000410000 */
[----:B------:R-:W-:-:S02]  /*4690*/  FADD.FTZ R40, R155, R40 ;  /* 0x000000289b287221 */ /* 0x000fc40000010000 */
[----:B------:R-:W-:Y:S02]  /*46a0*/  FMUL.FTZ R157, R100, R23 ;  /* 0x00000017649d7220 */ /* 0x000fe40000410000 */
[----:B------:R-:W-:Y:S02]  /*46b0*/  FMUL.FTZ R23, R143, R31 ;  /* 0x0000001f8f177220 */ /* 0x000fe40000410000 */
[-C--:B------:R-:W-:Y:S02]  /*46c0*/  FMUL.FTZ R26, R122, R25.reuse ;  /* 0x000000197a1a7220 */ /* 0x080fe40000410000 */
[----:B------:R-:W-:Y:S02]  /*46d0*/  FFMA.FTZ R24, R123, R25, -R24 ;  /* 0x000000197b187223 */ /* 0x000fe40000010818 */
[----:B------:R-:W-:Y:S02]  /*46e0*/  FMUL.FTZ R156, R100, R22 ;  /* 0x00000016649c7220 */ /* 0x000fe40000410000 */
[----:B------:R-:W-:-:S02]  /*46f0*/  FMUL.FTZ R22, R143, R40 ;  /* 0x000000288f167220 */ /* 0x000fc40000410000 */
[----:B------:R-:W-:Y:S02]  /*4700*/  FFMA.FTZ R40, R144, R40, R23 ;  /* 0x0000002890287223 */ /* 0x000fe40000010017 */
[----:B------:R-:W-:Y:S02]  /*4710*/  FFMA.FTZ R26, R123, R27, R26 ;  /* 0x0000001b7b1a7223 */ /* 0x000fe4000001001a */
[----:B------:R-:W-:Y:S02]  /*4720*/  FMUL.FTZ R21, R132, R24 ;  /* 0x0000001884157220 */ /* 0x000fe40000410000 */
[----:B------:R-:W-:Y:S02]  /*4730*/  FFMA.FTZ R31, R144, R31, -R22 ;  /* 0x0000001f901f7223 */ /* 0x000fe40000010816 */
[----:B------:R-:W-:Y:S02]  /*4740*/  FADD.FTZ R27, R157, R40 ;  /* 0x000000289d1b7221 */ /* 0x000fe40000010000 */
[----:B------:R-:W-:-:S02]  /*4750*/  FMUL.FTZ R20, R132, R26 ;  /* 0x0000001a84147220 */ /* 0x000fc40000410000 */
[C---:B------:R-:W-:Y:S02]  /*4760*/  FFMA.FTZ R21, R133.reuse, R26, R21 ;  /* 0x0000001a85157223 */ /* 0x040fe40000010015 */
[----:B------:R-:W-:Y:S01]  /*4770*/  FADD.FTZ R26, R156, R31 ;  /* 0x0000001f9c1a7221 */ /* 0x000fe20000010000 */
[----:B------:R-:W0:Y:S01]  /*4780*/  SHFL.UP PT, R29, R27, 0x1, RZ ;  /* 0x042000001b1d7989 */ /* 0x000e2200000e00ff */
[----:B------:R-:W-:Y:S02]  /*4790*/  FFMA.FTZ R20, R133, R24, -R20 ;  /* 0x0000001885147223 */ /* 0x000fe40000010814 */
[C---:B------:R-:W-:Y:S01]  /*47a0*/  FMUL.FTZ R23, R143.reuse, R21 ;  /* 0x000000158f177220 */ /* 0x040fe20000410000 */
[----:B------:R-:W1:Y:S01]  /*47b0*/  SHFL.UP PT, R25, R26, 0x1, RZ ;  /* 0x042000001a197989 */ /* 0x000e6200000e00ff */
[-C--:B------:R-:W-:Y:S02]  /*47c0*/  FMUL.FTZ R22, R143, R20.reuse ;  /* 0x000000148f167220 */ /* 0x080fe40000410000 */
[----:B------:R-:W-:-:S02]  /*47d0*/  FFMA.FTZ R24, R144, R20, -R23 ;  /* 0x0000001490187223 */ /* 0x000fc40000010817 */
[----:B------:R-:W-:-:S03]  /*47e0*/  FFMA.FTZ R22, R144, R21, R22 ;  /* 0x0000001590167223 */ /* 0x000fc60000010016 */
[----:B------:R-:W2:Y:S04]  /*47f0*/  SHFL.UP PT, R21, R24, 0x1, RZ ;  /* 0x0420000018157989 */ /* 0x000ea800000e00ff */
[----:B------:R-:W3:Y:S01]  /*4800*/  SHFL.UP PT, R23, R22, 0x1, RZ ;  /* 0x0420000016177989 */ /* 0x000ee200000e00ff */
[C---:B0-----:R-:W-:Y:S02]  /*4810*/  FMUL.FTZ R20, R22.reuse, R29 ;  /* 0x0000001d16147220 */ /* 0x041fe40000410000 */
[-C--:B-1----:R-:W-:Y:S02]  /*4820*/  FMUL.FTZ R28, R22, R25.reuse ;  /* 0x00000019161c7220 */ /* 0x082fe40000410000 */
[C---:B------:R-:W-:Y:S02]  /*4830*/  FFMA.FTZ R25, R24.reuse, R25, -R20 ;  /* 0x0000001918197223 */ /* 0x040fe40000010814 */
[----:B------:R-:W-:-:S02]  /*4840*/  FFMA.FTZ R28, R24, R29, R28 ;  /* 0x0000001d181c7223 */ /* 0x000fc4000001001c */
[----:B------:R-:W-:Y:S02]  /*4850*/  @P0 FADD.FTZ R26, R26, R25 ;  /* 0x000000191a1a0221 */ /* 0x000fe40000010000 */
[----:B------:R-:W-:Y:S02]  /*4860*/  @P0 FADD.FTZ R27, R27, R28 ;  /* 0x0000001c1b1b0221 */ /* 0x000fe40000010000 */
[C---:B--2---:R-:W-:Y:S01]  /*4870*/  FMUL.FTZ R25, R22.reuse, R21 ;  /* 0x0000001516197220 */ /* 0x044fe20000410000 */
[----:B------:R-:W0:Y:S01]  /*4880*/  SHFL.UP PT, R28, R26, 0x2, RZ ;  /* 0x044000001a1c7989 */ /* 0x000e2200000e00ff */
[-C--:B---3--:R-:W-:Y:S02]  /*4890*/  FMUL.FTZ R20, R22, R23.reuse ;  /* 0x0000001716147220 */ /* 0x088fe40000410000 */
[C---:B------:R-:W-:Y:S02]  /*48a0*/  FFMA.FTZ R25, R24.reuse, R23, R25 ;  /* 0x0000001718197223 */ /* 0x040fe40000010019 */
[----:B------:R-:W1:Y:S01]  /*48b0*/  SHFL.UP PT, R23, R27, 0x2, RZ ;  /* 0x044000001b177989 */ /* 0x000e6200000e00ff */
[----:B------:R-:W-:-:S02]  /*48c0*/  @P0 FFMA.FTZ R24, R24, R21, -R20 ;  /* 0x0000001518180223 */ /* 0x000fc40000010814 */
[----:B------:R-:W-:-:S03]  /*48d0*/  FSEL R25, R22, R25, !P0 ;  /* 0x0000001916197208 */ /* 0x000fc60004000000 */
        /* <DEDUP_REMOVED lines=10> */
[-C--:B---3--:R-:W-:Y:S02]  /*4980*/  FMUL.FTZ R23, R25, R21.reuse ;  /* 0x0000001519177220 */ /* 0x088fe40000410000 */
[C---:B------:R-:W-:Y:S01]  /*4990*/  FFMA.FTZ R22, R24.reuse, R21, R22 ;  /* 0x0000001518167223 */ /* 0x040fe20000010016 */
[----:B------:R-:W0:Y:S01]  /*49a0*/  SHFL.UP PT, R31, R27, 0x4, RZ ;  /* 0x048000001b1f7989 */ /* 0x000e2200000e00ff */
[----:B------:R-:W-:-:S03]  /*49b0*/  @P0 FFMA.FTZ R24, R24, R20, -R23 ;  /* 0x0000001418180223 */ /* 0x000fc60000010817 */
[----:B------:R-:W1:Y:S01]  /*49c0*/  SHFL.UP PT, R29, R26, 0x4, RZ ;  /* 0x048000001a1d7989 */ /* 0x000e6200000e00ff */
[----:B------:R-:W-:-:S03]  /*49d0*/  FSEL R22, R25, R22, !P0 ;  /* 0x0000001619167208 */ /* 0x000fc60004000000 */
        /* <DEDUP_REMOVED lines=10> */
[C---:B------:R-:W-:Y:S02]  /*4a80*/  FFMA.FTZ R25, R24.reuse, R23, R25 ;  /* 0x0000001718197223 */ /* 0x040fe40000010019 */
[----:B------:R-:W-:Y:S01]  /*4a90*/  @P0 FADD.FTZ R27, R27, R28 ;  /* 0x0000001c1b1b0221 */ /* 0x000fe20000010000 */
[----:B------:R-:W0:Y:S01]  /*4aa0*/  SHFL.UP PT, R23, R26, 0x8, RZ ;  /* 0x050000001a177989 */ /* 0x000e2200000e00ff */
[----:B------:R-:W-:Y:S01]  /*4ab0*/  @P0 FFMA.FTZ R24, R24, R21, -R20 ;  /* 0x0000001518180223 */ /* 0x000fe20000010814 */
[----:B------:R-:W-:Y:S02]  /*4ac0*/  FSEL R25, R22, R25, !P0 ;  /* 0x0000001916197208 */ /* 0x000fe40004000000 */
[----:B------:R-:W1:Y:S04]  /*4ad0*/  SHFL.UP PT, R28, R27, 0x8, RZ ;  /* 0x050000001b1c7989 */ /* 0x000e6800000e00ff */
[----:B------:R-:W2:Y:S04]  /*4ae0*/  SHFL.UP PT, R20, R24, 0x8, RZ ;  /* 0x0500000018147989 */ /* 0x000ea800000e00ff */
[----:B------:R-:W3:Y:S01]  /*4af0*/  SHFL.UP PT, R21, R25, 0x8, RZ ;  /* 0x0500000019157989 */ /* 0x000ee200000e00ff */
[----:B------:R-:W-:Y:S01]  /*4b00*/  ISETP.GE.AND P0, PT, R74, 0x8, PT ;  /* 0x000000084a00780c */ /* 0x000fe20003f06270 */
[----:B0-----:R-:W-:-:S02]  /*4b10*/  FMUL.FTZ R31, R25, R23 ;  /* 0x00000017191f7220 */ /* 0x001fc40000410000 */
[CC--:B-1----:R-:W-:Y:S02]  /*4b20*/  FMUL.FTZ R29, R25.reuse, R28.reuse ;  /* 0x0000001c191d7220 */ /* 0x0c2fe40000410000 */
[C---:B------:R-:W-:Y:S02]  /*4b30*/  FFMA.FTZ R28, R24.reuse, R28, R31 ;  /* 0x0000001c181c7223 */ /* 0x040fe4000001001f */
[----:B--2---:R-:W-:Y:S02]  /*4b40*/  FMUL.FTZ R22, R25, R20 ;  /* 0x0000001419167220 */ /* 0x004fe40000410000 */
[----:B------:R-:W-:-:S04]  /*4b50*/  FFMA.FTZ R29, R24, R23, -R29 ;  /* 0x00000017181d7223 */ /* 0x000fc8000001081d */
[----:B------:R-:W-:Y:S02]  /*4b60*/  @P0 FADD.FTZ R27, R27, R28 ;  /* 0x0000001c1b1b0221 */ /* 0x000fe40000010000 */
[-C--:B---3--:R-:W-:Y:S02]  /*4b70*/  FFMA.FTZ R22, R24, R21.reuse, R22 ;  /* 0x0000001518167223 */ /* 0x088fe40000010016 */
[C---:B------:R-:W-:Y:S02]  /*4b80*/  FMUL.FTZ R21, R25.reuse, R21 ;  /* 0x0000001519157220 */ /* 0x040fe40000410000 */
[----:B------:R-:W-:Y:S02]  /*4b90*/  @P0 FADD.FTZ R26, R26, R29 ;  /* 0x0000001d1a1a0221 */ /* 0x000fe40000010000 */
[----:B------:R-:W0:Y:S01]  /*4ba0*/  SHFL.UP PT, R29, R27, 0x10, RZ ;  /* 0x060000001b1d7989 */ /* 0x000e2200000e00ff */
[----:B------:R-:W-:Y:S01]  /*4bb0*/  @P0 FFMA.FTZ R24, R24, R20, -R21 ;  /* 0x0000001418180223 */ /* 0x000fe20000010815 */
[----:B------:R-:W-:-:S02]  /*4bc0*/  FSEL R22, R25, R22, !P0 ;  /* 0x0000001619167208 */ /* 0x000fc40004000000 */
[----:B------:R-:W1:Y:S04]  /*4bd0*/  SHFL.UP PT, R25, R26, 0x10, RZ ;  /* 0x060000001a197989 */ /* 0x000e6800000e00ff */
[----:B------:R-:W2:Y:S04]  /*4be0*/  SHFL.UP PT, R21, R24, 0x10, RZ ;  /* 0x0600000018157989 */ /* 0x000ea800000e00ff */
[----:B------:R-:W3:Y:S01]  /*4bf0*/  SHFL.UP PT, R23, R22, 0x10, RZ ;  /* 0x0600000016177989 */ /* 0x000ee200000e00ff */
[----:B------:R-:W-:Y:S01]  /*4c00*/  LOP3.LUT P0, RZ, R76, 0x1f, RZ, 0xc0, !PT ;  /* 0x0000001f4cff7812 */ /* 0x000fe2000780c0ff */
[----:B0-----:R-:W-:-:S04]  /*4c10*/  FMUL.FTZ R20, R22, R29 ;  /* 0x0000001d16147220 */ /* 0x001fc80000410000 */
[-C--:B-1----:R-:W-:Y:S02]  /*4c20*/  FFMA.FTZ R31, R24, R25.reuse, -R20 ;  /* 0x00000019181f7223 */ /* 0x082fe40000010814 */
[C---:B------:R-:W-:Y:S02]  /*4c30*/  FMUL.FTZ R28, R22.reuse, R25 ;  /* 0x00000019161c7220 */ /* 0x040fe40000410000 */
[----:B--2---:R-:W-:Y:S01]  /*4c40*/  FMUL.FTZ R25, R22, R21 ;  /* 0x0000001516197220 */ /* 0x004fe20000410000 */
[----:B------:R-:W-:Y:S01]  /*4c50*/  ISETP.EQ.OR P0, PT, R73, RZ, P0 ;  /* 0x000000ff4900720c */ /* 0x000fe20000702670 */
[C---:B------:R-:W-:Y:S02]  /*4c60*/  FFMA.FTZ R28, R24.reuse, R29, R28 ;  /* 0x0000001d181c7223 */ /* 0x040fe4000001001c */
[-C--:B---3--:R-:W-:Y:S02]  /*4c70*/  FFMA.FTZ R25, R24, R23.reuse, R25 ;  /* 0x0000001718197223 */ /* 0x088fe40000010019 */
        /* <DEDUP_REMOVED lines=31> */
[-C--:B-1----:R-:W-:Y:S01]  /*4e70*/  FMUL.FTZ R35, R32, R37.reuse ;  /* 0x0000002520237220 */ /* 0x082fe20000410000 */
[C---:B------:R-:W-:Y:S01]  /*4e80*/  FSEL R28, R33.reuse, R28, !P1 ;  /* 0x0000001c211c7208 */ /* 0x040fe20004800000 */
[----:B------:R-:W-:-:S02]  /*4e90*/  FMUL.FTZ R161, R33, R37 ;  /* 0x0000002521a17220 */ /* 0x000fc40000410000 */
[-C--:B------:R-:W-:Y:S02]  /*4ea0*/  FFMA.FTZ R33, R33, R36.reuse, -R35 ;  /* 0x0000002421217223 */ /* 0x080fe40000010823 */
[-C--:B------:R-:W-:Y:S02]  /*4eb0*/  FMUL.FTZ R35, R34, R37.reuse ;  /* 0x0000002522237220 */ /* 0x080fe40000410000 */
[C---:B------:R-:W-:Y:S01]  /*4ec0*/  FMUL.FTZ R37, R159.reuse, R37 ;  /* 0x000000259f257220 */ /* 0x040fe20000410000 */
[C---:B------:R-:W-:Y:S01]  /*4ed0*/  FSEL R29, R32.reuse, R29, !P1 ;  /* 0x0000001d201d7208 */ /* 0x040fe20004800000 */
[-C--:B------:R-:W-:Y:S02]  /*4ee0*/  FFMA.FTZ R32, R32, R36.reuse, R161 ;  /* 0x0000002420207223 */ /* 0x080fe400000100a1 */
        /* <DEDUP_REMOVED lines=42> */
.L_x_562:
        /* <DEDUP_REMOVED lines=16> */
.L_x_563:
[----:B------:R-:W-:Y:S05]  /*5290*/  BSYNC B0 ;  /* 0x0000000000007941 */ /* 0x000fea0003800000 */
.L_x_561:
        /* <DEDUP_REMOVED lines=123> */
.L_x_565:
[----:B------:R-:W-:Y:S05]  /*5a50*/  BSYNC B0 ;  /* 0x0000000000007941 */ /* 0x000fea0003800000 */
.L_x_564:
        /* <DEDUP_REMOVED lines=52> */
.L_x_560:
        /* <DEDUP_REMOVED lines=38> */
.L_x_567:
[----:B------:R-:W-:Y:S05]  /*6000*/  EXIT ;  /* 0x000000000000794d */ /* 0x000fea0003800000 */
.L_x_569:
        /* <DEDUP_REMOVED lines=15> */
.L_x_5332:


//--------------------- .text._Z25selective_scan_fwd_kernelI32Selective_Scan_fwd_kernel_traitsILi128ELi16ELi1ELb1ELb1ELb0ELb1EfN3c107complexIfEEEEv13SSMParamsBase --------------------------
	.section	.text._Z25selective_scan_fwd_kernelI32Selective_Scan_fwd_kernel_traitsILi128ELi16ELi1ELb1ELb1ELb0ELb1EfN3c107complexIfEEEEv13SSMParamsBase,"ax",@progbits
	.sectioninfo	@"SHI_REGISTERS=165"
	.align	128
        .global         _Z25selective_scan_fwd_kernelI32Selective_Scan_fwd_kernel_traitsILi128ELi16ELi1ELb1ELb1ELb0ELb1EfN3c107complexIfEEEEv13SSMParamsBase
        .type           _Z25selective_scan_fwd_kernelI32Selective_Scan_fwd_kernel_traitsILi128ELi16ELi1ELb1ELb1ELb0ELb1EfN3c107complexIfEEEEv13SSMParamsBase,@function
        .size           _Z25selective_scan_fwd_kernelI32Selective_Scan_fwd_kernel_traitsILi128ELi16ELi1ELb1ELb1ELb0ELb1EfN3c107complexIfEEEEv13SSMParamsBase,(.L_x_5333 - _Z25selective_scan_fwd_kernelI32Selective_Scan_fwd_kernel_traitsILi128ELi16ELi1ELb1ELb1ELb0ELb1EfN3c107complexIfEEEEv13SSMParamsBase)
        .other          _Z25selective_scan_fwd_kernelI32Selective_Scan_fwd_kernel_traitsILi128ELi16ELi1ELb1ELb1ELb0ELb1EfN3c107complexIfEEEEv13SSMParamsBase,@"STO_CUDA_ENTRY STV_DEFAULT"
_Z25selective_scan_fwd_kernelI32Selective_Scan_fwd_kernel_traitsILi128ELi16ELi1ELb1ELb1ELb0ELb1EfN3c107complexIfEEEEv13SSMParamsBase:
.text._Z25selective_scan_fwd_kernelI32Selective_Scan_fwd_kernel_traitsILi128ELi16ELi1ELb1ELb1ELb0ELb1EfN3c107complexIfEEEEv13SSMParamsBase:
[----:B------:R-:W-:Y:S02]  /*0000*/  MOV R1, c[0x0][0x28] ;  /* 0x00000a0000017a02 */ /* 0x000fe40000000f00 */
[----:B------:R-:W-:Y:S01]  /*0010*/  IABS R9, c[0x0][0x178] ;  /* 0x00005e0000097a13 */ /* 0x000fe20000000000 */
[----:B------:R-:W0:Y:S01]  /*0020*/  S2UR UR4, SR_CTAID.Y ;  /* 0x00000000000479c3 */ /* 0x000e220000002600 */
[----:B------:R-:W-:Y:S01]  /*0030*/  ISETP.NE.U32.AND P0, PT, RZ, c[0x0][0x238], PT ;  /* 0x00008e00ff007a0c */ /* 0x000fe20003f05070 */
[----:B------:R-:W-:Y:S01]  /*0040*/  HFMA2.MMA R82, -RZ, RZ, 0, 0 ;  /* 0x00000000ff527435 */ /* 0x000fe200000001ff */
[----:B------:R-:W1:Y:S01]  /*0050*/  I2F.RP R0, R9 ;  /* 0x0000000900007306 */ /* 0x000e620000209400 */
[----:B------:R-:W-:Y:S02]  /*0060*/  ISETP.NE.U32.AND P1, PT, RZ, c[0x0][0x250], PT ;  /* 0x00009400ff007a0c */ /* 0x000fe40003f25070 */
[----:B------:R-:W-:Y:S02]  /*0070*/  ISETP.NE.AND.EX P0, PT, RZ, c[0x0][0x23c], PT, P0 ;  /* 0x00008f00ff007a0c */ /* 0x000fe40003f05300 */
[----:B------:R-:W2:Y:S01]  /*0080*/  S2UR UR6, SR_CTAID.X ;  /* 0x00000000000679c3 */ /* 0x000ea20000002500 */
[----:B------:R-:W-:-:S02]  /*0090*/  ISETP.NE.AND.EX P1, PT, RZ, c[0x0][0x254], PT, P1 ;  /* 0x00009500ff007a0c */ /* 0x000fc40003f25310 */
[----:B------:R-:W-:Y:S01]  /*00a0*/  MOV R81, RZ ;  /* 0x000000ff00517202 */ /* 0x000fe20000000f00 */
[----:B-1----:R-:W1:Y:S01]  /*00b0*/  MUFU.RCP R0, R0 ;  /* 0x0000000000007308 */ /* 0x002e620000001000 */
[----:B0-----:R-:W-:Y:S01]  /*00c0*/  MOV R84, UR4 ;  /* 0x0000000400547c02 */ /* 0x001fe20008000f00 */
[----:B------:R-:W-:-:S03]  /*00d0*/  ULDC.64 UR4, c[0x0][0x118] ;  /* 0x0000460000047ab9 */ /* 0x000fc60000000a00 */
[----:B------:R-:W-:Y:S02]  /*00e0*/  SHF.R.S32.HI R83, RZ, 0x1f, R84 ;  /* 0x0000001fff537819 */ /* 0x000fe40000011454 */
[C---:B------:R-:W-:Y:S02]  /*00f0*/  @P0 LEA R2, P2, R84.reuse, c[0x0][0x238], 0x2 ;  /* 0x00008e0054020a11 */ /* 0x040fe400078410ff */
[----:B--2---:R-:W-:Y:S02]  /*0100*/  MOV R80, UR6 ;  /* 0x0000000600507c02 */ /* 0x004fe40008000f00 */
[----:B------:R-:W-:Y:S02]  /*0110*/  @P0 LEA.HI.X R3, R84, c[0x0][0x23c], R83, 0x2, P2 ;  /* 0x00008f0054030a11 */ /* 0x000fe400010f1453 */
        /* <DEDUP_REMOVED lines=23> */
[----:B------:R-:W-:Y:S01]  /*0290*/  IMAD.WIDE.U32 R6, R80, c[0x0][0x190], RZ ;  /* 0x0000640050067a25 */ /* 0x000fe200078e00ff */
        /* <DEDUP_REMOVED lines=11> */
[C---:B------:R-:W-:Y:S01]  /*0350*/  IMAD R9, R80.reuse, c[0x0][0x1d4], R9 ;  /* 0x0000750050097a24 */ /* 0x040fe200078e0209 */
[----:B------:R-:W-:Y:S01]  /*0360*/  @!P1 LOP3.LUT R8, RZ, c[0x0][0x178], RZ, 0x33, !PT ;  /* 0x00005e00ff089a12 */ /* 0x000fe200078e33ff */
[----:B------:R-:W1:Y:S01]  /*0370*/  S2R R76, SR_LANEID ;  /* 0x00000000004c7919 */ /* 0x000e620000000000 */
[----:B------:R-:W-:Y:S01]  /*0380*/  IMAD R11, R80, c[0x0][0x1e4], R11 ;  /* 0x00007900500b7a24 */ /* 0x000fe200078e020b */
[----:B------:R-:W-:-:S02]  /*0390*/  IADD3 R7, R7, R13, RZ ;  /* 0x0000000d07077210 */ /* 0x000fc40007ffe0ff */
[----:B------:R-:W-:Y:S02]  /*03a0*/  SHF.R.S32.HI R0, RZ, 0x1f, R8 ;  /* 0x0000001fff007819 */ /* 0x000fe40000011408 */
[----:B------:R-:W-:Y:S01]  /*03b0*/  IADD3 R3, R3, R9, RZ ;  /* 0x0000000903037210 */ /* 0x000fe20007ffe0ff */
[----:B------:R-:W-:Y:S01]  /*03c0*/  IMAD R9, R83, c[0x0][0x1d8], RZ ;  /* 0x0000760053097a24 */ /* 0x000fe200078e02ff */
[----:B------:R-:W-:Y:S01]  /*03d0*/  IADD3 R5, R5, R11, RZ ;  /* 0x0000000b05057210 */ /* 0x000fe20007ffe0ff */
[----:B------:R-:W-:Y:S01]  /*03e0*/  IMAD R11, R83, c[0x0][0x1e8], RZ ;  /* 0x00007a00530b7a24 */ /* 0x000fe200078e02ff */
[----:B------:R-:W-:Y:S01]  /*03f0*/  MOV R75, RZ ;  /* 0x000000ff004b7202 */ /* 0x000fe20000000f00 */
[----:B------:R-:W-:Y:S02]  /*0400*/  IMAD R13, R0, c[0x0][0x1a8], RZ ;  /* 0x00006a00000d7a24 */ /* 0x000fe400078e02ff */
[C---:B------:R-:W-:Y:S02]  /*0410*/  IMAD R9, R84.reuse, c[0x0][0x1dc], R9 ;  /* 0x0000770054097a24 */ /* 0x040fe400078e0209 */
[----:B------:R-:W-:-:S04]  /*0420*/  IMAD.WIDE.U32 R2, R84, c[0x0][0x1d8], R2 ;  /* 0x0000760054027a25 */ /* 0x000fc800078e0002 */
[----:B------:R-:W-:Y:S01]  /*0430*/  IMAD R11, R84, c[0x0][0x1ec], R11 ;  /* 0x00007b00540b7a24 */ /* 0x000fe200078e020b */
[----:B0-----:R-:W-:Y:S01]  /*0440*/  SHF.L.U32 R77, R78, 0x2, RZ ;  /* 0x000000024e4d7819 */ /* 0x001fe200000006ff */
[----:B------:R-:W-:Y:S01]  /*0450*/  IMAD.WIDE.U32 R4, R84, c[0x0][0x1e8], R4 ;  /* 0x00007a0054047a25 */ /* 0x000fe200078e0004 */
[----:B------:R-:W-:Y:S02]  /*0460*/  IADD3 R73, R3, R9, RZ ;  /* 0x0000000903497210 */ /* 0x000fe40007ffe0ff */
[----:B------:R-:W-:Y:S01]  /*0470*/  LEA R72, P0, R2, c[0x0][0x240], 0x2 ;  /* 0x0000900002487a11 */ /* 0x000fe200078010ff */
        /* <DEDUP_REMOVED lines=11> */
.L_x_610:
[----:B------:R-:W-:Y:S01]  /*0530*/  BAR.SYNC.DEFER_BLOCKING 0x0 ;  /* 0x0000000000007b1d */ /* 0x000fe20000010000 */
[----:B0-----:R-:W-:-:S05]  /*0540*/  IMAD.WIDE R2, R74, 0x10, R72 ;  /* 0x000000104a027825 */ /* 0x001fca00078e0248 */
        /* <DEDUP_REMOVED lines=80> */
.L_x_571:
[----:B--234-:R-:W-:Y:S05]  /*0a50*/  BSYNC B0 ;  /* 0x0000000000007941 */ /* 0x01cfea0003800000 */
.L_x_570:
        /* <DEDUP_REMOVED lines=37> */
.L_x_573:
[----:B------:R-:W-:Y:S05]  /*0cb0*/  BSYNC B0 ;  /* 0x0000000000007941 */ /* 0x000fea0003800000 */
.L_x_572:
        /* <DEDUP_REMOVED lines=35> */
.L_x_575:
[----:B------:R-:W-:Y:S05]  /*0ef0*/  BSYNC B0 ;  /* 0x0000000000007941 */ /* 0x000fea0003800000 */
.L_x_574:
        /* <DEDUP_REMOVED lines=37> */
.L_x_577:
[----:B------:R-:W-:Y:S05]  /*1150*/  BSYNC B0 ;  /* 0x0000000000007941 */ /* 0x000fea0003800000 */
.L_x_576:
        /* <DEDUP_REMOVED lines=35> */
.L_x_579:
[----:B------:R-:W-:Y:S05]  /*1390*/  BSYNC B0 ;  /* 0x0000000000007941 */ /* 0x000fea0003800000 */
.L_x_578:
        /* <DEDUP_REMOVED lines=37> */
.L_x_581:
[----:B------:R-:W-:Y:S05]  /*15f0*/  BSYNC B0 ;  /* 0x0000000000007941 */ /* 0x000fea0003800000 */
.L_x_580:
        /* <DEDUP_REMOVED lines=35> */
.L_x_583:
[----:B------:R-:W-:Y:S05]  /*1830*/  BSYNC B0 ;  /* 0x0000000000007941 */ /* 0x000fea0003800000 */
.L_x_582:
        /* <DEDUP_REMOVED lines=37> */
.L_x_585:
[----:B------:R-:W-:Y:S05]  /*1a90*/  BSYNC B0 ;  /* 0x0000000000007941 */ /* 0x000fea0003800000 */
.L_x_584:
        /* <DEDUP_REMOVED lines=35> */
.L_x_587:
[----:B------:R-:W-:Y:S05]  /*1cd0*/  BSYNC B0 ;  /* 0x0000000000007941 */ /* 0x000fea0003800000 */
.L_x_586:
        /* <DEDUP_REMOVED lines=42> */
.L_x_589:
[----:B------:R-:W-:Y:S05]  /*1f80*/  BSYNC B0 ;  /* 0x0000000000007941 */ /* 0x000fea0003800000 */
.L_x_588:
        /* <DEDUP_REMOVED lines=33> */
.L_x_591:
[----:B------:R-:W-:Y:S05]  /*21a0*/  BSYNC B0 ;  /* 0x0000000000007941 */ /* 0x000fea0003800000 */
.L_x_590:
        /* <DEDUP_REMOVED lines=33> */
.L_x_593:
[----:B------:R-:W-:Y:S05]  /*23c0*/  BSYNC B0 ;  /* 0x0000000000007941 */ /* 0x000fea0003800000 */
.L_x_592:
        /* <DEDUP_REMOVED lines=33> */
.L_x_595:
[----:B------:R-:W-:Y:S05]  /*25e0*/  BSYNC B0 ;  /* 0x0000000000007941 */ /* 0x000fea0003800000 */
.L_x_594:
        /* <DEDUP_REMOVED lines=33> */
.L_x_597:
[----:B------:R-:W-:Y:S05]  /*2800*/  BSYNC B0 ;  /* 0x0000000000007941 */ /* 0x000fea0003800000 */
.L_x_596:
        /* <DEDUP_REMOVED lines=33> */
.L_x_599:
[----:B------:R-:W-:Y:S05]  /*2a20*/  BSYNC B0 ;  /* 0x0000000000007941 */ /* 0x000fea0003800000 */
.L_x_598:
        /* <DEDUP_REMOVED lines=33> */
.L_x_601:
[----:B------:R-:W-:Y:S05]  /*2c40*/  BSYNC B0 ;  /* 0x0000000000007941 */ /* 0x000fea0003800000 */
.L_x_600:
        /* <DEDUP_REMOVED lines=36> */
.L_x_608:
        /* <DEDUP_REMOVED lines=28> */
[----:B------:R-:W-:-:S04]  /*3050*/  SHF.L.U32 R141, R78, 0x3, RZ ;  /* 0x000000034e8d7819 */ /* 0x000fc800000006ff */
[----:B------:R-:W-:-:S04]  /*3060*/  LOP3.LUT R141, R141, 0xffffff00, RZ, 0xc0, !PT ;  /* 0xffffff008d8d7812 */ /* 0x000fc800078ec0ff */
        /* <DEDUP_REMOVED lines=10> */
[----:B--2---:R-:W-:-:S04]  /*3110*/  FMUL.FTZ R0, R95, R65 ;  /* 0x000000415f007220 */ /* 0x004fc80000410000 */
[----:B------:R-:W-:Y:S02]  /*3120*/  FMUL.RZ R103, R0, 0.15915493667125701904 ;  /* 0x3e22f98300677820 */ /* 0x000fe4000040c000 */
[----:B------:R-:W-:Y:S02]  /*3130*/  FMUL.FTZ R0, R94, 1.4426950216293334961 ;  /* 0x3fb8aa3b5e007820 */ /* 0x000fe40000410000 */
[CC--:B------:R-:W-:Y:S01]  /*3140*/  FMUL.FTZ R94, R95.reuse, R64.reuse ;  /* 0x000000405f5e7220 */ /* 0x0c0fe20000410000 */
[----:B------:R-:W-:Y:S01]  /*3150*/  MUFU.SIN R117, R103 ;  /* 0x0000006700757308 */ /* 0x000fe20000000400 */
[----:B------:R-:W-:Y:S02]  /*3160*/  FMUL.FTZ R115, R0, R64 ;  /* 0x0000004000737220 */ /* 0x000fe40000410000 */
[----:B------:R-:W-:Y:S02]  /*3170*/  FMUL.RZ R105, R94, 0.15915493667125701904 ;  /* 0x3e22f9835e697820 */ /* 0x000fe4000040c000 */
[----:B------:R-:W-:-:S02]  /*3180*/  FMUL.FTZ R94, R95, R63 ;  /* 0x0000003f5f5e7220 */ /* 0x000fc40000410000 */
[----:B------:R-:W-:Y:S01]  /*3190*/  FMUL.FTZ R121, R0, R56 ;  /* 0x0000003800797220 */ /* 0x000fe20000410000 */
[----:B------:R1:W-:Y:S01]  /*31a0*/  MUFU.COS R139, R103 ;  /* 0x00000067008b7308 */ /* 0x0003e20000000000 */
[----:B0-----:R-:W-:Y:S02]  /*31b0*/  FMUL.RZ R106, R94, 0.15915493667125701904 ;  /* 0x3e22f9835e6a7820 */ /* 0x001fe4000040c000 */
[----:B------:R-:W-:Y:S02]  /*31c0*/  FMUL.FTZ R94, R95, R62 ;  /* 0x0000003e5f5e7220 */ /* 0x000fe40000410000 */
[C---:B------:R-:W-:Y:S02]  /*31d0*/  FMUL.FTZ R128, R0.reuse, R59 ;  /* 0x0000003b00807220 */ /* 0x040fe40000410000 */
[----:B------:R-:W-:Y:S01]  /*31e0*/  FMUL.FTZ R124, R0, R57 ;  /* 0x00000039007c7220 */ /* 0x000fe20000410000 */
[----:B------:R-:W-:Y:S01]  /*31f0*/  MUFU.SIN R114, R105 ;  /* 0x0000006900727308 */ /* 0x000fe20000000400 */
[----:B-1----:R-:W-:-:S02]  /*3200*/  FMUL.RZ R103, R94, 0.15915493667125701904 ;  /* 0x3e22f9835e677820 */ /* 0x002fc4000040c000 */
[----:B------:R-:W-:Y:S01]  /*3210*/  FMUL.FTZ R94, R95, R61 ;  /* 0x0000003d5f5e7220 */ /* 0x000fe20000410000 */
[----:B---3--:R0:W-:Y:S01]  /*3220*/  STS.128 [R138.X16], R20 ;  /* 0x000000148a007388 */ /* 0x0081e2000000cc00 */
        /* <DEDUP_REMOVED lines=8> */
[----:B-1----:R-:W-:Y:S02]  /*32b0*/  FMUL.RZ R105, R94, 0.15915493667125701904 ;  /* 0x3e22f9835e697820 */ /* 0x002fe4000040c000 */
[----:B------:R-:W-:Y:S01]  /*32c0*/  FMUL.FTZ R94, R95, R60 ;  /* 0x0000003c5f5e7220 */ /* 0x000fe20000410000 */
[----:B0-----:R-:W-:Y:S01]  /*32d0*/  IADD3 R20, R143, 0xe0, RZ ;  /* 0x000000e08f147810 */ /* 0x001fe20007ffe0ff */
[----:B------:R-:W-:Y:S02]  /*32e0*/  IMAD R21, R118, c[0x0][0x1c0], RZ ;  /* 0x0000700076157a24 */ /* 0x000fe400078e02ff */
[----:B------:R-:W-:Y:S01]  /*32f0*/  FMUL.FTZ R22, R95, R53 ;  /* 0x000000355f167220 */ /* 0x000fe20000410000 */
[----:B------:R0:W-:Y:S01]  /*3300*/  MUFU.COS R137, R106 ;  /* 0x0000006a00897308 */ /* 0x0001e20000000000 */
[----:B------:R-:W-:-:S07]  /*3310*/  LEA.HI.SX32 R20, R20, R143, 0x1b ;  /* 0x0000008f14147211 */ /* 0x000fce00078fdaff */
[----:B------:R-:W-:Y:S01]  /*3320*/  MUFU.SIN R111, R103 ;  /* 0x00000067006f7308 */ /* 0x000fe20000000400 */
[----:B0-----:R-:W-:Y:S02]  /*3330*/  FMUL.RZ R106, R94, 0.15915493667125701904 ;  /* 0x3e22f9835e6a7820 */ /* 0x001fe4000040c000 */
[----:B------:R-:W-:-:S04]  /*3340*/  FMUL.FTZ R94, R95, R59 ;  /* 0x0000003b5f5e7220 */ /* 0x000fc80000410000 */
[----:B------:R-:W-:Y:S01]  /*3350*/  FMUL.RZ R107, R94, 0.15915493667125701904 ;  /* 0x3e22f9835e6b7820 */ /* 0x000fe2000040c000 */
[----:B------:R-:W-:Y:S01]  /*3360*/  MUFU.SIN R129, R106 ;  /* 0x0000006a00817308 */ /* 0x000fe20000000400 */
[----:B------:R-:W-:-:S04]  /*3370*/  FMUL.FTZ R94, R95, R58 ;  /* 0x0000003a5f5e7220 */ /* 0x000fc80000410000 */
[----:B------:R-:W-:-:S03]  /*3380*/  FMUL.RZ R119, R94, 0.15915493667125701904 ;  /* 0x3e22f9835e777820 */ /* 0x000fc6000040c000 */
[----:B------:R0:W-:Y:S08]  /*3390*/  MUFU.COS R131, R106 ;  /* 0x0000006a00837308 */ /* 0x0001f00000000000 */
[----:B------:R-:W-:Y:S01]  /*33a0*/  MUFU.SIN R94, R119 ;  /* 0x00000077005e7308 */ /* 0x000fe20000000400 */
[----:B0-----:R-:W-:-:S04]  /*33b0*/  FMUL.FTZ R106, R95, R57 ;  /* 0x000000395f6a7220 */ /* 0x001fc80000410000 */
[----:B------:R-:W-:Y:S02]  /*33c0*/  FMUL.RZ R132, R106, 0.15915493667125701904 ;  /* 0x3e22f9836a847820 */ /* 0x000fe4000040c000 */
[----:B------:R-:W-:Y:S01]  /*33d0*/  FMUL.FTZ R106, R95, R56 ;  /* 0x000000385f6a7220 */ /* 0x000fe20000410000 */
[----:B------:R0:W-:Y:S03]  /*33e0*/  MUFU.COS R126, R119 ;  /* 0x00000077007e7308 */ /* 0x0001e60000000000 */
[----:B------:R-:W-:-:S05]  /*33f0*/  FMUL.RZ R134, R106, 0.15915493667125701904 ;  /* 0x3e22f9836a867820 */ /* 0x000fca000040c000 */
[----:B------:R-:W-:Y:S01]  /*3400*/  MUFU.SIN R123, R132 ;  /* 0x00000084007b7308 */ /* 0x000fe20000000400 */
[----:B0-----:R-:W-:-:S04]  /*3410*/  IMAD R119, R83, c[0x0][0x1b8], RZ ;  /* 0x00006e0053777a24 */ /* 0x001fc800078e02ff */
[----:B------:R-:W-:Y:S02]  /*3420*/  IMAD R145, R84, c[0x0][0x1bc], R119 ;  /* 0x00006f0054917a24 */ /* 0x000fe400078e0277 */
[----:B------:R-:W-:Y:S01]  /*3430*/  FMUL.FTZ R119, R95, R55 ;  /* 0x000000375f777220 */ /* 0x000fe20000410000 */
[----:B------:R0:W-:Y:S03]  /*3440*/  MUFU.COS R125, R132 ;  /* 0x00000084007d7308 */ /* 0x0001e60000000000 */
[----:B------:R-:W-:-:S05]  /*3450*/  FMUL.RZ R147, R119, 0.15915493667125701904 ;  /* 0x3e22f98377937820 */ /* 0x000fca000040c000 */
        /* <DEDUP_REMOVED lines=16> */
[C---:B------:R-:W-:Y:S01]  /*3560*/  IADD3 R25, R143.reuse, 0x5, RZ ;  /* 0x000000058f197810 */ /* 0x040fe20007ffe0ff */
[----:B------:R-:W-:Y:S02]  /*3570*/  MUFU.COS R133, R105 ;  /* 0x0000006900857308 */ /* 0x000fe40000000000 */
[----:B------:R2:W-:Y:S04]  /*3580*/  STS.128 [R146.X16+0x800], R36 ;  /* 0x0008002492007388 */ /* 0x0005e8000000cc00 */
[----:B------:R3:W-:Y:S02]  /*3590*/  STS.128 [R148.X16+0xa00], R40 ;  /* 0x000a002894007388 */ /* 0x0007e4000000cc00 */
[----:B------:R-:W-:Y:S02]  /*35a0*/  MUFU.SIN R105, R107 ;  /* 0x0000006b00697308 */ /* 0x000fe40000000400 */
[----:B------:R-:W-:Y:S01]  /*35b0*/  STS.128 [R150.X16+0xc00], R44 ;  /* 0x000c002c96007388 */ /* 0x000fe2000000cc00 */
[----:B0-----:R-:W-:-:S03]  /*35c0*/  IADD3 R29, R143, 0x3, RZ ;  /* 0x000000038f1d7810 */ /* 0x001fc60007ffe0ff */
[----:B------:R0:W-:Y:S01]  /*35d0*/  STS.128 [R20.X16+0xe00], R48 ;  /* 0x000e003014007388 */ /* 0x0001e2000000cc00 */
[----:B-1----:R-:W-:Y:S01]  /*35e0*/  LEA R32, R76, R141, 0x3 ;  /* 0x0000008d4c207211 */ /* 0x002fe200078e18ff */
[----:B------:R1:W-:Y:S01]  /*35f0*/  MUFU.COS R103, R107 ;  /* 0x0000006b00677308 */ /* 0x0003e20000000000 */
[----:B------:R-:W-:Y:S01]  /*3600*/  IADD3 R35, R143, 0x4, RZ ;  /* 0x000000048f237810 */ /* 0x000fe20007ffe0ff */
[C---:B--2---:R-:W-:Y:S01]  /*3610*/  FMUL.FTZ R36, R0.reuse, R54 ;  /* 0x0000003600247220 */ /* 0x044fe20000410000 */
[-C--:B------:R-:W-:Y:S01]  /*3620*/  LEA.HI.SX32 R24, R21, R32.reuse, 0x1b ;  /* 0x0000002015187211 */ /* 0x080fe200078fdaff */
[C---:B------:R-:W-:Y:S01]  /*3630*/  FMUL.FTZ R39, R0.reuse, R53 ;  /* 0x0000003500277220 */ /* 0x040fe20000410000 */
[----:B------:R-:W-:Y:S01]  /*3640*/  LEA.HI.SX32 R34, R25, R32, 0x1b ;  /* 0x0000002019227211 */ /* 0x000fe200078fdaff */
[----:B---3--:R-:W-:Y:S01]  /*3650*/  FMUL.FTZ R40, R0, R52 ;  /* 0x0000003400287220 */ /* 0x008fe20000410000 */
[----:B------:R-:W-:Y:S01]  /*3660*/  IADD3 R37, R143, 0x2, RZ ;  /* 0x000000028f257810 */ /* 0x000fe20007ffe0ff */
[----:B------:R-:W2:Y:S01]  /*3670*/  MUFU.EX2 R115, R115 ;  /* 0x0000007300737308 */ /* 0x000ea20000000800 */
[----:B-1----:R-:W-:Y:S01]  /*3680*/  IMAD.WIDE.U32 R106, R84, c[0x0][0x1b8], RZ ;  /* 0x00006e00546a7a25 */ /* 0x002fe200078e00ff */
[----:B------:R-:W-:-:S02]  /*3690*/  LEA.HI.SX32 R29, R29, R32, 0x1b ;  /* 0x000000201d1d7211 */ /* 0x000fc400078fdaff */
[----:B------:R-:W-:Y:S02]  /*36a0*/  LEA.HI.SX32 R37, R37, R32, 0x1b ;  /* 0x0000002025257211 */ /* 0x000fe400078fdaff */
[----:B0-----:R-:W-:Y:S01]  /*36b0*/  LEA.HI.SX32 R20, R143, R143, 0x1b ;  /* 0x0000008f8f147211 */ /* 0x001fe200078fdaff */
[----:B------:R-:W-:-:S06]  /*36c0*/  NOP ;  /* 0x0000000000007918 */ /* 0x000fcc0000000000 */
[----:B------:R-:W0:Y:S01]  /*36d0*/  LDS.128 R20, [R20.X16] ;  /* 0x0000000014147984 */ /* 0x000e22000000cc00 */
[----:B------:R-:W-:Y:S01]  /*36e0*/  IADD3 R107, R107, R145, RZ ;  /* 0x000000916b6b7210 */ /* 0x000fe20007ffe0ff */
[----:B------:R-:W1:Y:S01]  /*36f0*/  MUFU.EX2 R121, R121 ;  /* 0x0000007900797308 */ /* 0x000e620000000800 */
[----:B------:R-:W-:Y:S01]  /*3700*/  FMUL.FTZ R145, R95, R54 ;  /* 0x000000365f917220 */ /* 0x000fe20000410000 */
[----:B------:R-:W-:Y:S01]  /*3710*/  LEA.HI.SX32 R35, R35, R32, 0x1b ;  /* 0x0000002023237211 */ /* 0x000fe200078fdaff */
[----:B--2---:R-:W-:Y:S01]  /*3720*/  FMUL.FTZ R116, R115, R116 ;  /* 0x0000007473747220 */ /* 0x004fe20000410000 */
[C---:B------:R-:W-:Y:S01]  /*3730*/  IADD3 R33, R143.reuse, 0x6, RZ ;  /* 0x000000068f217810 */ /* 0x040fe20007ffe0ff */
[----:B------:R-:W-:Y:S01]  /*3740*/  IMAD.WIDE.U32 R106, R104, c[0x0][0x1c0], R106 ;  /* 0x00007000686a7a25 */ /* 0x000fe200078e006a */
[----:B------:R-:W-:Y:S02]  /*3750*/  IADD3 R143, R143, 0x7, RZ ;  /* 0x000000078f8f7810 */ /* 0x000fe40007ffe0ff */
[----:B------:R-:W-:Y:S01]  /*3760*/  MUFU.SIN R119, R147 ;  /* 0x0000009300777308 */ /* 0x000fe20000000400 */
[----:B------:R-:W-:Y:S01]  /*3770*/  FMUL.RZ R145, R145, 0.15915493667125701904 ;  /* 0x3e22f98391917820 */ /* 0x000fe2000040c000 */
[----:B------:R-:W-:Y:S01]  /*3780*/  IADD3 R25, R107, R27, RZ ;  /* 0x0000001b6b197210 */ /* 0x000fe20007ffe0ff */
[----:B------:R-:W-:Y:S01]  /*3790*/  FMUL.FTZ R115, R115, R114 ;  /* 0x0000007273737220 */ /* 0x000fe20000410000 */
[----:B------:R-:W-:-:S02]  /*37a0*/  LEA R44, P0, R106, c[0x0][0x230], 0x3 ;  /* 0x00008c006a2c7a11 */ /* 0x000fc400078018ff */
[----:B------:R-:W-:Y:S02]  /*37b0*/  LEA.HI.SX32 R33, R33, R32, 0x1b ;  /* 0x0000002021217211 */ /* 0x000fe400078fdaff */
[----:B------:R-:W-:Y:S01]  /*37c0*/  LEA.HI.X R45, R106, c[0x0][0x234], R25, 0x3, P0 ;  /* 0x00008d006a2d7a11 */ /* 0x000fe200000f1c19 */
[----:B------:R-:W-:Y:S01]  /*37d0*/  FMUL.FTZ R25, R95, R52 ;  /* 0x000000345f197220 */ /* 0x000fe20000410000 */
[----:B------:R-:W2:Y:S01]  /*37e0*/  MUFU.EX2 R134, R134 ;  /* 0x0000008600867308 */ /* 0x000ea20000000800 */
[----:B-1----:R-:W-:Y:S01]  /*37f0*/  FMUL.FTZ R49, R121, R122 ;  /* 0x0000007a79317220 */ /* 0x002fe20000410000 */
[----:B------:R-:W-:Y:S01]  /*3800*/  LEA.HI.SX32 R32, R143, R32, 0x1b ;  /* 0x000000208f207211 */ /* 0x000fe200078fdaff */
[----:B------:R-:W-:Y:S02]  /*3810*/  FMUL.RZ R42, R25, 0.15915493667125701904 ;  /* 0x3e22f983192a7820 */ /* 0x000fe4000040c000 */
[----:B------:R-:W-:-:S03]  /*3820*/  FMUL.FTZ R48, R121, R120 ;  /* 0x0000007879307220 */ /* 0x000fc60000410000 */
[----:B------:R-:W-:Y:S08]  /*3830*/  MUFU.SIN R30, R26 ;  /* 0x0000001a001e7308 */ /* 0x000ff00000000400 */
[----:B------:R1:W-:Y:S01]  /*3840*/  MUFU.COS R38, R26 ;  /* 0x0000001a00267308 */ /* 0x0003e20000000000 */
[----:B--2---:R-:W-:-:S07]  /*3850*/  FMUL.FTZ R46, R134, R119 ;  /* 0x00000077862e7220 */ /* 0x004fce0000410000 */
[----:B------:R-:W2:Y:S01]  /*3860*/  MUFU.EX2 R128, R128 ;  /* 0x0000008000807308 */ /* 0x000ea20000000800 */
[----:B-1----:R-:W1:Y:S01]  /*3870*/  LDS.128 R24, [R24.X16+0x10] ;  /* 0x0000100018187984 */ /* 0x002e62000000cc00 */
[C---:B0-----:R-:W-:Y:S02]  /*3880*/  FMUL.FTZ R119, R85.reuse, R20 ;  /* 0x0000001455777220 */ /* 0x041fe40000410000 */
[----:B------:R-:W-:-:S04]  /*3890*/  FMUL.FTZ R122, R85, R21 ;  /* 0x00000015557a7220 */ /* 0x000fc80000410000 */
[----:B------:R-:W0:Y:S01]  /*38a0*/  MUFU.EX2 R124, R124 ;  /* 0x0000007c007c7308 */ /* 0x000e220000000800 */
[----:B------:R-:W-:-:S07]  /*38b0*/  FMUL.FTZ R21, R119, R115 ;  /* 0x0000007377157220 */ /* 0x000fce0000410000 */
[----:B------:R-:W-:Y:S01]  /*38c0*/  MUFU.SIN R28, R145 ;  /* 0x00000091001c7308 */ /* 0x000fe20000000400 */
[----:B------:R-:W-:-:S07]  /*38d0*/  FMUL.FTZ R20, R122, R115 ;  /* 0x000000737a147220 */ /* 0x000fce0000410000 */
[----:B------:R-:W-:Y:S01]  /*38e0*/  MUFU.COS R31, R145 ;  /* 0x00000091001f7308 */ /* 0x000fe20000000000 */
[----:B--2---:R-:W-:-:S07]  /*38f0*/  FMUL.FTZ R106, R128, R103 ;  /* 0x00000067806a7220 */ /* 0x004fce0000410000 */
[----:B------:R-:W2:Y:S01]  /*3900*/  MUFU.EX2 R36, R36 ;  /* 0x0000002400247308 */ /* 0x000ea20000000800 */
[----:B------:R-:W-:-:S07]  /*3910*/  FMUL.FTZ R105, R128, R105 ;  /* 0x0000006980697220 */ /* 0x000fce0000410000 */
[----:B------:R-:W3:Y:S01]  /*3920*/  MUFU.EX2 R112, R112 ;  /* 0x0000007000707308 */ /* 0x000ee20000000800 */
[----:B0-----:R-:W-:-:S07]  /*3930*/  FMUL.FTZ R50, R124, R123 ;  /* 0x0000007b7c327220 */ /* 0x001fce0000410000 */
[----:B------:R-:W0:Y:S01]  /*3940*/  MUFU.EX2 R127, R127 ;  /* 0x0000007f007f7308 */ /* 0x000e220000000800 */
[----:B--2---:R-:W-:-:S07]  /*3950*/  FMUL.FTZ R121, R36, R31 ;  /* 0x0000001f24797220 */ /* 0x004fce0000410000 */
[----:B------:R-:W2:Y:S01]  /*3960*/  MUFU.EX2 R39, R39 ;  /* 0x0000002700277308 */ /* 0x000ea20000000800 */
[----:B------:R-:W-:-:S07]  /*3970*/  FMUL.FTZ R120, R36, R28 ;  /* 0x0000001c24787220 */ /* 0x000fce0000410000 */
[----:B------:R-:W4:Y:S01]  /*3980*/  MUFU.EX2 R130, R130 ;  /* 0x0000008200827308 */ /* 0x000f220000000800 */
[----:B------:R-:W-:-:S07]  /*3990*/  FMUL.FTZ R123, R86, R23 ;  /* 0x00000017567b7220 */ /* 0x000fce0000410000 */
[----:B------:R-:W0:Y:S01]  /*39a0*/  MUFU.EX2 R110, R110 ;  /* 0x0000006e006e7308 */ /* 0x000e220000000800 */
[----:B------:R-:W-:-:S07]  /*39b0*/  FFMA.FTZ R28, R122, R116, R21 ;  /* 0x000000747a1c7223 */ /* 0x000fce0000010015 */
[----:B------:R-:W0:Y:S01]  /*39c0*/  MUFU.EX2 R108, R108 ;  /* 0x0000006c006c7308 */ /* 0x000e220000000800 */
[----:B------:R-:W-:-:S07]  /*39d0*/  FMUL.FTZ R128, R86, R22 ;  /* 0x0000001656807220 */ /* 0x000fce0000410000 */
[----:B------:R-:W0:Y:S01]  /*39e0*/  MUFU.EX2 R136, R136 ;  /* 0x0000008800887308 */ /* 0x000e220000000800 */
[----:B------:R-:W-:-:S07]  /*39f0*/  FFMA.FTZ R31, R119, R116, -R20 ;  /* 0x00000074771f7223 */ /* 0x000fce0000010814 */
[----:B------:R-:W1:Y:S01]  /*3a00*/  MUFU.COS R132, R147 ;  /* 0x0000009300847308 */ /* 0x000e620000000000 */
[----:B------:R0:W1:Y:S01]  /*3a10*/  LDS.128 R20, [R37.X16+0x20] ;  /* 0x0000200025147984 */ /* 0x000062000000cc00 */
[----:B---3--:R-:W-:Y:S02]  /*3a20*/  FMUL.FTZ R113, R112, R113 ;  /* 0x0000007170717220 */ /* 0x008fe40000410000 */
[----:B------:R-:W-:-:S04]  /*3a30*/  FADD.FTZ R36, R123, R28 ;  /* 0x0000001c7b247221 */ /* 0x000fc80000010000 */
[----:B------:R-:W-:Y:S01]  /*3a40*/  MUFU.EX2 R40, R40 ;  /* 0x0000002800287308 */ /* 0x000fe20000000800 */
[----:B------:R-:W-:Y:S01]  /*3a50*/  FADD.FTZ R31, R128, R31 ;  /* 0x0000001f801f7221 */ /* 0x000fe20000010000 */
[----:B------:R-:W-:Y:S01]  /*3a60*/  ISETP.GE.AND P0, PT, R76, 0x1, PT ;  /* 0x000000014c00780c */ /* 0x000fe20003f06270 */
[----:B------:R-:W-:Y:S01]  /*3a70*/  FMUL.FTZ R114, R112, R137 ;  /* 0x0000008970727220 */ /* 0x000fe20000410000 */
[C---:B------:R-:W-:Y:S01]  /*3a80*/  ISETP.GE.AND P1, PT, R76.reuse, 0x10, PT ;  /* 0x000000104c00780c */ /* 0x040fe20003f26270 */
[----:B------:R-:W-:Y:S01]  /*3a90*/  FMUL.FTZ R28, R113, R36 ;  /* 0x00000024711c7220 */ /* 0x000fe20000410000 */
[----:B------:R-:W-:Y:S01]  /*3aa0*/  ISETP.NE.AND P2, PT, R76, 0x1f, PT ;  /* 0x0000001f4c00780c */ /* 0x000fe20003f45270 */
[C---:B0-----:R-:W-:Y:S01]  /*3ab0*/  FMUL.FTZ R103, R127.reuse, R126 ;  /* 0x0000007e7f677220 */ /* 0x041fe20000410000 */
[----:B------:R-:W-:Y:S01]  /*3ac0*/  MUFU.SIN R41, R42 ;  /* 0x0000002a00297308 */ /* 0x000fe20000000400 */
[----:B------:R-:W-:Y:S01]  /*3ad0*/  FMUL.FTZ R94, R127, R94 ;  /* 0x0000005e7f5e7220 */ /* 0x000fe20000410000 */
[----:B------:R-:W5:Y:S01]  /*3ae0*/  LDG.E.64 R44, [R44.64] ;  /* 0x000000042c2c7981 */ /* 0x000f62000c1e1b00 */
[----:B--2---:R-:W-:-:S02]  /*3af0*/  FMUL.FTZ R127, R39, R38 ;  /* 0x00000026277f7220 */ /* 0x004fc40000410000 */
[----:B------:R-:W-:Y:S02]  /*3b00*/  FMUL.FTZ R126, R39, R30 ;  /* 0x0000001e277e7220 */ /* 0x000fe40000410000 */
[----:B----4-:R-:W-:Y:S01]  /*3b10*/  FMUL.FTZ R107, R130, R129 ;  /* 0x00000081826b7220 */ /* 0x010fe20000410000 */
[----:B------:R-:W0:Y:S01]  /*3b20*/  MUFU.COS R43, R42 ;  /* 0x0000002a002b7308 */ /* 0x000e220000000000 */
[-C--:B------:R-:W-:Y:S02]  /*3b30*/  FMUL.FTZ R39, R113, R31.reuse ;  /* 0x0000001f71277220 */ /* 0x080fe40000410000 */
[----:B------:R-:W-:Y:S02]  /*3b40*/  FFMA.FTZ R30, R114, R31, -R28 ;  /* 0x0000001f721e7223 */ /* 0x000fe4000001081c */
[----:B-1----:R-:W-:Y:S02]  /*3b50*/  FMUL.FTZ R129, R87, R24 ;  /* 0x0000001857817220 */ /* 0x002fe40000410000 */
[----:B------:R-:W-:-:S02]  /*3b60*/  FMUL.FTZ R112, R110, R135 ;  /* 0x000000876e707220 */ /* 0x000fc40000410000 */
[----:B------:R-:W-:Y:S02]  /*3b70*/  FMUL.FTZ R111, R110, R111 ;  /* 0x0000006f6e6f7220 */ /* 0x000fe40000410000 */
[C---:B------:R-:W-:Y:S02]  /*3b80*/  FMUL.FTZ R110, R108.reuse, R133 ;  /* 0x000000856c6e7220 */ /* 0x040fe40000410000 */
[----:B------:R-:W-:Y:S02]  /*3b90*/  FMUL.FTZ R109, R108, R109 ;  /* 0x0000006d6c6d7220 */ /* 0x000fe40000410000 */
[----:B------:R-:W-:Y:S02]  /*3ba0*/  FMUL.FTZ R108, R130, R131 ;  /* 0x00000083826c7220 */ /* 0x000fe40000410000 */
[----:B------:R-:W-:Y:S02]  /*3bb0*/  FFMA.FTZ R39, R114, R36, R39 ;  /* 0x0000002472277223 */ /* 0x000fe40000010027 */
[----:B------:R-:W-:-:S02]  /*3bc0*/  FMUL.FTZ R130, R87, R25 ;  /* 0x0000001957827220 */ /* 0x000fc40000410000 */
[----:B------:R-:W-:Y:S02]  /*3bd0*/  FADD.FTZ R36, R129, R30 ;  /* 0x0000001e81247221 */ /* 0x000fe40000010000 */
[-C--:B------:R-:W-:Y:S02]  /*3be0*/  FMUL.FTZ R28, R0, R3.reuse ;  /* 0x00000003001c7220 */ /* 0x080fe40000410000 */
[----:B------:R-:W-:Y:S02]  /*3bf0*/  FMUL.FTZ R24, R95, R3 ;  /* 0x000000035f187220 */ /* 0x000fe40000410000 */
[----:B------:R-:W-:Y:S02]  /*3c00*/  FMUL.FTZ R118, R136, R139 ;  /* 0x0000008b88767220 */ /* 0x000fe40000410000 */
[----:B------:R-:W-:Y:S02]  /*3c10*/  FADD.FTZ R39, R130, R39 ;  /* 0x0000002782277221 */ /* 0x000fe40000010000 */
[----:B------:R-:W-:-:S02]  /*3c20*/  FMUL.FTZ R25, R111, R36 ;  /* 0x000000246f197220 */ /* 0x000fc40000410000 */
[----:B------:R-:W-:Y:S02]  /*3c30*/  FMUL.FTZ R51, R124, R125 ;  /* 0x0000007d7c337220 */ /* 0x000fe40000410000 */
[----:B------:R-:W-:Y:S02]  /*3c40*/  FMUL.FTZ R47, R134, R132 ;  /* 0x00000084862f7220 */ /* 0x000fe40000410000 */
[C---:B0-----:R-:W-:Y:S01]  /*3c50*/  FMUL.FTZ R125, R40.reuse, R43 ;  /* 0x0000002b287d7220 */ /* 0x041fe20000410000 */
[----:B------:R0:W-:Y:S01]  /*3c60*/  MUFU.EX2 R134, R28 ;  /* 0x0000001c00867308 */ /* 0x0001e20000000800 */
[----:B------:R-:W-:Y:S02]  /*3c70*/  FMUL.FTZ R124, R40, R41 ;  /* 0x00000029287c7220 */ /* 0x000fe40000410000 */
[----:B------:R-:W-:Y:S02]  /*3c80*/  FMUL.RZ R40, R24, 0.15915493667125701904 ;  /* 0x3e22f98318287820 */ /* 0x000fe4000040c000 */
[----:B------:R-:W-:-:S02]  /*3c90*/  FMUL.FTZ R132, R88, R27 ;  /* 0x0000001b58847220 */ /* 0x000fc40000410000 */
[----:B------:R-:W-:Y:S01]  /*3ca0*/  FMUL.FTZ R117, R136, R117 ;  /* 0x0000007588757220 */ /* 0x000fe20000410000 */
[----:B------:R-:W1:Y:S01]  /*3cb0*/  MUFU.COS R135, R40 ;  /* 0x0000002800877308 */ /* 0x000e620000000000 */
[----:B0-----:R-:W0:Y:S01]  /*3cc0*/  LDS.128 R28, [R29.X16+0x30] ;  /* 0x000030001d1c7984 */ /* 0x001e22000000cc00 */
[----:B------:R-:W-:Y:S02]  /*3cd0*/  FMUL.FTZ R24, R118, R115 ;  /* 0x0000007376187220 */ /* 0x000fe40000410000 */
[-C--:B------:R-:W-:Y:S02]  /*3ce0*/  FFMA.FTZ R27, R112, R39.reuse, R25 ;  /* 0x00000027701b7223 */ /* 0x080fe40000010019 */
[----:B------:R-:W-:Y:S02]  /*3cf0*/  FMUL.FTZ R39, R111, R39 ;  /* 0x000000276f277220 */ /* 0x000fe40000410000 */
[----:B------:R-:W-:Y:S02]  /*3d00*/  FMUL.FTZ R131, R88, R26 ;  /* 0x0000001a58837220 */ /* 0x000fe40000410000 */
[----:B------:R-:W-:-:S02]  /*3d10*/  FMUL.FTZ R25, R117, R115 ;  /* 0x0000007375197220 */ /* 0x000fc40000410000 */
[----:B------:R-:W-:Y:S02]  /*3d20*/  FFMA.FTZ R26, R117, R116, R24 ;  /* 0x00000074751a7223 */ /* 0x000fe40000010018 */
[----:B------:R-:W-:Y:S02]  /*3d30*/  FFMA.FTZ R36, R112, R36, -R39 ;  /* 0x0000002470247223 */ /* 0x000fe40000010827 */
[----:B------:R-:W-:Y:S02]  /*3d40*/  FADD.FTZ R38, R132, R27 ;  /* 0x0000001b84267221 */ /* 0x000fe40000010000 */
[----:B------:R-:W-:Y:S02]  /*3d50*/  FFMA.FTZ R24, R118, R116, -R25 ;  /* 0x0000007476187223 */ /* 0x000fe40000010819 */
[----:B------:R-:W-:Y:S01]  /*3d60*/  FMUL.FTZ R27, R113, R26 ;  /* 0x0000001a711b7220 */ /* 0x000fe20000410000 */
[----:B------:R2:W3:Y:S01]  /*3d70*/  MUFU.SIN R25, R40 ;  /* 0x0000002800197308 */ /* 0x0004e20000000400 */
[----:B------:R-:W-:-:S02]  /*3d80*/  FADD.FTZ R37, R131, R36 ;  /* 0x0000002483257221 */ /* 0x000fc40000010000 */
[----:B------:R-:W-:Y:S02]  /*3d90*/  FMUL.FTZ R39, R109, R38 ;  /* 0x000000266d277220 */ /* 0x000fe40000410000 */
[-C--:B------:R-:W-:Y:S02]  /*3da0*/  FFMA.FTZ R36, R114, R24.reuse, -R27 ;  /* 0x0000001872247223 */ /* 0x080fe4000001081b */
[----:B------:R-:W-:Y:S02]  /*3db0*/  FMUL.FTZ R27, R113, R24 ;  /* 0x00000018711b7220 */ /* 0x000fe40000410000 */
[-C--:B------:R-:W-:Y:S02]  /*3dc0*/  FMUL.FTZ R41, R109, R37.reuse ;  /* 0x000000256d297220 */ /* 0x080fe40000410000 */
[----:B------:R-:W-:Y:S02]  /*3dd0*/  FFMA.FTZ R24, R110, R37, -R39 ;  /* 0x000000256e187223 */ /* 0x000fe40000010827 */
[----:B------:R-:W-:-:S02]  /*3de0*/  FMUL.FTZ R133, R89, R20 ;  /* 0x0000001459857220 */ /* 0x000fc40000410000 */
[----:B------:R-:W-:Y:S02]  /*3df0*/  FFMA.FTZ R41, R110, R38, R41 ;  /* 0x000000266e297223 */ /* 0x000fe40000010029 */
[----:B------:R-:W-:Y:S02]  /*3e00*/  FMUL.FTZ R136, R89, R21 ;  /* 0x0000001559887220 */ /* 0x000fe40000410000 */
[----:B------:R-:W-:Y:S02]  /*3e10*/  FADD.FTZ R38, R133, R24 ;  /* 0x0000001885267221 */ /* 0x000fe40000010000 */
[----:B------:R-:W-:Y:S02]  /*3e20*/  FADD.FTZ R41, R136, R41 ;  /* 0x0000002988297221 */ /* 0x000fe40000010000 */
[----:B------:R-:W-:Y:S02]  /*3e30*/  FMUL.FTZ R39, R107, R38 ;  /* 0x000000266b277220 */ /* 0x000fe40000410000 */
[----:B------:R-:W-:-:S02]  /*3e40*/  FFMA.FTZ R20, R114, R26, R27 ;  /* 0x0000001a72147223 */ /* 0x000fc4000001001b */
[----:B------:R-:W-:Y:S02]  /*3e50*/  FMUL.FTZ R21, R111, R36 ;  /* 0x000000246f157220 */ /* 0x000fe40000410000 */
[----:B--2---:R-:W-:Y:S02]  /*3e60*/  FFMA.FTZ R40, R108, R41, R39 ;  /* 0x000000296c287223 */ /* 0x004fe40000010027 */
[----:B-1----:R-:W-:Y:S02]  /*3e70*/  FMUL.FTZ R135, R134, R135 ;  /* 0x0000008786877220 */ /* 0x002fe40000410000 */
[----:B------:R-:W-:Y:S02]  /*3e80*/  FMUL.FTZ R41, R107, R41 ;  /* 0x000000296b297220 */ /* 0x000fe40000410000 */
[----:B------:R-:W-:Y:S02]  /*3e90*/  FMUL.FTZ R137, R90, R23 ;  /* 0x000000175a897220 */ /* 0x000fe40000410000 */
[----:B---3--:R-:W-:-:S02]  /*3ea0*/  FMUL.FTZ R134, R134, R25 ;  /* 0x0000001986867220 */ /* 0x008fc40000410000 */
[----:B------:R1:W2:Y:S01]  /*3eb0*/  LDS.128 R24, [R35.X16+0x40] ;  /* 0x0000400023187984 */ /* 0x0002a2000000cc00 */
[-C--:B------:R-:W-:Y:S02]  /*3ec0*/  FFMA.FTZ R37, R112, R20.reuse, R21 ;  /* 0x0000001470257223 */ /* 0x080fe40000010015 */
[----:B------:R-:W-:Y:S02]  /*3ed0*/  FMUL.FTZ R21, R111, R20 ;  /* 0x000000146f157220 */ /* 0x000fe40000410000 */
[----:B------:R-:W-:Y:S02]  /*3ee0*/  FMUL.FTZ R138, R90, R22 ;  /* 0x000000165a8a7220 */ /* 0x000fe40000410000 */
[----:B------:R-:W-:Y:S02]  /*3ef0*/  FFMA.FTZ R41, R108, R38, -R41 ;  /* 0x000000266c297223 */ /* 0x000fe40000010829 */
[----:B------:R-:W-:Y:S02]  /*3f00*/  FADD.FTZ R40, R137, R40 ;  /* 0x0000002889287221 */ /* 0x000fe40000010000 */
[----:B------:R-:W-:-:S02]  /*3f10*/  FFMA.FTZ R21, R112, R36, -R21 ;  /* 0x0000002470157223 */ /* 0x000fc40000010815 */
[----:B------:R-:W-:Y:S02]  /*3f20*/  FMUL.FTZ R20, R109, R37 ;  /* 0x000000256d147220 */ /* 0x000fe40000410000 */
[----:B------:R-:W-:Y:S02]  /*3f30*/  FADD.FTZ R41, R138, R41 ;  /* 0x000000298a297221 */ /* 0x000fe40000010000 */
[----:B------:R-:W-:Y:S02]  /*3f40*/  FMUL.FTZ R23, R105, R40 ;  /* 0x0000002869177220 */ /* 0x000fe40000410000 */
[-C--:B------:R-:W-:Y:S02]  /*3f50*/  FMUL.FTZ R22, R109, R21.reuse ;  /* 0x000000156d167220 */ /* 0x080fe40000410000 */
[----:B-1----:R-:W-:Y:S02]  /*3f60*/  FFMA.FTZ R35, R110, R21, -R20 ;  /* 0x000000156e237223 */ /* 0x002fe40000010814 */
[----:B------:R-:W-:-:S02]  /*3f70*/  FMUL.FTZ R21, R105, R41 ;  /* 0x0000002969157220 */ /* 0x000fc40000410000 */
[C---:B------:R-:W-:Y:S02]  /*3f80*/  FFMA.FTZ R20, R106.reuse, R41, -R23 ;  /* 0x000000296a147223 */ /* 0x040fe40000010817 */
[C---:B0-----:R-:W-:Y:S02]  /*3f90*/  FMUL.FTZ R139, R91.reuse, R28 ;  /* 0x0000001c5b8b7220 */ /* 0x041fe40000410000 */
[----:B------:R-:W-:Y:S02]  /*3fa0*/  FFMA.FTZ R21, R106, R40, R21 ;  /* 0x000000286a157223 */ /* 0x000fe40000010015 */
[----:B------:R-:W-:Y:S02]  /*3fb0*/  FMUL.FTZ R140, R91, R29 ;  /* 0x0000001d5b8c7220 */ /* 0x000fe40000410000 */
[----:B------:R-:W-:Y:S02]  /*3fc0*/  FADD.FTZ R28, R139, R20 ;  /* 0x000000148b1c7221 */ /* 0x000fe40000010000 */
[----:B------:R-:W-:-:S02]  /*3fd0*/  FADD.FTZ R21, R140, R21 ;  /* 0x000000158c157221 */ /* 0x000fc40000010000 */
[----:B------:R-:W-:Y:S02]  /*3fe0*/  FMUL.FTZ R20, R94, R28 ;  /* 0x0000001c5e147220 */ /* 0x000fe40000410000 */
[----:B------:R-:W-:Y:S02]  /*3ff0*/  FMUL.FTZ R145, R0, R2 ;  /* 0x0000000200917220 */ /* 0x000fe40000410000 */
[----:B------:R-:W-:Y:S02]  /*4000*/  FFMA.FTZ R37, R110, R37, R22 ;  /* 0x000000256e257223 */ /* 0x000fe40000010016 */
[-C--:B------:R-:W-:Y:S02]  /*4010*/  FMUL.FTZ R0, R94, R21.reuse ;  /* 0x000000155e007220 */ /* 0x080fe40000410000 */
[----:B------:R-:W-:Y:S01]  /*4020*/  FFMA.FTZ R29, R103, R21, R20 ;  /* 0x00000015671d7223 */ /* 0x000fe20000010014 */
[----:B------:R-:W-:Y:S01]  /*4030*/  MUFU.EX2 R145, R145 ;  /* 0x0000009100917308 */ /* 0x000fe20000000800 */
[----:B------:R0:W1:Y:S01]  /*4040*/  LDS.128 R20, [R34.X16+0x50] ;  /* 0x0000500022147984 */ /* 0x000062000000cc00 */
[----:B------:R-:W-:-:S02]  /*4050*/  FMUL.FTZ R142, R92, R31 ;  /* 0x0000001f5c8e7220 */ /* 0x000fc40000410000 */
[----:B------:R-:W-:Y:S02]  /*4060*/  FMUL.FTZ R141, R92, R30 ;  /* 0x0000001e5c8d7220 */ /* 0x000fe40000410000 */
[----:B------:R-:W-:Y:S02]  /*4070*/  FFMA.FTZ R28, R103, R28, -R0 ;  /* 0x0000001c671c7223 */ /* 0x000fe40000010800 */
[----:B------:R-:W-:Y:S02]  /*4080*/  FADD.FTZ R30, R142, R29 ;  /* 0x0000001d8e1e7221 */ /* 0x000fe40000010000 */
[----:B------:R-:W-:Y:S02]  /*4090*/  FMUL.FTZ R0, R107, R37 ;  /* 0x000000256b007220 */ /* 0x000fe40000410000 */
[----:B------:R-:W-:Y:S02]  /*40a0*/  FADD.FTZ R29, R141, R28 ;  /* 0x0000001c8d1d7221 */ /* 0x000fe40000010000 */
[----:B------:R-:W-:-:S02]  /*40b0*/  FMUL.FTZ R95, R95, R2 ;  /* 0x000000025f5f7220 */ /* 0x000fc40000410000 */
[----:B------:R-:W-:Y:S02]  /*40c0*/  FFMA.FTZ R28, R108, R35, -R0 ;  /* 0x000000236c1c7223 */ /* 0x000fe40000010800 */
[C---:B------:R-:W-:Y:S02]  /*40d0*/  FMUL.FTZ R36, R50.reuse, R30 ;  /* 0x0000001e32247220 */ /* 0x040fe40000410000 */
[----:B------:R-:W-:Y:S02]  /*40e0*/  FMUL.FTZ R0, R50, R29 ;  /* 0x0000001d32007220 */ /* 0x000fe40000410000 */
[----:B------:R-:W-:Y:S02]  /*40f0*/  FMUL.RZ R38, R95, 0.15915493667125701904 ;  /* 0x3e22f9835f267820 */ /* 0x000fe4000040c000 */
[----:B------:R-:W-:Y:S02]  /*4100*/  FMUL.FTZ R35, R107, R35 ;  /* 0x000000236b237220 */ /* 0x000fe40000410000 */
[----:B------:R-:W-:Y:S01]  /*4110*/  FFMA.FTZ R36, R51, R29, -R36 ;  /* 0x0000001d33247223 */ /* 0x000fe20000010824 */
[----:B------:R-:W3:Y:S01]  /*4120*/  MUFU.COS R146, R38 ;  /* 0x0000002600927308 */ /* 0x000ee20000000000 */
[----:B--2---:R-:W-:-:S02]  /*4130*/  FMUL.FTZ R95, R93, R24 ;  /* 0x000000185d5f7220 */ /* 0x004fc40000410000 */
[----:B------:R-:W-:Y:S02]  /*4140*/  FFMA.FTZ R30, R51, R30, R0 ;  /* 0x0000001e331e7223 */ /* 0x000fe40000010000 */
[----:B------:R-:W-:Y:S02]  /*4150*/  FMUL.FTZ R143, R93, R25 ;  /* 0x000000195d8f7220 */ /* 0x000fe40000410000 */
[----:B------:R-:W-:Y:S01]  /*4160*/  FFMA.FTZ R35, R108, R37, R35 ;  /* 0x000000256c237223 */ /* 0x000fe20000010023 */
[----:B------:R-:W2:Y:S01]  /*4170*/  MUFU.SIN R0, R38 ;  /* 0x0000002600007308 */ /* 0x000ea20000000400 */
        /* <DEDUP_REMOVED lines=9> */
[----:B------:R-:W-:Y:S02]  /*4210*/  FFMA.FTZ R29, R106, R28, -R25 ;  /* 0x0000001c6a1d7223 */ /* 0x000fe40000010819 */
[----:B------:R4:W4:Y:S01]  /*4220*/  LDS.128 R24, [R33.X16+0x60] ;  /* 0x0000600021187984 */ /* 0x000922000000cc00 */
[----:B0-----:R-:W-:Y:S02]  /*4230*/  FADD.FTZ R34, R147, R30 ;  /* 0x0000001e93227221 */ /* 0x001fe40000010000 */
[----:B------:R-:W-:Y:S02]  /*4240*/  FADD.FTZ R31, R144, R31 ;  /* 0x0000001f901f7221 */ /* 0x000fe40000010000 */
[C---:B---3--:R-:W-:Y:S02]  /*4250*/  FMUL.FTZ R146, R145.reuse, R146 ;  /* 0x0000009291927220 */ /* 0x048fe40000410000 */
[----:B--2---:R-:W-:Y:S02]  /*4260*/  FMUL.FTZ R145, R145, R0 ;  /* 0x0000000091917220 */ /* 0x004fe40000410000 */
[----:B------:R-:W-:-:S02]  /*4270*/  FMUL.FTZ R36, R46, R34 ;  /* 0x000000222e247220 */ /* 0x000fc40000410000 */
[-C--:B------:R-:W-:Y:S02]  /*4280*/  FMUL.FTZ R0, R46, R31.reuse ;  /* 0x0000001f2e007220 */ /* 0x080fe40000410000 */
[----:B------:R-:W-:Y:S02]  /*4290*/  FMUL.FTZ R28, R105, R28 ;  /* 0x0000001c691c7220 */ /* 0x000fe40000410000 */
[C---:B------:R-:W-:Y:S02]  /*42a0*/  FFMA.FTZ R31, R47.reuse, R31, -R36 ;  /* 0x0000001f2f1f7223 */ /* 0x040fe40000010824 */
[----:B------:R-:W-:Y:S02]  /*42b0*/  FFMA.FTZ R34, R47, R34, R0 ;  /* 0x000000222f227223 */ /* 0x000fe40000010000 */
[C---:B-1----:R-:W-:Y:S02]  /*42c0*/  FMUL.FTZ R148, R97.reuse, R20 ;  /* 0x0000001461947220 */ /* 0x042fe40000410000 */
[----:B------:R-:W-:-:S02]  /*42d0*/  FMUL.FTZ R149, R97, R21 ;  /* 0x0000001561957220 */ /* 0x000fc40000410000 */
[----:B------:R-:W-:Y:S02]  /*42e0*/  FFMA.FTZ R28, R106, R35, R28 ;  /* 0x000000236a1c7223 */ /* 0x000fe4000001001c */
[----:B------:R-:W-:Y:S02]  /*42f0*/  FMUL.FTZ R30, R94, R29 ;  /* 0x0000001d5e1e7220 */ /* 0x000fe40000410000 */
[----:B------:R-:W-:Y:S02]  /*4300*/  FADD.FTZ R31, R148, R31 ;  /* 0x0000001f941f7221 */ /* 0x000fe40000010000 */
[----:B------:R-:W-:Y:S02]  /*4310*/  FADD.FTZ R34, R149, R34 ;  /* 0x0000002295227221 */ /* 0x000fe40000010000 */
[-C--:B------:R-:W-:Y:S02]  /*4320*/  FFMA.FTZ R30, R103, R28.reuse, R30 ;  /* 0x0000001c671e7223 */ /* 0x080fe4000001001e */
[----:B------:R-:W-:-:S02]  /*4330*/  FMUL.FTZ R28, R94, R28 ;  /* 0x0000001c5e1c7220 */ /* 0x000fc40000410000 */
[C---:B------:R-:W-:Y:S02]  /*4340*/  FMUL.FTZ R21, R120.reuse, R31 ;  /* 0x0000001f78157220 */ /* 0x040fe40000410000 */
[----:B------:R-:W-:Y:S02]  /*4350*/  FMUL.FTZ R20, R120, R34 ;  /* 0x0000002278147220 */ /* 0x000fe40000410000 */
[----:B------:R-:W-:Y:S02]  /*4360*/  FFMA.FTZ R28, R103, R29, -R28 ;  /* 0x0000001d671c7223 */ /* 0x000fe4000001081c */
[----:B------:R-:W-:Y:S02]  /*4370*/  FMUL.FTZ R0, R50, R30 ;  /* 0x0000001e32007220 */ /* 0x000fe40000410000 */
[C---:B------:R-:W-:Y:S02]  /*4380*/  FMUL.FTZ R150, R98.reuse, R22 ;  /* 0x0000001662967220 */ /* 0x040fe40000410000 */
[----:B------:R-:W-:-:S02]  /*4390*/  FMUL.FTZ R151, R98, R23 ;  /* 0x0000001762977220 */ /* 0x000fc40000410000 */
[C---:B------:R-:W-:Y:S02]  /*43a0*/  FFMA.FTZ R34, R121.reuse, R34, R21 ;  /* 0x0000002279227223 */ /* 0x040fe40000010015 */
[----:B------:R-:W-:Y:S02]  /*43b0*/  FFMA.FTZ R31, R121, R31, -R20 ;  /* 0x0000001f791f7223 */ /* 0x000fe40000010814 */
[----:B------:R-:W0:Y:S01]  /*43c0*/  LDS.128 R20, [R32.X16+0x70] ;  /* 0x0000700020147984 */ /* 0x000e22000000cc00 */
[-C--:B------:R-:W-:Y:S02]  /*43d0*/  FFMA.FTZ R0, R51, R28.reuse, -R0 ;  /* 0x0000001c33007223 */ /* 0x080fe40000010800 */
[----:B------:R-:W-:Y:S02]  /*43e0*/  FMUL.FTZ R28, R50, R28 ;  /* 0x0000001c321c7220 */ /* 0x000fe40000410000 */
[----:B------:R-:W-:Y:S02]  /*43f0*/  FADD.FTZ R34, R151, R34 ;  /* 0x0000002297227221 */ /* 0x000fe40000010000 */
[----:B------:R-:W-:-:S02]  /*4400*/  FFMA.FTZ R28, R51, R30, R28 ;  /* 0x0000001e331c7223 */ /* 0x000fc4000001001c */
[----:B------:R-:W-:Y:S02]  /*4410*/  FADD.FTZ R31, R150, R31 ;  /* 0x0000001f961f7221 */ /* 0x000fe40000010000 */
[----:B------:R-:W-:Y:S02]  /*4420*/  FMUL.FTZ R29, R48, R28 ;  /* 0x0000001c301d7220 */ /* 0x000fe40000410000 */
[----:B------:R-:W-:Y:S02]  /*4430*/  FMUL.FTZ R36, R126, R34 ;  /* 0x000000227e247220 */ /* 0x000fe40000410000 */
[-C--:B------:R-:W-:Y:S02]  /*4440*/  FMUL.FTZ R30, R48, R0.reuse ;  /* 0x00000000301e7220 */ /* 0x080fe40000410000 */
[----:B------:R-:W-:Y:S02]  /*4450*/  FFMA.FTZ R29, R49, R0, -R29 ;  /* 0x00000000311d7223 */ /* 0x000fe4000001081d */
[----:B----4-:R-:W-:-:S02]  /*4460*/  FMUL.FTZ R33, R126, R31 ;  /* 0x0000001f7e217220 */ /* 0x010fc40000410000 */
[----:B------:R-:W-:Y:S02]  /*4470*/  FFMA.FTZ R31, R127, R31, -R36 ;  /* 0x0000001f7f1f7223 */ /* 0x000fe40000010824 */
[----:B------:R-:W-:Y:S02]  /*4480*/  FMUL.FTZ R152, R99, R24 ;  /* 0x0000001863987220 */ /* 0x000fe40000410000 */
[----:B------:R-:W-:Y:S02]  /*4490*/  FFMA.FTZ R30, R49, R28, R30 ;  /* 0x0000001c311e7223 */ /* 0x000fe4000001001e */
[----:B------:R-:W-:Y:S02]  /*44a0*/  FMUL.FTZ R28, R46, R29 ;  /* 0x0000001d2e1c7220 */ /* 0x000fe40000410000 */
[----:B------:R-:W-:Y:S02]  /*44b0*/  FFMA.FTZ R34, R127, R34, R33 ;  /* 0x000000227f227223 */ /* 0x000fe40000010021 */
[----:B------:R-:W-:-:S02]  /*44c0*/  FMUL.FTZ R153, R99, R25 ;  /* 0x0000001963997220 */ /* 0x000fc40000410000 */
[----:B------:R-:W-:Y:S02]  /*44d0*/  FADD.FTZ R31, R152, R31 ;  /* 0x0000001f981f7221 */ /* 0x000fe40000010000 */
[-C--:B------:R-:W-:Y:S02]  /*44e0*/  FMUL.FTZ R0, R46, R30.reuse ;  /* 0x0000001e2e007220 */ /* 0x080fe40000410000 */
[----:B------:R-:W-:Y:S02]  /*44f0*/  FFMA.FTZ R28, R47, R30, R28 ;  /* 0x0000001e2f1c7223 */ /* 0x000fe4000001001c */
[----:B------:R-:W-:Y:S02]  /*4500*/  FADD.FTZ R34, R153, R34 ;  /* 0x0000002299227221 */ /* 0x000fe40000010000 */
[----:B------:R-:W-:Y:S02]  /*4510*/  FMUL.FTZ R155, R100, R27 ;  /* 0x0000001b649b7220 */ /* 0x000fe40000410000 */
[----:B------:R-:W-:-:S02]  /*4520*/  FMUL.FTZ R27, R124, R31 ;  /* 0x0000001f7c1b7220 */ /* 0x000fc40000410000 */
[----:B------:R-:W-:Y:S02]  /*4530*/  FFMA.FTZ R0, R47, R29, -R0 ;  /* 0x0000001d2f007223 */ /* 0x000fe40000010800 */
[----:B------:R-:W-:Y:S02]  /*4540*/  FMUL.FTZ R154, R100, R26 ;  /* 0x0000001a649a7220 */ /* 0x000fe40000410000 */
[----:B------:R-:W-:Y:S02]  /*4550*/  FMUL.FTZ R24, R120, R28 ;  /* 0x0000001c78187220 */ /* 0x000fe40000410000 */
[-C--:B------:R-:W-:Y:S02]  /*4560*/  FMUL.FTZ R26, R124, R34.reuse ;  /* 0x000000227c1a7220 */ /* 0x080fe40000410000 */
[----:B------:R-:W-:Y:S02]  /*4570*/  FFMA.FTZ R34, R125, R34, R27 ;  /* 0x000000227d227223 */ /* 0x000fe4000001001b */
[----:B------:R-:W-:-:S02]  /*4580*/  FMUL.FTZ R25, R120, R0 ;  /* 0x0000000078197220 */ /* 0x000fc40000410000 */
[----:B------:R-:W-:Y:S02]  /*4590*/  FFMA.FTZ R24, R121, R0, -R24 ;  /* 0x0000000079187223 */ /* 0x000fe40000010818 */
[----:B------:R-:W-:Y:S02]  /*45a0*/  FFMA.FTZ R31, R125, R31, -R26 ;  /* 0x0000001f7d1f7223 */ /* 0x000fe4000001081a */
[----:B------:R-:W-:Y:S02]  /*45b0*/  FADD.FTZ R34, R155, R34 ;  /* 0x000000229b227221 */ /* 0x000fe40000010000 */
[----:B------:R-:W-:Y:S02]  /*45c0*/  FFMA.FTZ R25, R121, R28, R25 ;  /* 0x0000001c79197223 */ /* 0x000fe40000010019 */
[----:B------:R-:W-:Y:S02]  /*45d0*/  FMUL.FTZ R26, R126, R24 ;  /* 0x000000187e1a7220 */ /* 0x000fe40000410000 */
[----:B------:R-:W-:-:S02]  /*45e0*/  FADD.FTZ R31, R154, R31 ;  /* 0x0000001f9a1f7221 */ /* 0x000fc40000010000 */
[----:B------:R-:W-:Y:S02]  /*45f0*/  FMUL.FTZ R28, R134, R34 ;  /* 0x00000022861c7220 */ /* 0x000fe40000410000 */
[-C--:B------:R-:W-:Y:S02]  /*4600*/  FMUL.FTZ R0, R126, R25.reuse ;  /* 0x000000197e007220 */ /* 0x080fe40000410000 */
[----:B------:R-:W-:Y:S02]  /*4610*/  FFMA.FTZ R26, R127, R25, R26 ;  /* 0x000000197f1a7223 */ /* 0x000fe4000001001a */
[-C--:B------:R-:W-:Y:S02]  /*4620*/  FMUL.FTZ R27, R134, R31.reuse ;  /* 0x0000001f861b7220 */ /* 0x080fe40000410000 */
[----:B------:R-:W-:Y:S02]  /*4630*/  FFMA.FTZ R31, R135, R31, -R28 ;  /* 0x0000001f871f7223 */ /* 0x000fe4000001081c */
[----:B0-----:R-:W-:-:S02]  /*4640*/  FMUL.FTZ R156, R101, R20 ;  /* 0x00000014659c7220 */ /* 0x001fc40000410000 */
[----:B------:R-:W-:Y:S02]  /*4650*/  FFMA.FTZ R0, R127, R24, -R0 ;  /* 0x000000187f007223 */ /* 0x000fe40000010800 */
[----:B------:R-:W-:Y:S02]  /*4660*/  FMUL.FTZ R24, R124, R26 ;  /* 0x0000001a7c187220 */ /* 0x000fe40000410000 */
[----:B------:R-:W-:Y:S02]  /*4670*/  FFMA.FTZ R34, R135, R34, R27 ;  /* 0x0000002287227223 */ /* 0x000fe4000001001b */
[----:B------:R-:W-:Y:S02]  /*4680*/  FMUL.FTZ R157, R101, R21 ;  /* 0x00000015659d7220 */ /* 0x000fe40000410000 */
[----:B------:R-:W-:Y:S02]  /*4690*/  FADD.FTZ R31, R156, R31 ;  /* 0x0000001f9c1f7221 */ /* 0x000fe40000010000 */
[----:B------:R-:W-:-:S02]  /*46a0*/  FMUL.FTZ R25, R124, R0 ;  /* 0x000000007c197220 */ /* 0x000fc40000410000 */
[----:B------:R-:W-:Y:S02]  /*46b0*/  FFMA.FTZ R24, R125, R0, -R24 ;  /* 0x000000007d187223 */ /* 0x000fe40000010818 */
[----:B------:R-:W-:Y:S02]  /*46c0*/  FADD.FTZ R34, R157, R34 ;  /* 0x000000229d227221 */ /* 0x000fe40000010000 */
[----:B------:R-:W-:Y:S02]  /*46d0*/  FMUL.FTZ R0, R102, R23 ;  /* 0x0000001766007220 */ /* 0x000fe40000410000 */
[C---:B------:R-:W-:Y:S02]  /*46e0*/  FMUL.FTZ R23, R145.reuse, R31 ;  /* 0x0000001f91177220 */ /* 0x040fe40000410000 */
[----:B------:R-:W-:Y:S02]  /*46f0*/  FMUL.FTZ R21, R145, R34 ;  /* 0x0000002291157220 */ /* 0x000fe40000410000 */
[----:B------:R-:W-:-:S02]  /*4700*/  FFMA.FTZ R25, R125, R26, R25 ;  /* 0x0000001a7d197223 */ /* 0x000fc40000010019 */
[----:B------:R-:W-:Y:S02]  /*4710*/  FFMA.FTZ R23, R146, R34, R23 ;  /* 0x0000002292177223 */ /* 0x000fe40000010017 */
[----:B------:R-:W-:Y:S02]  /*4720*/  FMUL.FTZ R158, R102, R22 ;  /* 0x00000016669e7220 */ /* 0x000fe40000410000 */
[----:B------:R-:W-:Y:S02]  /*4730*/  FMUL.FTZ R22, R134, R24 ;  /* 0x0000001886167220 */ /* 0x000fe40000410000 */
[----:B------:R-:W-:Y:S02]  /*4740*/  FFMA.FTZ R21, R146, R31, -R21 ;  /* 0x0000001f92157223 */ /* 0x000fe40000010815 */
[----:B------:R-:W-:Y:S02]  /*4750*/  FMUL.FTZ R20, R134, R25 ;  /* 0x0000001986147220 */ /* 0x000fe40000410000 */
[----:B------:R-:W-:-:S02]  /*4760*/  FADD.FTZ R27, R0, R23 ;  /* 0x00000017001b7221 */ /* 0x000fc40000010000 */
        /* <DEDUP_REMOVED lines=11> */
[CC--:B0-----:R-:W-:Y:S02]  /*4820*/  FMUL.FTZ R22, R23.reuse, R28.reuse ;  /* 0x0000001c17167220 */ /* 0x0c1fe40000410000 */
[-C--:B-1----:R-:W-:Y:S02]  /*4830*/  FMUL.FTZ R29, R23, R25.reuse ;  /* 0x00000019171d7220 */ /* 0x082fe40000410000 */
[C---:B------:R-:W-:Y:S02]  /*4840*/  FFMA.FTZ R25, R24.reuse, R25, -R22 ;  /* 0x0000001918197223 */ /* 0x040fe40000010816 */
[----:B------:R-:W-:-:S02]  /*4850*/  FFMA.FTZ R28, R24, R28, R29 ;  /* 0x0000001c181c7223 */ /* 0x000fc4000001001d */
[----:B------:R-:W-:Y:S02]  /*4860*/  @P0 FADD.FTZ R26, R26, R25 ;  /* 0x000000191a1a0221 */ /* 0x000fe40000010000 */
[----:B------:R-:W-:Y:S02]  /*4870*/  @P0 FADD.FTZ R27, R27, R28 ;  /* 0x0000001c1b1b0221 */ /* 0x000fe40000010000 */
[CC--:B--2---:R-:W-:Y:S01]  /*4880*/  FMUL.FTZ R22, R23.reuse, R20.reuse ;  /* 0x0000001417167220 */ /* 0x0c4fe20000410000 */
[----:B------:R-:W0:Y:S01]  /*4890*/  SHFL.UP PT, R29, R26, 0x2, RZ ;  /* 0x044000001a1d7989 */ /* 0x000e2200000e00ff */
[-C--:B---3--:R-:W-:Y:S02]  /*48a0*/  FMUL.FTZ R25, R23, R21.reuse ;  /* 0x0000001517197220 */ /* 0x088fe40000410000 */
[C---:B------:R-:W-:Y:S01]  /*48b0*/  FFMA.FTZ R22, R24.reuse, R21, R22 ;  /* 0x0000001518167223 */ /* 0x040fe20000010016 */
[----:B------:R-:W1:Y:S01]  /*48c0*/  SHFL.UP PT, R31, R27, 0x2, RZ ;  /* 0x044000001b1f7989 */ /* 0x000e6200000e00ff */
[----:B------:R-:W-:-:S03]  /*48d0*/  @P0 FFMA.FTZ R24, R24, R20, -R25 ;  /* 0x0000001418180223 */ /* 0x000fc60000010819 */
[----:B------:R-:W-:Y:S02]  /*48e0*/  FSEL R22, R23, R22, !P0 ;  /* 0x0000001617167208 */ /* 0x000fe40004000000 */
[----:B------:R-:W2:Y:S04]  /*48f0*/  SHFL.UP PT, R21, R24, 0x2, RZ ;  /* 0x0440000018157989 */ /* 0x000ea800000e00ff */
[----:B------:R-:W3:Y:S01]  /*4900*/  SHFL.UP PT, R23, R22, 0x2, RZ ;  /* 0x0440000016177989 */ /* 0x000ee200000e00ff */
[----:B------:R-:W-:Y:S01]  /*4910*/  ISETP.GE.AND P0, PT, R76, 0x2, PT ;  /* 0x000000024c00780c */ /* 0x000fe20003f06270 */
[C---:B0-----:R-:W-:Y:S02]  /*4920*/  FMUL.FTZ R25, R22.reuse, R29 ;  /* 0x0000001d16197220 */ /* 0x041fe40000410000 */
[----:B-1----:R-:W-:-:S02]  /*4930*/  FMUL.FTZ R20, R22, R31 ;  /* 0x0000001f16147220 */ /* 0x002fc40000410000 */
[C---:B------:R-:W-:Y:S02]  /*4940*/  FFMA.FTZ R28, R24.reuse, R31, R25 ;  /* 0x0000001f181c7223 */ /* 0x040fe40000010019 */
[----:B------:R-:W-:-:S06]  /*4950*/  FFMA.FTZ R29, R24, R29, -R20 ;  /* 0x0000001d181d7223 */ /* 0x000fcc0000010814 */
[----:B------:R-:W-:Y:S02]  /*4960*/  @P0 FADD.FTZ R27, R27, R28 ;  /* 0x0000001c1b1b0221 */ /* 0x000fe40000010000 */
[----:B--2---:R-:W-:Y:S02]  /*4970*/  FMUL.FTZ R25, R22, R21 ;  /* 0x0000001516197220 */ /* 0x004fe40000410000 */
[----:B------:R-:W-:Y:S01]  /*4980*/  @P0 FADD.FTZ R26, R26, R29 ;  /* 0x0000001d1a1a0221 */ /* 0x000fe20000010000 */
[----:B------:R-:W0:Y:S01]  /*4990*/  SHFL.UP PT, R28, R27, 0x4, RZ ;  /* 0x048000001b1c7989 */ /* 0x000e2200000e00ff */
[-C--:B---3--:R-:W-:Y:S02]  /*49a0*/  FMUL.FTZ R20, R22, R23.reuse ;  /* 0x0000001716147220 */ /* 0x088fe40000410000 */
        /* <DEDUP_REMOVED lines=14> */
[C---:B------:R-:W-:Y:S01]  /*4a90*/  FFMA.FTZ R22, R24.reuse, R21, R22 ;  /* 0x0000001518167223 */ /* 0x040fe20000010016 */
[----:B------:R-:W0:Y:S01]  /*4aa0*/  SHFL.UP PT, R29, R26, 0x8, RZ ;  /* 0x050000001a1d7989 */ /* 0x000e2200000e00ff */
[----:B------:R-:W-:Y:S02]  /*4ab0*/  @P0 FADD.FTZ R27, R27, R28 ;  /* 0x0000001c1b1b0221 */ /* 0x000fe40000010000 */
[----:B------:R-:W-:Y:S01]  /*4ac0*/  @P0 FFMA.FTZ R24, R24, R20, -R23 ;  /* 0x0000001418180223 */ /* 0x000fe20000010817 */
[----:B------:R-:W-:Y:S02]  /*4ad0*/  FSEL R22, R25, R22, !P0 ;  /* 0x0000001619167208 */ /* 0x000fe40004000000 */
[----:B------:R-:W1:Y:S04]  /*4ae0*/  SHFL.UP PT, R31, R27, 0x8, RZ ;  /* 0x050000001b1f7989 */ /* 0x000e6800000e00ff */
[----:B------:R-:W2:Y:S04]  /*4af0*/  SHFL.UP PT, R21, R24, 0x8, RZ ;  /* 0x0500000018157989 */ /* 0x000ea800000e00ff */
[----:B------:R-:W3:Y:S01]  /*4b00*/  SHFL.UP PT, R23, R22, 0x8, RZ ;  /* 0x0500000016177989 */ /* 0x000ee200000e00ff */
[----:B------:R-:W-:Y:S01]  /*4b10*/  ISETP.GE.AND P0, PT, R76, 0x8, PT ;  /* 0x000000084c00780c */ /* 0x000fe20003f06270 */
[----:B0-----:R-:W-:-:S02]  /*4b20*/  FMUL.FTZ R20, R22, R29 ;  /* 0x0000001d16147220 */ /* 0x001fc40000410000 */
[-C--:B-1----:R-:W-:Y:S02]  /*4b30*/  FMUL.FTZ R25, R22, R31.reuse ;  /* 0x0000001f16197220 */ /* 0x082fe40000410000 */
[----:B------:R-:W-:Y:S02]  /*4b40*/  FFMA.FTZ R28, R24, R31, R20 ;  /* 0x0000001f181c7223 */ /* 0x000fe40000010014 */
[----:B--2---:R-:W-:Y:S02]  /*4b50*/  FMUL.FTZ R20, R22, R21 ;  /* 0x0000001516147220 */ /* 0x004fe40000410000 */
[----:B------:R-:W-:-:S04]  /*4b60*/  FFMA.FTZ R25, R24, R29, -R25 ;  /* 0x0000001d18197223 */ /* 0x000fc80000010819 */
[----:B------:R-:W-:Y:S02]  /*4b70*/  @P0 FADD.FTZ R27, R27, R28 ;  /* 0x0000001c1b1b0221 */ /* 0x000fe40000010000 */
[-C--:B---3--:R-:W-:Y:S02]  /*4b80*/  FFMA.FTZ R29, R24, R23.reuse, R20 ;  /* 0x00000017181d7223 */ /* 0x088fe40000010014 */
[----:B------:R-:W-:Y:S02]  /*4b90*/  FMUL.FTZ R23, R22, R23 ;  /* 0x0000001716177220 */ /* 0x000fe40000410000 */
        /* <DEDUP_REMOVED lines=9> */
[CC--:B-1----:R-:W-:Y:S02]  /*4c30*/  FFMA.FTZ R31, R24.reuse, R22.reuse, -R23 ;  /* 0x00000016181f7223 */ /* 0x0c2fe40000010817 */
        /* <DEDUP_REMOVED lines=35> */
[CC--:B-1----:R-:W-:Y:S02]  /*4e70*/  FMUL.FTZ R34, R32.reuse, R37.reuse ;  /* 0x0000002520227220 */ /* 0x0c2fe40000410000 */
[----:B------:R-:W-:Y:S01]  /*4e80*/  FADD.FTZ R160, R35, R162 ;  /* 0x000000a223a07221 */ /* 0x000fe20000010000 */
[C---:B------:R-:W-:Y:S01]  /*4e90*/  FSEL R28, R33.reuse, R28, !P1 ;  /* 0x0000001c211c7208 */ /* 0x040fe20004800000 */
[C---:B------:R-:W-:Y:S01]  /*4ea0*/  FMUL.FTZ R35, R33.reuse, R37 ;  /* 0x0000002521237220 */ /* 0x040fe20000410000 */
[----:B------:R-:W-:Y:S01]  /*4eb0*/  FSEL R29, R32, R29, !P1 ;  /* 0x0000001d201d7208 */ /* 0x000fe20004800000 */
[----:B------:R-:W-:-:S02]  /*4ec0*/  FFMA.FTZ R33, R33, R36, -R34 ;  /* 0x0000002421217223 */ /* 0x000fc40000010822 */
[-C--:B------:R-:W-:Y:S02]  /*4ed0*/  FMUL.FTZ R34, R160, R37.reuse ;  /* 0x00000025a0227220 */ /* 0x080fe40000410000 */
[-C--:B------:R-:W-:Y:S02]  /*4ee0*/  FFMA.FTZ R32, R32, R36.reuse, R35 ;  /* 0x0000002420207223 */ /* 0x080fe40000010023 */
[C---:B------:R-:W-:Y:S02]  /*4ef0*/  FMUL.FTZ R35, R159.reuse, R37 ;  /* 0x000000259f237220 */ /* 0x040fe40000410000 */
[-C--:B------:R-:W-:Y:S02]  /*4f00*/  FFMA.FTZ R37, R159, R36.reuse, -R34 ;  /* 0x000000249f257223 */ /* 0x080fe40000010822 */
[----:B------:R-:W-:Y:S02]  /*4f10*/  FFMA.FTZ R36, R160, R36, R35 ;  /* 0x00000024a0247223 */ /* 0x000fe40000010023 */
[----:B------:R-:W-:-:S02]  /*4f20*/  FADD.FTZ R37, R38, R37 ;  /* 0x0000002526257221 */ /* 0x000fc40000010000 */
[-C--:B--2---:R-:W-:Y:S02]  /*4f30*/  FMUL.FTZ R38, R32, R41.reuse ;  /* 0x0000002920267220 */ /* 0x084fe40000410000 */
[----:B------:R-:W-:Y:S01]  /*4f40*/  FADD.FTZ R36, R39, R36 ;  /* 0x0000002427247221 */ /* 0x000fe20000010000 */
[C---:B------:R-:W-:Y:S01]  /*4f50*/  FSEL R28, R33.reuse, R28, !P0 ;  /* 0x0000001c211c7208 */ /* 0x040fe20004000000 */
[CC--:B------:R-:W-:Y:S02]  /*4f60*/  FMUL.FTZ R39, R33.reuse, R41.reuse ;  /* 0x0000002921277220 */ /* 0x0c0fe40000410000 */
[----:B------:R-:W-:Y:S02]  /*4f70*/  FFMA.FTZ R33, R33, R40, -R38 ;  /* 0x0000002821217223 */ /* 0x000fe40000010826 */
[----:B------:R-:W-:Y:S01]  /*4f80*/  FMUL.FTZ R38, R36, R41 ;  /* 0x0000002924267220 */ /* 0x000fe20000410000 */
[----:B------:R-:W-:Y:S01]  /*4f90*/  FSEL R29, R32, R29, !P0 ;  /* 0x0000001d201d7208 */ /* 0x000fe20004000000 */
[----:B------:R-:W-:-:S02]  /*4fa0*/  FMUL.FTZ R41, R37, R41 ;  /* 0x0000002925297220 */ /* 0x000fc40000410000 */
[----:B------:R-:W-:Y:S01]  /*4fb0*/  FFMA.FTZ R32, R32, R40, R39 ;  /* 0x0000002820207223 */ /* 0x000fe20000010027 */
[----:B------:R-:W-:Y:S01]  /*4fc0*/  FSEL R34, R159, R30, !P1 ;  /* 0x0000001e9f227208 */ /* 0x000fe20004800000 */
[CC--:B------:R-:W-:Y:S01]  /*4fd0*/  FFMA.FTZ R39, R37.reuse, R40.reuse, -R38 ;  /* 0x0000002825277223 */ /* 0x0c0fe20000010826 */
[----:B------:R-:W-:Y:S01]  /*4fe0*/  FSEL R31, R160, R31, !P1 ;  /* 0x0000001fa01f7208 */ /* 0x000fe20004800000 */
[----:B------:R-:W-:Y:S01]  /*4ff0*/  FFMA.FTZ R40, R36, R40, R41 ;  /* 0x0000002824287223 */ /* 0x000fe20000010029 */
[----:B------:R-:W0:Y:S01]  /*5000*/  SHFL.UP PT, R26, R26, 0x1, RZ ;  /* 0x042000001a1a7989 */ /* 0x000e2200000e00ff */
[----:B------:R-:W-:Y:S03]  /*5010*/  BSSY B0, `(.L_x_603) ;  /* 0x0000029000007945 */ /* 0x000fe60003800000 */
        /* <DEDUP_REMOVED lines=24> */
.L_x_604:
        /* <DEDUP_REMOVED lines=16> */
.L_x_605:
[----:B------:R-:W-:Y:S05]  /*52a0*/  BSYNC B0 ;  /* 0x0000000000007941 */ /* 0x000fea0003800000 */
.L_x_603:
        /* <DEDUP_REMOVED lines=123> */
.L_x_607:
[----:B------:R-:W-:Y:S05]  /*5a60*/  BSYNC B0 ;  /* 0x0000000000007941 */ /* 0x000fea0003800000 */
.L_x_606:
        /* <DEDUP_REMOVED lines=52> */
.L_x_602:
[----:B------:R-:W-:Y:S01]  /*5db0*/  BAR.SYNC.DEFER_BLOCKING 0x0 ;  /* 0x0000000000007b1d */ /* 0x000fe20000010000 */
[----:B------:R-:W-:Y:S01]  /*5dc0*/  LEA R0, R76, R77, 0x2 ;  /* 0x0000004d4c007211 */ /* 0x000fe200078e10ff */
[----:B------:R-:W-:Y:S01]  /*5dd0*/  IMAD R3, R79, c[0x0][0x200], RZ ;  /* 0x000080004f037a24 */ /* 0x000fe200078e02ff */
[----:B------:R-:W-:Y:S01]  /*5de0*/  SHF.L.U32 R2, R75, 0xb, RZ ;  /* 0x0000000b4b027819 */ /* 0x000fe200000006ff */
[----:B------:R-:W-:-:S02]  /*5df0*/  IMAD R43, R83, c[0x0][0x208], RZ ;  /* 0x00008200532b7a24 */ /* 0x000fc400078e02ff */
[----:B------:R-:W-:Y:S01]  /*5e00*/  IMAD R39, R80, c[0x0][0x204], R3 ;  /* 0x0000810050277a24 */ /* 0x000fe200078e0203 */
[--C-:B------:R-:W-:Y:S01]  /*5e10*/  SHF.R.S32.HI R3, RZ, 0x1f, R2.reuse ;  /* 0x0000001fff037819 */ /* 0x100fe20000011402 */
[----:B------:R-:W-:Y:S02]  /*5e20*/  IMAD R41, R79, c[0x0][0x1f0], RZ ;  /* 0x00007c004f297a24 */ /* 0x000fe400078e02ff */
[----:B------:R-:W-:Y:S02]  /*5e30*/  IMAD R43, R84, c[0x0][0x20c], R43 ;  /* 0x00008300542b7a24 */ /* 0x000fe400078e022b */
[----:B------:R-:W-:-:S04]  /*5e40*/  IMAD.WIDE.U32 R36, R80, c[0x0][0x200], R2 ;  /* 0x0000800050247a25 */ /* 0x000fc800078e0002 */
[C---:B------:R-:W-:Y:S01]  /*5e50*/  IMAD R41, R80.reuse, c[0x0][0x1f4], R41 ;  /* 0x00007d0050297a24 */ /* 0x040fe200078e0229 */
[----:B------:R-:W-:Y:S01]  /*5e60*/  IADD3 R37, R37, R39, RZ ;  /* 0x0000002725257210 */ /* 0x000fe20007ffe0ff */
[----:B------:R-:W-:-:S04]  /*5e70*/  IMAD.WIDE.U32 R38, R80, c[0x0][0x1f0], R2 ;  /* 0x00007c0050267a25 */ /* 0x000fc800078e0002 */
[----:B------:R-:W-:Y:S01]  /*5e80*/  IMAD.WIDE.U32 R36, R84, c[0x0][0x208], R36 ;  /* 0x0000820054247a25 */ /* 0x000fe200078e0024 */
[----:B------:R-:W-:Y:S01]  /*5e90*/  MOV R40, R38 ;  /* 0x0000002600287202 */ /* 0x000fe20000000f00 */
[----:B------:R-:W-:Y:S01]  /*5ea0*/  STS.128 [R0.X16], R16 ;  /* 0x0000001000007388 */ /* 0x000fe2000000cc00 */
[----:B------:R-:W-:Y:S01]  /*5eb0*/  IADD3 R41, R39, R41, RZ ;  /* 0x0000002927297210 */ /* 0x000fe20007ffe0ff */
[----:B------:R-:W-:Y:S01]  /*5ec0*/  IMAD R45, R83, c[0x0][0x1f8], RZ ;  /* 0x00007e00532d7a24 */ /* 0x000fe200078e02ff */
[----:B------:R-:W-:Y:S01]  /*5ed0*/  IADD3 R37, R37, R43, RZ ;  /* 0x0000002b25257210 */ /* 0x000fe20007ffe0ff */
[----:B------:R-:W-:Y:S01]  /*5ee0*/  STS.128 [R0.X16+0x10], R4 ;  /* 0x0000100400007388 */ /* 0x000fe2000000cc00 */
[----:B------:R-:W-:Y:S01]  /*5ef0*/  LEA R38, P0, R36, c[0x0][0x258], 0x2 ;  /* 0x0000960024267a11 */ /* 0x000fe200078010ff */
[----:B------:R-:W-:Y:S02]  /*5f00*/  IMAD R45, R84, c[0x0][0x1fc], R45 ;  /* 0x00007f00542d7a24 */ /* 0x000fe400078e022d */
[----:B------:R-:W-:Y:S01]  /*5f10*/  STS.128 [R0.X16+0x20], R8 ;  /* 0x0000200800007388 */ /* 0x000fe2000000cc00 */
[----:B------:R-:W-:Y:S01]  /*5f20*/  LEA.HI.X R39, R36, c[0x0][0x25c], R37, 0x2, P0 ;  /* 0x0000970024277a11 */ /* 0x000fe200000f1425 */
[----:B------:R-:W-:-:S02]  /*5f30*/  IMAD.WIDE.U32 R40, R84, c[0x0][0x1f8], R40 ;  /* 0x00007e0054287a25 */ /* 0x000fc400078e0028 */
        /* <DEDUP_REMOVED lines=81> */
[----:B------:R-:W-:Y:S02]  /*6450*/  FMUL.FTZ R16, R37, R16 ;  /* 0x0000001025107220 */ /* 0x000fe40000410000 */
[----:B------:R-:W-:Y:S01]  /*6460*/  IMAD R37, R79, c[0x0][0x210], RZ ;  /* 0x000084004f257a24 */ /* 0x000fe200078e02ff */
[----:B------:R-:W0:Y:S01]  /*6470*/  MUFU.EX2 R49, R49 ;  /* 0x0000003100317308 */ /* 0x000e220000000800 */
[----:B-1----:R-:W-:Y:S02]  /*6480*/  FMUL.FTZ R28, R29, R52 ;  /* 0x000000341d1c7220 */ /* 0x002fe40000410000 */
[----:B------:R-:W-:Y:S02]  /*6490*/  IMAD R37, R80, c[0x0][0x214], R37 ;  /* 0x0000850050257a24 */ /* 0x000fe400078e0225 */
[----:B------:R-:W-:-:S03]  /*64a0*/  FMUL.FTZ R17, R28, R17 ;  /* 0x000000111c117220 */ /* 0x000fc60000410000 */
[----:B------:R-:W1:Y:S01]  /*64b0*/  MUFU.EX2 R50, R50 ;  /* 0x0000003200327308 */ /* 0x000e620000000800 */
[----:B--2---:R-:W-:Y:S01]  /*64c0*/  FADD.FTZ R48, R48, 1 ;  /* 0x3f80000030307421 */ /* 0x004fe20000010000 */
[----:B------:R-:W-:-:S05]  /*64d0*/  IADD3 R3, R3, R37, RZ ;  /* 0x0000002503037210 */ /* 0x000fca0007ffe0ff */
[----:B------:R-:W-:Y:S01]  /*64e0*/  IMAD.WIDE.U32 R2, R84, c[0x0][0x218], R2 ;  /* 0x0000860054027a25 */ /* 0x000fe200078e0002 */
[----:B------:R-:W2:Y:S03]  /*64f0*/  MUFU.EX2 R51, R51 ;  /* 0x0000003300337308 */ /* 0x000ea60000000800 */
[----:B0-----:R-:W-:-:S05]  /*6500*/  FADD.FTZ R49, R49, 1 ;  /* 0x3f80000031317421 */ /* 0x001fca0000010000 */
        /* <DEDUP_REMOVED lines=32> */
[----:B------:R0:W-:Y:S03]  /*6710*/  STS.128 [R0.X16+0x10], R4 ;  /* 0x0000100400007388 */ /* 0x0001e6000000cc00 */
[----:B------:R-:W-:-:S03]  /*6720*/  FMUL.FTZ R25, R22, R9 ;  /* 0x0000000916197220 */ /* 0x000fc60000410000 */
[----:B------:R-:W3:Y:S01]  /*6730*/  MUFU.RCP R40, R49 ;  /* 0x0000003100287308 */ /* 0x000ee20000001000 */
[----:B--2---:R-:W-:-:S04]  /*6740*/  FMUL.FTZ R21, R20, R39 ;  /* 0x0000002714157220 */ /* 0x004fc80000410000 */
[----:B------:R-:W-:-:S03]  /*6750*/  FMUL.FTZ R24, R21, R8 ;  /* 0x0000000815187220 */ /* 0x000fc60000410000 */
[----:B------:R-:W2:Y:S01]  /*6760*/  MUFU.RCP R31, R50 ;  /* 0x00000032001f7308 */ /* 0x000ea20000001000 */
[----:B-1----:R-:W-:Y:S01]  /*6770*/  FMUL.FTZ R9, R32, R41 ;  /* 0x0000002920097220 */ /* 0x002fe20000410000 */
[----:B------:R-:W-:Y:S01]  /*6780*/  STS.128 [R0.X16+0x20], R24 ;  /* 0x0000201800007388 */ /* 0x000fe2000000cc00 */
[----:B0-----:R-:W-:Y:S01]  /*6790*/  IMAD R5, R83, c[0x0][0x218], RZ ;  /* 0x0000860053057a24 */ /* 0x001fe200078e02ff */
[----:B------:R-:W-:Y:S01]  /*67a0*/  LEA R4, P0, R2, c[0x0][0x270], 0x2 ;  /* 0x00009c0002047a11 */ /* 0x000fe200078010ff */
[----:B------:R-:W-:Y:S02]  /*67b0*/  FMUL.FTZ R12, R9, R12 ;  /* 0x0000000c090c7220 */ /* 0x000fe40000410000 */
[----:B------:R-:W-:Y:S01]  /*67c0*/  IMAD R5, R84, c[0x0][0x21c], R5 ;  /* 0x0000870054057a24 */ /* 0x000fe200078e0205 */
[----:B------:R-:W0:Y:S01]  /*67d0*/  MUFU.RCP R28, R51 ;  /* 0x00000033001c7308 */ /* 0x000e220000001000 */
[----:B---3--:R-:W-:-:S03]  /*67e0*/  FMUL.FTZ R8, R33, R40 ;  /* 0x0000002821087220 */ /* 0x008fc60000410000 */
[----:B------:R-:W-:Y:S01]  /*67f0*/  IADD3 R3, R3, R5, RZ ;  /* 0x0000000503037210 */ /* 0x000fe20007ffe0ff */
[----:B------:R-:W-:Y:S02]  /*6800*/  FMUL.FTZ R13, R8, R13 ;  /* 0x0000000d080d7220 */ /* 0x000fe40000410000 */
[----:B--2---:R-:W-:Y:S01]  /*6810*/  FMUL.FTZ R11, R34, R31 ;  /* 0x0000001f220b7220 */ /* 0x004fe20000410000 */
[----:B------:R-:W-:Y:S02]  /*6820*/  LEA.HI.X R5, R2, c[0x0][0x274], R3, 0x2, P0 ;  /* 0x00009d0002057a11 */ /* 0x000fe400000f1403 */
[----:B------:R-:W-:Y:S01]  /*6830*/  ISETP.GE.AND P0, PT, R75, c[0x0][0x174], PT ;  /* 0x00005d004b007a0c */ /* 0x000fe20003f06270 */
[----:B------:R-:W-:Y:S02]  /*6840*/  FMUL.FTZ R14, R11, R14 ;  /* 0x0000000e0b0e7220 */ /* 0x000fe40000410000 */
[----:B------:R-:W-:-:S04]  /*6850*/  IMAD.WIDE R2, R74, 0x10, R4 ;  /* 0x000000104a027825 */ /* 0x000fc800078e0204 */
[----:B0-----:R-:W-:-:S04]  /*6860*/  FMUL.FTZ R10, R35, R28 ;  /* 0x0000001c230a7220 */ /* 0x001fc80000410000 */
        /* <DEDUP_REMOVED lines=13> */
.L_x_609:
[----:B------:R-:W-:Y:S05]  /*6940*/  EXIT ;  /* 0x000000000000794d */ /* 0x000fea0003800000 */
.L_x_611:
        /* <DEDUP_REMOVED lines=11> */
.L_x_5333:


//--------------------- .text._Z25selective_scan_fwd_kernelI32Selective_Scan_fwd_kernel_traitsILi128ELi16ELi1ELb1ELb1ELb1ELb0EfN3c107complexIfEEEEv13SSMParamsBase --------------------------
	.section	.text._Z25selective_scan_fwd_kernelI32Selective_Scan_fwd_kernel_traitsILi128ELi16ELi1ELb1ELb1ELb1ELb0EfN3c107complexIfEEEEv13SSMParamsBase,"ax",@progbits
	.sectioninfo	@"SHI_REGISTERS=168"
	.align	128
        .global         _Z25selective_scan_fwd_kernelI32Selective_Scan_fwd_kernel_traitsILi128ELi16ELi1ELb1ELb1ELb1ELb0EfN3c107complexIfEEEEv13SSMParamsBase
        .type           _Z25selective_scan_fwd_kernelI32Selective_Scan_fwd_kernel_traitsILi128ELi16ELi1ELb1ELb1ELb1ELb0EfN3c107complexIfEEEEv13SSMParamsBase,@function
        .size           _Z25selective_scan_fwd_kernelI32Selective_Scan_fwd_kernel_traitsILi128ELi16ELi1ELb1ELb1ELb1ELb0EfN3c107complexIfEEEEv13SSMParamsBase,(.L_x_5334 - _Z25selective_scan_fwd_kernelI32Selective_Scan_fwd_kernel_traitsILi128ELi16ELi1ELb1ELb1ELb1ELb0EfN3c107complexIfEEEEv13SSMParamsBase)
        .other          _Z25selective_scan_fwd_kernelI32Selective_Scan_fwd_kernel_traitsILi128ELi16ELi1ELb1ELb1ELb1ELb0EfN3c107complexIfEEEEv13SSMParamsBase,@"STO_CUDA_ENTRY STV_DEFAULT"
_Z25selective_scan_fwd_kernelI32Selective_Scan_fwd_kernel_traitsILi128ELi16ELi1ELb1ELb1ELb1ELb0EfN3c107complexIfEEEEv13SSMParamsBase:
.text._Z25selective_scan_fwd_kernelI32Selective_Scan_fwd_kernel_traitsILi128ELi16ELi1ELb1ELb1ELb1ELb0EfN3c107complexIfEEEEv13SSMParamsBase:
        /* <DEDUP_REMOVED lines=21> */
[----:B------:R-:W-:Y:S01]  /*0150*/  MOV R5, UR20 ;  /* 0x0000001400057c02 */ /* 0x000fe20008000f00 */
[----:B0-----:R-:W0:Y:S01]  /*0160*/  I2F.RP R0, UR24 ;  /* 0x0000001800007d06 */ /* 0x001e220008209400 */
[----:B------:R-:W1:Y:S01]  /*0170*/  S2UR UR4, SR_CTAID.X ;  /* 0x00000000000479c3 */ /* 0x000e620000002500 */
[----:B------:R-:W-:Y:S02]  /*0180*/  MOV R3, UR20 ;  /* 0x0000001400037c02 */ /* 0x000fe40008000f00 */
[C---:B------:R-:W-:Y:S02]  /*0190*/  @P1 LEA.HI.X R5, R10.reuse, c[0x0][0x254], R5, 0x2, P3 ;  /* 0x000095000a051a11 */ /* 0x040fe400018f1405 */
[----:B------:R-:W-:-:S03]  /*01a0*/  @P0 LEA.HI.X R3, R10, c[0x0][0x23c], R3, 0x2, P2 ;  /* 0x00008f000a030a11 */ /* 0x000fc600010f1403 */
[----:B------:R2:W5:Y:S04]  /*01b0*/  @P1 LDG.E R4, [R4.64] ;  /* 0x0000001204041981 */ /* 0x000568000c1e1900 */
[----:B------:R3:W5:Y:S01]  /*01c0*/  @P0 LDG.E R2, [R2.64] ;  /* 0x0000001202020981 */ /* 0x000762000c1e1900 */
[----:B------:R-:W4:Y:S01]  /*01d0*/  R2UR UR8, R10 ;  /* 0x000000000a0873c2 */ /* 0x000f2200000e0000 */
[----:B------:R-:W-:Y:S01]  /*01e0*/  UIMAD UR11, UR20, UR11, URZ ;  /* 0x0000000b140b72a4 */ /* 0x000fe2000f8e023f */
[----:B0-----:R-:W0:Y:S01]  /*01f0*/  MUFU.RCP R0, R0 ;  /* 0x0000000000007308 */ /* 0x001e220000001000 */
[----:B------:R-:W-:Y:S02]  /*0200*/  ULDC UR25, c[0x0][0x178] ;  /* 0x00005e0000197ab9 */ /* 0x000fe40000000800 */
[----:B------:R-:W-:-:S02]  /*0210*/  ULDC UR26, c[0x0][0x1e8] ;  /* 0x00007a00001a7ab9 */ /* 0x000fc40000000800 */
[----:B------:R-:W-:Y:S01]  /*0220*/  ULDC UR27, c[0x0][0x1ec] ;  /* 0x00007b00001b7ab9 */ /* 0x000fe20000000800 */
[----:B---3--:R-:W-:Y:S02]  /*0230*/  IABS R3, R10 ;  /* 0x0000000a00037213 */ /* 0x008fe40000000000 */
[----:B-1----:R-:W-:Y:S01]  /*0240*/  MOV R157, UR4 ;  /* 0x00000004009d7c02 */ /* 0x002fe20008000f00 */
[----:B------:R-:W-:Y:S01]  /*0250*/  UMOV UR4, URZ ;  /* 0x0000003f00047c82 */ /* 0x000fe20008000000 */
[----:B------:R-:W1:Y:S01]  /*0260*/  R2UR UR12, R3 ;  /* 0x00000000030c73c2 */ /* 0x000e6200000e0000 */
[----:B0-----:R-:W-:Y:S02]  /*0270*/  IADD3 R6, R0, 0xffffffe, RZ ;  /* 0x0ffffffe00067810 */ /* 0x001fe40007ffe0ff */
[----:B------:R-:W-:-:S05]  /*0280*/  MOV R0, c[0x0][0x174] ;  /* 0x00005d0000007a02 */ /* 0x000fca0000000f00 */
[----:B------:R-:W0:Y:S01]  /*0290*/  R2UR UR14, R157 ;  /* 0x000000009d0e73c2 */ /* 0x000e2200000e0000 */
[----:B------:R-:W3:Y:S01]  /*02a0*/  F2I.FTZ.U32.TRUNC.NTZ R6, R6 ;  /* 0x0000000600067305 */ /* 0x000ee2000021f000 */
[----:B------:R-:W-:-:S06]  /*02b0*/  ISETP.GE.AND P2, PT, R0, 0x1, PT ;  /* 0x000000010000780c */ /* 0x000fcc0003f46270 */
[----:B------:R-:W1:Y:S08]  /*02c0*/  R2UR UR15, R157 ;  /* 0x000000009d0f73c2 */ /* 0x000e7000000e0000 */
[----:B---3--:R-:W3:Y:S01]  /*02d0*/  R2UR UR5, R6 ;  /* 0x00000000060573c2 */ /* 0x008ee200000e0000 */
[----:B0-----:R-:W-:-:S04]  /*02e0*/  USHF.R.S32.HI UR21, URZ, 0x1f, UR14 ;  /* 0x0000001f3f157899 */ /* 0x001fc8000801140e */
[----:B------:R-:W-:-:S04]  /*02f0*/  UIMAD UR10, UR21, UR10, URZ ;  /* 0x0000000a150a72a4 */ /* 0x000fc8000f8e023f */
[----:B------:R-:W-:Y:S02]  /*0300*/  UIMAD UR10, UR14, UR16, UR10 ;  /* 0x000000100e0a72a4 */ /* 0x000fe4000f8e020a */
[----:B---3--:R-:W-:-:S04]  /*0310*/  UIADD3 UR6, URZ, -UR5, URZ ;  /* 0x800000053f067290 */ /* 0x008fc8000fffe03f */
[----:B------:R-:W-:-:S04]  /*0320*/  UIMAD UR6, UR6, UR24, URZ ;  /* 0x00000018060672a4 */ /* 0x000fc8000f8e023f */
[----:B------:R-:W-:Y:S02]  /*0330*/  UIMAD.WIDE.U32 UR6, UR5, UR6, UR4 ;  /* 0x00000006050672a5 */ /* 0x000fe4000f8e0004 */
[----:B-1----:R-:W-:Y:S02]  /*0340*/  UIMAD.WIDE.U32 UR4, UR15, UR13, URZ ;  /* 0x0000000d0f0472a5 */ /* 0x002fe4000f8e003f */
[----:B------:R-:W-:Y:S02]  /*0350*/  UIMAD.WIDE.U32 UR6, UR7, UR12, URZ ;  /* 0x0000000c070672a5 */ /* 0x000fe4000f8e003f */
        /* <DEDUP_REMOVED lines=54> */
[----:B--2---:R-:W0:Y:S01]  /*06c0*/  S2R R3, SR_TID.X ;  /* 0x0000000000037919 */ /* 0x004e220000002100 */
        /* <DEDUP_REMOVED lines=28> */
.L_x_652:
[----:B0-----:R-:W0:Y:S01]  /*0890*/  S2R R2, SR_TID.X ;  /* 0x0000000000027919 */ /* 0x001e220000002100 */
[----:B------:R-:W-:-:S03]  /*08a0*/  MOV R3, UR13 ;  /* 0x0000000d00037c02 */ /* 0x000fc60008000f00 */
[----:B------:R-:W-:Y:S01]  /*08b0*/  BAR.SYNC.DEFER_BLOCKING 0x0 ;  /* 0x0000000000007b1d */ /* 0x000fe20000010000 */
[----:B0-----:R-:W-:-:S04]  /*08c0*/  SHF.L.U32 R0, R2, 0x2, RZ ;  /* 0x0000000202007819 */ /* 0x001fc800000006ff */
[----:B------:R-:W-:-:S04]  /*08d0*/  LOP3.LUT R0, R0, 0xffffff80, RZ, 0xc0, !PT ;  /* 0xffffff8000007812 */ /* 0x000fc800078ec0ff */
[----:B-1----:R-:W-:Y:S02]  /*08e0*/  LOP3.LUT R4, R0, 0x1f, R2, 0xf8, !PT ;  /* 0x0000001f00047812 */ /* 0x002fe400078ef802 */
[----:B------:R-:W-:-:S05]  /*08f0*/  MOV R2, UR12 ;  /* 0x0000000c00027c02 */ /* 0x000fca0008000f00 */
[----:B------:R-:W-:-:S05]  /*0900*/  IMAD.WIDE R2, R4, 0x10, R2 ;  /* 0x0000001004027825 */ /* 0x000fca00078e0202 */
[----:B------:R-:W2:Y:S04]  /*0910*/  LDG.E.128 R24, [R2.64] ;  /* 0x0000001202187981 */ /* 0x000ea8000c1e1d00 */
[----:B------:R-:W3:Y:S04]  /*0920*/  LDG.E.128 R28, [R2.64+0x200] ;  /* 0x00020012021c7981 */ /* 0x000ee8000c1e1d00 */
[----:B------:R-:W4:Y:S04]  /*0930*/  LDG.E.128 R32, [R2.64+0x400] ;  /* 0x0004001202207981 */ /* 0x000f28000c1e1d00 */
[----:B------:R-:W5:Y:S01]  /*0940*/  LDG.E.128 R36, [R2.64+0x600] ;  /* 0x0006001202247981 */ /* 0x000f62000c1e1d00 */
[----:B------:R-:W-:-:S02]  /*0950*/  IADD3 R11, R0, R98, RZ ;  /* 0x00000062000b7210 */ /* 0x000fc40007ffe0ff */
[----:B------:R-:W-:Y:S02]  /*0960*/  MOV R8, UR8 ;  /* 0x0000000800087c02 */ /* 0x000fe40008000f00 */
[----:B------:R-:W-:Y:S01]  /*0970*/  MOV R9, UR9 ;  /* 0x0000000900097c02 */ /* 0x000fe20008000f00 */
[----:B------:R-:W-:-:S04]  /*0980*/  IMAD R0, R98, 0x3, R11 ;  /* 0x0000000362007824 */ /* 0x000fc800078e020b */
[----:B------:R-:W-:Y:S01]  /*0990*/  IMAD.WIDE R8, R4, 0x10, R8 ;  /* 0x0000001004087825 */ /* 0x000fe200078e0208 */
[----:B--2---:R-:W-:Y:S04]  /*09a0*/  STS.128 [R11.X16], R24 ;  /* 0x000000180b007388 */ /* 0x004fe8000000cc00 */
[----:B---3--:R-:W-:Y:S04]  /*09b0*/  STS.128 [R11.X16+0x200], R28 ;  /* 0x0002001c0b007388 */ /* 0x008fe8000000cc00 */
[----:B----4-:R0:W-:Y:S04]  /*09c0*/  STS.128 [R11.X16+0x400], R32 ;  /* 0x000400200b007388 */ /* 0x0101e8000000cc00 */
[----:B-----5:R1:W-:Y:S01]  /*09d0*/  STS.128 [R11.X16+0x600], R36 ;  /* 0x000600240b007388 */ /* 0x0203e2000000cc00 */
        /* <DEDUP_REMOVED lines=8> */
[----:B-1----:R-:W4:Y:S04]  /*0a60*/  LDG.E.128 R36, [R8.64+0x400] ;  /* 0x0004001208247981 */ /* 0x002f28000c1e1d00 */
[----:B------:R-:W5:Y:S01]  /*0a70*/  LDG.E.128 R44, [R8.64+0x600] ;  /* 0x00060012082c7981 */ /* 0x000f62000c1e1d00 */
[----:B------:R-:W-:Y:S01]  /*0a80*/  ULDC.U8 UR7, c[0x0][0x17e] ;  /* 0x00005f8000077ab9 */ /* 0x000fe20000000000 */
[----:B------:R-:W-:Y:S02]  /*0a90*/  BSSY B0, `(.L_x_612) ;  /* 0x000003a000007945 */ /* 0x000fe40003800000 */
[----:B--2---:R-:W-:Y:S04]  /*0aa0*/  STS.128 [R11.X16], R40 ;  /* 0x000000280b007388 */ /* 0x004fe8000000cc00 */
[----:B---3--:R-:W-:Y:S04]  /*0ab0*/  STS.128 [R11.X16+0x200], R32 ;  /* 0x000200200b007388 */ /* 0x008fe8000000cc00 */
[----:B----4-:R-:W-:Y:S04]  /*0ac0*/  STS.128 [R11.X16+0x400], R36 ;  /* 0x000400240b007388 */ /* 0x010fe8000000cc00 */
[----:B-----5:R-:W-:Y:S01]  /*0ad0*/  STS.128 [R11.X16+0x600], R44 ;  /* 0x0006002c0b007388 */ /* 0x020fe2000000cc00 */
[----:B------:R-:W-:-:S06]  /*0ae0*/  NOP ;  /* 0x0000000000007918 */ /* 0x000fcc0000000000 */
[----:B------:R-:W0:Y:S04]  /*0af0*/  LDS.128 R140, [R0.X16] ;  /* 0x00000000008c7984 */ /* 0x000e28000000cc00 */
[----:B------:R-:W1:Y:S04]  /*0b00*/  LDS.128 R48, [R0.X16+0x10] ;  /* 0x0000100000307984 */ /* 0x000e68000000cc00 */
[----:B------:R2:W3:Y:S04]  /*0b10*/  LDS.128 R28, [R0.X16+0x20] ;  /* 0x00002000001c7984 */ /* 0x0004e8000000cc00 */
[----:B------:R2:W4:Y:S01]  /*0b20*/  LDS.128 R24, [R0.X16+0x30] ;  /* 0x0000300000187984 */ /* 0x000522000000cc00 */
[----:B0-----:R-:W-:-:S02]  /*0b30*/  FADD.FTZ R140, R140, UR4 ;  /* 0x000000048c8c7e21 */ /* 0x001fc40008010000 */
[----:B------:R-:W-:Y:S02]  /*0b40*/  FADD.FTZ R154, R141, UR4 ;  /* 0x000000048d9a7e21 */ /* 0x000fe40008010000 */
[----:B------:R-:W-:Y:S01]  /*0b50*/  FADD.FTZ R153, R142, UR4 ;  /* 0x000000048e997e21 */ /* 0x000fe20008010000 */
[----:B------:R-:W-:Y:S01]  /*0b60*/  FSETP.GTU.FTZ.AND P5, PT, R140, 20, PT ;  /* 0x41a000008c00780b */ /* 0x000fe20003fbc000 */
[----:B------:R-:W-:Y:S01]  /*0b70*/  FADD.FTZ R152, R143, UR4 ;  /* 0x000000048f987e21 */ /* 0x000fe20008010000 */
[----:B------:R-:W-:Y:S01]  /*0b80*/  FSETP.GTU.FTZ.AND P4, PT, R154, 20, PT ;  /* 0x41a000009a00780b */ /* 0x000fe20003f9c000 */
[----:B-1----:R-:W-:Y:S01]  /*0b90*/  FADD.FTZ R151, R48, UR4 ;  /* 0x0000000430977e21 */ /* 0x002fe20008010000 */
[----:B------:R-:W-:Y:S01]  /*0ba0*/  ISETP.EQ.OR P5, PT, RZ, UR7, P5 ;  /* 0x00000007ff007c0c */ /* 0x000fe2000afa2670 */
[----:B------:R-:W-:Y:S01]  /*0bb0*/  FADD.FTZ R150, R49, UR4 ;  /* 0x0000000431967e21 */ /* 0x000fe20008010000 */
[----:B------:R-:W-:Y:S01]  /*0bc0*/  FSETP.GTU.FTZ.AND P3, PT, R153, 20, PT ;  /* 0x41a000009900780b */ /* 0x000fe20003f7c000 */
[----:B------:R-:W-:Y:S01]  /*0bd0*/  FADD.FTZ R149, R50, UR4 ;  /* 0x0000000432957e21 */ /* 0x000fe20008010000 */
[----:B------:R-:W-:Y:S01]  /*0be0*/  FSETP.GTU.FTZ.AND P2, PT, R152, 20, PT ;  /* 0x41a000009800780b */ /* 0x000fe20003f5c000 */
[----:B------:R-:W-:Y:S01]  /*0bf0*/  FADD.FTZ R148, R51, UR4 ;  /* 0x0000000433947e21 */ /* 0x000fe20008010000 */
        /* <DEDUP_REMOVED lines=35> */
.L_x_613:
[----:B--234-:R-:W-:Y:S05]  /*0e30*/  BSYNC B0 ;  /* 0x0000000000007941 */ /* 0x01cfea0003800000 */
.L_x_612:
        /* <DEDUP_REMOVED lines=37> */
.L_x_615:
[----:B------:R-:W-:Y:S05]  /*1090*/  BSYNC B0 ;  /* 0x0000000000007941 */ /* 0x000fea0003800000 */
.L_x_614:
        /* <DEDUP_REMOVED lines=35> */
.L_x_617:
[----:B------:R-:W-:Y:S05]  /*12d0*/  BSYNC B0 ;  /* 0x0000000000007941 */ /* 0x000fea0003800000 */
.L_x_616:
        /* <DEDUP_REMOVED lines=37> */
.L_x_619:
[----:B------:R-:W-:Y:S05]  /*1530*/  BSYNC B0 ;  /* 0x0000000000007941 */ /* 0x000fea0003800000 */
.L_x_618:
        /* <DEDUP_REMOVED lines=35> */
.L_x_621:
[----:B------:R-:W-:Y:S05]  /*1770*/  BSYNC B0 ;  /* 0x0000000000007941 */ /* 0x000fea0003800000 */
.L_x_620:
        /* <DEDUP_REMOVED lines=37> */
.L_x_623:
[----:B------:R-:W-:Y:S05]  /*19d0*/  BSYNC B0 ;  /* 0x0000000000007941 */ /* 0x000fea0003800000 */
.L_x_622:
        /* <DEDUP_REMOVED lines=35> */
.L_x_625:
[----:B------:R-:W-:Y:S05]  /*1c10*/  BSYNC B0 ;  /* 0x0000000000007941 */ /* 0x000fea0003800000 */
.L_x_624:
        /* <DEDUP_REMOVED lines=37> */
.L_x_627:
[----:B------:R-:W-:Y:S05]  /*1e70*/  BSYNC B0 ;  /* 0x0000000000007941 */ /* 0x000fea0003800000 */
.L_x_626:
        /* <DEDUP_REMOVED lines=35> */
.L_x_629:
[----:B------:R-:W-:Y:S05]  /*20b0*/  BSYNC B0 ;  /* 0x0000000000007941 */ /* 0x000fea0003800000 */
.L_x_628:
        /* <DEDUP_REMOVED lines=42> */
.L_x_631:
[----:B------:R-:W-:Y:S05]  /*2360*/  BSYNC B0 ;  /* 0x0000000000007941 */ /* 0x000fea0003800000 */
.L_x_630:
        /* <DEDUP_REMOVED lines=33> */
.L_x_633:
[----:B------:R-:W-:Y:S05]  /*2580*/  BSYNC B0 ;  /* 0x0000000000007941 */ /* 0x000fea0003800000 */
.L_x_632:
        /* <DEDUP_REMOVED lines=33> */
.L_x_635:
[----:B------:R-:W-:Y:S05]  /*27a0*/  BSYNC B0 ;  /* 0x0000000000007941 */ /* 0x000fea0003800000 */
.L_x_634:
        /* <DEDUP_REMOVED lines=33> */
.L_x_637:
[----:B------:R-:W-:Y:S05]  /*29c0*/  BSYNC B0 ;  /* 0x0000000000007941 */ /* 0x000fea0003800000 */
.L_x_636:
        /* <DEDUP_REMOVED lines=33> */
.L_x_639:
[----:B------:R-:W-:Y:S05]  /*2be0*/  BSYNC B0 ;  /* 0x0000000000007941 */ /* 0x000fea0003800000 */
.L_x_638:
        /* <DEDUP_REMOVED lines=33> */
.L_x_641:
[----:B------:R-:W-:Y:S05]  /*2e00*/  BSYNC B0 ;  /* 0x0000000000007941 */ /* 0x000fea0003800000 */
.L_x_640:
        /* <DEDUP_REMOVED lines=33> */
.L_x_643:
[----:B------:R-:W-:Y:S05]  /*3020*/  BSYNC B0 ;  /* 0x0000000000007941 */ /* 0x000fea0003800000 */
.L_x_642:
        /* <DEDUP_REMOVED lines=25> */
[----:B------:R-:W-:Y:S01]  /*31c0*/  FMUL.FTZ R164, R13, R146 ;  /* 0x000000920da47220 */ /* 0x000fe20000410000 */
[----:B------:R1:W-:Y:S01]  /*31d0*/  STL [R1+0x18], R0 ;  /* 0x0000180001007387 */ /* 0x0003e20000100800 */
[----:B------:R-:W-:Y:S02]  /*31e0*/  FMUL.FTZ R163, R14, R145 ;  /* 0x000000910ea37220 */ /* 0x000fe40000410000 */
[----:B------:R-:W-:Y:S01]  /*31f0*/  FMUL.FTZ R162, R15, R144 ;  /* 0x000000900fa27220 */ /* 0x000fe20000410000 */
[----:B------:R2:W-:Y:S01]  /*3200*/  STL [R1+0x14], R3 ;  /* 0x0000140301007387 */ /* 0x0005e20000100800 */
[----:B------:R-:W-:-:S02]  /*3210*/  FMUL.FTZ R161, R4, R143 ;  /* 0x0000008f04a17220 */ /* 0x000fc40000410000 */
[----:B0-----:R-:W-:Y:S02]  /*3220*/  FMUL.FTZ R2, R23, R152 ;  /* 0x0000009817027220 */ /* 0x001fe40000410000 */
[----:B------:R-:W-:Y:S02]  /*3230*/  FMUL.FTZ R160, R5, R142 ;  /* 0x0000008e05a07220 */ /* 0x000fe40000410000 */
[----:B-1----:R-:W-:Y:S01]  /*3240*/  FMUL.FTZ R0, R16, R151 ;  /* 0x0000009710007220 */ /* 0x002fe20000410000 */
[----:B------:R0:W-:Y:S01]  /*3250*/  STL [R1+0x10], R2 ;  /* 0x0000100201007387 */ /* 0x0001e20000100800 */
[----:B------:R-:W-:Y:S02]  /*3260*/  FMUL.FTZ R159, R6, R141 ;  /* 0x0000008d069f7220 */ /* 0x000fe40000410000 */
[----:B--2---:R-:W-:Y:S01]  /*3270*/  FMUL.FTZ R3, R17, R150 ;  /* 0x0000009611037220 */ /* 0x004fe20000410000 */
[----:B------:R1:W-:Y:S01]  /*3280*/  STL [R1+0xc], R0 ;  /* 0x00000c0001007387 */ /* 0x0003e20000100800 */
[----:B------:R-:W-:-:S03]  /*3290*/  FMUL.FTZ R158, R7, R156 ;  /* 0x0000009c079e7220 */ /* 0x000fc60000410000 */
[----:B------:R2:W-:Y:S01]  /*32a0*/  STL [R1+0x8], R3 ;  /* 0x0000080301007387 */ /* 0x0005e20000100800 */
[----:B0-----:R-:W-:Y:S02]  /*32b0*/  FMUL.FTZ R2, R18, R149 ;  /* 0x0000009512027220 */ /* 0x001fe40000410000 */
[----:B-1----:R-:W-:-:S03]  /*32c0*/  FMUL.FTZ R0, R19, R148 ;  /* 0x0000009413007220 */ /* 0x002fc60000410000 */
[----:B------:R2:W-:Y:S04]  /*32d0*/  STL [R1+0x4], R2 ;  /* 0x0000040201007387 */ /* 0x0005e80000100800 */
[----:B------:R2:W-:Y:S02]  /*32e0*/  STL [R1], R0 ;  /* 0x0000000001007387 */ /* 0x0005e40000100800 */
.L_x_650:
[----:B------:R-:W-:Y:S01]  /*32f0*/  ULDC UR16, c[0x0][0x180] ;  /* 0x0000600000107ab9 */ /* 0x000fe20000000800 */
[----:B-1----:R-:W0:Y:S01]  /*3300*/  S2R R6, SR_TID.X ;  /* 0x0000000000067919 */ /* 0x002e220000002100 */
[----:B------:R-:W-:Y:S01]  /*3310*/  UIMAD UR16, UR20, UR16, URZ ;  /* 0x00000010141072a4 */ /* 0x000fe2000f8e023f */
[----:B--2---:R-:W-:Y:S01]  /*3320*/  IMAD.WIDE.U32 R2, R10, c[0x0][0x180], RZ ;  /* 0x000060000a027a25 */ /* 0x004fe200078e00ff */
[----:B------:R-:W-:Y:S02]  /*3330*/  USHF.R.S32.HI UR22, URZ, 0x1f, UR7 ;  /* 0x0000001f3f167899 */ /* 0x000fe40008011407 */
[----:B------:R-:W-:Y:S01]  /*3340*/  ULDC.64 UR24, c[0x0][0x1a0] ;  /* 0x0000680000187ab9 */ /* 0x000fe20000000a00 */
[----:B------:R-:W1:Y:S01]  /*3350*/  S2R R62, SR_TID.X ;  /* 0x00000000003e7919 */ /* 0x000e620000002100 */
[----:B------:R-:W-:Y:S01]  /*3360*/  MOV R5, UR16 ;  /* 0x0000001000057c02 */ /* 0x000fe20008000f00 */
[----:B------:R-:W-:-:S02]  /*3370*/  ULDC.64 UR16, c[0x0][0x188] ;  /* 0x0000620000107ab9 */ /* 0x000fc40000000a00 */
[----:B------:R-:W-:Y:S01]  /*3380*/  UIMAD UR16, UR22, UR16, URZ ;  /* 0x00000010161072a4 */ /* 0x000fe2000f8e023f */
[----:B------:R-:W2:Y:S01]  /*3390*/  LDL R77, [R1+0x14] ;  /* 0x00001400014d7983 */ /* 0x000ea20000100800 */
[----:B------:R-:W-:Y:S02]  /*33a0*/  IMAD R5, R10, c[0x0][0x184], R5 ;  /* 0x000061000a057a24 */ /* 0x000fe400078e0205 */
[----:B------:R-:W-:Y:S01]  /*33b0*/  UIMAD UR16, UR7, UR17, UR16 ;  /* 0x00000011071072a4 */ /* 0x000fe2000f8e0210 */
[----:B------:R-:W3:Y:S02]  /*33c0*/  LDL R79, [R1+0x1c] ;  /* 0x00001c00014f7983 */ /* 0x000ee40000100800 */
[----:B------:R-:W-:Y:S02]  /*33d0*/  IADD3 R3, R3, R5, RZ ;  /* 0x0000000503037210 */ /* 0x000fe40007ffe0ff */
[----:B------:R-:W-:Y:S01]  /*33e0*/  MOV R5, UR7 ;  /* 0x0000000700057c02 */ /* 0x000fe20008000f00 */
[----:B------:R-:W-:Y:S01]  /*33f0*/  UIMAD UR23, UR22, UR24, URZ ;  /* 0x00000018161772a4 */ /* 0x000fe2000f8e023f */
[----:B------:R-:W4:Y:S03]  /*3400*/  LDL R78, [R1+0x18] ;  /* 0x00001800014e7983 */ /* 0x000f260000100800 */
[----:B------:R-:W-:Y:S01]  /*3410*/  IMAD.WIDE.U32 R2, R5, c[0x0][0x188], R2 ;  /* 0x0000620005027a25 */ /* 0x000fe200078e0002 */
[----:B------:R-:W-:Y:S01]  /*3420*/  UIMAD UR23, UR7, UR25, UR23 ;  /* 0x00000019071772a4 */ /* 0x000fe2000f8e0217 */
[----:B0-----:R-:W-:-:S03]  /*3430*/  SHF.L.U32 R4, R6, 0x2, RZ ;  /* 0x0000000206047819 */ /* 0x001fc600000006ff */
[----:B------:R-:W-:Y:S01]  /*3440*/  IADD3 R3, R3, UR16, RZ ;  /* 0x0000001003037c10 */ /* 0x000fe2000fffe0ff */
[----:B------:R-:W-:Y:S01]  /*3450*/  UIMAD.WIDE.U32 UR16, UR7, UR24, URZ ;  /* 0x00000018071072a5 */ /* 0x000fe2000f8e003f */
[----:B------:R-:W-:Y:S02]  /*3460*/  LOP3.LUT R4, R4, 0xffffff80, RZ, 0xc0, !PT ;  /* 0xffffff8004047812 */ /* 0x000fe400078ec0ff */
[----:B------:R-:W-:Y:S01]  /*3470*/  SHF.L.U32 R0, R6, 0x2, RZ ;  /* 0x0000000206007819 */ /* 0x000fe200000006ff */
[----:B------:R-:W-:Y:S01]  /*3480*/  ULEA UR24, UP0, UR16, UR10, 0x2 ;  /* 0x0000000a10187291 */ /* 0x000fe2000f80103f */
[----:B------:R-:W-:Y:S01]  /*3490*/  LEA R60, P0, R2, c[0x0][0x220], 0x3 ;  /* 0x00008800023c7a11 */ /* 0x000fe200078018ff */
[----:B------:R-:W-:Y:S01]  /*34a0*/  UIADD3 UR17, UR17, UR23, URZ ;  /* 0x0000001711117290 */ /* 0x000fe2000fffe03f */
[----:B------:R-:W-:Y:S02]  /*34b0*/  LOP3.LUT R0, R0, 0xffffff80, RZ, 0xc0, !PT ;  /* 0xffffff8000007812 */ /* 0x000fe400078ec0ff */
[----:B------:R-:W-:Y:S01]  /*34c0*/  LOP3.LUT R4, R4, 0x1f, R6, 0xf8, !PT ;  /* 0x0000001f04047812 */ /* 0x000fe200078ef806 */
[----:B------:R-:W-:Y:S01]  /*34d0*/  ULEA.HI.X UR16, UR16, UR14, UR17, 0x2, UP0 ;  /* 0x0000000e10107291 */ /* 0x000fe200080f1411 */
[----:B------:R-:W-:-:S02]  /*34e0*/  LEA.HI.X R61, R2, c[0x0][0x224], R3, 0x3, P0 ;  /* 0x00008900023d7a11 */ /* 0x000fc400000f1c03 */
[----:B------:R-:W-:Y:S01]  /*34f0*/  MOV R56, UR24 ;  /* 0x0000001800387c02 */ /* 0x000fe20008000f00 */
[----:B------:R-:W-:Y:S01]  /*3500*/  ULDC.64 UR24, c[0x0][0x1c0] ;  /* 0x0000700000187ab9 */ /* 0x000fe20000000a00 */
[----:B------:R-:W-:Y:S02]  /*3510*/  IADD3 R59, R0, R4, RZ ;  /* 0x00000004003b7210 */ /* 0x000fe40007ffe0ff */
[----:B------:R-:W-:Y:S01]  /*3520*/  MOV R57, UR16 ;  /* 0x0000001000397c02 */ /* 0x000fe20008000f00 */
[----:B------:R-:W5:Y:S04]  /*3530*/  LDG.E.64 R60, [R60.64] ;  /* 0x000000123c3c7981 */ /* 0x000f68000c1e1b00 */
[----:B------:R-:W-:-:S05]  /*3540*/  IMAD.WIDE R56, R59, 0x10, R56 ;  /* 0x000000103b387825 */ /* 0x000fca00078e0238 */
[----:B------:R0:W2:Y:S04]  /*3550*/  LDG.E.128 R44, [R56.64] ;  /* 0x00000012382c7981 */ /* 0x0000a8000c1e1d00 */
[----:B------:R0:W3:Y:S04]  /*3560*/  LDG.E.128 R48, [R56.64+0x200] ;  /* 0x0002001238307981 */ /* 0x0000e8000c1e1d00 */
[----:B------:R0:W4:Y:S04]  /*3570*/  LDG.E.128 R52, [R56.64+0x400] ;  /* 0x0004001238347981 */ /* 0x000128000c1e1d00 */
[----:B------:R0:W4:Y:S04]  /*3580*/  LDG.E.128 R4, [R56.64+0x600] ;  /* 0x0006001238047981 */ /* 0x000128000c1e1d00 */
[----:B------:R0:W4:Y:S04]  /*3590*/  LDG.E.128 R12, [R56.64+0x800] ;  /* 0x00080012380c7981 */ /* 0x000128000c1e1d00 */
[----:B------:R0:W4:Y:S04]  /*35a0*/  LDG.E.128 R16, [R56.64+0xa00] ;  /* 0x000a001238107981 */ /* 0x000128000c1e1d00 */
[----:B------:R0:W4:Y:S04]  /*35b0*/  LDG.E.128 R20, [R56.64+0xc00] ;  /* 0x000c001238147981 */ /* 0x000128000c1e1d00 */
[----:B------:R0:W4:Y:S01]  /*35c0*/  LDG.E.128 R24, [R56.64+0xe00] ;  /* 0x000e001238187981 */ /* 0x000122000c1e1d00 */
[----:B-1----:R-:W-:Y:S01]  /*35d0*/  SHF.L.U32 R69, R62, 0x3, RZ ;  /* 0x000000033e457819 */ /* 0x002fe200000006ff */
[----:B------:R-:W-:-:S02]  /*35e0*/  UIMAD UR22, UR22, UR24, URZ ;  /* 0x00000018161672a4 */ /* 0x000fc4000f8e023f */
[----:B------:R-:W-:Y:S01]  /*35f0*/  UIMAD.WIDE.U32 UR16, UR7, UR24, URZ ;  /* 0x00000018071072a5 */ /* 0x000fe2000f8e003f */
[----:B------:R-:W-:Y:S01]  /*3600*/  LOP3.LUT R69, R69, 0xffffff00, RZ, 0xc0, !PT ;  /* 0xffffff0045457812 */ /* 0x000fe200078ec0ff */
[----:B------:R-:W-:-:S03]  /*3610*/  UIMAD UR22, UR7, UR25, UR22 ;  /* 0x00000019071672a4 */ /* 0x000fc6000f8e0216 */
[----:B------:R-:W-:-:S04]  /*3620*/  IADD3 R71, R69, R98, RZ ;  /* 0x0000006245477210 */ /* 0x000fc80007ffe0ff */
[C---:B0-----:R-:W-:Y:S02]  /*3630*/  IADD3 R56, R71.reuse, 0x40, RZ ;  /* 0x0000004047387810 */ /* 0x041fe40007ffe0ff */
[C---:B------:R-:W-:Y:S02]  /*3640*/  IADD3 R62, R71.reuse, 0x20, RZ ;  /* 0x00000020473e7810 */ /* 0x040fe40007ffe0ff */
[-C--:B------:R-:W-:Y:S02]  /*3650*/  LEA.HI.SX32 R85, R56, R71.reuse, 0x1b ;  /* 0x0000004738557211 */ /* 0x080fe400078fdaff */
[----:B------:R-:W-:Y:S02]  /*3660*/  IADD3 R56, R71, 0x60, RZ ;  /* 0x0000006047387810 */ /* 0x000fe40007ffe0ff */
[-C--:B------:R-:W-:Y:S02]  /*3670*/  LEA.HI.SX32 R62, R62, R71.reuse, 0x1b ;  /* 0x000000473e3e7211 */ /* 0x080fe400078fdaff */
[----:B------:R-:W-:-:S02]  /*3680*/  LEA.HI.SX32 R135, R56, R71, 0x1b ;  /* 0x0000004738877211 */ /* 0x000fc400078fdaff */
[C---:B------:R-:W-:Y:S02]  /*3690*/  IADD3 R136, R71.reuse, 0x80, RZ ;  /* 0x0000008047887810 */ /* 0x040fe40007ffe0ff */
[C---:B------:R-:W-:Y:S02]  /*36a0*/  IADD3 R138, R71.reuse, 0xc0, RZ ;  /* 0x000000c0478a7810 */ /* 0x040fe40007ffe0ff */
[-C--:B------:R-:W-:Y:S02]  /*36b0*/  LEA.HI.SX32 R136, R136, R71.reuse, 0x1b ;  /* 0x0000004788887211 */ /* 0x080fe400078fdaff */
[----:B------:R-:W-:Y:S02]  /*36c0*/  LEA.HI.SX32 R138, R138, R71, 0x1b ;  /* 0x000000478a8a7211 */ /* 0x000fe400078fdaff */
[----:B------:R-:W-:Y:S01]  /*36d0*/  LEA R88, R98, R69, 0x3 ;  /* 0x0000004562587211 */ /* 0x000fe200078e18ff */
[----:B-----5:R-:W-:Y:S01]  /*36e0*/  FMUL.FTZ R63, R60, 1.4426950216293334961 ;  /* 0x3fb8aa3b3c3f7820 */ /* 0x020fe20000410000 */
[----:B------:R-:W-:Y:S01]  /*36f0*/  LEA.HI.SX32 R60, R71, R71, 0x1b ;  /* 0x00000047473c7211 */ /* 0x000fe200078fdaff */
[----:B------:R-:W-:-:S02]  /*3700*/  FMUL.FTZ R0, R61, R140 ;  /* 0x0000008c3d007220 */ /* 0x000fc40000410000 */
[----:B------:R-:W-:Y:S02]  /*3710*/  FMUL.FTZ R66, R63, R140 ;  /* 0x0000008c3f427220 */ /* 0x000fe40000410000 */
[----:B------:R-:W-:Y:S02]  /*3720*/  FMUL.RZ R3, R0, 0.15915493667125701904 ;  /* 0x3e22f98300037820 */ /* 0x000fe4000040c000 */
[C---:B------:R-:W-:Y:S01]  /*3730*/  FMUL.FTZ R0, R61.reuse, R154 ;  /* 0x0000009a3d007220 */ /* 0x040fe20000410000 */
[----:B--2---:R-:W-:Y:S01]  /*3740*/  STS.128 [R60.X16], R44 ;  /* 0x0000002c3c007388 */ /* 0x004fe2000000cc00 */
[----:B------:R-:W-:Y:S02]  /*3750*/  MUFU.SIN R9, R3 ;  /* 0x0000000300097308 */ /* 0x000fe40000000400 */
[----:B------:R-:W-:Y:S01]  /*3760*/  FMUL.RZ R58, R0, 0.15915493667125701904 ;  /* 0x3e22f983003a7820 */ /* 0x000fe2000040c000 */
[----:B---3--:R-:W-:Y:S04]  /*3770*/  STS.128 [R62.X16+0x200], R48 ;  /* 0x000200303e007388 */ /* 0x008fe8000000cc00 */
[----:B----4-:R-:W-:Y:S01]  /*3780*/  STS.128 [R85.X16+0x400], R52 ;  /* 0x0004003455007388 */ /* 0x010fe2000000cc00 */
[----:B------:R-:W-:Y:S01]  /*3790*/  FMUL.FTZ R0, R61, R153 ;  /* 0x000000993d007220 */ /* 0x000fe20000410000 */
[----:B------:R-:W-:Y:S02]  /*37a0*/  MUFU.SIN R2, R58 ;  /* 0x0000003a00027308 */ /* 0x000fe40000000400 */
[----:B------:R0:W-:Y:S01]  /*37b0*/  STS.128 [R135.X16+0x600], R4 ;  /* 0x0006000487007388 */ /* 0x0001e2000000cc00 */
[----:B------:R-:W-:-:S05]  /*37c0*/  FMUL.RZ R70, R0, 0.15915493667125701904 ;  /* 0x3e22f98300467820 */ /* 0x000fca000040c000 */
[----:B------:R1:W-:Y:S01]  /*37d0*/  MUFU.COS R8, R58 ;  /* 0x0000003a00087308 */ /* 0x0003e20000000000 */
[----:B------:R-:W-:-:S07]  /*37e0*/  FMUL.FTZ R57, R61, R152 ;  /* 0x000000983d397220 */ /* 0x000fce0000410000 */
[----:B------:R2:W-:Y:S01]  /*37f0*/  MUFU.COS R11, R3 ;  /* 0x00000003000b7308 */ /* 0x0005e20000000000 */
[----:B0-----:R-:W-:Y:S01]  /*3800*/  FMUL.FTZ R4, R61, R150 ;  /* 0x000000963d047220 */ /* 0x001fe20000410000 */
[----:B-1----:R-:W-:-:S03]  /*3810*/  IADD3 R58, R71, 0xa0, RZ ;  /* 0x000000a0473a7810 */ /* 0x002fc60007ffe0ff */
[----:B------:R-:W-:Y:S02]  /*3820*/  FMUL.RZ R5, R4, 0.15915493667125701904 ;  /* 0x3e22f98304057820 */ /* 0x000fe4000040c000 */
[C---:B------:R-:W-:Y:S01]  /*3830*/  FMUL.FTZ R4, R61.reuse, R149 ;  /* 0x000000953d047220 */ /* 0x040fe20000410000 */
[----:B------:R-:W-:Y:S01]  /*3840*/  LEA.HI.SX32 R137, R58, R71, 0x1b ;  /* 0x000000473a897211 */ /* 0x000fe200078fdaff */
[----:B------:R-:W-:Y:S02]  /*3850*/  MUFU.EX2 R66, R66 ;  /* 0x0000004200427308 */ /* 0x000fe40000000800 */
[----:B------:R-:W-:Y:S02]  /*3860*/  FMUL.RZ R6, R4, 0.15915493667125701904 ;  /* 0x3e22f98304067820 */ /* 0x000fe4000040c000 */
[C---:B------:R-:W-:Y:S01]  /*3870*/  FMUL.FTZ R4, R61.reuse, R148 ;  /* 0x000000943d047220 */ /* 0x040fe20000410000 */
[----:B------:R-:W-:Y:S03]  /*3880*/  STS.128 [R136.X16+0x800], R12 ;  /* 0x0008000c88007388 */ /* 0x000fe6000000cc00 */
[----:B------:R-:W-:Y:S01]  /*3890*/  MUFU.SIN R0, R70 ;  /* 0x0000004600007308 */ /* 0x000fe20000000400 */
[----:B------:R-:W-:Y:S01]  /*38a0*/  FMUL.RZ R7, R4, 0.15915493667125701904 ;  /* 0x3e22f98304077820 */ /* 0x000fe2000040c000 */
[----:B------:R-:W-:Y:S01]  /*38b0*/  STS.128 [R137.X16+0xa00], R16 ;  /* 0x000a001089007388 */ /* 0x000fe2000000cc00 */
[----:B------:R-:W-:-:S05]  /*38c0*/  FMUL.FTZ R4, R61, R147 ;  /* 0x000000933d047220 */ /* 0x000fca0000410000 */
[----:B------:R0:W-:Y:S01]  /*38d0*/  MUFU.COS R67, R70 ;  /* 0x0000004600437308 */ /* 0x0001e20000000000 */
[----:B------:R1:W-:Y:S01]  /*38e0*/  STS.128 [R138.X16+0xc00], R20 ;  /* 0x000c00148a007388 */ /* 0x0003e2000000cc00 */
[----:B--2---:R-:W-:Y:S01]  /*38f0*/  FMUL.FTZ R3, R63, R154 ;  /* 0x0000009a3f037220 */ /* 0x004fe20000410000 */
[----:B0-----:R-:W-:-:S04]  /*3900*/  IADD3 R70, R71, 0xe0, RZ ;  /* 0x000000e047467810 */ /* 0x001fc80007ffe0ff */
[----:B------:R-:W-:Y:S01]  /*3910*/  LEA.HI.SX32 R139, R70, R71, 0x1b ;  /* 0x00000047468b7211 */ /* 0x000fe200078fdaff */
[----:B-1----:R-:W-:Y:S04]  /*3920*/  MUFU.SIN R22, R5 ;  /* 0x0000000500167308 */ /* 0x002fe80000000400 */
[----:B------:R0:W-:Y:S04]  /*3930*/  STS.128 [R139.X16+0xe00], R24 ;  /* 0x000e00188b007388 */ /* 0x0001e8000000cc00 */
[----:B------:R1:W-:Y:S01]  /*3940*/  MUFU.COS R23, R5 ;  /* 0x0000000500177308 */ /* 0x0003e20000000000 */
[----:B------:R-:W-:-:S02]  /*3950*/  FMUL.FTZ R45, R61, R151 ;  /* 0x000000973d2d7220 */ /* 0x000fc40000410000 */
[----:B-1----:R-:W-:Y:S02]  /*3960*/  FMUL.RZ R5, R4, 0.15915493667125701904 ;  /* 0x3e22f98304057820 */ /* 0x002fe4000040c000 */
[----:B------:R-:W-:-:S03]  /*3970*/  FMUL.FTZ R4, R61, R146 ;  /* 0x000000923d047220 */ /* 0x000fc60000410000 */
[----:B0-----:R-:W-:Y:S01]  /*3980*/  MUFU.SIN R24, R6 ;  /* 0x0000000600187308 */ /* 0x001fe20000000400 */
[C---:B------:R-:W-:Y:S02]  /*3990*/  FMUL.FTZ R51, R63.reuse, R152 ;  /* 0x000000983f337220 */ /* 0x040fe40000410000 */
[----:B------:R-:W-:-:S05]  /*39a0*/  FMUL.FTZ R68, R63, R153 ;  /* 0x000000993f447220 */ /* 0x000fca0000410000 */
[----:B------:R0:W-:Y:S01]  /*39b0*/  MUFU.COS R74, R6 ;  /* 0x00000006004a7308 */ /* 0x0001e20000000000 */
[----:B------:R-:W-:Y:S02]  /*39c0*/  FMUL.FTZ R21, R63, R151 ;  /* 0x000000973f157220 */ /* 0x000fe40000410000 */
[----:B------:R-:W-:-:S05]  /*39d0*/  FMUL.RZ R46, R57, 0.15915493667125701904 ;  /* 0x3e22f983392e7820 */ /* 0x000fca000040c000 */
[----:B------:R-:W1:Y:S01]  /*39e0*/  MUFU.EX2 R3, R3 ;  /* 0x0000000300037308 */ /* 0x000e620000000800 */
[----:B0-----:R-:W-:Y:S02]  /*39f0*/  FMUL.RZ R6, R4, 0.15915493667125701904 ;  /* 0x3e22f98304067820 */ /* 0x001fe4000040c000 */
[----:B------:R-:W-:Y:S02]  /*3a00*/  FMUL.FTZ R4, R61, R145 ;  /* 0x000000913d047220 */ /* 0x000fe40000410000 */
[----:B------:R-:W-:Y:S02]  /*3a10*/  FMUL.RZ R45, R45, 0.15915493667125701904 ;  /* 0x3e22f9832d2d7820 */ /* 0x000fe4000040c000 */
[C---:B------:R-:W-:Y:S02]  /*3a20*/  FMUL.FTZ R25, R63.reuse, R150 ;  /* 0x000000963f197220 */ /* 0x040fe40000410000 */
[----:B------:R-:W-:Y:S02]  /*3a30*/  FMUL.RZ R12, R4, 0.15915493667125701904 ;  /* 0x3e22f983040c7820 */ /* 0x000fe4000040c000 */
[----:B------:R-:W-:-:S02]  /*3a40*/  FMUL.FTZ R75, R63, R149 ;  /* 0x000000953f4b7220 */ /* 0x000fc40000410000 */
[----:B------:R-:W-:Y:S01]  /*3a50*/  FMUL.FTZ R4, R61, R144 ;  /* 0x000000903d047220 */ /* 0x000fe20000410000 */
[----:B------:R-:W-:Y:S01]  /*3a60*/  MUFU.SIN R44, R46 ;  /* 0x0000002e002c7308 */ /* 0x000fe20000000400 */
[----:B------:R-:W-:Y:S02]  /*3a70*/  FMUL.FTZ R27, R63, R148 ;  /* 0x000000943f1b7220 */ /* 0x000fe40000410000 */
[----:B------:R-:W-:Y:S02]  /*3a80*/  FMUL.RZ R13, R4, 0.15915493667125701904 ;  /* 0x3e22f983040d7820 */ /* 0x000fe4000040c000 */
[----:B------:R-:W-:-:S03]  /*3a90*/  IMAD R71, R98, 0x7, R71 ;  /* 0x0000000762477824 */ /* 0x000fc600078e0247 */
[----:B------:R-:W0:Y:S08]  /*3aa0*/  MUFU.EX2 R51, R51 ;  /* 0x0000003300337308 */ /* 0x000e300000000800 */
[----:B------:R-:W-:Y:S08]  /*3ab0*/  MUFU.EX2 R68, R68 ;  /* 0x0000004400447308 */ /* 0x000ff00000000800 */
[----:B------:R-:W-:Y:S08]  /*3ac0*/  MUFU.COS R20, R45 ;  /* 0x0000002d00147308 */ /* 0x000ff00000000000 */
[----:B------:R-:W2:Y:S01]  /*3ad0*/  MUFU.EX2 R21, R21 ;  /* 0x0000001500157308 */ /* 0x000ea20000000800 */
[----:B-1----:R-:W-:-:S07]  /*3ae0*/  FMUL.FTZ R14, R3, R2 ;  /* 0x00000002030e7220 */ /* 0x002fce0000410000 */
[----:B------:R-:W1:Y:S01]  /*3af0*/  MUFU.SIN R48, R45 ;  /* 0x0000002d00307308 */ /* 0x000e620000000400 */
[----:B------:R-:W-:-:S07]  /*3b00*/  FMUL.FTZ R11, R66, R11 ;  /* 0x0000000b420b7220 */ /* 0x000fce0000410000 */
[----:B------:R-:W3:Y:S01]  /*3b10*/  MUFU.EX2 R25, R25 ;  /* 0x0000001900197308 */ /* 0x000ee20000000800 */
[----:B------:R-:W-:-:S07]  /*3b20*/  IADD3 R131, R71, 0x1, RZ ;  /* 0x0000000147837810 */ /* 0x000fce0007ffe0ff */
[----:B------:R-:W-:Y:S01]  /*3b30*/  MUFU.COS R49, R46 ;  /* 0x0000002e00317308 */ /* 0x000fe20000000000 */
[----:B------:R-:W-:-:S07]  /*3b40*/  IADD3 R127, R71, 0x2, RZ ;  /* 0x00000002477f7810 */ /* 0x000fce0007ffe0ff */
[----:B------:R-:W4:Y:S01]  /*3b50*/  MUFU.EX2 R75, R75 ;  /* 0x0000004b004b7308 */ /* 0x000f220000000800 */
[----:B------:R-:W-:-:S07]  /*3b60*/  IADD3 R123, R71, 0x3, RZ ;  /* 0x00000003477b7810 */ /* 0x000fce0007ffe0ff */
[----:B------:R-:W-:Y:S01]  /*3b70*/  MUFU.SIN R26, R7 ;  /* 0x00000007001a7308 */ /* 0x000fe20000000400 */
[----:B------:R-:W-:-:S07]  /*3b80*/  IADD3 R91, R71, 0x4, RZ ;  /* 0x00000004475b7810 */ /* 0x000fce0007ffe0ff */
[----:B------:R-:W-:Y:S01]  /*3b90*/  MUFU.COS R50, R7 ;  /* 0x0000000700327308 */ /* 0x000fe20000000000 */
[----:B------:R-:W-:-:S07]  /*3ba0*/  IADD3 R89, R71, 0x6, RZ ;  /* 0x0000000647597810 */ /* 0x000fce0007ffe0ff */
[----:B------:R-:W5:Y:S01]  /*3bb0*/  MUFU.EX2 R27, R27 ;  /* 0x0000001b001b7308 */ /* 0x000f620000000800 */
[----:B------:R-:W-:-:S07]  /*3bc0*/  IADD3 R15, R71, 0x7, RZ ;  /* 0x00000007470f7810 */ /* 0x000fce0007ffe0ff */
[----:B------:R-:W-:Y:S08]  /*3bd0*/  MUFU.SIN R92, R5 ;  /* 0x00000005005c7308 */ /* 0x000ff00000000400 */
[----:B------:R-:W-:Y:S08]  /*3be0*/  MUFU.COS R46, R5 ;  /* 0x00000005002e7308 */ /* 0x000ff00000000000 */
[----:B------:R-:W-:Y:S08]  /*3bf0*/  MUFU.SIN R4, R13 ;  /* 0x0000000d00047308 */ /* 0x000ff00000000400 */
[----:B------:R0:W-:Y:S08]  /*3c00*/  MUFU.COS R5, R13 ;  /* 0x0000000d00057308 */ /* 0x0001f00000000000 */
[----:B------:R-:W-:Y:S01]  /*3c10*/  MUFU.SIN R94, R6 ;  /* 0x00000006005e7308 */ /* 0x000fe20000000400 */
[----:B0-----:R-:W-:-:S07]  /*3c20*/  IADD3 R13, R71, 0x5, RZ ;  /* 0x00000005470d7810 */ /* 0x001fce0007ffe0ff */
[----:B------:R0:W-:Y:S01]  /*3c30*/  MUFU.COS R72, R6 ;  /* 0x0000000600487308 */ /* 0x0001e20000000000 */
[----:B------:R-:W-:Y:S01]  /*3c40*/  LEA.HI.SX32 R90, R13, R88, 0x1b ;  /* 0x000000580d5a7211 */ /* 0x000fe200078fdaff */
[----:B------:R-:W-:-:S06]  /*3c50*/  FMUL.FTZ R13, R3, R8 ;  /* 0x00000008030d7220 */ /* 0x000fcc0000410000 */
[----:B------:R-:W-:Y:S01]  /*3c60*/  MUFU.SIN R96, R12 ;  /* 0x0000000c00607308 */ /* 0x000fe20000000400 */
[----:B0-----:R-:W-:-:S07]  /*3c70*/  FMUL.FTZ R6, R61, R143 ;  /* 0x0000008f3d067220 */ /* 0x001fce0000410000 */
[----:B------:R0:W-:Y:S01]  /*3c80*/  MUFU.COS R70, R12 ;  /* 0x0000000c00467308 */ /* 0x0001e20000000000 */
[----:B------:R-:W-:Y:S01]  /*3c90*/  FMUL.RZ R16, R6, 0.15915493667125701904 ;  /* 0x3e22f98306107820 */ /* 0x000fe2000040c000 */
[----:B------:R-:W-:Y:S01]  /*3ca0*/  LEA.HI.SX32 R131, R131, R88, 0x1b ;  /* 0x0000005883837211 */ /* 0x000fe200078fdaff */
[----:B------:R-:W-:Y:S02]  /*3cb0*/  FMUL.FTZ R3, R11, R14 ;  /* 0x0000000e0b037220 */ /* 0x000fe40000410000 */
[----:B0-----:R-:W-:Y:S01]  /*3cc0*/  FMUL.FTZ R12, R66, R9 ;  /* 0x00000009420c7220 */ /* 0x001fe20000410000 */
[----:B------:R-:W-:Y:S01]  /*3cd0*/  LEA.HI.SX32 R127, R127, R88, 0x1b ;  /* 0x000000587f7f7211 */ /* 0x000fe200078fdaff */
[----:B------:R-:W-:Y:S02]  /*3ce0*/  FMUL.FTZ R9, R61, R142 ;  /* 0x0000008e3d097220 */ /* 0x000fe40000410000 */
[----:B------:R-:W-:Y:S01]  /*3cf0*/  FMUL.FTZ R8, R12, R14 ;  /* 0x0000000e0c087220 */ /* 0x000fe20000410000 */
[-C--:B------:R-:W-:Y:S01]  /*3d00*/  LEA.HI.SX32 R123, R123, R88.reuse, 0x1b ;  /* 0x000000587b7b7211 */ /* 0x080fe200078fdaff */
[----:B------:R-:W-:Y:S01]  /*3d10*/  MUFU.SIN R6, R16 ;  /* 0x0000001000067308 */ /* 0x000fe20000000400 */
[----:B------:R-:W-:Y:S01]  /*3d20*/  LEA.HI.SX32 R91, R91, R88, 0x1b ;  /* 0x000000585b5b7211 */ /* 0x000fe200078fdaff */
[----:B------:R-:W-:Y:S01]  /*3d30*/  FMUL.FTZ R18, R51, R44 ;  /* 0x0000002c33127220 */ /* 0x000fe20000410000 */
[----:B------:R-:W-:Y:S01]  /*3d40*/  LEA.HI.SX32 R89, R89, R88, 0x1b ;  /* 0x0000005859597211 */ /* 0x000fe200078fdaff */
[----:B--2---:R-:W-:Y:S01]  /*3d50*/  FMUL.FTZ R19, R21, R20 ;  /* 0x0000001415137220 */ /* 0x004fe20000410000 */
[----:B------:R-:W-:Y:S01]  /*3d60*/  LEA.HI.SX32 R88, R15, R88, 0x1b ;  /* 0x000000580f587211 */ /* 0x000fe200078fdaff */
[----:B------:R-:W-:Y:S01]  /*3d70*/  FMUL.FTZ R15, R68, R67 ;  /* 0x00000043440f7220 */ /* 0x000fe20000410000 */
[----:B------:R-:W-:-:S06]  /*3d80*/  NOP ;  /* 0x0000000000007918 */ /* 0x000fcc0000000000 */
[----:B------:R0:W-:Y:S01]  /*3d90*/  MUFU.COS R69, R16 ;  /* 0x0000001000457308 */ /* 0x0001e20000000000 */
[----:B------:R-:W-:Y:S02]  /*3da0*/  FFMA.FTZ R44, R11, R13, -R8 ;  /* 0x0000000d0b2c7223 */ /* 0x000fe40000010808 */
[----:B------:R-:W-:Y:S01]  /*3db0*/  FMUL.FTZ R47, R63, R145 ;  /* 0x000000913f2f7220 */ /* 0x000fe20000410000 */
[----:B------:R-:W-:Y:S01]  /*3dc0*/  LEA.HI.SX32 R134, R71, R71, 0x1b ;  /* 0x0000004747867211 */ /* 0x000fe200078fdaff */
[----:B-1----:R-:W-:Y:S01]  /*3dd0*/  FMUL.FTZ R20, R21, R48 ;  /* 0x0000003015147220 */ /* 0x002fe20000410000 */
[----:B------:R-:W-:Y:S01]  /*3de0*/  ULEA UR23, UP0, UR16, UR11, 0x2 ;  /* 0x0000000b10177291 */ /* 0x000fe2000f80103f */
[----:B------:R-:W-:Y:S01]  /*3df0*/  FFMA.FTZ R67, R12, R13, R3 ;  /* 0x0000000d0c437223 */ /* 0x000fe20000010003 */
[----:B------:R-:W-:Y:S01]  /*3e00*/  UIADD3 UR17, UR17, UR22, URZ ;  /* 0x0000001611117290 */ /* 0x000fe2000fffe03f */
[----:B0-----:R-:W-:Y:S01]  /*3e10*/  FMUL.FTZ R16, R68, R0 ;  /* 0x0000000044107220 */ /* 0x001fe20000410000 */
[----:B------:R-:W-:Y:S01]  /*3e20*/  LDS.128 R80, [R88.X16+0x70] ;  /* 0x0000700058507984 */ /* 0x000fe2000000cc00 */
[----:B------:R-:W-:-:S02]  /*3e30*/  FMUL.RZ R9, R9, 0.15915493667125701904 ;  /* 0x3e22f98309097820 */ /* 0x000fc4000040c000 */
[C---:B---3--:R-:W-:Y:S02]  /*3e40*/  FMUL.FTZ R21, R25.reuse, R23 ;  /* 0x0000001719157220 */ /* 0x048fe40000410000 */
[----:B------:R-:W-:Y:S02]  /*3e50*/  FMUL.FTZ R22, R25, R22 ;  /* 0x0000001619167220 */ /* 0x000fe40000410000 */
[----:B----4-:R-:W-:Y:S02]  /*3e60*/  FMUL.FTZ R23, R75, R74 ;  /* 0x0000004a4b177220 */ /* 0x010fe40000410000 */
[C---:B-----5:R-:W-:Y:S02]  /*3e70*/  FMUL.FTZ R25, R27.reuse, R50 ;  /* 0x000000321b197220 */ /* 0x060fe40000410000 */
[----:B------:R-:W-:Y:S02]  /*3e80*/  FMUL.FTZ R26, R27, R26 ;  /* 0x0000001a1b1a7220 */ /* 0x000fe40000410000 */
[C---:B------:R-:W-:Y:S01]  /*3e90*/  FMUL.FTZ R74, R16.reuse, R44 ;  /* 0x0000002c104a7220 */ /* 0x040fe20000410000 */
[----:B------:R-:W-:Y:S01]  /*3ea0*/  MUFU.SIN R0, R9 ;  /* 0x0000000900007308 */ /* 0x000fe20000000400 */
[----:B------:R-:W-:-:S02]  /*3eb0*/  FMUL.FTZ R27, R16, R67 ;  /* 0x00000043101b7220 */ /* 0x000fc40000410000 */
[----:B------:R-:W-:Y:S02]  /*3ec0*/  FMUL.FTZ R2, R63, R142 ;  /* 0x0000008e3f027220 */ /* 0x000fe40000410000 */
[----:B------:R-:W-:-:S03]  /*3ed0*/  FFMA.FTZ R74, R15, R67, R74 ;  /* 0x000000430f4a7223 */ /* 0x000fc6000001004a */
[----:B------:R0:W-:Y:S01]  /*3ee0*/  MUFU.COS R68, R9 ;  /* 0x0000000900447308 */ /* 0x0001e20000000000 */
[----:B------:R-:W-:Y:S02]  /*3ef0*/  FFMA.FTZ R44, R15, R44, -R27 ;  /* 0x0000002c0f2c7223 */ /* 0x000fe4000001081b */
[----:B------:R-:W-:Y:S02]  /*3f00*/  FMUL.FTZ R24, R75, R24 ;  /* 0x000000184b187220 */ /* 0x000fe40000410000 */
[----:B0-----:R-:W-:-:S03]  /*3f10*/  FMUL.FTZ R9, R61, R141 ;  /* 0x0000008d3d097220 */ /* 0x001fc60000410000 */
[----:B------:R-:W0:Y:S01]  /*3f20*/  MUFU.EX2 R47, R47 ;  /* 0x0000002f002f7308 */ /* 0x000e220000000800 */
[----:B------:R-:W-:Y:S02]  /*3f30*/  FMUL.FTZ R17, R51, R49 ;  /* 0x0000003133117220 */ /* 0x000fe40000410000 */
[----:B------:R-:W-:Y:S02]  /*3f40*/  FMUL.RZ R75, R9, 0.15915493667125701904 ;  /* 0x3e22f983094b7820 */ /* 0x000fe4000040c000 */
[C---:B------:R-:W-:Y:S02]  /*3f50*/  FMUL.FTZ R45, R63.reuse, R147 ;  /* 0x000000933f2d7220 */ /* 0x040fe40000410000 */
[C---:B------:R-:W-:Y:S01]  /*3f60*/  FMUL.FTZ R8, R63.reuse, R141 ;  /* 0x0000008d3f087220 */ /* 0x040fe20000410000 */
[----:B------:R1:W-:Y:S01]  /*3f70*/  MUFU.EX2 R3, R2 ;  /* 0x0000000200037308 */ /* 0x0003e20000000800 */
[----:B------:R-:W-:Y:S02]  /*3f80*/  FMUL.FTZ R9, R18, R74 ;  /* 0x0000004a12097220 */ /* 0x000fe40000410000 */
[----:B------:R-:W-:-:S02]  /*3f90*/  FMUL.FTZ R73, R63, R146 ;  /* 0x000000923f497220 */ /* 0x000fc40000410000 */
[----:B------:R-:W-:Y:S01]  /*3fa0*/  FMUL.FTZ R76, R63, R143 ;  /* 0x0000008f3f4c7220 */ /* 0x000fe20000410000 */
[----:B------:R-:W-:Y:S01]  /*3fb0*/  ULEA.HI.X UR16, UR16, UR15, UR17, 0x2, UP0 ;  /* 0x0000000f10107291 */ /* 0x000fe200080f1411 */
[----:B------:R-:W-:Y:S01]  /*3fc0*/  MOV R64, UR23 ;  /* 0x0000001700407c02 */ /* 0x000fe20008000f00 */
[----:B0-----:R-:W-:Y:S01]  /*3fd0*/  FMUL.FTZ R95, R47, R70 ;  /* 0x000000462f5f7220 */ /* 0x001fe20000410000 */
[----:B------:R-:W-:Y:S01]  /*3fe0*/  LDS.128 R48, [R134.X16] ;  /* 0x0000000086307984 */ /* 0x000fe2000000cc00 */
[-C--:B-1----:R-:W-:Y:S02]  /*3ff0*/  FMUL.FTZ R2, R18, R44.reuse ;  /* 0x0000002c12027220 */ /* 0x082fe40000410000 */
[C---:B------:R-:W-:Y:S02]  /*4000*/  FFMA.FTZ R9, R17.reuse, R44, -R9 ;  /* 0x0000002c11097223 */ /* 0x040fe40000010809 */
[----:B------:R-:W-:-:S04]  /*4010*/  FFMA.FTZ R44, R17, R74, R2 ;  /* 0x0000004a112c7223 */ /* 0x000fc80000010002 */
[----:B------:R-:W-:Y:S01]  /*4020*/  FMUL.FTZ R2, R20, R44 ;  /* 0x0000002c14027220 */ /* 0x000fe20000410000 */
[----:B------:R-:W-:Y:S03]  /*4030*/  MUFU.COS R74, R75 ;  /* 0x0000004b004a7308 */ /* 0x000fe60000000000 */
[----:B------:R-:W-:-:S05]  /*4040*/  FFMA.FTZ R70, R19, R9, -R2 ;  /* 0x0000000913467223 */ /* 0x000fca0000010802 */
[----:B------:R0:W-:Y:S02]  /*4050*/  MUFU.SIN R2, R75 ;  /* 0x0000004b00027308 */ /* 0x0001e40000000400 */
[----:B0-----:R-:W2:Y:S06]  /*4060*/  LDL R75, [R1+0x10] ;  /* 0x00001000014b7983 */ /* 0x001eac0000100800 */
[----:B------:R-:W0:Y:S01]  /*4070*/  MUFU.EX2 R45, R45 ;  /* 0x0000002d002d7308 */ /* 0x000e220000000800 */
[----:B------:R-:W-:-:S07]  /*4080*/  FMUL.FTZ R96, R47, R96 ;  /* 0x000000602f607220 */ /* 0x000fce0000410000 */
[----:B------:R1:W-:Y:S02]  /*4090*/  MUFU.EX2 R67, R8 ;  /* 0x0000000800437308 */ /* 0x0003e40000000800 */
[----:B-1----:R-:W-:Y:S02]  /*40a0*/  FMUL.FTZ R8, R20, R9 ;  /* 0x0000000914087220 */ /* 0x002fe40000410000 */
[C---:B0-----:R-:W-:Y:S02]  /*40b0*/  FMUL.FTZ R27, R45.reuse, R46 ;  /* 0x0000002e2d1b7220 */ /* 0x041fe40000410000 */
[----:B------:R-:W-:Y:S02]  /*40c0*/  FMUL.FTZ R92, R45, R92 ;  /* 0x0000005c2d5c7220 */ /* 0x000fe40000410000 */
[----:B------:R-:W-:Y:S02]  /*40d0*/  FFMA.FTZ R71, R19, R44, R8 ;  /* 0x0000002c13477223 */ /* 0x000fe40000010008 */
[----:B------:R-:W0:Y:S01]  /*40e0*/  LDS.128 R44, [R131.X16+0x10] ;  /* 0x00001000832c7984 */ /* 0x000e22000000cc00 */
[----:B------:R-:W1:Y:S02]  /*40f0*/  MUFU.EX2 R73, R73 ;  /* 0x0000004900497308 */ /* 0x000e640000000800 */
[----:B-1----:R-:W-:-:S02]  /*4100*/  FMUL.FTZ R93, R73, R72 ;  /* 0x00000048495d7220 */ /* 0x002fc40000410000 */
[----:B------:R-:W-:Y:S02]  /*4110*/  FMUL.FTZ R94, R73, R94 ;  /* 0x0000005e495e7220 */ /* 0x000fe40000410000 */
[----:B------:R-:W3:Y:S02]  /*4120*/  LDL R73, [R1+0xc] ;  /* 0x00000c0001497983 */ /* 0x000ee40000100800 */
[----:B------:R1:W-:Y:S02]  /*4130*/  MUFU.EX2 R66, R76 ;  /* 0x0000004c00427308 */ /* 0x0003e40000000800 */
[----:B-1----:R-:W4:Y:S01]  /*4140*/  LDL R76, [R1+0x4] ;  /* 0x00000400014c7983 */ /* 0x002f220000100800 */
[C---:B0-----:R-:W-:Y:S02]  /*4150*/  FMUL.FTZ R130, R77.reuse, R45 ;  /* 0x0000002d4d827220 */ /* 0x041fe40000410000 */
[----:B------:R-:W-:Y:S02]  /*4160*/  FMUL.FTZ R129, R77, R44 ;  /* 0x0000002c4d817220 */ /* 0x000fe40000410000 */
[----:B------:R-:W5:Y:S01]  /*4170*/  LDL R77, [R1+0x8] ;  /* 0x00000800014d7983 */ /* 0x000f620000100800 */
[----:B------:R-:W-:-:S05]  /*4180*/  MOV R65, UR16 ;  /* 0x0000001000417c02 */ /* 0x000fca0008000f00 */
[----:B------:R-:W-:-:S05]  /*4190*/  IMAD.WIDE R64, R59, 0x10, R64 ;  /* 0x000000103b407825 */ /* 0x000fca00078e0240 */
[----:B------:R-:W3:Y:S04]  /*41a0*/  LDG.E.128 R52, [R64.64] ;  /* 0x0000001240347981 */ /* 0x000ee8000c1e1d00 */
[----:B------:R-:W3:Y:S01]  /*41b0*/  LDG.E.128 R56, [R64.64+0x200] ;  /* 0x0002001240387981 */ /* 0x000ee2000c1e1d00 */
[----:B------:R-:W-:-:S06]  /*41c0*/  FMUL.FTZ R7, R63, R144 ;  /* 0x000000903f077220 */ /* 0x000fcc0000410000 */
[----:B------:R-:W0:Y:S01]  /*41d0*/  MUFU.EX2 R7, R7 ;  /* 0x0000000700077308 */ /* 0x000e220000000800 */
[----:B------:R-:W-:-:S04]  /*41e0*/  FMUL.FTZ R72, R22, R70 ;  /* 0x0000004616487220 */ /* 0x000fc80000410000 */
[----:B------:R-:W-:Y:S02]  /*41f0*/  FFMA.FTZ R72, R21, R71, R72 ;  /* 0x0000004715487223 */ /* 0x000fe40000010048 */
[C---:B--2---:R-:W-:Y:S02]  /*4200*/  FMUL.FTZ R128, R75.reuse, R46 ;  /* 0x0000002e4b807220 */ /* 0x044fe40000410000 */
[----:B------:R-:W-:Y:S02]  /*4210*/  FMUL.FTZ R126, R75, R47 ;  /* 0x0000002f4b7e7220 */ /* 0x000fe40000410000 */
[----:B------:R-:W2:Y:S01]  /*4220*/  LDL R75, [R1] ;  /* 0x00000000014b7983 */ /* 0x000ea20000100800 */
[C---:B0-----:R-:W-:Y:S02]  /*4230*/  FMUL.FTZ R8, R7.reuse, R4 ;  /* 0x0000000407087220 */ /* 0x041fe40000410000 */
[----:B------:R-:W-:Y:S02]  /*4240*/  FMUL.FTZ R4, R22, R71 ;  /* 0x0000004716047220 */ /* 0x000fe40000410000 */
[----:B------:R-:W-:-:S02]  /*4250*/  FMUL.FTZ R9, R7, R5 ;  /* 0x0000000507097220 */ /* 0x000fc40000410000 */
[----:B------:R-:W-:Y:S02]  /*4260*/  FFMA.FTZ R70, R21, R70, -R4 ;  /* 0x0000004615467223 */ /* 0x000fe40000010804 */
[----:B------:R-:W-:Y:S02]  /*4270*/  FMUL.FTZ R4, R3, R0 ;  /* 0x0000000003047220 */ /* 0x000fe40000410000 */
[C---:B------:R-:W-:Y:S02]  /*4280*/  FMUL.FTZ R7, R66.reuse, R69 ;  /* 0x0000004542077220 */ /* 0x040fe40000410000 */
[----:B------:R-:W-:Y:S02]  /*4290*/  FMUL.FTZ R6, R66, R6 ;  /* 0x0000000642067220 */ /* 0x000fe40000410000 */
[C---:B------:R-:W-:Y:S02]  /*42a0*/  FMUL.FTZ R0, R24.reuse, R72 ;  /* 0x0000004818007220 */ /* 0x040fe40000410000 */
[----:B------:R-:W-:-:S02]  /*42b0*/  FMUL.FTZ R66, R24, R70 ;  /* 0x0000004618427220 */ /* 0x000fc40000410000 */
[C---:B------:R-:W-:Y:S02]  /*42c0*/  FFMA.FTZ R70, R23.reuse, R70, -R0 ;  /* 0x0000004617467223 */ /* 0x040fe40000010800 */
[----:B------:R-:W-:Y:S02]  /*42d0*/  FFMA.FTZ R72, R23, R72, R66 ;  /* 0x0000004817487223 */ /* 0x000fe40000010042 */
[C---:B------:R-:W-:Y:S02]  /*42e0*/  FMUL.FTZ R97, R79.reuse, R49 ;  /* 0x000000314f617220 */ /* 0x040fe40000410000 */
[----:B------:R-:W-:Y:S02]  /*42f0*/  FMUL.FTZ R0, R79, R48 ;  /* 0x000000304f007220 */ /* 0x000fe40000410000 */
[----:B------:R-:W-:Y:S02]  /*4300*/  FMUL.FTZ R133, R78, R50 ;  /* 0x000000324e857220 */ /* 0x000fe40000410000 */
[----:B------:R-:W-:-:S02]  /*4310*/  FMUL.FTZ R49, R26, R72 ;  /* 0x000000481a317220 */ /* 0x000fc40000410000 */
[-C--:B------:R-:W-:Y:S02]  /*4320*/  FMUL.FTZ R48, R97, R14.reuse ;  /* 0x0000000e61307220 */ /* 0x080fe40000410000 */
[----:B------:R-:W-:Y:S02]  /*4330*/  FMUL.FTZ R50, R0, R14 ;  /* 0x0000000e00327220 */ /* 0x000fe40000410000 */
[----:B------:R-:W-:Y:S02]  /*4340*/  FMUL.FTZ R5, R3, R68 ;  /* 0x0000004403057220 */ /* 0x000fe40000410000 */
[C---:B------:R-:W-:Y:S02]  /*4350*/  FMUL.FTZ R3, R67.reuse, R74 ;  /* 0x0000004a43037220 */ /* 0x040fe40000410000 */
[----:B------:R-:W-:Y:S02]  /*4360*/  FMUL.FTZ R2, R67, R2 ;  /* 0x0000000243027220 */ /* 0x000fe40000410000 */
[----:B------:R-:W-:-:S02]  /*4370*/  FFMA.FTZ R69, R25, R70, -R49 ;  /* 0x0000004619457223 */ /* 0x000fc40000010831 */
[----:B------:R-:W-:Y:S02]  /*4380*/  FMUL.FTZ R132, R78, R51 ;  /* 0x000000334e847220 */ /* 0x000fe40000410000 */
[-C--:B------:R-:W-:Y:S02]  /*4390*/  FFMA.FTZ R67, R97, R13.reuse, R50 ;  /* 0x0000000d61437223 */ /* 0x080fe40000010032 */
[----:B------:R-:W-:Y:S02]  /*43a0*/  FFMA.FTZ R66, R0, R13, -R48 ;  /* 0x0000000d00427223 */ /* 0x000fe40000010830 */
[----:B------:R-:W3:Y:S01]  /*43b0*/  LDS.128 R48, [R127.X16+0x20] ;  /* 0x000020007f307984 */ /* 0x000ee2000000cc00 */
[----:B------:R-:W-:Y:S02]  /*43c0*/  FMUL.FTZ R70, R26, R70 ;  /* 0x000000461a467220 */ /* 0x000fe40000410000 */
[----:B------:R-:W-:Y:S02]  /*43d0*/  FADD.FTZ R67, R132, R67 ;  /* 0x0000004384437221 */ /* 0x000fe40000010000 */
[----:B------:R-:W-:-:S02]  /*43e0*/  FADD.FTZ R66, R133, R66 ;  /* 0x0000004285427221 */ /* 0x000fc40000010000 */
[----:B------:R-:W-:Y:S02]  /*43f0*/  FFMA.FTZ R72, R25, R72, R70 ;  /* 0x0000004819487223 */ /* 0x000fe40000010046 */
[C---:B------:R-:W-:Y:S02]  /*4400*/  FMUL.FTZ R68, R16.reuse, R67 ;  /* 0x0000004310447220 */ /* 0x040fe40000410000 */
[-C--:B------:R-:W-:Y:S02]  /*4410*/  FMUL.FTZ R70, R16, R66.reuse ;  /* 0x0000004210467220 */ /* 0x080fe40000410000 */
[----:B------:R-:W-:Y:S02]  /*4420*/  FMUL.FTZ R71, R92, R69 ;  /* 0x000000455c477220 */ /* 0x000fe40000410000 */
[C---:B------:R-:W-:Y:S02]  /*4430*/  FFMA.FTZ R68, R15.reuse, R66, -R68 ;  /* 0x000000420f447223 */ /* 0x040fe40000010844 */
[----:B------:R-:W-:-:S02]  /*4440*/  FFMA.FTZ R67, R15, R67, R70 ;  /* 0x000000430f437223 */ /* 0x000fc40000010046 */
[-C--:B------:R-:W-:Y:S02]  /*4450*/  FMUL.FTZ R74, R92, R72.reuse ;  /* 0x000000485c4a7220 */ /* 0x080fe40000410000 */
[----:B------:R-:W-:Y:S02]  /*4460*/  FFMA.FTZ R71, R27, R72, R71 ;  /* 0x000000481b477223 */ /* 0x000fe40000010047 */
[----:B------:R-:W-:Y:S02]  /*4470*/  FADD.FTZ R67, R130, R67 ;  /* 0x0000004382437221 */ /* 0x000fe40000010000 */
[----:B------:R-:W-:Y:S02]  /*4480*/  FADD.FTZ R68, R129, R68 ;  /* 0x0000004481447221 */ /* 0x000fe40000010000 */
[----:B------:R-:W-:Y:S02]  /*4490*/  FFMA.FTZ R74, R27, R69, -R74 ;  /* 0x000000451b4a7223 */ /* 0x000fe4000001084a */
[----:B------:R-:W-:-:S02]  /*44a0*/  FMUL.FTZ R45, R94, R71 ;  /* 0x000000475e2d7220 */ /* 0x000fc40000410000 */
[CC--:B------:R-:W-:Y:S02]  /*44b0*/  FMUL.FTZ R44, R18.reuse, R67.reuse ;  /* 0x00000043122c7220 */ /* 0x0c0fe40000410000 */
[----:B------:R-:W-:Y:S02]  /*44c0*/  FMUL.FTZ R46, R18, R68 ;  /* 0x00000044122e7220 */ /* 0x000fe40000410000 */
[-C--:B------:R-:W-:Y:S02]  /*44d0*/  FMUL.FTZ R66, R94, R74.reuse ;  /* 0x0000004a5e427220 */ /* 0x080fe40000410000 */
[----:B------:R-:W-:Y:S02]  /*44e0*/  FFMA.FTZ R74, R93, R74, -R45 ;  /* 0x0000004a5d4a7223 */ /* 0x000fe4000001082d */
[C---:B------:R-:W-:Y:S02]  /*44f0*/  FFMA.FTZ R67, R17.reuse, R67, R46 ;  /* 0x0000004311437223 */ /* 0x040fe4000001002e */
[----:B------:R-:W-:-:S02]  /*4500*/  FFMA.FTZ R69, R17, R68, -R44 ;  /* 0x0000004411457223 */ /* 0x000fc4000001082c */
[----:B------:R-:W4:Y:S01]  /*4510*/  LDS.128 R44, [R123.X16+0x30] ;  /* 0x000030007b2c7984 */ /* 0x000f22000000cc00 */
[----:B------:R-:W-:Y:S02]  /*4520*/  FFMA.FTZ R66, R93, R71, R66 ;  /* 0x000000475d427223 */ /* 0x000fe40000010042 */
[----:B------:R-:W-:Y:S02]  /*4530*/  FMUL.FTZ R70, R96, R74 ;  /* 0x0000004a60467220 */ /* 0x000fe40000410000 */
[----:B------:R-:W-:Y:S02]  /*4540*/  FADD.FTZ R67, R126, R67 ;  /* 0x000000437e437221 */ /* 0x000fe40000010000 */
[-C--:B------:R-:W-:Y:S02]  /*4550*/  FMUL.FTZ R68, R96, R66.reuse ;  /* 0x0000004260447220 */ /* 0x080fe40000410000 */
[----:B------:R-:W-:Y:S02]  /*4560*/  FFMA.FTZ R70, R95, R66, R70 ;  /* 0x000000425f467223 */ /* 0x000fe40000010046 */
[----:B------:R-:W-:-:S02]  /*4570*/  FADD.FTZ R69, R128, R69 ;  /* 0x0000004580457221 */ /* 0x000fc40000010000 */
[C---:B------:R-:W-:Y:S02]  /*4580*/  FMUL.FTZ R66, R20.reuse, R67 ;  /* 0x0000004314427220 */ /* 0x040fe40000410000 */
[----:B------:R-:W-:Y:S02]  /*4590*/  FFMA.FTZ R74, R95, R74, -R68 ;  /* 0x0000004a5f4a7223 */ /* 0x000fe40000010844 */
[-C--:B------:R-:W-:Y:S02]  /*45a0*/  FFMA.FTZ R66, R19, R69.reuse, -R66 ;  /* 0x0000004513427223 */ /* 0x080fe40000010842 */
[----:B---3--:R-:W-:Y:S02]  /*45b0*/  FMUL.FTZ R125, R73, R48 ;  /* 0x00000030497d7220 */ /* 0x008fe40000410000 */
[----:B------:R-:W-:Y:S02]  /*45c0*/  FMUL.FTZ R68, R20, R69 ;  /* 0x0000004514447220 */ /* 0x000fe40000410000 */
[----:B------:R-:W-:-:S02]  /*45d0*/  FADD.FTZ R66, R125, R66 ;  /* 0x000000427d427221 */ /* 0x000fc40000010000 */
[----:B------:R-:W-:Y:S02]  /*45e0*/  FFMA.FTZ R67, R19, R67, R68 ;  /* 0x0000004313437223 */ /* 0x000fe40000010044 */
[----:B------:R-:W-:Y:S02]  /*45f0*/  FMUL.FTZ R124, R73, R49 ;  /* 0x00000031497c7220 */ /* 0x000fe40000410000 */
[----:B------:R-:W-:Y:S02]  /*4600*/  FMUL.FTZ R71, R8, R70 ;  /* 0x0000004608477220 */ /* 0x000fe40000410000 */
[----:B------:R-:W-:Y:S02]  /*4610*/  FMUL.FTZ R68, R22, R66 ;  /* 0x0000004216447220 */ /* 0x000fe40000410000 */
[----:B------:R-:W-:Y:S02]  /*4620*/  FMUL.FTZ R72, R8, R74 ;  /* 0x0000004a08487220 */ /* 0x000fe40000410000 */
[----:B------:R-:W-:-:S02]  /*4630*/  FADD.FTZ R67, R124, R67 ;  /* 0x000000437c437221 */ /* 0x000fc40000010000 */
[----:B-----5:R-:W-:Y:S02]  /*4640*/  FMUL.FTZ R108, R77, R50 ;  /* 0x000000324d6c7220 */ /* 0x020fe40000410000 */
[C---:B------:R-:W-:Y:S02]  /*4650*/  FFMA.FTZ R74, R9.reuse, R74, -R71 ;  /* 0x0000004a094a7223 */ /* 0x040fe40000010847 */
[----:B------:R-:W-:Y:S02]  /*4660*/  FFMA.FTZ R72, R9, R70, R72 ;  /* 0x0000004609487223 */ /* 0x000fe40000010048 */
[-C--:B------:R-:W-:Y:S02]  /*4670*/  FFMA.FTZ R50, R21, R67.reuse, R68 ;  /* 0x0000004315327223 */ /* 0x080fe40000010044 */
[----:B------:R-:W-:Y:S01]  /*4680*/  FMUL.FTZ R48, R22, R67 ;  /* 0x0000004316307220 */ /* 0x000fe20000410000 */
[----:B------:R-:W0:Y:S01]  /*4690*/  LDS.128 R68, [R91.X16+0x40] ;  /* 0x000040005b447984 */ /* 0x000e22000000cc00 */
[----:B------:R-:W-:-:S02]  /*46a0*/  FMUL.FTZ R99, R77, R51 ;  /* 0x000000334d637220 */ /* 0x000fc40000410000 */
[----:B------:R-:W-:Y:S02]  /*46b0*/  FFMA.FTZ R49, R21, R66, -R48 ;  /* 0x0000004215317223 */ /* 0x000fe40000010830 */
[-C--:B------:R-:W-:Y:S02]  /*46c0*/  FMUL.FTZ R61, R61, R156.reuse ;  /* 0x0000009c3d3d7220 */ /* 0x080fe40000410000 */
[----:B------:R-:W-:Y:S02]  /*46d0*/  FADD.FTZ R50, R99, R50 ;  /* 0x0000003263327221 */ /* 0x000fe40000010000 */
[----:B------:R-:W-:Y:S02]  /*46e0*/  FADD.FTZ R49, R108, R49 ;  /* 0x000000316c317221 */ /* 0x000fe40000010000 */
[----:B------:R-:W-:Y:S02]  /*46f0*/  FMUL.FTZ R103, R63, R156 ;  /* 0x0000009c3f677220 */ /* 0x000fe40000410000 */
[----:B------:R-:W-:-:S02]  /*4700*/  FMUL.RZ R73, R61, 0.15915493667125701904 ;  /* 0x3e22f9833d497820 */ /* 0x000fc4000040c000 */
[C---:B------:R-:W-:Y:S02]  /*4710*/  FMUL.FTZ R61, R6.reuse, R72 ;  /* 0x00000048063d7220 */ /* 0x040fe40000410000 */
[----:B------:R-:W-:Y:S02]  /*4720*/  FMUL.FTZ R63, R6, R74 ;  /* 0x0000004a063f7220 */ /* 0x000fe40000410000 */
[C---:B------:R-:W-:Y:S02]  /*4730*/  FMUL.FTZ R48, R24.reuse, R50 ;  /* 0x0000003218307220 */ /* 0x040fe40000410000 */
[----:B------:R-:W-:Y:S02]  /*4740*/  FMUL.FTZ R51, R24, R49 ;  /* 0x0000003118337220 */ /* 0x000fe40000410000 */
[C---:B------:R-:W-:Y:S02]  /*4750*/  FFMA.FTZ R61, R7.reuse, R74, -R61 ;  /* 0x0000004a073d7223 */ /* 0x040fe4000001083d */
[----:B------:R-:W-:-:S02]  /*4760*/  FFMA.FTZ R63, R7, R72, R63 ;  /* 0x00000048073f7223 */ /* 0x000fc4000001003f */
[C---:B------:R-:W-:Y:S02]  /*4770*/  FFMA.FTZ R66, R23.reuse, R49, -R48 ;  /* 0x0000003117427223 */ /* 0x040fe40000010830 */
[----:B------:R-:W-:Y:S02]  /*4780*/  FFMA.FTZ R51, R23, R50, R51 ;  /* 0x0000003217337223 */ /* 0x000fe40000010033 */
[C---:B----4-:R-:W-:Y:S02]  /*4790*/  FMUL.FTZ R100, R76.reuse, R45 ;  /* 0x0000002d4c647220 */ /* 0x050fe40000410000 */
[----:B------:R-:W-:Y:S02]  /*47a0*/  FMUL.FTZ R101, R76, R44 ;  /* 0x0000002c4c657220 */ /* 0x000fe40000410000 */
[C---:B------:R-:W-:Y:S01]  /*47b0*/  FMUL.FTZ R44, R4.reuse, R63 ;  /* 0x0000003f042c7220 */ /* 0x040fe20000410000 */
[----:B------:R-:W-:Y:S01]  /*47c0*/  MUFU.EX2 R103, R103 ;  /* 0x0000006700677308 */ /* 0x000fe20000000800 */
[----:B------:R-:W-:Y:S01]  /*47d0*/  FMUL.FTZ R50, R4, R61 ;  /* 0x0000003d04327220 */ /* 0x000fe20000410000 */
[----:B------:R-:W-:Y:S01]  /*47e0*/  LDS.128 R76, [R89.X16+0x60] ;  /* 0x00006000594c7984 */ /* 0x000fe2000000cc00 */
[----:B------:R-:W-:-:S02]  /*47f0*/  FADD.FTZ R51, R100, R51 ;  /* 0x0000003364337221 */ /* 0x000fc40000010000 */
[----:B------:R-:W-:-:S03]  /*4800*/  FADD.FTZ R66, R101, R66 ;  /* 0x0000004265427221 */ /* 0x000fc60000010000 */
[----:B------:R-:W1:Y:S01]  /*4810*/  MUFU.COS R104, R73 ;  /* 0x0000004900687308 */ /* 0x000e620000000000 */
[C---:B------:R-:W-:Y:S02]  /*4820*/  FFMA.FTZ R61, R5.reuse, R61, -R44 ;  /* 0x0000003d053d7223 */ /* 0x040fe4000001082c */
[----:B------:R-:W-:Y:S02]  /*4830*/  FFMA.FTZ R63, R5, R63, R50 ;  /* 0x0000003f053f7223 */ /* 0x000fe40000010032 */
[----:B------:R-:W-:-:S03]  /*4840*/  FMUL.FTZ R44, R26, R51 ;  /* 0x000000331a2c7220 */ /* 0x000fc60000410000 */
[----:B------:R-:W3:Y:S01]  /*4850*/  MUFU.SIN R48, R73 ;  /* 0x0000004900307308 */ /* 0x000ee20000000400 */
[-C--:B------:R-:W-:Y:S02]  /*4860*/  FMUL.FTZ R50, R26, R66.reuse ;  /* 0x000000421a327220 */ /* 0x080fe40000410000 */
[C---:B------:R-:W-:Y:S02]  /*4870*/  FFMA.FTZ R45, R25.reuse, R66, -R44 ;  /* 0x00000042192d7223 */ /* 0x040fe4000001082c */
[----:B------:R-:W-:Y:S02]  /*4880*/  FFMA.FTZ R50, R25, R51, R50 ;  /* 0x0000003319327223 */ /* 0x000fe40000010032 */
[----:B------:R-:W-:Y:S02]  /*4890*/  FMUL.FTZ R84, R2, R63 ;  /* 0x0000003f02547220 */ /* 0x000fe40000410000 */
[----:B-1----:R-:W-:Y:S02]  /*48a0*/  FMUL.FTZ R104, R103, R104 ;  /* 0x0000006867687220 */ /* 0x002fe40000410000 */
[----:B------:R-:W-:-:S02]  /*48b0*/  FFMA.FTZ R84, R3, R61, -R84 ;  /* 0x0000003d03547223 */ /* 0x000fc40000010854 */
[----:B0-----:R-:W-:Y:S02]  /*48c0*/  FMUL.FTZ R106, R165, R69 ;  /* 0x00000045a56a7220 */ /* 0x001fe40000410000 */
[----:B---3--:R-:W-:Y:S02]  /*48d0*/  FMUL.FTZ R103, R103, R48 ;  /* 0x0000003067677220 */ /* 0x008fe40000410000 */
[----:B------:R-:W-:Y:S02]  /*48e0*/  FMUL.FTZ R48, R2, R61 ;  /* 0x0000003d02307220 */ /* 0x000fe40000410000 */
[----:B------:R-:W-:Y:S02]  /*48f0*/  FMUL.FTZ R107, R165, R68 ;  /* 0x00000044a56b7220 */ /* 0x000fe40000410000 */
[----:B------:R-:W-:Y:S02]  /*4900*/  FFMA.FTZ R155, R3, R63, R48 ;  /* 0x0000003f039b7223 */ /* 0x000fe40000010030 */
[----:B------:R-:W-:-:S02]  /*4910*/  FMUL.FTZ R109, R164, R71 ;  /* 0x00000047a46d7220 */ /* 0x000fc40000410000 */
[----:B------:R-:W-:Y:S02]  /*4920*/  FMUL.FTZ R110, R164, R70 ;  /* 0x00000046a46e7220 */ /* 0x000fe40000410000 */
[C---:B--2---:R-:W-:Y:S02]  /*4930*/  FMUL.FTZ R102, R75.reuse, R46 ;  /* 0x0000002e4b667220 */ /* 0x044fe40000410000 */
[----:B------:R-:W-:Y:S02]  /*4940*/  FMUL.FTZ R105, R75, R47 ;  /* 0x0000002f4b697220 */ /* 0x000fe40000410000 */
[----:B------:R-:W-:Y:S01]  /*4950*/  FADD.FTZ R45, R102, R45 ;  /* 0x0000002d662d7221 */ /* 0x000fe20000010000 */
[----:B------:R-:W0:Y:S01]  /*4960*/  LDS.128 R72, [R90.X16+0x50] ;  /* 0x000050005a487984 */ /* 0x000e22000000cc00 */
[----:B------:R-:W-:Y:S02]  /*4970*/  FADD.FTZ R50, R105, R50 ;  /* 0x0000003269327221 */ /* 0x000fe40000010000 */
[----:B------:R-:W-:-:S02]  /*4980*/  FMUL.FTZ R46, R92, R45 ;  /* 0x0000002d5c2e7220 */ /* 0x000fc40000410000 */
[-C--:B------:R-:W-:Y:S02]  /*4990*/  FMUL.FTZ R44, R92, R50.reuse ;  /* 0x000000325c2c7220 */ /* 0x080fe40000410000 */
[C---:B------:R-:W-:Y:S02]  /*49a0*/  FFMA.FTZ R61, R27.reuse, R50, R46 ;  /* 0x000000321b3d7223 */ /* 0x040fe4000001002e */
[----:B------:R-:W-:Y:S01]  /*49b0*/  FFMA.FTZ R66, R27, R45, -R44 ;  /* 0x0000002d1b427223 */ /* 0x000fe2000001082c */
[----:B------:R1:W2:Y:S01]  /*49c0*/  LDG.E.128 R48, [R64.64+0x600] ;  /* 0x0006001240307981 */ /* 0x0002a2000c1e1d00 */
[----:B------:R-:W-:Y:S02]  /*49d0*/  FADD.FTZ R61, R106, R61 ;  /* 0x0000003d6a3d7221 */ /* 0x000fe40000010000 */
[----:B------:R-:W-:Y:S01]  /*49e0*/  FADD.FTZ R63, R107, R66 ;  /* 0x000000426b3f7221 */ /* 0x000fe20000010000 */
[----:B------:R1:W3:Y:S01]  /*49f0*/  LDG.E.128 R44, [R64.64+0x400] ;  /* 0x00040012402c7981 */ /* 0x0002e2000c1e1d00 */
[----:B------:R-:W-:-:S02]  /*4a00*/  FMUL.FTZ R66, R94, R61 ;  /* 0x0000003d5e427220 */ /* 0x000fc40000410000 */
[-C--:B------:R-:W-:Y:S01]  /*4a10*/  FMUL.FTZ R68, R94, R63.reuse ;  /* 0x0000003f5e447220 */ /* 0x080fe20000410000 */
[----:B------:R4:W-:Y:S01]  /*4a20*/  STS.128 [R60.X16+0x4200], R52 ;  /* 0x004200343c007388 */ /* 0x0009e2000000cc00 */
[C---:B------:R-:W-:Y:S02]  /*4a30*/  FFMA.FTZ R69, R93.reuse, R63, -R66 ;  /* 0x0000003f5d457223 */ /* 0x040fe40000010842 */
[----:B------:R-:W-:Y:S01]  /*4a40*/  FFMA.FTZ R68, R93, R61, R68 ;  /* 0x0000003d5d447223 */ /* 0x000fe20000010044 */
[----:B------:R5:W-:Y:S04]  /*4a50*/  STS.128 [R62.X16+0x4400], R56 ;  /* 0x004400383e007388 */ /* 0x000be8000000cc00 */
[----:B----4-:R1:W4:Y:S04]  /*4a60*/  LDG.E.128 R52, [R64.64+0x800] ;  /* 0x0008001240347981 */ /* 0x010328000c1e1d00 */
[----:B-----5:R1:W5:Y:S04]  /*4a70*/  LDG.E.128 R56, [R64.64+0xa00] ;  /* 0x000a001240387981 */ /* 0x020368000c1e1d00 */
[----:B------:R1:W2:Y:S04]  /*4a80*/  LDG.E.128 R60, [R64.64+0xc00] ;  /* 0x000c0012403c7981 */ /* 0x0002a8000c1e1d00 */
[----:B-1----:R-:W2:Y:S01]  /*4a90*/  LDG.E.128 R64, [R64.64+0xe00] ;  /* 0x000e001240407981 */ /* 0x002ea2000c1e1d00 */
[----:B------:R-:W-:-:S02]  /*4aa0*/  FADD.FTZ R68, R109, R68 ;  /* 0x000000446d447221 */ /* 0x000fc40000010000 */
[----:B------:R-:W-:Y:S02]  /*4ab0*/  FADD.FTZ R69, R110, R69 ;  /* 0x000000456e457221 */ /* 0x000fe40000010000 */
[C---:B------:R-:W-:Y:S02]  /*4ac0*/  FMUL.FTZ R70, R96.reuse, R68 ;  /* 0x0000004460467220 */ /* 0x040fe40000410000 */
[-C--:B------:R-:W-:Y:S02]  /*4ad0*/  FMUL.FTZ R71, R96, R69.reuse ;  /* 0x0000004560477220 */ /* 0x080fe40000410000 */
[----:B------:R-:W-:Y:S02]  /*4ae0*/  FFMA.FTZ R69, R95, R69, -R70 ;  /* 0x000000455f457223 */ /* 0x000fe40000010846 */
[----:B0-----:R-:W-:Y:S02]  /*4af0*/  FMUL.FTZ R112, R163, R72 ;  /* 0x00000048a3707220 */ /* 0x001fe40000410000 */
[----:B------:R-:W-:-:S02]  /*4b00*/  FFMA.FTZ R68, R95, R68, R71 ;  /* 0x000000445f447223 */ /* 0x000fc40000010047 */
[----:B------:R-:W-:Y:S02]  /*4b10*/  FMUL.FTZ R111, R163, R73 ;  /* 0x00000049a36f7220 */ /* 0x000fe40000410000 */
[----:B------:R-:W-:Y:S02]  /*4b20*/  FADD.FTZ R69, R112, R69 ;  /* 0x0000004570457221 */ /* 0x000fe40000010000 */
[----:B------:R-:W-:Y:S02]  /*4b30*/  FADD.FTZ R68, R111, R68 ;  /* 0x000000446f447221 */ /* 0x000fe40000010000 */
[C---:B------:R-:W-:Y:S02]  /*4b40*/  FMUL.FTZ R71, R8.reuse, R69 ;  /* 0x0000004508477220 */ /* 0x040fe40000410000 */
[-C--:B------:R-:W-:Y:S02]  /*4b50*/  FMUL.FTZ R70, R8, R68.reuse ;  /* 0x0000004408467220 */ /* 0x080fe40000410000 */
[----:B------:R-:W-:-:S02]  /*4b60*/  FFMA.FTZ R68, R9, R68, R71 ;  /* 0x0000004409447223 */ /* 0x000fc40000010047 */
[C---:B------:R-:W-:Y:S02]  /*4b70*/  FMUL.FTZ R113, R162.reuse, R75 ;  /* 0x0000004ba2717220 */ /* 0x040fe40000410000 */
[----:B------:R-:W-:Y:S02]  /*4b80*/  FFMA.FTZ R69, R9, R69, -R70 ;  /* 0x0000004509457223 */ /* 0x000fe40000010846 */
[----:B------:R-:W-:Y:S02]  /*4b90*/  FMUL.FTZ R114, R162, R74 ;  /* 0x0000004aa2727220 */ /* 0x000fe40000410000 */
[----:B------:R-:W-:Y:S02]  /*4ba0*/  FADD.FTZ R68, R113, R68 ;  /* 0x0000004471447221 */ /* 0x000fe40000010000 */
[----:B------:R-:W-:Y:S02]  /*4bb0*/  FADD.FTZ R69, R114, R69 ;  /* 0x0000004572457221 */ /* 0x000fe40000010000 */
[----:B------:R-:W-:-:S02]  /*4bc0*/  FMUL.FTZ R70, R6, R68 ;  /* 0x0000004406467220 */ /* 0x000fc40000410000 */
[-C--:B------:R-:W-:Y:S02]  /*4bd0*/  FMUL.FTZ R71, R6, R69.reuse ;  /* 0x0000004506477220 */ /* 0x080fe40000410000 */
[----:B------:R-:W-:Y:S02]  /*4be0*/  FFMA.FTZ R69, R7, R69, -R70 ;  /* 0x0000004507457223 */ /* 0x000fe40000010846 */
[----:B------:R-:W-:Y:S02]  /*4bf0*/  FMUL.FTZ R116, R161, R76 ;  /* 0x0000004ca1747220 */ /* 0x000fe40000410000 */
[----:B------:R-:W-:Y:S02]  /*4c00*/  FFMA.FTZ R68, R7, R68, R71 ;  /* 0x0000004407447223 */ /* 0x000fe40000010047 */
[----:B------:R-:W-:Y:S02]  /*4c10*/  FMUL.FTZ R115, R161, R77 ;  /* 0x0000004da1737220 */ /* 0x000fe40000410000 */
[----:B------:R-:W-:-:S02]  /*4c20*/  FADD.FTZ R69, R116, R69 ;  /* 0x0000004574457221 */ /* 0x000fc40000010000 */
[----:B------:R-:W-:Y:S02]  /*4c30*/  FADD.FTZ R68, R115, R68 ;  /* 0x0000004473447221 */ /* 0x000fe40000010000 */
[C---:B------:R-:W-:Y:S02]  /*4c40*/  FMUL.FTZ R71, R4.reuse, R69 ;  /* 0x0000004504477220 */ /* 0x040fe40000410000 */
[-C--:B------:R-:W-:Y:S02]  /*4c50*/  FMUL.FTZ R70, R4, R68.reuse ;  /* 0x0000004404467220 */ /* 0x080fe40000410000 */
[C---:B------:R-:W-:Y:S02]  /*4c60*/  FFMA.FTZ R68, R5.reuse, R68, R71 ;  /* 0x0000004405447223 */ /* 0x040fe40000010047 */
[----:B------:R-:W-:Y:S02]  /*4c70*/  FMUL.FTZ R117, R160, R79 ;  /* 0x0000004fa0757220 */ /* 0x000fe40000410000 */
[----:B------:R-:W-:-:S02]  /*4c80*/  FFMA.FTZ R69, R5, R69, -R70 ;  /* 0x0000004505457223 */ /* 0x000fc40000010846 */
[----:B------:R-:W-:Y:S02]  /*4c90*/  FMUL.FTZ R118, R160, R78 ;  /* 0x0000004ea0767220 */ /* 0x000fe40000410000 */
[----:B------:R-:W-:Y:S02]  /*4ca0*/  FADD.FTZ R68, R117, R68 ;  /* 0x0000004475447221 */ /* 0x000fe40000010000 */
[----:B------:R-:W-:Y:S02]  /*4cb0*/  FADD.FTZ R69, R118, R69 ;  /* 0x0000004576457221 */ /* 0x000fe40000010000 */
[C---:B------:R-:W-:Y:S02]  /*4cc0*/  FMUL.FTZ R70, R2.reuse, R68 ;  /* 0x0000004402467220 */ /* 0x040fe40000410000 */
[-C--:B------:R-:W-:Y:S02]  /*4cd0*/  FMUL.FTZ R71, R2, R69.reuse ;  /* 0x0000004502477220 */ /* 0x080fe40000410000 */
[----:B------:R-:W-:-:S02]  /*4ce0*/  FFMA.FTZ R69, R3, R69, -R70 ;  /* 0x0000004503457223 */ /* 0x000fc40000010846 */
[----:B------:R-:W-:Y:S02]  /*4cf0*/  FMUL.FTZ R120, R159, R80 ;  /* 0x000000509f787220 */ /* 0x000fe40000410000 */
[----:B------:R-:W-:Y:S02]  /*4d00*/  FFMA.FTZ R68, R3, R68, R71 ;  /* 0x0000004403447223 */ /* 0x000fe40000010047 */
[----:B------:R-:W-:Y:S02]  /*4d10*/  FMUL.FTZ R119, R159, R81 ;  /* 0x000000519f777220 */ /* 0x000fe40000410000 */
[----:B------:R-:W-:Y:S02]  /*4d20*/  FADD.FTZ R69, R120, R69 ;  /* 0x0000004578457221 */ /* 0x000fe40000010000 */
[----:B------:R-:W-:Y:S02]  /*4d30*/  FADD.FTZ R68, R119, R68 ;  /* 0x0000004477447221 */ /* 0x000fe40000010000 */
[----:B------:R-:W-:-:S02]  /*4d40*/  FMUL.FTZ R71, R103, R69 ;  /* 0x0000004567477220 */ /* 0x000fc40000410000 */
[-C--:B------:R-:W-:Y:S02]  /*4d50*/  FMUL.FTZ R70, R103, R68.reuse ;  /* 0x0000004467467220 */ /* 0x080fe40000410000 */
[----:B------:R-:W-:Y:S02]  /*4d60*/  FFMA.FTZ R68, R104, R68, R71 ;  /* 0x0000004468447223 */ /* 0x000fe40000010047 */
[----:B------:R-:W-:Y:S02]  /*4d70*/  FMUL.FTZ R121, R158, R83 ;  /* 0x000000539e797220 */ /* 0x000fe40000410000 */
[----:B------:R-:W-:Y:S02]  /*4d80*/  FFMA.FTZ R69, R104, R69, -R70 ;  /* 0x0000004568457223 */ /* 0x000fe40000010846 */
[----:B------:R-:W-:Y:S02]  /*4d90*/  FMUL.FTZ R122, R158, R82 ;  /* 0x000000529e7a7220 */ /* 0x000fe40000410000 */
[----:B------:R-:W-:-:S02]  /*4da0*/  FADD.FTZ R87, R121, R68 ;  /* 0x0000004479577221 */ /* 0x000fc40000010000 */
[----:B------:R-:W-:Y:S02]  /*4db0*/  FADD.FTZ R86, R122, R69 ;  /* 0x000000457a567221 */ /* 0x000fe40000010000 */
[CC--:B------:R-:W-:Y:S01]  /*4dc0*/  FMUL.FTZ R71, R103.reuse, R155.reuse ;  /* 0x0000009b67477220 */ /* 0x0c0fe20000410000 */
[----:B------:R-:W0:Y:S01]  /*4dd0*/  SHFL.UP PT, R68, R87, 0x1, RZ ;  /* 0x0420000057447989 */ /* 0x000e2200000e00ff */
[-C--:B------:R-:W-:Y:S02]  /*4de0*/  FMUL.FTZ R70, R103, R84.reuse ;  /* 0x0000005467467220 */ /* 0x080fe40000410000 */
[C---:B------:R-:W-:Y:S01]  /*4df0*/  FFMA.FTZ R84, R104.reuse, R84, -R71 ;  /* 0x0000005468547223 */ /* 0x040fe20000010847 */
[----:B------:R-:W1:Y:S01]  /*4e00*/  SHFL.UP PT, R69, R86, 0x1, RZ ;  /* 0x0420000056457989 */ /* 0x000e6200000e00ff */
[----:B------:R-:W-:-:S03]  /*4e10*/  FFMA.FTZ R155, R104, R155, R70 ;  /* 0x0000009b689b7223 */ /* 0x000fc60000010046 */
[----:B------:R-:W1:Y:S04]  /*4e20*/  SHFL.UP PT, R70, R84, 0x1, RZ ;  /* 0x0420000054467989 */ /* 0x000e6800000e00ff */
[----:B------:R-:W1:Y:S01]  /*4e30*/  SHFL.UP PT, R71, R155, 0x1, RZ ;  /* 0x042000009b477989 */ /* 0x000e6200000e00ff */
[----:B------:R-:W-:Y:S01]  /*4e40*/  ISETP.GE.AND P0, PT, R98, 0x1, PT ;  /* 0x000000016200780c */ /* 0x000fe20003f06270 */
[C---:B0-----:R-:W-:Y:S02]  /*4e50*/  FMUL.FTZ R72, R155.reuse, R68 ;  /* 0x000000449b487220 */ /* 0x041fe40000410000 */
[-C--:B-1----:R-:W-:Y:S02]  /*4e60*/  FMUL.FTZ R73, R155, R69.reuse ;  /* 0x000000459b497220 */ /* 0x082fe40000410000 */
[----:B------:R-:W-:-:S02]  /*4e70*/  FFMA.FTZ R72, R84, R69, -R72 ;  /* 0x0000004554487223 */ /* 0x000fc40000010848 */
[----:B------:R-:W-:-:S06]  /*4e80*/  FFMA.FTZ R68, R84, R68, R73 ;  /* 0x0000004454447223 */ /* 0x000fcc0000010049 */
[----:B------:R-:W-:Y:S02]  /*4e90*/  @P0 FADD.FTZ R86, R86, R72 ;  /* 0x0000004856560221 */ /* 0x000fe40000010000 */
[CC--:B------:R-:W-:Y:S02]  /*4ea0*/  FMUL.FTZ R72, R155.reuse, R70.reuse ;  /* 0x000000469b487220 */ /* 0x0c0fe40000410000 */
[-C--:B------:R-:W-:Y:S02]  /*4eb0*/  FMUL.FTZ R69, R155, R71.reuse ;  /* 0x000000479b457220 */ /* 0x080fe40000410000 */
[----:B------:R-:W-:Y:S02]  /*4ec0*/  @P0 FADD.FTZ R87, R87, R68 ;  /* 0x0000004457570221 */ /* 0x000fe40000010000 */
[C---:B------:R-:W-:Y:S01]  /*4ed0*/  FFMA.FTZ R72, R84.reuse, R71, R72 ;  /* 0x0000004754487223 */ /* 0x040fe20000010048 */
[----:B------:R-:W0:Y:S01]  /*4ee0*/  SHFL.UP PT, R68, R86, 0x2, RZ ;  /* 0x0440000056447989 */ /* 0x000e2200000e00ff */
[----:B------:R-:W-:-:S03]  /*4ef0*/  @P0 FFMA.FTZ R84, R84, R70, -R69 ;  /* 0x0000004654540223 */ /* 0x000fc60000010845 */
[----:B------:R-:W1:Y:S01]  /*4f00*/  SHFL.UP PT, R69, R87, 0x2, RZ ;  /* 0x0440000057457989 */ /* 0x000e6200000e00ff */
[----:B------:R-:W-:-:S03]  /*4f10*/  FSEL R155, R155, R72, !P0 ;  /* 0x000000489b9b7208 */ /* 0x000fc60004000000 */
[----:B------:R-:W1:Y:S04]  /*4f20*/  SHFL.UP PT, R70, R84, 0x2, RZ ;  /* 0x0440000054467989 */ /* 0x000e6800000e00ff */
[----:B------:R-:W1:Y:S01]  /*4f30*/  SHFL.UP PT, R71, R155, 0x2, RZ ;  /* 0x044000009b477989 */ /* 0x000e6200000e00ff */
[----:B------:R-:W-:Y:S01]  /*4f40*/  ISETP.GE.AND P0, PT, R98, 0x2, PT ;  /* 0x000000026200780c */ /* 0x000fe20003f06270 */
[C---:B0-----:R-:W-:Y:S02]  /*4f50*/  FMUL.FTZ R72, R155.reuse, R68 ;  /* 0x000000449b487220 */ /* 0x041fe40000410000 */
[-C--:B-1----:R-:W-:Y:S02]  /*4f60*/  FMUL.FTZ R73, R155, R69.reuse ;  /* 0x000000459b497220 */ /* 0x082fe40000410000 */
[----:B------:R-:W-:-:S02]  /*4f70*/  FFMA.FTZ R72, R84, R69, R72 ;  /* 0x0000004554487223 */ /* 0x000fc40000010048 */
[----:B------:R-:W-:-:S06]  /*4f80*/  FFMA.FTZ R73, R84, R68, -R73 ;  /* 0x0000004454497223 */ /* 0x000fcc0000010849 */
[----:B------:R-:W-:Y:S02]  /*4f90*/  @P0 FADD.FTZ R87, R87, R72 ;  /* 0x0000004857570221 */ /* 0x000fe40000010000 */
[CC--:B------:R-:W-:Y:S02]  /*4fa0*/  FMUL.FTZ R72, R155.reuse, R70.reuse ;  /* 0x000000469b487220 */ /* 0x0c0fe40000410000 */
[-C--:B------:R-:W-:Y:S02]  /*4fb0*/  FMUL.FTZ R69, R155, R71.reuse ;  /* 0x000000479b457220 */ /* 0x080fe40000410000 */
[----:B------:R-:W-:Y:S02]  /*4fc0*/  @P0 FADD.FTZ R86, R86, R73 ;  /* 0x0000004956560221 */ /* 0x000fe40000010000 */
[C---:B------:R-:W-:Y:S02]  /*4fd0*/  FFMA.FTZ R72, R84.reuse, R71, R72 ;  /* 0x0000004754487223 */ /* 0x040fe40000010048 */
[----:B------:R-:W-:-:S02]  /*4fe0*/  @P0 FFMA.FTZ R84, R84, R70, -R69 ;  /* 0x0000004654540223 */ /* 0x000fc40000010845 */
[----:B------:R-:W0:Y:S04]  /*4ff0*/  SHFL.UP PT, R69, R86, 0x4, RZ ;  /* 0x0480000056457989 */ /* 0x000e2800000e00ff */
        /* <DEDUP_REMOVED lines=11> */
[----:B------:R-:W-:Y:S02]  /*50b0*/  @P0 FADD.FTZ R86, R86, R72 ;  /* 0x0000004856560221 */ /* 0x000fe40000010000 */
[CC--:B------:R-:W-:Y:S02]  /*50c0*/  FFMA.FTZ R68, R84.reuse, R71.reuse, R68 ;  /* 0x0000004754447223 */ /* 0x0c0fe40000010044 */
[C---:B------:R-:W-:Y:S01]  /*50d0*/  FMUL.FTZ R71, R155.reuse, R71 ;  /* 0x000000479b477220 */ /* 0x040fe20000410000 */
[----:B------:R-:W0:Y:S03]  /*50e0*/  SHFL.UP PT, R72, R86, 0x8, RZ ;  /* 0x0500000056487989 */ /* 0x000e2600000e00ff */
[----:B------:R-:W-:Y:S01]  /*50f0*/  @P0 FFMA.FTZ R84, R84, R70, -R71 ;  /* 0x0000004654540223 */ /* 0x000fe20000010847 */
[----:B------:R-:W-:Y:S01]  /*5100*/  FSEL R155, R155, R68, !P0 ;  /* 0x000000449b9b7208 */ /* 0x000fe20004000000 */
[----:B------:R-:W1:Y:S04]  /*5110*/  SHFL.UP PT, R70, R87, 0x8, RZ ;  /* 0x0500000057467989 */ /* 0x000e6800000e00ff */
[----:B------:R-:W3:Y:S04]  /*5120*/  SHFL.UP PT, R69, R84, 0x8, RZ ;  /* 0x0500000054457989 */ /* 0x000ee800000e00ff */
[----:B------:R-:W3:Y:S01]  /*5130*/  SHFL.UP PT, R68, R155, 0x8, RZ ;  /* 0x050000009b447989 */ /* 0x000ee200000e00ff */
[----:B------:R-:W-:Y:S01]  /*5140*/  ISETP.GE.AND P0, PT, R98, 0x8, PT ;  /* 0x000000086200780c */ /* 0x000fe20003f06270 */
[----:B0-----:R-:W-:-:S02]  /*5150*/  FMUL.FTZ R71, R155, R72 ;  /* 0x000000489b477220 */ /* 0x001fc40000410000 */
[CC--:B-1----:R-:W-:Y:S02]  /*5160*/  FMUL.FTZ R73, R155.reuse, R70.reuse ;  /* 0x000000469b497220 */ /* 0x0c2fe40000410000 */
[C---:B------:R-:W-:Y:S02]  /*5170*/  FFMA.FTZ R71, R84.reuse, R70, R71 ;  /* 0x0000004654477223 */ /* 0x040fe40000010047 */
[----:B---3--:R-:W-:Y:S02]  /*5180*/  FMUL.FTZ R70, R155, R69 ;  /* 0x000000459b467220 */ /* 0x008fe40000410000 */
[C---:B------:R-:W-:Y:S02]  /*5190*/  FFMA.FTZ R73, R84.reuse, R72, -R73 ;  /* 0x0000004854497223 */ /* 0x040fe40000010849 */
[----:B------:R-:W-:Y:S02]  /*51a0*/  FFMA.FTZ R70, R84, R68, R70 ;  /* 0x0000004454467223 */ /* 0x000fe40000010046 */
[----:B------:R-:W-:-:S02]  /*51b0*/  @P0 FADD.FTZ R87, R87, R71 ;  /* 0x0000004757570221 */ /* 0x000fc40000010000 */
[C---:B------:R-:W-:Y:S02]  /*51c0*/  FMUL.FTZ R72, R155.reuse, R68 ;  /* 0x000000449b487220 */ /* 0x040fe40000410000 */
[----:B------:R-:W-:Y:S01]  /*51d0*/  @P0 FADD.FTZ R86, R86, R73 ;  /* 0x0000004956560221 */ /* 0x000fe20000010000 */
[----:B------:R-:W-:Y:S01]  /*51e0*/  FSEL R70, R155, R70, !P0 ;  /* 0x000000469b467208 */ /* 0x000fe20004000000 */
[----:B------:R-:W-:Y:S01]  /*51f0*/  @P0 FFMA.FTZ R84, R84, R69, -R72 ;  /* 0x0000004554540223 */ /* 0x000fe20000010848 */
[----:B------:R-:W0:Y:S04]  /*5200*/  SHFL.UP PT, R73, R87, 0x10, RZ ;  /* 0x0600000057497989 */ /* 0x000e2800000e00ff */
[----:B------:R-:W1:Y:S04]  /*5210*/  S2R R155, SR_TID.X ;  /* 0x00000000009b7919 */ /* 0x000e680000002100 */
[----:B------:R-:W3:Y:S04]  /*5220*/  SHFL.UP PT, R75, R86, 0x10, RZ ;  /* 0x06000000564b7989 */ /* 0x000ee800000e00ff */
[----:B------:R-:W2:Y:S04]  /*5230*/  SHFL.UP PT, R69, R84, 0x10, RZ ;  /* 0x0600000054457989 */ /* 0x000ea800000e00ff */
[----:B------:R-:W4:Y:S01]  /*5240*/  SHFL.UP PT, R71, R70, 0x10, RZ ;  /* 0x0600000046477989 */ /* 0x000f2200000e00ff */
[----:B------:R-:W-:-:S02]  /*5250*/  ISETP.NE.AND P2, PT, R98, 0x1f, PT ;  /* 0x0000001f6200780c */ /* 0x000fc40003f45270 */
[----:B------:R-:W-:Y:S01]  /*5260*/  ISETP.GE.AND P1, PT, R98, 0x10, PT ;  /* 0x000000106200780c */ /* 0x000fe20003f26270 */
[C---:B0-----:R-:W-:Y:S01]  /*5270*/  FMUL.FTZ R68, R70.reuse, R73 ;  /* 0x0000004946447220 */ /* 0x041fe20000410000 */
[----:B-1----:R-:W-:Y:S01]  /*5280*/  LOP3.LUT P0, RZ, R155, 0x1f, RZ, 0xc0, !PT ;  /* 0x0000001f9bff7812 */ /* 0x002fe2000780c0ff */
[----:B---3--:R-:W-:-:S03]  /*5290*/  FMUL.FTZ R72, R70, R75 ;  /* 0x0000004b46487220 */ /* 0x008fc60000410000 */
[----:B------:R-:W-:Y:S01]  /*52a0*/  ISETP.EQ.OR P0, PT, RZ, UR6, P0 ;  /* 0x00000006ff007c0c */ /* 0x000fe20008702670 */
[----:B------:R-:W-:Y:S02]  /*52b0*/  FFMA.FTZ R75, R84, R75, -R68 ;  /* 0x0000004b544b7223 */ /* 0x000fe40000010844 */
[----:B--2---:R-:W-:Y:S01]  /*52c0*/  FMUL.FTZ R68, R70, R69 ;  /* 0x0000004546447220 */ /* 0x004fe20000410000 */
[----:B------:R0:W-:Y:S01]  /*52d0*/  STS.128 [R85.X16+0x4600], R44 ;  /* 0x0046002c55007388 */ /* 0x0001e2000000cc00 */
[C---:B------:R-:W-:Y:S01]  /*52e0*/  FFMA.FTZ R72, R84.reuse, R73, R72 ;  /* 0x0000004954487223 */ /* 0x040fe20000010048 */
[----:B------:R-:W-:Y:S01]  /*52f0*/  @!P2 SHF.R.U32.HI R80, RZ, 0x1, R155 ;  /* 0x00000001ff50a819 */ /* 0x000fe2000001169b */
[-C--:B----4-:R-:W-:Y:S02]  /*5300*/  FFMA.FTZ R73, R84, R71.reuse, R68 ;  /* 0x0000004754497223 */ /* 0x090fe40000010044 */
[----:B------:R-:W-:Y:S01]  /*5310*/  FMUL.FTZ R71, R70, R71 ;  /* 0x0000004746477220 */ /* 0x000fe20000410000 */
[----:B------:R-:W-:Y:S01]  /*5320*/  STS.128 [R135.X16+0x4800], R48 ;  /* 0x0048003087007388 */ /* 0x000fe2000000cc00 */
[----:B------:R-:W-:Y:S01]  /*5330*/  MOV R81, UR7 ;  /* 0x0000000700517c02 */ /* 0x000fe20008000f00 */
[----:B------:R-:W-:Y:S01]  /*5340*/  @P1 FADD.FTZ R86, R86, R75 ;  /* 0x0000004b56561221 */ /* 0x000fe20000010000 */
[----:B------:R-:W-:Y:S01]  /*5350*/  @!P2 LOP3.LUT R80, R80, 0x7ffffff0, RZ, 0xc0, !PT ;  /* 0x7ffffff05050a812 */ /* 0x000fe200078ec0ff */
[----:B------:R-:W-:Y:S01]  /*5360*/  STS.128 [R136.X16+0x4a00], R52 ;  /* 0x004a003488007388 */ /* 0x000fe2000000cc00 */
[----:B0-----:R-:W-:Y:S01]  /*5370*/  HFMA2.MMA R45, -RZ, RZ, 0, 0 ;  /* 0x00000000ff2d7435 */ /* 0x001fe200000001ff */
[----:B------:R-:W-:Y:S01]  /*5380*/  MOV R44, 0x3f800000 ;  /* 0x3f800000002c7802 */ /* 0x000fe20000000f00 */
[----:B------:R-:W-:Y:S01]  /*5390*/  CS2R R46, SRZ ;  /* 0x00000000002e7805 */ /* 0x000fe2000001ff00 */
[----:B-----5:R-:W-:Y:S01]  /*53a0*/  STS.128 [R137.X16+0x4c00], R56 ;  /* 0x004c003889007388 */ /* 0x020fe2000000cc00 */
[----:B------:R-:W-:Y:S01]  /*53b0*/  @P1 FFMA.FTZ R84, R84, R69, -R71 ;  /* 0x0000004554541223 */ /* 0x000fe20000010847 */
[----:B------:R-:W-:Y:S01]  /*53c0*/  FSEL R85, R70, R73, !P1 ;  /* 0x0000004946557208 */ /* 0x000fe20004800000 */
[----:B------:R-:W-:Y:S01]  /*53d0*/  @P1 FADD.FTZ R87, R87, R72 ;  /* 0x0000004857571221 */ /* 0x000fe20000010000 */
[----:B------:R-:W-:Y:S04]  /*53e0*/  STS.128 [R138.X16+0x4e00], R60 ;  /* 0x004e003c8a007388 */ /* 0x000fe8000000cc00 */
[----:B------:R-:W-:Y:S01]  /*53f0*/  STS.128 [R139.X16+0x5000], R64 ;  /* 0x005000408b007388 */ /* 0x000fe2000000cc00 */
[----:B------:R-:W-:-:S06]  /*5400*/  NOP ;  /* 0x0000000000007918 */ /* 0x000fcc0000000000 */
[----:B------:R-:W-:Y:S04]  /*5410*/  @!P0 LDS.128 R44, [R81.X16+0x8460] ;  /* 0x00846000512c8984 */ /* 0x000fe8000000cc00 */
[----:B------:R-:W-:Y:S04]  /*5420*/  LDS.128 R48, [R134.X16+0x4200] ;  /* 0x0042000086307984 */ /* 0x000fe8000000cc00 */
[----:B------:R-:W-:Y:S04]  /*5430*/  LDS.128 R52, [R131.X16+0x4210] ;  /* 0x0042100083347984 */ /* 0x000fe8000000cc00 */
[----:B------:R-:W-:Y:S04]  /*5440*/  LDS.128 R56, [R127.X16+0x4220] ;  /* 0x004220007f387984 */ /* 0x000fe8000000cc00 */
[----:B------:R-:W-:Y:S04]  /*5450*/  LDS.128 R60, [R123.X16+0x4230] ;  /* 0x004230007b3c7984 */ /* 0x000fe8000000cc00 */
[----:B------:R-:W-:Y:S04]  /*5460*/  LDS.128 R64, [R91.X16+0x4240] ;  /* 0x004240005b407984 */ /* 0x000fe8000000cc00 */
[----:B------:R-:W-:Y:S04]  /*5470*/  LDS.128 R68, [R90.X16+0x4250] ;  /* 0x004250005a447984 */ /* 0x000fe8000000cc00 */
[----:B------:R-:W-:Y:S04]  /*5480*/  LDS.128 R72, [R89.X16+0x4260] ;  /* 0x0042600059487984 */ /* 0x000fe8000000cc00 */
[----:B------:R-:W-:Y:S04]  /*5490*/  LDS.128 R76, [R88.X16+0x4270] ;  /* 0x00427000584c7984 */ /* 0x000fe8000000cc00 */
        /* <DEDUP_REMOVED lines=29> */
[C---:B------:R-:W-:Y:S01]  /*5670*/  FSEL R89, R137.reuse, R83, !P1 ;  /* 0x0000005389597208 */ /* 0x040fe20004800000 */
        /* <DEDUP_REMOVED lines=27> */
[----:B------:R-:W-:-:S10]  /*5830*/  FMUL.FTZ R80, R85, R131 ;  /* 0x0000008355507220 */ /* 0x000fd40000410000 */
[C---:B------:R-:W-:Y:S02]  /*5840*/  @P0 FFMA.FTZ R131, R84.reuse, R131, R81 ;  /* 0x0000008354830223 */ /* 0x040fe40000010051 */
[C---:B------:R-:W-:Y:S02]  /*5850*/  @P0 FFMA.FTZ R123, R84.reuse, R123, -R80 ;  /* 0x0000007b547b0223 */ /* 0x040fe40000010850 */
        /* <DEDUP_REMOVED lines=14> */
.L_x_646:
[----:B-1234-:R-:W-:Y:S01]  /*5940*/  ISETP.NE.AND P0, PT, R98, RZ, PT ;  /* 0x000000ff6200720c */ /* 0x01efe20003f05270 */
[C---:B------:R-:W-:Y:S02]  /*5950*/  FMUL.FTZ R81, R127.reuse, R47 ;  /* 0x0000002f7f517220 */ /* 0x040fe40000410000 */
[----:B------:R-:W-:Y:S02]  /*5960*/  FMUL.FTZ R80, R127, R45 ;  /* 0x0000002d7f507220 */ /* 0x000fe40000410000 */
[----:B------:R-:W-:-:S02]  /*5970*/  FFMA.FTZ R81, R88, R46, -R81 ;  /* 0x0000002e58517223 */ /* 0x000fc40000010851 */
[-C--:B------:R-:W-:Y:S02]  /*5980*/  FFMA.FTZ R80, R88, R44.reuse, -R80 ;  /* 0x0000002c58507223 */ /* 0x080fe40000010850 */
[----:B------:R-:W-:Y:S02]  /*5990*/  FADD.FTZ R82, R82, R81 ;  /* 0x0000005152527221 */ /* 0x000fe40000010000 */
[C---:B------:R-:W-:Y:S02]  /*59a0*/  FMUL.FTZ R81, R127.reuse, R44 ;  /* 0x0000002c7f517220 */ /* 0x040fe40000410000 */
[----:B------:R0:W-:Y:S01]  /*59b0*/  @!P0 STS.128 [0x8450], R44 ;  /* 0x0084502cff008388 */ /* 0x0001e20000000c00 */
[----:B------:R-:W-:Y:S01]  /*59c0*/  FMUL.FTZ R127, R127, R46 ;  /* 0x0000002e7f7f7220 */ /* 0x000fe20000410000 */
[----:B------:R-:W-:Y:S01]  /*59d0*/  @!P0 MOV R84, R44 ;  /* 0x0000002c00548202 */ /* 0x000fe20000000f00 */
[CC--:B------:R-:W-:Y:S01]  /*59e0*/  FFMA.FTZ R81, R88.reuse, R45.reuse, R81 ;  /* 0x0000002d58517223 */ /* 0x0c0fe20000010051 */
[----:B------:R-:W-:Y:S01]  /*59f0*/  @!P0 MOV R85, R45 ;  /* 0x0000002d00558202 */ /* 0x000fe20000000f00 */
[----:B------:R-:W-:Y:S01]  /*5a00*/  FFMA.FTZ R88, R88, R47, R127 ;  /* 0x0000002f58587223 */ /* 0x000fe2000001007f */
[----:B------:R-:W-:-:S02]  /*5a10*/  @!P0 MOV R86, R46 ;  /* 0x0000002e00568202 */ /* 0x000fc40000000f00 */
[----:B------:R-:W-:Y:S01]  /*5a20*/  @!P0 MOV R87, R47 ;  /* 0x0000002f00578202 */ /* 0x000fe20000000f00 */
[----:B------:R-:W-:Y:S02]  /*5a30*/  FADD.FTZ R83, R83, R88 ;  /* 0x0000005853537221 */ /* 0x000fe40000010000 */
.L_x_647:
[----:B------:R-:W-:Y:S05]  /*5a40*/  BSYNC B0 ;  /* 0x0000000000007941 */ /* 0x000fea0003800000 */
.L_x_645:
        /* <DEDUP_REMOVED lines=130> */
.L_x_649:
[----:B------:R-:W-:Y:S05]  /*6270*/  BSYNC B0 ;  /* 0x0000000000007941 */ /* 0x000fea0003800000 */
.L_x_648:
[----:B------:R-:W-:Y:S01]  /*6280*/  UIADD3 UR7, UR7, 0x1, URZ ;  /* 0x0000000107077890 */ /* 0x000fe2000fffe03f */
[----:B------:R-:W-:Y:S01]  /*6290*/  FMUL.FTZ R49, R49, R12 ;  /* 0x0000000c31317220 */ /* 0x000fe20000410000 */
[----:B------:R-:W-:Y:S01]  /*62a0*/  ULDC UR16, c[0x0][0x16c] ;  /* 0x00005b0000107ab9 */ /* 0x000fe20000000800 */
[----:B------:R-:W-:Y:S01]  /*62b0*/  FMUL.FTZ R51, R51, R132 ;  /* 0x0000008433337220 */ /* 0x000fe20000410000 */
[----:B------:R-:W-:Y:S01]  /*62c0*/  UISETP.GE.AND UP0, UPT, UR7, UR16, UPT ;  /* 0x000000100700728c */ /* 0x000fe2000bf06270 */
[----:B------:R-:W-:Y:S02]  /*62d0*/  FMUL.FTZ R53, R53, R130 ;  /* 0x0000008235357220 */ /* 0x000fe40000410000 */
[----:B------:R-:W-:Y:S02]  /*62e0*/  FMUL.FTZ R55, R55, R126 ;  /* 0x0000007e37377220 */ /* 0x000fe40000410000 */
[----:B------:R-:W-:Y:S01]  /*62f0*/  FMUL.FTZ R57, R57, R124 ;  /* 0x0000007c39397220 */ /* 0x000fe20000410000 */
[----:B------:R-:W-:Y:S01]  /*6300*/  PLOP3.LUT P0, PT, PT, PT, UP0, 0x80, 0x0 ;  /* 0x000000000000781c */ /* 0x000fe20003f0f008 */
        /* <DEDUP_REMOVED lines=45> */
.L_x_644:
[----:B------:R-:W0:Y:S01]  /*65e0*/  S2R R7, SR_TID.X ;  /* 0x0000000000077919 */ /* 0x000e220000002100 */
[----:B------:R-:W-:-:S02]  /*65f0*/  USHF.L.U32 UR17, UR6, 0xb, URZ ;  /* 0x0000000b06117899 */ /* 0x000fc4000800063f */
[----:B------:R-:W-:Y:S01]  /*6600*/  ULDC UR7, c[0x0][0x200] ;  /* 0x0000800000077ab9 */ /* 0x000fe20000000800 */
[----:B-1----:R-:W1:Y:S01]  /*6610*/  S2R R2, SR_TID.X ;  /* 0x0000000000027919 */ /* 0x002e620000002100 */
[----:B------:R-:W-:Y:S02]  /*6620*/  USHF.R.S32.HI UR22, URZ, 0x1f, UR17 ;  /* 0x0000001f3f167899 */ /* 0x000fe40008011411 */
[----:B------:R-:W-:Y:S01]  /*6630*/  UIMAD UR7, UR21, UR7, URZ ;  /* 0x00000007150772a4 */ /* 0x000fe2000f8e023f */
[----:B------:R-:W-:Y:S01]  /*6640*/  BAR.SYNC.DEFER_BLOCKING 0x0 ;  /* 0x0000000000007b1d */ /* 0x000fe20000010000 */
[----:B------:R-:W-:Y:S02]  /*6650*/  UIADD3 UR6, UR6, 0x1, URZ ;  /* 0x0000000106067890 */ /* 0x000fe4000fffe03f */
[----:B------:R-:W-:Y:S01]  /*6660*/  MOV R3, UR22 ;  /* 0x0000001600037c02 */ /* 0x000fe20008000f00 */
[----:B------:R-:W-:Y:S02]  /*6670*/  UIADD3 UR10, UP1, UR10, 0x4000, URZ ;  /* 0x000040000a0a7890 */ /* 0x000fe4000ff3e03f */
[----:B------:R-:W-:-:S02]  /*6680*/  ULDC UR16, c[0x0][0x208] ;  /* 0x0000820000107ab9 */ /* 0x000fc40000000800 */
[----:B------:R-:W-:Y:S02]  /*6690*/  UIADD3 UR11, UP2, UR11, 0x4000, URZ ;  /* 0x000040000b0b7890 */ /* 0x000fe4000ff5e03f */
[----:B------:R-:W-:Y:S02]  /*66a0*/  UIADD3 UR12, UP3, UR12, 0x2000, URZ ;  /* 0x000020000c0c7890 */ /* 0x000fe4000ff7e03f */
[----:B------:R-:W-:Y:S02]  /*66b0*/  UIADD3 UR8, UP4, UR8, 0x2000, URZ ;  /* 0x0000200008087890 */ /* 0x000fe4000ff9e03f */
[----:B------:R-:W-:Y:S01]  /*66c0*/  UIADD3.X UR14, URZ, UR14, URZ, UP1, !UPT ;  /* 0x0000000e3f0e7290 */ /* 0x000fe20008ffe43f */
[----:B0-----:R-:W-:Y:S01]  /*66d0*/  SHF.L.U32 R6, R7, 0x2, RZ ;  /* 0x0000000207067819 */ /* 0x001fe200000006ff */
[----:B------:R-:W-:Y:S02]  /*66e0*/  UIADD3.X UR15, URZ, UR15, URZ, UP2, !UPT ;  /* 0x0000000f3f0f7290 */ /* 0x000fe400097fe43f */
[----:B------:R-:W-:Y:S01]  /*66f0*/  UIADD3.X UR13, URZ, UR13, URZ, UP3, !UPT ;  /* 0x0000000d3f0d7290 */ /* 0x000fe20009ffe43f */
[----:B-1----:R-:W-:Y:S01]  /*6700*/  SHF.L.U32 R4, R2, 0x2, RZ ;  /* 0x0000000202047819 */ /* 0x002fe200000006ff */
[----:B------:R-:W-:Y:S01]  /*6710*/  UIADD3.X UR9, URZ, UR9, URZ, UP4, !UPT ;  /* 0x000000093f097290 */ /* 0x000fe2000a7fe43f */
[----:B------:R-:W-:-:S02]  /*6720*/  LOP3.LUT R6, R6, 0xffffff80, RZ, 0xc0, !PT ;  /* 0xffffff8006067812 */ /* 0x000fc400078ec0ff */
[----:B------:R-:W-:Y:S02]  /*6730*/  LOP3.LUT R4, R4, 0xffffff80, RZ, 0xc0, !PT ;  /* 0xffffff8004047812 */ /* 0x000fe400078ec0ff */
[----:B------:R-:W-:Y:S02]  /*6740*/  LEA R0, R98, R6, 0x2 ;  /* 0x0000000662007211 */ /* 0x000fe400078e10ff */
[----:B------:R-:W-:Y:S02]  /*6750*/  IADD3 R5, R4, R98, RZ ;  /* 0x0000006204057210 */ /* 0x000fe40007ffe0ff */
[----:B------:R-:W-:Y:S01]  /*6760*/  MOV R2, UR17 ;  /* 0x0000001100027c02 */ /* 0x000fe20008000f00 */
[----:B------:R-:W-:Y:S01]  /*6770*/  STS.128 [R0.X16], R40 ;  /* 0x0000002800007388 */ /* 0x000fe2000000cc00 */
[----:B------:R-:W-:Y:S01]  /*6780*/  MOV R4, UR7 ;  /* 0x0000000700047c02 */ /* 0x000fe20008000f00 */
[----:B------:R-:W-:Y:S01]  /*6790*/  UIMAD UR7, UR20, UR16, URZ ;  /* 0x00000010140772a4 */ /* 0x000fe2000f8e023f */
[----:B------:R-:W-:Y:S01]  /*67a0*/  LOP3.LUT R6, R6, 0x1f, R7, 0xf8, !PT ;  /* 0x0000001f06067812 */ /* 0x000fe200078ef807 */
[----:B------:R-:W-:Y:S01]  /*67b0*/  STS.128 [R0.X16+0x10], R28 ;  /* 0x0000101c00007388 */ /* 0x000fe2000000cc00 */
[----:B------:R-:W-:-:S03]  /*67c0*/  IMAD.WIDE.U32 R2, R157, c[0x0][0x200], R2 ;  /* 0x000080009d027a25 */ /* 0x000fc600078e0002 */
[----:B------:R-:W-:Y:S04]  /*67d0*/  STS.128 [R0.X16+0x20], R32 ;  /* 0x0000202000007388 */ /* 0x000fe8000000cc00 */
[----:B------:R-:W-:Y:S01]  /*67e0*/  STS.128 [R0.X16+0x30], R36 ;  /* 0x0000302400007388 */ /* 0x000fe2000000cc00 */
[----:B------:R-:W-:-:S06]  /*67f0*/  NOP ;  /* 0x0000000000007918 */ /* 0x000fcc0000000000 */
[----:B------:R-:W0:Y:S04]  /*6800*/  LDS.128 R12, [R5.X16] ;  /* 0x00000000050c7984 */ /* 0x000e28000000cc00 */
[----:B------:R-:W1:Y:S04]  /*6810*/  LDS.128 R16, [R5.X16+0x200] ;  /* 0x0002000005107984 */ /* 0x000e68000000cc00 */
[----:B------:R-:W2:Y:S04]  /*6820*/  LDS.128 R20, [R5.X16+0x400] ;  /* 0x0004000005147984 */ /* 0x000ea8000000cc00 */
[----:B------:R3:W4:Y:S02]  /*6830*/  LDS.128 R24, [R5.X16+0x600] ;  /* 0x0006000005187984 */ /* 0x000724000000cc00 */
[----:B---3--:R-:W-:-:S05]  /*6840*/  IMAD R5, R157, c[0x0][0x204], R4 ;  /* 0x000081009d057a24 */ /* 0x008fca00078e0204 */
[----:B------:R-:W-:Y:S02]  /*6850*/  IADD3 R3, R3, R5, RZ ;  /* 0x0000000503037210 */ /* 0x000fe40007ffe0ff */
[----:B------:R-:W-:Y:S01]  /*6860*/  MOV R5, UR7 ;  /* 0x0000000700057c02 */ /* 0x000fe20008000f00 */
[----:B------:R-:W-:Y:S02]  /*6870*/  ULDC UR7, c[0x0][0x174] ;  /* 0x00005d0000077ab9 */ /* 0x000fe40000000800 */
[----:B------:R-:W-:Y:S01]  /*6880*/  IMAD.WIDE.U32 R2, R10, c[0x0][0x208], R2 ;  /* 0x000082000a027a25 */ /* 0x000fe200078e0002 */
[----:B------:R-:W-:-:S03]  /*6890*/  UISETP.GE.AND UP0, UPT, UR6, UR7, UPT ;  /* 0x000000070600728c */ /* 0x000fc6000bf06270 */
[----:B------:R-:W-:Y:S01]  /*68a0*/  IMAD R5, R10, c[0x0][0x20c], R5 ;  /* 0x000083000a057a24 */ /* 0x000fe200078e0205 */
[----:B------:R-:W-:-:S04]  /*68b0*/  LEA R4, P0, R2, c[0x0][0x258], 0x2 ;  /* 0x0000960002047a11 */ /* 0x000fc800078010ff */
[----:B------:R-:W-:-:S04]  /*68c0*/  IADD3 R3, R3, R5, RZ ;  /* 0x0000000503037210 */ /* 0x000fc80007ffe0ff */
[----:B------:R-:W-:Y:S02]  /*68d0*/  LEA.HI.X R5, R2, c[0x0][0x25c], R3, 0x2, P0 ;  /* 0x0000970002057a11 */ /* 0x000fe400000f1403 */
[----:B------:R-:W-:-:S03]  /*68e0*/  PLOP3.LUT P0, PT, PT, PT, UP0, 0x80, 0x0 ;  /* 0x000000000000781c */ /* 0x000fc60003f0f008 */
[----:B------:R-:W-:-:S05]  /*68f0*/  IMAD.WIDE R2, R6, 0x10, R4 ;  /* 0x0000001006027825 */ /* 0x000fca00078e0204 */
[----:B0-----:R0:W-:Y:S04]  /*6900*/  STG.E.128 [R2.64], R12 ;  /* 0x0000000c02007986 */ /* 0x0011e8000c101d12 */
[----:B-1----:R0:W-:Y:S04]  /*6910*/  STG.E.128 [R2.64+0x200], R16 ;  /* 0x0002001002007986 */ /* 0x0021e8000c101d12 */
[----:B--2---:R0:W-:Y:S04]  /*6920*/  STG.E.128 [R2.64+0x400], R20 ;  /* 0x0004001402007986 */ /* 0x0041e8000c101d12 */
[----:B----4-:R0:W-:Y:S01]  /*6930*/  STG.E.128 [R2.64+0x600], R24 ;  /* 0x0006001802007986 */ /* 0x0101e2000c101d12 */
[----:B------:R-:W-:Y:S01]  /*6940*/  @P0 CALL.REL.NOINC `(.L_x_651) ;  /* 0x0000001000000944 */ /* 0x000fe20003c00000 */
[----:B------:R-:W-:Y:S05]  /*6950*/  BRA `(.L_x_652) ;  /* 0xffff9f3000007947 */ /* 0x000fea000383ffff */
.L_x_651:
[----:B------:R-:W-:Y:S05]  /*6960*/  EXIT ;  /* 0x000000000000794d */ /* 0x000fea0003800000 */
.L_x_653:
        /* <DEDUP_REMOVED lines=9> */
.L_x_5334:


//--------------------- .text._Z25selective_scan_fwd_kernelI32Selective_Scan_fwd_kernel_traitsILi128ELi16ELi1ELb1ELb1ELb1ELb1EfN3c107complexIfEEEEv13SSMParamsBase --------------------------
	.section	.text._Z25selective_scan_fwd_kernelI32Selective_Scan_fwd_kernel_traitsILi128ELi16ELi1ELb1ELb1ELb1ELb1EfN3c107complexIfEEEEv13SSMParamsBase,"ax",@progbits
	.sectioninfo	@"SHI_REGISTERS=168"
	.align	128
        .global         _Z25selective_scan_fwd_kernelI32Selective_Scan_fwd_kernel_traitsILi128ELi16ELi1ELb1ELb1ELb1ELb1EfN3c107complexIfEEEEv13SSMParamsBase
        .type           _Z25selective_scan_fwd_kernelI32Selective_Scan_fwd_kernel_traitsILi128ELi16ELi1ELb1ELb1ELb1ELb1EfN3c107complexIfEEEEv13SSMParamsBase,@function
        .size           _Z25selective_scan_fwd_kernelI32Selective_Scan_fwd_kernel_traitsILi128ELi16ELi1ELb1ELb1ELb1ELb1EfN3c107complexIfEEEEv13SSMParamsBase,(.L_x_5335 - _Z25selective_scan_fwd_kernelI32Selective_Scan_fwd_kernel_traitsILi128ELi16ELi1ELb1ELb1ELb1ELb1EfN3c107complexIfEEEEv13SSMParamsBase)
        .other          _Z25selective_scan_fwd_kernelI32Selective_Scan_fwd_kernel_traitsILi128ELi16ELi1ELb1ELb1ELb1ELb1EfN3c107complexIfEEEEv13SSMParamsBase,@"STO_CUDA_ENTRY STV_DEFAULT"
_Z25selective_scan_fwd_kernelI32Selective_Scan_fwd_kernel_traitsILi128ELi16ELi1ELb1ELb1ELb1ELb1EfN3c107complexIfEEEEv13SSMParamsBase:
.text._Z25selective_scan_fwd_kernelI32Selective_Scan_fwd_kernel_traitsILi128ELi16ELi1ELb1ELb1ELb1ELb1EfN3c107complexIfEEEEv13SSMParamsBase:
        /* <DEDUP_REMOVED lines=137> */
.L_x_694:
        /* <DEDUP_REMOVED lines=90> */
.L_x_655:
[----:B--234-:R-:W-:Y:S05]  /*0e30*/  BSYNC B0 ;  /* 0x0000000000007941 */ /* 0x01cfea0003800000 */
.L_x_654:
        /* <DEDUP_REMOVED lines=37> */
.L_x_657:
[----:B------:R-:W-:Y:S05]  /*1090*/  BSYNC B0 ;  /* 0x0000000000007941 */ /* 0x000fea0003800000 */
.L_x_656:
        /* <DEDUP_REMOVED lines=35> */
.L_x_659:
[----:B------:R-:W-:Y:S05]  /*12d0*/  BSYNC B0 ;  /* 0x0000000000007941 */ /* 0x000fea0003800000 */
.L_x_658:
        /* <DEDUP_REMOVED lines=37> */
.L_x_661:
[----:B------:R-:W-:Y:S05]  /*1530*/  BSYNC B0 ;  /* 0x0000000000007941 */ /* 0x000fea0003800000 */
.L_x_660:
        /* <DEDUP_REMOVED lines=35> */
.L_x_663:
[----:B------:R-:W-:Y:S05]  /*1770*/  BSYNC B0 ;  /* 0x0000000000007941 */ /* 0x000fea0003800000 */
.L_x_662:
        /* <DEDUP_REMOVED lines=37> */
.L_x_665:
[----:B------:R-:W-:Y:S05]  /*19d0*/  BSYNC B0 ;  /* 0x0000000000007941 */ /* 0x000fea0003800000 */
.L_x_664:
        /* <DEDUP_REMOVED lines=35> */
.L_x_667:
[----:B------:R-:W-:Y:S05]  /*1c10*/  BSYNC B0 ;  /* 0x0000000000007941 */ /* 0x000fea0003800000 */
.L_x_666:
        /* <DEDUP_REMOVED lines=37> */
.L_x_669:
[----:B------:R-:W-:Y:S05]  /*1e70*/  BSYNC B0 ;  /* 0x0000000000007941 */ /* 0x000fea0003800000 */
.L_x_668:
        /* <DEDUP_REMOVED lines=35> */
.L_x_671:
[----:B------:R-:W-:Y:S05]  /*20b0*/  BSYNC B0 ;  /* 0x0000000000007941 */ /* 0x000fea0003800000 */
.L_x_670:
        /* <DEDUP_REMOVED lines=42> */
.L_x_673:
[----:B------:R-:W-:Y:S05]  /*2360*/  BSYNC B0 ;  /* 0x0000000000007941 */ /* 0x000fea0003800000 */
.L_x_672:
        /* <DEDUP_REMOVED lines=33> */
.L_x_675:
[----:B------:R-:W-:Y:S05]  /*2580*/  BSYNC B0 ;  /* 0x0000000000007941 */ /* 0x000fea0003800000 */
.L_x_674:
        /* <DEDUP_REMOVED lines=33> */
.L_x_677:
[----:B------:R-:W-:Y:S05]  /*27a0*/  BSYNC B0 ;  /* 0x0000000000007941 */ /* 0x000fea0003800000 */
.L_x_676:
        /* <DEDUP_REMOVED lines=33> */
.L_x_679:
[----:B------:R-:W-:Y:S05]  /*29c0*/  BSYNC B0 ;  /* 0x0000000000007941 */ /* 0x000fea0003800000 */
.L_x_678:
        /* <DEDUP_REMOVED lines=33> */
.L_x_681:
[----:B------:R-:W-:Y:S05]  /*2be0*/  BSYNC B0 ;  /* 0x0000000000007941 */ /* 0x000fea0003800000 */
.L_x_680:
        /* <DEDUP_REMOVED lines=33> */
.L_x_683:
[----:B------:R-:W-:Y:S05]  /*2e00*/  BSYNC B0 ;  /* 0x0000000000007941 */ /* 0x000fea0003800000 */
.L_x_682:
        /* <DEDUP_REMOVED lines=33> */
.L_x_685:
[----:B------:R-:W-:Y:S05]  /*3020*/  BSYNC B0 ;  /* 0x0000000000007941 */ /* 0x000fea0003800000 */
.L_x_684:
        /* <DEDUP_REMOVED lines=44> */
.L_x_692:
[----:B------:R-:W-:Y:S01]  /*32f0*/  ULDC UR16, c[0x0][0x180] ;  /* 0x0000600000107ab9 */ /* 0x000fe20000000800 */
[----:B------:R-:W0:Y:S01]  /*3300*/  S2R R6, SR_TID.X ;  /* 0x0000000000067919 */ /* 0x000e220000002100 */
[----:B------:R-:W-:Y:S01]  /*3310*/  UIMAD UR16, UR20, UR16, URZ ;  /* 0x00000010141072a4 */ /* 0x000fe2000f8e023f */
[----:B-12---:R-:W-:Y:S01]  /*3320*/  IMAD.WIDE.U32 R2, R10, c[0x0][0x180], RZ ;  /* 0x000060000a027a25 */ /* 0x006fe200078e00ff */
        /* <DEDUP_REMOVED lines=12> */
[----:B------:R-:W4:Y:S04]  /*33f0*/  LDL R78, [R1+0x14] ;  /* 0x00001400014e7983 */ /* 0x000f280000100800 */
[----:B------:R-:W-:Y:S01]  /*3400*/  IMAD.WIDE.U32 R2, R5, c[0x0][0x188], R2 ;  /* 0x0000620005027a25 */ /* 0x000fe200078e0002 */
[----:B------:R-:W-:-:S04]  /*3410*/  UIMAD UR23, UR22, UR24, URZ ;  /* 0x00000018161772a4 */ /* 0x000fc8000f8e023f */
[----:B------:R-:W-:Y:S02]  /*3420*/  IADD3 R3, R3, UR16, RZ ;  /* 0x0000001003037c10 */ /* 0x000fe4000fffe0ff */
[C---:B------:R-:W-:Y:S01]  /*3430*/  LEA R60, P0, R2.reuse, c[0x0][0x220], 0x3 ;  /* 0x00008800023c7a11 */ /* 0x040fe200078018ff */
[----:B------:R-:W-:Y:S02]  /*3440*/  UIMAD.WIDE.U32 UR16, UR7, UR24, URZ ;  /* 0x00000018071072a5 */ /* 0x000fe4000f8e003f */
[----:B------:R-:W-:Y:S01]  /*3450*/  UIMAD UR23, UR7, UR25, UR23 ;  /* 0x00000019071772a4 */ /* 0x000fe2000f8e0217 */
[----:B------:R-:W-:Y:S02]  /*3460*/  LEA.HI.X R61, R2, c[0x0][0x224], R3, 0x3, P0 ;  /* 0x00008900023d7a11 */ /* 0x000fe400000f1c03 */
[----:B0-----:R-:W-:Y:S01]  /*3470*/  SHF.L.U32 R4, R6, 0x2, RZ ;  /* 0x0000000206047819 */ /* 0x001fe200000006ff */
[----:B------:R-:W-:Y:S02]  /*3480*/  ULEA UR24, UP0, UR16, UR10, 0x2 ;  /* 0x0000000a10187291 */ /* 0x000fe4000f80103f */
[----:B------:R-:W-:Y:S01]  /*3490*/  UIADD3 UR17, UR17, UR23, URZ ;  /* 0x0000001711117290 */ /* 0x000fe2000fffe03f */
[----:B------:R-:W5:Y:S01]  /*34a0*/  LDG.E.64 R60, [R60.64] ;  /* 0x000000123c3c7981 */ /* 0x000f62000c1e1b00 */
[----:B------:R-:W-:-:S02]  /*34b0*/  LOP3.LUT R4, R4, 0xffffff80, RZ, 0xc0, !PT ;  /* 0xffffff8004047812 */ /* 0x000fc400078ec0ff */
[----:B------:R-:W-:Y:S01]  /*34c0*/  SHF.L.U32 R0, R6, 0x2, RZ ;  /* 0x0000000206007819 */ /* 0x000fe200000006ff */
[----:B------:R-:W-:Y:S01]  /*34d0*/  ULEA.HI.X UR16, UR16, UR14, UR17, 0x2, UP0 ;  /* 0x0000000e10107291 */ /* 0x000fe200080f1411 */
[----:B------:R-:W-:Y:S02]  /*34e0*/  LOP3.LUT R4, R4, 0x1f, R6, 0xf8, !PT ;  /* 0x0000001f04047812 */ /* 0x000fe400078ef806 */
[----:B------:R-:W-:Y:S02]  /*34f0*/  LOP3.LUT R0, R0, 0xffffff80, RZ, 0xc0, !PT ;  /* 0xffffff8000007812 */ /* 0x000fe400078ec0ff */
[----:B------:R-:W-:Y:S01]  /*3500*/  MOV R56, UR24 ;  /* 0x0000001800387c02 */ /* 0x000fe20008000f00 */
[----:B------:R-:W-:Y:S01]  /*3510*/  ULDC.64 UR24, c[0x0][0x1c0] ;  /* 0x0000700000187ab9 */ /* 0x000fe20000000a00 */
[----:B------:R-:W-:Y:S02]  /*3520*/  MOV R57, UR16 ;  /* 0x0000001000397c02 */ /* 0x000fe40008000f00 */
[----:B------:R-:W-:-:S05]  /*3530*/  IADD3 R59, R0, R4, RZ ;  /* 0x00000004003b7210 */ /* 0x000fca0007ffe0ff */
        /* <DEDUP_REMOVED lines=18> */
[C---:B------:R-:W-:Y:S02]  /*3660*/  IADD3 R56, R73.reuse, 0x60, RZ ;  /* 0x0000006049387810 */ /* 0x040fe40007ffe0ff */
[----:B------:R-:W-:Y:S02]  /*3670*/  LEA.HI.SX32 R62, R62, R73, 0x1b ;  /* 0x000000493e3e7211 */ /* 0x000fe400078fdaff */
[----:B------:R-:W-:-:S02]  /*3680*/  IADD3 R136, R73, 0x80, RZ ;  /* 0x0000008049887810 */ /* 0x000fc40007ffe0ff */
[----:B------:R-:W-:Y:S02]  /*3690*/  IADD3 R138, R73, 0xc0, RZ ;  /* 0x000000c0498a7810 */ /* 0x000fe40007ffe0ff */
[-C--:B------:R-:W-:Y:S02]  /*36a0*/  LEA.HI.SX32 R135, R56, R73.reuse, 0x1b ;  /* 0x0000004938877211 */ /* 0x080fe400078fdaff */
[-C--:B------:R-:W-:Y:S02]  /*36b0*/  LEA.HI.SX32 R136, R136, R73.reuse, 0x1b ;  /* 0x0000004988887211 */ /* 0x080fe400078fdaff */
[----:B------:R-:W-:Y:S01]  /*36c0*/  LEA.HI.SX32 R138, R138, R73, 0x1b ;  /* 0x000000498a8a7211 */ /* 0x000fe200078fdaff */
[----:B-----5:R-:W-:Y:S02]  /*36d0*/  FMUL.FTZ R0, R61, R140 ;  /* 0x0000008c3d007220 */ /* 0x020fe40000410000 */
[----:B------:R-:W-:Y:S02]  /*36e0*/  FMUL.FTZ R63, R60, 1.4426950216293334961 ;  /* 0x3fb8aa3b3c3f7820 */ /* 0x000fe40000410000 */
[----:B------:R-:W-:-:S02]  /*36f0*/  FMUL.RZ R3, R0, 0.15915493667125701904 ;  /* 0x3e22f98300037820 */ /* 0x000fc4000040c000 */
[----:B------:R-:W-:Y:S01]  /*3700*/  FMUL.FTZ R0, R61, R154 ;  /* 0x0000009a3d007220 */ /* 0x000fe20000410000 */
[----:B------:R-:W-:Y:S01]  /*3710*/  LEA.HI.SX32 R60, R73, R73, 0x1b ;  /* 0x00000049493c7211 */ /* 0x000fe200078fdaff */
[----:B------:R-:W-:Y:S01]  /*3720*/  FMUL.FTZ R75, R63, R149 ;  /* 0x000000953f4b7220 */ /* 0x000fe20000410000 */
[----:B------:R-:W-:Y:S01]  /*3730*/  MUFU.SIN R9, R3 ;  /* 0x0000000300097308 */ /* 0x000fe20000000400 */
[----:B------:R-:W-:Y:S02]  /*3740*/  FMUL.RZ R58, R0, 0.15915493667125701904 ;  /* 0x3e22f983003a7820 */ /* 0x000fe4000040c000 */
[----:B------:R-:W-:Y:S02]  /*3750*/  FMUL.FTZ R0, R61, R153 ;  /* 0x000000993d007220 */ /* 0x000fe40000410000 */
[----:B------:R-:W-:Y:S02]  /*3760*/  FMUL.FTZ R66, R63, R140 ;  /* 0x0000008c3f427220 */ /* 0x000fe40000410000 */
[----:B------:R-:W-:Y:S01]  /*3770*/  FMUL.RZ R68, R0, 0.15915493667125701904 ;  /* 0x3e22f98300447820 */ /* 0x000fe2000040c000 */
[----:B------:R-:W-:Y:S08]  /*3780*/  MUFU.SIN R2, R58 ;  /* 0x0000003a00027308 */ /* 0x000ff00000000400 */
[----:B------:R0:W-:Y:S01]  /*3790*/  MUFU.COS R8, R58 ;  /* 0x0000003a00087308 */ /* 0x0001e20000000000 */
[----:B--2---:R1:W-:Y:S04]  /*37a0*/  STS.128 [R60.X16], R44 ;  /* 0x0000002c3c007388 */ /* 0x0043e8000000cc00 */
[----:B---3--:R-:W-:Y:S03]  /*37b0*/  STS.128 [R62.X16+0x200], R48 ;  /* 0x000200303e007388 */ /* 0x008fe6000000cc00 */
[----:B------:R-:W-:Y:S01]  /*37c0*/  MUFU.EX2 R75, R75 ;  /* 0x0000004b004b7308 */ /* 0x000fe20000000800 */
[----:B0-----:R-:W-:Y:S01]  /*37d0*/  IADD3 R58, R73, 0xa0, RZ ;  /* 0x000000a0493a7810 */ /* 0x001fe20007ffe0ff */
[----:B----4-:R-:W-:Y:S03]  /*37e0*/  STS.128 [R85.X16+0x400], R52 ;  /* 0x0004003455007388 */ /* 0x010fe6000000cc00 */
[----:B------:R-:W-:-:S03]  /*37f0*/  LEA.HI.SX32 R137, R58, R73, 0x1b ;  /* 0x000000493a897211 */ /* 0x000fc600078fdaff */
[----:B------:R-:W-:Y:S01]  /*3800*/  MUFU.SIN R0, R68 ;  /* 0x0000004400007308 */ /* 0x000fe20000000400 */
[----:B------:R0:W-:Y:S07]  /*3810*/  STS.128 [R135.X16+0x600], R4 ;  /* 0x0006000487007388 */ /* 0x0001ee000000cc00 */
[----:B------:R2:W-:Y:S01]  /*3820*/  MUFU.COS R67, R68 ;  /* 0x0000004400437308 */ /* 0x0005e20000000000 */
[----:B------:R-:W-:Y:S01]  /*3830*/  STS.128 [R136.X16+0x800], R12 ;  /* 0x0008000c88007388 */ /* 0x000fe2000000cc00 */
[----:B-1----:R-:W-:-:S06]  /*3840*/  FMUL.FTZ R45, R61, R151 ;  /* 0x000000973d2d7220 */ /* 0x002fcc0000410000 */
[----:B------:R-:W-:Y:S01]  /*3850*/  MUFU.COS R11, R3 ;  /* 0x00000003000b7308 */ /* 0x000fe20000000000 */
[----:B--2---:R-:W-:Y:S01]  /*3860*/  IADD3 R68, R73, 0xe0, RZ ;  /* 0x000000e049447810 */ /* 0x004fe20007ffe0ff */
[C---:B0-----:R-:W-:Y:S01]  /*3870*/  FMUL.FTZ R4, R61.reuse, R150 ;  /* 0x000000963d047220 */ /* 0x041fe20000410000 */
[----:B------:R-:W-:Y:S02]  /*3880*/  STS.128 [R137.X16+0xa00], R16 ;  /* 0x000a001089007388 */ /* 0x000fe4000000cc00 */
[----:B------:R-:W-:Y:S01]  /*3890*/  LEA.HI.SX32 R139, R68, R73, 0x1b ;  /* 0x00000049448b7211 */ /* 0x000fe200078fdaff */
[----:B------:R-:W-:Y:S01]  /*38a0*/  FMUL.RZ R5, R4, 0.15915493667125701904 ;  /* 0x3e22f98304057820 */ /* 0x000fe2000040c000 */
[----:B------:R0:W-:Y:S01]  /*38b0*/  STS.128 [R138.X16+0xc00], R20 ;  /* 0x000c00148a007388 */ /* 0x0001e2000000cc00 */
[----:B------:R-:W-:Y:S01]  /*38c0*/  FMUL.FTZ R4, R61, R149 ;  /* 0x000000953d047220 */ /* 0x000fe20000410000 */
[----:B------:R-:W-:Y:S01]  /*38d0*/  MUFU.EX2 R66, R66 ;  /* 0x0000004200427308 */ /* 0x000fe20000000800 */
[----:B------:R-:W-:Y:S01]  /*38e0*/  FMUL.RZ R45, R45, 0.15915493667125701904 ;  /* 0x3e22f9832d2d7820 */ /* 0x000fe2000040c000 */
[----:B------:R1:W-:Y:S01]  /*38f0*/  STS.128 [R139.X16+0xe00], R24 ;  /* 0x000e00188b007388 */ /* 0x0003e2000000cc00 */
[----:B------:R-:W-:-:S02]  /*3900*/  FMUL.RZ R6, R4, 0.15915493667125701904 ;  /* 0x3e22f98304067820 */ /* 0x000fc4000040c000 */
[C---:B0-----:R-:W-:Y:S02]  /*3910*/  FMUL.FTZ R21, R63.reuse, R151 ;  /* 0x000000973f157220 */ /* 0x041fe40000410000 */
[----:B-1----:R-:W-:Y:S01]  /*3920*/  FMUL.FTZ R25, R63, R150 ;  /* 0x000000963f197220 */ /* 0x002fe20000410000 */
[----:B------:R-:W-:Y:S08]  /*3930*/  MUFU.COS R20, R45 ;  /* 0x0000002d00147308 */ /* 0x000ff00000000000 */
[----:B------:R-:W0:Y:S08]  /*3940*/  MUFU.EX2 R21, R21 ;  /* 0x0000001500157308 */ /* 0x000e300000000800 */
[----:B------:R-:W1:Y:S08]  /*3950*/  MUFU.SIN R48, R45 ;  /* 0x0000002d00307308 */ /* 0x000e700000000400 */
[----:B------:R-:W-:Y:S08]  /*3960*/  MUFU.COS R23, R5 ;  /* 0x0000000500177308 */ /* 0x000ff00000000000 */
[----:B------:R-:W2:Y:S08]  /*3970*/  MUFU.EX2 R25, R25 ;  /* 0x0000001900197308 */ /* 0x000eb00000000800 */
[----:B------:R-:W3:Y:S08]  /*3980*/  MUFU.SIN R24, R6 ;  /* 0x0000000600187308 */ /* 0x000ef00000000400 */
[----:B------:R-:W4:Y:S01]  /*3990*/  MUFU.COS R74, R6 ;  /* 0x00000006004a7308 */ /* 0x000f220000000000 */
[----:B0-----:R-:W-:-:S02]  /*39a0*/  FMUL.FTZ R19, R21, R20 ;  /* 0x0000001415137220 */ /* 0x001fc40000410000 */
[----:B-1----:R-:W-:Y:S02]  /*39b0*/  FMUL.FTZ R20, R21, R48 ;  /* 0x0000003015147220 */ /* 0x002fe40000410000 */
[----:B--2---:R-:W-:Y:S02]  /*39c0*/  FMUL.FTZ R21, R25, R23 ;  /* 0x0000001719157220 */ /* 0x004fe40000410000 */
[C---:B---3--:R-:W-:Y:S02]  /*39d0*/  FMUL.FTZ R24, R75.reuse, R24 ;  /* 0x000000184b187220 */ /* 0x048fe40000410000 */
[----:B----4-:R-:W-:Y:S02]  /*39e0*/  FMUL.FTZ R23, R75, R74 ;  /* 0x0000004a4b177220 */ /* 0x010fe40000410000 */
[----:B------:R-:W2:Y:S01]  /*39f0*/  LDL R75, [R1+0x10] ;  /* 0x00001000014b7983 */ /* 0x000ea20000100800 */
[----:B------:R-:W-:-:S04]  /*3a00*/  FMUL.FTZ R4, R61, R148 ;  /* 0x000000943d047220 */ /* 0x000fc80000410000 */
[----:B------:R-:W-:Y:S02]  /*3a10*/  FMUL.RZ R12, R4, 0.15915493667125701904 ;  /* 0x3e22f983040c7820 */ /* 0x000fe4000040c000 */
[----:B------:R-:W-:Y:S01]  /*3a20*/  FMUL.FTZ R4, R61, R147 ;  /* 0x000000933d047220 */ /* 0x000fe20000410000 */
[----:B------:R0:W-:Y:S01]  /*3a30*/  MUFU.SIN R22, R5 ;  /* 0x0000000500167308 */ /* 0x0001e20000000400 */
[----:B------:R-:W-:Y:S02]  /*3a40*/  FMUL.FTZ R3, R63, R154 ;  /* 0x0000009a3f037220 */ /* 0x000fe40000410000 */
[C---:B------:R-:W-:Y:S02]  /*3a50*/  FMUL.FTZ R57, R61.reuse, R152 ;  /* 0x000000983d397220 */ /* 0x040fe40000410000 */
[----:B0-----:R-:W-:Y:S02]  /*3a60*/  FMUL.RZ R5, R4, 0.15915493667125701904 ;  /* 0x3e22f98304057820 */ /* 0x001fe4000040c000 */
[----:B------:R-:W-:Y:S01]  /*3a70*/  FMUL.FTZ R4, R61, R146 ;  /* 0x000000923d047220 */ /* 0x000fe20000410000 */
[----:B------:R-:W0:Y:S01]  /*3a80*/  MUFU.EX2 R3, R3 ;  /* 0x0000000300037308 */ /* 0x000e220000000800 */
[----:B------:R-:W-:-:S02]  /*3a90*/  FMUL.FTZ R51, R63, R152 ;  /* 0x000000983f337220 */ /* 0x000fc40000410000 */
[----:B------:R-:W-:Y:S02]  /*3aa0*/  FMUL.RZ R6, R4, 0.15915493667125701904 ;  /* 0x3e22f98304067820 */ /* 0x000fe4000040c000 */
[----:B------:R-:W-:Y:S02]  /*3ab0*/  FMUL.FTZ R4, R61, R145 ;  /* 0x000000913d047220 */ /* 0x000fe40000410000 */
[----:B------:R-:W-:Y:S01]  /*3ac0*/  FMUL.FTZ R69, R63, R153 ;  /* 0x000000993f457220 */ /* 0x000fe20000410000 */
[----:B------:R-:W-:Y:S01]  /*3ad0*/  MUFU.SIN R26, R12 ;  /* 0x0000000c001a7308 */ /* 0x000fe20000000400 */
[----:B------:R-:W-:-:S07]  /*3ae0*/  FMUL.RZ R46, R57, 0.15915493667125701904 ;  /* 0x3e22f983392e7820 */ /* 0x000fce000040c000 */
[----:B------:R1:W-:Y:S01]  /*3af0*/  MUFU.COS R50, R12 ;  /* 0x0000000c00327308 */ /* 0x0003e20000000000 */
[----:B------:R-:W-:Y:S02]  /*3b00*/  FMUL.FTZ R27, R63, R148 ;  /* 0x000000943f1b7220 */ /* 0x000fe40000410000 */
[----:B------:R-:W-:Y:S02]  /*3b10*/  IMAD R73, R98, 0x7, R73 ;  /* 0x0000000762497824 */ /* 0x000fe400078e0249 */
[----:B-1----:R-:W-:Y:S02]  /*3b20*/  FMUL.RZ R12, R4, 0.15915493667125701904 ;  /* 0x3e22f983040c7820 */ /* 0x002fe4000040c000 */
[----:B------:R-:W-:Y:S01]  /*3b30*/  FMUL.FTZ R4, R61, R144 ;  /* 0x000000903d047220 */ /* 0x000fe20000410000 */
[----:B------:R-:W-:Y:S03]  /*3b40*/  MUFU.SIN R44, R46 ;  /* 0x0000002e002c7308 */ /* 0x000fe60000000400 */
[----:B------:R-:W-:-:S05]  /*3b50*/  FMUL.RZ R13, R4, 0.15915493667125701904 ;  /* 0x3e22f983040d7820 */ /* 0x000fca000040c000 */
[----:B------:R-:W1:Y:S01]  /*3b60*/  MUFU.EX2 R51, R51 ;  /* 0x0000003300337308 */ /* 0x000e620000000800 */
[----:B------:R-:W-:-:S07]  /*3b70*/  LEA R88, R98, R71, 0x3 ;  /* 0x0000004762587211 */ /* 0x000fce00078e18ff */
[----:B------:R-:W3:Y:S01]  /*3b80*/  MUFU.EX2 R69, R69 ;  /* 0x0000004500457308 */ /* 0x000ee20000000800 */
[----:B0-----:R-:W-:-:S07]  /*3b90*/  FMUL.FTZ R14, R3, R2 ;  /* 0x00000002030e7220 */ /* 0x001fce0000410000 */
[----:B------:R-:W-:Y:S01]  /*3ba0*/  MUFU.SIN R4, R13 ;  /* 0x0000000d00047308 */ /* 0x000fe20000000400 */
[----:B------:R-:W-:-:S07]  /*3bb0*/  FMUL.FTZ R11, R66, R11 ;  /* 0x0000000b420b7220 */ /* 0x000fce0000410000 */
[----:B------:R0:W-:Y:S01]  /*3bc0*/  MUFU.COS R68, R13 ;  /* 0x0000000d00447308 */ /* 0x0001e20000000000 */
[----:B------:R-:W-:-:S07]  /*3bd0*/  IADD3 R131, R73, 0x1, RZ ;  /* 0x0000000149837810 */ /* 0x000fce0007ffe0ff */
[----:B------:R-:W-:Y:S01]  /*3be0*/  MUFU.SIN R94, R6 ;  /* 0x00000006005e7308 */ /* 0x000fe20000000400 */
[----:B0-----:R-:W-:-:S07]  /*3bf0*/  IADD3 R13, R73, 0x5, RZ ;  /* 0x00000005490d7810 */ /* 0x001fce0007ffe0ff */
[----:B------:R0:W-:Y:S01]  /*3c00*/  MUFU.COS R72, R6 ;  /* 0x0000000600487308 */ /* 0x0001e20000000000 */
[----:B------:R-:W-:Y:S01]  /*3c10*/  LEA.HI.SX32 R90, R13, R88, 0x1b ;  /* 0x000000580d5a7211 */ /* 0x000fe200078fdaff */
[----:B------:R-:W-:-:S06]  /*3c20*/  FMUL.FTZ R13, R3, R8 ;  /* 0x00000008030d7220 */ /* 0x000fcc0000410000 */
[----:B------:R-:W4:Y:S01]  /*3c30*/  MUFU.EX2 R27, R27 ;  /* 0x0000001b001b7308 */ /* 0x000f220000000800 */
[----:B0-----:R-:W-:Y:S01]  /*3c40*/  FMUL.FTZ R6, R61, R143 ;  /* 0x0000008f3d067220 */ /* 0x001fe20000410000 */
[----:B------:R-:W-:-:S06]  /*3c50*/  IADD3 R127, R73, 0x2, RZ ;  /* 0x00000002497f7810 */ /* 0x000fcc0007ffe0ff */
[----:B------:R-:W-:Y:S01]  /*3c60*/  MUFU.SIN R96, R12 ;  /* 0x0000000c00607308 */ /* 0x000fe20000000400 */
[----:B------:R-:W-:Y:S01]  /*3c70*/  FMUL.RZ R16, R6, 0.15915493667125701904 ;  /* 0x3e22f98306107820 */ /* 0x000fe2000040c000 */
[----:B------:R-:W-:-:S06]  /*3c80*/  IADD3 R123, R73, 0x3, RZ ;  /* 0x00000003497b7810 */ /* 0x000fcc0007ffe0ff */
[----:B------:R0:W-:Y:S01]  /*3c90*/  MUFU.COS R70, R12 ;  /* 0x0000000c00467308 */ /* 0x0001e20000000000 */
[C---:B------:R-:W-:Y:S02]  /*3ca0*/  IADD3 R91, R73.reuse, 0x4, RZ ;  /* 0x00000004495b7810 */ /* 0x040fe40007ffe0ff */
[----:B------:R-:W-:Y:S01]  /*3cb0*/  IADD3 R89, R73, 0x6, RZ ;  /* 0x0000000649597810 */ /* 0x000fe20007ffe0ff */
[----:B0-----:R-:W-:-:S04]  /*3cc0*/  FMUL.FTZ R12, R66, R9 ;  /* 0x00000009420c7220 */ /* 0x001fc80000410000 */
[----:B------:R-:W0:Y:S01]  /*3cd0*/  MUFU.COS R49, R46 ;  /* 0x0000002e00317308 */ /* 0x000e220000000000 */
[----:B------:R-:W-:Y:S02]  /*3ce0*/  FMUL.FTZ R9, R61, R142 ;  /* 0x0000008e3d097220 */ /* 0x000fe40000410000 */
[----:B------:R-:W-:Y:S01]  /*3cf0*/  FMUL.FTZ R8, R12, R14 ;  /* 0x0000000e0c087220 */ /* 0x000fe20000410000 */
[----:B------:R-:W-:Y:S01]  /*3d00*/  IADD3 R15, R73, 0x7, RZ ;  /* 0x00000007490f7810 */ /* 0x000fe20007ffe0ff */
[----:B------:R-:W-:Y:S02]  /*3d10*/  FMUL.RZ R77, R9, 0.15915493667125701904 ;  /* 0x3e22f983094d7820 */ /* 0x000fe4000040c000 */
[----:B-1----:R-:W-:Y:S01]  /*3d20*/  FMUL.FTZ R18, R51, R44 ;  /* 0x0000002c33127220 */ /* 0x002fe20000410000 */
[----:B------:R-:W-:Y:S01]  /*3d30*/  MUFU.SIN R6, R16 ;  /* 0x0000001000067308 */ /* 0x000fe20000000400 */
[----:B------:R-:W-:Y:S01]  /*3d40*/  FMUL.FTZ R9, R11, R14 ;  /* 0x0000000e0b097220 */ /* 0x000fe20000410000 */
[-C--:B------:R-:W-:Y:S01]  /*3d50*/  LEA.HI.SX32 R131, R131, R88.reuse, 0x1b ;  /* 0x0000005883837211 */ /* 0x080fe200078fdaff */
[----:B------:R-:W-:Y:S01]  /*3d60*/  FFMA.FTZ R44, R11, R13, -R8 ;  /* 0x0000000d0b2c7223 */ /* 0x000fe20000010808 */
[-C--:B------:R-:W-:Y:S01]  /*3d70*/  LEA.HI.SX32 R127, R127, R88.reuse, 0x1b ;  /* 0x000000587f7f7211 */ /* 0x080fe200078fdaff */
[----:B------:R-:W-:Y:S01]  /*3d80*/  FMUL.FTZ R45, R63, R145 ;  /* 0x000000913f2d7220 */ /* 0x000fe20000410000 */
[----:B------:R-:W-:-:S02]  /*3d90*/  LEA.HI.SX32 R123, R123, R88, 0x1b ;  /* 0x000000587b7b7211 */ /* 0x000fc400078fdaff */
[----:B------:R3:W-:Y:S01]  /*3da0*/  MUFU.COS R71, R16 ;  /* 0x0000001000477308 */ /* 0x0007e20000000000 */
[-C--:B------:R-:W-:Y:S02]  /*3db0*/  LEA.HI.SX32 R91, R91, R88.reuse, 0x1b ;  /* 0x000000585b5b7211 */ /* 0x080fe400078fdaff */
[-C--:B------:R-:W-:Y:S01]  /*3dc0*/  LEA.HI.SX32 R89, R89, R88.reuse, 0x1b ;  /* 0x0000005859597211 */ /* 0x080fe200078fdaff */
[----:B------:R-:W-:Y:S01]  /*3dd0*/  FMUL.FTZ R7, R63, R147 ;  /* 0x000000933f077220 */ /* 0x000fe20000410000 */
[----:B------:R-:W-:Y:S01]  /*3de0*/  LEA.HI.SX32 R88, R15, R88, 0x1b ;  /* 0x000000580f587211 */ /* 0x000fe200078fdaff */
[----:B------:R-:W-:Y:S02]  /*3df0*/  FMUL.FTZ R47, R63, R146 ;  /* 0x000000923f2f7220 */ /* 0x000fe40000410000 */
[C---:B---3--:R-:W-:Y:S02]  /*3e00*/  FMUL.FTZ R16, R69.reuse, R0 ;  /* 0x0000000045107220 */ /* 0x048fe40000410000 */
[----:B------:R-:W-:-:S02]  /*3e10*/  FMUL.FTZ R15, R69, R67 ;  /* 0x00000043450f7220 */ /* 0x000fc40000410000 */
[----:B------:R-:W-:Y:S02]  /*3e20*/  FFMA.FTZ R67, R12, R13, R9 ;  /* 0x0000000d0c437223 */ /* 0x000fe40000010009 */
[C---:B------:R-:W-:Y:S01]  /*3e30*/  FMUL.FTZ R74, R16.reuse, R44 ;  /* 0x0000002c104a7220 */ /* 0x040fe20000410000 */
[----:B------:R-:W1:Y:S01]  /*3e40*/  MUFU.EX2 R45, R45 ;  /* 0x0000002d002d7308 */ /* 0x000e620000000800 */
[----:B------:R-:W-:Y:S02]  /*3e50*/  FMUL.FTZ R22, R25, R22 ;  /* 0x0000001619167220 */ /* 0x000fe40000410000 */
[C---:B----4-:R-:W-:Y:S02]  /*3e60*/  FMUL.FTZ R25, R27.reuse, R50 ;  /* 0x000000321b197220 */ /* 0x050fe40000410000 */
[----:B------:R-:W-:Y:S02]  /*3e70*/  FMUL.FTZ R26, R27, R26 ;  /* 0x0000001a1b1a7220 */ /* 0x000fe40000410000 */
[----:B------:R-:W-:Y:S01]  /*3e80*/  FMUL.FTZ R9, R61, R141 ;  /* 0x0000008d3d097220 */ /* 0x000fe20000410000 */
[----:B------:R-:W-:Y:S01]  /*3e90*/  MUFU.COS R46, R5 ;  /* 0x00000005002e7308 */ /* 0x000fe20000000000 */
[----:B------:R-:W-:-:S02]  /*3ea0*/  FMUL.FTZ R27, R16, R67 ;  /* 0x00000043101b7220 */ /* 0x000fc40000410000 */
[----:B------:R-:W-:Y:S01]  /*3eb0*/  FFMA.FTZ R74, R15, R67, R74 ;  /* 0x000000430f4a7223 */ /* 0x000fe2000001004a */
[----:B------:R-:W-:Y:S01]  /*3ec0*/  LEA.HI.SX32 R134, R73, R73, 0x1b ;  /* 0x0000004949867211 */ /* 0x000fe200078fdaff */
[----:B------:R-:W-:-:S03]  /*3ed0*/  FMUL.RZ R73, R9, 0.15915493667125701904 ;  /* 0x3e22f98309497820 */ /* 0x000fc6000040c000 */
[----:B------:R-:W3:Y:S01]  /*3ee0*/  MUFU.EX2 R7, R7 ;  /* 0x0000000700077308 */ /* 0x000ee20000000800 */
[----:B0-----:R-:W-:Y:S01]  /*3ef0*/  FMUL.FTZ R17, R51, R49 ;  /* 0x0000003133117220 */ /* 0x001fe20000410000 */
[----:B------:R-:W-:-:S06]  /*3f00*/  NOP ;  /* 0x0000000000007918 */ /* 0x000fcc0000000000 */
[----:B------:R-:W0:Y:S01]  /*3f10*/  MUFU.EX2 R47, R47 ;  /* 0x0000002f002f7308 */ /* 0x000e220000000800 */
[----:B------:R-:W-:Y:S01]  /*3f20*/  FFMA.FTZ R44, R15, R44, -R27 ;  /* 0x0000002c0f2c7223 */ /* 0x000fe2000001081b */
[----:B------:R-:W-:Y:S01]  /*3f30*/  ULEA UR23, UP0, UR16, UR11, 0x2 ;  /* 0x0000000b10177291 */ /* 0x000fe2000f80103f */
[C---:B------:R-:W-:Y:S01]  /*3f40*/  FMUL.FTZ R9, R18.reuse, R74 ;  /* 0x0000004a12097220 */ /* 0x040fe20000410000 */
[----:B------:R-:W-:Y:S01]  /*3f50*/  UIADD3 UR17, UR17, UR22, URZ ;  /* 0x0000001611117290 */ /* 0x000fe2000fffe03f */
[-C--:B------:R-:W-:Y:S01]  /*3f60*/  FMUL.FTZ R69, R18, R44.reuse ;  /* 0x0000002c12457220 */ /* 0x080fe20000410000 */
[----:B------:R-:W-:Y:S01]  /*3f70*/  LDS.128 R48, [R134.X16] ;  /* 0x0000000086307984 */ /* 0x000fe2000000cc00 */
[----:B------:R-:W-:Y:S02]  /*3f80*/  FFMA.FTZ R9, R17, R44, -R9 ;  /* 0x0000002c11097223 */ /* 0x000fe40000010809 */
[----:B------:R-:W-:Y:S02]  /*3f90*/  FMUL.FTZ R8, R63, R141 ;  /* 0x0000008d3f087220 */ /* 0x000fe40000410000 */
[----:B------:R-:W-:-:S02]  /*3fa0*/  FFMA.FTZ R69, R17, R74, R69 ;  /* 0x0000004a11457223 */ /* 0x000fc40000010045 */
[C---:B------:R-:W-:Y:S01]  /*3fb0*/  FMUL.FTZ R44, R20.reuse, R9 ;  /* 0x00000009142c7220 */ /* 0x040fe20000410000 */
[----:B------:R4:W-:Y:S01]  /*3fc0*/  MUFU.EX2 R67, R8 ;  /* 0x0000000800437308 */ /* 0x0009e20000000800 */
[----:B-1----:R-:W-:Y:S02]  /*3fd0*/  FMUL.FTZ R95, R45, R70 ;  /* 0x000000462d5f7220 */ /* 0x002fe40000410000 */
[----:B---3--:R-:W-:Y:S02]  /*3fe0*/  FMUL.FTZ R27, R7, R46 ;  /* 0x0000002e071b7220 */ /* 0x008fe40000410000 */
[C---:B0-----:R-:W-:Y:S02]  /*3ff0*/  FMUL.FTZ R93, R47.reuse, R72 ;  /* 0x000000482f5d7220 */ /* 0x041fe40000410000 */
[----:B------:R-:W-:Y:S01]  /*4000*/  FMUL.FTZ R94, R47, R94 ;  /* 0x0000005e2f5e7220 */ /* 0x000fe20000410000 */
[----:B------:R-:W-:Y:S01]  /*4010*/  MUFU.COS R74, R73 ;  /* 0x00000049004a7308 */ /* 0x000fe20000000000 */
[----:B----4-:R-:W-:-:S02]  /*4020*/  FMUL.FTZ R8, R20, R69 ;  /* 0x0000004514087220 */ /* 0x010fc40000410000 */
[----:B------:R-:W-:Y:S02]  /*4030*/  FMUL.FTZ R96, R45, R96 ;  /* 0x000000602d607220 */ /* 0x000fe40000410000 */
[----:B------:R-:W-:Y:S02]  /*4040*/  FFMA.FTZ R69, R19, R69, R44 ;  /* 0x0000004513457223 */ /* 0x000fe4000001002c */
[----:B------:R-:W2:Y:S01]  /*4050*/  LDS.128 R44, [R131.X16+0x10] ;  /* 0x00001000832c7984 */ /* 0x000ea2000000cc00 */
[----:B------:R0:W-:Y:S03]  /*4060*/  MUFU.SIN R70, R73 ;  /* 0x0000004900467308 */ /* 0x0001e60000000400 */
[----:B0-----:R-:W3:Y:S05]  /*4070*/  LDL R73, [R1+0xc] ;  /* 0x00000c0001497983 */ /* 0x001eea0000100800 */
[----:B------:R-:W-:Y:S08]  /*4080*/  MUFU.SIN R0, R77 ;  /* 0x0000004d00007308 */ /* 0x000ff00000000400 */
[----:B------:R0:W-:Y:S02]  /*4090*/  MUFU.COS R2, R77 ;  /* 0x0000004d00027308 */ /* 0x0001e40000000000 */
[----:B0-----:R-:W4:Y:S01]  /*40a0*/  LDL R77, [R1+0x8] ;  /* 0x00000800014d7983 */ /* 0x001f220000100800 */
[----:B------:R-:W-:-:S05]  /*40b0*/  FMUL.FTZ R76, R63, R143 ;  /* 0x0000008f3f4c7220 */ /* 0x000fca0000410000 */
[----:B------:R0:W-:Y:S02]  /*40c0*/  MUFU.EX2 R66, R76 ;  /* 0x0000004c00427308 */ /* 0x0001e40000000800 */
[----:B0-----:R-:W5:Y:S01]  /*40d0*/  LDL R76, [R1+0x4] ;  /* 0x00000400014c7983 */ /* 0x001f620000100800 */
[----:B------:R-:W-:Y:S01]  /*40e0*/  ULEA.HI.X UR16, UR16, UR15, UR17, 0x2, UP0 ;  /* 0x0000000f10107291 */ /* 0x000fe200080f1411 */
[----:B------:R-:W-:-:S05]  /*40f0*/  MOV R64, UR23 ;  /* 0x0000001700407c02 */ /* 0x000fca0008000f00 */
[----:B------:R-:W-:-:S05]  /*4100*/  MOV R65, UR16 ;  /* 0x0000001000417c02 */ /* 0x000fca0008000f00 */
[----:B------:R-:W-:-:S05]  /*4110*/  IMAD.WIDE R64, R59, 0x10, R64 ;  /* 0x000000103b407825 */ /* 0x000fca00078e0240 */
[----:B------:R-:W5:Y:S04]  /*4120*/  LDG.E.128 R52, [R64.64] ;  /* 0x0000001240347981 */ /* 0x000f68000c1e1d00 */
[----:B------:R-:W5:Y:S01]  /*4130*/  LDG.E.128 R56, [R64.64+0x200] ;  /* 0x0002001240387981 */ /* 0x000f62000c1e1d00 */
[C---:B--2---:R-:W-:Y:S02]  /*4140*/  FMUL.FTZ R128, R75.reuse, R46 ;  /* 0x0000002e4b807220 */ /* 0x044fe40000410000 */
[----:B------:R-:W-:Y:S02]  /*4150*/  FMUL.FTZ R126, R75, R47 ;  /* 0x0000002f4b7e7220 */ /* 0x000fe40000410000 */
[----:B------:R-:W2:Y:S01]  /*4160*/  LDL R75, [R1] ;  /* 0x00000000014b7983 */ /* 0x000ea20000100800 */
[----:B------:R0:W-:Y:S01]  /*4170*/  MUFU.SIN R92, R5 ;  /* 0x00000005005c7308 */ /* 0x0001e20000000400 */
[----:B------:R-:W-:-:S02]  /*4180*/  FMUL.FTZ R3, R63, R142 ;  /* 0x0000008e3f037220 */ /* 0x000fc40000410000 */
[----:B0-----:R-:W-:-:S06]  /*4190*/  FMUL.FTZ R5, R63, R144 ;  /* 0x000000903f057220 */ /* 0x001fcc0000410000 */
[----:B------:R-:W0:Y:S01]  /*41a0*/  MUFU.EX2 R5, R5 ;  /* 0x0000000500057308 */ /* 0x000e220000000800 */
[----:B------:R-:W-:-:S07]  /*41b0*/  FFMA.FTZ R72, R19, R9, -R8 ;  /* 0x0000000913487223 */ /* 0x000fce0000010808 */
[----:B------:R-:W1:Y:S01]  /*41c0*/  MUFU.EX2 R3, R3 ;  /* 0x0000000300037308 */ /* 0x000e620000000800 */
[C---:B0-----:R-:W-:Y:S02]  /*41d0*/  FMUL.FTZ R9, R5.reuse, R68 ;  /* 0x0000004405097220 */ /* 0x041fe40000410000 */
[----:B------:R-:W-:Y:S02]  /*41e0*/  FMUL.FTZ R8, R5, R4 ;  /* 0x0000000405087220 */ /* 0x000fe40000410000 */
[CC--:B------:R-:W-:Y:S02]  /*41f0*/  FMUL.FTZ R68, R22.reuse, R72.reuse ;  /* 0x0000004816447220 */ /* 0x0c0fe40000410000 */
[-C--:B------:R-:W-:Y:S02]  /*4200*/  FMUL.FTZ R4, R22, R69.reuse ;  /* 0x0000004516047220 */ /* 0x080fe40000410000 */
[C---:B------:R-:W-:Y:S02]  /*4210*/  FFMA.FTZ R68, R21.reuse, R69, R68 ;  /* 0x0000004515447223 */ /* 0x040fe40000010044 */
[----:B------:R-:W-:-:S02]  /*4220*/  FFMA.FTZ R72, R21, R72, -R4 ;  /* 0x0000004815487223 */ /* 0x000fc40000010804 */
[----:B------:R-:W-:Y:S02]  /*4230*/  FMUL.FTZ R92, R7, R92 ;  /* 0x0000005c075c7220 */ /* 0x000fe40000410000 */
[----:B-1----:R-:W-:Y:S02]  /*4240*/  FMUL.FTZ R4, R3, R0 ;  /* 0x0000000003047220 */ /* 0x002fe40000410000 */
        /* <DEDUP_REMOVED lines=8> */
[----:B------:R-:W-:Y:S01]  /*42d0*/  FMUL.FTZ R133, R79, R50 ;  /* 0x000000324f857220 */ /* 0x000fe20000410000 */
[----:B------:R-:W-:Y:S01]  /*42e0*/  LDS.128 R80, [R88.X16+0x70] ;  /* 0x0000700058507984 */ /* 0x000fe2000000cc00 */
        /* <DEDUP_REMOVED lines=20> */
[C---:B------:R-:W-:Y:S02]  /*4430*/  FMUL.FTZ R130, R78.reuse, R45 ;  /* 0x0000002d4e827220 */ /* 0x040fe40000410000 */
[----:B------:R-:W-:Y:S02]  /*4440*/  FMUL.FTZ R129, R78, R44 ;  /* 0x0000002c4e817220 */ /* 0x000fe40000410000 */
[-C--:B------:R-:W-:Y:S02]  /*4450*/  FMUL.FTZ R74, R92, R72.reuse ;  /* 0x000000485c4a7220 */ /* 0x080fe40000410000 */
[----:B------:R-:W-:Y:S02]  /*4460*/  FFMA.FTZ R71, R27, R72, R71 ;  /* 0x000000481b477223 */ /* 0x000fe40000010047 */
[----:B------:R-:W-:Y:S02]  /*4470*/  FADD.FTZ R67, R130, R67 ;  /* 0x0000004382437221 */ /* 0x000fe40000010000 */
[----:B------:R-:W-:-:S02]  /*4480*/  FADD.FTZ R68, R129, R68 ;  /* 0x0000004481447221 */ /* 0x000fc40000010000 */
[----:B------:R-:W-:Y:S02]  /*4490*/  FFMA.FTZ R74, R27, R69, -R74 ;  /* 0x000000451b4a7223 */ /* 0x000fe4000001084a */
[----:B------:R-:W-:Y:S02]  /*44a0*/  FMUL.FTZ R45, R94, R71 ;  /* 0x000000475e2d7220 */ /* 0x000fe40000410000 */
[C---:B------:R-:W-:Y:S02]  /*44b0*/  FMUL.FTZ R44, R18.reuse, R67 ;  /* 0x00000043122c7220 */ /* 0x040fe40000410000 */
[----:B------:R-:W-:Y:S02]  /*44c0*/  FMUL.FTZ R46, R18, R68 ;  /* 0x00000044122e7220 */ /* 0x000fe40000410000 */
[-C--:B------:R-:W-:Y:S02]  /*44d0*/  FMUL.FTZ R66, R94, R74.reuse ;  /* 0x0000004a5e427220 */ /* 0x080fe40000410000 */
[----:B------:R-:W-:-:S02]  /*44e0*/  FFMA.FTZ R74, R93, R74, -R45 ;  /* 0x0000004a5d4a7223 */ /* 0x000fc4000001082d */
[C---:B------:R-:W-:Y:S02]  /*44f0*/  FFMA.FTZ R67, R17.reuse, R67, R46 ;  /* 0x0000004311437223 */ /* 0x040fe4000001002e */
[----:B------:R-:W-:Y:S02]  /*4500*/  FFMA.FTZ R69, R17, R68, -R44 ;  /* 0x0000004411457223 */ /* 0x000fe4000001082c */
[----:B------:R-:W5:Y:S01]  /*4510*/  LDS.128 R44, [R123.X16+0x30] ;  /* 0x000030007b2c7984 */ /* 0x000f62000000cc00 */
[----:B------:R-:W-:Y:S02]  /*4520*/  FFMA.FTZ R66, R93, R71, R66 ;  /* 0x000000475d427223 */ /* 0x000fe40000010042 */
[----:B------:R-:W-:Y:S02]  /*4530*/  FMUL.FTZ R70, R96, R74 ;  /* 0x0000004a60467220 */ /* 0x000fe40000410000 */
[----:B------:R-:W-:Y:S02]  /*4540*/  FADD.FTZ R67, R126, R67 ;  /* 0x000000437e437221 */ /* 0x000fe40000010000 */
[----:B------:R-:W-:-:S02]  /*4550*/  FMUL.FTZ R68, R96, R66 ;  /* 0x0000004260447220 */ /* 0x000fc40000410000 */
[C---:B------:R-:W-:Y:S02]  /*4560*/  FFMA.FTZ R70, R95.reuse, R66, R70 ;  /* 0x000000425f467223 */ /* 0x040fe40000010046 */
[----:B------:R-:W-:Y:S02]  /*4570*/  FADD.FTZ R69, R128, R69 ;  /* 0x0000004580457221 */ /* 0x000fe40000010000 */
[C---:B------:R-:W-:Y:S02]  /*4580*/  FMUL.FTZ R66, R20.reuse, R67 ;  /* 0x0000004314427220 */ /* 0x040fe40000410000 */
[----:B------:R-:W-:Y:S02]  /*4590*/  FFMA.FTZ R74, R95, R74, -R68 ;  /* 0x0000004a5f4a7223 */ /* 0x000fe40000010844 */
[-C--:B------:R-:W-:Y:S02]  /*45a0*/  FFMA.FTZ R66, R19, R69.reuse, -R66 ;  /* 0x0000004513427223 */ /* 0x080fe40000010842 */
[----:B------:R-:W-:-:S04]  /*45b0*/  FMUL.FTZ R68, R20, R69 ;  /* 0x0000004514447220 */ /* 0x000fc80000410000 */
[----:B------:R-:W-:Y:S02]  /*45c0*/  FFMA.FTZ R67, R19, R67, R68 ;  /* 0x0000004313437223 */ /* 0x000fe40000010044 */
[C---:B------:R-:W-:Y:S02]  /*45d0*/  FMUL.FTZ R71, R8.reuse, R70 ;  /* 0x0000004608477220 */ /* 0x040fe40000410000 */
[-C--:B------:R-:W-:Y:S02]  /*45e0*/  FMUL.FTZ R72, R8, R74.reuse ;  /* 0x0000004a08487220 */ /* 0x080fe40000410000 */
[C---:B------:R-:W-:Y:S02]  /*45f0*/  FFMA.FTZ R74, R9.reuse, R74, -R71 ;  /* 0x0000004a094a7223 */ /* 0x040fe40000010847 */
[----:B------:R-:W-:Y:S02]  /*4600*/  FFMA.FTZ R72, R9, R70, R72 ;  /* 0x0000004609487223 */ /* 0x000fe40000010048 */
[----:B------:R-:W-:-:S02]  /*4610*/  FMUL.FTZ R61, R61, R156 ;  /* 0x0000009c3d3d7220 */ /* 0x000fc40000410000 */
[----:B------:R-:W-:Y:S02]  /*4620*/  FMUL.FTZ R103, R63, R156 ;  /* 0x0000009c3f677220 */ /* 0x000fe40000410000 */
[----:B------:R-:W-:-:S04]  /*4630*/  FMUL.FTZ R63, R6, R74 ;  /* 0x0000004a063f7220 */ /* 0x000fc80000410000 */
[----:B------:R-:W-:Y:S01]  /*4640*/  FFMA.FTZ R63, R7, R72, R63 ;  /* 0x00000048073f7223 */ /* 0x000fe2000001003f */
[----:B------:R-:W-:Y:S01]  /*4650*/  MUFU.EX2 R103, R103 ;  /* 0x0000006700677308 */ /* 0x000fe20000000800 */
[C---:B---3--:R-:W-:Y:S02]  /*4660*/  FMUL.FTZ R125, R73.reuse, R48 ;  /* 0x00000030497d7220 */ /* 0x048fe40000410000 */
[----:B------:R-:W-:Y:S02]  /*4670*/  FMUL.FTZ R124, R73, R49 ;  /* 0x00000031497c7220 */ /* 0x000fe40000410000 */
[----:B------:R-:W-:Y:S02]  /*4680*/  FADD.FTZ R66, R125, R66 ;  /* 0x000000427d427221 */ /* 0x000fe40000010000 */
[----:B------:R-:W-:Y:S02]  /*4690*/  FADD.FTZ R67, R124, R67 ;  /* 0x000000437c437221 */ /* 0x000fe40000010000 */
[----:B------:R-:W-:-:S02]  /*46a0*/  FMUL.FTZ R68, R22, R66 ;  /* 0x0000004216447220 */ /* 0x000fc40000410000 */
[-C--:B------:R-:W-:Y:S02]  /*46b0*/  FMUL.FTZ R48, R22, R67.reuse ;  /* 0x0000004316307220 */ /* 0x080fe40000410000 */
[----:B----4-:R-:W-:Y:S02]  /*46c0*/  FMUL.FTZ R108, R77, R50 ;  /* 0x000000324d6c7220 */ /* 0x010fe40000410000 */
[----:B------:R-:W-:Y:S02]  /*46d0*/  FFMA.FTZ R50, R21, R67, R68 ;  /* 0x0000004315327223 */ /* 0x000fe40000010044 */
[----:B------:R-:W0:Y:S01]  /*46e0*/  LDS.128 R68, [R91.X16+0x40] ;  /* 0x000040005b447984 */ /* 0x000e22000000cc00 */
[----:B------:R-:W-:Y:S02]  /*46f0*/  FMUL.FTZ R99, R77, R51 ;  /* 0x000000334d637220 */ /* 0x000fe40000410000 */
[----:B------:R-:W-:Y:S02]  /*4700*/  FFMA.FTZ R49, R21, R66, -R48 ;  /* 0x0000004215317223 */ /* 0x000fe40000010830 */
[----:B------:R-:W-:-:S02]  /*4710*/  FADD.FTZ R50, R99, R50 ;  /* 0x0000003263327221 */ /* 0x000fc40000010000 */
[----:B------:R-:W-:Y:S02]  /*4720*/  FADD.FTZ R49, R108, R49 ;  /* 0x000000316c317221 */ /* 0x000fe40000010000 */
[----:B------:R-:W-:Y:S02]  /*4730*/  FMUL.RZ R73, R61, 0.15915493667125701904 ;  /* 0x3e22f9833d497820 */ /* 0x000fe4000040c000 */
[----:B------:R-:W-:Y:S02]  /*4740*/  FMUL.FTZ R61, R6, R72 ;  /* 0x00000048063d7220 */ /* 0x000fe40000410000 */
[C---:B------:R-:W-:Y:S02]  /*4750*/  FMUL.FTZ R48, R24.reuse, R50 ;  /* 0x0000003218307220 */ /* 0x040fe40000410000 */
[-C--:B------:R-:W-:Y:S02]  /*4760*/  FMUL.FTZ R51, R24, R49.reuse ;  /* 0x0000003118337220 */ /* 0x080fe40000410000 */
[----:B------:R-:W-:Y:S01]  /*4770*/  FFMA.FTZ R61, R7, R74, -R61 ;  /* 0x0000004a073d7223 */ /* 0x000fe2000001083d */
[----:B------:R-:W1:Y:S01]  /*4780*/  MUFU.COS R104, R73 ;  /* 0x0000004900687308 */ /* 0x000e620000000000 */
[----:B------:R-:W-:-:S02]  /*4790*/  FFMA.FTZ R66, R23, R49, -R48 ;  /* 0x0000003117427223 */ /* 0x000fc40000010830 */
[----:B------:R-:W-:Y:S02]  /*47a0*/  FFMA.FTZ R51, R23, R50, R51 ;  /* 0x0000003217337223 */ /* 0x000fe40000010033 */
[C---:B-----5:R-:W-:Y:S02]  /*47b0*/  FMUL.FTZ R100, R76.reuse, R45 ;  /* 0x0000002d4c647220 */ /* 0x060fe40000410000 */
[----:B------:R-:W-:Y:S01]  /*47c0*/  FMUL.FTZ R101, R76, R44 ;  /* 0x0000002c4c657220 */ /* 0x000fe20000410000 */
[----:B------:R-:W3:Y:S01]  /*47d0*/  MUFU.SIN R48, R73 ;  /* 0x0000004900307308 */ /* 0x000ee20000000400 */
[C---:B------:R-:W-:Y:S01]  /*47e0*/  FMUL.FTZ R44, R4.reuse, R63 ;  /* 0x0000003f042c7220 */ /* 0x040fe20000410000 */
[----:B------:R-:W-:Y:S01]  /*47f0*/  LDS.128 R76, [R89.X16+0x60] ;  /* 0x00006000594c7984 */ /* 0x000fe2000000cc00 */
[----:B------:R-:W-:Y:S02]  /*4800*/  FMUL.FTZ R50, R4, R61 ;  /* 0x0000003d04327220 */ /* 0x000fe40000410000 */
[----:B------:R-:W-:-:S02]  /*4810*/  FADD.FTZ R51, R100, R51 ;  /* 0x0000003364337221 */ /* 0x000fc40000010000 */
[----:B------:R-:W-:Y:S02]  /*4820*/  FADD.FTZ R66, R101, R66 ;  /* 0x0000004265427221 */ /* 0x000fe40000010000 */
[C---:B------:R-:W-:Y:S02]  /*4830*/  FFMA.FTZ R61, R5.reuse, R61, -R44 ;  /* 0x0000003d053d7223 */ /* 0x040fe4000001082c */
[----:B------:R-:W-:Y:S02]  /*4840*/  FFMA.FTZ R63, R5, R63, R50 ;  /* 0x0000003f053f7223 */ /* 0x000fe40000010032 */
[C---:B------:R-:W-:Y:S02]  /*4850*/  FMUL.FTZ R44, R26.reuse, R51 ;  /* 0x000000331a2c7220 */ /* 0x040fe40000410000 */
[-C--:B------:R-:W-:Y:S02]  /*4860*/  FMUL.FTZ R50, R26, R66.reuse ;  /* 0x000000421a327220 */ /* 0x080fe40000410000 */
[----:B------:R-:W-:-:S02]  /*4870*/  FFMA.FTZ R45, R25, R66, -R44 ;  /* 0x00000042192d7223 */ /* 0x000fc4000001082c */
[----:B------:R-:W-:Y:S02]  /*4880*/  FFMA.FTZ R50, R25, R51, R50 ;  /* 0x0000003319327223 */ /* 0x000fe40000010032 */
[C---:B-1----:R-:W-:Y:S02]  /*4890*/  FMUL.FTZ R104, R103.reuse, R104 ;  /* 0x0000006867687220 */ /* 0x042fe40000410000 */
[----:B---3--:R-:W-:Y:S02]  /*48a0*/  FMUL.FTZ R103, R103, R48 ;  /* 0x0000003067677220 */ /* 0x008fe40000410000 */
[C---:B--2---:R-:W-:Y:S02]  /*48b0*/  FMUL.FTZ R102, R75.reuse, R46 ;  /* 0x0000002e4b667220 */ /* 0x044fe40000410000 */
[----:B------:R-:W-:Y:S02]  /*48c0*/  FMUL.FTZ R105, R75, R47 ;  /* 0x0000002f4b697220 */ /* 0x000fe40000410000 */
[----:B------:R-:W-:Y:S01]  /*48d0*/  FADD.FTZ R45, R102, R45 ;  /* 0x0000002d662d7221 */ /* 0x000fe20000010000 */
[----:B------:R-:W1:Y:S01]  /*48e0*/  LDS.128 R72, [R90.X16+0x50] ;  /* 0x000050005a487984 */ /* 0x000e62000000cc00 */
[----:B------:R-:W-:-:S02]  /*48f0*/  FADD.FTZ R50, R105, R50 ;  /* 0x0000003269327221 */ /* 0x000fc40000010000 */
[----:B------:R-:W-:Y:S02]  /*4900*/  FMUL.FTZ R48, R2, R61 ;  /* 0x0000003d02307220 */ /* 0x000fe40000410000 */
[C---:B------:R-:W-:Y:S02]  /*4910*/  FMUL.FTZ R44, R92.reuse, R50 ;  /* 0x000000325c2c7220 */ /* 0x040fe40000410000 */
[----:B------:R-:W-:Y:S02]  /*4920*/  FMUL.FTZ R46, R92, R45 ;  /* 0x0000002d5c2e7220 */ /* 0x000fe40000410000 */
[-C--:B------:R-:W-:Y:S02]  /*4930*/  FMUL.FTZ R84, R2, R63.reuse ;  /* 0x0000003f02547220 */ /* 0x080fe40000410000 */
[----:B------:R-:W-:Y:S02]  /*4940*/  FFMA.FTZ R155, R3, R63, R48 ;  /* 0x0000003f039b7223 */ /* 0x000fe40000010030 */
[----:B------:R-:W-:-:S02]  /*4950*/  FFMA.FTZ R66, R27, R45, -R44 ;  /* 0x0000002d1b427223 */ /* 0x000fc4000001082c */
[----:B------:R-:W-:Y:S02]  /*4960*/  FFMA.FTZ R63, R27, R50, R46 ;  /* 0x000000321b3f7223 */ /* 0x000fe4000001002e */
[C---:B0-----:R-:W-:Y:S01]  /*4970*/  FMUL.FTZ R106, R165.reuse, R69 ;  /* 0x00000045a56a7220 */ /* 0x041fe20000410000 */
[----:B------:R0:W2:Y:S01]  /*4980*/  LDG.E.128 R44, [R64.64+0x400] ;  /* 0x00040012402c7981 */ /* 0x0000a2000c1e1d00 */
[----:B------:R-:W-:Y:S02]  /*4990*/  FMUL.FTZ R107, R165, R68 ;  /* 0x00000044a56b7220 */ /* 0x000fe40000410000 */
[----:B------:R-:W-:Y:S01]  /*49a0*/  FFMA.FTZ R84, R3, R61, -R84 ;  /* 0x0000003d03547223 */ /* 0x000fe20000010854 */
[----:B------:R0:W3:Y:S01]  /*49b0*/  LDG.E.128 R48, [R64.64+0x600] ;  /* 0x0006001240307981 */ /* 0x0000e2000c1e1d00 */
[----:B------:R-:W-:Y:S02]  /*49c0*/  FADD.FTZ R63, R106, R63 ;  /* 0x0000003f6a3f7221 */ /* 0x000fe40000010000 */
[----:B------:R-:W-:-:S02]  /*49d0*/  FADD.FTZ R61, R107, R66 ;  /* 0x000000426b3d7221 */ /* 0x000fc40000010000 */
[C---:B------:R-:W-:Y:S02]  /*49e0*/  FMUL.FTZ R68, R94.reuse, R63 ;  /* 0x0000003f5e447220 */ /* 0x040fe40000410000 */
        /* <DEDUP_REMOVED lines=8> */
[----:B0-----:R-:W2:Y:S01]  /*4a70*/  LDG.E.128 R64, [R64.64+0xe00] ;  /* 0x000e001240407981 */ /* 0x001ea2000c1e1d00 */
[----:B------:R-:W-:-:S02]  /*4a80*/  FMUL.FTZ R109, R164, R71 ;  /* 0x00000047a46d7220 */ /* 0x000fc40000410000 */
[----:B------:R-:W-:Y:S02]  /*4a90*/  FMUL.FTZ R110, R164, R70 ;  /* 0x00000046a46e7220 */ /* 0x000fe40000410000 */
[----:B------:R-:W-:Y:S02]  /*4aa0*/  FADD.FTZ R69, R109, R69 ;  /* 0x000000456d457221 */ /* 0x000fe40000010000 */
[----:B------:R-:W-:Y:S02]  /*4ab0*/  FADD.FTZ R68, R110, R68 ;  /* 0x000000446e447221 */ /* 0x000fe40000010000 */
[C---:B------:R-:W-:Y:S02]  /*4ac0*/  FMUL.FTZ R71, R96.reuse, R69 ;  /* 0x0000004560477220 */ /* 0x040fe40000410000 */
[-C--:B------:R-:W-:Y:S02]  /*4ad0*/  FMUL.FTZ R70, R96, R68.reuse ;  /* 0x0000004460467220 */ /* 0x080fe40000410000 */
[----:B------:R-:W-:-:S02]  /*4ae0*/  FFMA.FTZ R71, R95, R68, -R71 ;  /* 0x000000445f477223 */ /* 0x000fc40000010847 */
[----:B------:R-:W-:Y:S02]  /*4af0*/  FFMA.FTZ R68, R95, R69, R70 ;  /* 0x000000455f447223 */ /* 0x000fe40000010046 */
[C---:B-1----:R-:W-:Y:S02]  /*4b00*/  FMUL.FTZ R111, R163.reuse, R73 ;  /* 0x00000049a36f7220 */ /* 0x042fe40000410000 */
[----:B------:R-:W-:Y:S02]  /*4b10*/  FMUL.FTZ R112, R163, R72 ;  /* 0x00000048a3707220 */ /* 0x000fe40000410000 */
[----:B------:R-:W-:Y:S02]  /*4b20*/  FADD.FTZ R68, R111, R68 ;  /* 0x000000446f447221 */ /* 0x000fe40000010000 */
[----:B------:R-:W-:Y:S02]  /*4b30*/  FADD.FTZ R71, R112, R71 ;  /* 0x0000004770477221 */ /* 0x000fe40000010000 */
[----:B------:R-:W-:-:S02]  /*4b40*/  FMUL.FTZ R70, R8, R68 ;  /* 0x0000004408467220 */ /* 0x000fc40000410000 */
[-C--:B------:R-:W-:Y:S02]  /*4b50*/  FMUL.FTZ R72, R8, R71.reuse ;  /* 0x0000004708487220 */ /* 0x080fe40000410000 */
[C---:B------:R-:W-:Y:S02]  /*4b60*/  FFMA.FTZ R69, R9.reuse, R71, -R70 ;  /* 0x0000004709457223 */ /* 0x040fe40000010846 */
[C---:B------:R-:W-:Y:S02]  /*4b70*/  FMUL.FTZ R114, R162.reuse, R74 ;  /* 0x0000004aa2727220 */ /* 0x040fe40000410000 */
[----:B------:R-:W-:Y:S02]  /*4b80*/  FFMA.FTZ R68, R9, R68, R72 ;  /* 0x0000004409447223 */ /* 0x000fe40000010048 */
[----:B------:R-:W-:Y:S02]  /*4b90*/  FMUL.FTZ R113, R162, R75 ;  /* 0x0000004ba2717220 */ /* 0x000fe40000410000 */
[----:B------:R-:W-:-:S02]  /*4ba0*/  FADD.FTZ R69, R114, R69 ;  /* 0x0000004572457221 */ /* 0x000fc40000010000 */
[----:B------:R-:W-:Y:S02]  /*4bb0*/  FADD.FTZ R68, R113, R68 ;  /* 0x0000004471447221 */ /* 0x000fe40000010000 */
[C---:B------:R-:W-:Y:S02]  /*4bc0*/  FMUL.FTZ R71, R6.reuse, R69 ;  /* 0x0000004506477220 */ /* 0x040fe40000410000 */
[-C--:B------:R-:W-:Y:S02]  /*4bd0*/  FMUL.FTZ R70, R6, R68.reuse ;  /* 0x0000004406467220 */ /* 0x080fe40000410000 */
[----:B------:R-:W-:Y:S02]  /*4be0*/  FFMA.FTZ R68, R7, R68, R71 ;  /* 0x0000004407447223 */ /* 0x000fe40000010047 */
        /* <DEDUP_REMOVED lines=8> */
[C---:B------:R-:W-:Y:S02]  /*4c70*/  FMUL.FTZ R118, R160.reuse, R78 ;  /* 0x0000004ea0767220 */ /* 0x040fe40000410000 */
        /* <DEDUP_REMOVED lines=12> */
[C---:B------:R-:W-:Y:S02]  /*4d40*/  FMUL.FTZ R70, R103.reuse, R68 ;  /* 0x0000004467467220 */ /* 0x040fe40000410000 */
[-C--:B------:R-:W-:Y:S02]  /*4d50*/  FMUL.FTZ R71, R103, R69.reuse ;  /* 0x0000004567477220 */ /* 0x080fe40000410000 */
[----:B------:R-:W-:Y:S02]  /*4d60*/  FFMA.FTZ R69, R104, R69, -R70 ;  /* 0x0000004568457223 */ /* 0x000fe40000010846 */
[----:B------:R-:W-:Y:S02]  /*4d70*/  FMUL.FTZ R122, R158, R82 ;  /* 0x000000529e7a7220 */ /* 0x000fe40000410000 */
[----:B------:R-:W-:-:S02]  /*4d80*/  FFMA.FTZ R68, R104, R68, R71 ;  /* 0x0000004468447223 */ /* 0x000fc40000010047 */
[----:B------:R-:W-:Y:S02]  /*4d90*/  FMUL.FTZ R121, R158, R83 ;  /* 0x000000539e797220 */ /* 0x000fe40000410000 */
[----:B------:R-:W-:Y:S02]  /*4da0*/  FADD.FTZ R86, R122, R69 ;  /* 0x000000457a567221 */ /* 0x000fe40000010000 */
        /* <DEDUP_REMOVED lines=12> */
[----:B------:R-:W-:-:S02]  /*4e70*/  FFMA.FTZ R73, R84, R68, R73 ;  /* 0x0000004454497223 */ /* 0x000fc40000010049 */
[----:B------:R-:W-:Y:S02]  /*4e80*/  FFMA.FTZ R72, R84, R69, -R72 ;  /* 0x0000004554487223 */ /* 0x000fe40000010848 */
[----:B------:R-:W-:-:S04]  /*4e90*/  FMUL.FTZ R69, R155, R70 ;  /* 0x000000469b457220 */ /* 0x000fc80000410000 */
[----:B------:R-:W-:Y:S02]  /*4ea0*/  @P0 FADD.FTZ R87, R87, R73 ;  /* 0x0000004957570221 */ /* 0x000fe40000010000 */
[CC--:B------:R-:W-:Y:S02]  /*4eb0*/  FMUL.FTZ R68, R155.reuse, R71.reuse ;  /* 0x000000479b447220 */ /* 0x0c0fe40000410000 */
[----:B------:R-:W-:Y:S02]  /*4ec0*/  @P0 FADD.FTZ R86, R86, R72 ;  /* 0x0000004856560221 */ /* 0x000fe40000010000 */
[C---:B------:R-:W-:Y:S02]  /*4ed0*/  FFMA.FTZ R71, R84.reuse, R71, R69 ;  /* 0x0000004754477223 */ /* 0x040fe40000010045 */
[----:B------:R-:W-:Y:S01]  /*4ee0*/  @P0 FFMA.FTZ R84, R84, R70, -R68 ;  /* 0x0000004654540223 */ /* 0x000fe20000010844 */
[----:B------:R-:W0:Y:S02]  /*4ef0*/  SHFL.UP PT, R69, R87, 0x2, RZ ;  /* 0x0440000057457989 */ /* 0x000e2400000e00ff */
[----:B------:R-:W-:-:S02]  /*4f00*/  FSEL R155, R155, R71, !P0 ;  /* 0x000000479b9b7208 */ /* 0x000fc40004000000 */
[----:B------:R-:W1:Y:S04]  /*4f10*/  SHFL.UP PT, R68, R86, 0x2, RZ ;  /* 0x0440000056447989 */ /* 0x000e6800000e00ff */
[----:B------:R-:W1:Y:S04]  /*4f20*/  SHFL.UP PT, R70, R84, 0x2, RZ ;  /* 0x0440000054467989 */ /* 0x000e6800000e00ff */
[----:B------:R-:W1:Y:S01]  /*4f30*/  SHFL.UP PT, R71, R155, 0x2, RZ ;  /* 0x044000009b477989 */ /* 0x000e6200000e00ff */
[----:B------:R-:W-:Y:S01]  /*4f40*/  ISETP.GE.AND P0, PT, R98, 0x2, PT ;  /* 0x000000026200780c */ /* 0x000fe20003f06270 */
[----:B0-----:R-:W-:-:S02]  /*4f50*/  FMUL.FTZ R73, R155, R69 ;  /* 0x000000459b497220 */ /* 0x001fc40000410000 */
[CC--:B-1----:R-:W-:Y:S02]  /*4f60*/  FMUL.FTZ R72, R155.reuse, R68.reuse ;  /* 0x000000449b487220 */ /* 0x0c2fe40000410000 */
[C---:B------:R-:W-:Y:S02]  /*4f70*/  FFMA.FTZ R73, R84.reuse, R68, -R73 ;  /* 0x0000004454497223 */ /* 0x040fe40000010849 */
[----:B------:R-:W-:Y:S02]  /*4f80*/  FFMA.FTZ R72, R84, R69, R72 ;  /* 0x0000004554487223 */ /* 0x000fe40000010048 */
[----:B------:R-:W-:-:S04]  /*4f90*/  FMUL.FTZ R69, R155, R70 ;  /* 0x000000469b457220 */ /* 0x000fc80000410000 */
[----:B------:R-:W-:Y:S02]  /*4fa0*/  @P0 FADD.FTZ R86, R86, R73 ;  /* 0x0000004956560221 */ /* 0x000fe40000010000 */
[-C--:B------:R-:W-:Y:S02]  /*4fb0*/  FMUL.FTZ R68, R155, R71.reuse ;  /* 0x000000479b447220 */ /* 0x080fe40000410000 */
[----:B------:R-:W-:Y:S02]  /*4fc0*/  @P0 FADD.FTZ R87, R87, R72 ;  /* 0x0000004857570221 */ /* 0x000fe40000010000 */
[C---:B------:R-:W-:Y:S02]  /*4fd0*/  FFMA.FTZ R71, R84.reuse, R71, R69 ;  /* 0x0000004754477223 */ /* 0x040fe40000010045 */
[----:B------:R-:W-:Y:S01]  /*4fe0*/  @P0 FFMA.FTZ R84, R84, R70, -R68 ;  /* 0x0000004654540223 */ /* 0x000fe20000010844 */
        /* <DEDUP_REMOVED lines=12> */
[CC--:B------:R-:W-:Y:S02]  /*50b0*/  FFMA.FTZ R68, R84.reuse, R71.reuse, R68 ;  /* 0x0000004754447223 */ /* 0x0c0fe40000010044 */
[----:B------:R-:W-:Y:S01]  /*50c0*/  FMUL.FTZ R71, R155, R71 ;  /* 0x000000479b477220 */ /* 0x000fe20000410000 */
[----:B------:R-:W0:Y:S01]  /*50d0*/  SHFL.UP PT, R72, R86, 0x8, RZ ;  /* 0x0500000056487989 */ /* 0x000e2200000e00ff */
[----:B------:R-:W-:Y:S02]  /*50e0*/  @P0 FADD.FTZ R87, R87, R73 ;  /* 0x0000004957570221 */ /* 0x000fe40000010000 */
[----:B------:R-:W-:Y:S01]  /*50f0*/  @P0 FFMA.FTZ R84, R84, R70, -R71 ;  /* 0x0000004654540223 */ /* 0x000fe20000010847 */
[----:B------:R-:W-:Y:S02]  /*5100*/  FSEL R155, R155, R68, !P0 ;  /* 0x000000449b9b7208 */ /* 0x000fe40004000000 */
        /* <DEDUP_REMOVED lines=11> */
[C---:B------:R-:W-:Y:S01]  /*51c0*/  FMUL.FTZ R72, R155.reuse, R68 ;  /* 0x000000449b487220 */ /* 0x040fe20000410000 */
[----:B------:R-:W-:Y:S01]  /*51d0*/  FSEL R70, R155, R70, !P0 ;  /* 0x000000469b467208 */ /* 0x000fe20004000000 */
[----:B------:R-:W-:Y:S01]  /*51e0*/  @P0 FADD.FTZ R86, R86, R73 ;  /* 0x0000004956560221 */ /* 0x000fe20000010000 */
[----:B------:R-:W0:Y:S01]  /*51f0*/  SHFL.UP PT, R68, R87, 0x10, RZ ;  /* 0x0600000057447989 */ /* 0x000e2200000e00ff */
[----:B------:R-:W-:-:S03]  /*5200*/  @P0 FFMA.FTZ R84, R84, R69, -R72 ;  /* 0x0000004554540223 */ /* 0x000fc60000010848 */
[----:B------:R-:W1:Y:S04]  /*5210*/  S2R R155, SR_TID.X ;  /* 0x00000000009b7919 */ /* 0x000e680000002100 */
[----:B------:R-:W3:Y:S04]  /*5220*/  SHFL.UP PT, R69, R86, 0x10, RZ ;  /* 0x0600000056457989 */ /* 0x000ee800000e00ff */
[----:B------:R-:W4:Y:S04]  /*5230*/  SHFL.UP PT, R71, R84, 0x10, RZ ;  /* 0x0600000054477989 */ /* 0x000f2800000e00ff */
[----:B------:R-:W5:Y:S01]  /*5240*/  SHFL.UP PT, R72, R70, 0x10, RZ ;  /* 0x0600000046487989 */ /* 0x000f6200000e00ff */
[----:B------:R-:W-:-:S02]  /*5250*/  ISETP.NE.AND P2, PT, R98, 0x1f, PT ;  /* 0x0000001f6200780c */ /* 0x000fc40003f45270 */
[----:B------:R-:W-:Y:S01]  /*5260*/  ISETP.GE.AND P1, PT, R98, 0x10, PT ;  /* 0x000000106200780c */ /* 0x000fe20003f26270 */
[CC--:B0-----:R-:W-:Y:S01]  /*5270*/  FMUL.FTZ R73, R70.reuse, R68.reuse ;  /* 0x0000004446497220 */ /* 0x0c1fe20000410000 */
[----:B-1----:R-:W-:Y:S01]  /*5280*/  LOP3.LUT P0, RZ, R155, 0x1f, RZ, 0xc0, !PT ;  /* 0x0000001f9bff7812 */ /* 0x002fe2000780c0ff */
[----:B--2---:R0:W-:Y:S01]  /*5290*/  STS.128 [R85.X16+0x4600], R44 ;  /* 0x0046002c55007388 */ /* 0x0041e2000000cc00 */
[-C--:B---3--:R-:W-:Y:S02]  /*52a0*/  FMUL.FTZ R75, R70, R69.reuse ;  /* 0x00000045464b7220 */ /* 0x088fe40000410000 */
[----:B------:R-:W-:Y:S01]  /*52b0*/  ISETP.EQ.OR P0, PT, RZ, UR6, P0 ;  /* 0x00000006ff007c0c */ /* 0x000fe20008702670 */
[----:B------:R-:W-:Y:S02]  /*52c0*/  FFMA.FTZ R73, R84, R69, -R73 ;  /* 0x0000004554497223 */ /* 0x000fe40000010849 */
[----:B----4-:R-:W-:Y:S02]  /*52d0*/  FMUL.FTZ R69, R70, R71 ;  /* 0x0000004746457220 */ /* 0x010fe40000410000 */
[----:B------:R-:W-:Y:S01]  /*52e0*/  @!P2 SHF.R.U32.HI R80, RZ, 0x1, R155 ;  /* 0x00000001ff50a819 */ /* 0x000fe2000001169b */
[----:B------:R-:W-:-:S02]  /*52f0*/  FFMA.FTZ R68, R84, R68, R75 ;  /* 0x0000004454447223 */ /* 0x000fc4000001004b */
[-C--:B-----5:R-:W-:Y:S02]  /*5300*/  FFMA.FTZ R69, R84, R72.reuse, R69 ;  /* 0x0000004854457223 */ /* 0x0a0fe40000010045 */
[----:B------:R-:W-:Y:S01]  /*5310*/  FMUL.FTZ R72, R70, R72 ;  /* 0x0000004846487220 */ /* 0x000fe20000410000 */
[----:B0-----:R-:W-:Y:S01]  /*5320*/  HFMA2.MMA R45, -RZ, RZ, 0, 0 ;  /* 0x00000000ff2d7435 */ /* 0x001fe200000001ff */
[----:B------:R-:W-:Y:S01]  /*5330*/  STS.128 [R135.X16+0x4800], R48 ;  /* 0x0048003087007388 */ /* 0x000fe2000000cc00 */
[----:B------:R-:W-:Y:S01]  /*5340*/  MOV R44, 0x3f800000 ;  /* 0x3f800000002c7802 */ /* 0x000fe20000000f00 */
[----:B------:R-:W-:Y:S01]  /*5350*/  CS2R R46, SRZ ;  /* 0x00000000002e7805 */ /* 0x000fe2000001ff00 */
[----:B------:R-:W-:Y:S01]  /*5360*/  MOV R81, UR7 ;  /* 0x0000000700517c02 */ /* 0x000fe20008000f00 */
[----:B------:R-:W-:Y:S01]  /*5370*/  STS.128 [R136.X16+0x4a00], R52 ;  /* 0x004a003488007388 */ /* 0x000fe2000000cc00 */
[----:B------:R-:W-:Y:S01]  /*5380*/  @P1 FFMA.FTZ R84, R84, R71, -R72 ;  /* 0x0000004754541223 */ /* 0x000fe20000010848 */
[----:B------:R-:W-:Y:S01]  /*5390*/  FSEL R85, R70, R69, !P1 ;  /* 0x0000004546557208 */ /* 0x000fe20004800000 */
[----:B------:R-:W-:Y:S01]  /*53a0*/  @P1 FADD.FTZ R86, R86, R73 ;  /* 0x0000004956561221 */ /* 0x000fe20000010000 */
[----:B------:R-:W-:Y:S01]  /*53b0*/  STS.128 [R137.X16+0x4c00], R56 ;  /* 0x004c003889007388 */ /* 0x000fe2000000cc00 */
[----:B------:R-:W-:Y:S01]  /*53c0*/  @P1 FADD.FTZ R87, R87, R68 ;  /* 0x0000004457571221 */ /* 0x000fe20000010000 */
[----:B------:R-:W-:-:S02]  /*53d0*/  @!P2 LOP3.LUT R80, R80, 0x7ffffff0, RZ, 0xc0, !PT ;  /* 0x7ffffff05050a812 */ /* 0x000fc400078ec0ff */
        /* <DEDUP_REMOVED lines=86> */
.L_x_688:
[----:B-1234-:R-:W-:Y:S01]  /*5940*/  ISETP.NE.AND P0, PT, R98, RZ, PT ;  /* 0x000000ff6200720c */ /* 0x01efe20003f05270 */
[C---:B------:R-:W-:Y:S02]  /*5950*/  FMUL.FTZ R81, R127.reuse, R47 ;  /* 0x0000002f7f517220 */ /* 0x040fe40000410000 */
[----:B------:R-:W-:Y:S02]  /*5960*/  FMUL.FTZ R80, R127, R45 ;  /* 0x0000002d7f507220 */ /* 0x000fe40000410000 */
[C---:B------:R-:W-:Y:S02]  /*5970*/  FFMA.FTZ R81, R88.reuse, R46, -R81 ;  /* 0x0000002e58517223 */ /* 0x040fe40000010851 */
[----:B------:R-:W-:-:S02]  /*5980*/  FFMA.FTZ R80, R88, R44, -R80 ;  /* 0x0000002c58507223 */ /* 0x000fc40000010850 */
        /* <DEDUP_REMOVED lines=11> */
.L_x_689:
[----:B------:R-:W-:Y:S05]  /*5a40*/  BSYNC B0 ;  /* 0x0000000000007941 */ /* 0x000fea0003800000 */
.L_x_687:
        /* <DEDUP_REMOVED lines=130> */
.L_x_691:
[----:B------:R-:W-:Y:S05]  /*6270*/  BSYNC B0 ;  /* 0x0000000000007941 */ /* 0x000fea0003800000 */
.L_x_690:
        /* <DEDUP_REMOVED lines=54> */
.L_x_686:
[----:B------:R-:W0:Y:S01]  /*65e0*/  S2R R12, SR_TID.X ;  /* 0x00000000000c7919 */ /* 0x000e220000002100 */
[----:B------:R-:W-:-:S02]  /*65f0*/  USHF.L.U32 UR23, UR6, 0xb, URZ ;  /* 0x0000000b06177899 */ /* 0x000fc4000800063f */
[----:B------:R-:W-:Y:S01]  /*6600*/  ULDC UR7, c[0x0][0x200] ;  /* 0x0000800000077ab9 */ /* 0x000fe20000000800 */
[----:B------:R-:W-:Y:S01]  /*6610*/  BAR.SYNC.DEFER_BLOCKING 0x0 ;  /* 0x0000000000007b1d */ /* 0x000fe20000010000 */
[----:B------:R-:W-:Y:S02]  /*6620*/  UIMAD UR7, UR21, UR7, URZ ;  /* 0x00000007150772a4 */ /* 0x000fe4000f8e023f */
[----:B------:R-:W-:Y:S01]  /*6630*/  USHF.R.S32.HI UR24, URZ, 0x1f, UR23 ;  /* 0x0000001f3f187899 */ /* 0x000fe20008011417 */
[----:B-1----:R-:W-:Y:S02]  /*6640*/  MOV R2, UR23 ;  /* 0x0000001700027c02 */ /* 0x002fe40008000f00 */
[----:B------:R-:W-:Y:S01]  /*6650*/  ULDC UR16, c[0x0][0x1f0] ;  /* 0x00007c0000107ab9 */ /* 0x000fe20000000800 */
[----:B------:R-:W-:Y:S01]  /*6660*/  MOV R4, UR7 ;  /* 0x0000000700047c02 */ /* 0x000fe20008000f00 */
[----:B------:R-:W-:Y:S01]  /*6670*/  UIMAD UR16, UR21, UR16, URZ ;  /* 0x00000010151072a4 */ /* 0x000fe2000f8e023f */
[----:B------:R-:W-:Y:S01]  /*6680*/  MOV R3, UR24 ;  /* 0x0000001800037c02 */ /* 0x000fe20008000f00 */
[----:B------:R-:W-:-:S02]  /*6690*/  ULDC UR17, c[0x0][0x208] ;  /* 0x0000820000117ab9 */ /* 0x000fc40000000800 */
[C---:B------:R-:W-:Y:S01]  /*66a0*/  IMAD R7, R157.reuse, c[0x0][0x204], R4 ;  /* 0x000081009d077a24 */ /* 0x040fe200078e0204 */
[----:B------:R-:W-:Y:S01]  /*66b0*/  UIMAD UR7, UR20, UR17, URZ ;  /* 0x00000011140772a4 */ /* 0x000fe2000f8e023f */
[----:B------:R-:W-:Y:S01]  /*66c0*/  IMAD.WIDE.U32 R4, R157, c[0x0][0x200], R2 ;  /* 0x000080009d047a25 */ /* 0x000fe200078e0002 */
[----:B------:R-:W-:Y:S01]  /*66d0*/  MOV R6, UR16 ;  /* 0x0000001000067c02 */ /* 0x000fe20008000f00 */
[----:B------:R-:W-:Y:S02]  /*66e0*/  ULDC UR22, c[0x0][0x1f8] ;  /* 0x00007e0000167ab9 */ /* 0x000fe40000000800 */
[----:B------:R-:W-:Y:S01]  /*66f0*/  UIMAD UR16, UR20, UR22, URZ ;  /* 0x00000016141072a4 */ /* 0x000fe2000f8e023f */
[----:B------:R-:W-:Y:S01]  /*6700*/  IADD3 R5, R5, R7, RZ ;  /* 0x0000000705057210 */ /* 0x000fe20007ffe0ff */
[C---:B------:R-:W-:Y:S01]  /*6710*/  IMAD R9, R157.reuse, c[0x0][0x1f4], R6 ;  /* 0x00007d009d097a24 */ /* 0x040fe200078e0206 */
[----:B0-----:R-:W-:Y:S01]  /*6720*/  SHF.L.U32 R14, R12, 0x2, RZ ;  /* 0x000000020c0e7819 */ /* 0x001fe200000006ff */
[----:B------:R-:W-:Y:S01]  /*6730*/  IMAD.WIDE.U32 R6, R157, c[0x0][0x1f0], R2 ;  /* 0x00007c009d067a25 */ /* 0x000fe200078e0002 */
[----:B------:R-:W-:-:S02]  /*6740*/  MOV R11, UR7 ;  /* 0x00000007000b7c02 */ /* 0x000fc40008000f00 */
[----:B------:R-:W-:Y:S01]  /*6750*/  LOP3.LUT R14, R14, 0xffffff80, RZ, 0xc0, !PT ;  /* 0xffffff800e0e7812 */ /* 0x000fe200078ec0ff */
[----:B------:R-:W-:Y:S01]  /*6760*/  IMAD.WIDE.U32 R4, R10, c[0x0][0x208], R4 ;  /* 0x000082000a047a25 */ /* 0x000fe200078e0004 */
[----:B------:R-:W-:Y:S02]  /*6770*/  IADD3 R9, R7, R9, RZ ;  /* 0x0000000907097210 */ /* 0x000fe40007ffe0ff */
[----:B------:R-:W-:Y:S01]  /*6780*/  LEA R0, R98, R14, 0x2 ;  /* 0x0000000e62007211 */ /* 0x000fe200078e10ff */
[----:B------:R-:W-:Y:S01]  /*6790*/  IMAD R7, R10, c[0x0][0x20c], R11 ;  /* 0x000083000a077a24 */ /* 0x000fe200078e020b */
[----:B------:R-:W-:Y:S02]  /*67a0*/  IADD3 R65, R14, R98, RZ ;  /* 0x000000620e417210 */ /* 0x000fe40007ffe0ff */
[----:B------:R-:W-:Y:S01]  /*67b0*/  MOV R8, R6 ;  /* 0x0000000600087202 */ /* 0x000fe20000000f00 */
[----:B------:R-:W-:Y:S01]  /*67c0*/  STS.128 [R0.X16], R40 ;  /* 0x0000002800007388 */ /* 0x000fe2000000cc00 */
[----:B------:R-:W-:-:S02]  /*67d0*/  IADD3 R5, R5, R7, RZ ;  /* 0x0000000705057210 */ /* 0x000fc40007ffe0ff */
[----:B------:R-:W-:Y:S01]  /*67e0*/  LEA R6, P0, R4, c[0x0][0x258], 0x2 ;  /* 0x0000960004067a11 */ /* 0x000fe200078010ff */
[----:B------:R-:W-:Y:S01]  /*67f0*/  STS.128 [R0.X16+0x10], R28 ;  /* 0x0000101c00007388 */ /* 0x000fe2000000cc00 */
[----:B------:R-:W-:Y:S01]  /*6800*/  LOP3.LUT R64, R14, 0x1f, R12, 0xf8, !PT ;  /* 0x0000001f0e407812 */ /* 0x000fe200078ef80c */
[----:B------:R-:W-:Y:S01]  /*6810*/  IMAD.WIDE.U32 R8, R10, c[0x0][0x1f8], R8 ;  /* 0x00007e000a087a25 */ /* 0x000fe200078e0008 */
[----:B------:R-:W-:Y:S01]  /*6820*/  LEA.HI.X R7, R4, c[0x0][0x25c], R5, 0x2, P0 ;  /* 0x0000970004077a11 */ /* 0x000fe200000f1405 */
[----:B------:R-:W-:Y:S01]  /*6830*/  STS.128 [R0.X16+0x20], R32 ;  /* 0x0000202000007388 */ /* 0x000fe2000000cc00 */
[----:B------:R-:W-:Y:S02]  /*6840*/  MOV R13, UR16 ;  /* 0x00000010000d7c02 */ /* 0x000fe40008000f00 */
[----:B------:R-:W-:Y:S01]  /*6850*/  LEA R12, P0, R8, c[0x0][0x268], 0x2 ;  /* 0x00009a00080c7a11 */ /* 0x000fe200078010ff */
[----:B------:R-:W-:Y:S01]  /*6860*/  STS.128 [R0.X16+0x30], R36 ;  /* 0x0000302400007388 */ /* 0x000fe2000000cc00 */
[----:B------:R-:W-:-:S06]  /*6870*/  NOP ;  /* 0x0000000000007918 */ /* 0x000fcc0000000000 */
[----:B------:R-:W0:Y:S01]  /*6880*/  LDS.128 R16, [R65.X16] ;  /* 0x0000000041107984 */ /* 0x000e22000000cc00 */
[----:B------:R-:W-:-:S03]  /*6890*/  IMAD.WIDE R4, R64, 0x10, R6 ;  /* 0x0000001040047825 */ /* 0x000fc600078e0206 */
[----:B------:R-:W1:Y:S01]  /*68a0*/  LDS.128 R20, [R65.X16+0x200] ;  /* 0x0002000041147984 */ /* 0x000e62000000cc00 */
[----:B------:R-:W-:-:S03]  /*68b0*/  IMAD R11, R10, c[0x0][0x1fc], R13 ;  /* 0x00007f000a0b7a24 */ /* 0x000fc600078e020d */
[----:B------:R-:W2:Y:S02]  /*68c0*/  LDS.128 R24, [R65.X16+0x400] ;  /* 0x0004000041187984 */ /* 0x000ea4000000cc00 */
[----:B------:R-:W-:Y:S02]  /*68d0*/  IADD3 R9, R9, R11, RZ ;  /* 0x0000000b09097210 */ /* 0x000fe40007ffe0ff */
[----:B------:R-:W3:Y:S02]  /*68e0*/  LDS.128 R44, [R65.X16+0x600] ;  /* 0x00060000412c7984 */ /* 0x000ee4000000cc00 */
[----:B------:R-:W-:-:S05]  /*68f0*/  LEA.HI.X R13, R8, c[0x0][0x26c], R9, 0x2, P0 ;  /* 0x00009b00080d7a11 */ /* 0x000fca00000f1409 */
[----:B------:R-:W-:Y:S01]  /*6900*/  IMAD.WIDE R8, R64, 0x10, R12 ;  /* 0x0000001040087825 */ /* 0x000fe200078e020c */
        /* <DEDUP_REMOVED lines=9> */
[----:B------:R-:W-:Y:S01]  /*69a0*/  IADD3 R66, R14, R98, RZ ;  /* 0x000000620e427210 */ /* 0x000fe20007ffe0ff */
[----:B------:R-:W-:Y:S01]  /*69b0*/  ULDC UR7, c[0x0][0x210] ;  /* 0x0000840000077ab9 */ /* 0x000fe20000000800 */
[----:B------:R-:W-:Y:S01]  /*69c0*/  IMAD.WIDE.U32 R2, R157, c[0x0][0x210], R2 ;  /* 0x000084009d027a25 */ /* 0x000fe200078e0002 */
[----:B------:R-:W-:-:S02]  /*69d0*/  UIMAD UR7, UR21, UR7, URZ ;  /* 0x00000007150772a4 */ /* 0x000fc4000f8e023f */
[----:B------:R-:W-:Y:S01]  /*69e0*/  UIADD3 UR6, UR6, 0x1, URZ ;  /* 0x0000000106067890 */ /* 0x000fe2000fffe03f */
[----:B------:R-:W-:Y:S01]  /*69f0*/  IMAD R66, R98, 0x3, R66 ;  /* 0x0000000362427824 */ /* 0x000fe200078e0242 */
[----:B------:R-:W-:Y:S02]  /*6a00*/  UIADD3 UR10, UP1, UR10, 0x4000, URZ ;  /* 0x000040000a0a7890 */ /* 0x000fe4000ff3e03f */
[----:B------:R-:W-:Y:S02]  /*6a10*/  UIADD3 UR11, UP2, UR11, 0x4000, URZ ;  /* 0x000040000b0b7890 */ /* 0x000fe4000ff5e03f */
[----:B------:R-:W-:Y:S02]  /*6a20*/  UIADD3 UR12, UP3, UR12, 0x2000, URZ ;  /* 0x000020000c0c7890 */ /* 0x000fe4000ff7e03f */
[----:B------:R-:W-:Y:S02]  /*6a30*/  UIADD3 UR8, UP4, UR8, 0x2000, URZ ;  /* 0x0000200008087890 */ /* 0x000fe4000ff9e03f */
[----:B------:R-:W-:-:S02]  /*6a40*/  UIADD3.X UR14, URZ, UR14, URZ, UP1, !UPT ;  /* 0x0000000e3f0e7290 */ /* 0x000fc40008ffe43f */
[----:B------:R-:W-:Y:S02]  /*6a50*/  UIADD3.X UR15, URZ, UR15, URZ, UP2, !UPT ;  /* 0x0000000f3f0f7290 */ /* 0x000fe400097fe43f */
[----:B------:R-:W-:Y:S02]  /*6a60*/  UIADD3.X UR13, URZ, UR13, URZ, UP3, !UPT ;  /* 0x0000000d3f0d7290 */ /* 0x000fe40009ffe43f */
[----:B------:R-:W-:Y:S01]  /*6a70*/  UIADD3.X UR9, URZ, UR9, URZ, UP4, !UPT ;  /* 0x000000093f097290 */ /* 0x000fe2000a7fe43f */
        /* <DEDUP_REMOVED lines=11> */
[----:B-1----:R-:W-:Y:S02]  /*6b30*/  FMUL.FTZ R26, R13, -1.4426950216293334961 ;  /* 0xbfb8aa3b0d1a7820 */ /* 0x002fe40000410000 */
[----:B------:R-:W0:Y:S01]  /*6b40*/  MUFU.EX2 R8, R8 ;  /* 0x0000000800087308 */ /* 0x000e220000000800 */
[----:B------:R-:W-:Y:S02]  /*6b50*/  FMUL.FTZ R9, R18, -1.4426950216293334961 ;  /* 0xbfb8aa3b12097820 */ /* 0x000fe40000410000 */
[----:B--2---:R-:W-:Y:S02]  /*6b60*/  FMUL.FTZ R48, R7, -1.4426950216293334961 ;  /* 0xbfb8aa3b07307820 */ /* 0x004fe40000410000 */
[----:B------:R-:W-:Y:S02]  /*6b70*/  FMUL.FTZ R47, R6, -1.4426950216293334961 ;  /* 0xbfb8aa3b062f7820 */ /* 0x000fe40000410000 */
        /* <DEDUP_REMOVED lines=48> */
[----:B------:R-:W-:-:S03]  /*6e80*/  FMUL.FTZ R29, R8, R29 ;  /* 0x0000001d081d7220 */ /* 0x000fc60000410000 */
[----:B------:R-:W1:Y:S01]  /*6e90*/  MUFU.RCP R11, R11 ;  /* 0x0000000b000b7308 */ /* 0x000e620000001000 */
[----:B--2---:R-:W-:-:S04]  /*6ea0*/  FMUL.FTZ R8, R7, R48 ;  /* 0x0000003007087220 */ /* 0x004fc80000410000 */
[----:B------:R-:W-:-:S03]  /*6eb0*/  FMUL.FTZ R35, R8, R35 ;  /* 0x0000002308237220 */ /* 0x000fc60000410000 */
[----:B------:R-:W2:Y:S01]  /*6ec0*/  MUFU.RCP R46, R46 ;  /* 0x0000002e002e7308 */ /* 0x000ea20000001000 */
[----:B0-----:R-:W-:-:S04]  /*6ed0*/  FMUL.FTZ R7, R6, R47 ;  /* 0x0000002f06077220 */ /* 0x001fc80000410000 */
[----:B------:R-:W-:-:S03]  /*6ee0*/  FMUL.FTZ R34, R7, R34 ;  /* 0x0000002207227220 */ /* 0x000fc60000410000 */
[----:B------:R1:W0:Y:S08]  /*6ef0*/  MUFU.RCP R53, R9 ;  /* 0x0000000900357308 */ /* 0x0002300000001000 */
[----:B------:R-:W3:Y:S01]  /*6f00*/  MUFU.RCP R45, R45 ;  /* 0x0000002d002d7308 */ /* 0x000ee20000001000 */
[----:B-1----:R-:W-:Y:S02]  /*6f10*/  FMUL.FTZ R9, R16, R11 ;  /* 0x0000000b10097220 */ /* 0x002fe40000410000 */
[----:B--2---:R-:W-:-:S02]  /*6f20*/  FMUL.FTZ R6, R5, R46 ;  /* 0x0000002e05067220 */ /* 0x004fc40000410000 */
[----:B------:R-:W-:Y:S02]  /*6f30*/  FMUL.FTZ R40, R9, R40 ;  /* 0x0000002809287220 */ /* 0x000fe40000410000 */
[----:B------:R-:W-:Y:S01]  /*6f40*/  FMUL.FTZ R33, R6, R33 ;  /* 0x0000002106217220 */ /* 0x000fe20000410000 */
[----:B------:R-:W1:Y:S01]  /*6f50*/  MUFU.RCP R25, R25 ;  /* 0x0000001900197308 */ /* 0x000e620000001000 */
[----:B0-----:R-:W-:-:S04]  /*6f60*/  FMUL.FTZ R11, R18, R53 ;  /* 0x00000035120b7220 */ /* 0x001fc80000410000 */
[----:B------:R-:W-:-:S03]  /*6f70*/  FMUL.FTZ R42, R11, R42 ;  /* 0x0000002a0b2a7220 */ /* 0x000fc60000410000 */
[----:B------:R-:W0:Y:S01]  /*6f80*/  MUFU.RCP R24, R24 ;  /* 0x0000001800187308 */ /* 0x000e220000001000 */
[----:B---3--:R-:W-:-:S04]  /*6f90*/  FMUL.FTZ R5, R4, R45 ;  /* 0x0000002d04057220 */ /* 0x008fc80000410000 */
[----:B------:R-:W-:Y:S01]  /*6fa0*/  FMUL.FTZ R32, R5, R32 ;  /* 0x0000002005207220 */ /* 0x000fe20000410000 */
[----:B------:R-:W-:Y:S01]  /*6fb0*/  BAR.SYNC.DEFER_BLOCKING 0x0 ;  /* 0x0000000000007b1d */ /* 0x000fe20000010000 */
[----:B-1----:R-:W-:-:S05]  /*6fc0*/  FMUL.FTZ R9, R12, R25 ;  /* 0x000000190c097220 */ /* 0x002fca0000410000 */
[----:B------:R-:W1:Y:S01]  /*6fd0*/  MUFU.RCP R27, R27 ;  /* 0x0000001b001b7308 */ /* 0x000e620000001000 */
[----:B------:R-:W-:Y:S02]  /*6fe0*/  FMUL.FTZ R28, R9, R28 ;  /* 0x0000001c091c7220 */ /* 0x000fe40000410000 */
[----:B0-----:R-:W-:-:S05]  /*6ff0*/  FMUL.FTZ R16, R19, R24 ;  /* 0x0000001813107220 */ /* 0x001fca0000410000 */
[----:B------:R-:W0:Y:S01]  /*7000*/  MUFU.RCP R44, R44 ;  /* 0x0000002c002c7308 */ /* 0x000e220000001000 */
[----:B------:R-:W-:-:S07]  /*7010*/  FMUL.FTZ R43, R16, R43 ;  /* 0x0000002b102b7220 */ /* 0x000fce0000410000 */
[----:B------:R-:W2:Y:S01]  /*7020*/  MUFU.RCP R49, R49 ;  /* 0x0000003100317308 */ /* 0x000ea20000001000 */
[----:B-1----:R-:W-:Y:S01]  /*7030*/  FMUL.FTZ R11, R14, R27 ;  /* 0x0000001b0e0b7220 */ /* 0x002fe20000410000 */
[----:B------:R-:W-:Y:S03]  /*7040*/  STS.128 [R0.X16], R40 ;  /* 0x0000002800007388 */ /* 0x000fe6000000cc00 */
[----:B------:R-:W-:Y:S01]  /*7050*/  FMUL.FTZ R30, R11, R30 ;  /* 0x0000001e0b1e7220 */ /* 0x000fe20000410000 */
[----:B------:R-:W-:Y:S02]  /*7060*/  STS.128 [R0.X16+0x20], R32 ;  /* 0x0000202000007388 */ /* 0x000fe4000000cc00 */
[----:B------:R-:W1:Y:S01]  /*7070*/  MUFU.RCP R50, R50 ;  /* 0x0000003200327308 */ /* 0x000e620000001000 */
[----:B0-----:R-:W-:-:S04]  /*7080*/  FMUL.FTZ R12, R15, R44 ;  /* 0x0000002c0f0c7220 */ /* 0x001fc80000410000 */
[----:B------:R-:W-:-:S03]  /*7090*/  FMUL.FTZ R31, R12, R31 ;  /* 0x0000001f0c1f7220 */ /* 0x000fc60000410000 */
[----:B------:R-:W0:Y:S01]  /*70a0*/  MUFU.RCP R51, R51 ;  /* 0x0000003300337308 */ /* 0x000e220000001000 */
[----:B--2---:R-:W-:Y:S01]  /*70b0*/  FMUL.FTZ R5, R20, R49 ;  /* 0x0000003114057220 */ /* 0x004fe20000410000 */
[----:B------:R-:W-:Y:S03]  /*70c0*/  STS.128 [R0.X16+0x10], R28 ;  /* 0x0000101c00007388 */ /* 0x000fe6000000cc00 */
[----:B------:R-:W-:-:S03]  /*70d0*/  FMUL.FTZ R36, R5, R36 ;  /* 0x0000002405247220 */ /* 0x000fc60000410000 */
[----:B------:R-:W2:Y:S01]  /*70e0*/  MUFU.RCP R52, R52 ;  /* 0x0000003400347308 */ /* 0x000ea20000001000 */
[----:B-1----:R-:W-:-:S04]  /*70f0*/  FMUL.FTZ R4, R21, R50 ;  /* 0x0000003215047220 */ /* 0x002fc80000410000 */
[----:B------:R-:W-:Y:S01]  /*7100*/  FMUL.FTZ R37, R4, R37 ;  /* 0x0000002504257220 */ /* 0x000fe20000410000 */
[----:B------:R-:W-:Y:S01]  /*7110*/  MOV R4, UR7 ;  /* 0x0000000700047c02 */ /* 0x000fe20008000f00 */
[----:B------:R-:W-:Y:S01]  /*7120*/  ULDC UR7, c[0x0][0x218] ;  /* 0x0000860000077ab9 */ /* 0x000fe20000000800 */
[----:B0-----:R-:W-:Y:S01]  /*7130*/  FMUL.FTZ R7, R22, R51 ;  /* 0x0000003316077220 */ /* 0x001fe20000410000 */
[----:B------:R-:W-:Y:S02]  /*7140*/  UIMAD UR7, UR20, UR7, URZ ;  /* 0x00000007140772a4 */ /* 0x000fe4000f8e023f */
[----:B------:R-:W-:Y:S02]  /*7150*/  IMAD R5, R157, c[0x0][0x214], R4 ;  /* 0x000085009d057a24 */ /* 0x000fe400078e0204 */
[----:B------:R-:W-:Y:S02]  /*7160*/  FMUL.FTZ R38, R7, R38 ;  /* 0x0000002607267220 */ /* 0x000fe40000410000 */
[----:B--2---:R-:W-:Y:S01]  /*7170*/  FMUL.FTZ R6, R23, R52 ;  /* 0x0000003417067220 */ /* 0x004fe20000410000 */
[----:B------:R-:W-:-:S02]  /*7180*/  IADD3 R3, R3, R5, RZ ;  /* 0x0000000503037210 */ /* 0x000fc40007ffe0ff */
[----:B------:R-:W-:Y:S01]  /*7190*/  MOV R5, UR7 ;  /* 0x0000000700057c02 */ /* 0x000fe20008000f00 */
[----:B------:R-:W-:Y:S01]  /*71a0*/  FMUL.FTZ R39, R6, R39 ;  /* 0x0000002706277220 */ /* 0x000fe20000410000 */
[----:B------:R-:W-:Y:S01]  /*71b0*/  ULDC UR7, c[0x0][0x174] ;  /* 0x00005d0000077ab9 */ /* 0x000fe20000000800 */
[----:B------:R-:W-:Y:S01]  /*71c0*/  IMAD.WIDE.U32 R2, R10, c[0x0][0x218], R2 ;  /* 0x000086000a027a25 */ /* 0x000fe200078e0002 */
[----:B------:R-:W-:Y:S02]  /*71d0*/  UISETP.GE.AND UP0, UPT, UR6, UR7, UPT ;  /* 0x000000070600728c */ /* 0x000fe4000bf06270 */
[----:B------:R-:W-:Y:S01]  /*71e0*/  STS.128 [R0.X16+0x30], R36 ;  /* 0x0000302400007388 */ /* 0x000fe2000000cc00 */
[----:B------:R-:W-:-:S06]  /*71f0*/  NOP ;  /* 0x0000000000007918 */ /* 0x000fcc0000000000 */
[----:B------:R-:W0:Y:S01]  /*7200*/  LDS.128 R12, [R65.X16] ;  /* 0x00000000410c7984 */ /* 0x000e22000000cc00 */
[----:B------:R-:W-:Y:S01]  /*7210*/  IMAD R5, R10, c[0x0][0x21c], R5 ;  /* 0x000087000a057a24 */ /* 0x000fe200078e0205 */
[C---:B------:R-:W-:Y:S02]  /*7220*/  LEA R4, P0, R2.reuse, c[0x0][0x270], 0x2 ;  /* 0x00009c0002047a11 */ /* 0x040fe400078010ff */
[----:B------:R-:W1:Y:S02]  /*7230*/  LDS.128 R16, [R65.X16+0x200] ;  /* 0x0002000041107984 */ /* 0x000e64000000cc00 */
[----:B------:R-:W-:Y:S02]  /*7240*/  IADD3 R3, R3, R5, RZ ;  /* 0x0000000503037210 */ /* 0x000fe40007ffe0ff */
[----:B------:R-:W2:Y:S02]  /*7250*/  LDS.128 R20, [R65.X16+0x400] ;  /* 0x0004000041147984 */ /* 0x000ea4000000cc00 */
[----:B------:R-:W-:-:S02]  /*7260*/  LEA.HI.X R5, R2, c[0x0][0x274], R3, 0x2, P0 ;  /* 0x00009d0002057a11 */ /* 0x000fc400000f1403 */
[----:B------:R-:W3:Y:S01]  /*7270*/  LDS.128 R24, [R65.X16+0x600] ;  /* 0x0006000041187984 */ /* 0x000ee2000000cc00 */
[----:B------:R-:W-:Y:S02]  /*7280*/  PLOP3.LUT P0, PT, PT, PT, UP0, 0x80, 0x0 ;  /* 0x000000000000781c */ /* 0x000fe40003f0f008 */
[----:B------:R-:W-:-:S05]  /*7290*/  IMAD.WIDE R2, R64, 0x10, R4 ;  /* 0x0000001040027825 */ /* 0x000fca00078e0204 */
[----:B0-----:R0:W-:Y:S04]  /*72a0*/  STG.E.128 [R2.64], R12 ;  /* 0x0000000c02007986 */ /* 0x0011e8000c101d12 */
[----:B-1----:R0:W-:Y:S04]  /*72b0*/  STG.E.128 [R2.64+0x200], R16 ;  /* 0x0002001002007986 */ /* 0x0021e8000c101d12 */
[----:B--2---:R0:W-:Y:S04]  /*72c0*/  STG.E.128 [R2.64+0x400], R20 ;  /* 0x0004001402007986 */ /* 0x0041e8000c101d12 */
[----:B---3--:R0:W-:Y:S01]  /*72d0*/  STG.E.128 [R2.64+0x600], R24 ;  /* 0x0006001802007986 */ /* 0x0081e2000c101d12 */
[----:B------:R-:W-:Y:S01]  /*72e0*/  @P0 CALL.REL.NOINC `(.L_x_693) ;  /* 0x0000001000000944 */ /* 0x000fe20003c00000 */
[----:B------:R-:W-:Y:S05]  /*72f0*/  BRA `(.L_x_694) ;  /* 0xffff959000007947 */ /* 0x000fea000383ffff */
.L_x_693:
[----:B------:R-:W-:Y:S05]  /*7300*/  EXIT ;  /* 0x000000000000794d */ /* 0x000fea0003800000 */
.L_x_695:
        /* <DEDUP_REMOVED lines=15> */
.L_x_5335:


//--------------------- .text._Z25selective_scan_fwd_kernelI32Selective_Scan_fwd_kernel_traitsILi64ELi16ELi1ELb0ELb0ELb0ELb0EfN3c107complexIfEEEEv13SSMParamsBase --------------------------
	.section	.text._Z25selective_scan_fwd_kernelI32Selective_Scan_fwd_kernel_traitsILi64ELi16ELi1ELb0ELb0ELb0ELb0EfN3c107complexIfEEEEv13SSMParamsBase,"ax",@progbits
	.sectioninfo	@"SHI_REGISTERS=160"
	.align	128
        .global         _Z25selective_scan_fwd_kernelI32Selective_Scan_fwd_kernel_traitsILi64ELi16ELi1ELb0ELb0ELb0ELb0EfN3c107complexIfEEEEv13SSMParamsBase
        .type           _Z25selective_scan_fwd_kernelI32Selective_Scan_fwd_kernel_traitsILi64ELi16ELi1ELb0ELb0ELb0ELb0EfN3c107complexIfEEEEv13SSMParamsBase,@function
        .size           _Z25selective_scan_fwd_kernelI32Selective_Scan_fwd_kernel_traitsILi64ELi16ELi1ELb0ELb0ELb0ELb0EfN3c107complexIfEEEEv13SSMParamsBase,(.L_x_5336 - _Z25selective_scan_fwd_kernelI32Selective_Scan_fwd_kernel_traitsILi64ELi16ELi1ELb0ELb0ELb0ELb0EfN3c107complexIfEEEEv13SSMParamsBase)
        .other          _Z25selective_scan_fwd_kernelI32Selective_Scan_fwd_kernel_traitsILi64ELi16ELi1ELb0ELb0ELb0ELb0EfN3c107complexIfEEEEv13SSMParamsBase,@"STO_CUDA_ENTRY STV_DEFAULT"
_Z25selective_scan_fwd_kernelI32Selective_Scan_fwd_kernel_traitsILi64ELi16ELi1ELb0ELb0ELb0ELb0EfN3c107complexIfEEEEv13SSMParamsBase:
.text._Z25selective_scan_fwd_kernelI32Selective_Scan_fwd_kernel_traitsILi64ELi16ELi1ELb0ELb0ELb0ELb0EfN3c107complexIfEEEEv13SSMParamsBase:
[----:B------:R-:W-:Y:S02]  /*0000*/  MOV R1, c[0x0][0x28] ;  /* 0x00000a0000017a02 */ /* 0x000fe40000000f00 */
[----:B------:R-:W0:Y:S01]  /*0010*/  S2UR UR4, SR_CTAID.Y ;  /* 0x00000000000479c3 */ /* 0x000e220000002600 */
[----:B------:R-:W-:Y:S01]  /*0020*/  ISETP.NE.U32.AND P1, PT, RZ, c[0x0][0x250], PT ;  /* 0x00009400ff007a0c */ /* 0x000fe20003f25070 */
[----:B------:R-:W-:Y:S01]  /*0030*/  HFMA2.MMA R100, -RZ, RZ, 0, 0 ;  /* 0x00000000ff647435 */ /* 0x000fe200000001ff */
[----:B------:R-:W-:Y:S02]  /*0040*/  MOV R98, RZ ;  /* 0x000000ff00627202 */ /* 0x000fe40000000f00 */
[----:B------:R-:W-:Y:S02]  /*0050*/  ISETP.NE.AND.EX P1, PT, RZ, c[0x0][0x254], PT, P1 ;  /* 0x00009500ff007a0c */ /* 0x000fe40003f25310 */
[----:B------:R-:W-:-:S04]  /*0060*/  ISETP.NE.U32.AND P0, PT, RZ, c[0x0][0x238], PT ;  /* 0x00008e00ff007a0c */ /* 0x000fc80003f05070 */
[----:B------:R-:W-:Y:S02]  /*0070*/  ISETP.NE.AND.EX P0, PT, RZ, c[0x0][0x23c], PT, P0 ;  /* 0x00008f00ff007a0c */ /* 0x000fe40003f05300 */
[----:B0-----:R-:W-:Y:S01]  /*0080*/  MOV R102, UR4 ;  /* 0x0000000400667c02 */ /* 0x001fe20008000f00 */
[----:B------:R-:W-:-:S03]  /*0090*/  ULDC.64 UR4, c[0x0][0x118] ;  /* 0x0000460000047ab9 */ /* 0x000fc60000000a00 */
[----:B------:R-:W-:Y:S02]  /*00a0*/  SHF.R.S32.HI R99, RZ, 0x1f, R102 ;  /* 0x0000001fff637819 */ /* 0x000fe40000011466 */
[C---:B------:R-:W-:Y:S01]  /*00b0*/  @P1 LEA R4, P3, R102.reuse, c[0x0][0x250], 0x2 ;  /* 0x0000940066041a11 */ /* 0x040fe200078610ff */
[----:B------:R-:W0:Y:S04]  /*00c0*/  S2UR UR6, SR_CTAID.X ;  /* 0x00000000000679c3 */ /* 0x000e280000002500 */
        /* <DEDUP_REMOVED lines=12> */
[----:B------:R-:W-:Y:S01]  /*0190*/  MOV R92, RZ ;  /* 0x000000ff005c7202 */ /* 0x000fe20000000f00 */
        /* <DEDUP_REMOVED lines=10> */
[C---:B------:R-:W-:Y:S01]  /*0240*/  IMAD R7, R102.reuse, c[0x0][0x1dc], R7 ;  /* 0x0000770066077a24 */ /* 0x040fe200078e0207 */
[C---:B0-----:R-:W-:Y:S01]  /*0250*/  SHF.L.U32 R93, R101.reuse, 0x4, RZ ;  /* 0x00000004655d7819 */ /* 0x041fe200000006ff */
[C---:B------:R-:W-:Y:S01]  /*0260*/  IMAD R9, R102.reuse, c[0x0][0x1ec], R9 ;  /* 0x00007b0066097a24 */ /* 0x040fe200078e0209 */
        /* <DEDUP_REMOVED lines=10> */
[----:B-1----:R-:W-:Y:S02]  /*0310*/  LOP3.LUT R91, R93, R94, RZ, 0xfc, !PT ;  /* 0x0000005e5d5b7212 */ /* 0x002fe400078efcff */
.L_x_738:
[----:B------:R-:W-:Y:S01]  /*0320*/  BAR.SYNC.DEFER_BLOCKING 0x0 ;  /* 0x0000000000007b1d */ /* 0x000fe20000010000 */
[----:B0-----:R-:W-:Y:S01]  /*0330*/  MOV R3, 0xfffffc00 ;  /* 0xfffffc0000037802 */ /* 0x001fe20000000f00 */
[----:B------:R-:W-:Y:S01]  /*0340*/  HFMA2.MMA R0, -RZ, RZ, 0, 0 ;  /* 0x00000000ff007435 */ /* 0x000fe200000001ff */
[C-C-:B------:R-:W-:Y:S01]  /*0350*/  LOP3.LUT R7, R93.reuse, 0x20, R94.reuse, 0xfe, !PT ;  /* 0x000000205d077812 */ /* 0x140fe200078efe5e */
[----:B------:R-:W-:Y:S01]  /*0360*/  CS2R R4, SRZ ;  /* 0x0000000000047805 */ /* 0x000fe2000001ff00 */
[----:B------:R-:W-:Y:S01]  /*0370*/  MOV R2, R90 ;  /* 0x0000005a00027202 */ /* 0x000fe20000000f00 */
[----:B------:R-:W-:Y:S01]  /*0380*/  IMAD R104, R92, R3, c[0x0][0x168] ;  /* 0x00005a005c687624 */ /* 0x000fe200078e0203 */
[----:B------:R-:W-:Y:S01]  /*0390*/  MOV R3, R89 ;  /* 0x0000005900037202 */ /* 0x000fe20000000f00 */
[----:B------:R-:W-:Y:S01]  /*03a0*/  HFMA2.MMA R6, -RZ, RZ, 0, 0 ;  /* 0x00000000ff067435 */ /* 0x000fe200000001ff */
[----:B------:R-:W-:Y:S01]  /*03b0*/  LOP3.LUT R9, R93, 0x40, R94, 0xfe, !PT ;  /* 0x000000405d097812 */ /* 0x000fe200078efe5e */
[----:B------:R-:W-:Y:S01]  /*03c0*/  CS2R R10, SRZ ;  /* 0x00000000000a7805 */ /* 0x000fe2000001ff00 */
[CC--:B------:R-:W-:Y:S01]  /*03d0*/  ISETP.GE.AND P2, PT, R91.reuse, R104.reuse, PT ;  /* 0x000000685b00720c */ /* 0x0c0fe20003f46270 */
[----:B------:R-:W-:Y:S01]  /*03e0*/  IMAD.WIDE R2, R91, 0x4, R2 ;  /* 0x000000045b027825 */ /* 0x000fe200078e0202 */
[----:B------:R-:W-:Y:S01]  /*03f0*/  ISETP.GE.AND P1, PT, R7, R104, PT ;  /* 0x000000680700720c */ /* 0x000fe20003f26270 */
[----:B------:R-:W-:Y:S01]  /*0400*/  HFMA2.MMA R8, -RZ, RZ, 0, 0 ;  /* 0x00000000ff087435 */ /* 0x000fe200000001ff */
[----:B------:R-:W-:-:S02]  /*0410*/  LOP3.LUT R13, R93, 0x60, R94, 0xfe, !PT ;  /* 0x000000605d0d7812 */ /* 0x000fc400078efe5e */
[C-C-:B------:R-:W-:Y:S02]  /*0420*/  LOP3.LUT R15, R93.reuse, 0x80, R94.reuse, 0xfe, !PT ;  /* 0x000000805d0f7812 */ /* 0x140fe400078efe5e */
[C-C-:B------:R-:W-:Y:S02]  /*0430*/  LOP3.LUT R19, R93.reuse, 0xa0, R94.reuse, 0xfe, !PT ;  /* 0x000000a05d137812 */ /* 0x140fe400078efe5e */
[--C-:B------:R-:W-:Y:S02]  /*0440*/  LOP3.LUT R21, R93, 0xc0, R94.reuse, 0xfe, !PT ;  /* 0x000000c05d157812 */ /* 0x100fe400078efe5e */
[-C--:B------:R-:W-:Y:S01]  /*0450*/  ISETP.GE.AND P0, PT, R9, R104.reuse, PT ;  /* 0x000000680900720c */ /* 0x080fe20003f06270 */
[----:B------:R0:W2:Y:S01]  /*0460*/  @!P2 LDG.E R5, [R2.64] ;  /* 0x000000040205a981 */ /* 0x0000a2000c1e1900 */
[--C-:B------:R-:W-:Y:S02]  /*0470*/  LOP3.LUT R25, R93, 0xe0, R94.reuse, 0xfe, !PT ;  /* 0x000000e05d197812 */ /* 0x100fe400078efe5e */
[----:B------:R-:W-:Y:S01]  /*0480*/  ISETP.GE.AND P4, PT, R13, R104, PT ;  /* 0x000000680d00720c */ /* 0x000fe20003f86270 */
[----:B------:R0:W3:Y:S01]  /*0490*/  @!P1 LDG.E R0, [R2.64+0x80] ;  /* 0x0000800402009981 */ /* 0x0000e2000c1e1900 */
[----:B------:R-:W-:-:S02]  /*04a0*/  LOP3.LUT R27, R93, 0x100, R94, 0xfe, !PT ;  /* 0x000001005d1b7812 */ /* 0x000fc400078efe5e */
        /* <DEDUP_REMOVED lines=8> */
[C-C-:B------:R-:W-:Y:S02]  /*0530*/  LOP3.LUT R31, R93.reuse, 0x120, R94.reuse, 0xfe, !PT ;  /* 0x000001205d1f7812 */ /* 0x140fe400078efe5e */
[----:B------:R-:W-:Y:S01]  /*0540*/  MOV R23, RZ ;  /* 0x000000ff00177202 */ /* 0x000fe20000000f00 */
[----:B------:R0:W4:Y:S01]  /*0550*/  @!P5 LDG.E R6, [R2.64+0x280] ;  /* 0x000280040206d981 */ /* 0x000122000c1e1900 */
[C-C-:B------:R-:W-:Y:S02]  /*0560*/  LOP3.LUT R33, R93.reuse, 0x140, R94.reuse, 0xfe, !PT ;  /* 0x000001405d217812 */ /* 0x140fe400078efe5e */
        /* <DEDUP_REMOVED lines=8> */
[--C-:B------:R-:W-:Y:S02]  /*05f0*/  LOP3.LUT R107, R93, 0x1c0, R94.reuse, 0xfe, !PT ;  /* 0x000001c05d6b7812 */ /* 0x100fe400078efe5e */
[-C--:B------:R-:W-:Y:S02]  /*0600*/  ISETP.GE.AND P4, PT, R33, R104.reuse, PT ;  /* 0x000000682100720c */ /* 0x080fe40003f86270 */
[----:B------:R-:W-:Y:S01]  /*0610*/  LOP3.LUT R109, R93, 0x1e0, R94, 0xfe, !PT ;  /* 0x000001e05d6d7812 */ /* 0x000fe200078efe5e */
        /* <DEDUP_REMOVED lines=19> */
[----:B------:R-:W-:-:S02]  /*0750*/  IADD3 R70, R93, R96, RZ ;  /* 0x000000605d467210 */ /* 0x000fc40007ffe0ff */
[----:B------:R-:W-:Y:S02]  /*0760*/  ISETP.GE.AND P3, PT, R7, R104, PT ;  /* 0x000000680700720c */ /* 0x000fe40003f66270 */
[C---:B------:R-:W-:Y:S02]  /*0770*/  IADD3 R85, R70.reuse, 0x20, RZ ;  /* 0x0000002046557810 */ /* 0x040fe40007ffe0ff */
[C---:B------:R-:W-:Y:S02]  /*0780*/  IADD3 R7, R70.reuse, 0x40, RZ ;  /* 0x0000004046077810 */ /* 0x040fe40007ffe0ff */
[C---:B------:R-:W-:Y:S02]  /*0790*/  IADD3 R83, R70.reuse, 0x60, RZ ;  /* 0x0000006046537810 */ /* 0x040fe40007ffe0ff */
[C---:B------:R-:W-:Y:S02]  /*07a0*/  LEA.HI.SX32 R86, R70.reuse, R70, 0x1b ;  /* 0x0000004646567211 */ /* 0x040fe400078fdaff */
[----:B0-----:R-:W-:-:S02]  /*07b0*/  IADD3 R3, R70, 0x80, RZ ;  /* 0x0000008046037810 */ /* 0x001fc40007ffe0ff */
[----:B------:R-:W-:Y:S02]  /*07c0*/  ISETP.GE.AND P4, PT, R9, R104, PT ;  /* 0x000000680900720c */ /* 0x000fe40003f86270 */
[C---:B------:R-:W-:Y:S02]  /*07d0*/  IADD3 R81, R70.reuse, 0xa0, RZ ;  /* 0x000000a046517810 */ /* 0x040fe40007ffe0ff */
[-C--:B------:R-:W-:Y:S02]  /*07e0*/  LEA.HI.SX32 R85, R85, R70.reuse, 0x1b ;  /* 0x0000004655557211 */ /* 0x080fe400078fdaff */
[----:B------:R-:W-:Y:S02]  /*07f0*/  IADD3 R9, R70, 0xc0, RZ ;  /* 0x000000c046097810 */ /* 0x000fe40007ffe0ff */
[----:B------:R-:W-:Y:S02]  /*0800*/  LEA.HI.SX32 R84, R7, R70, 0x1b ;  /* 0x0000004607547211 */ /* 0x000fe400078fdaff */
[----:B------:R-:W-:-:S02]  /*0810*/  ISETP.GE.AND P1, PT, R13, R104, PT ;  /* 0x000000680d00720c */ /* 0x000fc40003f26270 */
[C---:B------:R-:W-:Y:S02]  /*0820*/  IADD3 R79, R70.reuse, 0xe0, RZ ;  /* 0x000000e0464f7810 */ /* 0x040fe40007ffe0ff */
[-C--:B------:R-:W-:Y:S02]  /*0830*/  LEA.HI.SX32 R83, R83, R70.reuse, 0x1b ;  /* 0x0000004653537211 */ /* 0x080fe400078fdaff */
[C---:B------:R-:W-:Y:S02]  /*0840*/  IADD3 R13, R70.reuse, 0x100, RZ ;  /* 0x00000100460d7810 */ /* 0x040fe40007ffe0ff */
[----:B------:R-:W-:Y:S02]  /*0850*/  LEA.HI.SX32 R82, R3, R70, 0x1b ;  /* 0x0000004603527211 */ /* 0x000fe400078fdaff */
[----:B------:R-:W-:Y:S02]  /*0860*/  ISETP.GE.AND P5, PT, R15, R104, PT ;  /* 0x000000680f00720c */ /* 0x000fe40003fa6270 */
[----:B------:R-:W-:-:S02]  /*0870*/  IADD3 R77, R70, 0x120, RZ ;  /* 0x00000120464d7810 */ /* 0x000fc40007ffe0ff */
[-C--:B------:R-:W-:Y:S02]  /*0880*/  LEA.HI.SX32 R81, R81, R70.reuse, 0x1b ;  /* 0x0000004651517211 */ /* 0x080fe400078fdaff */
[C---:B------:R-:W-:Y:S02]  /*0890*/  IADD3 R15, R70.reuse, 0x140, RZ ;  /* 0x00000140460f7810 */ /* 0x040fe40007ffe0ff */
[----:B------:R-:W-:Y:S02]  /*08a0*/  LEA.HI.SX32 R80, R9, R70, 0x1b ;  /* 0x0000004609507211 */ /* 0x000fe400078fdaff */
[----:B------:R-:W-:Y:S02]  /*08b0*/  ISETP.GE.AND P6, PT, R19, R104, PT ;  /* 0x000000681300720c */ /* 0x000fe40003fc6270 */
[----:B------:R-:W-:Y:S02]  /*08c0*/  IADD3 R75, R70, 0x160, RZ ;  /* 0x00000160464b7810 */ /* 0x000fe40007ffe0ff */
[----:B------:R-:W-:-:S02]  /*08d0*/  LEA.HI.SX32 R79, R79, R70, 0x1b ;  /* 0x000000464f4f7211 */ /* 0x000fc400078fdaff */
[C---:B------:R-:W-:Y:S02]  /*08e0*/  IADD3 R19, R70.reuse, 0x180, RZ ;  /* 0x0000018046137810 */ /* 0x040fe40007ffe0ff */
[----:B------:R-:W-:Y:S02]  /*08f0*/  LEA.HI.SX32 R78, R13, R70, 0x1b ;  /* 0x000000460d4e7211 */ /* 0x000fe400078fdaff */
[----:B------:R-:W-:Y:S02]  /*0900*/  ISETP.GE.AND P2, PT, R21, R104, PT ;  /* 0x000000681500720c */ /* 0x000fe40003f46270 */
        /* <DEDUP_REMOVED lines=12> */
[----:B------:R-:W-:Y:S02]  /*09d0*/  MOV R2, R88 ;  /* 0x0000005800027202 */ /* 0x000fe40000000f00 */
[----:B------:R-:W-:Y:S02]  /*09e0*/  MOV R3, R87 ;  /* 0x0000005700037202 */ /* 0x000fe40000000f00 */
[----:B------:R-:W-:-:S03]  /*09f0*/  ISETP.GE.AND P0, PT, R91, R104, PT ;  /* 0x000000685b00720c */ /* 0x000fc60003f06270 */
[----:B------:R-:W-:Y:S01]  /*0a00*/  IMAD.WIDE R2, R91, 0x4, R2 ;  /* 0x000000045b027825 */ /* 0x000fe200078e0202 */
[----:B------:R-:W-:Y:S02]  /*0a10*/  HFMA2.MMA R7, -RZ, RZ, 0, 0 ;  /* 0x00000000ff077435 */ /* 0x000fe400000001ff */
[----:B------:R-:W-:Y:S02]  /*0a20*/  HFMA2.MMA R9, -RZ, RZ, 0, 0 ;  /* 0x00000000ff097435 */ /* 0x000fe400000001ff */
[----:B------:R-:W-:Y:S02]  /*0a30*/  HFMA2.MMA R13, -RZ, RZ, 0, 0 ;  /* 0x00000000ff0d7435 */ /* 0x000fe400000001ff */
[----:B------:R-:W-:Y:S02]  /*0a40*/  HFMA2.MMA R15, -RZ, RZ, 0, 0 ;  /* 0x00000000ff0f7435 */ /* 0x000fe400000001ff */
[----:B------:R-:W-:Y:S01]  /*0a50*/  HFMA2.MMA R19, -RZ, RZ, 0, 0 ;  /* 0x00000000ff137435 */ /* 0x000fe200000001ff */
        /* <DEDUP_REMOVED lines=12> */
[----:B------:R4:W-:Y:S04]  /*0b20*/  STS [R75.X4+0x580], R12 ;  /* 0x0005800c4b007388 */ /* 0x0009e80000004800 */
[----:B------:R-:W-:Y:S04]  /*0b30*/  STS [R74.X4+0x600], R39 ;  /* 0x000600274a007388 */ /* 0x000fe80000004800 */
[----:B------:R0:W-:Y:S04]  /*0b40*/  STS [R73.X4+0x680], R14 ;  /* 0x0006800e49007388 */ /* 0x0001e80000004800 */
        /* <DEDUP_REMOVED lines=20> */
[----:B0-----:R-:W-:Y:S01]  /*0c90*/  HFMA2.MMA R0, -RZ, RZ, 0, 0 ;  /* 0x00000000ff007435 */ /* 0x001fe200000001ff */
[----:B-1----:R-:W-:Y:S01]  /*0ca0*/  CS2R R4, SRZ ;  /* 0x0000000000047805 */ /* 0x002fe2000001ff00 */
[----:B--2---:R-:W-:Y:S01]  /*0cb0*/  MOV R6, RZ ;  /* 0x000000ff00067202 */ /* 0x004fe20000000f00 */
[----:B---3--:R-:W-:Y:S01]  /*0cc0*/  CS2R R10, SRZ ;  /* 0x00000000000a7805 */ /* 0x008fe2000001ff00 */
[----:B------:R-:W-:Y:S01]  /*0cd0*/  MOV R8, RZ ;  /* 0x000000ff00087202 */ /* 0x000fe20000000f00 */
[----:B------:R-:W-:-:S05]  /*0ce0*/  HFMA2.MMA R17, -RZ, RZ, 0, 0 ;  /* 0x00000000ff117435 */ /* 0x000fca00000001ff */
        /* <DEDUP_REMOVED lines=17> */
[----:B------:R-:W-:Y:S02]  /*0e00*/  ISETP.GE.AND P1, PT, R109, R104, PT ;  /* 0x000000686d00720c */ /* 0x000fe40003f26270 */
[----:B----4-:R-:W-:Y:S01]  /*0e10*/  MOV R12, RZ ;  /* 0x000000ff000c7202 */ /* 0x010fe20000000f00 */
        /* <DEDUP_REMOVED lines=91> */
.L_x_697:
[----:B------:R-:W-:Y:S05]  /*13d0*/  BSYNC B0 ;  /* 0x0000000000007941 */ /* 0x000fea0003800000 */
.L_x_696:
        /* <DEDUP_REMOVED lines=37> */
.L_x_699:
[----:B------:R-:W-:Y:S05]  /*1630*/  BSYNC B0 ;  /* 0x0000000000007941 */ /* 0x000fea0003800000 */
.L_x_698:
        /* <DEDUP_REMOVED lines=35> */
.L_x_701:
[----:B------:R-:W-:Y:S05]  /*1870*/  BSYNC B0 ;  /* 0x0000000000007941 */ /* 0x000fea0003800000 */
.L_x_700:
        /* <DEDUP_REMOVED lines=37> */
.L_x_703:
[----:B------:R-:W-:Y:S05]  /*1ad0*/  BSYNC B0 ;  /* 0x0000000000007941 */ /* 0x000fea0003800000 */
.L_x_702:
        /* <DEDUP_REMOVED lines=35> */
.L_x_705:
[----:B------:R-:W-:Y:S05]  /*1d10*/  BSYNC B0 ;  /* 0x0000000000007941 */ /* 0x000fea0003800000 */
.L_x_704:
        /* <DEDUP_REMOVED lines=37> */
.L_x_707:
[----:B------:R-:W-:Y:S05]  /*1f70*/  BSYNC B0 ;  /* 0x0000000000007941 */ /* 0x000fea0003800000 */
.L_x_706:
        /* <DEDUP_REMOVED lines=35> */
.L_x_709:
[----:B------:R-:W-:Y:S05]  /*21b0*/  BSYNC B0 ;  /* 0x0000000000007941 */ /* 0x000fea0003800000 */
.L_x_708:
        /* <DEDUP_REMOVED lines=37> */
.L_x_711:
[----:B------:R-:W-:Y:S05]  /*2410*/  BSYNC B0 ;  /* 0x0000000000007941 */ /* 0x000fea0003800000 */
.L_x_710:
        /* <DEDUP_REMOVED lines=35> */
.L_x_713:
[----:B------:R-:W-:Y:S05]  /*2650*/  BSYNC B0 ;  /* 0x0000000000007941 */ /* 0x000fea0003800000 */
.L_x_712:
        /* <DEDUP_REMOVED lines=42> */
.L_x_715:
[----:B------:R-:W-:Y:S05]  /*2900*/  BSYNC B0 ;  /* 0x0000000000007941 */ /* 0x000fea0003800000 */
.L_x_714:
        /* <DEDUP_REMOVED lines=33> */
.L_x_717:
[----:B------:R-:W-:Y:S05]  /*2b20*/  BSYNC B0 ;  /* 0x0000000000007941 */ /* 0x000fea0003800000 */
.L_x_716:
        /* <DEDUP_REMOVED lines=33> */
.L_x_719:
[----:B------:R-:W-:Y:S05]  /*2d40*/  BSYNC B0 ;  /* 0x0000000000007941 */ /* 0x000fea0003800000 */
.L_x_718:
        /* <DEDUP_REMOVED lines=33> */
.L_x_721:
[----:B------:R-:W-:Y:S05]  /*2f60*/  BSYNC B0 ;  /* 0x0000000000007941 */ /* 0x000fea0003800000 */
.L_x_720:
        /* <DEDUP_REMOVED lines=33> */
.L_x_723:
[----:B------:R-:W-:Y:S05]  /*3180*/  BSYNC B0 ;  /* 0x0000000000007941 */ /* 0x000fea0003800000 */
.L_x_722:
        /* <DEDUP_REMOVED lines=33> */
.L_x_725:
[----:B------:R-:W-:Y:S05]  /*33a0*/  BSYNC B0 ;  /* 0x0000000000007941 */ /* 0x000fea0003800000 */
.L_x_724:
        /* <DEDUP_REMOVED lines=33> */
.L_x_727:
[----:B------:R-:W-:Y:S05]  /*35c0*/  BSYNC B0 ;  /* 0x0000000000007941 */ /* 0x000fea0003800000 */
.L_x_726:
        /* <DEDUP_REMOVED lines=20> */
.L_x_734:
        /* <DEDUP_REMOVED lines=16> */
[----:B------:R-:W-:Y:S02]  /*3810*/  IMAD R11, R102, c[0x0][0x19c], R11 ;  /* 0x00006700660b7a24 */ /* 0x000fe400078e020b */
[----:B------:R-:W-:Y:S02]  /*3820*/  IMAD R104, R92, R21, c[0x0][0x168] ;  /* 0x00005a005c687624 */ /* 0x000fe400078e0215 */
[----:B------:R-:W-:Y:S02]  /*3830*/  FMUL.FTZ R141, R45, R44 ;  /* 0x0000002c2d8d7220 */ /* 0x000fe40000410000 */
[----:B------:R-:W-:-:S02]  /*3840*/  FMUL.FTZ R144, R43, R42 ;  /* 0x0000002a2b907220 */ /* 0x000fc40000410000 */
[----:B------:R-:W-:Y:S02]  /*3850*/  FMUL.FTZ R147, R41, R40 ;  /* 0x0000002829937220 */ /* 0x000fe40000410000 */
[----:B--2---:R-:W-:Y:S02]  /*3860*/  FMUL.FTZ R17, R2, 1.4426950216293334961 ;  /* 0x3fb8aa3b02117820 */ /* 0x004fe40000410000 */
[C---:B------:R-:W-:Y:S02]  /*3870*/  FMUL.FTZ R2, R3.reuse, R66 ;  /* 0x0000004203027220 */ /* 0x040fe40000410000 */
[C---:B------:R-:W-:Y:S02]  /*3880*/  FMUL.FTZ R6, R3.reuse, R68 ;  /* 0x0000004403067220 */ /* 0x040fe40000410000 */
[----:B------:R-:W-:Y:S02]  /*3890*/  FMUL.RZ R7, R2, 0.15915493667125701904 ;  /* 0x3e22f98302077820 */ /* 0x000fe4000040c000 */
[----:B------:R-:W-:-:S02]  /*38a0*/  FMUL.FTZ R2, R3, R64 ;  /* 0x0000004003027220 */ /* 0x000fc40000410000 */
[----:B------:R-:W-:Y:S01]  /*38b0*/  FMUL.RZ R6, R6, 0.15915493667125701904 ;  /* 0x3e22f98306067820 */ /* 0x000fe2000040c000 */
[----:B------:R-:W-:Y:S01]  /*38c0*/  MUFU.SIN R15, R7 ;  /* 0x00000007000f7308 */ /* 0x000fe20000000400 */
[----:B------:R-:W-:Y:S02]  /*38d0*/  FMUL.RZ R4, R2, 0.15915493667125701904 ;  /* 0x3e22f98302047820 */ /* 0x000fe4000040c000 */
[----:B------:R-:W-:Y:S02]  /*38e0*/  FMUL.FTZ R2, R3, R62 ;  /* 0x0000003e03027220 */ /* 0x000fe40000410000 */
[----:B------:R-:W-:Y:S02]  /*38f0*/  FMUL.FTZ R9, R17, R52 ;  /* 0x0000003411097220 */ /* 0x000fe40000410000 */
[----:B------:R-:W-:Y:S01]  /*3900*/  FMUL.RZ R5, R2, 0.15915493667125701904 ;  /* 0x3e22f98302057820 */ /* 0x000fe2000040c000 */
[----:B------:R-:W-:Y:S01]  /*3910*/  MUFU.SIN R18, R6 ;  /* 0x0000000600127308 */ /* 0x000fe20000000400 */
[----:B------:R-:W-:-:S02]  /*3920*/  FMUL.FTZ R2, R3, R60 ;  /* 0x0000003c03027220 */ /* 0x000fc40000410000 */
[C---:B------:R-:W-:Y:S02]  /*3930*/  FMUL.FTZ R123, R17.reuse, R54 ;  /* 0x00000036117b7220 */ /* 0x040fe40000410000 */
[C---:B------:R-:W-:Y:S02]  /*3940*/  FMUL.FTZ R119, R17.reuse, R56 ;  /* 0x0000003811777220 */ /* 0x040fe40000410000 */
[----:B------:R-:W-:Y:S01]  /*3950*/  FMUL.FTZ R116, R17, R58 ;  /* 0x0000003a11747220 */ /* 0x000fe20000410000 */
[----:B------:R1:W-:Y:S01]  /*3960*/  MUFU.COS R107, R6 ;  /* 0x00000006006b7308 */ /* 0x0003e20000000000 */
[----:B------:R-:W-:Y:S02]  /*3970*/  FMUL.FTZ R10, R3, R48 ;  /* 0x00000030030a7220 */ /* 0x000fe40000410000 */
[----:B------:R-:W-:Y:S02]  /*3980*/  FMUL.FTZ R111, R17, R60 ;  /* 0x0000003c116f7220 */ /* 0x000fe40000410000 */
[----:B------:R-:W-:-:S02]  /*3990*/  FMUL.RZ R128, R10, 0.15915493667125701904 ;  /* 0x3e22f9830a807820 */ /* 0x000fc4000040c000 */
[----:B------:R-:W-:Y:S01]  /*39a0*/  FMUL.FTZ R113, R17, R62 ;  /* 0x0000003e11717220 */ /* 0x000fe20000410000 */
[----:B------:R-:W-:Y:S01]  /*39b0*/  MUFU.SIN R105, R4 ;  /* 0x0000000400697308 */ /* 0x000fe20000000400 */
[----:B-1----:R-:W-:Y:S02]  /*39c0*/  FMUL.RZ R6, R2, 0.15915493667125701904 ;  /* 0x3e22f98302067820 */ /* 0x002fe4000040c000 */
[C---:B------:R-:W-:Y:S02]  /*39d0*/  FMUL.FTZ R2, R3.reuse, R58 ;  /* 0x0000003a03027220 */ /* 0x040fe40000410000 */
[----:B------:R-:W-:Y:S02]  /*39e0*/  FMUL.FTZ R126, R3, R46 ;  /* 0x0000002e037e7220 */ /* 0x000fe40000410000 */
[C---:B------:R-:W-:Y:S01]  /*39f0*/  FMUL.FTZ R106, R17.reuse, R64 ;  /* 0x00000040116a7220 */ /* 0x040fe20000410000 */
[----:B------:R1:W-:Y:S01]  /*3a00*/  MUFU.COS R103, R4 ;  /* 0x0000000400677308 */ /* 0x0003e20000000000 */
[----:B------:R-:W-:-:S02]  /*3a10*/  FMUL.FTZ R108, R17, R68 ;  /* 0x00000044116c7220 */ /* 0x000fc40000410000 */
[C---:B------:R-:W-:Y:S02]  /*3a20*/  FMUL.FTZ R14, R17.reuse, R66 ;  /* 0x00000042110e7220 */ /* 0x040fe40000410000 */
[C---:B------:R-:W-:Y:S02]  /*3a30*/  FMUL.FTZ R133, R17.reuse, R44 ;  /* 0x0000002c11857220 */ /* 0x040fe40000410000 */
[----:B------:R-:W-:Y:S01]  /*3a40*/  FMUL.FTZ R137, R17, R38 ;  /* 0x0000002611897220 */ /* 0x000fe20000410000 */
[----:B------:R-:W-:Y:S01]  /*3a50*/  MUFU.SIN R109, R5 ;  /* 0x00000005006d7308 */ /* 0x000fe20000000400 */
[----:B-1----:R-:W-:Y:S02]  /*3a60*/  FMUL.RZ R4, R2, 0.15915493667125701904 ;  /* 0x3e22f98302047820 */ /* 0x002fe4000040c000 */
[----:B------:R-:W-:-:S05]  /*3a70*/  FMUL.FTZ R2, R3, R56 ;  /* 0x0000003803027220 */ /* 0x000fca0000410000 */
[----:B------:R1:W-:Y:S08]  /*3a80*/  MUFU.COS R112, R5 ;  /* 0x0000000500707308 */ /* 0x0003f00000000000 */
[----:B------:R-:W-:Y:S01]  /*3a90*/  MUFU.SIN R115, R4 ;  /* 0x0000000400737308 */ /* 0x000fe20000000400 */
[----:B-1----:R-:W-:Y:S02]  /*3aa0*/  FMUL.RZ R5, R2, 0.15915493667125701904 ;  /* 0x3e22f98302057820 */ /* 0x002fe4000040c000 */
[----:B------:R-:W-:-:S05]  /*3ab0*/  FMUL.FTZ R2, R3, R54 ;  /* 0x0000003603027220 */ /* 0x000fca0000410000 */
[----:B------:R-:W-:Y:S08]  /*3ac0*/  MUFU.COS R117, R4 ;  /* 0x0000000400757308 */ /* 0x000ff00000000000 */
[----:B------:R-:W-:Y:S08]  /*3ad0*/  MUFU.SIN R120, R5 ;  /* 0x0000000500787308 */ /* 0x000ff00000000400 */
[----:B------:R1:W-:Y:S08]  /*3ae0*/  MUFU.COS R118, R5 ;  /* 0x0000000500767308 */ /* 0x0003f00000000000 */
[----:B------:R-:W-:Y:S01]  /*3af0*/  MUFU.SIN R110, R6 ;  /* 0x00000006006e7308 */ /* 0x000fe20000000400 */
[----:B-1----:R-:W-:-:S05]  /*3b00*/  IMAD.WIDE.U32 R4, R102, c[0x0][0x198], RZ ;  /* 0x0000660066047a25 */ /* 0x002fca00078e00ff */
[----:B------:R-:W-:Y:S01]  /*3b10*/  IADD3 R5, R5, R11, RZ ;  /* 0x0000000b05057210 */ /* 0x000fe20007ffe0ff */
[----:B------:R-:W-:Y:S01]  /*3b20*/  IMAD R11, R102, c[0x0][0x1bc], R19 ;  /* 0x00006f00660b7a24 */ /* 0x000fe200078e0213 */
[----:B------:R1:W-:Y:S01]  /*3b30*/  MUFU.COS R114, R6 ;  /* 0x0000000600727308 */ /* 0x0003e20000000000 */
[----:B0-----:R-:W-:Y:S02]  /*3b40*/  SHF.L.U32 R19, R101, 0x4, RZ ;  /* 0x0000000465137819 */ /* 0x001fe400000006ff */
[----:B------:R-:W-:Y:S02]  /*3b50*/  IMAD.WIDE.U32 R4, R23, c[0x0][0x1a0], R4 ;  /* 0x0000680017047a25 */ /* 0x000fe400078e0004 */
[C---:B------:R-:W-:Y:S02]  /*3b60*/  IADD3 R21, R19.reuse, 0xe, RZ ;  /* 0x0000000e13157810 */ /* 0x040fe40007ffe0ff */
[----:B------:R-:W-:Y:S01]  /*3b70*/  IADD3 R125, R19, 0xb, RZ ;  /* 0x0000000b137d7810 */ /* 0x000fe20007ffe0ff */
[----:B------:R0:W-:Y:S01]  /*3b80*/  MUFU.COS R13, R7 ;  /* 0x00000007000d7308 */ /* 0x0001e20000000000 */
[----:B-1----:R-:W-:Y:S01]  /*3b90*/  FMUL.RZ R6, R2, 0.15915493667125701904 ;  /* 0x3e22f98302067820 */ /* 0x002fe2000040c000 */
[----:B------:R-:W-:Y:S01]  /*3ba0*/  ISETP.GE.U32.AND P1, PT, R21, R104, PT ;  /* 0x000000681500720c */ /* 0x000fe20003f26070 */
[----:B------:R-:W-:Y:S01]  /*3bb0*/  FMUL.FTZ R2, R3, R52 ;  /* 0x0000003403027220 */ /* 0x000fe20000410000 */
[----:B------:R-:W-:-:S02]  /*3bc0*/  IADD3 R21, R19, 0xc, RZ ;  /* 0x0000000c13157810 */ /* 0x000fc40007ffe0ff */
[----:B------:R-:W-:Y:S01]  /*3bd0*/  ISETP.GE.U32.AND P4, PT, R125, R104, PT ;  /* 0x000000687d00720c */ /* 0x000fe20003f86070 */
[----:B------:R-:W-:Y:S01]  /*3be0*/  FMUL.FTZ R125, R17, R48 ;  /* 0x00000030117d7220 */ /* 0x000fe20000410000 */
[----:B------:R1:W-:Y:S01]  /*3bf0*/  MUFU.EX2 R124, R9 ;  /* 0x00000009007c7308 */ /* 0x0003e20000000800 */
[----:B0-----:R-:W-:Y:S01]  /*3c00*/  FMUL.RZ R7, R2, 0.15915493667125701904 ;  /* 0x3e22f98302077820 */ /* 0x001fe2000040c000 */
[----:B------:R-:W-:Y:S01]  /*3c10*/  ISETP.GE.U32.AND P3, PT, R21, R104, PT ;  /* 0x000000681500720c */ /* 0x000fe20003f66070 */
[----:B------:R-:W-:Y:S01]  /*3c20*/  FMUL.FTZ R2, R3, R50 ;  /* 0x0000003203027220 */ /* 0x000fe20000410000 */
[----:B------:R-:W-:-:S03]  /*3c30*/  IADD3 R21, R19, 0x8, RZ ;  /* 0x0000000813157810 */ /* 0x000fc60007ffe0ff */
[----:B------:R-:W-:Y:S01]  /*3c40*/  FMUL.RZ R16, R2, 0.15915493667125701904 ;  /* 0x3e22f98302107820 */ /* 0x000fe2000040c000 */
[----:B------:R-:W-:Y:S01]  /*3c50*/  MUFU.SIN R121, R6 ;  /* 0x0000000600797308 */ /* 0x000fe20000000400 */
[----:B-1----:R-:W-:-:S04]  /*3c60*/  IADD3 R9, R19, 0xf, RZ ;  /* 0x0000000f13097810 */ /* 0x002fc80007ffe0ff */
[-C--:B------:R-:W-:Y:S02]  /*3c70*/  ISETP.GE.U32.AND P0, PT, R9, R104.reuse, PT ;  /* 0x000000680900720c */ /* 0x080fe40003f06070 */
[----:B------:R-:W-:Y:S01]  /*3c80*/  IADD3 R9, R19, 0xd, RZ ;  /* 0x0000000d13097810 */ /* 0x000fe20007ffe0ff */
[----:B------:R-:W-:Y:S03]  /*3c90*/  MUFU.COS R122, R6 ;  /* 0x00000006007a7308 */ /* 0x000fe60000000000 */
[----:B------:R-:W-:-:S05]  /*3ca0*/  ISETP.GE.U32.AND P2, PT, R9, R104, PT ;  /* 0x000000680900720c */ /* 0x000fca0003f46070 */
[----:B------:R-:W0:Y:S08]  /*3cb0*/  MUFU.SIN R127, R7 ;  /* 0x00000007007f7308 */ /* 0x000e300000000400 */
[----:B------:R1:W2:Y:S08]  /*3cc0*/  MUFU.COS R129, R7 ;  /* 0x0000000700817308 */ /* 0x0002b00000000000 */
[----:B------:R-:W-:Y:S01]  /*3cd0*/  MUFU.SIN R2, R16 ;  /* 0x0000001000027308 */ /* 0x000fe20000000400 */
[----:B-1----:R-:W-:-:S04]  /*3ce0*/  IMAD.WIDE.U32 R6, R102, c[0x0][0x1b8], RZ ;  /* 0x00006e0066067a25 */ /* 0x002fc800078e00ff */
[C---:B0-----:R-:W-:Y:S01]  /*3cf0*/  FMUL.FTZ R127, R124.reuse, R127 ;  /* 0x0000007f7c7f7220 */ /* 0x041fe20000410000 */
[----:B------:R-:W-:Y:S01]  /*3d00*/  IADD3 R7, R7, R11, RZ ;  /* 0x0000000b07077210 */ /* 0x000fe20007ffe0ff */
[----:B------:R-:W-:Y:S01]  /*3d10*/  FMUL.FTZ R11, R17, R50 ;  /* 0x00000032110b7220 */ /* 0x000fe20000410000 */
[----:B------:R0:W-:Y:S01]  /*3d20*/  MUFU.COS R12, R16 ;  /* 0x00000010000c7308 */ /* 0x0001e20000000000 */
[----:B--2---:R-:W-:Y:S02]  /*3d30*/  FMUL.FTZ R129, R124, R129 ;  /* 0x000000817c817220 */ /* 0x004fe40000410000 */
[----:B------:R-:W-:-:S05]  /*3d40*/  IMAD.WIDE.U32 R6, R23, c[0x0][0x1c0], R6 ;  /* 0x0000700017067a25 */ /* 0x000fca00078e0006 */
[----:B------:R-:W1:Y:S01]  /*3d50*/  MUFU.EX2 R123, R123 ;  /* 0x0000007b007b7308 */ /* 0x000e620000000800 */
[----:B0-----:R-:W-:Y:S01]  /*3d60*/  IMAD R16, R8, c[0x0][0x1a0], RZ ;  /* 0x0000680008107a24 */ /* 0x001fe200078e02ff */
[----:B------:R-:W-:Y:S01]  /*3d70*/  LEA R20, P6, R6, c[0x0][0x230], 0x3 ;  /* 0x00008c0006147a11 */ /* 0x000fe200078c18ff */
[----:B------:R-:W-:Y:S02]  /*3d80*/  IMAD R8, R8, c[0x0][0x1c0], RZ ;  /* 0x0000700008087a24 */ /* 0x000fe400078e02ff */
[C---:B------:R-:W-:Y:S02]  /*3d90*/  IMAD R9, R23.reuse, c[0x0][0x1a4], R16 ;  /* 0x0000690017097a24 */ /* 0x040fe400078e0210 */
[----:B------:R-:W-:Y:S01]  /*3da0*/  IMAD R131, R23, c[0x0][0x1c4], R8 ;  /* 0x0000710017837a24 */ /* 0x000fe200078e0208 */
[----:B------:R-:W0:Y:S01]  /*3db0*/  MUFU.EX2 R119, R119 ;  /* 0x0000007700777308 */ /* 0x000e220000000800 */
[----:B------:R-:W-:Y:S02]  /*3dc0*/  LEA R8, P5, R4, c[0x0][0x228], 0x3 ;  /* 0x00008a0004087a11 */ /* 0x000fe400078a18ff */
[----:B------:R-:W-:-:S02]  /*3dd0*/  IADD3 R9, R5, R9, RZ ;  /* 0x0000000905097210 */ /* 0x000fc40007ffe0ff */
[----:B------:R-:W-:Y:S01]  /*3de0*/  IADD3 R7, R7, R131, RZ ;  /* 0x0000008307077210 */ /* 0x000fe20007ffe0ff */
[----:B------:R-:W-:Y:S01]  /*3df0*/  FMUL.RZ R131, R126, 0.15915493667125701904 ;  /* 0x3e22f9837e837820 */ /* 0x000fe2000040c000 */
[----:B------:R-:W-:Y:S01]  /*3e00*/  LEA.HI.X R9, R4, c[0x0][0x22c], R9, 0x3, P5 ;  /* 0x00008b0004097a11 */ /* 0x000fe200028f1c09 */
[----:B------:R-:W2:Y:S01]  /*3e10*/  MUFU.EX2 R116, R116 ;  /* 0x0000007400747308 */ /* 0x000ea20000000800 */
[----:B------:R-:W-:Y:S01]  /*3e20*/  ISETP.GE.U32.AND P5, PT, R21, R104, PT ;  /* 0x000000681500720c */ /* 0x000fe20003fa6070 */
[----:B-1----:R-:W-:Y:S01]  /*3e30*/  FMUL.FTZ R122, R123, R122 ;  /* 0x0000007a7b7a7220 */ /* 0x002fe20000410000 */
[----:B------:R-:W-:Y:S02]  /*3e40*/  LEA.HI.X R21, R6, c[0x0][0x234], R7, 0x3, P6 ;  /* 0x00008d0006157a11 */ /* 0x000fe400030f1c07 */
[----:B------:R-:W-:Y:S02]  /*3e50*/  IADD3 R7, R19, 0x7, RZ ;  /* 0x0000000713077810 */ /* 0x000fe40007ffe0ff */
[----:B------:R-:W-:Y:S01]  /*3e60*/  FSEL R130, R127, RZ, !P5 ;  /* 0x000000ff7f827208 */ /* 0x000fe20006800000 */
[----:B------:R-:W-:Y:S01]  /*3e70*/  MUFU.SIN R10, R128 ;  /* 0x00000080000a7308 */ /* 0x000fe20000000400 */
[----:B------:R-:W-:Y:S01]  /*3e80*/  ISETP.GE.U32.AND P6, PT, R7, R104, PT ;  /* 0x000000680700720c */ /* 0x000fe20003fc6070 */
[----:B------:R-:W-:Y:S01]  /*3e90*/  FMUL.FTZ R127, R123, R121 ;  /* 0x000000797b7f7220 */ /* 0x000fe20000410000 */
[----:B------:R-:W-:Y:S01]  /*3ea0*/  IADD3 R7, R19, 0x6, RZ ;  /* 0x0000000613077810 */ /* 0x000fe20007ffe0ff */
[----:B------:R-:W-:Y:S01]  /*3eb0*/  FMUL.FTZ R123, R3, R44 ;  /* 0x0000002c037b7220 */ /* 0x000fe20000410000 */
[----:B------:R-:W-:Y:S01]  /*3ec0*/  FSEL R126, R122, 1, !P6 ;  /* 0x3f8000007a7e7808 */ /* 0x000fe20007000000 */
[----:B0-----:R-:W-:Y:S01]  /*3ed0*/  FMUL.FTZ R120, R119, R120 ;  /* 0x0000007877787220 */ /* 0x001fe20000410000 */
[----:B------:R-:W-:Y:S01]  /*3ee0*/  FSEL R129, R129, 1, !P5 ;  /* 0x3f80000081817808 */ /* 0x000fe20006800000 */
[----:B------:R0:W-:Y:S01]  /*3ef0*/  MUFU.COS R16, R128 ;  /* 0x0000008000107308 */ /* 0x0001e20000000000 */
[----:B------:R-:W-:Y:S01]  /*3f00*/  FMUL.FTZ R118, R119, R118 ;  /* 0x0000007677767220 */ /* 0x000fe20000410000 */
[----:B------:R-:W-:Y:S01]  /*3f10*/  IADD3 R121, R19, 0x5, RZ ;  /* 0x0000000513797810 */ /* 0x000fe20007ffe0ff */
[----:B------:R-:W-:Y:S01]  /*3f20*/  FMUL.FTZ R122, R57, R56 ;  /* 0x00000038397a7220 */ /* 0x000fe20000410000 */
[----:B------:R-:W-:Y:S01]  /*3f30*/  IADD3 R119, R19, 0x4, RZ ;  /* 0x0000000413777810 */ /* 0x000fe20007ffe0ff */
[----:B------:R-:W-:Y:S01]  /*3f40*/  FMUL.RZ R134, R123, 0.15915493667125701904 ;  /* 0x3e22f9837b867820 */ /* 0x000fe2000040c000 */
[----:B------:R-:W-:Y:S01]  /*3f50*/  FSEL R127, R127, RZ, !P6 ;  /* 0x000000ff7f7f7208 */ /* 0x000fe20007000000 */
[----:B--2---:R-:W-:Y:S01]  /*3f60*/  FMUL.FTZ R117, R116, R117 ;  /* 0x0000007574757220 */ /* 0x004fe20000410000 */
[----:B------:R-:W1:Y:S01]  /*3f70*/  MUFU.EX2 R111, R111 ;  /* 0x0000006f006f7308 */ /* 0x000e620000000800 */
[----:B0-----:R-:W-:Y:S01]  /*3f80*/  FMUL.FTZ R128, R53, R52 ;  /* 0x0000003435807220 */ /* 0x001fe20000410000 */
[----:B------:R-:W2:Y:S04]  /*3f90*/  LDG.E.64 R20, [R20.64] ;  /* 0x0000000414147981 */ /* 0x000ea8000c1e1b00 */
[----:B------:R-:W-:-:S02]  /*3fa0*/  FSEL R128, R128, RZ, !P5 ;  /* 0x000000ff80807208 */ /* 0x000fc40006800000 */
[----:B------:R-:W0:Y:S01]  /*3fb0*/  MUFU.EX2 R113, R113 ;  /* 0x0000007100717308 */ /* 0x000e220000000800 */
[----:B------:R-:W-:Y:S01]  /*3fc0*/  ISETP.GE.U32.AND P5, PT, R7, R104, PT ;  /* 0x000000680700720c */ /* 0x000fe20003fa6070 */
[----:B------:R-:W-:-:S03]  /*3fd0*/  FMUL.FTZ R7, R17, R46 ;  /* 0x0000002e11077220 */ /* 0x000fc60000410000 */
[----:B------:R-:W-:Y:S02]  /*3fe0*/  FSEL R124, R120, RZ, !P5 ;  /* 0x000000ff787c7208 */ /* 0x000fe40006800000 */
[----:B------:R-:W-:Y:S01]  /*3ff0*/  FSEL R123, R118, 1, !P5 ;  /* 0x3f800000767b7808 */ /* 0x000fe20006800000 */
[----:B------:R3:W4:Y:S01]  /*4000*/  MUFU.EX2 R5, R125 ;  /* 0x0000007d00057308 */ /* 0x0007220000000800 */
[----:B------:R-:W-:Y:S01]  /*4010*/  FSEL R122, R122, RZ, !P5 ;  /* 0x000000ff7a7a7208 */ /* 0x000fe20006800000 */
[----:B-1----:R-:W-:Y:S01]  /*4020*/  FMUL.FTZ R114, R111, R114 ;  /* 0x000000726f727220 */ /* 0x002fe20000410000 */
[----:B------:R-:W-:Y:S01]  /*4030*/  ISETP.GE.U32.AND P5, PT, R119, R104, PT ;  /* 0x000000687700720c */ /* 0x000fe20003fa6070 */
[----:B------:R-:W-:Y:S02]  /*4040*/  FMUL.FTZ R119, R59, R58 ;  /* 0x0000003a3b777220 */ /* 0x000fe40000410000 */
[----:B------:R-:W-:Y:S02]  /*4050*/  FMUL.FTZ R110, R111, R110 ;  /* 0x0000006e6f6e7220 */ /* 0x000fe40000410000 */
[----:B------:R-:W1:Y:S01]  /*4060*/  MUFU.EX2 R106, R106 ;  /* 0x0000006a006a7308 */ /* 0x000e620000000800 */
[----:B---3--:R-:W-:-:S02]  /*4070*/  FMUL.FTZ R125, R55, R54 ;  /* 0x00000036377d7220 */ /* 0x008fc40000410000 */
[----:B0-----:R-:W-:Y:S01]  /*4080*/  FMUL.FTZ R112, R113, R112 ;  /* 0x0000007071707220 */ /* 0x001fe20000410000 */
[----:B------:R-:W-:Y:S01]  /*4090*/  FSEL R118, R110, RZ, !P5 ;  /* 0x000000ff6e767208 */ /* 0x000fe20006800000 */
[----:B------:R-:W-:Y:S01]  /*40a0*/  FMUL.FTZ R110, R65, R64 ;  /* 0x00000040416e7220 */ /* 0x000fe20000410000 */
[----:B------:R-:W-:Y:S02]  /*40b0*/  FSEL R125, R125, RZ, !P6 ;  /* 0x000000ff7d7d7208 */ /* 0x000fe40007000000 */
[----:B------:R-:W-:Y:S01]  /*40c0*/  ISETP.GE.U32.AND P6, PT, R121, R104, PT ;  /* 0x000000687900720c */ /* 0x000fe20003fc6070 */
[----:B------:R-:W-:Y:S01]  /*40d0*/  FMUL.FTZ R121, R116, R115 ;  /* 0x0000007374797220 */ /* 0x000fe20000410000 */
[----:B------:R-:W-:Y:S01]  /*40e0*/  IADD3 R115, R19, 0x3, RZ ;  /* 0x0000000313737810 */ /* 0x000fe20007ffe0ff */
[----:B------:R-:W-:Y:S01]  /*40f0*/  FMUL.FTZ R116, R3, R42 ;  /* 0x0000002a03747220 */ /* 0x000fe20000410000 */
[----:B------:R-:W0:Y:S01]  /*4100*/  MUFU.EX2 R108, R108 ;  /* 0x0000006c006c7308 */ /* 0x000e220000000800 */
[----:B------:R-:W-:Y:S01]  /*4110*/  FSEL R120, R117, 1, !P6 ;  /* 0x3f80000075787808 */ /* 0x000fe20007000000 */
[----:B----4-:R-:W-:Y:S01]  /*4120*/  FMUL.FTZ R16, R5, R16 ;  /* 0x0000001005107220 */ /* 0x010fe20000410000 */
[----:B------:R-:W-:Y:S01]  /*4130*/  FSEL R121, R121, RZ, !P6 ;  /* 0x000000ff79797208 */ /* 0x000fe20007000000 */
[----:B------:R-:W-:Y:S01]  /*4140*/  FMUL.RZ R136, R116, 0.15915493667125701904 ;  /* 0x3e22f98374887820 */ /* 0x000fe2000040c000 */
[----:B------:R-:W-:Y:S01]  /*4150*/  FSEL R119, R119, RZ, !P6 ;  /* 0x000000ff77777208 */ /* 0x000fe20007000000 */
[----:B------:R-:W-:Y:S01]  /*4160*/  FMUL.FTZ R116, R61, R60 ;  /* 0x0000003c3d747220 */ /* 0x000fe20000410000 */
[----:B------:R-:W-:Y:S01]  /*4170*/  ISETP.GE.U32.AND P6, PT, R115, R104, PT ;  /* 0x000000687300720c */ /* 0x000fe20003fc6070 */
[----:B------:R-:W-:Y:S01]  /*4180*/  FMUL.FTZ R115, R113, R109 ;  /* 0x0000006d71737220 */ /* 0x000fe20000410000 */
[----:B------:R-:W-:Y:S01]  /*4190*/  IADD3 R109, R19, 0xa, RZ ;  /* 0x0000000a136d7810 */ /* 0x000fe20007ffe0ff */
[----:B------:R-:W3:Y:S01]  /*41a0*/  MUFU.EX2 R14, R14 ;  /* 0x0000000e000e7308 */ /* 0x000ee20000000800 */
[----:B------:R-:W-:Y:S01]  /*41b0*/  FMUL.FTZ R113, R63, R62 ;  /* 0x0000003e3f717220 */ /* 0x000fe20000410000 */
[----:B------:R-:W-:Y:S01]  /*41c0*/  FSEL R117, R114, 1, !P5 ;  /* 0x3f80000072757808 */ /* 0x000fe20006800000 */
[----:B-1----:R-:W-:Y:S01]  /*41d0*/  FMUL.FTZ R103, R106, R103 ;  /* 0x000000676a677220 */ /* 0x002fe20000410000 */
[----:B------:R-:W-:Y:S01]  /*41e0*/  FSEL R116, R116, RZ, !P5 ;  /* 0x000000ff74747208 */ /* 0x000fe20006800000 */
[----:B------:R-:W-:Y:S01]  /*41f0*/  FMUL.FTZ R105, R106, R105 ;  /* 0x000000696a697220 */ /* 0x000fe20000410000 */
[----:B------:R-:W-:Y:S01]  /*4200*/  ISETP.GE.U32.AND P5, PT, R109, R104, PT ;  /* 0x000000686d00720c */ /* 0x000fe20003fa6070 */
[----:B0-----:R-:W-:Y:S01]  /*4210*/  FMUL.FTZ R107, R108, R107 ;  /* 0x0000006b6c6b7220 */ /* 0x001fe20000410000 */
[----:B------:R-:W-:Y:S01]  /*4220*/  IADD3 R109, R19, 0x2, RZ ;  /* 0x00000002136d7810 */ /* 0x000fe20007ffe0ff */
[----:B------:R-:W-:Y:S01]  /*4230*/  FMUL.FTZ R106, R17, R42 ;  /* 0x0000002a116a7220 */ /* 0x000fe20000410000 */
[----:B------:R-:W-:Y:S01]  /*4240*/  FSEL R115, R115, RZ, !P6 ;  /* 0x000000ff73737208 */ /* 0x000fe20007000000 */
[----:B------:R-:W-:Y:S01]  /*4250*/  MUFU.SIN R4, R131 ;  /* 0x0000008300047308 */ /* 0x000fe20000000400 */
[----:B------:R-:W-:Y:S01]  /*4260*/  FSEL R114, R112, 1, !P6 ;  /* 0x3f80000070727808 */ /* 0x000fe20007000000 */
[----:B------:R-:W-:Y:S01]  /*4270*/  FMUL.FTZ R10, R5, R10 ;  /* 0x0000000a050a7220 */ /* 0x000fe20000410000 */
[----:B------:R-:W-:-:S02]  /*4280*/  FSEL R113, R113, RZ, !P6 ;  /* 0x000000ff71717208 */ /* 0x000fc40007000000 */
[----:B------:R-:W-:Y:S01]  /*4290*/  ISETP.GE.U32.AND P6, PT, R109, R104, PT ;  /* 0x000000686d00720c */ /* 0x000fe20003fc6070 */
[----:B------:R-:W-:Y:S02]  /*42a0*/  FMUL.FTZ R109, R108, R18 ;  /* 0x000000126c6d7220 */ /* 0x000fe40000410000 */
[----:B------:R0:W-:Y:S01]  /*42b0*/  MUFU.EX2 R18, R106 ;  /* 0x0000006a00127308 */ /* 0x0001e20000000800 */
[----:B------:R-:W-:Y:S01]  /*42c0*/  FSEL R112, R105, RZ, !P6 ;  /* 0x000000ff69707208 */ /* 0x000fe20007000000 */
[----:B------:R-:W-:Y:S01]  /*42d0*/  FMUL.FTZ R105, R69, R68 ;  /* 0x0000004445697220 */ /* 0x000fe20000410000 */
[----:B------:R-:W-:Y:S01]  /*42e0*/  FSEL R111, R103, 1, !P6 ;  /* 0x3f800000676f7808 */ /* 0x000fe20007000000 */
[----:B---3--:R-:W-:Y:S01]  /*42f0*/  FMUL.FTZ R13, R14, R13 ;  /* 0x0000000d0e0d7220 */ /* 0x008fe20000410000 */
[----:B------:R-:W-:Y:S02]  /*4300*/  FSEL R110, R110, RZ, !P6 ;  /* 0x000000ff6e6e7208 */ /* 0x000fe40007000000 */
[C---:B------:R-:W-:Y:S01]  /*4310*/  ISETP.GE.U32.AND P6, PT, R19.reuse, R104, PT ;  /* 0x000000681300720c */ /* 0x040fe20003fc6070 */
[----:B------:R-:W-:Y:S01]  /*4320*/  MUFU.COS R6, R131 ;  /* 0x0000008300067308 */ /* 0x000fe20000000000 */
[----:B------:R-:W-:Y:S01]  /*4330*/  IADD3 R103, R19, 0x1, RZ ;  /* 0x0000000113677810 */ /* 0x000fe20007ffe0ff */
[----:B0-----:R-:W-:Y:S01]  /*4340*/  FMUL.FTZ R106, R14, R15 ;  /* 0x0000000f0e6a7220 */ /* 0x001fe20000410000 */
[----:B------:R-:W-:-:S02]  /*4350*/  FSEL R108, R107, 1, !P6 ;  /* 0x3f8000006b6c7808 */ /* 0x000fc40007000000 */
[----:B------:R-:W-:Y:S02]  /*4360*/  FSEL R109, R109, RZ, !P6 ;  /* 0x000000ff6d6d7208 */ /* 0x000fe40007000000 */
[----:B------:R-:W-:Y:S01]  /*4370*/  FSEL R107, R105, RZ, !P6 ;  /* 0x000000ff696b7208 */ /* 0x000fe20007000000 */
[----:B------:R-:W-:Y:S01]  /*4380*/  MUFU.SIN R131, R134 ;  /* 0x0000008600837308 */ /* 0x000fe20000000400 */
[----:B------:R-:W-:Y:S01]  /*4390*/  ISETP.GE.U32.AND P6, PT, R103, R104, PT ;  /* 0x000000686700720c */ /* 0x000fe20003fc6070 */
[----:B------:R-:W-:Y:S01]  /*43a0*/  FMUL.FTZ R103, R67, R66 ;  /* 0x0000004243677220 */ /* 0x000fe20000410000 */
[----:B------:R-:W-:Y:S02]  /*43b0*/  IADD3 R19, R19, 0x9, RZ ;  /* 0x0000000913137810 */ /* 0x000fe40007ffe0ff */
[----:B------:R-:W-:Y:S02]  /*43c0*/  FSEL R106, R106, RZ, !P6 ;  /* 0x000000ff6a6a7208 */ /* 0x000fe40007000000 */
[----:B------:R-:W-:Y:S01]  /*43d0*/  FSEL R105, R13, 1, !P6 ;  /* 0x3f8000000d697808 */ /* 0x000fe20007000000 */
[----:B------:R-:W-:Y:S01]  /*43e0*/  MUFU.COS R132, R134 ;  /* 0x0000008600847308 */ /* 0x000fe20000000000 */
[----:B------:R-:W-:Y:S01]  /*43f0*/  FSEL R103, R103, RZ, !P6 ;  /* 0x000000ff67677208 */ /* 0x000fe20007000000 */
[----:B------:R-:W-:Y:S01]  /*4400*/  FMUL.FTZ R138, R106, R107 ;  /* 0x0000006b6a8a7220 */ /* 0x000fe20000410000 */
[----:B------:R-:W-:Y:S01]  /*4410*/  ISETP.GE.U32.AND P6, PT, R19, R104, PT ;  /* 0x000000681300720c */ /* 0x000fe20003fc6070 */
[----:B------:R-:W-:-:S04]  /*4420*/  FMUL.FTZ R14, RZ, R106 ;  /* 0x0000006aff0e7220 */ /* 0x000fc80000410000 */
[----:B------:R-:W0:Y:S08]  /*4430*/  MUFU.SIN R134, R136 ;  /* 0x0000008800867308 */ /* 0x000e300000000400 */
[----:B------:R1:W-:Y:S08]  /*4440*/  MUFU.COS R135, R136 ;  /* 0x0000008800877308 */ /* 0x0003f00000000000 */
[----:B------:R-:W3:Y:S01]  /*4450*/  MUFU.EX2 R11, R11 ;  /* 0x0000000b000b7308 */ /* 0x000ee20000000800 */
[----:B-1----:R-:W-:-:S02]  /*4460*/  FMUL.FTZ R136, R17, R40 ;  /* 0x0000002811887220 */ /* 0x002fc40000410000 */
[----:B------:R-:W-:Y:S02]  /*4470*/  FMUL.FTZ R17, R3, R40 ;  /* 0x0000002803117220 */ /* 0x000fe40000410000 */
[----:B0-----:R-:W-:Y:S02]  /*4480*/  FMUL.FTZ R143, R18, R134 ;  /* 0x00000086128f7220 */ /* 0x001fe40000410000 */
[----:B------:R-:W-:Y:S01]  /*4490*/  FMUL.RZ R139, R17, 0.15915493667125701904 ;  /* 0x3e22f983118b7820 */ /* 0x000fe2000040c000 */
[----:B------:R-:W0:Y:S01]  /*44a0*/  MUFU.EX2 R7, R7 ;  /* 0x0000000700077308 */ /* 0x000e220000000800 */
[----:B------:R-:W-:Y:S02]  /*44b0*/  FFMA.FTZ R17, RZ, R105, R138 ;  /* 0x00000069ff117223 */ /* 0x000fe4000001008a */
[----:B------:R-:W-:Y:S02]  /*44c0*/  FFMA.FTZ R138, R105, R107, -R14 ;  /* 0x0000006b698a7223 */ /* 0x000fe4000001080e */
[----:B------:R-:W-:-:S02]  /*44d0*/  FMUL.FTZ R14, R3, R38 ;  /* 0x00000026030e7220 */ /* 0x000fc40000410000 */
[----:B------:R-:W-:Y:S01]  /*44e0*/  FADD.FTZ R17, RZ, R17 ;  /* 0x00000011ff117221 */ /* 0x000fe20000010000 */
[----:B------:R-:W1:Y:S01]  /*44f0*/  MUFU.EX2 R133, R133 ;  /* 0x0000008500857308 */ /* 0x000e620000000800 */
[----:B------:R-:W-:Y:S02]  /*4500*/  FADD.FTZ R138, R138, R103 ;  /* 0x000000678a8a7221 */ /* 0x000fe40000010000 */
[----:B------:R-:W-:Y:S02]  /*4510*/  FMUL.RZ R19, R14, 0.15915493667125701904 ;  /* 0x3e22f9830e137820 */ /* 0x000fe4000040c000 */
[C---:B------:R-:W-:Y:S02]  /*4520*/  FMUL.FTZ R14, R112.reuse, R17 ;  /* 0x00000011700e7220 */ /* 0x040fe40000410000 */
[----:B------:R-:W-:Y:S01]  /*4530*/  FMUL.FTZ R140, R112, R138 ;  /* 0x0000008a708c7220 */ /* 0x000fe20000410000 */
[----:B------:R-:W-:Y:S01]  /*4540*/  MUFU.EX2 R136, R136 ;  /* 0x0000008800887308 */ /* 0x000fe20000000800 */
[----:B---3--:R-:W-:-:S02]  /*4550*/  FMUL.FTZ R12, R11, R12 ;  /* 0x0000000c0b0c7220 */ /* 0x008fc40000410000 */
[----:B------:R-:W-:Y:S02]  /*4560*/  FMUL.FTZ R2, R11, R2 ;  /* 0x000000020b027220 */ /* 0x000fe40000410000 */
[C---:B------:R-:W-:Y:S02]  /*4570*/  FFMA.FTZ R11, R111.reuse, R138, -R14 ;  /* 0x0000008a6f0b7223 */ /* 0x040fe4000001080e */
[----:B------:R-:W-:Y:S01]  /*4580*/  FFMA.FTZ R140, R111, R17, R140 ;  /* 0x000000116f8c7223 */ /* 0x000fe2000001008c */
[----:B------:R-:W3:Y:S01]  /*4590*/  MUFU.COS R3, R139 ;  /* 0x0000008b00037308 */ /* 0x000ee20000000000 */
[----:B------:R-:W-:Y:S02]  /*45a0*/  FADD.FTZ R11, R11, R110 ;  /* 0x0000006e0b0b7221 */ /* 0x000fe40000010000 */
[----:B------:R-:W-:Y:S02]  /*45b0*/  FADD.FTZ R5, RZ, R140 ;  /* 0x0000008cff057221 */ /* 0x000fe40000010000 */
[----:B0-----:R-:W-:-:S02]  /*45c0*/  FMUL.FTZ R6, R7, R6 ;  /* 0x0000000607067220 */ /* 0x001fc40000410000 */
[----:B------:R-:W-:Y:S01]  /*45d0*/  FMUL.FTZ R4, R7, R4 ;  /* 0x0000000407047220 */ /* 0x000fe20000410000 */
[----:B------:R-:W-:Y:S01]  /*45e0*/  MUFU.EX2 R15, R137 ;  /* 0x00000089000f7308 */ /* 0x000fe20000000800 */
[C---:B------:R-:W-:Y:S02]  /*45f0*/  FMUL.FTZ R17, R115.reuse, R11 ;  /* 0x0000000b73117220 */ /* 0x040fe40000410000 */
[-C--:B------:R-:W-:Y:S02]  /*4600*/  FMUL.FTZ R7, R115, R5.reuse ;  /* 0x0000000573077220 */ /* 0x080fe40000410000 */
[----:B-1----:R-:W-:Y:S02]  /*4610*/  FMUL.FTZ R142, R133, R132 ;  /* 0x00000084858e7220 */ /* 0x002fe40000410000 */
[C---:B------:R-:W-:Y:S01]  /*4620*/  FFMA.FTZ R17, R114.reuse, R5, R17 ;  /* 0x0000000572117223 */ /* 0x040fe20000010011 */
[----:B------:R-:W0:Y:S01]  /*4630*/  MUFU.SIN R14, R19 ;  /* 0x00000013000e7308 */ /* 0x000e220000000400 */
[----:B------:R-:W-:-:S02]  /*4640*/  FFMA.FTZ R132, R114, R11, -R7 ;  /* 0x0000000b72847223 */ /* 0x000fc40000010807 */
[----:B------:R-:W-:Y:S02]  /*4650*/  FADD.FTZ R17, RZ, R17 ;  /* 0x00000011ff117221 */ /* 0x000fe40000010000 */
[----:B------:R-:W-:Y:S02]  /*4660*/  FADD.FTZ R132, R132, R113 ;  /* 0x0000007184847221 */ /* 0x000fe40000010000 */
[----:B---3--:R-:W-:Y:S01]  /*4670*/  FMUL.FTZ R148, R136, R3 ;  /* 0x0000000388947220 */ /* 0x008fe20000410000 */
[----:B------:R-:W1:Y:S01]  /*4680*/  MUFU.COS R138, R19 ;  /* 0x00000013008a7308 */ /* 0x000e620000000000 */
[----:B------:R-:W-:Y:S01]  /*4690*/  FMUL.FTZ R145, R18, R135 ;  /* 0x0000008712917220 */ /* 0x000fe20000410000 */
[----:B------:R-:W-:Y:S01]  /*46a0*/  FSEL R135, R12, 1, !P6 ;  /* 0x3f8000000c877808 */ /* 0x000fe20007000000 */
[C---:B------:R-:W-:Y:S02]  /*46b0*/  FMUL.FTZ R3, R118.reuse, R17 ;  /* 0x0000001176037220 */ /* 0x040fe40000410000 */
[----:B------:R-:W-:-:S02]  /*46c0*/  FMUL.FTZ R18, R118, R132 ;  /* 0x0000008476127220 */ /* 0x000fc40000410000 */
[C---:B------:R-:W-:Y:S01]  /*46d0*/  FFMA.FTZ R5, R117.reuse, R132, -R3 ;  /* 0x0000008475057223 */ /* 0x040fe20000010803 */
[----:B------:R-:W3:Y:S01]  /*46e0*/  MUFU.SIN R13, R139 ;  /* 0x0000008b000d7308 */ /* 0x000ee20000000400 */
[----:B------:R-:W-:Y:S02]  /*46f0*/  FFMA.FTZ R18, R117, R17, R18 ;  /* 0x0000001175127223 */ /* 0x000fe40000010012 */
[----:B------:R-:W-:Y:S02]  /*4700*/  FMUL.FTZ R3, R109, R106 ;  /* 0x0000006a6d037220 */ /* 0x000fe40000410000 */
[----:B------:R-:W-:Y:S02]  /*4710*/  FADD.FTZ R7, R5, R116 ;  /* 0x0000007405077221 */ /* 0x000fe40000010000 */
[----:B0-----:R-:W-:Y:S02]  /*4720*/  FMUL.FTZ R149, R15, R14 ;  /* 0x0000000e0f957220 */ /* 0x001fe40000410000 */
[----:B------:R-:W-:-:S02]  /*4730*/  FADD.FTZ R11, RZ, R18 ;  /* 0x00000012ff0b7221 */ /* 0x000fc40000010000 */
[C---:B------:R-:W-:Y:S02]  /*4740*/  FMUL.FTZ R14, R108.reuse, R106 ;  /* 0x0000006a6c0e7220 */ /* 0x040fe40000410000 */
[----:B-1----:R-:W-:Y:S02]  /*4750*/  FMUL.FTZ R151, R15, R138 ;  /* 0x0000008a0f977220 */ /* 0x002fe40000410000 */
[----:B------:R-:W-:Y:S02]  /*4760*/  FFMA.FTZ R3, R108, R105, -R3 ;  /* 0x000000696c037223 */ /* 0x000fe40000010803 */
[----:B---3--:R-:W-:Y:S01]  /*4770*/  FMUL.FTZ R146, R136, R13 ;  /* 0x0000000d88927220 */ /* 0x008fe20000410000 */
[----:B------:R-:W-:Y:S01]  /*4780*/  FSEL R136, R2, RZ, !P6 ;  /* 0x000000ff02887208 */ /* 0x000fe20007000000 */
[C---:B------:R-:W-:Y:S02]  /*4790*/  FMUL.FTZ R15, R121.reuse, R7 ;  /* 0x00000007790f7220 */ /* 0x040fe40000410000 */
[----:B------:R-:W-:-:S02]  /*47a0*/  FMUL.FTZ R13, R121, R11 ;  /* 0x0000000b790d7220 */ /* 0x000fc40000410000 */
[----:B------:R-:W-:Y:S02]  /*47b0*/  FFMA.FTZ R14, R109, R105, R14 ;  /* 0x000000696d0e7223 */ /* 0x000fe4000001000e */
[----:B------:R-:W-:Y:S02]  /*47c0*/  FMUL.FTZ R5, R112, R3 ;  /* 0x0000000370057220 */ /* 0x000fe40000410000 */
[C---:B------:R-:W-:Y:S02]  /*47d0*/  FFMA.FTZ R15, R120.reuse, R11, R15 ;  /* 0x0000000b780f7223 */ /* 0x040fe4000001000f */
[----:B------:R-:W-:Y:S02]  /*47e0*/  FFMA.FTZ R132, R120, R7, -R13 ;  /* 0x0000000778847223 */ /* 0x000fe4000001080d */
[-C--:B------:R-:W-:Y:S02]  /*47f0*/  FMUL.FTZ R18, R112, R14.reuse ;  /* 0x0000000e70127220 */ /* 0x080fe40000410000 */
[----:B------:R-:W-:-:S02]  /*4800*/  FFMA.FTZ R5, R111, R14, R5 ;  /* 0x0000000e6f057223 */ /* 0x000fc40000010005 */
[----:B------:R-:W-:Y:S02]  /*4810*/  FADD.FTZ R15, RZ, R15 ;  /* 0x0000000fff0f7221 */ /* 0x000fe40000010000 */
[----:B------:R-:W-:Y:S02]  /*4820*/  FADD.FTZ R132, R132, R119 ;  /* 0x0000007784847221 */ /* 0x000fe40000010000 */
[----:B------:R-:W-:Y:S02]  /*4830*/  FFMA.FTZ R18, R111, R3, -R18 ;  /* 0x000000036f127223 */ /* 0x000fe40000010812 */
[----:B------:R-:W-:Y:S02]  /*4840*/  FMUL.FTZ R3, R115, R5 ;  /* 0x0000000573037220 */ /* 0x000fe40000410000 */
[C---:B------:R-:W-:Y:S02]  /*4850*/  FMUL.FTZ R11, R124.reuse, R15 ;  /* 0x0000000f7c0b7220 */ /* 0x040fe40000410000 */
[----:B------:R-:W-:-:S02]  /*4860*/  FMUL.FTZ R14, R124, R132 ;  /* 0x000000847c0e7220 */ /* 0x000fc40000410000 */
[-C--:B------:R-:W-:Y:S02]  /*4870*/  FMUL.FTZ R7, R115, R18.reuse ;  /* 0x0000001273077220 */ /* 0x080fe40000410000 */
[C---:B------:R-:W-:Y:S02]  /*4880*/  FFMA.FTZ R3, R114.reuse, R18, -R3 ;  /* 0x0000001272037223 */ /* 0x040fe40000010803 */
[C---:B------:R-:W-:Y:S02]  /*4890*/  FFMA.FTZ R11, R123.reuse, R132, -R11 ;  /* 0x000000847b0b7223 */ /* 0x040fe4000001080b */
[----:B------:R-:W-:Y:S02]  /*48a0*/  FFMA.FTZ R15, R123, R15, R14 ;  /* 0x0000000f7b0f7223 */ /* 0x000fe4000001000e */
[----:B------:R-:W-:Y:S02]  /*48b0*/  FFMA.FTZ R7, R114, R5, R7 ;  /* 0x0000000572077223 */ /* 0x000fe40000010007 */
[----:B------:R-:W-:-:S02]  /*48c0*/  FMUL.FTZ R18, R118, R3 ;  /* 0x0000000376127220 */ /* 0x000fc40000410000 */
[----:B------:R-:W-:Y:S02]  /*48d0*/  FADD.FTZ R11, R11, R122 ;  /* 0x0000007a0b0b7221 */ /* 0x000fe40000010000 */
[----:B------:R-:W-:Y:S02]  /*48e0*/  FADD.FTZ R15, RZ, R15 ;  /* 0x0000000fff0f7221 */ /* 0x000fe40000010000 */
[-C--:B------:R-:W-:Y:S02]  /*48f0*/  FMUL.FTZ R14, R118, R7.reuse ;  /* 0x00000007760e7220 */ /* 0x080fe40000410000 */
[----:B------:R-:W-:Y:S02]  /*4900*/  FFMA.FTZ R18, R117, R7, R18 ;  /* 0x0000000775127223 */ /* 0x000fe40000010012 */
[C---:B------:R-:W-:Y:S02]  /*4910*/  FMUL.FTZ R13, R127.reuse, R11 ;  /* 0x0000000b7f0d7220 */ /* 0x040fe40000410000 */
[----:B------:R-:W-:-:S02]  /*4920*/  FMUL.FTZ R7, R127, R15 ;  /* 0x0000000f7f077220 */ /* 0x000fc40000410000 */
[----:B------:R-:W-:Y:S02]  /*4930*/  FFMA.FTZ R14, R117, R3, -R14 ;  /* 0x00000003750e7223 */ /* 0x000fe4000001080e */
[C---:B------:R-:W-:Y:S02]  /*4940*/  FFMA.FTZ R13, R126.reuse, R15, R13 ;  /* 0x0000000f7e0d7223 */ /* 0x040fe4000001000d */
[----:B------:R-:W-:Y:S02]  /*4950*/  FFMA.FTZ R132, R126, R11, -R7 ;  /* 0x0000000b7e847223 */ /* 0x000fe40000010807 */
[C---:B------:R-:W-:Y:S02]  /*4960*/  FMUL.FTZ R5, R121.reuse, R14 ;  /* 0x0000000e79057220 */ /* 0x040fe40000410000 */
[----:B------:R-:W-:Y:S02]  /*4970*/  FADD.FTZ R13, RZ, R13 ;  /* 0x0000000dff0d7221 */ /* 0x000fe40000010000 */
[----:B------:R-:W-:-:S02]  /*4980*/  FMUL.FTZ R3, R121, R18 ;  /* 0x0000001279037220 */ /* 0x000fc40000410000 */
[----:B------:R-:W-:Y:S02]  /*4990*/  FADD.FTZ R132, R132, R125 ;  /* 0x0000007d84847221 */ /* 0x000fe40000010000 */
[----:B------:R-:W-:Y:S02]  /*49a0*/  FFMA.FTZ R5, R120, R18, R5 ;  /* 0x0000001278057223 */ /* 0x000fe40000010005 */
[----:B------:R-:W-:Y:S02]  /*49b0*/  FMUL.FTZ R7, R130, R13 ;  /* 0x0000000d82077220 */ /* 0x000fe40000410000 */
[----:B------:R-:W-:Y:S02]  /*49c0*/  FFMA.FTZ R3, R120, R14, -R3 ;  /* 0x0000000e78037223 */ /* 0x000fe40000010803 */
[----:B------:R-:W-:Y:S02]  /*49d0*/  FMUL.FTZ R134, R130, R132 ;  /* 0x0000008482867220 */ /* 0x000fe40000410000 */
[----:B------:R-:W-:-:S02]  /*49e0*/  FMUL.FTZ R14, R124, R5 ;  /* 0x000000057c0e7220 */ /* 0x000fc40000410000 */
[C---:B------:R-:W-:Y:S01]  /*49f0*/  FFMA.FTZ R7, R129.reuse, R132, -R7 ;  /* 0x0000008481077223 */ /* 0x040fe20000010807 */
[----:B------:R-:W-:Y:S01]  /*4a00*/  FSEL R132, R16, 1, !P5 ;  /* 0x3f80000010847808 */ /* 0x000fe20006800000 */
[----:B------:R-:W-:Y:S02]  /*4a10*/  FMUL.FTZ R18, R124, R3 ;  /* 0x000000037c127220 */ /* 0x000fe40000410000 */
[----:B------:R-:W-:Y:S02]  /*4a20*/  FFMA.FTZ R13, R129, R13, R134 ;  /* 0x0000000d810d7223 */ /* 0x000fe40000010086 */
[----:B------:R-:W-:Y:S02]  /*4a30*/  FFMA.FTZ R14, R123, R3, -R14 ;  /* 0x000000037b0e7223 */ /* 0x000fe4000001080e */
[----:B------:R-:W-:Y:S02]  /*4a40*/  FADD.FTZ R7, R7, R128 ;  /* 0x0000008007077221 */ /* 0x000fe40000010000 */
[----:B------:R-:W-:-:S02]  /*4a50*/  FFMA.FTZ R18, R123, R5, R18 ;  /* 0x000000057b127223 */ /* 0x000fc40000010012 */
[----:B------:R-:W-:Y:S02]  /*4a60*/  FADD.FTZ R13, RZ, R13 ;  /* 0x0000000dff0d7221 */ /* 0x000fe40000010000 */
[----:B------:R-:W-:Y:S02]  /*4a70*/  FMUL.FTZ R5, R127, R14 ;  /* 0x0000000e7f057220 */ /* 0x000fe40000410000 */
[----:B------:R-:W-:Y:S02]  /*4a80*/  FMUL.FTZ R134, R51, R50 ;  /* 0x0000003233867220 */ /* 0x000fe40000410000 */
[C---:B------:R-:W-:Y:S02]  /*4a90*/  FMUL.FTZ R12, R136.reuse, R7 ;  /* 0x00000007880c7220 */ /* 0x040fe40000410000 */
[----:B------:R-:W-:Y:S01]  /*4aa0*/  FMUL.FTZ R2, R136, R13 ;  /* 0x0000000d88027220 */ /* 0x000fe20000410000 */
[----:B------:R-:W-:Y:S01]  /*4ab0*/  FSEL R134, R134, RZ, !P6 ;  /* 0x000000ff86867208 */ /* 0x000fe20007000000 */
[----:B------:R-:W-:-:S02]  /*4ac0*/  FMUL.FTZ R3, R127, R18 ;  /* 0x000000127f037220 */ /* 0x000fc40000410000 */
[----:B------:R-:W-:Y:S02]  /*4ad0*/  FFMA.FTZ R5, R126, R18, R5 ;  /* 0x000000127e057223 */ /* 0x000fe40000010005 */
[C---:B------:R-:W-:Y:S02]  /*4ae0*/  FFMA.FTZ R12, R135.reuse, R13, R12 ;  /* 0x0000000d870c7223 */ /* 0x040fe4000001000c */
[----:B------:R-:W-:Y:S02]  /*4af0*/  FFMA.FTZ R7, R135, R7, -R2 ;  /* 0x0000000787077223 */ /* 0x000fe40000010802 */
[----:B------:R-:W-:Y:S01]  /*4b00*/  FMUL.FTZ R140, R133, R131 ;  /* 0x00000083858c7220 */ /* 0x000fe20000410000 */
[----:B------:R-:W-:Y:S01]  /*4b10*/  FSEL R133, R10, RZ, !P5 ;  /* 0x000000ff0a857208 */ /* 0x000fe20006800000 */
[----:B------:R-:W-:Y:S02]  /*4b20*/  FFMA.FTZ R3, R126, R14, -R3 ;  /* 0x0000000e7e037223 */ /* 0x000fe40000010803 */
[----:B------:R-:W-:-:S02]  /*4b30*/  FMUL.FTZ R2, R130, R5 ;  /* 0x0000000582027220 */ /* 0x000fc40000410000 */
[----:B------:R-:W-:Y:S02]  /*4b40*/  FADD.FTZ R12, RZ, R12 ;  /* 0x0000000cff0c7221 */ /* 0x000fe40000010000 */
[----:B------:R-:W-:Y:S02]  /*4b50*/  FADD.FTZ R10, R7, R134 ;  /* 0x00000086070a7221 */ /* 0x000fe40000010000 */
[-C--:B------:R-:W-:Y:S02]  /*4b60*/  FFMA.FTZ R7, R129, R3.reuse, -R2 ;  /* 0x0000000381077223 */ /* 0x080fe40000010802 */
[----:B------:R-:W-:Y:S02]  /*4b70*/  FMUL.FTZ R131, R49, R48 ;  /* 0x0000003031837220 */ /* 0x000fe40000410000 */
[----:B------:R-:W-:Y:S02]  /*4b80*/  FMUL.FTZ R2, R130, R3 ;  /* 0x0000000382027220 */ /* 0x000fe40000410000 */
[----:B------:R-:W-:Y:S01]  /*4b90*/  FMUL.FTZ R3, R133, R12 ;  /* 0x0000000c85037220 */ /* 0x000fe20000410000 */
[----:B------:R-:W-:Y:S01]  /*4ba0*/  FSEL R131, R131, RZ, !P5 ;  /* 0x000000ff83837208 */ /* 0x000fe20006800000 */
[----:B------:R-:W-:-:S02]  /*4bb0*/  FMUL.FTZ R11, R133, R10 ;  /* 0x0000000a850b7220 */ /* 0x000fc40000410000 */
[C---:B------:R-:W-:Y:S02]  /*4bc0*/  FFMA.FTZ R10, R132.reuse, R10, -R3 ;  /* 0x0000000a840a7223 */ /* 0x040fe40000010803 */
[----:B------:R-:W-:Y:S01]  /*4bd0*/  FFMA.FTZ R11, R132, R12, R11 ;  /* 0x0000000c840b7223 */ /* 0x000fe2000001000b */
[----:B------:R-:W-:Y:S01]  /*4be0*/  FSEL R137, R4, RZ, !P4 ;  /* 0x000000ff04897208 */ /* 0x000fe20006000000 */
[----:B------:R-:W-:Y:S02]  /*4bf0*/  FADD.FTZ R10, R10, R131 ;  /* 0x000000830a0a7221 */ /* 0x000fe40000010000 */
[----:B------:R-:W-:Y:S01]  /*4c00*/  FADD.FTZ R12, RZ, R11 ;  /* 0x0000000bff0c7221 */ /* 0x000fe20000010000 */
[----:B------:R-:W-:Y:S01]  /*4c10*/  FSEL R139, R6, 1, !P4 ;  /* 0x3f800000068b7808 */ /* 0x000fe20006000000 */
[----:B------:R-:W-:Y:S02]  /*4c20*/  FMUL.FTZ R138, R47, R46 ;  /* 0x0000002e2f8a7220 */ /* 0x000fe40000410000 */
[----:B------:R-:W-:-:S02]  /*4c30*/  FMUL.FTZ R13, R137, R10 ;  /* 0x0000000a890d7220 */ /* 0x000fc40000410000 */
[----:B------:R-:W-:Y:S02]  /*4c40*/  FFMA.FTZ R5, R129, R5, R2 ;  /* 0x0000000581057223 */ /* 0x000fe40000010002 */
[-C--:B------:R-:W-:Y:S01]  /*4c50*/  FMUL.FTZ R11, R137, R12.reuse ;  /* 0x0000000c890b7220 */ /* 0x080fe20000410000 */
[----:B------:R-:W-:Y:S01]  /*4c60*/  FSEL R138, R138, RZ, !P4 ;  /* 0x000000ff8a8a7208 */ /* 0x000fe20006000000 */
[C---:B------:R-:W-:Y:S01]  /*4c70*/  FFMA.FTZ R13, R139.reuse, R12, R13 ;  /* 0x0000000c8b0d7223 */ /* 0x040fe2000001000d */
[----:B------:R-:W-:Y:S01]  /*4c80*/  FSEL R140, R140, RZ, !P3 ;  /* 0x000000ff8c8c7208 */ /* 0x000fe20005800000 */
[C---:B------:R-:W-:Y:S01]  /*4c90*/  FMUL.FTZ R4, R136.reuse, R5 ;  /* 0x0000000588047220 */ /* 0x040fe20000410000 */
[----:B------:R0:W2:Y:S01]  /*4ca0*/  LDG.E.64 R2, [R8.64] ;  /* 0x0000000408027981 */ /* 0x0000a2000c1e1b00 */
[----:B------:R-:W-:Y:S02]  /*4cb0*/  FFMA.FTZ R11, R139, R10, -R11 ;  /* 0x0000000a8b0b7223 */ /* 0x000fe4000001080b */
[----:B------:R-:W-:-:S02]  /*4cc0*/  FMUL.FTZ R6, R136, R7 ;  /* 0x0000000788067220 */ /* 0x000fc40000410000 */
[----:B------:R-:W-:Y:S02]  /*4cd0*/  FADD.FTZ R13, RZ, R13 ;  /* 0x0000000dff0d7221 */ /* 0x000fe40000010000 */
[----:B------:R-:W-:Y:S02]  /*4ce0*/  FFMA.FTZ R4, R135, R7, -R4 ;  /* 0x0000000787047223 */ /* 0x000fe40000010804 */
[----:B------:R-:W-:Y:S01]  /*4cf0*/  FADD.FTZ R11, R11, R138 ;  /* 0x0000008a0b0b7221 */ /* 0x000fe20000010000 */
[----:B------:R-:W-:Y:S01]  /*4d00*/  FSEL R142, R142, 1, !P3 ;  /* 0x3f8000008e8e7808 */ /* 0x000fe20005800000 */
[----:B------:R-:W-:Y:S02]  /*4d10*/  FFMA.FTZ R6, R135, R5, R6 ;  /* 0x0000000587067223 */ /* 0x000fe40000010006 */
[----:B0-----:R-:W-:Y:S02]  /*4d20*/  FMUL.FTZ R8, R140, R13 ;  /* 0x0000000d8c087220 */ /* 0x001fe40000410000 */
[----:B------:R-:W-:-:S02]  /*4d30*/  FMUL.FTZ R7, R133, R4 ;  /* 0x0000000485077220 */ /* 0x000fc40000410000 */
[-C--:B------:R-:W-:Y:S01]  /*4d40*/  FMUL.FTZ R9, R140, R11.reuse ;  /* 0x0000000b8c097220 */ /* 0x080fe20000410000 */
[----:B------:R-:W-:Y:S01]  /*4d50*/  FSEL R141, R141, RZ, !P3 ;  /* 0x000000ff8d8d7208 */ /* 0x000fe20005800000 */
[-C--:B------:R-:W-:Y:S02]  /*4d60*/  FMUL.FTZ R5, R133, R6.reuse ;  /* 0x0000000685057220 */ /* 0x080fe40000410000 */
[----:B------:R-:W-:Y:S02]  /*4d70*/  FFMA.FTZ R8, R142, R11, -R8 ;  /* 0x0000000b8e087223 */ /* 0x000fe40000010808 */
[----:B------:R-:W-:Y:S02]  /*4d80*/  FFMA.FTZ R6, R132, R6, R7 ;  /* 0x0000000684067223 */ /* 0x000fe40000010007 */
[----:B------:R-:W-:Y:S01]  /*4d90*/  FFMA.FTZ R9, R142, R13, R9 ;  /* 0x0000000d8e097223 */ /* 0x000fe20000010009 */
[----:B------:R-:W-:Y:S01]  /*4da0*/  FSEL R143, R143, RZ, !P2 ;  /* 0x000000ff8f8f7208 */ /* 0x000fe20005000000 */
[----:B------:R-:W-:-:S02]  /*4db0*/  FFMA.FTZ R4, R132, R4, -R5 ;  /* 0x0000000484047223 */ /* 0x000fc40000010805 */
[----:B------:R-:W-:Y:S02]  /*4dc0*/  FADD.FTZ R8, R8, R141 ;  /* 0x0000008d08087221 */ /* 0x000fe40000010000 */
[----:B------:R-:W-:Y:S02]  /*4dd0*/  FMUL.FTZ R5, R137, R6 ;  /* 0x0000000689057220 */ /* 0x000fe40000410000 */
[----:B------:R-:W-:Y:S01]  /*4de0*/  FADD.FTZ R10, RZ, R9 ;  /* 0x00000009ff0a7221 */ /* 0x000fe20000010000 */
[----:B------:R-:W-:Y:S01]  /*4df0*/  FSEL R145, R145, 1, !P2 ;  /* 0x3f80000091917808 */ /* 0x000fe20005000000 */
[----:B------:R-:W-:Y:S02]  /*4e00*/  FMUL.FTZ R11, R143, R8 ;  /* 0x000000088f0b7220 */ /* 0x000fe40000410000 */
[----:B------:R-:W-:Y:S02]  /*4e10*/  FFMA.FTZ R5, R139, R4, -R5 ;  /* 0x000000048b057223 */ /* 0x000fe40000010805 */
[----:B------:R-:W-:-:S02]  /*4e20*/  FMUL.FTZ R9, R143, R10 ;  /* 0x0000000a8f097220 */ /* 0x000fc40000410000 */
[----:B------:R-:W-:Y:S01]  /*4e30*/  FMUL.FTZ R4, R137, R4 ;  /* 0x0000000489047220 */ /* 0x000fe20000410000 */
[----:B------:R-:W-:Y:S01]  /*4e40*/  FSEL R144, R144, RZ, !P2 ;  /* 0x000000ff90907208 */ /* 0x000fe20005000000 */
[C---:B------:R-:W-:Y:S02]  /*4e50*/  FFMA.FTZ R11, R145.reuse, R10, R11 ;  /* 0x0000000a910b7223 */ /* 0x040fe4000001000b */
[----:B------:R-:W-:Y:S01]  /*4e60*/  FFMA.FTZ R9, R145, R8, -R9 ;  /* 0x0000000891097223 */ /* 0x000fe20000010809 */
[----:B------:R-:W-:Y:S01]  /*4e70*/  FSEL R146, R146, RZ, !P1 ;  /* 0x000000ff92927208 */ /* 0x000fe20004800000 */
[----:B------:R-:W-:Y:S02]  /*4e80*/  FFMA.FTZ R7, R139, R6, R4 ;  /* 0x000000068b077223 */ /* 0x000fe40000010004 */
[----:B------:R-:W-:Y:S02]  /*4e90*/  FMUL.FTZ R6, R140, R5 ;  /* 0x000000058c067220 */ /* 0x000fe40000410000 */
[----:B------:R-:W-:-:S02]  /*4ea0*/  FADD.FTZ R11, RZ, R11 ;  /* 0x0000000bff0b7221 */ /* 0x000fc40000010000 */
[----:B------:R-:W-:Y:S01]  /*4eb0*/  FADD.FTZ R9, R9, R144 ;  /* 0x0000009009097221 */ /* 0x000fe20000010000 */
[----:B------:R-:W-:Y:S01]  /*4ec0*/  FSEL R148, R148, 1, !P1 ;  /* 0x3f80000094947808 */ /* 0x000fe20004800000 */
[-C--:B------:R-:W-:Y:S02]  /*4ed0*/  FMUL.FTZ R4, R140, R7.reuse ;  /* 0x000000078c047220 */ /* 0x080fe40000410000 */
[----:B------:R-:W-:Y:S02]  /*4ee0*/  FFMA.FTZ R6, R142, R7, R6 ;  /* 0x000000078e067223 */ /* 0x000fe40000010006 */
[C---:B------:R-:W-:Y:S02]  /*4ef0*/  FMUL.FTZ R8, R146.reuse, R11 ;  /* 0x0000000b92087220 */ /* 0x040fe40000410000 */
[----:B------:R-:W-:Y:S01]  /*4f00*/  FMUL.FTZ R7, R146, R9 ;  /* 0x0000000992077220 */ /* 0x000fe20000410000 */
[----:B------:R-:W-:Y:S01]  /*4f10*/  FSEL R147, R147, RZ, !P1 ;  /* 0x000000ff93937208 */ /* 0x000fe20004800000 */
[----:B------:R-:W-:-:S02]  /*4f20*/  FFMA.FTZ R4, R142, R5, -R4 ;  /* 0x000000058e047223 */ /* 0x000fc40000010804 */
[----:B------:R-:W-:Y:S02]  /*4f30*/  FMUL.FTZ R5, R143, R6 ;  /* 0x000000068f057220 */ /* 0x000fe40000410000 */
[C---:B------:R-:W-:Y:S02]  /*4f40*/  FFMA.FTZ R8, R148.reuse, R9, -R8 ;  /* 0x0000000994087223 */ /* 0x040fe40000010808 */
[----:B------:R-:W-:Y:S01]  /*4f50*/  FFMA.FTZ R7, R148, R11, R7 ;  /* 0x0000000b94077223 */ /* 0x000fe20000010007 */
[----:B------:R-:W-:Y:S01]  /*4f60*/  FSEL R149, R149, RZ, !P0 ;  /* 0x000000ff95957208 */ /* 0x000fe20004000000 */
[-C--:B------:R-:W-:Y:S02]  /*4f70*/  FFMA.FTZ R5, R145, R4.reuse, -R5 ;  /* 0x0000000491057223 */ /* 0x080fe40000010805 */
[----:B------:R-:W-:Y:S02]  /*4f80*/  FADD.FTZ R8, R8, R147 ;  /* 0x0000009308087221 */ /* 0x000fe40000010000 */
[----:B------:R-:W-:-:S02]  /*4f90*/  FMUL.FTZ R4, R143, R4 ;  /* 0x000000048f047220 */ /* 0x000fc40000410000 */
[----:B------:R-:W-:Y:S01]  /*4fa0*/  FADD.FTZ R10, RZ, R7 ;  /* 0x00000007ff0a7221 */ /* 0x000fe20000010000 */
[----:B------:R-:W-:Y:S01]  /*4fb0*/  FSEL R151, R151, 1, !P0 ;  /* 0x3f80000097977808 */ /* 0x000fe20004000000 */
[----:B------:R-:W-:Y:S02]  /*4fc0*/  FMUL.FTZ R150, R39, R38 ;  /* 0x0000002627967220 */ /* 0x000fe40000410000 */
[----:B------:R-:W-:Y:S02]  /*4fd0*/  FMUL.FTZ R9, R149, R8 ;  /* 0x0000000895097220 */ /* 0x000fe40000410000 */
[----:B------:R-:W-:Y:S02]  /*4fe0*/  FFMA.FTZ R7, R145, R6, R4 ;  /* 0x0000000691077223 */ /* 0x000fe40000010004 */
[----:B------:R-:W-:Y:S01]  /*4ff0*/  FMUL.FTZ R6, R149, R10 ;  /* 0x0000000a95067220 */ /* 0x000fe20000410000 */
[----:B------:R-:W-:Y:S01]  /*5000*/  FSEL R150, R150, RZ, !P0 ;  /* 0x000000ff96967208 */ /* 0x000fe20004000000 */
[----:B------:R-:W-:-:S02]  /*5010*/  FMUL.FTZ R4, R146, R5 ;  /* 0x0000000592047220 */ /* 0x000fc40000410000 */
[C---:B------:R-:W-:Y:S02]  /*5020*/  FFMA.FTZ R10, R151.reuse, R10, R9 ;  /* 0x0000000a970a7223 */ /* 0x040fe40000010009 */
[----:B------:R-:W-:Y:S02]  /*5030*/  FFMA.FTZ R9, R151, R8, -R6 ;  /* 0x0000000897097223 */ /* 0x000fe40000010806 */
[-C--:B------:R-:W-:Y:S02]  /*5040*/  FFMA.FTZ R4, R148, R7.reuse, R4 ;  /* 0x0000000794047223 */ /* 0x080fe40000010004 */
[----:B------:R-:W-:Y:S02]  /*5050*/  FMUL.FTZ R7, R146, R7 ;  /* 0x0000000792077220 */ /* 0x000fe40000410000 */
[----:B------:R-:W-:Y:S02]  /*5060*/  FADD.FTZ R14, R9, R150 ;  /* 0x00000096090e7221 */ /* 0x000fe40000010000 */
[----:B------:R-:W-:-:S02]  /*5070*/  FADD.FTZ R15, RZ, R10 ;  /* 0x0000000aff0f7221 */ /* 0x000fc40000010000 */
        /* <DEDUP_REMOVED lines=15> */
[----:B---3--:R-:W-:Y:S02]  /*5170*/  FMUL.FTZ R8, R6, R5 ;  /* 0x0000000506087220 */ /* 0x008fe40000410000 */
        /* <DEDUP_REMOVED lines=17> */
[-C--:B----4-:R-:W-:Y:S01]  /*5290*/  FMUL.FTZ R9, R7, R5.reuse ;  /* 0x0000000507097220 */ /* 0x090fe20000410000 */
[----:B------:R-:W0:Y:S01]  /*52a0*/  SHFL.UP PT, R11, R15, 0x4, RZ ;  /* 0x048000000f0b7989 */ /* 0x000e2200000e00ff */
[C---:B------:R-:W-:Y:S02]  /*52b0*/  FFMA.FTZ R6, R12.reuse, R5, R6 ;  /* 0x000000050c067223 */ /* 0x040fe40000010006 */
[----:B------:R-:W-:-:S02]  /*52c0*/  @P0 FFMA.FTZ R12, R12, R4, -R9 ;  /* 0x000000040c0c0223 */ /* 0x000fc40000010809 */
        /* <DEDUP_REMOVED lines=21> */
[----:B0-----:R-:W-:-:S04]  /*5420*/  FMUL.FTZ R6, R7, R8 ;  /* 0x0000000807067220 */ /* 0x001fc80000410000 */
[CC--:B-1----:R-:W-:Y:S02]  /*5430*/  FFMA.FTZ R10, R12.reuse, R9.reuse, R6 ;  /* 0x000000090c0a7223 */ /* 0x0c2fe40000010006 */
[C---:B------:R-:W-:Y:S02]  /*5440*/  FMUL.FTZ R11, R7.reuse, R9 ;  /* 0x00000009070b7220 */ /* 0x040fe40000410000 */
[C---:B---3--:R-:W-:Y:S02]  /*5450*/  FMUL.FTZ R6, R7.reuse, R4 ;  /* 0x0000000407067220 */ /* 0x048fe40000410000 */
[C---:B------:R-:W-:Y:S02]  /*5460*/  FFMA.FTZ R11, R12.reuse, R8, -R11 ;  /* 0x000000080c0b7223 */ /* 0x040fe4000001080b */
[-C--:B----4-:R-:W-:Y:S02]  /*5470*/  FFMA.FTZ R6, R12, R5.reuse, R6 ;  /* 0x000000050c067223 */ /* 0x090fe40000010006 */
[----:B------:R-:W-:-:S02]  /*5480*/  FMUL.FTZ R5, R7, R5 ;  /* 0x0000000507057220 */ /* 0x000fc40000410000 */
[----:B------:R-:W-:Y:S02]  /*5490*/  @P0 FADD.FTZ R15, R15, R10 ;  /* 0x0000000a0f0f0221 */ /* 0x000fe40000010000 */
[----:B------:R-:W-:Y:S01]  /*54a0*/  @P0 FFMA.FTZ R12, R12, R4, -R5 ;  /* 0x000000040c0c0223 */ /* 0x000fe20000010805 */
[----:B------:R-:W-:Y:S01]  /*54b0*/  FSEL R6, R7, R6, !P0 ;  /* 0x0000000607067208 */ /* 0x000fe20004000000 */
[----:B------:R-:W-:Y:S02]  /*54c0*/  @P0 FADD.FTZ R14, R14, R11 ;  /* 0x0000000b0e0e0221 */ /* 0x000fe40000010000 */
[----:B------:R-:W0:Y:S04]  /*54d0*/  SHFL.UP PT, R11, R15, 0x10, RZ ;  /* 0x060000000f0b7989 */ /* 0x000e2800000e00ff */
[----:B------:R-:W1:Y:S04]  /*54e0*/  SHFL.UP PT, R5, R12, 0x10, RZ ;  /* 0x060000000c057989 */ /* 0x000e6800000e00ff */
[----:B------:R-:W3:Y:S04]  /*54f0*/  SHFL.UP PT, R9, R14, 0x10, RZ ;  /* 0x060000000e097989 */ /* 0x000ee800000e00ff */
[----:B------:R-:W4:Y:S01]  /*5500*/  SHFL.UP PT, R7, R6, 0x10, RZ ;  /* 0x0600000006077989 */ /* 0x000f2200000e00ff */
[----:B------:R-:W-:-:S02]  /*5510*/  ISETP.GE.AND P1, PT, R96, 0x10, PT ;  /* 0x000000106000780c */ /* 0x000fc40003f26270 */
[----:B------:R-:W-:Y:S02]  /*5520*/  ISETP.NE.AND P2, PT, R96, 0x1f, PT ;  /* 0x0000001f6000780c */ /* 0x000fe40003f45270 */
[----:B------:R-:W-:Y:S01]  /*5530*/  ISETP.NE.AND P0, PT, R94, RZ, PT ;  /* 0x000000ff5e00720c */ /* 0x000fe20003f05270 */
[----:B0-----:R-:W-:-:S03]  /*5540*/  FMUL.FTZ R4, R6, R11 ;  /* 0x0000000b06047220 */ /* 0x001fc60000410000 */
[----:B------:R-:W-:Y:S01]  /*5550*/  ISETP.EQ.OR P0, PT, R92, RZ, P0 ;  /* 0x000000ff5c00720c */ /* 0x000fe20000702670 */
[----:B-1----:R-:W-:Y:S02]  /*5560*/  FMUL.FTZ R8, R6, R5 ;  /* 0x0000000506087220 */ /* 0x002fe40000410000 */
[-C--:B---3--:R-:W-:Y:S02]  /*5570*/  FFMA.FTZ R13, R12, R9.reuse, -R4 ;  /* 0x000000090c0d7223 */ /* 0x088fe40000010804 */
[C---:B------:R-:W-:Y:S02]  /*5580*/  FMUL.FTZ R9, R6.reuse, R9 ;  /* 0x0000000906097220 */ /* 0x040fe40000410000 */
[-C--:B----4-:R-:W-:Y:S02]  /*5590*/  FMUL.FTZ R4, R6, R7.reuse ;  /* 0x0000000706047220 */ /* 0x090fe40000410000 */
[C---:B------:R-:W-:Y:S01]  /*55a0*/  FFMA.FTZ R7, R12.reuse, R7, R8 ;  /* 0x000000070c077223 */ /* 0x040fe20000010008 */
[----:B------:R-:W-:Y:S01]  /*55b0*/  @!P2 SHF.R.U32.HI R8, RZ, 0x1, R101 ;  /* 0x00000001ff08a819 */ /* 0x000fe20000011665 */
[----:B------:R-:W-:-:S02]  /*55c0*/  FFMA.FTZ R10, R12, R11, R9 ;  /* 0x0000000b0c0a7223 */ /* 0x000fc40000010009 */
[----:B------:R-:W-:Y:S01]  /*55d0*/  @P1 FADD.FTZ R14, R14, R13 ;  /* 0x0000000d0e0e1221 */ /* 0x000fe20000010000 */
[----:B------:R-:W-:Y:S01]  /*55e0*/  FSEL R13, R6, R7, !P1 ;  /* 0x00000007060d7208 */ /* 0x000fe20004800000 */
[----:B------:R-:W-:Y:S01]  /*55f0*/  @P1 FFMA.FTZ R12, R12, R5, -R4 ;  /* 0x000000050c0c1223 */ /* 0x000fe20000010804 */
[----:B------:R-:W-:Y:S01]  /*5600*/  MOV R5, RZ ;  /* 0x000000ff00057202 */ /* 0x000fe20000000f00 */
[----:B------:R-:W-:Y:S01]  /*5610*/  CS2R R6, SRZ ;  /* 0x0000000000067805 */ /* 0x000fe2000001ff00 */
[----:B------:R-:W-:Y:S01]  /*5620*/  MOV R4, 0x3f800000 ;  /* 0x3f80000000047802 */ /* 0x000fe20000000f00 */
[----:B------:R-:W-:Y:S01]  /*5630*/  @P1 FADD.FTZ R15, R15, R10 ;  /* 0x0000000a0f0f1221 */ /* 0x000fe20000010000 */
[----:B------:R-:W-:-:S04]  /*5640*/  @!P2 LOP3.LUT R157, R8, 0x7ffffff0, RZ, 0xc0, !PT ;  /* 0x7ffffff0089da812 */ /* 0x000fc800078ec0ff */
[----:B------:R-:W-:Y:S04]  /*5650*/  @!P0 LDS.128 R4, [R23.X16+0x10d0] ;  /* 0x0010d00017048984 */ /* 0x000fe8000000cc00 */
[----:B------:R-:W-:Y:S04]  /*5660*/  @!P2 STS.128 [R157+0x1090], R12 ;  /* 0x0010900c9d00a388 */ /* 0x000fe80000000c00 */
[----:B------:R-:W-:Y:S06]  /*5670*/  BAR.SYNC.DEFER_BLOCKING 0x0 ;  /* 0x0000000000007b1d */ /* 0x000fec0000010000 */
[----:B------:R-:W-:Y:S04]  /*5680*/  LDS.128 R8, [0x1090] ;  /* 0x00109000ff087984 */ /* 0x000fe80000000c00 */
[----:B------:R-:W0:Y:S01]  /*5690*/  LDS.128 R16, [0x10a0] ;  /* 0x0010a000ff107984 */ /* 0x000e220000000c00 */
[----:B--2---:R-:W-:-:S02]  /*56a0*/  FMUL.FTZ R153, R3, R21 ;  /* 0x0000001503997220 */ /* 0x004fc40000410000 */
[C---:B------:R-:W-:Y:S02]  /*56b0*/  FMUL.FTZ R156, R2.reuse, R21 ;  /* 0x00000015029c7220 */ /* 0x040fe40000410000 */
[----:B------:R-:W-:Y:S01]  /*56c0*/  FFMA.FTZ R21, R2, R20, -R153 ;  /* 0x0000001402157223 */ /* 0x000fe20000010899 */
[----:B------:R-:W-:-:S04]  /*56d0*/  SHF.R.U32.HI R2, RZ, 0x5, R101 ;  /* 0x00000005ff027819 */ /* 0x000fc80000011665 */
[----:B------:R-:W-:Y:S01]  /*56e0*/  ISETP.NE.AND P0, PT, R2, RZ, PT ;  /* 0x000000ff0200720c */ /* 0x000fe20003f05270 */
[----:B------:R-:W-:Y:S01]  /*56f0*/  FFMA.FTZ R20, R3, R20, R156 ;  /* 0x0000001403147223 */ /* 0x000fe2000001009c */
[----:B------:R1:W2:Y:S01]  /*5700*/  SHFL.UP PT, R152, R14, 0x1, RZ ;  /* 0x042000000e987989 */ /* 0x0002a200000e00ff */
[----:B------:R-:W-:Y:S03]  /*5710*/  BSSY B0, `(.L_x_729) ;  /* 0x000002f000007945 */ /* 0x000fe60003800000 */
[----:B------:R1:W3:Y:S04]  /*5720*/  SHFL.UP PT, R153, R15, 0x1, RZ ;  /* 0x042000000f997989 */ /* 0x0002e800000e00ff */
[----:B------:R1:W4:Y:S04]  /*5730*/  SHFL.UP PT, R154, R12, 0x1, RZ ;  /* 0x042000000c9a7989 */ /* 0x00032800000e00ff */
[----:B------:R1:W1:Y:S01]  /*5740*/  SHFL.UP PT, R155, R13, 0x1, RZ ;  /* 0x042000000d9b7989 */ /* 0x00026200000e00ff */
[----:B0-----:R-:W-:-:S02]  /*5750*/  FMUL.FTZ R157, R11, R17 ;  /* 0x000000110b9d7220 */ /* 0x001fc40000410000 */
[-C--:B------:R-:W-:Y:S02]  /*5760*/  FMUL.FTZ R2, R10, R17.reuse ;  /* 0x000000110a027220 */ /* 0x080fe40000410000 */
[-C--:B------:R-:W-:Y:S02]  /*5770*/  FMUL.FTZ R3, R9, R17.reuse ;  /* 0x0000001109037220 */ /* 0x080fe40000410000 */
[----:B------:R-:W-:Y:S02]  /*5780*/  FMUL.FTZ R17, R8, R17 ;  /* 0x0000001108117220 */ /* 0x000fe40000410000 */
[-C--:B------:R-:W-:Y:S02]  /*5790*/  FFMA.FTZ R157, R10, R16.reuse, -R157 ;  /* 0x000000100a9d7223 */ /* 0x080fe4000001089d */
[-C--:B------:R-:W-:Y:S02]  /*57a0*/  FFMA.FTZ R2, R11, R16.reuse, R2 ;  /* 0x000000100b027223 */ /* 0x080fe40000010002 */
[----:B------:R-:W-:-:S02]  /*57b0*/  FFMA.FTZ R3, R8, R16, -R3 ;  /* 0x0000001008037223 */ /* 0x000fc40000010803 */
[----:B------:R-:W-:Y:S02]  /*57c0*/  FFMA.FTZ R17, R9, R16, R17 ;  /* 0x0000001009117223 */ /* 0x000fe40000010011 */
[----:B------:R-:W-:Y:S02]  /*57d0*/  FADD.FTZ R18, R18, R157 ;  /* 0x0000009d12127221 */ /* 0x000fe40000010000 */
[----:B------:R-:W-:Y:S01]  /*57e0*/  FADD.FTZ R2, R19, R2 ;  /* 0x0000000213027221 */ /* 0x000fe20000010000 */
[----:B------:R-:W-:Y:S05]  /*57f0*/  @!P0 BRA `(.L_x_730) ;  /* 0x0000010000008947 */ /* 0x000fea0003800000 */
[----:B-1234-:R-:W-:Y:S01]  /*5800*/  ISETP.NE.AND P0, PT, R96, RZ, PT ;  /* 0x000000ff6000720c */ /* 0x01efe20003f05270 */
[C---:B------:R-:W-:Y:S02]  /*5810*/  FMUL.FTZ R13, R155.reuse, R11 ;  /* 0x0000000b9b0d7220 */ /* 0x040fe40000410000 */
[C---:B------:R-:W-:Y:S02]  /*5820*/  FMUL.FTZ R12, R155.reuse, R10 ;  /* 0x0000000a9b0c7220 */ /* 0x040fe40000410000 */
[----:B------:R-:W-:-:S02]  /*5830*/  FMUL.FTZ R3, R155, R9 ;  /* 0x000000099b037220 */ /* 0x000fc40000410000 */
[----:B------:R-:W-:Y:S02]  /*5840*/  FMUL.FTZ R2, R155, R8 ;  /* 0x000000089b027220 */ /* 0x000fe40000410000 */
[C---:B------:R-:W-:Y:S02]  /*5850*/  FFMA.FTZ R13, R154.reuse, R10, -R13 ;  /* 0x0000000a9a0d7223 */ /* 0x040fe4000001080d */
[C---:B------:R-:W-:Y:S02]  /*5860*/  FFMA.FTZ R12, R154.reuse, R11, R12 ;  /* 0x0000000b9a0c7223 */ /* 0x040fe4000001000c */
[C---:B------:R-:W-:Y:S02]  /*5870*/  @P0 FFMA.FTZ R8, R154.reuse, R8, -R3 ;  /* 0x000000089a080223 */ /* 0x040fe40000010803 */
[----:B------:R-:W-:Y:S02]  /*5880*/  @P0 FFMA.FTZ R9, R154, R9, R2 ;  /* 0x000000099a090223 */ /* 0x000fe40000010002 */
[----:B------:R-:W-:Y:S01]  /*5890*/  @P0 FADD.FTZ R10, R152, R13 ;  /* 0x0000000d980a0221 */ /* 0x000fe20000010000 */
[----:B------:R-:W-:Y:S01]  /*58a0*/  MOV R154, R8 ;  /* 0x00000008009a7202 */ /* 0x000fe20000000f00 */
[----:B------:R-:W-:Y:S01]  /*58b0*/  @P0 FADD.FTZ R11, R153, R12 ;  /* 0x0000000c990b0221 */ /* 0x000fe20000010000 */
[----:B------:R-:W-:-:S02]  /*58c0*/  MOV R155, R9 ;  /* 0x00000009009b7202 */ /* 0x000fc40000000f00 */
[----:B------:R-:W-:Y:S02]  /*58d0*/  MOV R152, R10 ;  /* 0x0000000a00987202 */ /* 0x000fe40000000f00 */
[----:B------:R-:W-:Y:S01]  /*58e0*/  MOV R153, R11 ;  /* 0x0000000b00997202 */ /* 0x000fe20000000f00 */
[----:B------:R-:W-:Y:S05]  /*58f0*/  BRA `(.L_x_731) ;  /* 0x0000010000007947 */ /* 0x000fea0003800000 */
.L_x_730:
[----:B-1234-:R-:W-:Y:S01]  /*5900*/  ISETP.NE.AND P0, PT, R96, RZ, PT ;  /* 0x000000ff6000720c */ /* 0x01efe20003f05270 */
[C---:B------:R-:W-:Y:S02]  /*5910*/  FMUL.FTZ R9, R17.reuse, R7 ;  /* 0x0000000711097220 */ /* 0x040fe40000410000 */
[CC--:B------:R-:W-:Y:S02]  /*5920*/  FMUL.FTZ R12, R17.reuse, R6.reuse ;  /* 0x00000006110c7220 */ /* 0x0c0fe40000410000 */
[----:B------:R-:W-:Y:S02]  /*5930*/  FMUL.FTZ R8, R17, R5 ;  /* 0x0000000511087220 */ /* 0x000fe40000410000 */
[----:B------:R-:W-:-:S02]  /*5940*/  FFMA.FTZ R9, R3, R6, -R9 ;  /* 0x0000000603097223 */ /* 0x000fc40000010809 */
[----:B------:R-:W-:Y:S02]  /*5950*/  FMUL.FTZ R10, R17, R4 ;  /* 0x00000004110a7220 */ /* 0x000fe40000410000 */
[C---:B------:R-:W-:Y:S02]  /*5960*/  FFMA.FTZ R11, R3.reuse, R7, R12 ;  /* 0x00000007030b7223 */ /* 0x040fe4000001000c */
[----:B------:R0:W-:Y:S01]  /*5970*/  @!P0 STS.128 [0x10c0], R4 ;  /* 0x0010c004ff008388 */ /* 0x0001e20000000c00 */
[----:B------:R-:W-:Y:S02]  /*5980*/  @!P0 MOV R152, R6 ;  /* 0x0000000600988202 */ /* 0x000fe40000000f00 */
[-C--:B------:R-:W-:Y:S02]  /*5990*/  @!P0 MOV R154, R4.reuse ;  /* 0x00000004009a8202 */ /* 0x080fe40000000f00 */
[----:B------:R-:W-:Y:S02]  /*59a0*/  @!P0 MOV R155, R5 ;  /* 0x00000005009b8202 */ /* 0x000fe40000000f00 */
[----:B------:R-:W-:Y:S01]  /*59b0*/  @!P0 MOV R153, R7 ;  /* 0x0000000700998202 */ /* 0x000fe20000000f00 */
[----:B0-----:R-:W-:-:S02]  /*59c0*/  FFMA.FTZ R4, R3, R4, -R8 ;  /* 0x0000000403047223 */ /* 0x001fc40000010808 */
[----:B------:R-:W-:Y:S02]  /*59d0*/  FFMA.FTZ R5, R3, R5, R10 ;  /* 0x0000000503057223 */ /* 0x000fe4000001000a */
[----:B------:R-:W-:Y:S02]  /*59e0*/  FADD.FTZ R6, R18, R9 ;  /* 0x0000000912067221 */ /* 0x000fe40000010000 */
[----:B------:R-:W-:Y:S02]  /*59f0*/  FADD.FTZ R7, R2, R11 ;  /* 0x0000000b02077221 */ /* 0x000fe40000010000 */
.L_x_731:
[----:B------:R-:W-:Y:S05]  /*5a00*/  BSYNC B0 ;  /* 0x0000000000007941 */ /* 0x000fea0003800000 */
.L_x_729:
        /* <DEDUP_REMOVED lines=122> */
.L_x_733:
[----:B------:R-:W-:Y:S05]  /*61b0*/  BSYNC B0 ;  /* 0x0000000000007941 */ /* 0x000fea0003800000 */
.L_x_732:
[----:B-1----:R-:W-:Y:S01]  /*61c0*/  IADD3 R23, R23, 0x1, RZ ;  /* 0x0000000117177810 */ /* 0x002fe20007ffe0ff */
[C---:B------:R-:W-:Y:S02]  /*61d0*/  FMUL.FTZ R2, R20.reuse, R113 ;  /* 0x0000007114027220 */ /* 0x040fe40000410000 */
[----:B------:R-:W-:Y:S01]  /*61e0*/  FADD.FTZ R5, RZ, R151 ;  /* 0x00000097ff057221 */ /* 0x000fe20000010000 */
[----:B------:R-:W-:Y:S01]  /*61f0*/  ISETP.GE.AND P0, PT, R23, c[0x0][0x16c], PT ;  /* 0x00005b0017007a0c */ /* 0x000fe20003f06270 */
[----:B------:R-:W-:Y:S02]  /*6200*/  FFMA.FTZ R111, R21, R111, -R2 ;  /* 0x0000006f156f7223 */ /* 0x000fe40000010802 */
        /* <DEDUP_REMOVED lines=48> */
.L_x_728:
[----:B------:R-:W-:Y:S01]  /*6510*/  BAR.SYNC.DEFER_BLOCKING 0x0 ;  /* 0x0000000000007b1d */ /* 0x000fe20000010000 */
[----:B------:R-:W-:Y:S01]  /*6520*/  ISETP.NE.AND P0, PT, R101, RZ, PT ;  /* 0x000000ff6500720c */ /* 0x000fe20003f05270 */
[----:B------:R-:W-:Y:S01]  /*6530*/  IMAD R4, R95, c[0x0][0x200], RZ ;  /* 0x000080005f047a24 */ /* 0x000fe200078e02ff */
[----:B------:R-:W-:Y:S01]  /*6540*/  SHF.R.S32.HI R8, RZ, 0x1f, R91 ;  /* 0x0000001fff087819 */ /* 0x000fe2000001145b */
[C---:B------:R-:W-:Y:S02]  /*6550*/  IMAD.WIDE.U32 R2, R97.reuse, c[0x0][0x200], RZ ;  /* 0x0000800061027a25 */ /* 0x040fe400078e00ff */
[----:B------:R-:W-:Y:S02]  /*6560*/  BSSY B0, `(.L_x_735) ;  /* 0x0000035000007945 */ /* 0x000fe40003800000 */
        /* <DEDUP_REMOVED lines=41> */
[----:B------:R-:W-:-:S03]  /*6800*/  IMAD R29, R99, c[0x0][0x208], RZ ;  /* 0x00008200631d7a24 */ /* 0x000fc600078e02ff */
[----:B------:R-:W-:Y:S01]  /*6810*/  IADD3 R4, P0, R91, R6, RZ ;  /* 0x000000065b047210 */ /* 0x000fe20007f1e0ff */
[----:B------:R-:W-:-:S03]  /*6820*/  IMAD R29, R102, c[0x0][0x20c], R29 ;  /* 0x00008300661d7a24 */ /* 0x000fc600078e021d */
[----:B------:R-:W-:-:S05]  /*6830*/  LEA.HI.X.SX32 R5, R6, R8, 0x1, P0 ;  /* 0x0000000806057211 */ /* 0x000fca00000f0eff */
[----:B------:R-:W-:-:S05]  /*6840*/  IMAD.WIDE.U32 R4, R97, c[0x0][0x200], R4 ;  /* 0x0000800061047a25 */ /* 0x000fca00078e0004 */
[----:B------:R-:W-:-:S05]  /*6850*/  IADD3 R5, R7, R5, RZ ;  /* 0x0000000507057210 */ /* 0x000fca0007ffe0ff */
[----:B------:R-:W-:-:S05]  /*6860*/  IMAD.WIDE.U32 R4, R102, c[0x0][0x208], R4 ;  /* 0x0000820066047a25 */ /* 0x000fca00078e0004 */
[----:B------:R-:W-:Y:S02]  /*6870*/  IADD3 R5, R5, R29, RZ ;  /* 0x0000001d05057210 */ /* 0x000fe40007ffe0ff */
[----:B------:R-:W-:-:S04]  /*6880*/  LEA R6, P0, R4, c[0x0][0x258], 0x2 ;  /* 0x0000960004067a11 */ /* 0x000fc800078010ff */
[----:B------:R-:W-:-:S05]  /*6890*/  LEA.HI.X R7, R4, c[0x0][0x25c], R5, 0x2, P0 ;  /* 0x0000970004077a11 */ /* 0x000fca00000f1405 */
[----:B------:R0:W-:Y:S04]  /*68a0*/  STG.E [R6.64], R9 ;  /* 0x0000000906007986 */ /* 0x0001e8000c101904 */
.L_x_736:
[----:B------:R-:W-:Y:S05]  /*68b0*/  BSYNC B0 ;  /* 0x0000000000007941 */ /* 0x000fea0003800000 */
.L_x_735:
[C-C-:B0-----:R-:W-:Y:S02]  /*68c0*/  LOP3.LUT R7, R93.reuse, 0x40, R94.reuse, 0xfe, !PT ;  /* 0x000000405d077812 */ /* 0x141fe400078efe5e */
[----:B------:R-:W-:Y:S02]  /*68d0*/  MOV R3, R27 ;  /* 0x0000001b00037202 */ /* 0x000fe40000000f00 */
[----:B------:R-:W-:Y:S02]  /*68e0*/  LOP3.LUT R5, R93, 0x20, R94, 0xfe, !PT ;  /* 0x000000205d057812 */ /* 0x000fe400078efe5e */
[-C--:B------:R-:W-:Y:S01]  /*68f0*/  ISETP.GE.AND P4, PT, R7, R0.reuse, PT ;  /* 0x000000000700720c */ /* 0x080fe20003f86270 */
[----:B------:R-:W-:Y:S01]  /*6900*/  IMAD R7, R99, c[0x0][0x208], RZ ;  /* 0x0000820063077a24 */ /* 0x000fe200078e02ff */
[----:B------:R-:W-:Y:S01]  /*6910*/  ISETP.GE.AND P3, PT, R5, R0, PT ;  /* 0x000000000500720c */ /* 0x000fe20003f66270 */
[----:B------:R-:W-:Y:S01]  /*6920*/  IMAD.WIDE.U32 R2, R102, c[0x0][0x208], R2 ;  /* 0x0000820066027a25 */ /* 0x000fe200078e0002 */
[----:B------:R-:W-:-:S02]  /*6930*/  SHF.L.U32 R5, R92, 0xa, RZ ;  /* 0x0000000a5c057819 */ /* 0x000fc400000006ff */
[----:B------:R-:W-:Y:S01]  /*6940*/  LOP3.LUT R27, R93, 0x80, R94, 0xfe, !PT ;  /* 0x000000805d1b7812 */ /* 0x000fe200078efe5e */
[----:B------:R-:W-:Y:S01]  /*6950*/  IMAD R6, R102, c[0x0][0x20c], R7 ;  /* 0x0000830066067a24 */ /* 0x000fe200078e0207 */
[----:B------:R-:W-:Y:S02]  /*6960*/  SHF.R.S32.HI R7, RZ, 0x1f, R5 ;  /* 0x0000001fff077819 */ /* 0x000fe40000011405 */
[----:B------:R-:W-:Y:S02]  /*6970*/  IADD3 R4, P1, R5, R2, RZ ;  /* 0x0000000205047210 */ /* 0x000fe40007f3e0ff */
[----:B------:R-:W-:Y:S02]  /*6980*/  LEA R5, P0, R91, c[0x0][0x258], 0x2 ;  /* 0x000096005b057a11 */ /* 0x000fe400078010ff */
[----:B------:R-:W-:Y:S02]  /*6990*/  IADD3.X R3, R7, R6, R3, P1, !PT ;  /* 0x0000000607037210 */ /* 0x000fe40000ffe403 */
[----:B------:R-:W-:-:S02]  /*69a0*/  LEA.HI.X R8, R91, c[0x0][0x25c], R8, 0x2, P0 ;  /* 0x000097005b087a11 */ /* 0x000fc400000f1408 */
[C---:B------:R-:W-:Y:S02]  /*69b0*/  LEA R2, P0, R4.reuse, R5, 0x2 ;  /* 0x0000000504027211 */ /* 0x040fe400078010ff */
[----:B------:R-:W-:Y:S02]  /*69c0*/  ISETP.GE.AND P6, PT, R27, R0, PT ;  /* 0x000000001b00720c */ /* 0x000fe40003fc6270 */
[C-C-:B------:R-:W-:Y:S02]  /*69d0*/  LOP3.LUT R7, R93.reuse, 0xc0, R94.reuse, 0xfe, !PT ;  /* 0x000000c05d077812 */ /* 0x140fe400078efe5e */
[----:B------:R-:W-:Y:S02]  /*69e0*/  LOP3.LUT R5, R93, 0xa0, R94, 0xfe, !PT ;  /* 0x000000a05d057812 */ /* 0x000fe400078efe5e */
[----:B------:R-:W-:Y:S02]  /*69f0*/  LEA.HI.X R3, R4, R8, R3, 0x2, P0 ;  /* 0x0000000804037211 */ /* 0x000fe400000f1403 */
[----:B------:R-:W-:-:S02]  /*6a00*/  ISETP.GE.AND P1, PT, R7, R0, PT ;  /* 0x000000000700720c */ /* 0x000fc40003f26270 */
[--C-:B------:R-:W-:Y:S01]  /*6a10*/  LOP3.LUT R9, R93, 0x60, R94.reuse, 0xfe, !PT ;  /* 0x000000605d097812 */ /* 0x100fe200078efe5e */
        /* <DEDUP_REMOVED lines=11> */
[--C-:B------:R-:W-:Y:S01]  /*6ad0*/  LOP3.LUT R5, R93, 0x140, R94.reuse, 0xfe, !PT ;  /* 0x000001405d057812 */ /* 0x100fe200078efe5e */
[----:B------:R0:W-:Y:S01]  /*6ae0*/  @!P0 STG.E [R2.64+0x280], R81 ;  /* 0x0002805102008986 */ /* 0x0001e2000c101904 */
[----:B------:R-:W-:Y:S02]  /*6af0*/  ISETP.GE.AND P6, PT, R7, R0, PT ;  /* 0x000000000700720c */ /* 0x000fe40003fc6270 */
[C-C-:B------:R-:W-:Y:S01]  /*6b00*/  LOP3.LUT R7, R93.reuse, 0x1a0, R94.reuse, 0xfe, !PT ;  /* 0x000001a05d077812 */ /* 0x140fe200078efe5e */
[----:B------:R0:W-:Y:S01]  /*6b10*/  @!P5 STG.E [R2.64+0x180], R83 ;  /* 0x000180530200d986 */ /* 0x0001e2000c101904 */
[----:B------:R-:W-:-:S02]  /*6b20*/  LOP3.LUT R9, R93, 0xe0, R94, 0xfe, !PT ;  /* 0x000000e05d097812 */ /* 0x000fc400078efe5e */
[-C--:B------:R-:W-:Y:S01]  /*6b30*/  ISETP.GE.AND P1, PT, R7, R0.reuse, PT ;  /* 0x000000000700720c */ /* 0x080fe20003f26270 */
[----:B------:R0:W-:Y:S01]  /*6b40*/  @!P3 STG.E [R2.64+0x400], R17 ;  /* 0x000400110200b986 */ /* 0x0001e2000c101904 */
[--C-:B------:R-:W-:Y:S02]  /*6b50*/  LOP3.LUT R7, R93, 0x1e0, R94.reuse, 0xfe, !PT ;  /* 0x000001e05d077812 */ /* 0x100fe400078efe5e */
        /* <DEDUP_REMOVED lines=23> */
.L_x_737:
[----:B------:R-:W-:Y:S05]  /*6cd0*/  EXIT ;  /* 0x000000000000794d */ /* 0x000fea0003800000 */
.L_x_739:
        /* <DEDUP_REMOVED lines=10> */
.L_x_5336:


//--------------------- .text._Z25selective_scan_fwd_kernelI32Selective_Scan_fwd_kernel_traitsILi64ELi16ELi1ELb0ELb0ELb0ELb1EfN3c107complexIfEEEEv13SSMParamsBase --------------------------
	.section	.text._Z25selective_scan_fwd_kernelI32Selective_Scan_fwd_kernel_traitsILi64ELi16ELi1ELb0ELb0ELb0ELb1EfN3c107complexIfEEEEv13SSMParamsBase,"ax",@progbits
	.sectioninfo	@"SHI_REGISTERS=160"
	.align	128
        .global         _Z25selective_scan_fwd_kernelI32Selective_Scan_fwd_kernel_traitsILi64ELi16ELi1ELb0ELb0ELb0ELb1EfN3c107complexIfEEEEv13SSMParamsBase
        .type           _Z25selective_scan_fwd_kernelI32Selective_Scan_fwd_kernel_traitsILi64ELi16ELi1ELb0ELb0ELb0ELb1EfN3c107complexIfEEEEv13SSMParamsBase,@function
        .size           _Z25selective_scan_fwd_kernelI32Selective_Scan_fwd_kernel_traitsILi64ELi16ELi1ELb0ELb0ELb0ELb1EfN3c107complexIfEEEEv13SSMParamsBase,(.L_x_5337 - _Z25selective_scan_fwd_kernelI32Selective_Scan_fwd_kernel_traitsILi64ELi16ELi1ELb0ELb0ELb0ELb1EfN3c107complexIfEEEEv13SSMParamsBase)
        .other          _Z25selective_scan_fwd_kernelI32Selective_Scan_fwd_kernel_traitsILi64ELi16ELi1ELb0ELb0ELb0ELb1EfN3c107complexIfEEEEv13SSMParamsBase,@"STO_CUDA_ENTRY STV_DEFAULT"
_Z25selective_scan_fwd_kernelI32Selective_Scan_fwd_kernel_traitsILi64ELi16ELi1ELb0ELb0ELb0ELb1EfN3c107complexIfEEEEv13SSMParamsBase:
.text._Z25selective_scan_fwd_kernelI32Selective_Scan_fwd_kernel_traitsILi64ELi16ELi1ELb0ELb0ELb0ELb1EfN3c107complexIfEEEEv13SSMParamsBase:
        /* <DEDUP_REMOVED lines=49> */
.L_x_784:
[----:B------:R-:W-:Y:S01]  /*0310*/  BAR.SYNC.DEFER_BLOCKING 0x0 ;  /* 0x0000000000007b1d */ /* 0x000fe20000010000 */
[----:B0-----:R-:W-:Y:S01]  /*0320*/  MOV R3, 0xfffffc00 ;  /* 0xfffffc0000037802 */ /* 0x001fe20000000f00 */
[----:B------:R-:W-:Y:S01]  /*0330*/  HFMA2.MMA R0, -RZ, RZ, 0, 0 ;  /* 0x00000000ff007435 */ /* 0x000fe200000001ff */
[C---:B------:R-:W-:Y:S01]  /*0340*/  LOP3.LUT R7, R91.reuse, 0x20, RZ, 0xfc, !PT ;  /* 0x000000205b077812 */ /* 0x040fe200078efcff */
[----:B------:R-:W-:Y:S01]  /*0350*/  CS2R R4, SRZ ;  /* 0x0000000000047805 */ /* 0x000fe2000001ff00 */
[----:B------:R-:W-:Y:S01]  /*0360*/  MOV R2, R90 ;  /* 0x0000005a00027202 */ /* 0x000fe20000000f00 */
[----:B------:R-:W-:Y:S01]  /*0370*/  IMAD R104, R92, R3, c[0x0][0x168] ;  /* 0x00005a005c687624 */ /* 0x000fe200078e0203 */
[----:B------:R-:W-:Y:S01]  /*0380*/  MOV R3, R89 ;  /* 0x0000005900037202 */ /* 0x000fe20000000f00 */
[----:B------:R-:W-:Y:S01]  /*0390*/  HFMA2.MMA R6, -RZ, RZ, 0, 0 ;  /* 0x00000000ff067435 */ /* 0x000fe200000001ff */
[C---:B------:R-:W-:Y:S01]  /*03a0*/  LOP3.LUT R9, R91.reuse, 0x40, RZ, 0xfc, !PT ;  /* 0x000000405b097812 */ /* 0x040fe200078efcff */
[----:B------:R-:W-:Y:S01]  /*03b0*/  CS2R R10, SRZ ;  /* 0x00000000000a7805 */ /* 0x000fe2000001ff00 */
[CC--:B------:R-:W-:Y:S01]  /*03c0*/  ISETP.GE.AND P2, PT, R91.reuse, R104.reuse, PT ;  /* 0x000000685b00720c */ /* 0x0c0fe20003f46270 */
[----:B------:R-:W-:Y:S01]  /*03d0*/  IMAD.WIDE R2, R91, 0x4, R2 ;  /* 0x000000045b027825 */ /* 0x000fe200078e0202 */
[----:B------:R-:W-:Y:S01]  /*03e0*/  ISETP.GE.AND P1, PT, R7, R104, PT ;  /* 0x000000680700720c */ /* 0x000fe20003f26270 */
[----:B------:R-:W-:Y:S01]  /*03f0*/  HFMA2.MMA R8, -RZ, RZ, 0, 0 ;  /* 0x00000000ff087435 */ /* 0x000fe200000001ff */
[----:B------:R-:W-:-:S02]  /*0400*/  LOP3.LUT R13, R91, 0x60, RZ, 0xfc, !PT ;  /* 0x000000605b0d7812 */ /* 0x000fc400078efcff */
[C---:B------:R-:W-:Y:S02]  /*0410*/  LOP3.LUT R15, R91.reuse, 0x80, RZ, 0xfc, !PT ;  /* 0x000000805b0f7812 */ /* 0x040fe400078efcff */
        /* <DEDUP_REMOVED lines=16> */
[C---:B------:R-:W-:Y:S02]  /*0520*/  LOP3.LUT R31, R91.reuse, 0x120, RZ, 0xfc, !PT ;  /* 0x000001205b1f7812 */ /* 0x040fe400078efcff */
[----:B------:R-:W-:Y:S01]  /*0530*/  MOV R23, RZ ;  /* 0x000000ff00177202 */ /* 0x000fe20000000f00 */
        /* <DEDUP_REMOVED lines=32> */
[----:B------:R-:W-:-:S04]  /*0740*/  SHF.L.U32 R102, R101, 0x4, RZ ;  /* 0x0000000465667819 */ /* 0x000fc800000006ff */
[----:B------:R-:W-:-:S04]  /*0750*/  LOP3.LUT R71, R102, 0xfffffe00, RZ, 0xc0, !PT ;  /* 0xfffffe0066477812 */ /* 0x000fc800078ec0ff */
[----:B------:R-:W-:Y:S02]  /*0760*/  IADD3 R70, R71, R94, RZ ;  /* 0x0000005e47467210 */ /* 0x000fe40007ffe0ff */
[----:B------:R-:W-:Y:S02]  /*0770*/  ISETP.GE.AND P3, PT, R7, R104, PT ;  /* 0x000000680700720c */ /* 0x000fe40003f66270 */
[C---:B------:R-:W-:Y:S02]  /*0780*/  IADD3 R85, R70.reuse, 0x20, RZ ;  /* 0x0000002046557810 */ /* 0x040fe40007ffe0ff */
[C---:B0-----:R-:W-:Y:S02]  /*0790*/  IADD3 R3, R70.reuse, 0x40, RZ ;  /* 0x0000004046037810 */ /* 0x041fe40007ffe0ff */
[C---:B------:R-:W-:Y:S02]  /*07a0*/  IADD3 R83, R70.reuse, 0x60, RZ ;  /* 0x0000006046537810 */ /* 0x040fe40007ffe0ff */
[----:B------:R-:W-:-:S02]  /*07b0*/  LEA.HI.SX32 R86, R70, R70, 0x1b ;  /* 0x0000004646567211 */ /* 0x000fc400078fdaff */
[C---:B------:R-:W-:Y:S02]  /*07c0*/  IADD3 R7, R70.reuse, 0x80, RZ ;  /* 0x0000008046077810 */ /* 0x040fe40007ffe0ff */
[----:B------:R-:W-:Y:S02]  /*07d0*/  ISETP.GE.AND P4, PT, R9, R104, PT ;  /* 0x000000680900720c */ /* 0x000fe40003f86270 */
[C---:B------:R-:W-:Y:S02]  /*07e0*/  IADD3 R81, R70.reuse, 0xa0, RZ ;  /* 0x000000a046517810 */ /* 0x040fe40007ffe0ff */
[-C--:B------:R-:W-:Y:S02]  /*07f0*/  LEA.HI.SX32 R85, R85, R70.reuse, 0x1b ;  /* 0x0000004655557211 */ /* 0x080fe400078fdaff */
[----:B------:R-:W-:Y:S02]  /*0800*/  IADD3 R9, R70, 0xc0, RZ ;  /* 0x000000c046097810 */ /* 0x000fe40007ffe0ff */
[----:B------:R-:W-:-:S02]  /*0810*/  LEA.HI.SX32 R84, R3, R70, 0x1b ;  /* 0x0000004603547211 */ /* 0x000fc400078fdaff */
        /* <DEDUP_REMOVED lines=24> */
[----:B------:R-:W-:Y:S02]  /*09a0*/  LEA R71, R94, R71, 0x4 ;  /* 0x000000475e477211 */ /* 0x000fe400078e20ff */
[-C--:B------:R-:W-:Y:S02]  /*09b0*/  LEA.HI.SX32 R72, R21, R70.reuse, 0x1b ;  /* 0x0000004615487211 */ /* 0x080fe400078fdaff */
[----:B------:R-:W-:Y:S02]  /*09c0*/  LEA.HI.SX32 R70, R45, R70, 0x1b ;  /* 0x000000462d467211 */ /* 0x000fe400078fdaff */
[----:B------:R-:W-:Y:S02]  /*09d0*/  LEA.HI.SX32 R71, R71, R71, 0x1b ;  /* 0x0000004747477211 */ /* 0x000fe400078fdaff */
[----:B------:R-:W-:Y:S02]  /*09e0*/  MOV R2, R88 ;  /* 0x0000005800027202 */ /* 0x000fe40000000f00 */
[----:B------:R-:W-:-:S02]  /*09f0*/  MOV R3, R87 ;  /* 0x0000005700037202 */ /* 0x000fc40000000f00 */
        /* <DEDUP_REMOVED lines=158> */
.L_x_741:
[----:B------:R-:W-:Y:S05]  /*13e0*/  BSYNC B0 ;  /* 0x0000000000007941 */ /* 0x000fea0003800000 */
.L_x_740:
        /* <DEDUP_REMOVED lines=37> */
.L_x_743:
[----:B------:R-:W-:Y:S05]  /*1640*/  BSYNC B0 ;  /* 0x0000000000007941 */ /* 0x000fea0003800000 */
.L_x_742:
        /* <DEDUP_REMOVED lines=35> */
.L_x_745:
[----:B------:R-:W-:Y:S05]  /*1880*/  BSYNC B0 ;  /* 0x0000000000007941 */ /* 0x000fea0003800000 */
.L_x_744:
        /* <DEDUP_REMOVED lines=37> */
.L_x_747:
[----:B------:R-:W-:Y:S05]  /*1ae0*/  BSYNC B0 ;  /* 0x0000000000007941 */ /* 0x000fea0003800000 */
.L_x_746:
        /* <DEDUP_REMOVED lines=35> */
.L_x_749:
[----:B------:R-:W-:Y:S05]  /*1d20*/  BSYNC B0 ;  /* 0x0000000000007941 */ /* 0x000fea0003800000 */
.L_x_748:
        /* <DEDUP_REMOVED lines=37> */
.L_x_751:
[----:B------:R-:W-:Y:S05]  /*1f80*/  BSYNC B0 ;  /* 0x0000000000007941 */ /* 0x000fea0003800000 */
.L_x_750:
        /* <DEDUP_REMOVED lines=35> */
.L_x_753:
[----:B------:R-:W-:Y:S05]  /*21c0*/  BSYNC B0 ;  /* 0x0000000000007941 */ /* 0x000fea0003800000 */
.L_x_752:
        /* <DEDUP_REMOVED lines=37> */
.L_x_755:
[----:B------:R-:W-:Y:S05]  /*2420*/  BSYNC B0 ;  /* 0x0000000000007941 */ /* 0x000fea0003800000 */
.L_x_754:
        /* <DEDUP_REMOVED lines=35> */
.L_x_757:
[----:B------:R-:W-:Y:S05]  /*2660*/  BSYNC B0 ;  /* 0x0000000000007941 */ /* 0x000fea0003800000 */
.L_x_756:
        /* <DEDUP_REMOVED lines=42> */
.L_x_759:
[----:B------:R-:W-:Y:S05]  /*2910*/  BSYNC B0 ;  /* 0x0000000000007941 */ /* 0x000fea0003800000 */
.L_x_758:
        /* <DEDUP_REMOVED lines=33> */
.L_x_761:
[----:B------:R-:W-:Y:S05]  /*2b30*/  BSYNC B0 ;  /* 0x0000000000007941 */ /* 0x000fea0003800000 */
.L_x_760:
        /* <DEDUP_REMOVED lines=33> */
.L_x_763:
[----:B------:R-:W-:Y:S05]  /*2d50*/  BSYNC B0 ;  /* 0x0000000000007941 */ /* 0x000fea0003800000 */
.L_x_762:
        /* <DEDUP_REMOVED lines=33> */
.L_x_765:
[----:B------:R-:W-:Y:S05]  /*2f70*/  BSYNC B0 ;  /* 0x0000000000007941 */ /* 0x000fea0003800000 */
.L_x_764:
        /* <DEDUP_REMOVED lines=33> */
.L_x_767:
[----:B------:R-:W-:Y:S05]  /*3190*/  BSYNC B0 ;  /* 0x0000000000007941 */ /* 0x000fea0003800000 */
.L_x_766:
        /* <DEDUP_REMOVED lines=33> */
.L_x_769:
[----:B------:R-:W-:Y:S05]  /*33b0*/  BSYNC B0 ;  /* 0x0000000000007941 */ /* 0x000fea0003800000 */
.L_x_768:
        /* <DEDUP_REMOVED lines=33> */
.L_x_771:
[----:B------:R-:W-:Y:S05]  /*35d0*/  BSYNC B0 ;  /* 0x0000000000007941 */ /* 0x000fea0003800000 */
.L_x_770:
        /* <DEDUP_REMOVED lines=20> */
.L_x_778:
        /* <DEDUP_REMOVED lines=13> */
[----:B------:R-:W-:Y:S01]  /*37f0*/  IMAD R21, R99, c[0x0][0x1b8], RZ ;  /* 0x00006e0063157a24 */ /* 0x000fe200078e02ff */
[----:B------:R-:W0:Y:S01]  /*3800*/  S2R R101, SR_TID.X ;  /* 0x0000000000657919 */ /* 0x000e220000002100 */
[C---:B------:R-:W-:Y:S02]  /*3810*/  IMAD R11, R100.reuse, c[0x0][0x19c], R11 ;  /* 0x00006700640b7a24 */ /* 0x040fe400078e020b */
[----:B------:R-:W-:Y:S01]  /*3820*/  IMAD R21, R100, c[0x0][0x1bc], R21 ;  /* 0x00006f0064157a24 */ /* 0x000fe200078e0215 */
[----:B0-----:R-:W-:-:S04]  /*3830*/  SHF.L.U32 R102, R101, 0x4, RZ ;  /* 0x0000000465667819 */ /* 0x001fc800000006ff */
[----:B------:R-:W-:Y:S01]  /*3840*/  IADD3 R123, R102, 0x3, RZ ;  /* 0x00000003667b7810 */ /* 0x000fe20007ffe0ff */
[----:B------:R-:W-:Y:S02]  /*3850*/  FMUL.FTZ R141, R45, R44 ;  /* 0x0000002c2d8d7220 */ /* 0x000fe40000410000 */
[----:B------:R-:W-:Y:S02]  /*3860*/  FMUL.FTZ R144, R43, R42 ;  /* 0x0000002a2b907220 */ /* 0x000fe40000410000 */
[----:B------:R-:W-:Y:S02]  /*3870*/  FMUL.FTZ R147, R41, R40 ;  /* 0x0000002829937220 */ /* 0x000fe40000410000 */
[----:B--2---:R-:W-:Y:S02]  /*3880*/  FMUL.FTZ R17, R2, 1.4426950216293334961 ;  /* 0x3fb8aa3b02117820 */ /* 0x004fe40000410000 */
[C---:B------:R-:W-:Y:S02]  /*3890*/  FMUL.FTZ R2, R3.reuse, R66 ;  /* 0x0000004203027220 */ /* 0x040fe40000410000 */
[----:B------:R-:W-:-:S02]  /*38a0*/  FMUL.FTZ R6, R3, R68 ;  /* 0x0000004403067220 */ /* 0x000fc40000410000 */
[----:B------:R-:W-:Y:S02]  /*38b0*/  FMUL.RZ R7, R2, 0.15915493667125701904 ;  /* 0x3e22f98302077820 */ /* 0x000fe4000040c000 */
[C---:B------:R-:W-:Y:S02]  /*38c0*/  FMUL.FTZ R2, R3.reuse, R64 ;  /* 0x0000004003027220 */ /* 0x040fe40000410000 */
[----:B------:R-:W-:Y:S01]  /*38d0*/  FMUL.RZ R6, R6, 0.15915493667125701904 ;  /* 0x3e22f98306067820 */ /* 0x000fe2000040c000 */
[----:B------:R-:W-:Y:S01]  /*38e0*/  MUFU.SIN R15, R7 ;  /* 0x00000007000f7308 */ /* 0x000fe20000000400 */
[----:B------:R-:W-:Y:S02]  /*38f0*/  FMUL.RZ R4, R2, 0.15915493667125701904 ;  /* 0x3e22f98302047820 */ /* 0x000fe4000040c000 */
[----:B------:R-:W-:Y:S02]  /*3900*/  FMUL.FTZ R2, R3, R62 ;  /* 0x0000003e03027220 */ /* 0x000fe40000410000 */
[----:B------:R-:W-:-:S02]  /*3910*/  FMUL.FTZ R9, R17, R52 ;  /* 0x0000003411097220 */ /* 0x000fc40000410000 */
[----:B------:R-:W-:Y:S01]  /*3920*/  FMUL.RZ R5, R2, 0.15915493667125701904 ;  /* 0x3e22f98302057820 */ /* 0x000fe2000040c000 */
[----:B------:R-:W-:Y:S01]  /*3930*/  MUFU.SIN R18, R6 ;  /* 0x0000000600127308 */ /* 0x000fe20000000400 */
[----:B------:R-:W-:Y:S02]  /*3940*/  FMUL.FTZ R2, R3, R60 ;  /* 0x0000003c03027220 */ /* 0x000fe40000410000 */
[C---:B------:R-:W-:Y:S02]  /*3950*/  FMUL.FTZ R118, R17.reuse, R56 ;  /* 0x0000003811767220 */ /* 0x040fe40000410000 */
[C---:B------:R-:W-:Y:S02]  /*3960*/  FMUL.FTZ R122, R17.reuse, R54 ;  /* 0x00000036117a7220 */ /* 0x040fe40000410000 */
[C---:B------:R-:W-:Y:S01]  /*3970*/  FMUL.FTZ R115, R17.reuse, R58 ;  /* 0x0000003a11737220 */ /* 0x040fe20000410000 */
[----:B------:R0:W-:Y:S01]  /*3980*/  MUFU.COS R105, R6 ;  /* 0x0000000600697308 */ /* 0x0001e20000000000 */
[----:B------:R-:W-:-:S02]  /*3990*/  FMUL.FTZ R113, R17, R60 ;  /* 0x0000003c11717220 */ /* 0x000fc40000410000 */
[----:B------:R-:W-:Y:S02]  /*39a0*/  FMUL.FTZ R10, R3, R48 ;  /* 0x00000030030a7220 */ /* 0x000fe40000410000 */
[----:B------:R-:W-:Y:S02]  /*39b0*/  FMUL.FTZ R112, R17, R62 ;  /* 0x0000003e11707220 */ /* 0x000fe40000410000 */
[----:B------:R-:W-:Y:S01]  /*39c0*/  FMUL.RZ R128, R10, 0.15915493667125701904 ;  /* 0x3e22f9830a807820 */ /* 0x000fe2000040c000 */
[----:B------:R-:W-:Y:S01]  /*39d0*/  MUFU.SIN R103, R4 ;  /* 0x0000000400677308 */ /* 0x000fe20000000400 */
[----:B0-----:R-:W-:Y:S02]  /*39e0*/  FMUL.RZ R6, R2, 0.15915493667125701904 ;  /* 0x3e22f98302067820 */ /* 0x001fe4000040c000 */
[----:B------:R-:W-:Y:S02]  /*39f0*/  FMUL.FTZ R2, R3, R58 ;  /* 0x0000003a03027220 */ /* 0x000fe40000410000 */
[----:B------:R-:W-:-:S02]  /*3a00*/  FMUL.FTZ R106, R17, R64 ;  /* 0x00000040116a7220 */ /* 0x000fc40000410000 */
[----:B------:R-:W-:Y:S01]  /*3a10*/  FMUL.FTZ R126, R3, R46 ;  /* 0x0000002e037e7220 */ /* 0x000fe20000410000 */
[----:B------:R0:W-:Y:S01]  /*3a20*/  MUFU.COS R19, R4 ;  /* 0x0000000400137308 */ /* 0x0001e20000000000 */
[C---:B------:R-:W-:Y:S02]  /*3a30*/  FMUL.FTZ R107, R17.reuse, R68 ;  /* 0x00000044116b7220 */ /* 0x040fe40000410000 */
[----:B------:R-:W-:Y:S02]  /*3a40*/  FMUL.RZ R131, R126, 0.15915493667125701904 ;  /* 0x3e22f9837e837820 */ /* 0x000fe4000040c000 */
[C---:B------:R-:W-:Y:S02]  /*3a50*/  FMUL.FTZ R14, R17.reuse, R66 ;  /* 0x00000042110e7220 */ /* 0x040fe40000410000 */
[----:B------:R-:W-:Y:S01]  /*3a60*/  FMUL.FTZ R133, R17, R44 ;  /* 0x0000002c11857220 */ /* 0x000fe20000410000 */
[----:B------:R-:W-:Y:S01]  /*3a70*/  MUFU.SIN R109, R5 ;  /* 0x00000005006d7308 */ /* 0x000fe20000000400 */
[----:B0-----:R-:W-:-:S02]  /*3a80*/  FMUL.RZ R4, R2, 0.15915493667125701904 ;  /* 0x3e22f98302047820 */ /* 0x001fc4000040c000 */
        /* <DEDUP_REMOVED lines=11> */
[----:B------:R0:W-:Y:S01]  /*3b40*/  MUFU.COS R110, R6 ;  /* 0x00000006006e7308 */ /* 0x0001e20000000000 */
[----:B------:R-:W-:Y:S02]  /*3b50*/  MOV R11, 0xfffffc00 ;  /* 0xfffffc00000b7802 */ /* 0x000fe40000000f00 */
[----:B------:R-:W-:-:S04]  /*3b60*/  IMAD.WIDE.U32 R4, R23, c[0x0][0x1a0], R4 ;  /* 0x0000680017047a25 */ /* 0x000fc800078e0004 */
[----:B------:R-:W-:Y:S01]  /*3b70*/  IMAD R104, R92, R11, c[0x0][0x168] ;  /* 0x00005a005c687624 */ /* 0x000fe200078e020b */
[----:B------:R1:W-:Y:S01]  /*3b80*/  MUFU.COS R13, R7 ;  /* 0x00000007000d7308 */ /* 0x0003e20000000000 */
[----:B0-----:R-:W-:Y:S02]  /*3b90*/  FMUL.RZ R6, R2, 0.15915493667125701904 ;  /* 0x3e22f98302067820 */ /* 0x001fe4000040c000 */
[----:B------:R-:W-:Y:S01]  /*3ba0*/  FMUL.FTZ R2, R3, R52 ;  /* 0x0000003403027220 */ /* 0x000fe20000410000 */
[----:B------:R-:W-:Y:S01]  /*3bb0*/  ISETP.GE.U32.AND P3, PT, R123, R104, PT ;  /* 0x000000687b00720c */ /* 0x000fe20003f66070 */
[C---:B------:R-:W-:Y:S02]  /*3bc0*/  FMUL.FTZ R123, R17.reuse, R48 ;  /* 0x00000030117b7220 */ /* 0x040fe40000410000 */
[----:B------:R-:W-:Y:S01]  /*3bd0*/  FMUL.FTZ R11, R17, R50 ;  /* 0x00000032110b7220 */ /* 0x000fe20000410000 */
[----:B------:R-:W-:Y:S01]  /*3be0*/  MUFU.SIN R120, R6 ;  /* 0x0000000600787308 */ /* 0x000fe20000000400 */
[----:B-1----:R-:W-:-:S02]  /*3bf0*/  FMUL.RZ R7, R2, 0.15915493667125701904 ;  /* 0x3e22f98302077820 */ /* 0x002fc4000040c000 */
[----:B------:R-:W-:-:S04]  /*3c00*/  FMUL.FTZ R2, R3, R50 ;  /* 0x0000003203027220 */ /* 0x000fc80000410000 */
[----:B------:R-:W-:Y:S01]  /*3c10*/  FMUL.RZ R16, R2, 0.15915493667125701904 ;  /* 0x3e22f98302107820 */ /* 0x000fe2000040c000 */
[----:B------:R-:W-:Y:S08]  /*3c20*/  MUFU.COS R121, R6 ;  /* 0x0000000600797308 */ /* 0x000ff00000000000 */
[----:B------:R-:W-:Y:S08]  /*3c30*/  MUFU.SIN R125, R7 ;  /* 0x00000007007d7308 */ /* 0x000ff00000000400 */
[----:B------:R0:W-:Y:S08]  /*3c40*/  MUFU.COS R127, R7 ;  /* 0x00000007007f7308 */ /* 0x0001f00000000000 */
[----:B------:R1:W2:Y:S01]  /*3c50*/  MUFU.EX2 R124, R9 ;  /* 0x00000009007c7308 */ /* 0x0002a20000000800 */
[----:B0-----:R-:W-:-:S05]  /*3c60*/  IMAD.WIDE.U32 R6, R100, c[0x0][0x1b8], RZ ;  /* 0x00006e0064067a25 */ /* 0x001fca00078e00ff */
[----:B------:R-:W-:Y:S02]  /*3c70*/  IADD3 R7, R7, R21, RZ ;  /* 0x0000001507077210 */ /* 0x000fe40007ffe0ff */
[----:B------:R-:W-:Y:S01]  /*3c80*/  MUFU.SIN R2, R16 ;  /* 0x0000001000027308 */ /* 0x000fe20000000400 */
[C---:B-1----:R-:W-:Y:S02]  /*3c90*/  IADD3 R9, R102.reuse, 0x2, RZ ;  /* 0x0000000266097810 */ /* 0x042fe40007ffe0ff */
[C---:B------:R-:W-:Y:S01]  /*3ca0*/  IADD3 R21, R102.reuse, 0x1, RZ ;  /* 0x0000000166157810 */ /* 0x040fe20007ffe0ff */
[----:B------:R-:W-:Y:S01]  /*3cb0*/  IMAD.WIDE.U32 R6, R23, c[0x0][0x1c0], R6 ;  /* 0x0000700017067a25 */ /* 0x000fe200078e0006 */
[-C--:B------:R-:W-:Y:S02]  /*3cc0*/  ISETP.GE.U32.AND P2, PT, R9, R104.reuse, PT ;  /* 0x000000680900720c */ /* 0x080fe40003f46070 */
[----:B------:R-:W-:Y:S01]  /*3cd0*/  IADD3 R9, R102, 0x5, RZ ;  /* 0x0000000566097810 */ /* 0x000fe20007ffe0ff */
[----:B------:R0:W-:Y:S01]  /*3ce0*/  MUFU.COS R12, R16 ;  /* 0x00000010000c7308 */ /* 0x0001e20000000000 */
[-C--:B------:R-:W-:Y:S01]  /*3cf0*/  ISETP.GE.U32.AND P1, PT, R21, R104.reuse, PT ;  /* 0x000000681500720c */ /* 0x080fe20003f26070 */
[C---:B--2---:R-:W-:Y:S01]  /*3d00*/  FMUL.FTZ R125, R124.reuse, R125 ;  /* 0x0000007d7c7d7220 */ /* 0x044fe20000410000 */
[----:B------:R-:W-:Y:S01]  /*3d10*/  ISETP.GE.U32.AND P6, PT, R9, R104, PT ;  /* 0x000000680900720c */ /* 0x000fe20003fc6070 */
[----:B------:R-:W-:Y:S01]  /*3d20*/  FMUL.FTZ R127, R124, R127 ;  /* 0x0000007f7c7f7220 */ /* 0x000fe20000410000 */
[----:B------:R-:W-:-:S02]  /*3d30*/  IADD3 R21, R102, 0x4, RZ ;  /* 0x0000000466157810 */ /* 0x000fc40007ffe0ff */
[----:B------:R-:W-:Y:S01]  /*3d40*/  LEA R20, P4, R6, c[0x0][0x230], 0x3 ;  /* 0x00008c0006147a11 */ /* 0x000fe200078818ff */
[----:B------:R-:W1:Y:S01]  /*3d50*/  MUFU.EX2 R118, R118 ;  /* 0x0000007600767308 */ /* 0x000e620000000800 */
[C---:B0-----:R-:W-:Y:S01]  /*3d60*/  IMAD R16, R8.reuse, c[0x0][0x1a0], RZ ;  /* 0x0000680008107a24 */ /* 0x041fe200078e02ff */
[----:B------:R-:W-:Y:S01]  /*3d70*/  ISETP.GE.U32.AND P5, PT, R21, R104, PT ;  /* 0x000000681500720c */ /* 0x000fe20003fa6070 */
[----:B------:R-:W-:Y:S01]  /*3d80*/  IMAD R8, R8, c[0x0][0x1c0], RZ ;  /* 0x0000700008087a24 */ /* 0x000fe200078e02ff */
[----:B------:R-:W-:Y:S01]  /*3d90*/  IADD3 R21, R102, 0x8, RZ ;  /* 0x0000000866157810 */ /* 0x000fe20007ffe0ff */
[C---:B------:R-:W-:Y:S02]  /*3da0*/  IMAD R9, R23.reuse, c[0x0][0x1a4], R16 ;  /* 0x0000690017097a24 */ /* 0x040fe400078e0210 */
[----:B------:R-:W-:Y:S01]  /*3db0*/  IMAD R129, R23, c[0x0][0x1c4], R8 ;  /* 0x0000710017817a24 */ /* 0x000fe200078e0208 */
[----:B------:R-:W0:Y:S01]  /*3dc0*/  MUFU.EX2 R122, R122 ;  /* 0x0000007a007a7308 */ /* 0x000e220000000800 */
[----:B------:R-:W-:-:S02]  /*3dd0*/  LEA R8, P0, R4, c[0x0][0x228], 0x3 ;  /* 0x00008a0004087a11 */ /* 0x000fc400078018ff */
[----:B------:R-:W-:Y:S02]  /*3de0*/  IADD3 R9, R5, R9, RZ ;  /* 0x0000000905097210 */ /* 0x000fe40007ffe0ff */
[----:B------:R-:W-:Y:S02]  /*3df0*/  IADD3 R7, R7, R129, RZ ;  /* 0x0000008107077210 */ /* 0x000fe40007ffe0ff */
[----:B------:R-:W-:Y:S01]  /*3e00*/  LEA.HI.X R9, R4, c[0x0][0x22c], R9, 0x3, P0 ;  /* 0x00008b0004097a11 */ /* 0x000fe200000f1c09 */
[----:B------:R-:W2:Y:S01]  /*3e10*/  MUFU.EX2 R115, R115 ;  /* 0x0000007300737308 */ /* 0x000ea20000000800 */
[----:B------:R-:W-:Y:S01]  /*3e20*/  ISETP.GE.U32.AND P0, PT, R21, R104, PT ;  /* 0x000000681500720c */ /* 0x000fe20003f06070 */
[----:B-1----:R-:W-:Y:S01]  /*3e30*/  FMUL.FTZ R119, R118, R119 ;  /* 0x0000007776777220 */ /* 0x002fe20000410000 */
[----:B------:R-:W-:Y:S02]  /*3e40*/  LEA.HI.X R21, R6, c[0x0][0x234], R7, 0x3, P4 ;  /* 0x00008d0006157a11 */ /* 0x000fe400020f1c07 */
[----:B------:R-:W-:-:S02]  /*3e50*/  IADD3 R7, R102, 0x6, RZ ;  /* 0x0000000666077810 */ /* 0x000fc40007ffe0ff */
[----:B------:R-:W-:Y:S01]  /*3e60*/  FSEL R130, R125, RZ, !P0 ;  /* 0x000000ff7d827208 */ /* 0x000fe20004000000 */
[----:B------:R-:W1:Y:S01]  /*3e70*/  MUFU.EX2 R113, R113 ;  /* 0x0000007100717308 */ /* 0x000e620000000800 */
[----:B------:R-:W-:Y:S01]  /*3e80*/  ISETP.GE.U32.AND P4, PT, R7, R104, PT ;  /* 0x000000680700720c */ /* 0x000fe20003f86070 */
[----:B0-----:R-:W-:Y:S01]  /*3e90*/  FMUL.FTZ R126, R122, R121 ;  /* 0x000000797a7e7220 */ /* 0x001fe20000410000 */
[----:B------:R-:W-:Y:S01]  /*3ea0*/  IADD3 R7, R102, 0x7, RZ ;  /* 0x0000000766077810 */ /* 0x000fe20007ffe0ff */
[----:B------:R-:W-:Y:S01]  /*3eb0*/  FMUL.FTZ R120, R122, R120 ;  /* 0x000000787a787220 */ /* 0x000fe20000410000 */
[----:B------:R-:W-:Y:S01]  /*3ec0*/  FSEL R129, R127, 1, !P0 ;  /* 0x3f8000007f817808 */ /* 0x000fe20004000000 */
[----:B------:R-:W-:Y:S01]  /*3ed0*/  FMUL.FTZ R125, R55, R54 ;  /* 0x00000036377d7220 */ /* 0x000fe20000410000 */
[----:B------:R-:W-:Y:S01]  /*3ee0*/  FSEL R124, R119, RZ, !P4 ;  /* 0x000000ff777c7208 */ /* 0x000fe20006000000 */
[----:B------:R-:W0:Y:S01]  /*3ef0*/  MUFU.EX2 R112, R112 ;  /* 0x0000007000707308 */ /* 0x000e220000000800 */
[----:B------:R-:W-:Y:S01]  /*3f00*/  FMUL.FTZ R122, R3, R44 ;  /* 0x0000002c037a7220 */ /* 0x000fe20000410000 */
[C---:B------:R-:W-:Y:S01]  /*3f10*/  IADD3 R121, R102.reuse, 0x9, RZ ;  /* 0x0000000966797810 */ /* 0x040fe20007ffe0ff */
[C---:B--2---:R-:W-:Y:S01]  /*3f20*/  FMUL.FTZ R116, R115.reuse, R116 ;  /* 0x0000007473747220 */ /* 0x044fe20000410000 */
[----:B------:R-:W2:Y:S01]  /*3f30*/  LDG.E.64 R20, [R20.64] ;  /* 0x0000000414147981 */ /* 0x000ea2000c1e1b00 */
[----:B------:R-:W-:Y:S01]  /*3f40*/  FMUL.FTZ R114, R115, R114 ;  /* 0x0000007273727220 */ /* 0x000fe20000410000 */
[----:B------:R-:W-:Y:S01]  /*3f50*/  IADD3 R115, R102, 0xb, RZ ;  /* 0x0000000b66737810 */ /* 0x000fe20007ffe0ff */
[----:B------:R-:W-:Y:S01]  /*3f60*/  FMUL.FTZ R119, R59, R58 ;  /* 0x0000003a3b777220 */ /* 0x000fe20000410000 */
[----:B------:R-:W-:Y:S01]  /*3f70*/  MUFU.SIN R10, R128 ;  /* 0x00000080000a7308 */ /* 0x000fe20000000400 */
[----:B------:R-:W-:-:S02]  /*3f80*/  FMUL.RZ R134, R122, 0.15915493667125701904 ;  /* 0x3e22f9837a867820 */ /* 0x000fc4000040c000 */
[----:B------:R-:W-:Y:S01]  /*3f90*/  FMUL.FTZ R122, R57, R56 ;  /* 0x00000038397a7220 */ /* 0x000fe20000410000 */
[----:B------:R-:W-:Y:S01]  /*3fa0*/  FSEL R119, R119, RZ, !P6 ;  /* 0x000000ff77777208 */ /* 0x000fe20007000000 */
[C---:B-1----:R-:W-:Y:S02]  /*3fb0*/  FMUL.FTZ R110, R113.reuse, R110 ;  /* 0x0000006e716e7220 */ /* 0x042fe40000410000 */
[----:B------:R-:W-:Y:S01]  /*3fc0*/  FMUL.FTZ R108, R113, R108 ;  /* 0x0000006c716c7220 */ /* 0x000fe20000410000 */
[----:B------:R1:W-:Y:S01]  /*3fd0*/  MUFU.COS R16, R128 ;  /* 0x0000008000107308 */ /* 0x0003e20000000000 */
[----:B------:R-:W-:Y:S01]  /*3fe0*/  FSEL R122, R122, RZ, !P4 ;  /* 0x000000ff7a7a7208 */ /* 0x000fe20006000000 */
[----:B0-----:R-:W-:Y:S02]  /*3ff0*/  FMUL.FTZ R111, R112, R111 ;  /* 0x0000006f706f7220 */ /* 0x001fe40000410000 */
[----:B------:R-:W-:-:S04]  /*4000*/  FMUL.FTZ R113, R63, R62 ;  /* 0x0000003e3f717220 */ /* 0x000fc80000410000 */
[----:B------:R-:W0:Y:S01]  /*4010*/  MUFU.EX2 R106, R106 ;  /* 0x0000006a006a7308 */ /* 0x000e220000000800 */
[----:B-1----:R-:W-:Y:S01]  /*4020*/  FMUL.FTZ R128, R53, R52 ;  /* 0x0000003435807220 */ /* 0x002fe20000410000 */
[----:B------:R-:W-:-:S04]  /*4030*/  FSEL R113, R113, RZ, !P3 ;  /* 0x000000ff71717208 */ /* 0x000fc80005800000 */
[----:B------:R-:W-:Y:S02]  /*4040*/  FSEL R128, R128, RZ, !P0 ;  /* 0x000000ff80807208 */ /* 0x000fe40004000000 */
[----:B------:R-:W-:Y:S01]  /*4050*/  ISETP.GE.U32.AND P0, PT, R7, R104, PT ;  /* 0x000000680700720c */ /* 0x000fe20003f06070 */
[----:B------:R-:W1:Y:S01]  /*4060*/  MUFU.EX2 R107, R107 ;  /* 0x0000006b006b7308 */ /* 0x000e620000000800 */
[----:B------:R-:W-:Y:S02]  /*4070*/  FMUL.FTZ R7, R17, R46 ;  /* 0x0000002e11077220 */ /* 0x000fe40000410000 */
[----:B------:R-:W-:Y:S02]  /*4080*/  FSEL R127, R120, RZ, !P0 ;  /* 0x000000ff787f7208 */ /* 0x000fe40004000000 */
[----:B------:R-:W-:Y:S02]  /*4090*/  FSEL R126, R126, 1, !P0 ;  /* 0x3f8000007e7e7808 */ /* 0x000fe40004000000 */
[----:B------:R-:W-:Y:S01]  /*40a0*/  FSEL R125, R125, RZ, !P0 ;  /* 0x000000ff7d7d7208 */ /* 0x000fe20004000000 */
[----:B------:R3:W4:Y:S01]  /*40b0*/  MUFU.EX2 R5, R123 ;  /* 0x0000007b00057308 */ /* 0x0007220000000800 */
[----:B------:R-:W-:Y:S01]  /*40c0*/  ISETP.GE.U32.AND P0, PT, R121, R104, PT ;  /* 0x000000687900720c */ /* 0x000fe20003f06070 */
[----:B0-----:R-:W-:Y:S01]  /*40d0*/  FMUL.FTZ R19, R106, R19 ;  /* 0x000000136a137220 */ /* 0x001fe20000410000 */
[----:B------:R-:W-:Y:S01]  /*40e0*/  FSEL R121, R114, RZ, !P6 ;  /* 0x000000ff72797208 */ /* 0x000fe20007000000 */
[----:B------:R-:W-:Y:S01]  /*40f0*/  FMUL.FTZ R114, R3, R42 ;  /* 0x0000002a03727220 */ /* 0x000fe20000410000 */
[----:B------:R-:W-:Y:S01]  /*4100*/  FSEL R120, R116, 1, !P6 ;  /* 0x3f80000074787808 */ /* 0x000fe20007000000 */
[----:B------:R-:W-:Y:S01]  /*4110*/  FMUL.FTZ R116, R61, R60 ;  /* 0x0000003c3d747220 */ /* 0x000fe20000410000 */
[-C--:B------:R-:W-:Y:S01]  /*4120*/  ISETP.GE.U32.AND P6, PT, R115, R104.reuse, PT ;  /* 0x000000687300720c */ /* 0x080fe20003fc6070 */
[----:B------:R-:W0:Y:S01]  /*4130*/  MUFU.EX2 R14, R14 ;  /* 0x0000000e000e7308 */ /* 0x000e220000000800 */
[----:B---3--:R-:W-:Y:S01]  /*4140*/  FMUL.FTZ R123, R118, R117 ;  /* 0x00000075767b7220 */ /* 0x008fe20000410000 */
[----:B------:R-:W-:Y:S01]  /*4150*/  IADD3 R117, R102, 0xa, RZ ;  /* 0x0000000a66757810 */ /* 0x000fe20007ffe0ff */
[----:B------:R-:W-:Y:S01]  /*4160*/  FMUL.FTZ R115, R112, R109 ;  /* 0x0000006d70737220 */ /* 0x000fe20000410000 */
[----:B------:R-:W-:Y:S01]  /*4170*/  IADD3 R109, R102, 0xc, RZ ;  /* 0x0000000c666d7810 */ /* 0x000fe20007ffe0ff */
[----:B------:R-:W-:Y:S01]  /*4180*/  FMUL.FTZ R103, R106, R103 ;  /* 0x000000676a677220 */ /* 0x000fe20000410000 */
[----:B------:R-:W-:Y:S01]  /*4190*/  FSEL R123, R123, 1, !P4 ;  /* 0x3f8000007b7b7808 */ /* 0x000fe20006000000 */
[----:B------:R-:W-:Y:S01]  /*41a0*/  FMUL.RZ R136, R114, 0.15915493667125701904 ;  /* 0x3e22f98372887820 */ /* 0x000fe2000040c000 */
[----:B------:R-:W-:Y:S01]  /*41b0*/  ISETP.GE.U32.AND P4, PT, R117, R104, PT ;  /* 0x000000687500720c */ /* 0x000fe20003f86070 */
[----:B------:R-:W-:Y:S01]  /*41c0*/  FMUL.FTZ R106, R17, R42 ;  /* 0x0000002a116a7220 */ /* 0x000fe20000410000 */
[----:B------:R-:W-:Y:S01]  /*41d0*/  FSEL R118, R108, RZ, !P5 ;  /* 0x000000ff6c767208 */ /* 0x000fe20006800000 */
[----:B-1----:R-:W-:Y:S01]  /*41e0*/  FMUL.FTZ R105, R107, R105 ;  /* 0x000000696b697220 */ /* 0x002fe20000410000 */
[----:B------:R-:W-:Y:S01]  /*41f0*/  FSEL R117, R110, 1, !P5 ;  /* 0x3f8000006e757808 */ /* 0x000fe20006800000 */
[----:B------:R-:W-:Y:S01]  /*4200*/  FMUL.FTZ R110, R65, R64 ;  /* 0x00000040416e7220 */ /* 0x000fe20000410000 */
[----:B------:R-:W-:Y:S01]  /*4210*/  FSEL R116, R116, RZ, !P5 ;  /* 0x000000ff74747208 */ /* 0x000fe20006800000 */
[----:B------:R-:W-:Y:S01]  /*4220*/  MUFU.SIN R4, R131 ;  /* 0x0000008300047308 */ /* 0x000fe20000000400 */
[----:B------:R-:W-:Y:S01]  /*4230*/  ISETP.GE.U32.AND P5, PT, R109, R104, PT ;  /* 0x000000686d00720c */ /* 0x000fe20003fa6070 */
[C---:B----4-:R-:W-:Y:S01]  /*4240*/  FMUL.FTZ R16, R5.reuse, R16 ;  /* 0x0000001005107220 */ /* 0x050fe20000410000 */
[----:B------:R-:W-:Y:S01]  /*4250*/  IADD3 R109, R102, 0xd, RZ ;  /* 0x0000000d666d7810 */ /* 0x000fe20007ffe0ff */
[----:B------:R-:W-:Y:S01]  /*4260*/  FMUL.FTZ R10, R5, R10 ;  /* 0x0000000a050a7220 */ /* 0x000fe20000410000 */
[----:B------:R-:W-:-:S02]  /*4270*/  FSEL R115, R115, RZ, !P3 ;  /* 0x000000ff73737208 */ /* 0x000fc40005800000 */
[----:B------:R-:W-:Y:S01]  /*4280*/  FSEL R114, R111, 1, !P3 ;  /* 0x3f8000006f727808 */ /* 0x000fe20005800000 */
[----:B------:R-:W-:Y:S01]  /*4290*/  MUFU.COS R6, R131 ;  /* 0x0000008300067308 */ /* 0x000fe20000000000 */
[----:B------:R-:W-:Y:S01]  /*42a0*/  ISETP.GE.U32.AND P3, PT, R109, R104, PT ;  /* 0x000000686d00720c */ /* 0x000fe20003f66070 */
[----:B------:R-:W-:Y:S01]  /*42b0*/  FMUL.FTZ R109, R107, R18 ;  /* 0x000000126b6d7220 */ /* 0x000fe20000410000 */
[----:B------:R-:W-:Y:S01]  /*42c0*/  FSEL R112, R103, RZ, !P2 ;  /* 0x000000ff67707208 */ /* 0x000fe20005000000 */
[----:B------:R-:W-:Y:S01]  /*42d0*/  FMUL.FTZ R107, R69, R68 ;  /* 0x00000044456b7220 */ /* 0x000fe20000410000 */
[----:B------:R-:W-:Y:S01]  /*42e0*/  FSEL R111, R19, 1, !P2 ;  /* 0x3f800000136f7808 */ /* 0x000fe20005000000 */
[----:B------:R-:W-:Y:S01]  /*42f0*/  FMUL.FTZ R19, R17, R40 ;  /* 0x0000002811137220 */ /* 0x000fe20000410000 */
[----:B------:R-:W-:Y:S01]  /*4300*/  FSEL R110, R110, RZ, !P2 ;  /* 0x000000ff6e6e7208 */ /* 0x000fe20005000000 */
[----:B------:R1:W-:Y:S01]  /*4310*/  MUFU.EX2 R18, R106 ;  /* 0x0000006a00127308 */ /* 0x0003e20000000800 */
[----:B------:R-:W-:-:S02]  /*4320*/  ISETP.GE.U32.AND P2, PT, R102, R104, PT ;  /* 0x000000686600720c */ /* 0x000fc40003f46070 */
[----:B------:R-:W-:Y:S02]  /*4330*/  IADD3 R103, R102, 0xe, RZ ;  /* 0x0000000e66677810 */ /* 0x000fe40007ffe0ff */
[----:B------:R-:W-:Y:S01]  /*4340*/  FSEL R108, R105, 1, !P2 ;  /* 0x3f800000696c7808 */ /* 0x000fe20005000000 */
[C---:B0-----:R-:W-:Y:S01]  /*4350*/  FMUL.FTZ R105, R14.reuse, R13 ;  /* 0x0000000d0e697220 */ /* 0x041fe20000410000 */
[----:B------:R-:W-:Y:S01]  /*4360*/  FSEL R107, R107, RZ, !P2 ;  /* 0x000000ff6b6b7208 */ /* 0x000fe20005000000 */
[----:B------:R-:W-:Y:S01]  /*4370*/  MUFU.SIN R131, R134 ;  /* 0x0000008600837308 */ /* 0x000fe20000000400 */
[----:B-1----:R-:W-:Y:S01]  /*4380*/  FMUL.FTZ R106, R14, R15 ;  /* 0x0000000f0e6a7220 */ /* 0x002fe20000410000 */
[----:B------:R-:W-:Y:S02]  /*4390*/  FSEL R109, R109, RZ, !P2 ;  /* 0x000000ff6d6d7208 */ /* 0x000fe40005000000 */
[----:B------:R-:W-:Y:S01]  /*43a0*/  ISETP.GE.U32.AND P2, PT, R103, R104, PT ;  /* 0x000000686700720c */ /* 0x000fe20003f46070 */
[----:B------:R-:W-:Y:S01]  /*43b0*/  FMUL.FTZ R103, R67, R66 ;  /* 0x0000004243677220 */ /* 0x000fe20000410000 */
[----:B------:R-:W-:-:S02]  /*43c0*/  FSEL R106, R106, RZ, !P1 ;  /* 0x000000ff6a6a7208 */ /* 0x000fc40004800000 */
[----:B------:R-:W-:Y:S01]  /*43d0*/  FSEL R105, R105, 1, !P1 ;  /* 0x3f80000069697808 */ /* 0x000fe20004800000 */
[----:B------:R-:W-:Y:S01]  /*43e0*/  MUFU.COS R132, R134 ;  /* 0x0000008600847308 */ /* 0x000fe20000000000 */
[----:B------:R-:W-:Y:S01]  /*43f0*/  FSEL R103, R103, RZ, !P1 ;  /* 0x000000ff67677208 */ /* 0x000fe20004800000 */
[----:B------:R-:W-:Y:S01]  /*4400*/  FMUL.FTZ R138, R106, R107 ;  /* 0x0000006b6a8a7220 */ /* 0x000fe20000410000 */
[----:B------:R-:W-:Y:S01]  /*4410*/  IADD3 R13, R102, 0xf, RZ ;  /* 0x0000000f660d7810 */ /* 0x000fe20007ffe0ff */
[----:B------:R-:W-:Y:S02]  /*4420*/  FMUL.FTZ R14, RZ, R106 ;  /* 0x0000006aff0e7220 */ /* 0x000fe40000410000 */
[----:B------:R-:W-:Y:S01]  /*4430*/  FFMA.FTZ R138, RZ, R105, R138 ;  /* 0x00000069ff8a7223 */ /* 0x000fe2000001008a */
[----:B------:R-:W-:Y:S01]  /*4440*/  ISETP.GE.U32.AND P1, PT, R13, R104, PT ;  /* 0x000000680d00720c */ /* 0x000fe20003f26070 */
[----:B------:R-:W-:Y:S01]  /*4450*/  MUFU.SIN R134, R136 ;  /* 0x0000008800867308 */ /* 0x000fe20000000400 */
[----:B------:R-:W-:-:S02]  /*4460*/  FFMA.FTZ R14, R105, R107, -R14 ;  /* 0x0000006b690e7223 */ /* 0x000fc4000001080e */
[----:B------:R-:W-:Y:S02]  /*4470*/  FADD.FTZ R138, RZ, R138 ;  /* 0x0000008aff8a7221 */ /* 0x000fe40000010000 */
[----:B------:R-:W-:-:S03]  /*4480*/  FADD.FTZ R14, R14, R103 ;  /* 0x000000670e0e7221 */ /* 0x000fc60000010000 */
[----:B------:R0:W-:Y:S01]  /*4490*/  MUFU.COS R135, R136 ;  /* 0x0000008800877308 */ /* 0x0001e20000000000 */
[----:B------:R-:W-:-:S04]  /*44a0*/  FMUL.FTZ R13, R112, R14 ;  /* 0x0000000e700d7220 */ /* 0x000fc80000410000 */
[----:B------:R-:W-:-:S03]  /*44b0*/  FFMA.FTZ R13, R111, R138, R13 ;  /* 0x0000008a6f0d7223 */ /* 0x000fc6000001000d */
[----:B------:R-:W1:Y:S01]  /*44c0*/  MUFU.EX2 R7, R7 ;  /* 0x0000000700077308 */ /* 0x000e620000000800 */
[----:B0-----:R-:W-:Y:S02]  /*44d0*/  FMUL.FTZ R136, R17, R38 ;  /* 0x0000002611887220 */ /* 0x001fe40000410000 */
[C---:B------:R-:W-:Y:S02]  /*44e0*/  FMUL.FTZ R17, R3.reuse, R40 ;  /* 0x0000002803117220 */ /* 0x040fe40000410000 */
[----:B------:R-:W-:Y:S02]  /*44f0*/  FMUL.FTZ R3, R3, R38 ;  /* 0x0000002603037220 */ /* 0x000fe40000410000 */
[----:B------:R-:W-:Y:S01]  /*4500*/  FADD.FTZ R13, RZ, R13 ;  /* 0x0000000dff0d7221 */ /* 0x000fe20000010000 */
[----:B------:R-:W0:Y:S01]  /*4510*/  MUFU.EX2 R133, R133 ;  /* 0x0000008500857308 */ /* 0x000e220000000800 */
[----:B------:R-:W-:Y:S02]  /*4520*/  FMUL.RZ R137, R3, 0.15915493667125701904 ;  /* 0x3e22f98303897820 */ /* 0x000fe4000040c000 */
[----:B------:R-:W-:-:S02]  /*4530*/  FMUL.FTZ R3, R112, R138 ;  /* 0x0000008a70037220 */ /* 0x000fc40000410000 */
[----:B------:R-:W-:Y:S02]  /*4540*/  FMUL.FTZ R5, R115, R13 ;  /* 0x0000000d73057220 */ /* 0x000fe40000410000 */
[----:B------:R-:W-:Y:S01]  /*4550*/  FFMA.FTZ R3, R111, R14, -R3 ;  /* 0x0000000e6f037223 */ /* 0x000fe20000010803 */
[----:B------:R-:W3:Y:S01]  /*4560*/  MUFU.EX2 R11, R11 ;  /* 0x0000000b000b7308 */ /* 0x000ee20000000800 */
[----:B-1----:R-:W-:Y:S02]  /*4570*/  FMUL.FTZ R6, R7, R6 ;  /* 0x0000000607067220 */ /* 0x002fe40000410000 */
[----:B------:R-:W-:Y:S02]  /*4580*/  FADD.FTZ R3, R3, R110 ;  /* 0x0000006e03037221 */ /* 0x000fe40000010000 */
[----:B------:R-:W-:Y:S02]  /*4590*/  FMUL.FTZ R4, R7, R4 ;  /* 0x0000000407047220 */ /* 0x000fe40000410000 */
[----:B------:R-:W-:Y:S01]  /*45a0*/  FMUL.FTZ R7, R115, R3 ;  /* 0x0000000373077220 */ /* 0x000fe20000410000 */
[----:B------:R-:W-:Y:S01]  /*45b0*/  MUFU.EX2 R15, R136 ;  /* 0x00000088000f7308 */ /* 0x000fe20000000800 */
[----:B0-----:R-:W-:-:S02]  /*45c0*/  FMUL.FTZ R142, R133, R132 ;  /* 0x00000084858e7220 */ /* 0x001fc40000410000 */
[C---:B------:R-:W-:Y:S02]  /*45d0*/  FFMA.FTZ R7, R114.reuse, R13, R7 ;  /* 0x0000000d72077223 */ /* 0x040fe40000010007 */
[----:B------:R-:W-:Y:S02]  /*45e0*/  FFMA.FTZ R132, R114, R3, -R5 ;  /* 0x0000000372847223 */ /* 0x000fe40000010805 */
[----:B------:R-:W-:Y:S01]  /*45f0*/  FADD.FTZ R7, RZ, R7 ;  /* 0x00000007ff077221 */ /* 0x000fe20000010000 */
[----:B------:R-:W0:Y:S01]  /*4600*/  MUFU.SIN R14, R137 ;  /* 0x00000089000e7308 */ /* 0x000e220000000400 */
[----:B------:R-:W-:Y:S02]  /*4610*/  FADD.FTZ R132, R132, R113 ;  /* 0x0000007184847221 */ /* 0x000fe40000010000 */
[C---:B------:R-:W-:Y:S02]  /*4620*/  FMUL.FTZ R145, R18.reuse, R135 ;  /* 0x0000008712917220 */ /* 0x040fe40000410000 */
[----:B------:R-:W-:-:S02]  /*4630*/  FMUL.FTZ R143, R18, R134 ;  /* 0x00000086128f7220 */ /* 0x000fc40000410000 */
[CC--:B------:R-:W-:Y:S01]  /*4640*/  FMUL.FTZ R3, R118.reuse, R7.reuse ;  /* 0x0000000776037220 */ /* 0x0c0fe20000410000 */
[----:B------:R-:W1:Y:S01]  /*4650*/  MUFU.COS R136, R137 ;  /* 0x0000008900887308 */ /* 0x000e620000000000 */
[-C--:B------:R-:W-:Y:S02]  /*4660*/  FMUL.FTZ R18, R118, R132.reuse ;  /* 0x0000008476127220 */ /* 0x080fe40000410000 */
[C---:B------:R-:W-:Y:S02]  /*4670*/  FFMA.FTZ R5, R117.reuse, R132, -R3 ;  /* 0x0000008475057223 */ /* 0x040fe40000010803 */
[----:B------:R-:W-:Y:S02]  /*4680*/  FFMA.FTZ R18, R117, R7, R18 ;  /* 0x0000000775127223 */ /* 0x000fe40000010012 */
[C---:B---3--:R-:W-:Y:S01]  /*4690*/  FMUL.FTZ R12, R11.reuse, R12 ;  /* 0x0000000c0b0c7220 */ /* 0x048fe20000410000 */
[----:B------:R-:W-:Y:S01]  /*46a0*/  MUFU.EX2 R19, R19 ;  /* 0x0000001300137308 */ /* 0x000fe20000000800 */
[----:B------:R-:W-:-:S02]  /*46b0*/  FMUL.FTZ R2, R11, R2 ;  /* 0x000000020b027220 */ /* 0x000fc40000410000 */
[----:B------:R-:W-:Y:S01]  /*46c0*/  FMUL.FTZ R3, R109, R106 ;  /* 0x0000006a6d037220 */ /* 0x000fe20000410000 */
[----:B------:R-:W-:Y:S01]  /*46d0*/  FSEL R135, R12, 1, !P0 ;  /* 0x3f8000000c877808 */ /* 0x000fe20004000000 */
[----:B------:R-:W-:Y:S02]  /*46e0*/  FADD.FTZ R7, R5, R116 ;  /* 0x0000007405077221 */ /* 0x000fe40000010000 */
[C---:B0-----:R-:W-:Y:S02]  /*46f0*/  FMUL.FTZ R149, R15.reuse, R14 ;  /* 0x0000000e0f957220 */ /* 0x041fe40000410000 */
[----:B------:R-:W-:Y:S02]  /*4700*/  FADD.FTZ R11, RZ, R18 ;  /* 0x00000012ff0b7221 */ /* 0x000fe40000010000 */
[----:B------:R-:W-:Y:S02]  /*4710*/  FMUL.FTZ R14, R108, R106 ;  /* 0x0000006a6c0e7220 */ /* 0x000fe40000410000 */
[----:B-1----:R-:W-:Y:S01]  /*4720*/  FMUL.FTZ R151, R15, R136 ;  /* 0x000000880f977220 */ /* 0x002fe20000410000 */
[----:B------:R-:W-:Y:S01]  /*4730*/  FSEL R136, R2, RZ, !P0 ;  /* 0x000000ff02887208 */ /* 0x000fe20004000000 */
[----:B------:R-:W-:-:S02]  /*4740*/  FFMA.FTZ R3, R108, R105, -R3 ;  /* 0x000000696c037223 */ /* 0x000fc40000010803 */
[C---:B------:R-:W-:Y:S02]  /*4750*/  FMUL.FTZ R15, R121.reuse, R7 ;  /* 0x00000007790f7220 */ /* 0x040fe40000410000 */
[----:B------:R-:W-:Y:S02]  /*4760*/  FMUL.FTZ R13, R121, R11 ;  /* 0x0000000b790d7220 */ /* 0x000fe40000410000 */
[----:B------:R-:W-:Y:S02]  /*4770*/  FFMA.FTZ R14, R109, R105, R14 ;  /* 0x000000696d0e7223 */ /* 0x000fe4000001000e */
[----:B------:R-:W-:Y:S02]  /*4780*/  FMUL.FTZ R5, R112, R3 ;  /* 0x0000000370057220 */ /* 0x000fe40000410000 */
[C---:B------:R-:W-:Y:S02]  /*4790*/  FFMA.FTZ R15, R120.reuse, R11, R15 ;  /* 0x0000000b780f7223 */ /* 0x040fe4000001000f */
[----:B------:R-:W-:-:S02]  /*47a0*/  FFMA.FTZ R132, R120, R7, -R13 ;  /* 0x0000000778847223 */ /* 0x000fc4000001080d */
[-C--:B------:R-:W-:Y:S02]  /*47b0*/  FMUL.FTZ R18, R112, R14.reuse ;  /* 0x0000000e70127220 */ /* 0x080fe40000410000 */
[C---:B------:R-:W-:Y:S02]  /*47c0*/  FFMA.FTZ R5, R111.reuse, R14, R5 ;  /* 0x0000000e6f057223 */ /* 0x040fe40000010005 */
[----:B------:R-:W-:Y:S02]  /*47d0*/  FADD.FTZ R15, RZ, R15 ;  /* 0x0000000fff0f7221 */ /* 0x000fe40000010000 */
[----:B------:R-:W-:Y:S02]  /*47e0*/  FADD.FTZ R132, R132, R119 ;  /* 0x0000007784847221 */ /* 0x000fe40000010000 */
[----:B------:R-:W-:Y:S02]  /*47f0*/  FFMA.FTZ R18, R111, R3, -R18 ;  /* 0x000000036f127223 */ /* 0x000fe40000010812 */
[----:B------:R-:W-:-:S02]  /*4800*/  FMUL.FTZ R3, R115, R5 ;  /* 0x0000000573037220 */ /* 0x000fc40000410000 */
[CC--:B------:R-:W-:Y:S02]  /*4810*/  FMUL.FTZ R11, R124.reuse, R15.reuse ;  /* 0x0000000f7c0b7220 */ /* 0x0c0fe40000410000 */
[----:B------:R-:W-:Y:S02]  /*4820*/  FMUL.FTZ R14, R124, R132 ;  /* 0x000000847c0e7220 */ /* 0x000fe40000410000 */
[-C--:B------:R-:W-:Y:S02]  /*4830*/  FMUL.FTZ R7, R115, R18.reuse ;  /* 0x0000001273077220 */ /* 0x080fe40000410000 */
[----:B------:R-:W-:Y:S02]  /*4840*/  FFMA.FTZ R3, R114, R18, -R3 ;  /* 0x0000001272037223 */ /* 0x000fe40000010803 */
[C---:B------:R-:W-:Y:S02]  /*4850*/  FFMA.FTZ R11, R123.reuse, R132, -R11 ;  /* 0x000000847b0b7223 */ /* 0x040fe4000001080b */
[----:B------:R-:W-:-:S02]  /*4860*/  FFMA.FTZ R15, R123, R15, R14 ;  /* 0x0000000f7b0f7223 */ /* 0x000fc4000001000e */
[----:B------:R-:W-:Y:S02]  /*4870*/  FFMA.FTZ R7, R114, R5, R7 ;  /* 0x0000000572077223 */ /* 0x000fe40000010007 */
[C---:B------:R-:W-:Y:S02]  /*4880*/  FMUL.FTZ R18, R118.reuse, R3 ;  /* 0x0000000376127220 */ /* 0x040fe40000410000 */
[----:B------:R-:W-:Y:S02]  /*4890*/  FADD.FTZ R11, R11, R122 ;  /* 0x0000007a0b0b7221 */ /* 0x000fe40000010000 */
[----:B------:R-:W-:Y:S02]  /*48a0*/  FADD.FTZ R15, RZ, R15 ;  /* 0x0000000fff0f7221 */ /* 0x000fe40000010000 */
[-C--:B------:R-:W-:Y:S02]  /*48b0*/  FMUL.FTZ R14, R118, R7.reuse ;  /* 0x00000007760e7220 */ /* 0x080fe40000410000 */
[----:B------:R-:W-:-:S02]  /*48c0*/  FFMA.FTZ R18, R117, R7, R18 ;  /* 0x0000000775127223 */ /* 0x000fc40000010012 */
[C---:B------:R-:W-:Y:S02]  /*48d0*/  FMUL.FTZ R13, R127.reuse, R11 ;  /* 0x0000000b7f0d7220 */ /* 0x040fe40000410000 */
[----:B------:R-:W-:Y:S02]  /*48e0*/  FMUL.FTZ R7, R127, R15 ;  /* 0x0000000f7f077220 */ /* 0x000fe40000410000 */
[----:B------:R-:W-:Y:S02]  /*48f0*/  FFMA.FTZ R14, R117, R3, -R14 ;  /* 0x00000003750e7223 */ /* 0x000fe4000001080e */
[C---:B------:R-:W-:Y:S02]  /*4900*/  FFMA.FTZ R13, R126.reuse, R15, R13 ;  /* 0x0000000f7e0d7223 */ /* 0x040fe4000001000d */
[----:B------:R-:W-:Y:S02]  /*4910*/  FFMA.FTZ R132, R126, R11, -R7 ;  /* 0x0000000b7e847223 */ /* 0x000fe40000010807 */
[----:B------:R-:W-:-:S02]  /*4920*/  FMUL.FTZ R5, R121, R14 ;  /* 0x0000000e79057220 */ /* 0x000fc40000410000 */
[----:B------:R-:W-:Y:S02]  /*4930*/  FADD.FTZ R13, RZ, R13 ;  /* 0x0000000dff0d7221 */ /* 0x000fe40000010000 */
[-C--:B------:R-:W-:Y:S02]  /*4940*/  FMUL.FTZ R3, R121, R18.reuse ;  /* 0x0000001279037220 */ /* 0x080fe40000410000 */
[----:B------:R-:W-:Y:S02]  /*4950*/  FADD.FTZ R132, R132, R125 ;  /* 0x0000007d84847221 */ /* 0x000fe40000010000 */
[----:B------:R-:W-:Y:S02]  /*4960*/  FFMA.FTZ R5, R120, R18, R5 ;  /* 0x0000001278057223 */ /* 0x000fe40000010005 */
[----:B------:R-:W-:Y:S02]  /*4970*/  FMUL.FTZ R7, R130, R13 ;  /* 0x0000000d82077220 */ /* 0x000fe40000410000 */
[----:B------:R-:W-:-:S02]  /*4980*/  FFMA.FTZ R3, R120, R14, -R3 ;  /* 0x0000000e78037223 */ /* 0x000fc40000010803 */
[-C--:B------:R-:W-:Y:S02]  /*4990*/  FMUL.FTZ R134, R130, R132.reuse ;  /* 0x0000008482867220 */ /* 0x080fe40000410000 */
[----:B------:R-:W-:Y:S02]  /*49a0*/  FMUL.FTZ R14, R124, R5 ;  /* 0x000000057c0e7220 */ /* 0x000fe40000410000 */
[C---:B------:R-:W-:Y:S01]  /*49b0*/  FFMA.FTZ R7, R129.reuse, R132, -R7 ;  /* 0x0000008481077223 */ /* 0x040fe20000010807 */
[----:B------:R-:W-:Y:S01]  /*49c0*/  FSEL R132, R16, 1, !P4 ;  /* 0x3f80000010847808 */ /* 0x000fe20006000000 */
[----:B------:R-:W-:Y:S02]  /*49d0*/  FMUL.FTZ R18, R124, R3 ;  /* 0x000000037c127220 */ /* 0x000fe40000410000 */
[----:B------:R-:W-:Y:S02]  /*49e0*/  FFMA.FTZ R13, R129, R13, R134 ;  /* 0x0000000d810d7223 */ /* 0x000fe40000010086 */
[----:B------:R-:W-:-:S02]  /*49f0*/  FFMA.FTZ R14, R123, R3, -R14 ;  /* 0x000000037b0e7223 */ /* 0x000fc4000001080e */
[----:B------:R-:W-:Y:S02]  /*4a00*/  FADD.FTZ R7, R7, R128 ;  /* 0x0000008007077221 */ /* 0x000fe40000010000 */
[----:B------:R-:W-:Y:S02]  /*4a10*/  FFMA.FTZ R18, R123, R5, R18 ;  /* 0x000000057b127223 */ /* 0x000fe40000010012 */
[----:B------:R-:W-:Y:S02]  /*4a20*/  FADD.FTZ R13, RZ, R13 ;  /* 0x0000000dff0d7221 */ /* 0x000fe40000010000 */
[----:B------:R-:W-:Y:S02]  /*4a30*/  FMUL.FTZ R5, R127, R14 ;  /* 0x0000000e7f057220 */ /* 0x000fe40000410000 */
[----:B------:R-:W-:Y:S02]  /*4a40*/  FMUL.FTZ R134, R51, R50 ;  /* 0x0000003233867220 */ /* 0x000fe40000410000 */
[----:B------:R-:W-:-:S02]  /*4a50*/  FMUL.FTZ R12, R136, R7 ;  /* 0x00000007880c7220 */ /* 0x000fc40000410000 */
[-C--:B------:R-:W-:Y:S01]  /*4a60*/  FMUL.FTZ R2, R136, R13.reuse ;  /* 0x0000000d88027220 */ /* 0x080fe20000410000 */
[----:B------:R-:W-:Y:S01]  /*4a70*/  FSEL R134, R134, RZ, !P0 ;  /* 0x000000ff86867208 */ /* 0x000fe20004000000 */
[-C--:B------:R-:W-:Y:S02]  /*4a80*/  FMUL.FTZ R3, R127, R18.reuse ;  /* 0x000000127f037220 */ /* 0x080fe40000410000 */
[----:B------:R-:W-:Y:S02]  /*4a90*/  FFMA.FTZ R5, R126, R18, R5 ;  /* 0x000000127e057223 */ /* 0x000fe40000010005 */
[C---:B------:R-:W-:Y:S02]  /*4aa0*/  FFMA.FTZ R12, R135.reuse, R13, R12 ;  /* 0x0000000d870c7223 */ /* 0x040fe4000001000c */
[----:B------:R-:W-:Y:S02]  /*4ab0*/  FFMA.FTZ R7, R135, R7, -R2 ;  /* 0x0000000787077223 */ /* 0x000fe40000010802 */
[----:B------:R-:W-:Y:S01]  /*4ac0*/  FMUL.FTZ R140, R133, R131 ;  /* 0x00000083858c7220 */ /* 0x000fe20000410000 */
[----:B------:R-:W-:Y:S01]  /*4ad0*/  FSEL R133, R10, RZ, !P4 ;  /* 0x000000ff0a857208 */ /* 0x000fe20006000000 */
[----:B------:R-:W-:-:S02]  /*4ae0*/  FFMA.FTZ R3, R126, R14, -R3 ;  /* 0x0000000e7e037223 */ /* 0x000fc40000010803 */
[C---:B------:R-:W-:Y:S02]  /*4af0*/  FMUL.FTZ R2, R130.reuse, R5 ;  /* 0x0000000582027220 */ /* 0x040fe40000410000 */
[----:B------:R-:W-:Y:S02]  /*4b00*/  FADD.FTZ R12, RZ, R12 ;  /* 0x0000000cff0c7221 */ /* 0x000fe40000010000 */
[----:B------:R-:W-:Y:S02]  /*4b10*/  FADD.FTZ R10, R7, R134 ;  /* 0x00000086070a7221 */ /* 0x000fe40000010000 */
[-C--:B------:R-:W-:Y:S02]  /*4b20*/  FFMA.FTZ R7, R129, R3.reuse, -R2 ;  /* 0x0000000381077223 */ /* 0x080fe40000010802 */
[----:B------:R-:W-:Y:S02]  /*4b30*/  FMUL.FTZ R131, R49, R48 ;  /* 0x0000003031837220 */ /* 0x000fe40000410000 */
[----:B------:R-:W-:-:S02]  /*4b40*/  FMUL.FTZ R2, R130, R3 ;  /* 0x0000000382027220 */ /* 0x000fc40000410000 */
[----:B------:R-:W-:Y:S01]  /*4b50*/  FMUL.FTZ R3, R133, R12 ;  /* 0x0000000c85037220 */ /* 0x000fe20000410000 */
[----:B------:R-:W-:Y:S01]  /*4b60*/  FSEL R131, R131, RZ, !P4 ;  /* 0x000000ff83837208 */ /* 0x000fe20006000000 */
[-C--:B------:R-:W-:Y:S02]  /*4b70*/  FMUL.FTZ R11, R133, R10.reuse ;  /* 0x0000000a850b7220 */ /* 0x080fe40000410000 */
[C---:B------:R-:W-:Y:S02]  /*4b80*/  FFMA.FTZ R10, R132.reuse, R10, -R3 ;  /* 0x0000000a840a7223 */ /* 0x040fe40000010803 */
[----:B------:R-:W-:Y:S01]  /*4b90*/  FFMA.FTZ R11, R132, R12, R11 ;  /* 0x0000000c840b7223 */ /* 0x000fe2000001000b */
[----:B------:R-:W-:Y:S01]  /*4ba0*/  FSEL R137, R4, RZ, !P6 ;  /* 0x000000ff04897208 */ /* 0x000fe20007000000 */
[----:B------:R-:W-:Y:S02]  /*4bb0*/  FADD.FTZ R10, R10, R131 ;  /* 0x000000830a0a7221 */ /* 0x000fe40000010000 */
[----:B------:R-:W-:Y:S01]  /*4bc0*/  FADD.FTZ R12, RZ, R11 ;  /* 0x0000000bff0c7221 */ /* 0x000fe20000010000 */
[----:B------:R-:W-:Y:S01]  /*4bd0*/  FSEL R139, R6, 1, !P6 ;  /* 0x3f800000068b7808 */ /* 0x000fe20007000000 */
[----:B------:R-:W-:-:S02]  /*4be0*/  FMUL.FTZ R138, R47, R46 ;  /* 0x0000002e2f8a7220 */ /* 0x000fc40000410000 */
[----:B------:R-:W-:Y:S02]  /*4bf0*/  FMUL.FTZ R13, R137, R10 ;  /* 0x0000000a890d7220 */ /* 0x000fe40000410000 */
[----:B------:R-:W-:Y:S02]  /*4c00*/  FFMA.FTZ R5, R129, R5, R2 ;  /* 0x0000000581057223 */ /* 0x000fe40000010002 */
[-C--:B------:R-:W-:Y:S01]  /*4c10*/  FMUL.FTZ R11, R137, R12.reuse ;  /* 0x0000000c890b7220 */ /* 0x080fe20000410000 */
[----:B------:R-:W-:Y:S01]  /*4c20*/  FSEL R138, R138, RZ, !P6 ;  /* 0x000000ff8a8a7208 */ /* 0x000fe20007000000 */
[C---:B------:R-:W-:Y:S01]  /*4c30*/  FFMA.FTZ R13, R139.reuse, R12, R13 ;  /* 0x0000000c8b0d7223 */ /* 0x040fe2000001000d */
[----:B------:R-:W-:Y:S01]  /*4c40*/  FSEL R140, R140, RZ, !P5 ;  /* 0x000000ff8c8c7208 */ /* 0x000fe20006800000 */
[----:B------:R-:W-:Y:S01]  /*4c50*/  FMUL.FTZ R4, R136, R5 ;  /* 0x0000000588047220 */ /* 0x000fe20000410000 */
[----:B------:R0:W2:Y:S01]  /*4c60*/  LDG.E.64 R2, [R8.64] ;  /* 0x0000000408027981 */ /* 0x0000a2000c1e1b00 */
[----:B------:R-:W-:-:S02]  /*4c70*/  FFMA.FTZ R11, R139, R10, -R11 ;  /* 0x0000000a8b0b7223 */ /* 0x000fc4000001080b */
[----:B------:R-:W-:Y:S02]  /*4c80*/  FMUL.RZ R17, R17, 0.15915493667125701904 ;  /* 0x3e22f98311117820 */ /* 0x000fe4000040c000 */
[-C--:B------:R-:W-:Y:S02]  /*4c90*/  FMUL.FTZ R6, R136, R7.reuse ;  /* 0x0000000788067220 */ /* 0x080fe40000410000 */
[----:B------:R-:W-:Y:S01]  /*4ca0*/  FADD.FTZ R13, RZ, R13 ;  /* 0x0000000dff0d7221 */ /* 0x000fe20000010000 */
[----:B------:R-:W1:Y:S01]  /*4cb0*/  MUFU.SIN R146, R17 ;  /* 0x0000001100927308 */ /* 0x000e620000000400 */
[----:B------:R-:W-:Y:S02]  /*4cc0*/  FFMA.FTZ R4, R135, R7, -R4 ;  /* 0x0000000787047223 */ /* 0x000fe40000010804 */
[----:B------:R-:W-:Y:S01]  /*4cd0*/  FADD.FTZ R11, R11, R138 ;  /* 0x0000008a0b0b7221 */ /* 0x000fe20000010000 */
[----:B------:R-:W-:Y:S01]  /*4ce0*/  FSEL R142, R142, 1, !P5 ;  /* 0x3f8000008e8e7808 */ /* 0x000fe20006800000 */
[----:B------:R-:W-:-:S02]  /*4cf0*/  FFMA.FTZ R6, R135, R5, R6 ;  /* 0x0000000587067223 */ /* 0x000fc40000010006 */
[C---:B0-----:R-:W-:Y:S01]  /*4d00*/  FMUL.FTZ R8, R140.reuse, R13 ;  /* 0x0000000d8c087220 */ /* 0x041fe20000410000 */
[----:B------:R-:W0:Y:S01]  /*4d10*/  MUFU.COS R148, R17 ;  /* 0x0000001100947308 */ /* 0x000e220000000000 */
[----:B------:R-:W-:Y:S02]  /*4d20*/  FMUL.FTZ R7, R133, R4 ;  /* 0x0000000485077220 */ /* 0x000fe40000410000 */
[-C--:B------:R-:W-:Y:S01]  /*4d30*/  FMUL.FTZ R9, R140, R11.reuse ;  /* 0x0000000b8c097220 */ /* 0x080fe20000410000 */
[----:B------:R-:W-:Y:S01]  /*4d40*/  FSEL R141, R141, RZ, !P5 ;  /* 0x000000ff8d8d7208 */ /* 0x000fe20006800000 */
[-C--:B------:R-:W-:Y:S02]  /*4d50*/  FMUL.FTZ R5, R133, R6.reuse ;  /* 0x0000000685057220 */ /* 0x080fe40000410000 */
[----:B------:R-:W-:Y:S02]  /*4d60*/  FFMA.FTZ R8, R142, R11, -R8 ;  /* 0x0000000b8e087223 */ /* 0x000fe40000010808 */
[----:B------:R-:W-:-:S02]  /*4d70*/  FFMA.FTZ R6, R132, R6, R7 ;  /* 0x0000000684067223 */ /* 0x000fc40000010007 */
[----:B------:R-:W-:Y:S01]  /*4d80*/  FFMA.FTZ R9, R142, R13, R9 ;  /* 0x0000000d8e097223 */ /* 0x000fe20000010009 */
[----:B------:R-:W-:Y:S01]  /*4d90*/  FSEL R143, R143, RZ, !P3 ;  /* 0x000000ff8f8f7208 */ /* 0x000fe20005800000 */
[----:B------:R-:W-:Y:S02]  /*4da0*/  FFMA.FTZ R4, R132, R4, -R5 ;  /* 0x0000000484047223 */ /* 0x000fe40000010805 */
[----:B------:R-:W-:Y:S02]  /*4db0*/  FADD.FTZ R8, R8, R141 ;  /* 0x0000008d08087221 */ /* 0x000fe40000010000 */
[----:B------:R-:W-:Y:S02]  /*4dc0*/  FMUL.FTZ R5, R137, R6 ;  /* 0x0000000689057220 */ /* 0x000fe40000410000 */
[----:B------:R-:W-:Y:S01]  /*4dd0*/  FADD.FTZ R10, RZ, R9 ;  /* 0x00000009ff0a7221 */ /* 0x000fe20000010000 */
[----:B------:R-:W-:Y:S01]  /*4de0*/  FSEL R145, R145, 1, !P3 ;  /* 0x3f80000091917808 */ /* 0x000fe20005800000 */
[----:B------:R-:W-:-:S02]  /*4df0*/  FMUL.FTZ R11, R143, R8 ;  /* 0x000000088f0b7220 */ /* 0x000fc40000410000 */
[----:B------:R-:W-:Y:S02]  /*4e00*/  FFMA.FTZ R5, R139, R4, -R5 ;  /* 0x000000048b057223 */ /* 0x000fe40000010805 */
[----:B------:R-:W-:Y:S02]  /*4e10*/  FMUL.FTZ R9, R143, R10 ;  /* 0x0000000a8f097220 */ /* 0x000fe40000410000 */
[----:B-1----:R-:W-:Y:S02]  /*4e20*/  FMUL.FTZ R146, R19, R146 ;  /* 0x0000009213927220 */ /* 0x002fe40000410000 */
[----:B------:R-:W-:Y:S01]  /*4e30*/  FMUL.FTZ R4, R137, R4 ;  /* 0x0000000489047220 */ /* 0x000fe20000410000 */
[----:B------:R-:W-:Y:S01]  /*4e40*/  FSEL R144, R144, RZ, !P3 ;  /* 0x000000ff90907208 */ /* 0x000fe20005800000 */
[C---:B------:R-:W-:Y:S02]  /*4e50*/  FFMA.FTZ R11, R145.reuse, R10, R11 ;  /* 0x0000000a910b7223 */ /* 0x040fe4000001000b */
[----:B------:R-:W-:Y:S01]  /*4e60*/  FFMA.FTZ R9, R145, R8, -R9 ;  /* 0x0000000891097223 */ /* 0x000fe20000010809 */
[----:B------:R-:W-:Y:S01]  /*4e70*/  FSEL R146, R146, RZ, !P2 ;  /* 0x000000ff92927208 */ /* 0x000fe20005000000 */
[----:B0-----:R-:W-:-:S02]  /*4e80*/  FMUL.FTZ R148, R19, R148 ;  /* 0x0000009413947220 */ /* 0x001fc40000410000 */
[----:B------:R-:W-:Y:S02]  /*4e90*/  FFMA.FTZ R7, R139, R6, R4 ;  /* 0x000000068b077223 */ /* 0x000fe40000010004 */
[----:B------:R-:W-:Y:S02]  /*4ea0*/  FMUL.FTZ R6, R140, R5 ;  /* 0x000000058c067220 */ /* 0x000fe40000410000 */
[----:B------:R-:W-:Y:S02]  /*4eb0*/  FADD.FTZ R11, RZ, R11 ;  /* 0x0000000bff0b7221 */ /* 0x000fe40000010000 */
[----:B------:R-:W-:Y:S01]  /*4ec0*/  FADD.FTZ R9, R9, R144 ;  /* 0x0000009009097221 */ /* 0x000fe20000010000 */
[----:B------:R-:W-:Y:S01]  /*4ed0*/  FSEL R148, R148, 1, !P2 ;  /* 0x3f80000094947808 */ /* 0x000fe20005000000 */
[-C--:B------:R-:W-:Y:S02]  /*4ee0*/  FMUL.FTZ R4, R140, R7.reuse ;  /* 0x000000078c047220 */ /* 0x080fe40000410000 */
[----:B------:R-:W-:-:S02]  /*4ef0*/  FFMA.FTZ R6, R142, R7, R6 ;  /* 0x000000078e067223 */ /* 0x000fc40000010006 */
[C---:B------:R-:W-:Y:S02]  /*4f00*/  FMUL.FTZ R8, R146.reuse, R11 ;  /* 0x0000000b92087220 */ /* 0x040fe40000410000 */
[----:B------:R-:W-:Y:S01]  /*4f10*/  FMUL.FTZ R7, R146, R9 ;  /* 0x0000000992077220 */ /* 0x000fe20000410000 */
[----:B------:R-:W-:Y:S01]  /*4f20*/  FSEL R147, R147, RZ, !P2 ;  /* 0x000000ff93937208 */ /* 0x000fe20005000000 */
[----:B------:R-:W-:Y:S02]  /*4f30*/  FFMA.FTZ R4, R142, R5, -R4 ;  /* 0x000000058e047223 */ /* 0x000fe40000010804 */
[----:B------:R-:W-:Y:S02]  /*4f40*/  FMUL.FTZ R5, R143, R6 ;  /* 0x000000068f057220 */ /* 0x000fe40000410000 */
[C---:B------:R-:W-:Y:S02]  /*4f50*/  FFMA.FTZ R8, R148.reuse, R9, -R8 ;  /* 0x0000000994087223 */ /* 0x040fe40000010808 */
        /* <DEDUP_REMOVED lines=8> */
[----:B------:R-:W-:Y:S02]  /*4fe0*/  FMUL.FTZ R9, R149, R8 ;  /* 0x0000000895097220 */ /* 0x000fe40000410000 */
[----:B------:R-:W-:-:S02]  /*4ff0*/  FFMA.FTZ R7, R145, R6, R4 ;  /* 0x0000000691077223 */ /* 0x000fc40000010004 */
[-C--:B------:R-:W-:Y:S01]  /*5000*/  FMUL.FTZ R6, R149, R10.reuse ;  /* 0x0000000a95067220 */ /* 0x080fe20000410000 */
[----:B------:R-:W-:Y:S01]  /*5010*/  FSEL R150, R150, RZ, !P1 ;  /* 0x000000ff96967208 */ /* 0x000fe20004800000 */
[----:B------:R-:W-:Y:S02]  /*5020*/  FMUL.FTZ R4, R146, R5 ;  /* 0x0000000592047220 */ /* 0x000fe40000410000 */
[C---:B------:R-:W-:Y:S02]  /*5030*/  FFMA.FTZ R10, R151.reuse, R10, R9 ;  /* 0x0000000a970a7223 */ /* 0x040fe40000010009 */
[----:B------:R-:W-:Y:S02]  /*5040*/  FFMA.FTZ R9, R151, R8, -R6 ;  /* 0x0000000897097223 */ /* 0x000fe40000010806 */
[-C--:B------:R-:W-:Y:S02]  /*5050*/  FFMA.FTZ R4, R148, R7.reuse, R4 ;  /* 0x0000000794047223 */ /* 0x080fe40000010004 */
[----:B------:R-:W-:-:S02]  /*5060*/  FMUL.FTZ R7, R146, R7 ;  /* 0x0000000792077220 */ /* 0x000fc40000410000 */
[----:B------:R-:W-:Y:S02]  /*5070*/  FADD.FTZ R14, R9, R150 ;  /* 0x00000096090e7221 */ /* 0x000fe40000010000 */
[----:B------:R-:W-:Y:S02]  /*5080*/  FADD.FTZ R15, RZ, R10 ;  /* 0x0000000aff0f7221 */ /* 0x000fe40000010000 */
[----:B------:R-:W-:Y:S01]  /*5090*/  FFMA.FTZ R12, R148, R5, -R7 ;  /* 0x00000005940c7223 */ /* 0x000fe20000010807 */
[----:B------:R-:W0:Y:S01]  /*50a0*/  SHFL.UP PT, R9, R14, 0x1, RZ ;  /* 0x042000000e097989 */ /* 0x000e2200000e00ff */
[C---:B------:R-:W-:Y:S02]  /*50b0*/  FMUL.FTZ R5, R149.reuse, R4 ;  /* 0x0000000495057220 */ /* 0x040fe40000410000 */
[-C--:B------:R-:W-:Y:S01]  /*50c0*/  FMUL.FTZ R6, R149, R12.reuse ;  /* 0x0000000c95067220 */ /* 0x080fe20000410000 */
[----:B------:R-:W1:Y:S01]  /*50d0*/  SHFL.UP PT, R11, R15, 0x1, RZ ;  /* 0x042000000f0b7989 */ /* 0x000e6200000e00ff */
[----:B------:R-:W-:-:S02]  /*50e0*/  FFMA.FTZ R12, R151, R12, -R5 ;  /* 0x0000000c970c7223 */ /* 0x000fc40000010805 */
        /* <DEDUP_REMOVED lines=130> */
.L_x_774:
        /* <DEDUP_REMOVED lines=16> */
.L_x_775:
[----:B------:R-:W-:Y:S05]  /*5a10*/  BSYNC B0 ;  /* 0x0000000000007941 */ /* 0x000fea0003800000 */
.L_x_773:
        /* <DEDUP_REMOVED lines=122> */
.L_x_777:
[----:B------:R-:W-:Y:S05]  /*61c0*/  BSYNC B0 ;  /* 0x0000000000007941 */ /* 0x000fea0003800000 */
.L_x_776:
        /* <DEDUP_REMOVED lines=53> */
.L_x_772:
[----:B------:R-:W-:Y:S01]  /*6520*/  BAR.SYNC.DEFER_BLOCKING 0x0 ;  /* 0x0000000000007b1d */ /* 0x000fe20000010000 */
[----:B------:R-:W-:Y:S01]  /*6530*/  ISETP.NE.AND P0, PT, R101, RZ, PT ;  /* 0x000000ff6500720c */ /* 0x000fe20003f05270 */
[----:B------:R-:W-:Y:S01]  /*6540*/  IMAD R5, R95, c[0x0][0x200], RZ ;  /* 0x000080005f057a24 */ /* 0x000fe200078e02ff */
[C---:B------:R-:W-:Y:S01]  /*6550*/  ISETP.GE.AND P1, PT, R91.reuse, R104, PT ;  /* 0x000000685b00720c */ /* 0x040fe20003f26270 */
[C---:B------:R-:W-:Y:S01]  /*6560*/  IMAD.WIDE.U32 R2, R96.reuse, c[0x0][0x200], RZ ;  /* 0x0000800060027a25 */ /* 0x040fe200078e00ff */
[----:B------:R-:W-:Y:S01]  /*6570*/  SHF.R.S32.HI R105, RZ, 0x1f, R91 ;  /* 0x0000001fff697819 */ /* 0x000fe2000001145b */
[----:B------:R-:W-:Y:S01]  /*6580*/  BSSY B0, `(.L_x_779) ;  /* 0x0000048000007945 */ /* 0x000fe20003800000 */
[----:B------:R-:W-:Y:S01]  /*6590*/  LEA R6, P5, R91, c[0x0][0x258], 0x2 ;  /* 0x000096005b067a11 */ /* 0x000fe200078a10ff */
[----:B------:R-:W-:Y:S01]  /*65a0*/  IMAD R17, R96, c[0x0][0x204], R5 ;  /* 0x0000810060117a24 */ /* 0x000fe200078e0205 */
[----:B------:R-:W-:Y:S01]  /*65b0*/  MOV R4, R2 ;  /* 0x0000000200047202 */ /* 0x000fe20000000f00 */
[----:B------:R-:W-:Y:S01]  /*65c0*/  IMAD R9, R95, c[0x0][0x1f0], RZ ;  /* 0x00007c005f097a24 */ /* 0x000fe200078e02ff */
[----:B------:R-:W-:-:S02]  /*65d0*/  SHF.L.U32 R2, R92, 0xa, RZ ;  /* 0x0000000a5c027819 */ /* 0x000fc400000006ff */
[----:B------:R-:W-:Y:S01]  /*65e0*/  IADD3 R5, R3, R17, RZ ;  /* 0x0000001103057210 */ /* 0x000fe20007ffe0ff */
[----:B------:R-:W-:Y:S01]  /*65f0*/  IMAD R3, R99, c[0x0][0x208], RZ ;  /* 0x0000820063037a24 */ /* 0x000fe200078e02ff */
[----:B------:R-:W-:Y:S01]  /*6600*/  LOP3.LUT R13, R91, 0x40, RZ, 0xfc, !PT ;  /* 0x000000405b0d7812 */ /* 0x000fe200078efcff */
[----:B------:R-:W-:Y:S02]  /*6610*/  IMAD R107, R96, c[0x0][0x1f4], R9 ;  /* 0x00007d00606b7a24 */ /* 0x000fe400078e0209 */
[----:B------:R-:W-:-:S04]  /*6620*/  IMAD.WIDE.U32 R4, R100, c[0x0][0x208], R4 ;  /* 0x0000820064047a25 */ /* 0x000fc800078e0004 */
[----:B------:R-:W-:Y:S01]  /*6630*/  IMAD R11, R100, c[0x0][0x20c], R3 ;  /* 0x00008300640b7a24 */ /* 0x000fe200078e0203 */
[----:B------:R-:W-:Y:S01]  /*6640*/  SHF.R.S32.HI R3, RZ, 0x1f, R2 ;  /* 0x0000001fff037819 */ /* 0x000fe20000011402 */
[----:B------:R-:W-:Y:S01]  /*6650*/  STS [R71.X4], R37 ;  /* 0x0000002547007388 */ /* 0x000fe20000004800 */
[----:B------:R-:W-:-:S03]  /*6660*/  IADD3 R7, P2, R2, R4, RZ ;  /* 0x0000000402077210 */ /* 0x000fc60007f5e0ff */
[----:B------:R-:W-:Y:S01]  /*6670*/  STS [R71.X4+0x4], R36 ;  /* 0x0000042447007388 */ /* 0x000fe20000004800 */
[----:B------:R-:W-:Y:S01]  /*6680*/  IADD3.X R10, R3, R11, R5, P2, !PT ;  /* 0x0000000b030a7210 */ /* 0x000fe200017fe405 */
[----:B------:R-:W-:Y:S01]  /*6690*/  @!P1 IMAD.WIDE.U32 R8, R96, c[0x0][0x1f0], R2 ;  /* 0x00007c0060089a25 */ /* 0x000fe200078e0002 */
[----:B------:R-:W-:Y:S01]  /*66a0*/  LEA.HI.X R5, R91, c[0x0][0x25c], R105, 0x2, P5 ;  /* 0x000097005b057a11 */ /* 0x000fe200028f1469 */
[----:B------:R-:W-:Y:S01]  /*66b0*/  STS [R71.X4+0x8], R35 ;  /* 0x0000082347007388 */ /* 0x000fe20000004800 */
[----:B------:R-:W-:Y:S02]  /*66c0*/  LEA R6, P6, R7, R6, 0x2 ;  /* 0x0000000607067211 */ /* 0x000fe400078c10ff */
[C---:B------:R-:W-:Y:S01]  /*66d0*/  LOP3.LUT R11, R91.reuse, 0x20, RZ, 0xfc, !PT ;  /* 0x000000205b0b7812 */ /* 0x040fe200078efcff */
[----:B------:R-:W-:Y:S01]  /*66e0*/  STS [R71.X4+0xc], R34 ;  /* 0x00000c2247007388 */ /* 0x000fe20000004800 */
[----:B------:R-:W-:Y:S02]  /*66f0*/  IADD3 R4, P5, R91, R2, RZ ;  /* 0x000000025b047210 */ /* 0x000fe40007fbe0ff */
        /* <DEDUP_REMOVED lines=48> */
.L_x_780:
[----:B------:R-:W-:Y:S05]  /*6a00*/  BSYNC B0 ;  /* 0x0000000000007941 */ /* 0x000fea0003800000 */
.L_x_779:
        /* <DEDUP_REMOVED lines=65> */
[-C--:B------:R-:W-:Y:S01]  /*6e20*/  ISETP.GE.AND P2, PT, R17, R104.reuse, PT ;  /* 0x000000681100720c */ /* 0x080fe20003f46270 */
        /* <DEDUP_REMOVED lines=45> */
[C---:B------:R-:W-:Y:S02]  /*7100*/  IADD3 R15, R109.reuse, 0x6, RZ ;  /* 0x000000066d0f7810 */ /* 0x040fe40007ffe0ff */
[----:B------:R-:W-:Y:S02]  /*7110*/  IADD3 R42, R109, 0xc, RZ ;  /* 0x0000000c6d2a7810 */ /* 0x000fe40007ffe0ff */
[-C--:B------:R-:W-:Y:S02]  /*7120*/  LEA.HI.SX32 R15, R15, R109.reuse, 0x1b ;  /* 0x0000006d0f0f7211 */ /* 0x080fe400078fdaff */
[----:B------:R-:W-:Y:S02]  /*7130*/  IADD3 R48, R109, 0xf, RZ ;  /* 0x0000000f6d307810 */ /* 0x000fe40007ffe0ff */
[----:B------:R-:W-:-:S02]  /*7140*/  LEA.HI.SX32 R42, R42, R109, 0x1b ;  /* 0x0000006d2a2a7211 */ /* 0x000fc400078fdaff */
[----:B------:R-:W-:Y:S01]  /*7150*/  LEA.HI.SX32 R48, R48, R109, 0x1b ;  /* 0x0000006d30307211 */ /* 0x000fe200078fdaff */
[----:B--2---:R-:W-:Y:S04]  /*7160*/  STS [R86.X4], R57 ;  /* 0x0000003956007388 */ /* 0x004fe80000004800 */
[----:B---3--:R-:W-:Y:S04]  /*7170*/  STS [R85.X4+0x80], R16 ;  /* 0x0000801055007388 */ /* 0x008fe80000004800 */
[----:B----4-:R-:W-:Y:S04]  /*7180*/  STS [R84.X4+0x100], R59 ;  /* 0x0001003b54007388 */ /* 0x010fe80000004800 */
[----:B-----5:R-:W-:Y:S04]  /*7190*/  STS [R83.X4+0x180], R18 ;  /* 0x0001801253007388 */ /* 0x020fe80000004800 */
[----:B------:R-:W-:Y:S04]  /*71a0*/  STS [R82.X4+0x200], R61 ;  /* 0x0002003d52007388 */ /* 0x000fe80000004800 */
        /* <DEDUP_REMOVED lines=13> */
[----:B------:R-:W-:Y:S04]  /*7280*/  STS [R72.X4+0x700], R103 ;  /* 0x0007006748007388 */ /* 0x000fe80000004800 */
[----:B------:R-:W-:Y:S01]  /*7290*/  STS [R70.X4+0x780], R69 ;  /* 0x0007804546007388 */ /* 0x000fe20000004800 */
[----:B------:R-:W-:-:S06]  /*72a0*/  NOP ;  /* 0x0000000000007918 */ /* 0x000fcc0000000000 */
[----:B------:R-:W0:Y:S01]  /*72b0*/  LDS R68, [R71.X4] ;  /* 0x0000000047447984 */ /* 0x000e220000004800 */
[----:B------:R-:W-:-:S03]  /*72c0*/  LEA.HI.SX32 R8, R8, R109, 0x1b ;  /* 0x0000006d08087211 */ /* 0x000fc600078fdaff */
[----:B------:R-:W2:Y:S01]  /*72d0*/  LDS R67, [R6.X4+0x4] ;  /* 0x0000040006437984 */ /* 0x000ea20000004800 */
[----:B------:R-:W-:-:S03]  /*72e0*/  IADD3 R9, R109, 0x4, RZ ;  /* 0x000000046d097810 */ /* 0x000fc60007ffe0ff */
[----:B------:R-:W3:Y:S01]  /*72f0*/  LDS R66, [R7.X4+0x8] ;  /* 0x0000080007427984 */ /* 0x000ee20000004800 */
[----:B------:R-:W-:-:S03]  /*7300*/  LEA.HI.SX32 R9, R9, R109, 0x1b ;  /* 0x0000006d09097211 */ /* 0x000fc600078fdaff */
[----:B------:R-:W4:Y:S04]  /*7310*/  LDS R65, [R8.X4+0xc] ;  /* 0x00000c0008417984 */ /* 0x000f280000004800 */
[----:B------:R-:W5:Y:S01]  /*7320*/  LDS R60, [R9.X4+0x10] ;  /* 0x00001000093c7984 */ /* 0x000f620000004800 */
[C---:B------:R-:W-:Y:S02]  /*7330*/  IADD3 R14, R109.reuse, 0x5, RZ ;  /* 0x000000056d0e7810 */ /* 0x040fe40007ffe0ff */
[C---:B------:R-:W-:Y:S01]  /*7340*/  IADD3 R16, R109.reuse, 0x7, RZ ;  /* 0x000000076d107810 */ /* 0x040fe20007ffe0ff */
[----:B------:R-:W-:Y:S01]  /*7350*/  LDS R62, [R15.X4+0x18] ;  /* 0x000018000f3e7984 */ /* 0x000fe20000004800 */
[----:B------:R-:W-:Y:S02]  /*7360*/  IADD3 R18, R109, 0x8, RZ ;  /* 0x000000086d127810 */ /* 0x000fe40007ffe0ff */
[-C--:B------:R-:W-:Y:S01]  /*7370*/  LEA.HI.SX32 R14, R14, R109.reuse, 0x1b ;  /* 0x0000006d0e0e7211 */ /* 0x080fe200078fdaff */
[----:B------:R-:W-:Y:S01]  /*7380*/  LDS R52, [R42.X4+0x30] ;  /* 0x000030002a347984 */ /* 0x000fe20000004800 */
[----:B------:R-:W-:-:S02]  /*7390*/  LEA.HI.SX32 R16, R16, R109, 0x1b ;  /* 0x0000006d10107211 */ /* 0x000fc400078fdaff */
[C---:B------:R-:W-:Y:S01]  /*73a0*/  IADD3 R20, R109.reuse, 0x9, RZ ;  /* 0x000000096d147810 */ /* 0x040fe20007ffe0ff */
[----:B------:R-:W5:Y:S01]  /*73b0*/  LDS R63, [R14.X4+0x14] ;  /* 0x000014000e3f7984 */ /* 0x000f620000004800 */
[----:B-1----:R-:W-:Y:S02]  /*73c0*/  IADD3 R38, R109, 0xa, RZ ;  /* 0x0000000a6d267810 */ /* 0x002fe40007ffe0ff */
[-C--:B------:R-:W-:Y:S01]  /*73d0*/  LEA.HI.SX32 R18, R18, R109.reuse, 0x1b ;  /* 0x0000006d12127211 */ /* 0x080fe200078fdaff */
[----:B------:R-:W1:Y:S01]  /*73e0*/  LDS R64, [R16.X4+0x1c] ;  /* 0x00001c0010407984 */ /* 0x000e620000004800 */
[-C--:B------:R-:W-:Y:S01]  /*73f0*/  LEA.HI.SX32 R20, R20, R109.reuse, 0x1b ;  /* 0x0000006d14147211 */ /* 0x080fe200078fdaff */
[----:B0-----:R-:W-:Y:S02]  /*7400*/  FMUL.FTZ R40, R68, -1.4426950216293334961 ;  /* 0xbfb8aa3b44287820 */ /* 0x001fe40000410000 */
[----:B--2---:R-:W-:Y:S02]  /*7410*/  FMUL.FTZ R44, R67, -1.4426950216293334961 ;  /* 0xbfb8aa3b432c7820 */ /* 0x004fe40000410000 */
[----:B------:R0:W2:Y:S01]  /*7420*/  MUFU.EX2 R69, R40 ;  /* 0x0000002800457308 */ /* 0x0000a20000000800 */
[----:B---3--:R-:W-:Y:S01]  /*7430*/  FMUL.FTZ R46, R66, -1.4426950216293334961 ;  /* 0xbfb8aa3b422e7820 */ /* 0x008fe20000410000 */
[-C--:B------:R-:W-:Y:S01]  /*7440*/  LEA.HI.SX32 R38, R38, R109.reuse, 0x1b ;  /* 0x0000006d26267211 */ /* 0x080fe200078fdaff */
[----:B------:R-:W3:Y:S05]  /*7450*/  LDS R56, [R18.X4+0x20] ;  /* 0x0000200012387984 */ /* 0x000eea0000004800 */
[----:B------:R2:W-:Y:S01]  /*7460*/  MUFU.EX2 R102, R44 ;  /* 0x0000002c00667308 */ /* 0x0005e20000000800 */
[----:B0-----:R-:W-:Y:S01]  /*7470*/  IADD3 R40, R109, 0xb, RZ ;  /* 0x0000000b6d287810 */ /* 0x001fe20007ffe0ff */
[----:B----4-:R-:W-:Y:S01]  /*7480*/  FMUL.FTZ R50, R65, -1.4426950216293334961 ;  /* 0xbfb8aa3b41327820 */ /* 0x010fe20000410000 */
[----:B------:R-:W0:Y:S02]  /*7490*/  LDS R59, [R20.X4+0x24] ;  /* 0x00002400143b7984 */ /* 0x000e240000004800 */
[-C--:B------:R-:W-:Y:S01]  /*74a0*/  LEA.HI.SX32 R40, R40, R109.reuse, 0x1b ;  /* 0x0000006d28287211 */ /* 0x080fe200078fdaff */
[----:B-----5:R-:W-:Y:S01]  /*74b0*/  FMUL.FTZ R57, R60, -1.4426950216293334961 ;  /* 0xbfb8aa3b3c397820 */ /* 0x020fe20000410000 */
[----:B------:R-:W4:Y:S01]  /*74c0*/  LDS R58, [R38.X4+0x28] ;  /* 0x00002800263a7984 */ /* 0x000f220000004800 */
[----:B--2---:R-:W-:Y:S01]  /*74d0*/  IADD3 R44, R109, 0xd, RZ ;  /* 0x0000000d6d2c7810 */ /* 0x004fe20007ffe0ff */
[----:B------:R2:W-:Y:S02]  /*74e0*/  MUFU.EX2 R103, R46 ;  /* 0x0000002e00677308 */ /* 0x0005e40000000800 */
[----:B------:R-:W5:Y:S01]  /*74f0*/  LDS R61, [R40.X4+0x2c] ;  /* 0x00002c00283d7984 */ /* 0x000f620000004800 */
[----:B------:R-:W-:-:S02]  /*7500*/  LEA.HI.SX32 R44, R44, R109, 0x1b ;  /* 0x0000006d2c2c7211 */ /* 0x000fc400078fdaff */
[----:B--2---:R-:W-:-:S03]  /*7510*/  IADD3 R46, R109, 0xe, RZ ;  /* 0x0000000e6d2e7810 */ /* 0x004fc60007ffe0ff */
[----:B------:R2:W0:Y:S01]  /*7520*/  MUFU.EX2 R105, R50 ;  /* 0x0000003200697308 */ /* 0x0004220000000800 */
[----:B------:R-:W-:-:S07]  /*7530*/  LEA.HI.SX32 R46, R46, R109, 0x1b ;  /* 0x0000006d2e2e7211 */ /* 0x000fce00078fdaff */
[----:B------:R1:W0:Y:S01]  /*7540*/  MUFU.EX2 R106, R57 ;  /* 0x00000039006a7308 */ /* 0x0002220000000800 */
[----:B--2---:R-:W2:Y:S04]  /*7550*/  LDS R50, [R44.X4+0x34] ;  /* 0x000034002c327984 */ /* 0x004ea80000004800 */
[----:B------:R-:W2:Y:S04]  /*7560*/  LDS R54, [R46.X4+0x38] ;  /* 0x000038002e367984 */ /* 0x000ea80000004800 */
[----:B-1----:R-:W1:Y:S01]  /*7570*/  LDS R57, [R48.X4+0x3c] ;  /* 0x00003c0030397984 */ /* 0x002e620000004800 */
[----:B------:R-:W-:-:S02]  /*7580*/  FMUL.FTZ R107, R63, -1.4426950216293334961 ;  /* 0xbfb8aa3b3f6b7820 */ /* 0x000fc40000410000 */
[----:B------:R-:W-:Y:S02]  /*7590*/  FMUL.FTZ R109, R64, -1.4426950216293334961 ;  /* 0xbfb8aa3b406d7820 */ /* 0x000fe40000410000 */
[----:B------:R-:W-:Y:S02]  /*75a0*/  FMUL.FTZ R108, R62, -1.4426950216293334961 ;  /* 0xbfb8aa3b3e6c7820 */ /* 0x000fe40000410000 */
[----:B---3--:R-:W-:Y:S02]  /*75b0*/  FMUL.FTZ R110, R56, -1.4426950216293334961 ;  /* 0xbfb8aa3b386e7820 */ /* 0x008fe40000410000 */
[----:B0-----:R-:W-:Y:S01]  /*75c0*/  FMUL.FTZ R111, R59, -1.4426950216293334961 ;  /* 0xbfb8aa3b3b6f7820 */ /* 0x001fe20000410000 */
[----:B------:R-:W0:Y:S01]  /*75d0*/  MUFU.EX2 R107, R107 ;  /* 0x0000006b006b7308 */ /* 0x000e220000000800 */
[----:B----4-:R-:W-:Y:S02]  /*75e0*/  FMUL.FTZ R112, R58, -1.4426950216293334961 ;  /* 0xbfb8aa3b3a707820 */ /* 0x010fe40000410000 */
[----:B------:R-:W-:-:S02]  /*75f0*/  FMUL.FTZ R114, R52, -1.4426950216293334961 ;  /* 0xbfb8aa3b34727820 */ /* 0x000fc40000410000 */
[----:B-----5:R-:W-:-:S03]  /*7600*/  FMUL.FTZ R113, R61, -1.4426950216293334961 ;  /* 0xbfb8aa3b3d717820 */ /* 0x020fc60000410000 */
[----:B------:R-:W3:Y:S01]  /*7610*/  MUFU.EX2 R109, R109 ;  /* 0x0000006d006d7308 */ /* 0x000ee20000000800 */
[----:B------:R-:W-:Y:S02]  /*7620*/  FADD.FTZ R69, R69, 1 ;  /* 0x3f80000045457421 */ /* 0x000fe40000010000 */
[----:B------:R-:W-:-:S05]  /*7630*/  FADD.FTZ R105, R105, 1 ;  /* 0x3f80000069697421 */ /* 0x000fca0000010000 */
[----:B------:R-:W4:Y:S01]  /*7640*/  MUFU.EX2 R108, R108 ;  /* 0x0000006c006c7308 */ /* 0x000f220000000800 */
[----:B--2---:R-:W-:-:S07]  /*7650*/  FMUL.FTZ R115, R50, -1.4426950216293334961 ;  /* 0xbfb8aa3b32737820 */ /* 0x004fce0000410000 */
[----:B------:R-:W2:Y:S01]  /*7660*/  MUFU.EX2 R110, R110 ;  /* 0x0000006e006e7308 */ /* 0x000ea20000000800 */
[----:B------:R-:W-:Y:S02]  /*7670*/  FMUL.FTZ R116, R54, -1.4426950216293334961 ;  /* 0xbfb8aa3b36747820 */ /* 0x000fe40000410000 */
[----:B-1----:R-:W-:-:S05]  /*7680*/  FMUL.FTZ R117, R57, -1.4426950216293334961 ;  /* 0xbfb8aa3b39757820 */ /* 0x002fca0000410000 */
[----:B------:R-:W1:Y:S01]  /*7690*/  MUFU.EX2 R111, R111 ;  /* 0x0000006f006f7308 */ /* 0x000e620000000800 */
[----:B------:R-:W-:-:S07]  /*76a0*/  FADD.FTZ R102, R102, 1 ;  /* 0x3f80000066667421 */ /* 0x000fce0000010000 */
[----:B------:R-:W5:Y:S01]  /*76b0*/  MUFU.EX2 R112, R112 ;  /* 0x0000007000707308 */ /* 0x000f620000000800 */
[----:B------:R-:W-:-:S07]  /*76c0*/  FADD.FTZ R103, R103, 1 ;  /* 0x3f80000067677421 */ /* 0x000fce0000010000 */
[----:B------:R-:W0:Y:S08]  /*76d0*/  MUFU.EX2 R113, R113 ;  /* 0x0000007100717308 */ /* 0x000e300000000800 */
[----:B------:R-:W0:Y:S08]  /*76e0*/  MUFU.EX2 R115, R115 ;  /* 0x0000007300737308 */ /* 0x000e300000000800 */
[----:B------:R-:W1:Y:S01]  /*76f0*/  MUFU.EX2 R114, R114 ;  /* 0x0000007200727308 */ /* 0x000e620000000800 */
[----:B------:R-:W-:-:S07]  /*7700*/  FADD.FTZ R106, R106, 1 ;  /* 0x3f8000006a6a7421 */ /* 0x000fce0000010000 */
[----:B------:R-:W1:Y:S01]  /*7710*/  MUFU.RCP R69, R69 ;  /* 0x0000004500457308 */ /* 0x000e620000001000 */
[----:B0-----:R-:W-:-:S07]  /*7720*/  FADD.FTZ R107, R107, 1 ;  /* 0x3f8000006b6b7421 */ /* 0x001fce0000010000 */
[----:B------:R-:W0:Y:S01]  /*7730*/  MUFU.EX2 R116, R116 ;  /* 0x0000007400747308 */ /* 0x000e220000000800 */
[----:B---3--:R-:W-:-:S07]  /*7740*/  FADD.FTZ R109, R109, 1 ;  /* 0x3f8000006d6d7421 */ /* 0x008fce0000010000 */
[----:B------:R-:W3:Y:S01]  /*7750*/  MUFU.RCP R118, R105 ;  /* 0x0000006900767308 */ /* 0x000ee20000001000 */
[----:B----4-:R-:W-:-:S07]  /*7760*/  FADD.FTZ R108, R108, 1 ;  /* 0x3f8000006c6c7421 */ /* 0x010fce0000010000 */
[----:B------:R-:W4:Y:S01]  /*7770*/  MUFU.EX2 R117, R117 ;  /* 0x0000007500757308 */ /* 0x000f220000000800 */
[----:B--2---:R-:W-:Y:S02]  /*7780*/  FADD.FTZ R110, R110, 1 ;  /* 0x3f8000006e6e7421 */ /* 0x004fe40000010000 */
[----:B-1----:R-:W-:-:S05]  /*7790*/  FADD.FTZ R111, R111, 1 ;  /* 0x3f8000006f6f7421 */ /* 0x002fca0000010000 */
[----:B------:R-:W1:Y:S01]  /*77a0*/  MUFU.RCP R102, R102 ;  /* 0x0000006600667308 */ /* 0x000e620000001000 */
[----:B-----5:R-:W-:Y:S02]  /*77b0*/  FADD.FTZ R112, R112, 1 ;  /* 0x3f80000070707421 */ /* 0x020fe40000010000 */
[----:B------:R-:W-:-:S05]  /*77c0*/  FADD.FTZ R113, R113, 1 ;  /* 0x3f80000071717421 */ /* 0x000fca0000010000 */
[----:B------:R-:W2:Y:S01]  /*77d0*/  MUFU.RCP R103, R103 ;  /* 0x0000006700677308 */ /* 0x000ea20000001000 */
[----:B------:R-:W-:Y:S02]  /*77e0*/  FADD.FTZ R115, R115, 1 ;  /* 0x3f80000073737421 */ /* 0x000fe40000010000 */
[----:B------:R-:W-:-:S05]  /*77f0*/  FADD.FTZ R114, R114, 1 ;  /* 0x3f80000072727421 */ /* 0x000fca0000010000 */
[----:B------:R-:W5:Y:S01]  /*7800*/  MUFU.RCP R119, R106 ;  /* 0x0000006a00777308 */ /* 0x000f620000001000 */
[----:B------:R-:W-:Y:S02]  /*7810*/  FMUL.FTZ R68, R68, R69 ;  /* 0x0000004544447220 */ /* 0x000fe40000410000 */
[----:B0-----:R-:W-:-:S05]  /*7820*/  FADD.FTZ R116, R116, 1 ;  /* 0x3f80000074747421 */ /* 0x001fca0000010000 */
[----:B------:R-:W0:Y:S01]  /*7830*/  MUFU.RCP R120, R107 ;  /* 0x0000006b00787308 */ /* 0x000e220000001000 */
[----:B---3--:R-:W-:Y:S02]  /*7840*/  FMUL.FTZ R65, R65, R118 ;  /* 0x0000007641417220 */ /* 0x008fe40000410000 */
[----:B----4-:R-:W-:-:S05]  /*7850*/  FADD.FTZ R117, R117, 1 ;  /* 0x3f80000075757421 */ /* 0x010fca0000010000 */
[----:B------:R-:W3:Y:S01]  /*7860*/  MUFU.RCP R121, R108 ;  /* 0x0000006c00797308 */ /* 0x000ee20000001000 */
[----:B------:R-:W-:Y:S01]  /*7870*/  FMUL.FTZ R68, R68, R37 ;  /* 0x0000002544447220 */ /* 0x000fe20000410000 */
[----:B------:R-:W-:Y:S06]  /*7880*/  BAR.SYNC.DEFER_BLOCKING 0x0 ;  /* 0x0000000000007b1d */ /* 0x000fec0000010000 */
[----:B------:R-:W4:Y:S01]  /*7890*/  MUFU.RCP R109, R109 ;  /* 0x0000006d006d7308 */ /* 0x000f220000001000 */
[----:B------:R-:W-:-:S07]  /*78a0*/  FMUL.FTZ R65, R65, R34 ;  /* 0x0000002241417220 */ /* 0x000fce0000410000 */
[----:B------:R-:W0:Y:S08]  /*78b0*/  MUFU.RCP R123, R110 ;  /* 0x0000006e007b7308 */ /* 0x000e300000001000 */
[----:B------:R-:W0:Y:S01]  /*78c0*/  MUFU.RCP R122, R111 ;  /* 0x0000006f007a7308 */ /* 0x000e220000001000 */
[----:B-1----:R-:W-:-:S07]  /*78d0*/  FMUL.FTZ R67, R67, R102 ;  /* 0x0000006643437220 */ /* 0x002fce0000410000 */
[----:B------:R-:W1:Y:S01]  /*78e0*/  MUFU.RCP R105, R112 ;  /* 0x0000007000697308 */ /* 0x000e620000001000 */
[----:B--2---:R-:W-:-:S07]  /*78f0*/  FMUL.FTZ R66, R66, R103 ;  /* 0x0000006742427220 */ /* 0x004fce0000410000 */
[----:B------:R-:W2:Y:S08]  /*7900*/  MUFU.RCP R106, R113 ;  /* 0x00000071006a7308 */ /* 0x000eb00000001000 */
[----:B------:R-:W0:Y:S01]  /*7910*/  MUFU.RCP R107, R114 ;  /* 0x00000072006b7308 */ /* 0x000e220000001000 */
[----:B-----5:R-:W-:-:S07]  /*7920*/  FMUL.FTZ R60, R60, R119 ;  /* 0x000000773c3c7220 */ /* 0x020fce0000410000 */
[----:B------:R-:W5:Y:S01]  /*7930*/  MUFU.RCP R115, R115 ;  /* 0x0000007300737308 */ /* 0x000f620000001000 */
[----:B------:R-:W-:-:S07]  /*7940*/  FMUL.FTZ R67, R67, R36 ;  /* 0x0000002443437220 */ /* 0x000fce0000410000 */
[----:B------:R-:W1:Y:S01]  /*7950*/  MUFU.RCP R37, R116 ;  /* 0x0000007400257308 */ /* 0x000e620000001000 */
[----:B0-----:R-:W-:-:S07]  /*7960*/  FMUL.FTZ R63, R63, R120 ;  /* 0x000000783f3f7220 */ /* 0x001fce0000410000 */
[----:B------:R-:W0:Y:S01]  /*7970*/  MUFU.RCP R34, R117 ;  /* 0x0000007500227308 */ /* 0x000e220000001000 */
[----:B------:R-:W-:Y:S02]  /*7980*/  FMUL.FTZ R66, R66, R35 ;  /* 0x0000002342427220 */ /* 0x000fe40000410000 */
[----:B---3--:R-:W-:Y:S02]  /*7990*/  FMUL.FTZ R62, R62, R121 ;  /* 0x000000793e3e7220 */ /* 0x008fe40000410000 */
[----:B----4-:R-:W-:Y:S01]  /*79a0*/  FMUL.FTZ R35, R64, R109 ;  /* 0x0000006d40237220 */ /* 0x010fe20000410000 */
[----:B------:R-:W-:Y:S01]  /*79b0*/  STS [R71.X4], R68 ;  /* 0x0000004447007388 */ /* 0x000fe20000004800 */
[----:B------:R-:W-:Y:S02]  /*79c0*/  FMUL.FTZ R60, R60, R33 ;  /* 0x000000213c3c7220 */ /* 0x000fe40000410000 */
[----:B------:R-:W-:Y:S01]  /*79d0*/  FMUL.FTZ R56, R56, R123 ;  /* 0x0000007b38387220 */ /* 0x000fe20000410000 */
[----:B------:R-:W-:Y:S01]  /*79e0*/  STS [R6.X4+0x4], R67 ;  /* 0x0000044306007388 */ /* 0x000fe20000004800 */
[----:B------:R-:W-:-:S02]  /*79f0*/  FMUL.FTZ R63, R63, R32 ;  /* 0x000000203f3f7220 */ /* 0x000fc40000410000 */
[----:B------:R-:W-:Y:S01]  /*7a00*/  FMUL.FTZ R59, R59, R122 ;  /* 0x0000007a3b3b7220 */ /* 0x000fe20000410000 */
[----:B------:R-:W-:Y:S01]  /*7a10*/  STS [R7.X4+0x8], R66 ;  /* 0x0000084207007388 */ /* 0x000fe20000004800 */
[----:B------:R-:W-:Y:S02]  /*7a20*/  FMUL.FTZ R62, R62, R31 ;  /* 0x0000001f3e3e7220 */ /* 0x000fe40000410000 */
[----:B-1----:R-:W-:Y:S01]  /*7a30*/  FMUL.FTZ R58, R58, R105 ;  /* 0x000000693a3a7220 */ /* 0x002fe20000410000 */
[----:B------:R-:W-:Y:S01]  /*7a40*/  STS [R8.X4+0xc], R65 ;  /* 0x00000c4108007388 */ /* 0x000fe20000004800 */
[----:B------:R-:W-:Y:S02]  /*7a50*/  FMUL.FTZ R35, R35, R30 ;  /* 0x0000001e23237220 */ /* 0x000fe40000410000 */
[----:B--2---:R-:W-:Y:S01]  /*7a60*/  FMUL.FTZ R61, R61, R106 ;  /* 0x0000006a3d3d7220 */ /* 0x004fe20000410000 */
[----:B------:R1:W-:Y:S01]  /*7a70*/  STS [R9.X4+0x10], R60 ;  /* 0x0000103c09007388 */ /* 0x0003e20000004800 */
[----:B------:R-:W-:-:S02]  /*7a80*/  FMUL.FTZ R29, R56, R29 ;  /* 0x0000001d381d7220 */ /* 0x000fc40000410000 */
[----:B------:R-:W-:Y:S01]  /*7a90*/  FMUL.FTZ R52, R52, R107 ;  /* 0x0000006b34347220 */ /* 0x000fe20000410000 */
[----:B------:R-:W-:Y:S01]  /*7aa0*/  STS [R14.X4+0x14], R63 ;  /* 0x0000143f0e007388 */ /* 0x000fe20000004800 */
[----:B------:R-:W-:Y:S02]  /*7ab0*/  FMUL.FTZ R59, R59, R28 ;  /* 0x0000001c3b3b7220 */ /* 0x000fe40000410000 */
[----:B-----5:R-:W-:Y:S01]  /*7ac0*/  FMUL.FTZ R31, R50, R115 ;  /* 0x00000073321f7220 */ /* 0x020fe20000410000 */
[----:B------:R-:W-:Y:S01]  /*7ad0*/  STS [R15.X4+0x18], R62 ;  /* 0x0000183e0f007388 */ /* 0x000fe20000004800 */
[----:B------:R-:W-:Y:S02]  /*7ae0*/  FMUL.FTZ R27, R58, R27 ;  /* 0x0000001b3a1b7220 */ /* 0x000fe40000410000 */
[----:B------:R-:W-:Y:S01]  /*7af0*/  FMUL.FTZ R33, R54, R37 ;  /* 0x0000002536217220 */ /* 0x000fe20000410000 */
[----:B------:R-:W-:Y:S01]  /*7b00*/  STS [R16.X4+0x1c], R35 ;  /* 0x00001c2310007388 */ /* 0x000fe20000004800 */
[----:B------:R-:W-:-:S02]  /*7b10*/  FMUL.FTZ R61, R61, R26 ;  /* 0x0000001a3d3d7220 */ /* 0x000fc40000410000 */
[----:B0-----:R-:W-:Y:S01]  /*7b20*/  FMUL.FTZ R57, R57, R34 ;  /* 0x0000002239397220 */ /* 0x001fe20000410000 */
[----:B------:R-:W-:Y:S01]  /*7b30*/  STS [R18.X4+0x20], R29 ;  /* 0x0000201d12007388 */ /* 0x000fe20000004800 */
[----:B------:R-:W-:Y:S02]  /*7b40*/  FMUL.FTZ R25, R52, R25 ;  /* 0x0000001934197220 */ /* 0x000fe40000410000 */
[----:B------:R-:W-:Y:S01]  /*7b50*/  FMUL.FTZ R31, R31, R24 ;  /* 0x000000181f1f7220 */ /* 0x000fe20000410000 */
[----:B------:R0:W-:Y:S01]  /*7b60*/  STS [R20.X4+0x24], R59 ;  /* 0x0000243b14007388 */ /* 0x0001e20000004800 */
[----:B------:R-:W-:Y:S02]  /*7b70*/  FMUL.FTZ R33, R33, R22 ;  /* 0x0000001621217220 */ /* 0x000fe40000410000 */
[----:B------:R-:W-:Y:S01]  /*7b80*/  FMUL.FTZ R57, R57, R0 ;  /* 0x0000000039397220 */ /* 0x000fe20000410000 */
        /* <DEDUP_REMOVED lines=26> */
[----:B-1----:R-:W-:-:S02]  /*7d30*/  IMAD R9, R95, c[0x0][0x210], RZ ;  /* 0x000084005f097a24 */ /* 0x002fc400078e02ff */
[C---:B------:R-:W-:Y:S01]  /*7d40*/  IMAD.WIDE.U32 R6, R96.reuse, c[0x0][0x210], RZ ;  /* 0x0000840060067a25 */ /* 0x040fe200078e00ff */
[----:B------:R-:W-:Y:S03]  /*7d50*/  BSSY B0, `(.L_x_781) ;  /* 0x000000e000007945 */ /* 0x000fe60003800000 */
[----:B------:R-:W-:-:S05]  /*7d60*/  IMAD R9, R96, c[0x0][0x214], R9 ;  /* 0x0000850060097a24 */ /* 0x000fca00078e0209 */
[----:B0-----:R-:W-:Y:S02]  /*7d70*/  IADD3 R59, R7, R9, RZ ;  /* 0x00000009073b7210 */ /* 0x001fe40007ffe0ff */
[----:B--2---:R-:W-:-:S13]  /*7d80*/  ISETP.GE.AND P0, PT, R91, R0, PT ;  /* 0x000000005b00720c */ /* 0x004fda0003f06270 */
        /* <DEDUP_REMOVED lines=10> */
.L_x_782:
[----:B------:R-:W-:Y:S05]  /*7e30*/  BSYNC B0 ;  /* 0x0000000000007941 */ /* 0x000fea0003800000 */
.L_x_781:
[----:B------:R-:W-:Y:S01]  /*7e40*/  MOV R4, R6 ;  /* 0x0000000600047202 */ /* 0x000fe20000000f00 */
[----:B------:R-:W-:Y:S01]  /*7e50*/  IMAD R7, R99, c[0x0][0x218], RZ ;  /* 0x0000860063077a24 */ /* 0x000fe200078e02ff */
[----:B------:R-:W-:Y:S02]  /*7e60*/  MOV R5, R59 ;  /* 0x0000003b00057202 */ /* 0x000fe40000000f00 */
[-C--:B------:R-:W-:Y:S01]  /*7e70*/  ISETP.GE.AND P3, PT, R11, R0.reuse, PT ;  /* 0x000000000b00720c */ /* 0x080fe20003f66270 */
[C---:B0-----:R-:W-:Y:S01]  /*7e80*/  IMAD R9, R100.reuse, c[0x0][0x21c], R7 ;  /* 0x0000870064097a24 */ /* 0x041fe200078e0207 */
[-C--:B------:R-:W-:Y:S01]  /*7e90*/  ISETP.GE.AND P4, PT, R13, R0.reuse, PT ;  /* 0x000000000d00720c */ /* 0x080fe20003f86270 */
[----:B------:R-:W-:Y:S01]  /*7ea0*/  IMAD.WIDE.U32 R4, R100, c[0x0][0x218], R4 ;  /* 0x0000860064047a25 */ /* 0x000fe200078e0004 */
[-C--:B------:R-:W-:Y:S02]  /*7eb0*/  ISETP.GE.AND P5, PT, R17, R0.reuse, PT ;  /* 0x000000001100720c */ /* 0x080fe40003fa6270 */
[----:B------:R-:W-:-:S02]  /*7ec0*/  ISETP.GE.AND P6, PT, R19, R0, PT ;  /* 0x000000001300720c */ /* 0x000fc40003fc6270 */
[----:B------:R-:W-:Y:S02]  /*7ed0*/  IADD3 R7, P0, R2, R4, RZ ;  /* 0x0000000402077210 */ /* 0x000fe40007f1e0ff */
[----:B------:R-:W-:Y:S02]  /*7ee0*/  IADD3 R2, P1, R12, c[0x0][0x270], RZ ;  /* 0x00009c000c027a10 */ /* 0x000fe40007f3e0ff */
[----:B------:R-:W-:Y:S02]  /*7ef0*/  IADD3.X R3, R3, R9, R5, P0, !PT ;  /* 0x0000000903037210 */ /* 0x000fe400007fe405 */
[----:B------:R-:W-:Y:S02]  /*7f00*/  IADD3.X R10, R10, c[0x0][0x274], RZ, P1, !PT ;  /* 0x00009d000a0a7a10 */ /* 0x000fe40000ffe4ff */
[----:B------:R-:W-:Y:S02]  /*7f10*/  LEA R2, P0, R7, R2, 0x2 ;  /* 0x0000000207027211 */ /* 0x000fe400078010ff */
[----:B------:R-:W-:-:S02]  /*7f20*/  ISETP.GE.AND P1, PT, R23, R0, PT ;  /* 0x000000001700720c */ /* 0x000fc40003f26270 */
[----:B------:R-:W-:Y:S02]  /*7f30*/  LEA.HI.X R3, R7, R10, R3, 0x2, P0 ;  /* 0x0000000a07037211 */ /* 0x000fe400000f1403 */
        /* <DEDUP_REMOVED lines=33> */
.L_x_783:
[----:B------:R-:W-:Y:S05]  /*8150*/  EXIT ;  /* 0x000000000000794d */ /* 0x000fea0003800000 */
.L_x_785:
        /* <DEDUP_REMOVED lines=10> */
.L_x_5337:


//--------------------- .text._Z25selective_scan_fwd_kernelI32Selective_Scan_fwd_kernel_traitsILi64ELi16ELi1ELb0ELb0ELb1ELb0EfN3c107complexIfEEEEv13SSMParamsBase --------------------------
	.section	.text._Z25selective_scan_fwd_kernelI32Selective_Scan_fwd_kernel_traitsILi64ELi16ELi1ELb0ELb0ELb1ELb0EfN3c107complexIfEEEEv13SSMParamsBase,"ax",@progbits
	.sectioninfo	@"SHI_REGISTERS=168"
	.align	128
        .global         _Z25selective_scan_fwd_kernelI32Selective_Scan_fwd_kernel_traitsILi64ELi16ELi1ELb0ELb0ELb1ELb0EfN3c107complexIfEEEEv13SSMParamsBase
        .type           _Z25selective_scan_fwd_kernelI32Selective_Scan_fwd_kernel_traitsILi64ELi16ELi1ELb0ELb0ELb1ELb0EfN3c107complexIfEEEEv13SSMParamsBase,@function
        .size           _Z25selective_scan_fwd_kernelI32Selective_Scan_fwd_kernel_traitsILi64ELi16ELi1ELb0ELb0ELb1ELb0EfN3c107complexIfEEEEv13SSMParamsBase,(.L_x_5338 - _Z25selective_scan_fwd_kernelI32Selective_Scan_fwd_kernel_traitsILi64ELi16ELi1ELb0ELb0ELb1ELb0EfN3c107complexIfEEEEv13SSMParamsBase)
        .other          _Z25selective_scan_fwd_kernelI32Selective_Scan_fwd_kernel_traitsILi64ELi16ELi1ELb0ELb0ELb1ELb0EfN3c107complexIfEEEEv13SSMParamsBase,@"STO_CUDA_ENTRY STV_DEFAULT"
_Z25selective_scan_fwd_kernelI32Selective_Scan_fwd_kernel_traitsILi64ELi16ELi1ELb0ELb0ELb1ELb0EfN3c107complexIfEEEEv13SSMParamsBase:
.text._Z25selective_scan_fwd_kernelI32Selective_Scan_fwd_kernel_traitsILi64ELi16ELi1ELb0ELb0ELb1ELb0EfN3c107complexIfEEEEv13SSMParamsBase:
[----:B------:R-:W-:Y:S02]  /*0000*/  MOV R1, c[0x0][0x28] ;  /* 0x00000a0000017a02 */ /* 0x000fe40000000f00 */
[----:B------:R-:W0:Y:S01]  /*0010*/  S2UR UR4, SR_CTAID.Y ;  /* 0x00000000000479c3 */ /* 0x000e220000002600 */
[----:B------:R-:W-:Y:S01]  /*0020*/  ISETP.NE.U32.AND P0, PT, RZ, c[0x0][0x238], PT ;  /* 0x00008e00ff007a0c */ /* 0x000fe20003f05070 */
[----:B------:R-:W-:Y:S01]  /*0030*/  ULDC.64 UR22, c[0x0][0x118] ;  /* 0x0000460000167ab9 */ /* 0x000fe20000000a00 */
[----:B------:R-:W-:Y:S01]  /*0040*/  IABS R7, c[0x0][0x178] ;  /* 0x00005e0000077a13 */ /* 0x000fe20000000000 */
[----:B------:R-:W-:Y:S01]  /*0050*/  ULDC.64 UR28, c[0x0][0x1c8] ;  /* 0x00007200001c7ab9 */ /* 0x000fe20000000a00 */
[----:B------:R-:W-:Y:S02]  /*0060*/  ISETP.NE.AND.EX P0, PT, RZ, c[0x0][0x23c], PT, P0 ;  /* 0x00008f00ff007a0c */ /* 0x000fe40003f05300 */
[----:B------:R-:W-:Y:S01]  /*0070*/  ISETP.NE.U32.AND P1, PT, RZ, c[0x0][0x250], PT ;  /* 0x00009400ff007a0c */ /* 0x000fe20003f25070 */
[----:B------:R-:W1:Y:S01]  /*0080*/  S2UR UR9, SR_CTAID.X ;  /* 0x00000000000979c3 */ /* 0x000e620000002500 */
[----:B------:R-:W-:Y:S02]  /*0090*/  ULDC UR25, c[0x0][0x1d0] ;  /* 0x0000740000197ab9 */ /* 0x000fe40000000800 */
[----:B------:R-:W-:Y:S01]  /*00a0*/  ISETP.NE.AND.EX P1, PT, RZ, c[0x0][0x254], PT, P1 ;  /* 0x00009500ff007a0c */ /* 0x000fe20003f25310 */
[----:B------:R-:W-:-:S02]  /*00b0*/  ULDC UR18, c[0x0][0x1d0] ;  /* 0x0000740000127ab9 */ /* 0x000fc40000000800 */
[----:B------:R-:W-:Y:S02]  /*00c0*/  ULDC UR30, c[0x0][0x1d4] ;  /* 0x00007500001e7ab9 */ /* 0x000fe40000000800 */
[----:B------:R-:W-:Y:S02]  /*00d0*/  ULDC UR26, c[0x0][0x1d8] ;  /* 0x00007600001a7ab9 */ /* 0x000fe40000000800 */
[----:B------:R-:W-:Y:S02]  /*00e0*/  ULDC UR27, c[0x0][0x1e0] ;  /* 0x00007800001b7ab9 */ /* 0x000fe40000000800 */
[----:B------:R-:W-:Y:S02]  /*00f0*/  ULDC UR17, c[0x0][0x1e0] ;  /* 0x0000780000117ab9 */ /* 0x000fe40000000800 */
[----:B------:R-:W-:Y:S01]  /*0100*/  ULDC UR31, c[0x0][0x1d8] ;  /* 0x00007600001f7ab9 */ /* 0x000fe20000000800 */
[----:B0-----:R-:W-:Y:S01]  /*0110*/  MOV R75, UR4 ;  /* 0x00000004004b7c02 */ /* 0x001fe20008000f00 */
[----:B------:R-:W-:-:S02]  /*0120*/  ULDC UR32, c[0x0][0x1dc] ;  /* 0x0000770000207ab9 */ /* 0x000fc40000000800 */
[----:B------:R-:W-:Y:S01]  /*0130*/  ULDC UR33, c[0x0][0x1e4] ;  /* 0x0000790000217ab9 */ /* 0x000fe20000000800 */
[----:B------:R-:W0:Y:S01]  /*0140*/  R2UR UR14, R75 ;  /* 0x000000004b0e73c2 */ /* 0x000e2200000e0000 */
[C---:B------:R-:W-:Y:S01]  /*0150*/  @P0 LEA R2, P2, R75.reuse, c[0x0][0x238], 0x2 ;  /* 0x00008e004b020a11 */ /* 0x040fe200078410ff */
[----:B------:R-:W-:Y:S01]  /*0160*/  ULDC UR34, c[0x0][0x1e8] ;  /* 0x00007a0000227ab9 */ /* 0x000fe20000000800 */
[----:B------:R-:W-:Y:S01]  /*0170*/  @P1 LEA R4, P3, R75, c[0x0][0x250], 0x2 ;  /* 0x000094004b041a11 */ /* 0x000fe200078610ff */
[----:B------:R-:W-:Y:S02]  /*0180*/  ULDC UR35, c[0x0][0x1ec] ;  /* 0x00007b0000237ab9 */ /* 0x000fe40000000800 */
[----:B------:R-:W-:Y:S02]  /*0190*/  ULDC.64 UR12, c[0x0][0x240] ;  /* 0x00009000000c7ab9 */ /* 0x000fe40000000a00 */
[----:B------:R-:W-:Y:S02]  /*01a0*/  ULDC.64 UR10, c[0x0][0x248] ;  /* 0x00009200000a7ab9 */ /* 0x000fe40000000a00 */
[----:B0-----:R-:W-:-:S06]  /*01b0*/  USHF.R.S32.HI UR21, URZ, 0x1f, UR14 ;  /* 0x0000001f3f157899 */ /* 0x001fcc000801140e */
[----:B------:R-:W-:Y:S01]  /*01c0*/  MOV R0, UR21 ;  /* 0x0000001500007c02 */ /* 0x000fe20008000f00 */
[----:B------:R-:W0:Y:S01]  /*01d0*/  R2UR UR8, R7 ;  /* 0x00000000070873c2 */ /* 0x000e2200000e0000 */
[----:B------:R-:W-:Y:S02]  /*01e0*/  MOV R6, UR21 ;  /* 0x0000001500067c02 */ /* 0x000fe40008000f00 */
[C---:B------:R-:W-:Y:S02]  /*01f0*/  @P0 LEA.HI.X R3, R75.reuse, c[0x0][0x23c], R0, 0x2, P2 ;  /* 0x00008f004b030a11 */ /* 0x040fe400010f1400 */
[----:B------:R-:W-:-:S03]  /*0200*/  @P1 LEA.HI.X R5, R75, c[0x0][0x254], R6, 0x2, P3 ;  /* 0x000095004b051a11 */ /* 0x000fc600018f1406 */
[----:B------:R2:W5:Y:S04]  /*0210*/  @P0 LDG.E R2, [R2.64] ;  /* 0x0000001602020981 */ /* 0x000568000c1e1900 */
[----:B------:R3:W5:Y:S01]  /*0220*/  @P1 LDG.E R4, [R4.64] ;  /* 0x0000001604041981 */ /* 0x000762000c1e1900 */
[----:B0-----:R-:W0:Y:S08]  /*0230*/  I2F.RP R0, UR8 ;  /* 0x0000000800007d06 */ /* 0x001e300008209400 */
[----:B0-----:R-:W0:Y:S02]  /*0240*/  MUFU.RCP R0, R0 ;  /* 0x0000000000007308 */ /* 0x001e240000001000 */
[----:B0-----:R-:W-:-:S06]  /*0250*/  IADD3 R6, R0, 0xffffffe, RZ ;  /* 0x0ffffffe00067810 */ /* 0x001fcc0007ffe0ff */
[----:B------:R-:W0:Y:S01]  /*0260*/  F2I.FTZ.U32.TRUNC.NTZ R6, R6 ;  /* 0x0000000600067305 */ /* 0x000e22000021f000 */
[----:B---3--:R-:W-:Y:S01]  /*0270*/  IABS R5, R75 ;  /* 0x0000004b00057213 */ /* 0x008fe20000000000 */
[----:B0-----:R-:W0:Y:S08]  /*0280*/  R2UR UR5, R6 ;  /* 0x00000000060573c2 */ /* 0x001e3000000e0000 */
[----:B------:R-:W3:Y:S01]  /*0290*/  R2UR UR7, R5 ;  /* 0x00000000050773c2 */ /* 0x000ee200000e0000 */
[----:B------:R-:W-:-:S02]  /*02a0*/  UMOV UR4, URZ ;  /* 0x0000003f00047c82 */ /* 0x000fc40008000000 */
[----:B0-----:R-:W-:-:S04]  /*02b0*/  UIADD3 UR6, URZ, -UR5, URZ ;  /* 0x800000053f067290 */ /* 0x001fc8000fffe03f */
[----:B------:R-:W-:-:S04]  /*02c0*/  UIMAD UR6, UR6, UR8, URZ ;  /* 0x00000008060672a4 */ /* 0x000fc8000f8e023f */
[----:B------:R-:W-:-:S04]  /*02d0*/  UIMAD.WIDE.U32 UR4, UR5, UR6, UR4 ;  /* 0x00000006050472a5 */ /* 0x000fc8000f8e0004 */
[----:B---3--:R-:W-:-:S04]  /*02e0*/  UIMAD.WIDE.U32 UR4, UR5, UR7, URZ ;  /* 0x00000007050472a5 */ /* 0x008fc8000f8e003f */
[----:B------:R-:W-:Y:S01]  /*02f0*/  UIADD3 UR4, -UR5, URZ, URZ ;  /* 0x0000003f05047290 */ /* 0x000fe2000fffe13f */
[----:B------:R-:W0:Y:S03]  /*0300*/  R2UR UR15, R75 ;  /* 0x000000004b0f73c2 */ /* 0x000e2600000e0000 */
[----:B------:R-:W-:Y:S01]  /*0310*/  UIMAD UR4, UR8, UR4, UR7 ;  /* 0x00000004080472a4 */ /* 0x000fe2000f8e0207 */
[----:B-1----:R-:W-:-:S03]  /*0320*/  MOV R74, UR9 ;  /* 0x00000009004a7c02 */ /* 0x002fc60008000f00 */
[----:B------:R-:W-:Y:S01]  /*0330*/  UISETP.GT.U32.AND UP2, UPT, UR8, UR4, UPT ;  /* 0x000000040800728c */ /* 0x000fe2000bf44070 */
[----:B------:R-:W1:Y:S01]  /*0340*/  R2UR UR20, R74 ;  /* 0x000000004a1473c2 */ /* 0x000e6200000e0000 */
[----:B------:R-:W-:-:S07]  /*0350*/  ULDC UR7, c[0x0][0x178] ;  /* 0x00005e0000077ab9 */ /* 0x000fce0000000800 */
[----:B------:R-:W3:Y:S02]  /*0360*/  R2UR UR16, R74 ;  /* 0x000000004a1073c2 */ /* 0x000ee400000e0000 */
[----:B------:R-:W-:-:S04]  /*0370*/  @!UP2 UIADD3 UR4, UR4, -UR8, URZ ;  /* 0x800000080404a290 */ /* 0x000fc8000fffe03f */
[----:B------:R-:W-:Y:S02]  /*0380*/  UISETP.GE.U32.AND UP0, UPT, UR4, UR8, UPT ;  /* 0x000000080400728c */ /* 0x000fe4000bf06070 */
[----:B0-----:R-:W-:Y:S02]  /*0390*/  ULOP3.LUT UR4, UR15, UR7, URZ, 0x3c, !UPT ;  /* 0x000000070f047292 */ /* 0x001fe4000f8e3c3f */
[----:B------:R-:W-:Y:S02]  /*03a0*/  @!UP2 UIADD3 UR5, UR5, 0x1, URZ ;  /* 0x000000010505a890 */ /* 0x000fe4000fffe03f */
[----:B------:R-:W-:Y:S02]  /*03b0*/  ULDC UR9, c[0x0][0x178] ;  /* 0x00005e0000097ab9 */ /* 0x000fe40000000800 */
[----:B------:R-:W-:Y:S02]  /*03c0*/  UISETP.GE.AND UP2, UPT, UR4, URZ, UPT ;  /* 0x0000003f0400728c */ /* 0x000fe4000bf46270 */
[----:B------:R-:W-:-:S02]  /*03d0*/  UISETP.NE.AND UP1, UPT, URZ, UR9, UPT ;  /* 0x000000093f00728c */ /* 0x000fc4000bf25270 */
[----:B------:R-:W-:Y:S02]  /*03e0*/  @UP0 UIADD3 UR5, UR5, 0x1, URZ ;  /* 0x0000000105050890 */ /* 0x000fe4000fffe03f */
[----:B-1----:R-:W-:Y:S02]  /*03f0*/  USHF.R.S32.HI UR24, URZ, 0x1f, UR20 ;  /* 0x0000001f3f187899 */ /* 0x002fe40008011414 */
[----:B------:R-:W-:Y:S02]  /*0400*/  ULDC UR6, c[0x0][0x1b0] ;  /* 0x00006c0000067ab9 */ /* 0x000fe40000000800 */
[----:B------:R-:W-:Y:S02]  /*0410*/  UIMAD UR6, UR24, UR6, URZ ;  /* 0x00000006180672a4 */ /* 0x000fe4000f8e023f */
[----:B------:R-:W-:Y:S02]  /*0420*/  ULDC UR7, c[0x0][0x1b4] ;  /* 0x00006d0000077ab9 */ /* 0x000fe40000000800 */
[----:B------:R-:W-:-:S02]  /*0430*/  ULDC UR4, c[0x0][0x1b0] ;  /* 0x00006c0000047ab9 */ /* 0x000fc40000000800 */
[----:B------:R-:W-:Y:S01]  /*0440*/  UMOV UR8, UR5 ;  /* 0x0000000500087c82 */ /* 0x000fe20008000000 */
[----:B------:R-:W-:Y:S01]  /*0450*/  MOV R0, c[0x0][0x174] ;  /* 0x00005d0000007a02 */ /* 0x000fe20000000f00 */
[----:B------:R-:W-:Y:S02]  /*0460*/  @!UP2 UIADD3 UR8, -UR8, URZ, URZ ;  /* 0x0000003f0808a290 */ /* 0x000fe4000fffe13f */
[----:B---3--:R-:W-:Y:S02]  /*0470*/  UIMAD.WIDE.U32 UR4, UR16, UR4, URZ ;  /* 0x00000004100472a5 */ /* 0x008fe4000f8e003f */
[----:B------:R-:W-:Y:S02]  /*0480*/  UIMAD UR6, UR20, UR7, UR6 ;  /* 0x00000007140672a4 */ /* 0x000fe4000f8e0206 */
[----:B------:R-:W-:Y:S01]  /*0490*/  @!UP1 ULOP3.LUT UR8, URZ, UR9, URZ, 0x33, !UPT ;  /* 0x000000093f089292 */ /* 0x000fe2000f8e333f */
[----:B------:R-:W-:Y:S01]  /*04a0*/  ISETP.GE.AND P2, PT, R0, 0x1, PT ;  /* 0x000000010000780c */ /* 0x000fe20003f46270 */
[----:B------:R-:W-:-:S02]  /*04b0*/  UIADD3 UR5, UR5, UR6, URZ ;  /* 0x0000000605057290 */ /* 0x000fc4000fffe03f */
[----:B------:R-:W-:-:S04]  /*04c0*/  USHF.R.S32.HI UR6, URZ, 0x1f, UR8 ;  /* 0x0000001f3f067899 */ /* 0x000fc80008011408 */
[----:B------:R-:W-:Y:S02]  /*04d0*/  UIMAD UR9, UR6, UR28, URZ ;  /* 0x0000001c060972a4 */ /* 0x000fe4000f8e023f */
[----:B------:R-:W-:Y:S02]  /*04e0*/  UIMAD UR25, UR24, UR25, URZ ;  /* 0x00000019181972a4 */ /* 0x000fe4000f8e023f */
[----:B------:R-:W-:Y:S02]  /*04f0*/  UIMAD.WIDE.U32 UR6, UR8, UR28, UR4 ;  /* 0x0000001c080672a5 */ /* 0x000fe4000f8e0004 */
[----:B------:R-:W-:Y:S02]  /*0500*/  UIMAD UR29, UR8, UR29, UR9 ;  /* 0x0000001d081d72a4 */ /* 0x000fe4000f8e0209 */
[----:B------:R-:W-:Y:S02]  /*0510*/  ULDC UR28, c[0x0][0x1e8] ;  /* 0x00007a00001c7ab9 */ /* 0x000fe40000000800 */
[----:B------:R-:W-:-:S02]  /*0520*/  UIMAD.WIDE.U32 UR18, UR16, UR18, URZ ;  /* 0x00000012101272a5 */ /* 0x000fc4000f8e003f */
[----:B------:R-:W-:Y:S02]  /*0530*/  UMOV UR4, URZ ;  /* 0x0000003f00047c82 */ /* 0x000fe40008000000 */
[----:B------:R-:W-:Y:S02]  /*0540*/  UMOV UR5, URZ ;  /* 0x0000003f00057c82 */ /* 0x000fe40008000000 */
[----:B------:R-:W-:Y:S02]  /*0550*/  ULDC.64 UR8, c[0x0][0x230] ;  /* 0x00008c0000087ab9 */ /* 0x000fe40000000a00 */
[----:B------:R-:W-:Y:S02]  /*0560*/  UIMAD.WIDE.U32 UR16, UR16, UR17, URZ ;  /* 0x00000011101072a5 */ /* 0x000fe4000f8e003f */
[----:B------:R-:W-:Y:S02]  /*0570*/  UIMAD UR26, UR21, UR26, URZ ;  /* 0x0000001a151a72a4 */ /* 0x000fe4000f8e023f */
[----:B------:R-:W-:-:S02]  /*0580*/  UIMAD UR27, UR24, UR27, URZ ;  /* 0x0000001b181b72a4 */ /* 0x000fc4000f8e023f */
[----:B------:R-:W-:Y:S02]  /*0590*/  UIMAD UR28, UR21, UR28, URZ ;  /* 0x0000001c151c72a4 */ /* 0x000fe4000f8e023f */
[----:B------:R-:W-:Y:S01]  /*05a0*/  UIMAD UR25, UR20, UR30, UR25 ;  /* 0x0000001e141972a4 */ /* 0x000fe2000f8e0219 */
[----:B------:R-:W-:Y:S11]  /*05b0*/  @!P2 EXIT ;  /* 0x000000000000a94d */ /* 0x000ff60003800000 */
[----:B--2---:R-:W0:Y:S01]  /*05c0*/  S2R R73, SR_TID.X ;  /* 0x0000000000497919 */ /* 0x004e220000002100 */
[----:B-----5:R1:W2:Y:S01]  /*05d0*/  @P1 R2UR UR4, R4 ;  /* 0x00000000040413c2 */ /* 0x0202a200000e0000 */
[----:B------:R-:W-:Y:S02]  /*05e0*/  UIMAD UR27, UR20, UR33, UR27 ;  /* 0x00000021141b72a4 */ /* 0x000fe4000f8e021b */
[----:B------:R-:W3:Y:S01]  /*05f0*/  S2R R72, SR_LANEID ;  /* 0x0000000000487919 */ /* 0x000ee20000000000 */
[----:B------:R-:W-:Y:S02]  /*0600*/  UIADD3 UR19, UR19, UR25, URZ ;  /* 0x0000001913137290 */ /* 0x000fe4000fffe03f */
[----:B------:R-:W-:-:S02]  /*0610*/  UIADD3 UR17, UR17, UR27, URZ ;  /* 0x0000001b11117290 */ /* 0x000fc4000fffe03f */
[----:B------:R1:W4:Y:S01]  /*0620*/  @P0 R2UR UR5, R2 ;  /* 0x00000000020503c2 */ /* 0x00032200000e0000 */
[----:B------:R-:W-:Y:S02]  /*0630*/  UIMAD UR26, UR14, UR32, UR26 ;  /* 0x000000200e1a72a4 */ /* 0x000fe4000f8e021a */
[----:B------:R-:W-:Y:S02]  /*0640*/  UIMAD.WIDE.U32 UR18, UR15, UR31, UR18 ;  /* 0x0000001f0f1272a5 */ /* 0x000fe4000f8e0012 */
[----:B------:R-:W-:Y:S02]  /*0650*/  UIMAD UR28, UR14, UR35, UR28 ;  /* 0x000000230e1c72a4 */ /* 0x000fe4000f8e021c */
[----:B------:R-:W-:Y:S02]  /*0660*/  UIMAD.WIDE.U32 UR14, UR15, UR34, UR16 ;  /* 0x000000220f0e72a5 */ /* 0x000fe4000f8e0010 */
[----:B------:R-:W-:Y:S02]  /*0670*/  UIADD3 UR17, UR19, UR26, URZ ;  /* 0x0000001a13117290 */ /* 0x000fe4000fffe03f */
[----:B------:R-:W-:-:S02]  /*0680*/  ULEA UR16, UP0, UR18, UR12, 0x2 ;  /* 0x0000000c12107291 */ /* 0x000fc4000f80103f */
        /* <DEDUP_REMOVED lines=14> */
.L_x_828:
        /* <DEDUP_REMOVED lines=21> */
[----:B------:R-:W-:Y:S01]  /*08c0*/  ISETP.GE.AND P0, PT, R20, UR17, PT ;  /* 0x0000001114007c0c */ /* 0x000fe2000bf06270 */
[----:B------:R-:W-:Y:S01]  /*08d0*/  CS2R R14, SRZ ;  /* 0x00000000000e7805 */ /* 0x000fe2000001ff00 */
[----:B------:R-:W-:-:S02]  /*08e0*/  LOP3.LUT R26, R70, 0xe0, RZ, 0xfc, !PT ;  /* 0x000000e0461a7812 */ /* 0x000fc400078efcff */
        /* <DEDUP_REMOVED lines=76> */
[----:B------:R-:W-:Y:S02]  /*0db0*/  MOV R2, UR9 ;  /* 0x0000000900027c02 */ /* 0x000fe40008000f00 */
[----:B------:R-:W-:Y:S02]  /*0dc0*/  MOV R3, UR11 ;  /* 0x0000000b00037c02 */ /* 0x000fe40008000f00 */
[----:B------:R-:W-:-:S03]  /*0dd0*/  ISETP.GE.AND P0, PT, R70, UR17, PT ;  /* 0x0000001146007c0c */ /* 0x000fc6000bf06270 */
[----:B------:R-:W-:Y:S01]  /*0de0*/  IMAD.WIDE R2, R70, 0x4, R2 ;  /* 0x0000000446027825 */ /* 0x000fe200078e0202 */
[----:B------:R-:W-:Y:S02]  /*0df0*/  ISETP.GE.AND P4, PT, R20, UR17, PT ;  /* 0x0000001114007c0c */ /* 0x000fe4000bf86270 */
[----:B------:R-:W-:Y:S02]  /*0e00*/  ISETP.GE.AND P5, PT, R22, UR17, PT ;  /* 0x0000001116007c0c */ /* 0x000fe4000bfa6270 */
[----:B------:R-:W-:Y:S01]  /*0e10*/  ISETP.GE.AND P2, PT, R24, UR17, PT ;  /* 0x0000001118007c0c */ /* 0x000fe2000bf46270 */
[----:B--2---:R-:W-:Y:S04]  /*0e20*/  STS [R51.X4], R4 ;  /* 0x0000000433007388 */ /* 0x004fe80000004800 */
[----:B---3--:R0:W-:Y:S04]  /*0e30*/  STS [R50.X4+0x80], R0 ;  /* 0x0000800032007388 */ /* 0x0081e80000004800 */
[----:B----4-:R-:W-:Y:S04]  /*0e40*/  STS [R49.X4+0x100], R6 ;  /* 0x0001000631007388 */ /* 0x010fe80000004800 */
[----:B-----5:R1:W-:Y:S04]  /*0e50*/  STS [R48.X4+0x180], R5 ;  /* 0x0001800530007388 */ /* 0x0203e80000004800 */
[----:B------:R-:W-:Y:S04]  /*0e60*/  STS [R47.X4+0x200], R8 ;  /* 0x000200082f007388 */ /* 0x000fe80000004800 */
[----:B------:R2:W-:Y:S04]  /*0e70*/  STS [R46.X4+0x280], R7 ;  /* 0x000280072e007388 */ /* 0x0005e80000004800 */
[----:B------:R3:W-:Y:S04]  /*0e80*/  STS [R45.X4+0x300], R9 ;  /* 0x000300092d007388 */ /* 0x0007e80000004800 */
[----:B------:R-:W-:Y:S04]  /*0e90*/  STS [R163.X4+0x380], R10 ;  /* 0x0003800aa3007388 */ /* 0x000fe80000004800 */
[----:B------:R4:W-:Y:S04]  /*0ea0*/  STS [R162.X4+0x400], R11 ;  /* 0x0004000ba2007388 */ /* 0x0009e80000004800 */
[----:B------:R-:W-:Y:S04]  /*0eb0*/  STS [R161.X4+0x480], R12 ;  /* 0x0004800ca1007388 */ /* 0x000fe80000004800 */
        /* <DEDUP_REMOVED lines=23> */
[----:B0-----:R-:W-:-:S03]  /*1030*/  HFMA2.MMA R0, -RZ, RZ, 0, 0 ;  /* 0x00000000ff007435 */ /* 0x001fc600000001ff */
[----:B------:R-:W-:Y:S01]  /*1040*/  BAR.SYNC.DEFER_BLOCKING 0x0 ;  /* 0x0000000000007b1d */ /* 0x000fe20000010000 */
[----:B-1----:R-:W-:Y:S01]  /*1050*/  CS2R R4, SRZ ;  /* 0x0000000000047805 */ /* 0x002fe2000001ff00 */
[----:B--2---:R-:W-:Y:S01]  /*1060*/  CS2R R6, SRZ ;  /* 0x0000000000067805 */ /* 0x004fe2000001ff00 */
[----:B---3--:R-:W-:Y:S01]  /*1070*/  CS2R R8, SRZ ;  /* 0x0000000000087805 */ /* 0x008fe2000001ff00 */
[----:B----4-:R-:W-:Y:S01]  /*1080*/  CS2R R10, SRZ ;  /* 0x00000000000a7805 */ /* 0x010fe2000001ff00 */
[----:B-----5:R-:W-:Y:S02]  /*1090*/  CS2R R12, SRZ ;  /* 0x00000000000c7805 */ /* 0x020fe4000001ff00 */
        /* <DEDUP_REMOVED lines=111> */
.L_x_787:
[----:B------:R-:W-:Y:S05]  /*1790*/  BSYNC B0 ;  /* 0x0000000000007941 */ /* 0x000fea0003800000 */
.L_x_786:
        /* <DEDUP_REMOVED lines=37> */
.L_x_789:
[----:B------:R-:W-:Y:S05]  /*19f0*/  BSYNC B0 ;  /* 0x0000000000007941 */ /* 0x000fea0003800000 */
.L_x_788:
        /* <DEDUP_REMOVED lines=35> */
.L_x_791:
[----:B------:R-:W-:Y:S05]  /*1c30*/  BSYNC B0 ;  /* 0x0000000000007941 */ /* 0x000fea0003800000 */
.L_x_790:
        /* <DEDUP_REMOVED lines=37> */
.L_x_793:
[----:B------:R-:W-:Y:S05]  /*1e90*/  BSYNC B0 ;  /* 0x0000000000007941 */ /* 0x000fea0003800000 */
.L_x_792:
        /* <DEDUP_REMOVED lines=35> */
.L_x_795:
[----:B------:R-:W-:Y:S05]  /*20d0*/  BSYNC B0 ;  /* 0x0000000000007941 */ /* 0x000fea0003800000 */
.L_x_794:
        /* <DEDUP_REMOVED lines=37> */
.L_x_797:
[----:B------:R-:W-:Y:S05]  /*2330*/  BSYNC B0 ;  /* 0x0000000000007941 */ /* 0x000fea0003800000 */
.L_x_796:
        /* <DEDUP_REMOVED lines=35> */
.L_x_799:
[----:B------:R-:W-:Y:S05]  /*2570*/  BSYNC B0 ;  /* 0x0000000000007941 */ /* 0x000fea0003800000 */
.L_x_798:
        /* <DEDUP_REMOVED lines=37> */
.L_x_801:
[----:B------:R-:W-:Y:S05]  /*27d0*/  BSYNC B0 ;  /* 0x0000000000007941 */ /* 0x000fea0003800000 */
.L_x_800:
        /* <DEDUP_REMOVED lines=35> */
.L_x_803:
[----:B------:R-:W-:Y:S05]  /*2a10*/  BSYNC B0 ;  /* 0x0000000000007941 */ /* 0x000fea0003800000 */
.L_x_802:
        /* <DEDUP_REMOVED lines=42> */
.L_x_805:
[----:B------:R-:W-:Y:S05]  /*2cc0*/  BSYNC B0 ;  /* 0x0000000000007941 */ /* 0x000fea0003800000 */
.L_x_804:
        /* <DEDUP_REMOVED lines=33> */
.L_x_807:
[----:B------:R-:W-:Y:S05]  /*2ee0*/  BSYNC B0 ;  /* 0x0000000000007941 */ /* 0x000fea0003800000 */
.L_x_806:
        /* <DEDUP_REMOVED lines=33> */
.L_x_809:
[----:B------:R-:W-:Y:S05]  /*3100*/  BSYNC B0 ;  /* 0x0000000000007941 */ /* 0x000fea0003800000 */
.L_x_808:
        /* <DEDUP_REMOVED lines=33> */
.L_x_811:
[----:B------:R-:W-:Y:S05]  /*3320*/  BSYNC B0 ;  /* 0x0000000000007941 */ /* 0x000fea0003800000 */
.L_x_810:
        /* <DEDUP_REMOVED lines=33> */
.L_x_813:
[----:B------:R-:W-:Y:S05]  /*3540*/  BSYNC B0 ;  /* 0x0000000000007941 */ /* 0x000fea0003800000 */
.L_x_812:
        /* <DEDUP_REMOVED lines=33> */
.L_x_815:
[----:B------:R-:W-:Y:S05]  /*3760*/  BSYNC B0 ;  /* 0x0000000000007941 */ /* 0x000fea0003800000 */
.L_x_814:
        /* <DEDUP_REMOVED lines=33> */
.L_x_817:
[----:B------:R-:W-:Y:S05]  /*3980*/  BSYNC B0 ;  /* 0x0000000000007941 */ /* 0x000fea0003800000 */
.L_x_816:
        /* <DEDUP_REMOVED lines=20> */
.L_x_824:
[----:B------:R-:W-:Y:S01]  /*3ad0*/  ULDC UR14, c[0x0][0x180] ;  /* 0x00006000000e7ab9 */ /* 0x000fe20000000800 */
[----:B------:R-:W-:Y:S01]  /*3ae0*/  IMAD.WIDE.U32 R40, R75, c[0x0][0x180], RZ ;  /* 0x000060004b287a25 */ /* 0x000fe200078e00ff */
[----:B------:R-:W-:-:S02]  /*3af0*/  UIMAD UR14, UR21, UR14, URZ ;  /* 0x0000000e150e72a4 */ /* 0x000fc4000f8e023f */
[----:B------:R-:W-:Y:S02]  /*3b00*/  USHF.R.S32.HI UR15, URZ, 0x1f, UR7 ;  /* 0x0000001f3f0f7899 */ /* 0x000fe40008011407 */
[----:B------:R-:W-:Y:S02]  /*3b10*/  ULDC.64 UR16, c[0x0][0x188] ;  /* 0x0000620000107ab9 */ /* 0x000fe40000000a00 */
[----:B------:R-:W-:Y:S01]  /*3b20*/  MOV R42, UR14 ;  /* 0x0000000e002a7c02 */ /* 0x000fe20008000f00 */
[----:B------:R-:W-:Y:S01]  /*3b30*/  UIMAD UR14, UR15, UR16, URZ ;  /* 0x000000100f0e72a4 */ /* 0x000fe2000f8e023f */
[----:B------:R-:W-:Y:S01]  /*3b40*/  IADD3 R44, R71, R70, RZ ;  /* 0x00000046472c7210 */ /* 0x000fe20007ffe0ff */
        /* <DEDUP_REMOVED lines=8> */
[----:B------:R-:W-:-:S05]  /*3bd0*/  LEA.HI.X R43, R40, c[0x0][0x224], R41, 0x3, P0 ;  /* 0x00008900282b7a11 */ /* 0x000fca00000f1c29 */
[----:B------:R0:W2:Y:S01]  /*3be0*/  LDG.E.64 R40, [R42.64] ;  /* 0x000000162a287981 */ /* 0x0000a2000c1e1b00 */
[----:B------:R-:W-:Y:S01]  /*3bf0*/  UMOV UR17, 0xfffffc00 ;  /* 0xfffffc0000117882 */ /* 0x000fe20000000000 */
[--C-:B------:R-:W-:Y:S01]  /*3c00*/  SHF.R.S32.HI R45, RZ, 0x1f, R44.reuse ;  /* 0x0000001fff2d7819 */ /* 0x100fe2000001142c */
[----:B------:R-:W-:Y:S01]  /*3c10*/  ULDC UR14, c[0x0][0x168] ;  /* 0x00005a00000e7ab9 */ /* 0x000fe20000000800 */
[----:B------:R-:W-:Y:S01]  /*3c20*/  MOV R47, UR7 ;  /* 0x00000007002f7c02 */ /* 0x000fe20008000f00 */
[----:B------:R-:W-:Y:S01]  /*3c30*/  UIMAD UR17, UR6, UR17, UR14 ;  /* 0x00000011061172a4 */ /* 0x000fe2000f8e020e */
[----:B------:R-:W-:Y:S01]  /*3c40*/  CS2R R118, SRZ ;  /* 0x0000000000767805 */ /* 0x000fe2000001ff00 */
[----:B------:R-:W-:Y:S01]  /*3c50*/  UIMAD UR14, UR15, UR18, URZ ;  /* 0x000000120f0e72a4 */ /* 0x000fe2000f8e023f */
[----:B------:R-:W-:Y:S01]  /*3c60*/  HFMA2.MMA R130, -RZ, RZ, 0, 0 ;  /* 0x00000000ff827435 */ /* 0x000fe200000001ff */
[----:B------:R-:W-:Y:S01]  /*3c70*/  USHF.L.U32 UR16, UR17, 0x1, URZ ;  /* 0x0000000111107899 */ /* 0x000fe2000800063f */
[----:B------:R-:W-:Y:S01]  /*3c80*/  IMAD.WIDE.U32 R46, R47, c[0x0][0x1c0], R44 ;  /* 0x000070002f2e7a25 */ /* 0x000fe200078e002c */
[----:B------:R-:W-:Y:S01]  /*3c90*/  UIMAD UR14, UR7, UR19, UR14 ;  /* 0x00000013070e72a4 */ /* 0x000fe2000f8e020e */
[----:B0-----:R-:W-:-:S02]  /*3ca0*/  IADD3 R42, R44, 0x40, RZ ;  /* 0x000000402c2a7810 */ /* 0x001fc40007ffe0ff */
[C---:B------:R-:W-:Y:S01]  /*3cb0*/  IADD3 R43, R44.reuse, 0x60, RZ ;  /* 0x000000602c2b7810 */ /* 0x040fe20007ffe0ff */
[----:B------:R-:W-:Y:S01]  /*3cc0*/  CS2R R128, SRZ ;  /* 0x0000000000807805 */ /* 0x000fe2000001ff00 */
[C---:B------:R-:W-:Y:S01]  /*3cd0*/  IADD3 R45, R44.reuse, 0x20, RZ ;  /* 0x000000202c2d7810 */ /* 0x040fe20007ffe0ff */
[----:B------:R-:W-:Y:S01]  /*3ce0*/  CS2R R124, SRZ ;  /* 0x00000000007c7805 */ /* 0x000fe2000001ff00 */
[----:B------:R-:W-:Y:S01]  /*3cf0*/  ISETP.GE.AND P2, PT, R44, UR16, PT ;  /* 0x000000102c007c0c */ /* 0x000fe2000bf46270 */
[----:B------:R-:W-:Y:S01]  /*3d00*/  CS2R R126, SRZ ;  /* 0x00000000007e7805 */ /* 0x000fe2000001ff00 */
[----:B------:R-:W-:Y:S01]  /*3d10*/  ISETP.GE.AND P4, PT, R42, UR16, PT ;  /* 0x000000102a007c0c */ /* 0x000fe2000bf86270 */
[----:B------:R-:W-:Y:S01]  /*3d20*/  CS2R R120, SRZ ;  /* 0x0000000000787805 */ /* 0x000fe2000001ff00 */
[----:B------:R-:W-:Y:S01]  /*3d30*/  ISETP.GE.AND P5, PT, R43, UR16, PT ;  /* 0x000000102b007c0c */ /* 0x000fe2000bfa6270 */
[----:B------:R-:W-:Y:S01]  /*3d40*/  CS2R R122, SRZ ;  /* 0x00000000007a7805 */ /* 0x000fe2000001ff00 */
[----:B------:R-:W-:Y:S01]  /*3d50*/  ISETP.GE.AND P3, PT, R45, UR16, PT ;  /* 0x000000102d007c0c */ /* 0x000fe2000bf66270 */
[----:B------:R-:W-:Y:S01]  /*3d60*/  CS2R R108, SRZ ;  /* 0x00000000006c7805 */ /* 0x000fe2000001ff00 */
[----:B------:R-:W-:Y:S01]  /*3d70*/  IADD3 R43, R47, UR14, RZ ;  /* 0x0000000e2f2b7c10 */ /* 0x000fe2000fffe0ff */
[----:B------:R-:W-:Y:S01]  /*3d80*/  CS2R R110, SRZ ;  /* 0x00000000006e7805 */ /* 0x000fe2000001ff00 */
[----:B------:R-:W-:Y:S01]  /*3d90*/  LEA R42, P1, R46, UR12, 0x2 ;  /* 0x0000000c2e2a7c11 */ /* 0x000fe2000f8210ff */
[----:B------:R-:W-:Y:S01]  /*3da0*/  CS2R R112, SRZ ;  /* 0x0000000000707805 */ /* 0x000fe2000001ff00 */
[----:B------:R-:W-:Y:S01]  /*3db0*/  IADD3 R45, R44, 0x80, RZ ;  /* 0x000000802c2d7810 */ /* 0x000fe20007ffe0ff */
[----:B------:R-:W-:Y:S01]  /*3dc0*/  CS2R R114, SRZ ;  /* 0x0000000000727805 */ /* 0x000fe2000001ff00 */
[----:B------:R-:W-:Y:S01]  /*3dd0*/  LEA.HI.X R43, R46, UR13, R43, 0x2, P1 ;  /* 0x0000000d2e2b7c11 */ /* 0x000fe200088f142b */
[----:B------:R-:W-:Y:S01]  /*3de0*/  HFMA2.MMA R116, -RZ, RZ, 0, 0 ;  /* 0x00000000ff747435 */ /* 0x000fe200000001ff */
[----:B------:R-:W-:Y:S01]  /*3df0*/  ISETP.GE.AND P6, PT, R45, UR16, PT ;  /* 0x000000102d007c0c */ /* 0x000fe2000bfc6270 */
[----:B------:R-:W-:Y:S01]  /*3e00*/  FMUL.FTZ R105, R39, R23 ;  /* 0x0000001727697220 */ /* 0x000fe20000410000 */
[C---:B------:R-:W-:Y:S01]  /*3e10*/  IADD3 R45, R44.reuse, 0xe0, RZ ;  /* 0x000000e02c2d7810 */ /* 0x040fe20007ffe0ff */
[----:B------:R0:W3:Y:S01]  /*3e20*/  @!P2 LDG.E R119, [R42.64] ;  /* 0x000000162a77a981 */ /* 0x0000e2000c1e1900 */
[----:B------:R-:W-:Y:S01]  /*3e30*/  IADD3 R48, R44, 0xa0, RZ ;  /* 0x000000a02c307810 */ /* 0x000fe20007ffe0ff */
[----:B------:R-:W-:Y:S01]  /*3e40*/  FMUL.FTZ R102, R56, R24 ;  /* 0x0000001838667220 */ /* 0x000fe20000410000 */
[----:B------:R-:W-:Y:S01]  /*3e50*/  IADD3 R47, R44, 0xc0, RZ ;  /* 0x000000c02c2f7810 */ /* 0x000fe20007ffe0ff */
[----:B------:R0:W4:Y:S01]  /*3e60*/  @!P4 LDG.E R129, [R42.64+0x100] ;  /* 0x000100162a81c981 */ /* 0x000122000c1e1900 */
[----:B------:R-:W-:Y:S01]  /*3e70*/  ISETP.GE.AND P2, PT, R45, UR16, PT ;  /* 0x000000102d007c0c */ /* 0x000fe2000bf46270 */
[----:B------:R-:W-:Y:S01]  /*3e80*/  ULDC.64 UR18, c[0x0][0x1a0] ;  /* 0x0000680000127ab9 */ /* 0x000fe20000000a00 */
[----:B------:R-:W-:Y:S01]  /*3e90*/  ISETP.GE.AND P0, PT, R48, UR16, PT ;  /* 0x0000001030007c0c */ /* 0x000fe2000bf06270 */
[----:B------:R0:W3:Y:S01]  /*3ea0*/  @!P3 LDG.E R130, [R42.64+0x80] ;  /* 0x000080162a82b981 */ /* 0x0000e2000c1e1900 */
[----:B------:R-:W-:-:S02]  /*3eb0*/  IADD3 R45, R44, 0x120, RZ ;  /* 0x000001202c2d7810 */ /* 0x000fc40007ffe0ff */
[----:B------:R-:W-:Y:S01]  /*3ec0*/  ISETP.GE.AND P1, PT, R47, UR16, PT ;  /* 0x000000102f007c0c */ /* 0x000fe2000bf26270 */
[----:B------:R0:W3:Y:S01]  /*3ed0*/  @!P6 LDG.E R118, [R42.64+0x200] ;  /* 0x000200162a76e981 */ /* 0x0000e2000c1e1900 */
[----:B------:R-:W-:Y:S02]  /*3ee0*/  IADD3 R46, R44, 0x100, RZ ;  /* 0x000001002c2e7810 */ /* 0x000fe40007ffe0ff */
[----:B------:R-:W-:Y:S01]  /*3ef0*/  ISETP.GE.AND P4, PT, R45, UR16, PT ;  /* 0x000000102d007c0c */ /* 0x000fe2000bf86270 */
[----:B------:R0:W3:Y:S01]  /*3f00*/  @!P5 LDG.E R124, [R42.64+0x180] ;  /* 0x000180162a7cd981 */ /* 0x0000e2000c1e1900 */
[----:B------:R-:W-:Y:S02]  /*3f10*/  ISETP.GE.AND P3, PT, R46, UR16, PT ;  /* 0x000000102e007c0c */ /* 0x000fe4000bf66270 */
[C---:B------:R-:W-:Y:S01]  /*3f20*/  IADD3 R45, R44.reuse, 0x160, RZ ;  /* 0x000001602c2d7810 */ /* 0x040fe20007ffe0ff */
[----:B------:R0:W3:Y:S01]  /*3f30*/  @!P0 LDG.E R126, [R42.64+0x280] ;  /* 0x000280162a7e8981 */ /* 0x0000e2000c1e1900 */
[----:B------:R-:W-:-:S02]  /*3f40*/  IADD3 R46, R44, 0x140, RZ ;  /* 0x000001402c2e7810 */ /* 0x000fc40007ffe0ff */
[----:B------:R-:W-:Y:S01]  /*3f50*/  ISETP.GE.AND P6, PT, R45, UR16, PT ;  /* 0x000000102d007c0c */ /* 0x000fe2000bfc6270 */
[----:B------:R0:W3:Y:S01]  /*3f60*/  @!P1 LDG.E R127, [R42.64+0x300] ;  /* 0x000300162a7f9981 */ /* 0x0000e2000c1e1900 */
[----:B------:R-:W-:Y:S02]  /*3f70*/  ISETP.GE.AND P5, PT, R46, UR16, PT ;  /* 0x000000102e007c0c */ /* 0x000fe4000bfa6270 */
[C---:B------:R-:W-:Y:S01]  /*3f80*/  IADD3 R45, R44.reuse, 0x180, RZ ;  /* 0x000001802c2d7810 */ /* 0x040fe20007ffe0ff */
[----:B------:R0:W3:Y:S01]  /*3f90*/  @!P4 LDG.E R120, [R42.64+0x480] ;  /* 0x000480162a78c981 */ /* 0x0000e2000c1e1900 */
[----:B------:R-:W-:Y:S02]  /*3fa0*/  IADD3 R46, R44, 0x1a0, RZ ;  /* 0x000001a02c2e7810 */ /* 0x000fe40007ffe0ff */
[----:B------:R-:W-:Y:S01]  /*3fb0*/  ISETP.GE.AND P0, PT, R45, UR16, PT ;  /* 0x000000102d007c0c */ /* 0x000fe2000bf06270 */
[----:B------:R0:W3:Y:S01]  /*3fc0*/  @!P2 LDG.E R128, [R42.64+0x380] ;  /* 0x000380162a80a981 */ /* 0x0000e2000c1e1900 */
[----:B------:R-:W-:-:S02]  /*3fd0*/  ISETP.GE.AND P1, PT, R46, UR16, PT ;  /* 0x000000102e007c0c */ /* 0x000fc4000bf26270 */
[C---:B------:R-:W-:Y:S01]  /*3fe0*/  IADD3 R46, R44.reuse, 0x200, RZ ;  /* 0x000002002c2e7810 */ /* 0x040fe20007ffe0ff */
        /* <DEDUP_REMOVED lines=11> */
[C---:B------:R-:W-:Y:S02]  /*40a0*/  IADD3 R48, R44.reuse, 0x280, RZ ;  /* 0x000002802c307810 */ /* 0x040fe40007ffe0ff */
[C---:B------:R-:W-:Y:S02]  /*40b0*/  IADD3 R45, R44.reuse, 0x220, RZ ;  /* 0x000002202c2d7810 */ /* 0x040fe40007ffe0ff */
[----:B------:R-:W-:Y:S02]  /*40c0*/  IADD3 R50, R44, 0x2c0, RZ ;  /* 0x000002c02c327810 */ /* 0x000fe40007ffe0ff */
[----:B------:R-:W-:-:S02]  /*40d0*/  ISETP.GE.AND P5, PT, R45, UR16, PT ;  /* 0x000000102d007c0c */ /* 0x000fc4000bfa6270 */
[C---:B------:R-:W-:Y:S02]  /*40e0*/  IADD3 R47, R44.reuse, 0x240, RZ ;  /* 0x000002402c2f7810 */ /* 0x040fe40007ffe0ff */
[C---:B------:R-:W-:Y:S02]  /*40f0*/  IADD3 R53, R44.reuse, 0x300, RZ ;  /* 0x000003002c357810 */ /* 0x040fe40007ffe0ff */
[----:B------:R-:W-:Y:S02]  /*4100*/  ISETP.GE.AND P6, PT, R47, UR16, PT ;  /* 0x000000102f007c0c */ /* 0x000fe4000bfc6270 */
[----:B------:R-:W-:Y:S01]  /*4110*/  IADD3 R79, R44, 0x380, RZ ;  /* 0x000003802c4f7810 */ /* 0x000fe20007ffe0ff */
[----:B--2---:R-:W-:-:S04]  /*4120*/  FMUL.FTZ R46, R41, R32 ;  /* 0x00000020292e7220 */ /* 0x004fc80000410000 */
[----:B------:R-:W-:Y:S01]  /*4130*/  FMUL.RZ R52, R46, 0.15915493667125701904 ;  /* 0x3e22f9832e347820 */ /* 0x000fe2000040c000 */
[----:B------:R-:W-:Y:S01]  /*4140*/  MOV R46, RZ ;  /* 0x000000ff002e7202 */ /* 0x000fe20000000f00 */
[----:B------:R-:W-:-:S05]  /*4150*/  FMUL.FTZ R51, R41, R31 ;  /* 0x0000001f29337220 */ /* 0x000fca0000410000 */
[----:B------:R0:W2:Y:S01]  /*4160*/  @!P1 LDG.E R46, [R42.64+0x680] ;  /* 0x000680162a2e9981 */ /* 0x0000a2000c1e1900 */
[----:B------:R-:W-:Y:S02]  /*4170*/  ISETP.GE.AND P1, PT, R48, UR16, PT ;  /* 0x0000001030007c0c */ /* 0x000fe4000bf26270 */
[----:B------:R-:W-:Y:S01]  /*4180*/  CS2R R48, SRZ ;  /* 0x0000000000307805 */ /* 0x000fe2000001ff00 */
[----:B------:R-:W-:-:S05]  /*4190*/  FMUL.RZ R54, R51, 0.15915493667125701904 ;  /* 0x3e22f98333367820 */ /* 0x000fca000040c000 */
[----:B------:R0:W2:Y:S01]  /*41a0*/  @!P3 LDG.E R49, [R42.64+0x780] ;  /* 0x000780162a31b981 */ /* 0x0000a2000c1e1900 */
[----:B------:R-:W-:Y:S02]  /*41b0*/  ISETP.GE.AND P3, PT, R50, UR16, PT ;  /* 0x0000001032007c0c */ /* 0x000fe4000bf66270 */
[----:B------:R-:W-:Y:S01]  /*41c0*/  CS2R R50, SRZ ;  /* 0x0000000000327805 */ /* 0x000fe2000001ff00 */
[----:B------:R-:W-:Y:S01]  /*41d0*/  FMUL.FTZ R47, R40, 1.4426950216293334961 ;  /* 0x3fb8aa3b282f7820 */ /* 0x000fe20000410000 */
[----:B------:R-:W-:Y:S01]  /*41e0*/  MUFU.SIN R45, R52 ;  /* 0x00000034002d7308 */ /* 0x000fe20000000400 */
[----:B------:R-:W-:Y:S01]  /*41f0*/  IADD3 R40, R44, 0x2a0, RZ ;  /* 0x000002a02c287810 */ /* 0x000fe20007ffe0ff */
[----:B------:R0:W2:Y:S04]  /*4200*/  @!P2 LDG.E R48, [R42.64+0x700] ;  /* 0x000700162a30a981 */ /* 0x0000a8000c1e1900 */
[----:B------:R0:W2:Y:S01]  /*4210*/  @!P5 LDG.E R51, [R42.64+0x880] ;  /* 0x000880162a33d981 */ /* 0x0000a2000c1e1900 */
[----:B------:R-:W-:Y:S01]  /*4220*/  ISETP.GE.AND P5, PT, R53, UR16, PT ;  /* 0x0000001035007c0c */ /* 0x000fe2000bfa6270 */
[----:B------:R1:W-:Y:S01]  /*4230*/  MUFU.COS R76, R52 ;  /* 0x00000034004c7308 */ /* 0x0003e20000000000 */
[----:B------:R-:W-:Y:S01]  /*4240*/  ISETP.GE.AND P2, PT, R40, UR16, PT ;  /* 0x0000001028007c0c */ /* 0x000fe2000bf46270 */
[----:B------:R0:W2:Y:S01]  /*4250*/  @!P4 LDG.E R50, [R42.64+0x800] ;  /* 0x000800162a32c981 */ /* 0x0000a2000c1e1900 */
[----:B------:R-:W-:Y:S01]  /*4260*/  IADD3 R40, R44, 0x2e0, RZ ;  /* 0x000002e02c287810 */ /* 0x000fe20007ffe0ff */
[----:B------:R-:W-:-:S02]  /*4270*/  FMUL.FTZ R55, R41, R29 ;  /* 0x0000001d29377220 */ /* 0x000fc40000410000 */
[----:B------:R0:W2:Y:S01]  /*4280*/  @!P3 LDG.E R108, [R42.64+0xb00] ;  /* 0x000b00162a6cb981 */ /* 0x0000a2000c1e1900 */
[----:B-1----:R-:W-:Y:S01]  /*4290*/  CS2R R52, SRZ ;  /* 0x0000000000347805 */ /* 0x002fe2000001ff00 */
[----:B------:R-:W-:Y:S01]  /*42a0*/  ISETP.GE.AND P4, PT, R40, UR16, PT ;  /* 0x0000001028007c0c */ /* 0x000fe2000bf86270 */
[----:B------:R-:W-:Y:S01]  /*42b0*/  MUFU.SIN R78, R54 ;  /* 0x00000036004e7308 */ /* 0x000fe20000000400 */
[----:B------:R-:W-:Y:S02]  /*42c0*/  IADD3 R40, R44, 0x320, RZ ;  /* 0x000003202c287810 */ /* 0x000fe40007ffe0ff */
[----:B------:R0:W2:Y:S04]  /*42d0*/  @!P5 LDG.E R110, [R42.64+0xc00] ;  /* 0x000c00162a6ed981 */ /* 0x0000a8000c1e1900 */
[----:B------:R0:W2:Y:S01]  /*42e0*/  @!P6 LDG.E R52, [R42.64+0x900] ;  /* 0x000900162a34e981 */ /* 0x0000a2000c1e1900 */
[----:B------:R-:W-:-:S03]  /*42f0*/  FMUL.RZ R85, R55, 0.15915493667125701904 ;  /* 0x3e22f98337557820 */ /* 0x000fc6000040c000 */
[----:B------:R0:W2:Y:S01]  /*4300*/  @!P0 LDG.E R53, [R42.64+0x980] ;  /* 0x000980162a358981 */ /* 0x0000a2000c1e1900 */
[----:B------:R1:W-:Y:S01]  /*4310*/  MUFU.COS R80, R54 ;  /* 0x0000003600507308 */ /* 0x0003e20000000000 */
[----:B------:R-:W-:Y:S02]  /*4320*/  ISETP.GE.AND P6, PT, R40, UR16, PT ;  /* 0x0000001028007c0c */ /* 0x000fe4000bfc6270 */
[----:B------:R-:W-:Y:S01]  /*4330*/  IADD3 R40, R44, 0x340, RZ ;  /* 0x000003402c287810 */ /* 0x000fe20007ffe0ff */
[----:B------:R0:W2:Y:S01]  /*4340*/  @!P4 LDG.E R109, [R42.64+0xb80] ;  /* 0x000b80162a6dc981 */ /* 0x0000a2000c1e1900 */
[----:B-1----:R-:W-:Y:S02]  /*4350*/  CS2R R54, SRZ ;  /* 0x0000000000367805 */ /* 0x002fe4000001ff00 */
[----:B------:R-:W-:Y:S02]  /*4360*/  ISETP.GE.AND P0, PT, R40, UR16, PT ;  /* 0x0000001028007c0c */ /* 0x000fe4000bf06270 */
[----:B------:R-:W-:-:S05]  /*4370*/  IADD3 R40, R44, 0x360, RZ ;  /* 0x000003602c287810 */ /* 0x000fca0007ffe0ff */
[----:B------:R0:W2:Y:S04]  /*4380*/  @!P6 LDG.E R111, [R42.64+0xc80] ;  /* 0x000c80162a6fe981 */ /* 0x0000a8000c1e1900 */
[----:B------:R0:W2:Y:S01]  /*4390*/  @!P1 LDG.E R54, [R42.64+0xa00] ;  /* 0x000a00162a369981 */ /* 0x0000a2000c1e1900 */
[----:B------:R-:W-:Y:S02]  /*43a0*/  ISETP.GE.AND P1, PT, R40, UR16, PT ;  /* 0x0000001028007c0c */ /* 0x000fe4000bf26270 */
[----:B------:R-:W-:Y:S01]  /*43b0*/  IADD3 R40, R44, 0x3a0, RZ ;  /* 0x000003a02c287810 */ /* 0x000fe20007ffe0ff */
[----:B------:R0:W2:Y:S01]  /*43c0*/  @!P2 LDG.E R55, [R42.64+0xa80] ;  /* 0x000a80162a37a981 */ /* 0x0000a2000c1e1900 */
[----:B------:R-:W-:Y:S02]  /*43d0*/  ISETP.GE.AND P2, PT, R79, UR16, PT ;  /* 0x000000104f007c0c */ /* 0x000fe4000bf46270 */
[----:B------:R-:W-:Y:S01]  /*43e0*/  ISETP.GE.AND P3, PT, R40, UR16, PT ;  /* 0x0000001028007c0c */ /* 0x000fe2000bf66270 */
[----:B------:R0:W2:Y:S06]  /*43f0*/  @!P0 LDG.E R112, [R42.64+0xd00] ;  /* 0x000d00162a708981 */ /* 0x0000ac000c1e1900 */
[----:B------:R0:W2:Y:S04]  /*4400*/  @!P1 LDG.E R113, [R42.64+0xd80] ;  /* 0x000d80162a719981 */ /* 0x0000a8000c1e1900 */
[----:B------:R0:W2:Y:S04]  /*4410*/  @!P2 LDG.E R114, [R42.64+0xe00] ;  /* 0x000e00162a72a981 */ /* 0x0000a8000c1e1900 */
[----:B------:R0:W2:Y:S01]  /*4420*/  @!P3 LDG.E R115, [R42.64+0xe80] ;  /* 0x000e80162a73b981 */ /* 0x0000a2000c1e1900 */
[----:B------:R-:W-:-:S04]  /*4430*/  IADD3 R79, R44, 0x3c0, RZ ;  /* 0x000003c02c4f7810 */ /* 0x000fc80007ffe0ff */
[----:B------:R-:W-:-:S13]  /*4440*/  ISETP.GE.AND P4, PT, R79, UR16, PT ;  /* 0x000000104f007c0c */ /* 0x000fda000bf86270 */
[----:B------:R0:W2:Y:S01]  /*4450*/  @!P4 LDG.E R116, [R42.64+0xf00] ;  /* 0x000f00162a74c981 */ /* 0x0000a2000c1e1900 */
[----:B------:R-:W-:-:S04]  /*4460*/  FMUL.FTZ R40, R41, R26 ;  /* 0x0000001a29287220 */ /* 0x000fc80000410000 */
[----:B------:R-:W-:Y:S02]  /*4470*/  FMUL.RZ R79, R40, 0.15915493667125701904 ;  /* 0x3e22f983284f7820 */ /* 0x000fe4000040c000 */
[----:B------:R-:W-:-:S04]  /*4480*/  FMUL.FTZ R40, R41, R25 ;  /* 0x0000001929287220 */ /* 0x000fc80000410000 */
[----:B------:R-:W-:Y:S02]  /*4490*/  FMUL.RZ R91, R40, 0.15915493667125701904 ;  /* 0x3e22f983285b7820 */ /* 0x000fe4000040c000 */
[C---:B------:R-:W-:Y:S01]  /*44a0*/  FMUL.FTZ R40, R41.reuse, R24 ;  /* 0x0000001829287220 */ /* 0x040fe20000410000 */
[----:B------:R-:W-:Y:S03]  /*44b0*/  MUFU.SIN R86, R79 ;  /* 0x0000004f00567308 */ /* 0x000fe60000000400 */
[----:B------:R-:W-:Y:S02]  /*44c0*/  FMUL.RZ R92, R40, 0.15915493667125701904 ;  /* 0x3e22f983285c7820 */ /* 0x000fe4000040c000 */
[----:B------:R-:W-:-:S03]  /*44d0*/  FMUL.FTZ R40, R41, R23 ;  /* 0x0000001729287220 */ /* 0x000fc60000410000 */
[----:B------:R1:W-:Y:S01]  /*44e0*/  MUFU.COS R88, R79 ;  /* 0x0000004f00587308 */ /* 0x0003e20000000000 */
[----:B------:R-:W-:Y:S02]  /*44f0*/  FMUL.RZ R96, R40, 0.15915493667125701904 ;  /* 0x3e22f98328607820 */ /* 0x000fe4000040c000 */
[----:B------:R-:W-:Y:S01]  /*4500*/  FMUL.FTZ R94, R47, R23 ;  /* 0x000000172f5e7220 */ /* 0x000fe20000410000 */
[----:B-1----:R-:W-:-:S04]  /*4510*/  SHF.L.U32 R79, R73, 0x4, RZ ;  /* 0x00000004494f7819 */ /* 0x002fc800000006ff */
[C---:B------:R-:W-:Y:S01]  /*4520*/  IADD3 R40, R79.reuse, 0x1, RZ ;  /* 0x000000014f287810 */ /* 0x040fe20007ffe0ff */
[----:B------:R-:W-:Y:S01]  /*4530*/  MUFU.SIN R82, R85 ;  /* 0x0000005500527308 */ /* 0x000fe20000000400 */
[----:B------:R-:W-:Y:S02]  /*4540*/  IADD3 R44, R44, 0x3e0, RZ ;  /* 0x000003e02c2c7810 */ /* 0x000fe40007ffe0ff */
[----:B------:R-:W-:Y:S02]  /*4550*/  ISETP.GE.U32.AND P0, PT, R40, UR17, PT ;  /* 0x0000001128007c0c */ /* 0x000fe4000bf06070 */
[----:B------:R-:W-:-:S03]  /*4560*/  IADD3 R40, R79, 0x3, RZ ;  /* 0x000000034f287810 */ /* 0x000fc60007ffe0ff */
[----:B------:R-:W-:Y:S01]  /*4570*/  MUFU.COS R83, R85 ;  /* 0x0000005500537308 */ /* 0x000fe20000000000 */
[----:B------:R-:W-:Y:S02]  /*4580*/  ISETP.GE.AND P3, PT, R44, UR16, PT ;  /* 0x000000102c007c0c */ /* 0x000fe4000bf66270 */
[----:B------:R-:W-:Y:S02]  /*4590*/  IADD3 R44, R79, 0x4, RZ ;  /* 0x000000044f2c7810 */ /* 0x000fe40007ffe0ff */
[----:B------:R-:W-:-:S03]  /*45a0*/  ISETP.GE.U32.AND P2, PT, R40, UR17, PT ;  /* 0x0000001128007c0c */ /* 0x000fc6000bf46070 */
[----:B------:R-:W-:Y:S01]  /*45b0*/  MUFU.SIN R85, R91 ;  /* 0x0000005b00557308 */ /* 0x000fe20000000400 */
[C---:B------:R-:W-:Y:S02]  /*45c0*/  IADD3 R90, R79.reuse, 0x2, RZ ;  /* 0x000000024f5a7810 */ /* 0x040fe40007ffe0ff */
[----:B------:R-:W-:-:S05]  /*45d0*/  IADD3 R40, R79, 0x5, RZ ;  /* 0x000000054f287810 */ /* 0x000fca0007ffe0ff */
[----:B------:R1:W-:Y:S01]  /*45e0*/  MUFU.COS R89, R91 ;  /* 0x0000005b00597308 */ /* 0x0003e20000000000 */
[----:B------:R-:W-:-:S07]  /*45f0*/  ISETP.GE.U32.AND P6, PT, R44, UR17, PT ;  /* 0x000000112c007c0c */ /* 0x000fce000bfc6070 */
[----:B------:R-:W-:Y:S01]  /*4600*/  MUFU.SIN R97, R96 ;  /* 0x0000006000617308 */ /* 0x000fe20000000400 */
[----:B-1----:R-:W-:-:S07]  /*4610*/  FMUL.FTZ R91, R47, R24 ;  /* 0x000000182f5b7220 */ /* 0x002fce0000410000 */
[----:B------:R1:W-:Y:S08]  /*4620*/  MUFU.COS R99, R96 ;  /* 0x0000006000637308 */ /* 0x0003f00000000000 */
[----:B------:R-:W0:Y:S01]  /*4630*/  MUFU.EX2 R94, R94 ;  /* 0x0000005e005e7308 */ /* 0x000e220000000800 */
[----:B------:R-:W-:Y:S01]  /*4640*/  ISETP.GE.U32.AND P1, PT, R90, UR17, PT ;  /* 0x000000115a007c0c */ /* 0x000fe2000bf26070 */
[----:B------:R-:W-:Y:S01]  /*4650*/  FMUL.FTZ R90, R47, R25 ;  /* 0x000000192f5a7220 */ /* 0x000fe20000410000 */
[----:B------:R-:W-:-:S05]  /*4660*/  IADD3 R44, R79, 0x6, RZ ;  /* 0x000000064f2c7810 */ /* 0x000fca0007ffe0ff */
[----:B------:R-:W-:Y:S01]  /*4670*/  MUFU.SIN R93, R92 ;  /* 0x0000005c005d7308 */ /* 0x000fe20000000400 */
[----:B------:R-:W-:Y:S02]  /*4680*/  ISETP.GE.U32.AND P5, PT, R40, UR17, PT ;  /* 0x0000001128007c0c */ /* 0x000fe4000bfa6070 */
[----:B------:R-:W-:-:S05]  /*4690*/  MOV R40, RZ ;  /* 0x000000ff00287202 */ /* 0x000fca0000000f00 */
[----:B------:R-:W-:Y:S01]  /*46a0*/  MUFU.COS R95, R92 ;  /* 0x0000005c005f7308 */ /* 0x000fe20000000000 */
[----:B------:R-:W-:Y:S01]  /*46b0*/  ISETP.GE.U32.AND P4, PT, R44, UR17, PT ;  /* 0x000000112c007c0c */ /* 0x000fe2000bf86070 */
[----:B------:R0:W2:Y:S06]  /*46c0*/  @!P3 LDG.E R40, [R42.64+0xf80] ;  /* 0x000f80162a28b981 */ /* 0x0000ac000c1e1900 */
[----:B------:R-:W3:Y:S01]  /*46d0*/  MUFU.EX2 R92, R91 ;  /* 0x0000005b005c7308 */ /* 0x000ee20000000800 */
[----:B-1----:R-:W-:Y:S01]  /*46e0*/  IADD3 R96, R79, 0x9, RZ ;  /* 0x000000094f607810 */ /* 0x002fe20007ffe0ff */
[----:B------:R-:W-:-:S02]  /*46f0*/  FMUL.FTZ R44, R41, R27 ;  /* 0x0000001b292c7220 */ /* 0x000fc40000410000 */
[----:B0-----:R-:W-:Y:S01]  /*4700*/  FMUL.FTZ R97, R94, R97 ;  /* 0x000000615e617220 */ /* 0x001fe20000410000 */
[----:B------:R-:W-:Y:S01]  /*4710*/  ISETP.GE.U32.AND P3, PT, R96, UR17, PT ;  /* 0x0000001160007c0c */ /* 0x000fe2000bf66070 */
[----:B------:R-:W-:Y:S02]  /*4720*/  FMUL.FTZ R99, R94, R99 ;  /* 0x000000635e637220 */ /* 0x000fe40000410000 */
[----:B------:R-:W0:Y:S01]  /*4730*/  MUFU.EX2 R90, R90 ;  /* 0x0000005a005a7308 */ /* 0x000e220000000800 */
[----:B------:R-:W-:Y:S01]  /*4740*/  FMUL.RZ R96, R44, 0.15915493667125701904 ;  /* 0x3e22f9832c607820 */ /* 0x000fe2000040c000 */
[----:B------:R-:W-:Y:S01]  /*4750*/  IADD3 R44, R79, 0x8, RZ ;  /* 0x000000084f2c7810 */ /* 0x000fe20007ffe0ff */
[----:B------:R-:W-:Y:S01]  /*4760*/  FMUL.FTZ R87, R47, R26 ;  /* 0x0000001a2f577220 */ /* 0x000fe20000410000 */
[----:B------:R-:W-:Y:S02]  /*4770*/  FSEL R107, R97, RZ, !P3 ;  /* 0x000000ff616b7208 */ /* 0x000fe40005800000 */
[----:B------:R-:W-:-:S02]  /*4780*/  FSEL R106, R99, 1, !P3 ;  /* 0x3f800000636a7808 */ /* 0x000fc40005800000 */
[----:B------:R-:W-:Y:S01]  /*4790*/  FSEL R105, R105, RZ, !P3 ;  /* 0x000000ff69697208 */ /* 0x000fe20005800000 */
[----:B---3--:R-:W-:Y:S01]  /*47a0*/  FMUL.FTZ R95, R92, R95 ;  /* 0x0000005f5c5f7220 */ /* 0x008fe20000410000 */
[----:B------:R-:W-:Y:S01]  /*47b0*/  ISETP.GE.U32.AND P3, PT, R44, UR17, PT ;  /* 0x000000112c007c0c */ /* 0x000fe2000bf66070 */
[----:B------:R-:W-:Y:S01]  /*47c0*/  FMUL.FTZ R104, R92, R93 ;  /* 0x0000005d5c687220 */ /* 0x000fe20000410000 */
[----:B------:R-:W-:Y:S01]  /*47d0*/  IADD3 R42, R79, 0x7, RZ ;  /* 0x000000074f2a7810 */ /* 0x000fe20007ffe0ff */
[----:B------:R-:W1:Y:S01]  /*47e0*/  MUFU.EX2 R87, R87 ;  /* 0x0000005700577308 */ /* 0x000e620000000800 */
[----:B------:R-:W-:Y:S02]  /*47f0*/  FSEL R103, R95, 1, !P3 ;  /* 0x3f8000005f677808 */ /* 0x000fe40005800000 */
[----:B------:R-:W-:Y:S02]  /*4800*/  FSEL R104, R104, RZ, !P3 ;  /* 0x000000ff68687208 */ /* 0x000fe40005800000 */
[----:B------:R-:W-:-:S02]  /*4810*/  FSEL R102, R102, RZ, !P3 ;  /* 0x000000ff66667208 */ /* 0x000fc40005800000 */
[----:B------:R-:W-:Y:S01]  /*4820*/  ISETP.GE.U32.AND P3, PT, R42, UR17, PT ;  /* 0x000000112a007c0c */ /* 0x000fe2000bf66070 */
[-C--:B------:R-:W-:Y:S02]  /*4830*/  FMUL.FTZ R42, R41, R28.reuse ;  /* 0x0000001c292a7220 */ /* 0x080fe40000410000 */
[C---:B------:R-:W-:Y:S02]  /*4840*/  FMUL.FTZ R43, R47.reuse, R27 ;  /* 0x0000001b2f2b7220 */ /* 0x040fe40000410000 */
[----:B------:R-:W-:Y:S02]  /*4850*/  FMUL.FTZ R84, R47, R28 ;  /* 0x0000001c2f547220 */ /* 0x000fe40000410000 */
[C---:B0-----:R-:W-:Y:S02]  /*4860*/  FMUL.FTZ R89, R90.reuse, R89 ;  /* 0x000000595a597220 */ /* 0x041fe40000410000 */
[----:B------:R-:W-:Y:S01]  /*4870*/  FMUL.FTZ R85, R90, R85 ;  /* 0x000000555a557220 */ /* 0x000fe20000410000 */
[----:B------:R-:W-:Y:S01]  /*4880*/  MUFU.SIN R91, R96 ;  /* 0x00000060005b7308 */ /* 0x000fe20000000400 */
[----:B------:R-:W-:-:S03]  /*4890*/  FMUL.RZ R90, R42, 0.15915493667125701904 ;  /* 0x3e22f9832a5a7820 */ /* 0x000fc6000040c000 */
[----:B------:R-:W-:-:S04]  /*48a0*/  FSEL R101, R85, RZ, !P3 ;  /* 0x000000ff55657208 */ /* 0x000fc80005800000 */
[----:B------:R0:W-:Y:S01]  /*48b0*/  MUFU.COS R93, R96 ;  /* 0x00000060005d7308 */ /* 0x0001e20000000000 */
[----:B------:R-:W-:-:S07]  /*48c0*/  FMUL.FTZ R85, R47, R29 ;  /* 0x0000001d2f557220 */ /* 0x000fce0000410000 */
[----:B------:R-:W3:Y:S01]  /*48d0*/  MUFU.EX2 R44, R43 ;  /* 0x0000002b002c7308 */ /* 0x000ee20000000800 */
[----:B------:R-:W-:Y:S01]  /*48e0*/  FMUL.FTZ R99, R57, R25 ;  /* 0x0000001939637220 */ /* 0x000fe20000410000 */
[----:B------:R-:W-:-:S06]  /*48f0*/  IADD3 R42, R79, 0xa, RZ ;  /* 0x0000000a4f2a7810 */ /* 0x000fcc0007ffe0ff */
[----:B------:R-:W-:Y:S01]  /*4900*/  MUFU.EX2 R84, R84 ;  /* 0x0000005400547308 */ /* 0x000fe20000000800 */
[----:B-1----:R-:W-:-:S07]  /*4910*/  FMUL.FTZ R88, R87, R88 ;  /* 0x0000005857587220 */ /* 0x002fce0000410000 */
[----:B------:R-:W1:Y:S01]  /*4920*/  MUFU.SIN R43, R90 ;  /* 0x0000005a002b7308 */ /* 0x000e620000000400 */
[----:B------:R-:W-:Y:S01]  /*4930*/  FMUL.FTZ R86, R87, R86 ;  /* 0x0000005657567220 */ /* 0x000fe20000410000 */
[----:B------:R-:W-:Y:S01]  /*4940*/  FSEL R100, R89, 1, !P3 ;  /* 0x3f80000059647808 */ /* 0x000fe20005800000 */
[----:B0-----:R-:W-:Y:S01]  /*4950*/  FMUL.FTZ R96, R58, R26 ;  /* 0x0000001a3a607220 */ /* 0x001fe20000410000 */
[----:B------:R-:W-:Y:S02]  /*4960*/  FSEL R99, R99, RZ, !P3 ;  /* 0x000000ff63637208 */ /* 0x000fe40005800000 */
[----:B------:R-:W-:Y:S02]  /*4970*/  ISETP.GE.U32.AND P3, PT, R42, UR17, PT ;  /* 0x000000112a007c0c */ /* 0x000fe4000bf66070 */
[----:B------:R-:W0:Y:S01]  /*4980*/  MUFU.COS R87, R90 ;  /* 0x0000005a00577308 */ /* 0x000e220000000000 */
[----:B------:R-:W-:Y:S01]  /*4990*/  IADD3 R42, R79, 0xb, RZ ;  /* 0x0000000b4f2a7810 */ /* 0x000fe20007ffe0ff */
[----:B---3--:R-:W-:-:S06]  /*49a0*/  FMUL.FTZ R93, R44, R93 ;  /* 0x0000005d2c5d7220 */ /* 0x008fcc0000410000 */
[----:B------:R-:W3:Y:S01]  /*49b0*/  MUFU.EX2 R85, R85 ;  /* 0x0000005500557308 */ /* 0x000ee20000000800 */
[----:B------:R-:W-:Y:S01]  /*49c0*/  FMUL.FTZ R91, R44, R91 ;  /* 0x0000005b2c5b7220 */ /* 0x000fe20000410000 */
[----:B------:R-:W-:Y:S01]  /*49d0*/  FSEL R98, R86, RZ, !P4 ;  /* 0x000000ff56627208 */ /* 0x000fe20006000000 */
[----:B------:R-:W-:Y:S01]  /*49e0*/  FMUL.FTZ R44, R59, R27 ;  /* 0x0000001b3b2c7220 */ /* 0x000fe20000410000 */
[----:B------:R-:W-:Y:S01]  /*49f0*/  FSEL R97, R88, 1, !P4 ;  /* 0x3f80000058617808 */ /* 0x000fe20006000000 */
[----:B------:R-:W-:Y:S01]  /*4a00*/  FMUL.FTZ R77, R47, R32 ;  /* 0x000000202f4d7220 */ /* 0x000fe20000410000 */
[----:B------:R-:W-:Y:S01]  /*4a10*/  FSEL R96, R96, RZ, !P4 ;  /* 0x000000ff60607208 */ /* 0x000fe20006000000 */
[----:B-1----:R-:W-:Y:S01]  /*4a20*/  FMUL.FTZ R92, R84, R43 ;  /* 0x0000002b545c7220 */ /* 0x002fe20000410000 */
[----:B------:R-:W-:Y:S01]  /*4a30*/  ISETP.GE.U32.AND P4, PT, R42, UR17, PT ;  /* 0x000000112a007c0c */ /* 0x000fe2000bf86070 */
[----:B------:R-:W-:Y:S01]  /*4a40*/  ULDC UR14, c[0x0][0x198] ;  /* 0x00006600000e7ab9 */ /* 0x000fe20000000800 */
[----:B------:R-:W-:Y:S01]  /*4a50*/  IADD3 R42, R79, 0xc, RZ ;  /* 0x0000000c4f2a7810 */ /* 0x000fe20007ffe0ff */
[----:B------:R-:W-:Y:S01]  /*4a60*/  FMUL.FTZ R43, R41, R30 ;  /* 0x0000001e292b7220 */ /* 0x000fe20000410000 */
[----:B------:R-:W-:Y:S01]  /*4a70*/  FSEL R94, R93, 1, !P5 ;  /* 0x3f8000005d5e7808 */ /* 0x000fe20006800000 */
[----:B------:R-:W-:Y:S01]  /*4a80*/  UIMAD UR14, UR21, UR14, URZ ;  /* 0x0000000e150e72a4 */ /* 0x000fe2000f8e023f */
[----:B------:R-:W-:-:S02]  /*4a90*/  FSEL R95, R91, RZ, !P5 ;  /* 0x000000ff5b5f7208 */ /* 0x000fc40006800000 */
[----:B------:R-:W-:Y:S01]  /*4aa0*/  FSEL R93, R44, RZ, !P5 ;  /* 0x000000ff2c5d7208 */ /* 0x000fe20006800000 */
[----:B------:R-:W1:Y:S01]  /*4ab0*/  MUFU.EX2 R77, R77 ;  /* 0x0000004d004d7308 */ /* 0x000e620000000800 */
[----:B------:R-:W-:Y:S01]  /*4ac0*/  ISETP.GE.U32.AND P5, PT, R42, UR17, PT ;  /* 0x000000112a007c0c */ /* 0x000fe2000bfa6070 */
[----:B------:R-:W-:Y:S02]  /*4ad0*/  FMUL.FTZ R42, R47, R30 ;  /* 0x0000001e2f2a7220 */ /* 0x000fe40000410000 */
[----:B------:R-:W-:Y:S02]  /*4ae0*/  FMUL.RZ R88, R43, 0.15915493667125701904 ;  /* 0x3e22f9832b587820 */ /* 0x000fe4000040c000 */
[----:B------:R-:W-:Y:S01]  /*4af0*/  FMUL.FTZ R81, R47, R31 ;  /* 0x0000001f2f517220 */ /* 0x000fe20000410000 */
[----:B------:R-:W-:Y:S01]  /*4b00*/  MOV R132, UR14 ;  /* 0x0000000e00847c02 */ /* 0x000fe20008000f00 */
[----:B0-----:R-:W-:Y:S01]  /*4b10*/  FMUL.FTZ R87, R84, R87 ;  /* 0x0000005754577220 */ /* 0x001fe20000410000 */
[----:B------:R0:W-:Y:S01]  /*4b20*/  MUFU.EX2 R44, R42 ;  /* 0x0000002a002c7308 */ /* 0x0001e20000000800 */
[----:B---3--:R-:W-:-:S03]  /*4b30*/  FMUL.FTZ R86, R85, R83 ;  /* 0x0000005355567220 */ /* 0x008fc60000410000 */
[----:B------:R-:W-:-:S04]  /*4b40*/  FSEL R91, R87, 1, !P6 ;  /* 0x3f800000575b7808 */ /* 0x000fc80007000000 */
[----:B------:R-:W3:Y:S01]  /*4b50*/  MUFU.SIN R83, R88 ;  /* 0x0000005800537308 */ /* 0x000ee20000000400 */
[----:B0-----:R-:W-:-:S07]  /*4b60*/  IMAD.WIDE.U32 R42, R75, c[0x0][0x198], RZ ;  /* 0x000066004b2a7a25 */ /* 0x001fce00078e00ff */
[----:B------:R-:W0:Y:S01]  /*4b70*/  MUFU.COS R89, R88 ;  /* 0x0000005800597308 */ /* 0x000e220000000000 */
[----:B------:R-:W-:-:S07]  /*4b80*/  IMAD R87, R75, c[0x0][0x19c], R132 ;  /* 0x000067004b577a24 */ /* 0x000fce00078e0284 */
[----:B------:R-:W0:Y:S01]  /*4b90*/  MUFU.EX2 R81, R81 ;  /* 0x0000005100517308 */ /* 0x000e220000000800 */
[----:B------:R-:W-:Y:S01]  /*4ba0*/  FMUL.FTZ R90, R60, R28 ;  /* 0x0000001c3c5a7220 */ /* 0x000fe20000410000 */
[----:B------:R-:W-:Y:S01]  /*4bb0*/  MOV R117, UR7 ;  /* 0x0000000700757c02 */ /* 0x000fe20008000f00 */
[----:B------:R-:W-:Y:S01]  /*4bc0*/  UIMAD UR14, UR15, UR18, URZ ;  /* 0x000000120f0e72a4 */ /* 0x000fe2000f8e023f */
[----:B------:R-:W-:Y:S01]  /*4bd0*/  IADD3 R43, R43, R87, RZ ;  /* 0x000000572b2b7210 */ /* 0x000fe20007ffe0ff */
[----:B------:R-:W-:Y:S01]  /*4be0*/  FMUL.FTZ R82, R85, R82 ;  /* 0x0000005255527220 */ /* 0x000fe20000410000 */
[----:B------:R-:W-:Y:S01]  /*4bf0*/  IADD3 R84, R79, 0xd, RZ ;  /* 0x0000000d4f547810 */ /* 0x000fe20007ffe0ff */
[C---:B-1----:R-:W-:Y:S01]  /*4c00*/  FMUL.FTZ R76, R77.reuse, R76 ;  /* 0x0000004c4d4c7220 */ /* 0x042fe20000410000 */
[----:B------:R-:W-:Y:S01]  /*4c10*/  FSEL R92, R92, RZ, !P6 ;  /* 0x000000ff5c5c7208 */ /* 0x000fe20007000000 */
[----:B------:R-:W-:Y:S01]  /*4c20*/  FMUL.FTZ R77, R77, R45 ;  /* 0x0000002d4d4d7220 */ /* 0x000fe20000410000 */
[----:B------:R-:W-:Y:S01]  /*4c30*/  FSEL R90, R90, RZ, !P6 ;  /* 0x000000ff5a5a7208 */ /* 0x000fe20007000000 */
[----:B------:R-:W-:Y:S01]  /*4c40*/  FMUL.FTZ R85, R61, R29 ;  /* 0x0000001d3d557220 */ /* 0x000fe20000410000 */
[----:B------:R-:W-:Y:S01]  /*4c50*/  UIMAD UR14, UR7, UR19, UR14 ;  /* 0x00000013070e72a4 */ /* 0x000fe2000f8e020e */
[----:B------:R-:W-:Y:S01]  /*4c60*/  SHF.L.U32 R45, R73, 0x5, RZ ;  /* 0x00000005492d7819 */ /* 0x000fe200000006ff */
[----:B------:R-:W-:Y:S01]  /*4c70*/  IMAD.WIDE.U32 R42, R117, c[0x0][0x1a0], R42 ;  /* 0x00006800752a7a25 */ /* 0x000fe200078e002a */
[----:B------:R-:W-:-:S02]  /*4c80*/  ISETP.GE.U32.AND P6, PT, R84, UR17, PT ;  /* 0x0000001154007c0c */ /* 0x000fc4000bfc6070 */
[----:B------:R-:W-:Y:S01]  /*4c90*/  IADD3 R84, R79, 0xe, RZ ;  /* 0x0000000e4f547810 */ /* 0x000fe20007ffe0ff */
[----:B---3--:R-:W-:Y:S01]  /*4ca0*/  FMUL.FTZ R83, R44, R83 ;  /* 0x000000532c537220 */ /* 0x008fe20000410000 */
[----:B------:R-:W-:Y:S01]  /*4cb0*/  FSEL R87, R82, RZ, !P2 ;  /* 0x000000ff52577208 */ /* 0x000fe20005000000 */
[----:B0-----:R-:W-:Y:S01]  /*4cc0*/  FMUL.FTZ R89, R44, R89 ;  /* 0x000000592c597220 */ /* 0x001fe20000410000 */
[----:B------:R-:W-:Y:S01]  /*4cd0*/  LOP3.LUT R45, R45, 0xfffffc00, RZ, 0xc0, !PT ;  /* 0xfffffc002d2d7812 */ /* 0x000fe200078ec0ff */
[----:B------:R-:W-:Y:S01]  /*4ce0*/  FMUL.FTZ R82, R62, R30 ;  /* 0x0000001e3e527220 */ /* 0x000fe20000410000 */
[----:B------:R-:W-:Y:S01]  /*4cf0*/  FSEL R86, R86, 1, !P2 ;  /* 0x3f80000056567808 */ /* 0x000fe20005000000 */
[----:B------:R-:W-:Y:S01]  /*4d00*/  FMUL.FTZ R80, R81, R80 ;  /* 0x0000005051507220 */ /* 0x000fe20000410000 */
[----:B------:R-:W-:Y:S01]  /*4d10*/  FSEL R85, R85, RZ, !P2 ;  /* 0x000000ff55557208 */ /* 0x000fe20005000000 */
[----:B------:R-:W-:Y:S01]  /*4d20*/  FMUL.FTZ R81, R81, R78 ;  /* 0x0000004e51517220 */ /* 0x000fe20000410000 */
[----:B------:R-:W-:Y:S01]  /*4d30*/  ISETP.GE.U32.AND P2, PT, R84, UR17, PT ;  /* 0x0000001154007c0c */ /* 0x000fe2000bf46070 */
[----:B------:R-:W-:Y:S01]  /*4d40*/  FMUL.FTZ R78, R63, R31 ;  /* 0x0000001f3f4e7220 */ /* 0x000fe20000410000 */
[----:B------:R-:W-:Y:S01]  /*4d50*/  IADD3 R131, R43, UR14, RZ ;  /* 0x0000000e2b837c10 */ /* 0x000fe2000fffe0ff */
[----:B------:R-:W-:Y:S01]  /*4d60*/  FMUL.FTZ R43, R41, R22 ;  /* 0x00000016292b7220 */ /* 0x000fe20000410000 */
[----:B------:R-:W-:-:S02]  /*4d70*/  FSEL R84, R83, RZ, !P1 ;  /* 0x000000ff53547208 */ /* 0x000fc40004800000 */
[----:B------:R-:W-:Y:S02]  /*4d80*/  FSEL R83, R89, 1, !P1 ;  /* 0x3f80000059537808 */ /* 0x000fe40004800000 */
[----:B------:R-:W-:Y:S02]  /*4d90*/  FSEL R82, R82, RZ, !P1 ;  /* 0x000000ff52527208 */ /* 0x000fe40004800000 */
[----:B------:R-:W-:Y:S01]  /*4da0*/  IADD3 R44, R45, R72, RZ ;  /* 0x000000482d2c7210 */ /* 0x000fe20007ffe0ff */
[----:B------:R-:W-:Y:S01]  /*4db0*/  FMUL.FTZ R117, R64, R32 ;  /* 0x0000002040757220 */ /* 0x000fe20000410000 */
[----:B------:R-:W-:Y:S01]  /*4dc0*/  ISETP.GE.U32.AND P1, PT, R79, UR17, PT ;  /* 0x000000114f007c0c */ /* 0x000fe2000bf26070 */
[----:B------:R-:W-:Y:S01]  /*4dd0*/  FMUL.RZ R138, R43, 0.15915493667125701904 ;  /* 0x3e22f9832b8a7820 */ /* 0x000fe2000040c000 */
[----:B------:R-:W-:Y:S02]  /*4de0*/  IADD3 R89, R79, 0xf, RZ ;  /* 0x0000000f4f597810 */ /* 0x000fe40007ffe0ff */
[----:B------:R-:W-:-:S02]  /*4df0*/  FSEL R81, R81, RZ, !P0 ;  /* 0x000000ff51517208 */ /* 0x000fc40004000000 */
[----:B------:R-:W-:Y:S02]  /*4e00*/  FSEL R80, R80, 1, !P0 ;  /* 0x3f80000050507808 */ /* 0x000fe40004000000 */
[----:B------:R-:W-:Y:S02]  /*4e10*/  FSEL R79, R78, RZ, !P0 ;  /* 0x000000ff4e4f7208 */ /* 0x000fe40004000000 */
[----:B------:R-:W-:Y:S02]  /*4e20*/  IADD3 R43, R44, 0x20, RZ ;  /* 0x000000202c2b7810 */ /* 0x000fe40007ffe0ff */
[----:B------:R-:W-:Y:S02]  /*4e30*/  LEA R88, P0, R42, c[0x0][0x228], 0x3 ;  /* 0x00008a002a587a11 */ /* 0x000fe400078018ff */
[----:B------:R-:W-:Y:S02]  /*4e40*/  FSEL R78, R77, RZ, !P1 ;  /* 0x000000ff4d4e7208 */ /* 0x000fe40004800000 */
[----:B------:R-:W-:-:S02]  /*4e50*/  FSEL R77, R76, 1, !P1 ;  /* 0x3f8000004c4d7808 */ /* 0x000fc40004800000 */
[----:B------:R-:W-:Y:S02]  /*4e60*/  FSEL R76, R117, RZ, !P1 ;  /* 0x000000ff754c7208 */ /* 0x000fe40004800000 */
[-C--:B------:R-:W-:Y:S02]  /*4e70*/  LEA.HI.SX32 R132, R44, R44.reuse, 0x1b ;  /* 0x0000002c2c847211 */ /* 0x080fe400078fdaff */
[----:B------:R-:W-:Y:S02]  /*4e80*/  ISETP.GE.U32.AND P1, PT, R89, UR17, PT ;  /* 0x0000001159007c0c */ /* 0x000fe4000bf26070 */
[----:B------:R-:W-:Y:S02]  /*4e90*/  LEA.HI.SX32 R43, R43, R44, 0x1b ;  /* 0x0000002c2b2b7211 */ /* 0x000fe400078fdaff */
[----:B------:R-:W-:Y:S02]  /*4ea0*/  LEA.HI.X R89, R42, c[0x0][0x22c], R131, 0x3, P0 ;  /* 0x00008b002a597a11 */ /* 0x000fe400000f1c83 */
[----:B------:R-:W-:-:S02]  /*4eb0*/  IADD3 R117, R44, 0x40, RZ ;  /* 0x000000402c757810 */ /* 0x000fc40007ffe0ff */
[C---:B------:R-:W-:Y:S01]  /*4ec0*/  IADD3 R131, R44.reuse, 0x60, RZ ;  /* 0x000000602c837810 */ /* 0x040fe20007ffe0ff */
[----:B------:R0:W-:Y:S01]  /*4ed0*/  STS [R132.X4], R119 ;  /* 0x0000007784007388 */ /* 0x0001e20000004800 */
[C---:B------:R-:W-:Y:S02]  /*4ee0*/  IADD3 R133, R44.reuse, 0x80, RZ ;  /* 0x000000802c857810 */ /* 0x040fe40007ffe0ff */
[C---:B------:R-:W-:Y:S01]  /*4ef0*/  IADD3 R135, R44.reuse, 0xa0, RZ ;  /* 0x000000a02c877810 */ /* 0x040fe20007ffe0ff */
[----:B------:R1:W-:Y:S01]  /*4f00*/  STS [R43.X4+0x80], R130 ;  /* 0x000080822b007388 */ /* 0x0003e20000004800 */
[-C--:B------:R-:W-:Y:S02]  /*4f10*/  LEA.HI.SX32 R134, R117, R44.reuse, 0x1b ;  /* 0x0000002c75867211 */ /* 0x080fe400078fdaff */
[-C--:B------:R-:W-:Y:S02]  /*4f20*/  LEA.HI.SX32 R131, R131, R44.reuse, 0x1b ;  /* 0x0000002c83837211 */ /* 0x080fe400078fdaff */
[C---:B------:R-:W-:Y:S01]  /*4f30*/  IADD3 R137, R44.reuse, 0xc0, RZ ;  /* 0x000000c02c897810 */ /* 0x040fe20007ffe0ff */
[----:B0-----:R-:W-:Y:S01]  /*4f40*/  FMUL.FTZ R132, R41, R21 ;  /* 0x0000001529847220 */ /* 0x001fe20000410000 */
[----:B------:R-:W-:Y:S01]  /*4f50*/  LEA.HI.SX32 R133, R133, R44, 0x1b ;  /* 0x0000002c85857211 */ /* 0x000fe200078fdaff */
[----:B------:R-:W-:Y:S01]  /*4f60*/  MUFU.SIN R42, R138 ;  /* 0x0000008a002a7308 */ /* 0x000fe20000000400 */
[----:B------:R-:W-:-:S02]  /*4f70*/  IADD3 R139, R44, 0xe0, RZ ;  /* 0x000000e02c8b7810 */ /* 0x000fc40007ffe0ff */
[----:B-1----:R-:W-:Y:S02]  /*4f80*/  IADD3 R43, R44, 0x100, RZ ;  /* 0x000001002c2b7810 */ /* 0x002fe40007ffe0ff */
[-C--:B------:R-:W-:Y:S01]  /*4f90*/  LEA.HI.SX32 R135, R135, R44.reuse, 0x1b ;  /* 0x0000002c87877211 */ /* 0x080fe200078fdaff */
[----:B----4-:R0:W-:Y:S02]  /*4fa0*/  STS [R134.X4+0x100], R129 ;  /* 0x0001008186007388 */ /* 0x0101e40000004800 */
[----:B------:R1:W-:Y:S01]  /*4fb0*/  MUFU.COS R117, R138 ;  /* 0x0000008a00757308 */ /* 0x0003e20000000000 */
[-C--:B------:R-:W-:Y:S01]  /*4fc0*/  LEA.HI.SX32 R130, R137, R44.reuse, 0x1b ;  /* 0x0000002c89827211 */ /* 0x080fe200078fdaff */
[----:B------:R-:W-:Y:S01]  /*4fd0*/  STS [R131.X4+0x180], R124 ;  /* 0x0001807c83007388 */ /* 0x000fe20000004800 */
[----:B------:R-:W-:-:S03]  /*4fe0*/  LEA.HI.SX32 R139, R139, R44, 0x1b ;  /* 0x0000002c8b8b7211 */ /* 0x000fc600078fdaff */
[----:B------:R3:W-:Y:S01]  /*4ff0*/  STS [R133.X4+0x200], R118 ;  /* 0x0002007685007388 */ /* 0x0007e20000004800 */
[----:B-1----:R-:W-:Y:S01]  /*5000*/  FMUL.RZ R138, R132, 0.15915493667125701904 ;  /* 0x3e22f983848a7820 */ /* 0x002fe2000040c000 */
[----:B------:R-:W-:Y:S02]  /*5010*/  LEA.HI.SX32 R132, R43, R44, 0x1b ;  /* 0x0000002c2b847211 */ /* 0x000fe400078fdaff */
[C---:B------:R-:W-:Y:S01]  /*5020*/  IADD3 R43, R44.reuse, 0x120, RZ ;  /* 0x000001202c2b7810 */ /* 0x040fe20007ffe0ff */
[----:B------:R1:W-:Y:S01]  /*5030*/  STS [R135.X4+0x280], R126 ;  /* 0x0002807e87007388 */ /* 0x0003e20000004800 */
[C---:B0-----:R-:W-:Y:S02]  /*5040*/  IADD3 R129, R44.reuse, 0x140, RZ ;  /* 0x000001402c817810 */ /* 0x041fe40007ffe0ff */
[C---:B---3--:R-:W-:Y:S01]  /*5050*/  IADD3 R133, R44.reuse, 0x180, RZ ;  /* 0x000001802c857810 */ /* 0x048fe20007ffe0ff */
[----:B------:R-:W-:Y:S01]  /*5060*/  STS [R130.X4+0x300], R127 ;  /* 0x0003007f82007388 */ /* 0x000fe20000004800 */
[----:B------:R-:W-:-:S02]  /*5070*/  IADD3 R131, R44, 0x160, RZ ;  /* 0x000001602c837810 */ /* 0x000fc40007ffe0ff */
[----:B------:R-:W-:Y:S01]  /*5080*/  LEA.HI.SX32 R43, R43, R44, 0x1b ;  /* 0x0000002c2b2b7211 */ /* 0x000fe200078fdaff */
[----:B------:R0:W-:Y:S01]  /*5090*/  STS [R139.X4+0x380], R128 ;  /* 0x000380808b007388 */ /* 0x0001e20000004800 */
[----:B-1----:R-:W-:Y:S01]  /*50a0*/  FMUL.FTZ R126, R41, R20 ;  /* 0x00000014297e7220 */ /* 0x002fe20000410000 */
[----:B------:R-:W-:Y:S01]  /*50b0*/  LEA.HI.SX32 R134, R129, R44, 0x1b ;  /* 0x0000002c81867211 */ /* 0x000fe200078fdaff */
[----:B------:R-:W-:Y:S01]  /*50c0*/  FMUL.FTZ R136, R47, R22 ;  /* 0x000000162f887220 */ /* 0x000fe20000410000 */
[----:B------:R1:W-:Y:S01]  /*50d0*/  STS [R132.X4+0x400], R125 ;  /* 0x0004007d84007388 */ /* 0x0003e20000004800 */
[----:B------:R-:W-:Y:S02]  /*50e0*/  IADD3 R135, R44, 0x1a0, RZ ;  /* 0x000001a02c877810 */ /* 0x000fe40007ffe0ff */
[-C--:B------:R-:W-:Y:S02]  /*50f0*/  LEA.HI.SX32 R131, R131, R44.reuse, 0x1b ;  /* 0x0000002c83837211 */ /* 0x080fe400078fdaff */
[----:B0-----:R-:W-:-:S02]  /*5100*/  LEA.HI.SX32 R128, R133, R44, 0x1b ;  /* 0x0000002c85807211 */ /* 0x001fc400078fdaff */
[C---:B------:R-:W-:Y:S01]  /*5110*/  IADD3 R133, R44.reuse, 0x1c0, RZ ;  /* 0x000001c02c857810 */ /* 0x040fe20007ffe0ff */
[----:B------:R-:W-:Y:S01]  /*5120*/  STS [R43.X4+0x480], R120 ;  /* 0x000480782b007388 */ /* 0x000fe20000004800 */
[----:B------:R-:W-:Y:S01]  /*5130*/  IADD3 R157, R44, 0x1e0, RZ ;  /* 0x000001e02c9d7810 */ /* 0x000fe20007ffe0ff */
[----:B-1----:R-:W-:Y:S01]  /*5140*/  FMUL.RZ R132, R126, 0.15915493667125701904 ;  /* 0x3e22f9837e847820 */ /* 0x002fe2000040c000 */
[C---:B------:R-:W-:Y:S01]  /*5150*/  IADD3 R165, R44.reuse, 0x200, RZ ;  /* 0x000002002ca57810 */ /* 0x040fe20007ffe0ff */
[----:B------:R0:W1:Y:S01]  /*5160*/  MUFU.EX2 R119, R136 ;  /* 0x0000008800777308 */ /* 0x0000620000000800 */
[----:B------:R3:W-:Y:S01]  /*5170*/  STS [R134.X4+0x500], R123 ;  /* 0x0005007b86007388 */ /* 0x0007e20000004800 */
[C---:B------:R-:W-:Y:S02]  /*5180*/  IADD3 R130, R44.reuse, 0x220, RZ ;  /* 0x000002202c827810 */ /* 0x040fe40007ffe0ff */
[----:B------:R-:W-:Y:S01]  /*5190*/  LEA.HI.SX32 R135, R135, R44, 0x1b ;  /* 0x0000002c87877211 */ /* 0x000fe200078fdaff */
[----:B------:R4:W-:Y:S03]  /*51a0*/  STS [R131.X4+0x580], R122 ;  /* 0x0005807a83007388 */ /* 0x0009e60000004800 */
[----:B------:R-:W-:Y:S01]  /*51b0*/  MUFU.SIN R126, R132 ;  /* 0x00000084007e7308 */ /* 0x000fe20000000400 */
[----:B0-----:R-:W-:-:S02]  /*51c0*/  IADD3 R136, R44, 0x240, RZ ;  /* 0x000002402c887810 */ /* 0x001fc40007ffe0ff */
[----:B---3--:R-:W-:Y:S02]  /*51d0*/  LEA.HI.SX32 R123, R133, R44, 0x1b ;  /* 0x0000002c857b7211 */ /* 0x008fe400078fdaff */
[----:B------:R-:W-:-:S03]  /*51e0*/  IADD3 R134, R44, 0x260, RZ ;  /* 0x000002602c867810 */ /* 0x000fc60007ffe0ff */
[----:B------:R0:W-:Y:S01]  /*51f0*/  MUFU.COS R120, R132 ;  /* 0x0000008400787308 */ /* 0x0001e20000000000 */
[-C--:B------:R-:W-:Y:S01]  /*5200*/  LEA.HI.SX32 R133, R165, R44.reuse, 0x1b ;  /* 0x0000002ca5857211 */ /* 0x080fe200078fdaff */
[----:B------:R3:W-:Y:S01]  /*5210*/  STS [R128.X4+0x600], R121 ;  /* 0x0006007980007388 */ /* 0x0007e20000004800 */
[-C--:B------:R-:W-:Y:S02]  /*5220*/  LEA.HI.SX32 R130, R130, R44.reuse, 0x1b ;  /* 0x0000002c82827211 */ /* 0x080fe400078fdaff */
[-C--:B----4-:R-:W-:Y:S01]  /*5230*/  LEA.HI.SX32 R131, R136, R44.reuse, 0x1b ;  /* 0x0000002c88837211 */ /* 0x090fe200078fdaff */
[----:B--2---:R-:W-:Y:S01]  /*5240*/  STS [R135.X4+0x680], R46 ;  /* 0x0006802e87007388 */ /* 0x004fe20000004800 */
[----:B0-----:R-:W-:-:S03]  /*5250*/  LEA.HI.SX32 R132, R157, R44, 0x1b ;  /* 0x0000002c9d847211 */ /* 0x001fc600078fdaff */
[----:B------:R-:W-:Y:S01]  /*5260*/  STS [R123.X4+0x700], R48 ;  /* 0x000700307b007388 */ /* 0x000fe20000004800 */
[----:B------:R-:W-:Y:S01]  /*5270*/  FMUL.FTZ R129, R47, R21 ;  /* 0x000000152f817220 */ /* 0x000fe20000410000 */
[----:B---3--:R-:W-:Y:S02]  /*5280*/  LEA.HI.SX32 R128, R134, R44, 0x1b ;  /* 0x0000002c86807211 */ /* 0x008fe400078fdaff */
[----:B------:R-:W-:Y:S01]  /*5290*/  STS [R132.X4+0x780], R49 ;  /* 0x0007803184007388 */ /* 0x000fe20000004800 */
[----:B------:R0:W-:Y:S03]  /*52a0*/  MUFU.EX2 R125, R129 ;  /* 0x00000081007d7308 */ /* 0x0001e60000000800 */
[----:B------:R-:W-:Y:S04]  /*52b0*/  STS [R133.X4+0x800], R50 ;  /* 0x0008003285007388 */ /* 0x000fe80000004800 */
[----:B------:R2:W-:Y:S01]  /*52c0*/  STS [R130.X4+0x880], R51 ;  /* 0x0008803382007388 */ /* 0x0005e20000004800 */
[----:B0-----:R-:W-:-:S03]  /*52d0*/  IADD3 R129, R44, 0x280, RZ ;  /* 0x000002802c817810 */ /* 0x001fc60007ffe0ff */
[----:B------:R-:W-:Y:S04]  /*52e0*/  STS [R131.X4+0x900], R52 ;  /* 0x0009003483007388 */ /* 0x000fe80000004800 */
[----:B------:R0:W-:Y:S01]  /*52f0*/  STS [R128.X4+0x980], R53 ;  /* 0x0009803580007388 */ /* 0x0001e20000004800 */
[----:B------:R-:W-:Y:S01]  /*5300*/  LEA.HI.SX32 R129, R129, R44, 0x1b ;  /* 0x0000002c81817211 */ /* 0x000fe200078fdaff */
[----:B--2---:R-:W-:Y:S02]  /*5310*/  FMUL.FTZ R51, RZ, R81 ;  /* 0x00000051ff337220 */ /* 0x004fe40000410000 */
[----:B------:R-:W-:Y:S02]  /*5320*/  FMUL.FTZ R43, R41, R19 ;  /* 0x00000013292b7220 */ /* 0x000fe40000410000 */
[----:B0-----:R-:W-:-:S02]  /*5330*/  FMUL.FTZ R53, R81, R76 ;  /* 0x0000004c51357220 */ /* 0x001fc40000410000 */
[----:B------:R-:W-:Y:S02]  /*5340*/  FMUL.FTZ R46, R41, R17 ;  /* 0x00000011292e7220 */ /* 0x000fe40000410000 */
[----:B------:R-:W-:Y:S02]  /*5350*/  FFMA.FTZ R53, RZ, R80, R53 ;  /* 0x00000050ff357223 */ /* 0x000fe40000010035 */
[----:B------:R-:W-:Y:S01]  /*5360*/  FFMA.FTZ R48, R80, R76, -R51 ;  /* 0x0000004c50307223 */ /* 0x000fe20000010833 */
[----:B------:R0:W-:Y:S01]  /*5370*/  STS [R129.X4+0xa00], R54 ;  /* 0x000a003681007388 */ /* 0x0001e20000004800 */
[----:B------:R-:W-:Y:S01]  /*5380*/  FADD.FTZ R53, RZ, R53 ;  /* 0x00000035ff357221 */ /* 0x000fe20000010000 */
[----:B------:R-:W-:Y:S01]  /*5390*/  IADD3 R143, R44, 0x3a0, RZ ;  /* 0x000003a02c8f7810 */ /* 0x000fe20007ffe0ff */
[----:B------:R-:W-:Y:S01]  /*53a0*/  FMUL.RZ R144, R43, 0.15915493667125701904 ;  /* 0x3e22f9832b907820 */ /* 0x000fe2000040c000 */
[----:B------:R-:W-:Y:S01]  /*53b0*/  MUFU.SIN R118, R138 ;  /* 0x0000008a00767308 */ /* 0x000fe20000000400 */
[----:B------:R-:W-:-:S02]  /*53c0*/  FMUL.FTZ R146, R41, R18 ;  /* 0x0000001229927220 */ /* 0x000fc40000410000 */
[----:B------:R-:W-:Y:S02]  /*53d0*/  FMUL.FTZ R127, R47, R20 ;  /* 0x000000142f7f7220 */ /* 0x000fe40000410000 */
[----:B0-----:R-:W-:-:S03]  /*53e0*/  FMUL.RZ R54, R46, 0.15915493667125701904 ;  /* 0x3e22f9832e367820 */ /* 0x001fc6000040c000 */
[----:B------:R0:W-:Y:S01]  /*53f0*/  MUFU.COS R124, R138 ;  /* 0x0000008a007c7308 */ /* 0x0001e20000000000 */
[----:B------:R-:W-:Y:S02]  /*5400*/  FADD.FTZ R46, R48, R79 ;  /* 0x0000004f302e7221 */ /* 0x000fe40000010000 */
[----:B------:R-:W-:Y:S01]  /*5410*/  FMUL.FTZ R50, R84, R53 ;  /* 0x0000003554327220 */ /* 0x000fe20000410000 */
[----:B------:R-:W-:Y:S01]  /*5420*/  IADD3 R155, R44, 0x2a0, RZ ;  /* 0x000002a02c9b7810 */ /* 0x000fe20007ffe0ff */
[----:B------:R-:W-:Y:S01]  /*5430*/  FMUL.RZ R146, R146, 0.15915493667125701904 ;  /* 0x3e22f98392927820 */ /* 0x000fe2000040c000 */
[C---:B------:R-:W-:Y:S02]  /*5440*/  IADD3 R137, R44.reuse, 0x2c0, RZ ;  /* 0x000002c02c897810 */ /* 0x040fe40007ffe0ff */
[----:B------:R-:W-:Y:S01]  /*5450*/  MUFU.SIN R121, R144 ;  /* 0x0000009000797308 */ /* 0x000fe20000000400 */
[----:B0-----:R-:W-:Y:S01]  /*5460*/  FMUL.FTZ R138, R47, R19 ;  /* 0x000000132f8a7220 */ /* 0x001fe20000410000 */
[----:B------:R-:W-:Y:S01]  /*5470*/  IADD3 R153, R44, 0x2e0, RZ ;  /* 0x000002e02c997810 */ /* 0x000fe20007ffe0ff */
[----:B------:R-:W-:Y:S01]  /*5480*/  FMUL.FTZ R52, R84, R46 ;  /* 0x0000002e54347220 */ /* 0x000fe20000410000 */
[----:B------:R-:W-:-:S02]  /*5490*/  IADD3 R141, R44, 0x300, RZ ;  /* 0x000003002c8d7810 */ /* 0x000fc40007ffe0ff */
[C---:B------:R-:W-:Y:S02]  /*54a0*/  IADD3 R151, R44.reuse, 0x320, RZ ;  /* 0x000003202c977810 */ /* 0x040fe40007ffe0ff */
[----:B------:R0:W-:Y:S01]  /*54b0*/  MUFU.COS R122, R144 ;  /* 0x00000090007a7308 */ /* 0x0001e20000000000 */
[C---:B------:R-:W-:Y:S02]  /*54c0*/  IADD3 R149, R44.reuse, 0x340, RZ ;  /* 0x000003402c957810 */ /* 0x040fe40007ffe0ff */
[C---:B------:R-:W-:Y:S02]  /*54d0*/  IADD3 R147, R44.reuse, 0x360, RZ ;  /* 0x000003602c937810 */ /* 0x040fe40007ffe0ff */
[C---:B------:R-:W-:Y:S02]  /*54e0*/  IADD3 R145, R44.reuse, 0x380, RZ ;  /* 0x000003802c917810 */ /* 0x040fe40007ffe0ff */
[C---:B------:R-:W-:Y:S02]  /*54f0*/  IADD3 R139, R44.reuse, 0x3c0, RZ ;  /* 0x000003c02c8b7810 */ /* 0x040fe40007ffe0ff */
[----:B------:R-:W-:-:S02]  /*5500*/  IADD3 R43, R44, 0x3e0, RZ ;  /* 0x000003e02c2b7810 */ /* 0x000fc40007ffe0ff */
[----:B0-----:R-:W-:Y:S01]  /*5510*/  LEA.HI.SX32 R144, R143, R44, 0x1b ;  /* 0x0000002c8f907211 */ /* 0x001fe200078fdaff */
[C---:B------:R-:W-:Y:S02]  /*5520*/  FMUL.FTZ R143, R47.reuse, R18 ;  /* 0x000000122f8f7220 */ /* 0x040fe40000410000 */
[----:B------:R-:W-:Y:S02]  /*5530*/  FMUL.FTZ R47, R47, R17 ;  /* 0x000000112f2f7220 */ /* 0x000fe40000410000 */
[----:B------:R-:W-:Y:S01]  /*5540*/  FFMA.FTZ R51, R83, R46, -R50 ;  /* 0x0000002e53337223 */ /* 0x000fe20000010832 */
[----:B------:R-:W-:Y:S01]  /*5550*/  MUFU.EX2 R127, R127 ;  /* 0x0000007f007f7308 */ /* 0x000fe20000000800 */
[-C--:B------:R-:W-:Y:S01]  /*5560*/  LEA.HI.SX32 R134, R155, R44.reuse, 0x1b ;  /* 0x0000002c9b867211 */ /* 0x080fe200078fdaff */
[----:B------:R-:W-:Y:S01]  /*5570*/  FFMA.FTZ R52, R83, R53, R52 ;  /* 0x0000003553347223 */ /* 0x000fe20000010034 */
[-C--:B------:R-:W-:Y:S02]  /*5580*/  LEA.HI.SX32 R137, R137, R44.reuse, 0x1b ;  /* 0x0000002c89897211 */ /* 0x080fe400078fdaff */
[----:B------:R-:W-:-:S02]  /*5590*/  LEA.HI.SX32 R136, R153, R44, 0x1b ;  /* 0x0000002c99887211 */ /* 0x000fc400078fdaff */
[-C--:B------:R-:W-:Y:S01]  /*55a0*/  LEA.HI.SX32 R141, R141, R44.reuse, 0x1b ;  /* 0x0000002c8d8d7211 */ /* 0x080fe200078fdaff */
[----:B------:R-:W0:Y:S01]  /*55b0*/  MUFU.EX2 R138, R138 ;  /* 0x0000008a008a7308 */ /* 0x000e220000000800 */
[-C--:B------:R-:W-:Y:S02]  /*55c0*/  LEA.HI.SX32 R140, R151, R44.reuse, 0x1b ;  /* 0x0000002c978c7211 */ /* 0x080fe400078fdaff */
[-C--:B------:R-:W-:Y:S02]  /*55d0*/  LEA.HI.SX32 R149, R149, R44.reuse, 0x1b ;  /* 0x0000002c95957211 */ /* 0x080fe400078fdaff */
[-C--:B------:R-:W-:Y:S02]  /*55e0*/  LEA.HI.SX32 R142, R147, R44.reuse, 0x1b ;  /* 0x0000002c938e7211 */ /* 0x080fe400078fdaff */
[-C--:B------:R-:W-:Y:S01]  /*55f0*/  LEA.HI.SX32 R145, R145, R44.reuse, 0x1b ;  /* 0x0000002c91917211 */ /* 0x080fe200078fdaff */
[----:B------:R-:W-:Y:S01]  /*5600*/  MUFU.SIN R49, R146 ;  /* 0x0000009200317308 */ /* 0x000fe20000000400 */
[----:B------:R-:W-:-:S02]  /*5610*/  LEA.HI.SX32 R139, R139, R44, 0x1b ;  /* 0x0000002c8b8b7211 */ /* 0x000fc400078fdaff */
[----:B------:R-:W-:Y:S01]  /*5620*/  LEA.HI.SX32 R43, R43, R44, 0x1b ;  /* 0x0000002c2b2b7211 */ /* 0x000fe200078fdaff */
[----:B------:R-:W-:-:S04]  /*5630*/  FADD.FTZ R51, R51, R82 ;  /* 0x0000005233337221 */ /* 0x000fc80000010000 */
[----:B------:R-:W-:Y:S01]  /*5640*/  MUFU.EX2 R44, R143 ;  /* 0x0000008f002c7308 */ /* 0x000fe20000000800 */
[----:B------:R-:W-:Y:S01]  /*5650*/  FADD.FTZ R52, RZ, R52 ;  /* 0x00000034ff347221 */ /* 0x000fe20000010000 */
[----:B------:R-:W-:Y:S01]  /*5660*/  STS [R134.X4+0xa80], R55 ;  /* 0x000a803786007388 */ /* 0x000fe20000004800 */
[----:B------:R-:W-:-:S05]  /*5670*/  FMUL.FTZ R53, R87, R51 ;  /* 0x0000003357357220 */ /* 0x000fca0000410000 */
[----:B------:R-:W2:Y:S01]  /*5680*/  MUFU.COS R41, R146 ;  /* 0x0000009200297308 */ /* 0x000ea20000000000 */
[----:B------:R-:W-:Y:S01]  /*5690*/  STS [R137.X4+0xb00], R108 ;  /* 0x000b006c89007388 */ /* 0x000fe20000004800 */
[----:B------:R-:W-:-:S06]  /*56a0*/  FMUL.FTZ R50, R87, R52 ;  /* 0x0000003457327220 */ /* 0x000fcc0000410000 */
[----:B------:R-:W-:Y:S01]  /*56b0*/  MUFU.EX2 R47, R47 ;  /* 0x0000002f002f7308 */ /* 0x000fe20000000800 */
[----:B------:R1:W-:Y:S01]  /*56c0*/  STS [R136.X4+0xb80], R109 ;  /* 0x000b806d88007388 */ /* 0x0003e20000004800 */
[----:B------:R-:W-:-:S06]  /*56d0*/  FFMA.FTZ R53, R86, R52, R53 ;  /* 0x0000003456357223 */ /* 0x000fcc0000010035 */
[----:B------:R-:W3:Y:S01]  /*56e0*/  MUFU.SIN R46, R54 ;  /* 0x00000036002e7308 */ /* 0x000ee20000000400 */
[----:B------:R-:W-:Y:S01]  /*56f0*/  STS [R141.X4+0xc00], R110 ;  /* 0x000c006e8d007388 */ /* 0x000fe20000004800 */
[----:B------:R-:W-:-:S03]  /*5700*/  FFMA.FTZ R50, R86, R51, -R50 ;  /* 0x0000003356327223 */ /* 0x000fc60000010832 */
[----:B------:R-:W-:Y:S01]  /*5710*/  STS [R140.X4+0xc80], R111 ;  /* 0x000c806f8c007388 */ /* 0x000fe20000004800 */
[----:B------:R-:W-:Y:S02]  /*5720*/  FADD.FTZ R53, RZ, R53 ;  /* 0x00000035ff357221 */ /* 0x000fe40000010000 */
[----:B------:R-:W4:Y:S01]  /*5730*/  MUFU.COS R48, R54 ;  /* 0x0000003600307308 */ /* 0x000f220000000000 */
[----:B------:R-:W-:Y:S01]  /*5740*/  STS [R149.X4+0xd00], R112 ;  /* 0x000d007095007388 */ /* 0x000fe20000004800 */
[----:B-1----:R-:W-:-:S03]  /*5750*/  FMUL.FTZ R109, R119, R117 ;  /* 0x00000075776d7220 */ /* 0x002fc60000410000 */
[----:B------:R-:W-:Y:S01]  /*5760*/  STS [R142.X4+0xd80], R113 ;  /* 0x000d80718e007388 */ /* 0x000fe20000004800 */
[----:B0-----:R-:W-:-:S03]  /*5770*/  FMUL.FTZ R117, R138, R121 ;  /* 0x000000798a757220 */ /* 0x001fc60000410000 */
[----:B------:R-:W-:Y:S01]  /*5780*/  STS [R145.X4+0xe00], R114 ;  /* 0x000e007291007388 */ /* 0x000fe20000004800 */
[----:B--2---:R-:W-:-:S03]  /*5790*/  FMUL.FTZ R121, R44, R41 ;  /* 0x000000292c797220 */ /* 0x004fc60000410000 */
[----:B------:R0:W-:Y:S01]  /*57a0*/  STS [R144.X4+0xe80], R115 ;  /* 0x000e807390007388 */ /* 0x0001e20000004800 */
[----:B------:R-:W-:Y:S02]  /*57b0*/  FADD.FTZ R50, R50, R85 ;  /* 0x0000005532327221 */ /* 0x000fe40000010000 */
[----:B---3--:R-:W-:Y:S02]  /*57c0*/  FMUL.FTZ R123, R47, R46 ;  /* 0x0000002e2f7b7220 */ /* 0x008fe40000410000 */
[----:B------:R-:W-:Y:S02]  /*57d0*/  FMUL.FTZ R46, R92, R50 ;  /* 0x000000325c2e7220 */ /* 0x000fe40000410000 */
[----:B0-----:R-:W-:Y:S02]  /*57e0*/  FMUL.FTZ R115, R127, R120 ;  /* 0x000000787f737220 */ /* 0x001fe40000410000 */
[----:B------:R-:W-:Y:S02]  /*57f0*/  FMUL.FTZ R120, R44, R49 ;  /* 0x000000312c787220 */ /* 0x000fe40000410000 */
[----:B------:R-:W-:-:S04]  /*5800*/  FMUL.FTZ R44, R92, R53 ;  /* 0x000000355c2c7220 */ /* 0x000fc80000410000 */
[C---:B------:R-:W-:Y:S02]  /*5810*/  FFMA.FTZ R49, R91.reuse, R50, -R44 ;  /* 0x000000325b317223 */ /* 0x040fe4000001082c */
[----:B------:R-:W-:Y:S02]  /*5820*/  FFMA.FTZ R46, R91, R53, R46 ;  /* 0x000000355b2e7223 */ /* 0x000fe4000001002e */
[----:B------:R-:W-:Y:S02]  /*5830*/  FADD.FTZ R49, R49, R90 ;  /* 0x0000005a31317221 */ /* 0x000fe40000010000 */
[----:B------:R-:W-:Y:S02]  /*5840*/  FMUL.FTZ R112, R125, R124 ;  /* 0x0000007c7d707220 */ /* 0x000fe40000410000 */
[----:B----4-:R-:W-:Y:S02]  /*5850*/  FMUL.FTZ R124, R47, R48 ;  /* 0x000000302f7c7220 */ /* 0x010fe40000410000 */
[----:B------:R-:W-:-:S02]  /*5860*/  FADD.FTZ R48, RZ, R46 ;  /* 0x0000002eff307221 */ /* 0x000fc40000010000 */
[C---:B------:R-:W-:Y:S02]  /*5870*/  FMUL.FTZ R51, R95.reuse, R49 ;  /* 0x000000315f337220 */ /* 0x040fe40000410000 */
[-C--:B------:R-:W-:Y:S02]  /*5880*/  FMUL.FTZ R41, R78, R81.reuse ;  /* 0x000000514e297220 */ /* 0x080fe40000410000 */
[-C--:B------:R-:W-:Y:S02]  /*5890*/  FMUL.FTZ R50, R95, R48.reuse ;  /* 0x000000305f327220 */ /* 0x080fe40000410000 */
[----:B------:R-:W-:Y:S02]  /*58a0*/  FFMA.FTZ R51, R94, R48, R51 ;  /* 0x000000305e337223 */ /* 0x000fe40000010033 */
[C---:B------:R-:W-:Y:S02]  /*58b0*/  FMUL.FTZ R47, R77.reuse, R81 ;  /* 0x000000514d2f7220 */ /* 0x040fe40000410000 */
[----:B------:R-:W-:-:S02]  /*58c0*/  FFMA.FTZ R41, R77, R80, -R41 ;  /* 0x000000504d297223 */ /* 0x000fc40000010829 */
[----:B------:R-:W-:Y:S02]  /*58d0*/  FFMA.FTZ R50, R94, R49, -R50 ;  /* 0x000000315e327223 */ /* 0x000fe40000010832 */
[----:B------:R-:W-:Y:S02]  /*58e0*/  FADD.FTZ R51, RZ, R51 ;  /* 0x00000033ff337221 */ /* 0x000fe40000010000 */
[----:B------:R-:W-:Y:S02]  /*58f0*/  FFMA.FTZ R47, R78, R80, R47 ;  /* 0x000000504e2f7223 */ /* 0x000fe4000001002f */
[----:B------:R-:W-:Y:S02]  /*5900*/  FMUL.FTZ R46, R84, R41 ;  /* 0x00000029542e7220 */ /* 0x000fe40000410000 */
[----:B------:R-:W-:Y:S02]  /*5910*/  FADD.FTZ R50, R50, R93 ;  /* 0x0000005d32327221 */ /* 0x000fe40000010000 */
[----:B------:R-:W-:-:S02]  /*5920*/  FMUL.FTZ R48, R98, R51 ;  /* 0x0000003362307220 */ /* 0x000fc40000410000 */
[-C--:B------:R-:W-:Y:S02]  /*5930*/  FMUL.FTZ R44, R84, R47.reuse ;  /* 0x0000002f542c7220 */ /* 0x080fe40000410000 */
[----:B------:R-:W-:Y:S02]  /*5940*/  FFMA.FTZ R46, R83, R47, R46 ;  /* 0x0000002f532e7223 */ /* 0x000fe4000001002e */
[-C--:B------:R-:W-:Y:S02]  /*5950*/  FMUL.FTZ R52, R98, R50.reuse ;  /* 0x0000003262347220 */ /* 0x080fe40000410000 */
[----:B------:R-:W-:Y:S02]  /*5960*/  FFMA.FTZ R49, R97, R50, -R48 ;  /* 0x0000003261317223 */ /* 0x000fe40000010830 */
[----:B------:R-:W-:Y:S02]  /*5970*/  FFMA.FTZ R44, R83, R41, -R44 ;  /* 0x00000029532c7223 */ /* 0x000fe4000001082c */
[----:B------:R-:W-:-:S02]  /*5980*/  FMUL.FTZ R41, R87, R46 ;  /* 0x0000002e57297220 */ /* 0x000fc40000410000 */
[----:B------:R-:W-:Y:S02]  /*5990*/  FFMA.FTZ R52, R97, R51, R52 ;  /* 0x0000003361347223 */ /* 0x000fe40000010034 */
[----:B------:R-:W-:Y:S02]  /*59a0*/  FADD.FTZ R49, R49, R96 ;  /* 0x0000006031317221 */ /* 0x000fe40000010000 */
[-C--:B------:R-:W-:Y:S02]  /*59b0*/  FMUL.FTZ R47, R87, R44.reuse ;  /* 0x0000002c572f7220 */ /* 0x080fe40000410000 */
[----:B------:R-:W-:Y:S02]  /*59c0*/  FFMA.FTZ R41, R86, R44, -R41 ;  /* 0x0000002c56297223 */ /* 0x000fe40000010829 */
[----:B------:R-:W-:Y:S02]  /*59d0*/  FADD.FTZ R52, RZ, R52 ;  /* 0x00000034ff347221 */ /* 0x000fe40000010000 */
[----:B------:R-:W-:-:S02]  /*59e0*/  FMUL.FTZ R51, R101, R49 ;  /* 0x0000003165337220 */ /* 0x000fc40000410000 */
[----:B------:R-:W-:Y:S02]  /*59f0*/  FFMA.FTZ R47, R86, R46, R47 ;  /* 0x0000002e562f7223 */ /* 0x000fe4000001002f */
[----:B------:R-:W-:Y:S02]  /*5a00*/  FMUL.FTZ R46, R92, R41 ;  /* 0x000000295c2e7220 */ /* 0x000fe40000410000 */
[-C--:B------:R-:W-:Y:S02]  /*5a10*/  FMUL.FTZ R48, R101, R52.reuse ;  /* 0x0000003465307220 */ /* 0x080fe40000410000 */
[----:B------:R-:W-:Y:S02]  /*5a20*/  FFMA.FTZ R51, R100, R52, R51 ;  /* 0x0000003464337223 */ /* 0x000fe40000010033 */
[-C--:B------:R-:W-:Y:S02]  /*5a30*/  FMUL.FTZ R44, R92, R47.reuse ;  /* 0x0000002f5c2c7220 */ /* 0x080fe40000410000 */
[----:B------:R-:W-:-:S02]  /*5a40*/  FFMA.FTZ R46, R91, R47, R46 ;  /* 0x0000002f5b2e7223 */ /* 0x000fc4000001002e */
[----:B------:R-:W-:Y:S02]  /*5a50*/  FFMA.FTZ R48, R100, R49, -R48 ;  /* 0x0000003164307223 */ /* 0x000fe40000010830 */
[----:B------:R-:W-:Y:S02]  /*5a60*/  FADD.FTZ R51, RZ, R51 ;  /* 0x00000033ff337221 */ /* 0x000fe40000010000 */
[----:B------:R-:W-:Y:S02]  /*5a70*/  FFMA.FTZ R44, R91, R41, -R44 ;  /* 0x000000295b2c7223 */ /* 0x000fe4000001082c */
[----:B------:R-:W-:Y:S02]  /*5a80*/  FMUL.FTZ R41, R95, R46 ;  /* 0x0000002e5f297220 */ /* 0x000fe40000410000 */
[----:B------:R-:W-:Y:S02]  /*5a90*/  FADD.FTZ R48, R48, R99 ;  /* 0x0000006330307221 */ /* 0x000fe40000010000 */
[----:B------:R-:W-:-:S02]  /*5aa0*/  FMUL.FTZ R49, R104, R51 ;  /* 0x0000003368317220 */ /* 0x000fc40000410000 */
[-C--:B------:R-:W-:Y:S02]  /*5ab0*/  FMUL.FTZ R47, R95, R44.reuse ;  /* 0x0000002c5f2f7220 */ /* 0x080fe40000410000 */
[----:B------:R-:W-:Y:S02]  /*5ac0*/  FFMA.FTZ R41, R94, R44, -R41 ;  /* 0x0000002c5e297223 */ /* 0x000fe40000010829 */
[-C--:B------:R-:W-:Y:S02]  /*5ad0*/  FMUL.FTZ R50, R104, R48.reuse ;  /* 0x0000003068327220 */ /* 0x080fe40000410000 */
[----:B------:R-:W-:Y:S02]  /*5ae0*/  FFMA.FTZ R49, R103, R48, -R49 ;  /* 0x0000003067317223 */ /* 0x000fe40000010831 */
[----:B------:R-:W-:Y:S02]  /*5af0*/  FFMA.FTZ R47, R94, R46, R47 ;  /* 0x0000002e5e2f7223 */ /* 0x000fe4000001002f */
[----:B------:R-:W-:-:S02]  /*5b00*/  FMUL.FTZ R46, R98, R41 ;  /* 0x00000029622e7220 */ /* 0x000fc40000410000 */
[----:B------:R-:W-:Y:S02]  /*5b10*/  FFMA.FTZ R50, R103, R51, R50 ;  /* 0x0000003367327223 */ /* 0x000fe40000010032 */
[----:B------:R-:W-:Y:S02]  /*5b20*/  FADD.FTZ R49, R49, R102 ;  /* 0x0000006631317221 */ /* 0x000fe40000010000 */
[-C--:B------:R-:W-:Y:S02]  /*5b30*/  FMUL.FTZ R44, R98, R47.reuse ;  /* 0x0000002f622c7220 */ /* 0x080fe40000410000 */
[----:B------:R-:W-:Y:S02]  /*5b40*/  FFMA.FTZ R46, R97, R47, R46 ;  /* 0x0000002f612e7223 */ /* 0x000fe4000001002e */
[----:B------:R-:W-:Y:S02]  /*5b50*/  FADD.FTZ R50, RZ, R50 ;  /* 0x00000032ff327221 */ /* 0x000fe40000010000 */
[----:B------:R-:W-:-:S02]  /*5b60*/  FMUL.FTZ R51, R107, R49 ;  /* 0x000000316b337220 */ /* 0x000fc40000410000 */
[----:B------:R-:W-:Y:S02]  /*5b70*/  FFMA.FTZ R44, R97, R41, -R44 ;  /* 0x00000029612c7223 */ /* 0x000fe4000001082c */
[----:B------:R-:W-:Y:S02]  /*5b80*/  FMUL.FTZ R42, R119, R42 ;  /* 0x0000002a772a7220 */ /* 0x000fe40000410000 */
[----:B------:R-:W-:Y:S02]  /*5b90*/  FMUL.FTZ R41, R101, R46 ;  /* 0x0000002e65297220 */ /* 0x000fe40000410000 */
[-C--:B------:R-:W-:Y:S02]  /*5ba0*/  FMUL.FTZ R48, R107, R50.reuse ;  /* 0x000000326b307220 */ /* 0x080fe40000410000 */
[----:B------:R-:W-:Y:S02]  /*5bb0*/  FFMA.FTZ R51, R106, R50, R51 ;  /* 0x000000326a337223 */ /* 0x000fe40000010033 */
[-C--:B------:R-:W-:Y:S01]  /*5bc0*/  FMUL.FTZ R47, R101, R44.reuse ;  /* 0x0000002c652f7220 */ /* 0x080fe20000410000 */
[----:B------:R-:W-:Y:S01]  /*5bd0*/  FSEL R108, R42, RZ, !P3 ;  /* 0x000000ff2a6c7208 */ /* 0x000fe20005800000 */
[----:B------:R-:W-:-:S02]  /*5be0*/  FFMA.FTZ R41, R100, R44, -R41 ;  /* 0x0000002c64297223 */ /* 0x000fc40000010829 */
[----:B------:R-:W-:Y:S02]  /*5bf0*/  FFMA.FTZ R48, R106, R49, -R48 ;  /* 0x000000316a307223 */ /* 0x000fe40000010830 */
[----:B------:R-:W-:Y:S02]  /*5c00*/  FADD.FTZ R51, RZ, R51 ;  /* 0x00000033ff337221 */ /* 0x000fe40000010000 */
[----:B------:R-:W-:Y:S01]  /*5c10*/  FFMA.FTZ R47, R100, R46, R47 ;  /* 0x0000002e642f7223 */ /* 0x000fe2000001002f */
[----:B------:R-:W-:Y:S01]  /*5c20*/  FSEL R109, R109, 1, !P3 ;  /* 0x3f8000006d6d7808 */ /* 0x000fe20005800000 */
[----:B------:R-:W-:Y:S02]  /*5c30*/  FMUL.FTZ R46, R104, R41 ;  /* 0x00000029682e7220 */ /* 0x000fe40000410000 */
[----:B------:R-:W-:Y:S02]  /*5c40*/  FMUL.FTZ R110, R38, R22 ;  /* 0x00000016266e7220 */ /* 0x000fe40000410000 */
[----:B------:R-:W-:-:S02]  /*5c50*/  FADD.FTZ R48, R48, R105 ;  /* 0x0000006930307221 */ /* 0x000fc40000010000 */
[----:B------:R-:W-:Y:S02]  /*5c60*/  FMUL.FTZ R42, R108, R51 ;  /* 0x000000336c2a7220 */ /* 0x000fe40000410000 */
[-C--:B------:R-:W-:Y:S01]  /*5c70*/  FMUL.FTZ R44, R104, R47.reuse ;  /* 0x0000002f682c7220 */ /* 0x080fe20000410000 */
[----:B------:R-:W-:Y:S01]  /*5c80*/  FSEL R110, R110, RZ, !P3 ;  /* 0x000000ff6e6e7208 */ /* 0x000fe20005800000 */
[----:B------:R-:W-:Y:S02]  /*5c90*/  FMUL.FTZ R111, R125, R118 ;  /* 0x000000767d6f7220 */ /* 0x000fe40000410000 */
[----:B------:R-:W-:Y:S02]  /*5ca0*/  FFMA.FTZ R46, R103, R47, R46 ;  /* 0x0000002f672e7223 */ /* 0x000fe4000001002e */
[-C--:B------:R-:W-:Y:S02]  /*5cb0*/  FMUL.FTZ R50, R108, R48.reuse ;  /* 0x000000306c327220 */ /* 0x080fe40000410000 */
[----:B------:R-:W-:-:S02]  /*5cc0*/  FFMA.FTZ R49, R109, R48, -R42 ;  /* 0x000000306d317223 */ /* 0x000fc4000001082a */
[----:B------:R-:W-:Y:S01]  /*5cd0*/  FFMA.FTZ R44, R103, R41, -R44 ;  /* 0x00000029672c7223 */ /* 0x000fe2000001082c */
[----:B------:R-:W-:Y:S01]  /*5ce0*/  FSEL R111, R111, RZ, !P4 ;  /* 0x000000ff6f6f7208 */ /* 0x000fe20006000000 */
[----:B------:R-:W-:Y:S02]  /*5cf0*/  FMUL.FTZ R41, R107, R46 ;  /* 0x0000002e6b297220 */ /* 0x000fe40000410000 */
[----:B------:R-:W-:Y:S02]  /*5d00*/  FFMA.FTZ R50, R109, R51, R50 ;  /* 0x000000336d327223 */ /* 0x000fe40000010032 */
[----:B------:R-:W-:Y:S02]  /*5d10*/  FADD.FTZ R49, R49, R110 ;  /* 0x0000006e31317221 */ /* 0x000fe40000010000 */
[-C--:B------:R-:W-:Y:S01]  /*5d20*/  FMUL.FTZ R47, R107, R44.reuse ;  /* 0x0000002c6b2f7220 */ /* 0x080fe20000410000 */
[----:B------:R-:W-:Y:S01]  /*5d30*/  FSEL R112, R112, 1, !P4 ;  /* 0x3f80000070707808 */ /* 0x000fe20006000000 */
[----:B------:R-:W-:-:S02]  /*5d40*/  FFMA.FTZ R41, R106, R44, -R41 ;  /* 0x0000002c6a297223 */ /* 0x000fc40000010829 */
[----:B------:R-:W-:Y:S02]  /*5d50*/  FADD.FTZ R50, RZ, R50 ;  /* 0x00000032ff327221 */ /* 0x000fe40000010000 */
[----:B------:R-:W-:Y:S02]  /*5d60*/  FMUL.FTZ R51, R111, R49 ;  /* 0x000000316f337220 */ /* 0x000fe40000410000 */
[----:B------:R-:W-:Y:S02]  /*5d70*/  FFMA.FTZ R47, R106, R46, R47 ;  /* 0x0000002e6a2f7223 */ /* 0x000fe4000001002f */
[----:B------:R-:W-:Y:S02]  /*5d80*/  FMUL.FTZ R113, R37, R21 ;  /* 0x0000001525717220 */ /* 0x000fe40000410000 */
[----:B------:R-:W-:Y:S02]  /*5d90*/  FMUL.FTZ R114, R127, R126 ;  /* 0x0000007e7f727220 */ /* 0x000fe40000410000 */
[----:B------:R-:W-:-:S02]  /*5da0*/  FMUL.FTZ R44, R108, R41 ;  /* 0x000000296c2c7220 */ /* 0x000fc40000410000 */
[-C--:B------:R-:W-:Y:S02]  /*5db0*/  FMUL.FTZ R46, R111, R50.reuse ;  /* 0x000000326f2e7220 */ /* 0x080fe40000410000 */
[----:B------:R-:W-:Y:S01]  /*5dc0*/  FFMA.FTZ R51, R112, R50, R51 ;  /* 0x0000003270337223 */ /* 0x000fe20000010033 */
[----:B------:R-:W-:Y:S01]  /*5dd0*/  FSEL R113, R113, RZ, !P4 ;  /* 0x000000ff71717208 */ /* 0x000fe20006000000 */
[-C--:B------:R-:W-:Y:S01]  /*5de0*/  FMUL.FTZ R42, R108, R47.reuse ;  /* 0x0000002f6c2a7220 */ /* 0x080fe20000410000 */
[----:B------:R-:W-:Y:S01]  /*5df0*/  FSEL R114, R114, RZ, !P5 ;  /* 0x000000ff72727208 */ /* 0x000fe20006800000 */
[----:B------:R-:W-:Y:S02]  /*5e00*/  FFMA.FTZ R44, R109, R47, R44 ;  /* 0x0000002f6d2c7223 */ /* 0x000fe4000001002c */
[----:B------:R-:W-:Y:S01]  /*5e10*/  FFMA.FTZ R46, R112, R49, -R46 ;  /* 0x00000031702e7223 */ /* 0x000fe2000001082e */
[----:B------:R0:W-:Y:S01]  /*5e20*/  STS [R139.X4+0xf00], R116 ;  /* 0x000f00748b007388 */ /* 0x0001e20000004800 */
[----:B------:R-:W-:-:S02]  /*5e30*/  FADD.FTZ R51, RZ, R51 ;  /* 0x00000033ff337221 */ /* 0x000fc40000010000 */
[----:B------:R-:W-:Y:S01]  /*5e40*/  FFMA.FTZ R42, R109, R41, -R42 ;  /* 0x000000296d2a7223 */ /* 0x000fe2000001082a */
[----:B------:R-:W-:Y:S01]  /*5e50*/  FSEL R115, R115, 1, !P5 ;  /* 0x3f80000073737808 */ /* 0x000fe20006800000 */
[C---:B------:R-:W-:Y:S02]  /*5e60*/  FMUL.FTZ R41, R111.reuse, R44 ;  /* 0x0000002c6f297220 */ /* 0x040fe40000410000 */
[----:B------:R-:W-:Y:S02]  /*5e70*/  FADD.FTZ R46, R46, R113 ;  /* 0x000000712e2e7221 */ /* 0x000fe40000010000 */
[----:B0-----:R-:W-:Y:S02]  /*5e80*/  FMUL.FTZ R116, R36, R20 ;  /* 0x0000001424747220 */ /* 0x001fe40000410000 */
[----:B------:R-:W-:Y:S02]  /*5e90*/  FMUL.FTZ R48, R114, R51 ;  /* 0x0000003372307220 */ /* 0x000fe40000410000 */
[-C--:B------:R-:W-:Y:S01]  /*5ea0*/  FMUL.FTZ R47, R111, R42.reuse ;  /* 0x0000002a6f2f7220 */ /* 0x080fe20000410000 */
[----:B------:R-:W-:Y:S01]  /*5eb0*/  FSEL R116, R116, RZ, !P5 ;  /* 0x000000ff74747208 */ /* 0x000fe20006800000 */
[----:B------:R-:W-:-:S02]  /*5ec0*/  FFMA.FTZ R41, R112, R42, -R41 ;  /* 0x0000002a70297223 */ /* 0x000fc40000010829 */
[-C--:B------:R-:W-:Y:S02]  /*5ed0*/  FMUL.FTZ R50, R114, R46.reuse ;  /* 0x0000002e72327220 */ /* 0x080fe40000410000 */
[----:B------:R-:W-:Y:S01]  /*5ee0*/  FFMA.FTZ R49, R115, R46, -R48 ;  /* 0x0000002e73317223 */ /* 0x000fe20000010830 */
[----:B------:R-:W-:Y:S01]  /*5ef0*/  FSEL R117, R117, RZ, !P6 ;  /* 0x000000ff75757208 */ /* 0x000fe20007000000 */
[----:B------:R-:W-:Y:S02]  /*5f00*/  FMUL.FTZ R118, R138, R122 ;  /* 0x0000007a8a767220 */ /* 0x000fe40000410000 */
[----:B------:R-:W-:Y:S02]  /*5f10*/  FFMA.FTZ R47, R112, R44, R47 ;  /* 0x0000002c702f7223 */ /* 0x000fe4000001002f */
[----:B------:R-:W-:Y:S02]  /*5f20*/  FMUL.FTZ R42, R114, R41 ;  /* 0x00000029722a7220 */ /* 0x000fe40000410000 */
[----:B------:R-:W-:-:S02]  /*5f30*/  FFMA.FTZ R50, R115, R51, R50 ;  /* 0x0000003373327223 */ /* 0x000fc40000010032 */
[----:B------:R-:W-:Y:S01]  /*5f40*/  FADD.FTZ R49, R49, R116 ;  /* 0x0000007431317221 */ /* 0x000fe20000010000 */
[----:B------:R-:W-:Y:S01]  /*5f50*/  FSEL R118, R118, 1, !P6 ;  /* 0x3f80000076767808 */ /* 0x000fe20007000000 */
[-C--:B------:R-:W-:Y:S02]  /*5f60*/  FFMA.FTZ R44, R115, R47.reuse, R42 ;  /* 0x0000002f732c7223 */ /* 0x080fe4000001002a */
[----:B------:R-:W-:Y:S02]  /*5f70*/  FADD.FTZ R50, RZ, R50 ;  /* 0x00000032ff327221 */ /* 0x000fe40000010000 */
[----:B------:R-:W-:Y:S02]  /*5f80*/  FMUL.FTZ R42, R114, R47 ;  /* 0x0000002f722a7220 */ /* 0x000fe40000410000 */
[----:B------:R-:W-:Y:S02]  /*5f90*/  FMUL.FTZ R47, R117, R49 ;  /* 0x00000031752f7220 */ /* 0x000fe40000410000 */
[----:B------:R-:W-:-:S02]  /*5fa0*/  FMUL.FTZ R119, R35, R19 ;  /* 0x0000001323777220 */ /* 0x000fc40000410000 */
[-C--:B------:R-:W-:Y:S02]  /*5fb0*/  FMUL.FTZ R46, R117, R50.reuse ;  /* 0x00000032752e7220 */ /* 0x080fe40000410000 */
[----:B------:R-:W-:Y:S01]  /*5fc0*/  FFMA.FTZ R47, R118, R50, R47 ;  /* 0x00000032762f7223 */ /* 0x000fe2000001002f */
[----:B------:R-:W-:Y:S01]  /*5fd0*/  FSEL R119, R119, RZ, !P6 ;  /* 0x000000ff77777208 */ /* 0x000fe20007000000 */
[----:B------:R-:W-:Y:S01]  /*5fe0*/  FFMA.FTZ R42, R115, R41, -R42 ;  /* 0x00000029732a7223 */ /* 0x000fe2000001082a */
[----:B------:R-:W-:Y:S01]  /*5ff0*/  FSEL R120, R120, RZ, !P2 ;  /* 0x000000ff78787208 */ /* 0x000fe20005000000 */
[----:B------:R-:W-:Y:S02]  /*6000*/  FFMA.FTZ R46, R118, R49, -R46 ;  /* 0x00000031762e7223 */ /* 0x000fe4000001082e */
[----:B------:R-:W-:Y:S02]  /*6010*/  FMUL.FTZ R41, R117, R44 ;  /* 0x0000002c75297220 */ /* 0x000fe40000410000 */
[----:B------:R-:W-:Y:S01]  /*6020*/  FADD.FTZ R48, RZ, R47 ;  /* 0x0000002fff307221 */ /* 0x000fe20000010000 */
[----:B------:R-:W-:Y:S01]  /*6030*/  FSEL R121, R121, 1, !P2 ;  /* 0x3f80000079797808 */ /* 0x000fe20005000000 */
[----:B------:R-:W-:-:S02]  /*6040*/  FMUL.FTZ R122, R34, R18 ;  /* 0x00000012227a7220 */ /* 0x000fc40000410000 */
[-C--:B------:R-:W-:Y:S02]  /*6050*/  FFMA.FTZ R41, R118, R42.reuse, -R41 ;  /* 0x0000002a76297223 */ /* 0x080fe40000010829 */
[----:B------:R-:W-:Y:S02]  /*6060*/  FADD.FTZ R46, R46, R119 ;  /* 0x000000772e2e7221 */ /* 0x000fe40000010000 */
[----:B------:R-:W-:Y:S02]  /*6070*/  FMUL.FTZ R47, R117, R42 ;  /* 0x0000002a752f7220 */ /* 0x000fe40000410000 */
[----:B------:R-:W-:Y:S01]  /*6080*/  FMUL.FTZ R42, R120, R48 ;  /* 0x00000030782a7220 */ /* 0x000fe20000410000 */
[----:B------:R-:W-:Y:S01]  /*6090*/  FSEL R122, R122, RZ, !P2 ;  /* 0x000000ff7a7a7208 */ /* 0x000fe20005000000 */
[-C--:B------:R-:W-:Y:S02]  /*60a0*/  FMUL.FTZ R50, R120, R46.reuse ;  /* 0x0000002e78327220 */ /* 0x080fe40000410000 */
[----:B------:R-:W-:Y:S01]  /*60b0*/  FFMA.FTZ R49, R121, R46, -R42 ;  /* 0x0000002e79317223 */ /* 0x000fe2000001082a */
[----:B------:R-:W-:Y:S01]  /*60c0*/  FSEL R123, R123, RZ, !P1 ;  /* 0x000000ff7b7b7208 */ /* 0x000fe20004800000 */
[----:B------:R-:W-:-:S02]  /*60d0*/  FFMA.FTZ R50, R121, R48, R50 ;  /* 0x0000003079327223 */ /* 0x000fc40000010032 */
[----:B------:R-:W-:Y:S01]  /*60e0*/  FADD.FTZ R49, R49, R122 ;  /* 0x0000007a31317221 */ /* 0x000fe20000010000 */
[----:B------:R-:W-:Y:S01]  /*60f0*/  FSEL R124, R124, 1, !P1 ;  /* 0x3f8000007c7c7808 */ /* 0x000fe20004800000 */
[----:B------:R-:W-:Y:S02]  /*6100*/  FADD.FTZ R50, RZ, R50 ;  /* 0x00000032ff327221 */ /* 0x000fe40000010000 */
[----:B------:R-:W-:Y:S02]  /*6110*/  FFMA.FTZ R47, R118, R44, R47 ;  /* 0x0000002c762f7223 */ /* 0x000fe4000001002f */
[----:B------:R-:W-:Y:S02]  /*6120*/  FMUL.FTZ R51, R123, R49 ;  /* 0x000000317b337220 */ /* 0x000fe40000410000 */
[----:B------:R-:W-:Y:S02]  /*6130*/  FMUL.FTZ R125, R33, R17 ;  /* 0x00000011217d7220 */ /* 0x000fe40000410000 */
[----:B------:R-:W-:-:S02]  /*6140*/  FMUL.FTZ R46, R123, R50 ;  /* 0x000000327b2e7220 */ /* 0x000fc40000410000 */
[----:B------:R-:W-:Y:S02]  /*6150*/  FMUL.FTZ R42, R120, R47 ;  /* 0x0000002f782a7220 */ /* 0x000fe40000410000 */
[----:B------:R-:W-:Y:S01]  /*6160*/  FFMA.FTZ R51, R124, R50, R51 ;  /* 0x000000327c337223 */ /* 0x000fe20000010033 */
[----:B------:R-:W-:Y:S01]  /*6170*/  FSEL R125, R125, RZ, !P1 ;  /* 0x000000ff7d7d7208 */ /* 0x000fe20004800000 */
[----:B------:R-:W-:Y:S02]  /*6180*/  FMUL.FTZ R44, R120, R41 ;  /* 0x00000029782c7220 */ /* 0x000fe40000410000 */
[----:B------:R-:W-:Y:S02]  /*6190*/  FFMA.FTZ R46, R124, R49, -R46 ;  /* 0x000000317c2e7223 */ /* 0x000fe4000001082e */
[----:B------:R-:W-:Y:S02]  /*61a0*/  FFMA.FTZ R42, R121, R41, -R42 ;  /* 0x00000029792a7223 */ /* 0x000fe4000001082a */
[----:B------:R-:W-:-:S02]  /*61b0*/  FADD.FTZ R51, RZ, R51 ;  /* 0x00000033ff337221 */ /* 0x000fc40000010000 */
[----:B------:R-:W-:Y:S02]  /*61c0*/  FFMA.FTZ R44, R121, R47, R44 ;  /* 0x0000002f792c7223 */ /* 0x000fe4000001002c */
[C---:B------:R-:W-:Y:S02]  /*61d0*/  FMUL.FTZ R47, R123.reuse, R42 ;  /* 0x0000002a7b2f7220 */ /* 0x040fe40000410000 */
[----:B------:R-:W-:Y:S02]  /*61e0*/  FADD.FTZ R50, R46, R125 ;  /* 0x0000007d2e327221 */ /* 0x000fe40000010000 */
[----:B------:R-:W0:Y:S01]  /*61f0*/  SHFL.UP PT, R46, R51, 0x1, RZ ;  /* 0x04200000332e7989 */ /* 0x000e2200000e00ff */
[-C--:B------:R-:W-:Y:S02]  /*6200*/  FMUL.FTZ R41, R123, R44.reuse ;  /* 0x0000002c7b297220 */ /* 0x080fe40000410000 */
[C---:B------:R-:W-:Y:S02]  /*6210*/  FFMA.FTZ R47, R124.reuse, R44, R47 ;  /* 0x0000002c7c2f7223 */ /* 0x040fe4000001002f */
[----:B------:R-:W1:Y:S01]  /*6220*/  SHFL.UP PT, R44, R50, 0x1, RZ ;  /* 0x04200000322c7989 */ /* 0x000e6200000e00ff */
[----:B------:R-:W-:-:S03]  /*6230*/  FFMA.FTZ R48, R124, R42, -R41 ;  /* 0x0000002a7c307223 */ /* 0x000fc60000010829 */
[----:B------:R-:W-:Y:S04]  /*6240*/  SHFL.UP PT, R42, R47, 0x1, RZ ;  /* 0x042000002f2a7989 */ /* 0x000fe800000e00ff */
[----:B------:R-:W2:Y:S01]  /*6250*/  SHFL.UP PT, R41, R48, 0x1, RZ ;  /* 0x0420000030297989 */ /* 0x000ea200000e00ff */
[----:B------:R-:W-:-:S03]  /*6260*/  ISETP.GE.AND P0, PT, R72, 0x1, PT ;  /* 0x000000014800780c */ /* 0x000fc60003f06270 */
[----:B------:R0:W-:Y:S01]  /*6270*/  STS [R43.X4+0xf80], R40 ;  /* 0x000f80282b007388 */ /* 0x0001e20000004800 */
[----:B------:R-:W-:Y:S01]  /*6280*/  ISETP.GE.AND P1, PT, R72, 0x10, PT ;  /* 0x000000104800780c */ /* 0x000fe20003f26270 */
[----:B------:R-:W-:-:S06]  /*6290*/  NOP ;  /* 0x0000000000007918 */ /* 0x000fcc0000000000 */
[----:B------:R-:W-:Y:S01]  /*62a0*/  ISETP.NE.AND P2, PT, R72, 0x1f, PT ;  /* 0x0000001f4800780c */ /* 0x000fe20003f45270 */
[----:B------:R-:W5:Y:S01]  /*62b0*/  LDG.E.64 R88, [R88.64] ;  /* 0x0000001658587981 */ /* 0x000f62000c1e1b00 */
[C---:B0-----:R-:W-:Y:S02]  /*62c0*/  FMUL.FTZ R43, R47.reuse, R46 ;  /* 0x0000002e2f2b7220 */ /* 0x041fe40000410000 */
[-C--:B-1----:R-:W-:Y:S02]  /*62d0*/  FMUL.FTZ R49, R47, R44.reuse ;  /* 0x0000002c2f317220 */ /* 0x082fe40000410000 */
[C---:B------:R-:W-:Y:S02]  /*62e0*/  FFMA.FTZ R43, R48.reuse, R44, -R43 ;  /* 0x0000002c302b7223 */ /* 0x040fe4000001082b */
[----:B------:R-:W-:Y:S02]  /*62f0*/  FFMA.FTZ R46, R48, R46, R49 ;  /* 0x0000002e302e7223 */ /* 0x000fe40000010031 */
[----:B------:R-:W-:-:S02]  /*6300*/  @P0 FADD.FTZ R50, R50, R43 ;  /* 0x0000002b32320221 */ /* 0x000fc40000010000 */
[-C--:B--2---:R-:W-:Y:S02]  /*6310*/  FMUL.FTZ R43, R47, R41.reuse ;  /* 0x000000292f2b7220 */ /* 0x084fe40000410000 */
[----:B------:R-:W-:Y:S01]  /*6320*/  @P0 FADD.FTZ R51, R51, R46 ;  /* 0x0000002e33330221 */ /* 0x000fe20000010000 */
[----:B------:R-:W0:Y:S01]  /*6330*/  SHFL.UP PT, R49, R50, 0x2, RZ ;  /* 0x0440000032317989 */ /* 0x000e2200000e00ff */
[-C--:B------:R-:W-:Y:S02]  /*6340*/  FMUL.FTZ R40, R47, R42.reuse ;  /* 0x0000002a2f287220 */ /* 0x080fe40000410000 */
        /* <DEDUP_REMOVED lines=13> */
[----:B------:R-:W-:Y:S02]  /*6420*/  @P0 FADD.FTZ R50, R50, R49 ;  /* 0x0000003132320221 */ /* 0x000fe40000010000 */
        /* <DEDUP_REMOVED lines=14> */
[CC--:B--2---:R-:W-:Y:S02]  /*6510*/  FMUL.FTZ R42, R43.reuse, R40.reuse ;  /* 0x000000282b2a7220 */ /* 0x0c4fe40000410000 */
[-C--:B---3--:R-:W-:Y:S02]  /*6520*/  FMUL.FTZ R47, R43, R41.reuse ;  /* 0x000000292b2f7220 */ /* 0x088fe40000410000 */
[----:B------:R-:W-:Y:S01]  /*6530*/  @P0 FADD.FTZ R51, R51, R46 ;  /* 0x0000002e33330221 */ /* 0x000fe20000010000 */
[----:B------:R-:W0:Y:S01]  /*6540*/  SHFL.UP PT, R49, R50, 0x8, RZ ;  /* 0x0500000032317989 */ /* 0x000e2200000e00ff */
[C---:B------:R-:W-:Y:S02]  /*6550*/  FFMA.FTZ R42, R48.reuse, R41, R42 ;  /* 0x00000029302a7223 */ /* 0x040fe4000001002a */
[----:B------:R-:W-:-:S02]  /*6560*/  @P0 FFMA.FTZ R48, R48, R40, -R47 ;  /* 0x0000002830300223 */ /* 0x000fc4000001082f */
[----:B------:R-:W1:Y:S01]  /*6570*/  SHFL.UP PT, R47, R51, 0x8, RZ ;  /* 0x05000000332f7989 */ /* 0x000e6200000e00ff */
[----:B------:R-:W-:-:S03]  /*6580*/  FSEL R42, R43, R42, !P0 ;  /* 0x0000002a2b2a7208 */ /* 0x000fc60004000000 */
[----:B------:R-:W2:Y:S04]  /*6590*/  SHFL.UP PT, R41, R48, 0x8, RZ ;  /* 0x0500000030297989 */ /* 0x000ea800000e00ff */
[----:B------:R-:W3:Y:S01]  /*65a0*/  SHFL.UP PT, R43, R42, 0x8, RZ ;  /* 0x050000002a2b7989 */ /* 0x000ee200000e00ff */
[----:B------:R-:W-:Y:S01]  /*65b0*/  ISETP.GE.AND P0, PT, R72, 0x8, PT ;  /* 0x000000084800780c */ /* 0x000fe20003f06270 */
[C---:B0-----:R-:W-:Y:S02]  /*65c0*/  FMUL.FTZ R40, R42.reuse, R49 ;  /* 0x000000312a287220 */ /* 0x041fe40000410000 */
[-C--:B-1----:R-:W-:Y:S02]  /*65d0*/  FMUL.FTZ R44, R42, R47.reuse ;  /* 0x0000002f2a2c7220 */ /* 0x082fe40000410000 */
[----:B------:R-:W-:-:S02]  /*65e0*/  FFMA.FTZ R46, R48, R47, R40 ;  /* 0x0000002f302e7223 */ /* 0x000fc40000010028 */
[----:B--2---:R-:W-:Y:S02]  /*65f0*/  FMUL.FTZ R40, R42, R41 ;  /* 0x000000292a287220 */ /* 0x004fe40000410000 */
[C---:B------:R-:W-:Y:S02]  /*6600*/  FFMA.FTZ R49, R48.reuse, R49, -R44 ;  /* 0x0000003130317223 */ /* 0x040fe4000001082c */
[-C--:B---3--:R-:W-:Y:S02]  /*6610*/  FFMA.FTZ R47, R48, R43.reuse, R40 ;  /* 0x0000002b302f7223 */ /* 0x088fe40000010028 */
[----:B------:R-:W-:Y:S02]  /*6620*/  FMUL.FTZ R43, R42, R43 ;  /* 0x0000002b2a2b7220 */ /* 0x000fe40000410000 */
[----:B------:R-:W-:Y:S01]  /*6630*/  @P0 FADD.FTZ R50, R50, R49 ;  /* 0x0000003132320221 */ /* 0x000fe20000010000 */
[----:B------:R-:W-:Y:S01]  /*6640*/  FSEL R47, R42, R47, !P0 ;  /* 0x0000002f2a2f7208 */ /* 0x000fe20004000000 */
[----:B------:R-:W-:-:S02]  /*6650*/  @P0 FADD.FTZ R51, R51, R46 ;  /* 0x0000002e33330221 */ /* 0x000fc40000010000 */
[----:B------:R-:W-:Y:S02]  /*6660*/  @P0 FFMA.FTZ R48, R48, R41, -R43 ;  /* 0x0000002930300223 */ /* 0x000fe4000001082b */
[----:B------:R-:W0:Y:S04]  /*6670*/  SHFL.UP PT, R43, R50, 0x10, RZ ;  /* 0x06000000322b7989 */ /* 0x000e2800000e00ff */
[----:B------:R-:W1:Y:S04]  /*6680*/  SHFL.UP PT, R49, R51, 0x10, RZ ;  /* 0x0600000033317989 */ /* 0x000e6800000e00ff */
[----:B------:R-:W2:Y:S04]  /*6690*/  SHFL.UP PT, R44, R48, 0x10, RZ ;  /* 0x06000000302c7989 */ /* 0x000ea800000e00ff */
[----:B------:R-:W3:Y:S01]  /*66a0*/  SHFL.UP PT, R46, R47, 0x10, RZ ;  /* 0x060000002f2e7989 */ /* 0x000ee200000e00ff */
[----:B------:R-:W-:Y:S01]  /*66b0*/  LOP3.LUT P0, RZ, R73, 0x1f, RZ, 0xc0, !PT ;  /* 0x0000001f49ff7812 */ /* 0x000fe2000780c0ff */
[----:B------:R-:W-:-:S03]  /*66c0*/  HFMA2.MMA R41, -RZ, RZ, 0, 0 ;  /* 0x00000000ff297435 */ /* 0x000fc600000001ff */
[----:B------:R-:W-:Y:S01]  /*66d0*/  ISETP.EQ.OR P0, PT, RZ, UR6, P0 ;  /* 0x00000006ff007c0c */ /* 0x000fe20008702670 */
[C---:B0-----:R-:W-:Y:S02]  /*66e0*/  FMUL.FTZ R52, R47.reuse, R43 ;  /* 0x0000002b2f347220 */ /* 0x041fe40000410000 */
[CC--:B-1----:R-:W-:Y:S02]  /*66f0*/  FMUL.FTZ R42, R47.reuse, R49.reuse ;  /* 0x000000312f2a7220 */ /* 0x0c2fe40000410000 */
[----:B------:R-:W-:Y:S02]  /*6700*/  FFMA.FTZ R52, R48, R49, R52 ;  /* 0x0000003130347223 */ /* 0x000fe40000010034 */
[C---:B--2---:R-:W-:Y:S02]  /*6710*/  FMUL.FTZ R53, R47.reuse, R44 ;  /* 0x0000002c2f357220 */ /* 0x044fe40000410000 */
[----:B---3--:R-:W-:Y:S01]  /*6720*/  FMUL.FTZ R49, R47, R46 ;  /* 0x0000002e2f317220 */ /* 0x008fe20000410000 */
[----:B------:R-:W-:Y:S01]  /*6730*/  LEA R45, R72, R45, 0x5 ;  /* 0x0000002d482d7211 */ /* 0x000fe200078e28ff */
[----:B------:R-:W-:-:S02]  /*6740*/  FFMA.FTZ R55, R48, R43, -R42 ;  /* 0x0000002b30377223 */ /* 0x000fc4000001082a */
[C---:B------:R-:W-:Y:S02]  /*6750*/  FFMA.FTZ R46, R48.reuse, R46, R53 ;  /* 0x0000002e302e7223 */ /* 0x040fe40000010035 */
[----:B------:R-:W-:Y:S01]  /*6760*/  @P1 FFMA.FTZ R48, R48, R44, -R49 ;  /* 0x0000002c30301223 */ /* 0x000fe20000010831 */
[----:B------:R-:W-:Y:S01]  /*6770*/  @!P2 SHF.R.U32.HI R44, RZ, 0x1, R73 ;  /* 0x00000001ff2ca819 */ /* 0x000fe20000011649 */
[----:B------:R-:W-:Y:S01]  /*6780*/  CS2R R42, SRZ ;  /* 0x00000000002a7805 */ /* 0x000fe2000001ff00 */
[----:B------:R-:W-:Y:S01]  /*6790*/  MOV R40, 0x3f800000 ;  /* 0x3f80000000287802 */ /* 0x000fe20000000f00 */
[----:B------:R-:W-:Y:S01]  /*67a0*/  @P1 FADD.FTZ R50, R50, R55 ;  /* 0x0000003732321221 */ /* 0x000fe20000010000 */
[----:B------:R-:W-:Y:S01]  /*67b0*/  MOV R54, UR7 ;  /* 0x0000000700367c02 */ /* 0x000fe20008000f00 */
[----:B------:R-:W-:Y:S01]  /*67c0*/  @P1 FADD.FTZ R51, R51, R52 ;  /* 0x0000003433331221 */ /* 0x000fe20000010000 */
[----:B------:R-:W-:Y:S02]  /*67d0*/  LEA.HI.SX32 R164, R45, R45, 0x1b ;  /* 0x0000002d2da47211 */ /* 0x000fe400078fdaff */
[----:B------:R-:W-:Y:S01]  /*67e0*/  FSEL R49, R47, R46, !P1 ;  /* 0x0000002e2f317208 */ /* 0x000fe20004800000 */
[----:B------:R-:W-:Y:S01]  /*67f0*/  @!P0 LDS.128 R40, [R54.X16+0x2140] ;  /* 0x0021400036288984 */ /* 0x000fe2000000cc00 */
[----:B------:R-:W-:-:S03]  /*6800*/  @!P2 LOP3.LUT R44, R44, 0x7ffffff0, RZ, 0xc0, !PT ;  /* 0x7ffffff02c2ca812 */ /* 0x000fc600078ec0ff */
        /* <DEDUP_REMOVED lines=35> */
[----:B------:R-:W0:Y:S01]  /*6a40*/  LDS.128 R52, [0x2110] ;  /* 0x00211000ff347984 */ /* 0x000e220000000c00 */
[----:B------:R-:W-:Y:S03]  /*6a50*/  BSSY B0, `(.L_x_819) ;  /* 0x0000036000007945 */ /* 0x000fe60003800000 */
[----:B------:R-:W1:Y:S01]  /*6a60*/  SHFL.UP PT, R50, R50, 0x1, RZ ;  /* 0x0420000032327989 */ /* 0x000e6200000e00ff */
        /* <DEDUP_REMOVED lines=8> */
[----:B------:R-:W-:-:S04]  /*6af0*/  FFMA.FTZ R52, R47, R52, R164 ;  /* 0x000000342f347223 */ /* 0x000fc800000100a4 */
[----:B------:R-:W-:Y:S01]  /*6b00*/  FADD.FTZ R52, R55, R52 ;  /* 0x0000003437347221 */ /* 0x000fe20000010000 */
[----:B------:R-:W-:-:S04]  /*6b10*/  SHF.R.U32.HI R55, RZ, 0x5, R73 ;  /* 0x00000005ff377819 */ /* 0x000fc80000011649 */
[----:B------:R-:W-:Y:S01]  /*6b20*/  ISETP.NE.AND P0, PT, R55, RZ, PT ;  /* 0x000000ff3700720c */ /* 0x000fe20003f05270 */
[----:B------:R-:W0:Y:S04]  /*6b30*/  SHFL.UP PT, R51, R51, 0x1, RZ ;  /* 0x0420000033337989 */ /* 0x000e2800000e00ff */
[----:B------:R-:W2:Y:S04]  /*6b40*/  SHFL.UP PT, R48, R48, 0x1, RZ ;  /* 0x0420000030307989 */ /* 0x000ea800000e00ff */
[----:B------:R-:W3:Y:S04]  /*6b50*/  SHFL.UP PT, R49, R49, 0x1, RZ ;  /* 0x0420000031317989 */ /* 0x000ee800000e00ff */
[----:B------:R-:W-:Y:S05]  /*6b60*/  @!P0 BRA `(.L_x_820) ;  /* 0x0000014000008947 */ /* 0x000fea0003800000 */
[----:B-1----:R-:W-:Y:S01]  /*6b70*/  ISETP.NE.AND P0, PT, R72, RZ, PT ;  /* 0x000000ff4800720c */ /* 0x002fe20003f05270 */
[----:B---3--:R-:W-:-:S02]  /*6b80*/  FMUL.FTZ R52, R49, R45 ;  /* 0x0000002d31347220 */ /* 0x008fc40000410000 */
[----:B------:R-:W-:-:S10]  /*6b90*/  FMUL.FTZ R53, R49, R44 ;  /* 0x0000002c31357220 */ /* 0x000fd40000410000 */
[C---:B--2---:R-:W-:Y:S02]  /*6ba0*/  @P0 FFMA.FTZ R44, R48.reuse, R44, -R52 ;  /* 0x0000002c302c0223 */ /* 0x044fe40000010834 */
[CC--:B------:R-:W-:Y:S02]  /*6bb0*/  FMUL.FTZ R52, R49.reuse, R46.reuse ;  /* 0x0000002e31347220 */ /* 0x0c0fe40000410000 */
[-C--:B------:R-:W-:Y:S02]  /*6bc0*/  FMUL.FTZ R49, R49, R47.reuse ;  /* 0x0000002f31317220 */ /* 0x080fe40000410000 */
[C---:B------:R-:W-:Y:S02]  /*6bd0*/  FFMA.FTZ R52, R48.reuse, R47, R52 ;  /* 0x0000002f30347223 */ /* 0x040fe40000010034 */
[C---:B------:R-:W-:Y:S02]  /*6be0*/  FFMA.FTZ R49, R48.reuse, R46, -R49 ;  /* 0x0000002e30317223 */ /* 0x040fe40000010831 */
[----:B------:R-:W-:Y:S01]  /*6bf0*/  @P0 FFMA.FTZ R45, R48, R45, R53 ;  /* 0x0000002d302d0223 */ /* 0x000fe20000010035 */
[----:B------:R-:W-:Y:S01]  /*6c00*/  MOV R48, R44 ;  /* 0x0000002c00307202 */ /* 0x000fe20000000f00 */
[----:B------:R-:W-:Y:S01]  /*6c10*/  @P0 FADD.FTZ R46, R50, R49 ;  /* 0x00000031322e0221 */ /* 0x000fe20000010000 */
[----:B------:R-:W-:Y:S01]  /*6c20*/  MOV R44, R40 ;  /* 0x00000028002c7202 */ /* 0x000fe20000000f00 */
[----:B0-----:R-:W-:Y:S01]  /*6c30*/  @P0 FADD.FTZ R47, R51, R52 ;  /* 0x00000034332f0221 */ /* 0x001fe20000010000 */
[----:B------:R-:W-:-:S02]  /*6c40*/  MOV R49, R45 ;  /* 0x0000002d00317202 */ /* 0x000fc40000000f00 */
[----:B------:R-:W-:Y:S02]  /*6c50*/  MOV R50, R46 ;  /* 0x0000002e00327202 */ /* 0x000fe40000000f00 */
[----:B------:R-:W-:Y:S02]  /*6c60*/  MOV R51, R47 ;  /* 0x0000002f00337202 */ /* 0x000fe40000000f00 */
[----:B------:R-:W-:Y:S02]  /*6c70*/  MOV R47, R43 ;  /* 0x0000002b002f7202 */ /* 0x000fe40000000f00 */
[----:B------:R-:W-:Y:S02]  /*6c80*/  MOV R46, R42 ;  /* 0x0000002a002e7202 */ /* 0x000fe40000000f00 */
[----:B------:R-:W-:Y:S01]  /*6c90*/  MOV R45, R41 ;  /* 0x00000029002d7202 */ /* 0x000fe20000000f00 */
[----:B------:R-:W-:Y:S05]  /*6ca0*/  BRA `(.L_x_821) ;  /* 0x0000010000007947 */ /* 0x000fea0003800000 */
.L_x_820:
[----:B-1----:R-:W-:Y:S01]  /*6cb0*/  ISETP.NE.AND P0, PT, R72, RZ, PT ;  /* 0x000000ff4800720c */ /* 0x002fe20003f05270 */
[----:B------:R-:W-:-:S02]  /*6cc0*/  FMUL.FTZ R44, R160, R43 ;  /* 0x0000002ba02c7220 */ /* 0x000fc40000410000 */
[----:B------:R-:W-:Y:S02]  /*6cd0*/  FMUL.FTZ R45, R160, R40 ;  /* 0x00000028a02d7220 */ /* 0x000fe40000410000 */
[CC--:B------:R-:W-:Y:S02]  /*6ce0*/  FFMA.FTZ R44, R53.reuse, R42.reuse, -R44 ;  /* 0x0000002a352c7223 */ /* 0x0c0fe4000001082c */
[CC--:B------:R-:W-:Y:S02]  /*6cf0*/  FFMA.FTZ R45, R53.reuse, R41.reuse, R45 ;  /* 0x00000029352d7223 */ /* 0x0c0fe4000001002d */
[----:B------:R-:W-:Y:S02]  /*6d00*/  FADD.FTZ R46, R54, R44 ;  /* 0x0000002c362e7221 */ /* 0x000fe40000010000 */
[CC--:B------:R-:W-:Y:S02]  /*6d10*/  FMUL.FTZ R44, R160.reuse, R41.reuse ;  /* 0x00000029a02c7220 */ /* 0x0c0fe40000410000 */
[----:B------:R1:W-:Y:S01]  /*6d20*/  @!P0 STS.128 [0x2130], R40 ;  /* 0x00213028ff008388 */ /* 0x0003e20000000c00 */
[----:B------:R-:W-:Y:S01]  /*6d30*/  FMUL.FTZ R160, R160, R42 ;  /* 0x0000002aa0a07220 */ /* 0x000fe20000410000 */
[-C--:B--2---:R-:W-:Y:S01]  /*6d40*/  @!P0 MOV R48, R40.reuse ;  /* 0x0000002800308202 */ /* 0x084fe20000000f00 */
[C---:B------:R-:W-:Y:S01]  /*6d50*/  FFMA.FTZ R44, R53.reuse, R40, -R44 ;  /* 0x00000028352c7223 */ /* 0x040fe2000001082c */
[----:B---3--:R-:W-:Y:S01]  /*6d60*/  @!P0 MOV R49, R41 ;  /* 0x0000002900318202 */ /* 0x008fe20000000f00 */
[----:B------:R-:W-:Y:S01]  /*6d70*/  FFMA.FTZ R160, R53, R43, R160 ;  /* 0x0000002b35a07223 */ /* 0x000fe200000100a0 */
[----:B------:R-:W-:-:S02]  /*6d80*/  @!P0 MOV R50, R42 ;  /* 0x0000002a00328202 */ /* 0x000fc40000000f00 */
[----:B0-----:R-:W-:Y:S01]  /*6d90*/  @!P0 MOV R51, R43 ;  /* 0x0000002b00338202 */ /* 0x001fe20000000f00 */
[----:B------:R-:W-:Y:S02]  /*6da0*/  FADD.FTZ R47, R52, R160 ;  /* 0x000000a0342f7221 */ /* 0x000fe40000010000 */
.L_x_821:
[----:B------:R-:W-:Y:S05]  /*6db0*/  BSYNC B0 ;  /* 0x0000000000007941 */ /* 0x000fea0003800000 */
.L_x_819:
[----:B------:R-:W-:Y:S01]  /*6dc0*/  BAR.SYNC.DEFER_BLOCKING 0x0 ;  /* 0x0000000000007b1d */ /* 0x000fe20000010000 */
[----:B------:R-:W-:-:S05]  /*6dd0*/  ISETP.NE.AND P0, PT, R73, RZ, PT ;  /* 0x000000ff4900720c */ /* 0x000fca0003f05270 */
[----:B------:R-:W-:Y:S08]  /*6de0*/  BSSY B0, `(.L_x_822) ;  /* 0x000007f000007945 */ /* 0x000ff00003800000 */
[----:B-1----:R-:W0:Y:S02]  /*6df0*/  @P0 LDS.64 R40, [0x2138] ;  /* 0x00213800ff280984 */ /* 0x002e240000000a00 */
        /* <DEDUP_REMOVED lines=13> */
[C---:B------:R-:W-:Y:S02]  /*6ed0*/  FMUL.FTZ R41, R81.reuse, R42 ;  /* 0x0000002a51297220 */ /* 0x040fe40000410000 */
[-C--:B------:R-:W-:Y:S02]  /*6ee0*/  FMUL.FTZ R81, R81, R76.reuse ;  /* 0x0000004c51517220 */ /* 0x080fe40000410000 */
[C---:B------:R-:W-:Y:S02]  /*6ef0*/  FFMA.FTZ R40, R80.reuse, R76, -R41 ;  /* 0x0000004c50287223 */ /* 0x040fe40000010829 */
[----:B------:R-:W-:Y:S02]  /*6f00*/  FFMA.FTZ R43, R80, R42, R81 ;  /* 0x0000002a502b7223 */ /* 0x000fe40000010051 */
[----:B------:R-:W-:-:S02]  /*6f10*/  FADD.FTZ R79, R79, R40 ;  /* 0x000000284f4f7221 */ /* 0x000fc40000010000 */
[----:B------:R-:W-:Y:S02]  /*6f20*/  FADD.FTZ R43, RZ, R43 ;  /* 0x0000002bff2b7221 */ /* 0x000fe40000010000 */
[C---:B------:R-:W-:Y:S02]  /*6f30*/  FMUL.FTZ R40, R84.reuse, R79 ;  /* 0x0000004f54287220 */ /* 0x040fe40000410000 */
        /* <DEDUP_REMOVED lines=105> */
.L_x_823:
[----:B------:R-:W-:Y:S05]  /*75d0*/  BSYNC B0 ;  /* 0x0000000000007941 */ /* 0x000fea0003800000 */
.L_x_822:
[----:B------:R-:W-:Y:S01]  /*75e0*/  UIADD3 UR7, UR7, 0x1, URZ ;  /* 0x0000000107077890 */ /* 0x000fe2000fffe03f */
[-C--:B-----5:R-:W-:Y:S01]  /*75f0*/  FMUL.FTZ R103, R145, R89.reuse ;  /* 0x0000005991677220 */ /* 0x0a0fe20000410000 */
[----:B------:R-:W-:Y:S01]  /*7600*/  ULDC UR14, c[0x0][0x16c] ;  /* 0x00005b00000e7ab9 */ /* 0x000fe20000000800 */
[-C--:B------:R-:W-:Y:S01]  /*7610*/  FMUL.FTZ R109, R149, R89.reuse ;  /* 0x00000059956d7220 */ /* 0x080fe20000410000 */
[----:B------:R-:W-:Y:S01]  /*7620*/  UISETP.GE.AND UP0, UPT, UR7, UR14, UPT ;  /* 0x0000000e0700728c */ /* 0x000fe2000bf06270 */
[-C--:B------:R-:W-:Y:S02]  /*7630*/  FMUL.FTZ R115, R153, R89.reuse ;  /* 0x0000005999737220 */ /* 0x080fe40000410000 */
[-C--:B-1----:R-:W-:Y:S02]  /*7640*/  FMUL.FTZ R47, R129, R89.reuse ;  /* 0x00000059812f7220 */ /* 0x082fe40000410000 */
[-C--:B------:R-:W-:Y:S01]  /*7650*/  FMUL.FTZ R87, R133, R89.reuse ;  /* 0x0000005985577220 */ /* 0x080fe20000410000 */
[----:B------:R-:W-:Y:S01]  /*7660*/  PLOP3.LUT P0, PT, PT, PT, UP0, 0x80, 0x0 ;  /* 0x000000000000781c */ /* 0x000fe20003f0f008 */
[----:B------:R-:W-:-:S02]  /*7670*/  FMUL.FTZ R95, R137, R89 ;  /* 0x00000059895f7220 */ /* 0x000fc40000410000 */
[-C--:B------:R-:W-:Y:S02]  /*7680*/  FMUL.FTZ R101, R141, R89.reuse ;  /* 0x000000598d657220 */ /* 0x080fe40000410000 */
[-C--:B------:R-:W-:Y:S02]  /*7690*/  FFMA.FTZ R86, R144, R88.reuse, -R103 ;  /* 0x0000005890567223 */ /* 0x080fe40000010867 */
[-C--:B------:R-:W-:Y:S02]  /*76a0*/  FFMA.FTZ R92, R148, R88.reuse, -R109 ;  /* 0x00000058945c7223 */ /* 0x080fe4000001086d */
[----:B------:R-:W-:Y:S02]  /*76b0*/  FFMA.FTZ R94, R152, R88, -R115 ;  /* 0x00000058985e7223 */ /* 0x000fe40000010873 */
[-C--:B------:R-:W-:Y:S02]  /*76c0*/  FMUL.FTZ R103, R147, R89.reuse ;  /* 0x0000005993677220 */ /* 0x080fe40000410000 */
[----:B------:R-:W-:-:S02]  /*76d0*/  FMUL.FTZ R109, R151, R89 ;  /* 0x00000059976d7220 */ /* 0x000fc40000410000 */
[-C--:B------:R-:W-:Y:S02]  /*76e0*/  FMUL.FTZ R115, R155, R89.reuse ;  /* 0x000000599b737220 */ /* 0x080fe40000410000 */
[----:B------:R-:W-:Y:S02]  /*76f0*/  FMUL.FTZ R117, R157, R89 ;  /* 0x000000599d757220 */ /* 0x000fe40000410000 */
        /* <DEDUP_REMOVED lines=16> */
[-C--:B------:R-:W-:Y:S02]  /*7800*/  FFMA.FTZ R40, R128, R88.reuse, -R47 ;  /* 0x0000005880287223 */ /* 0x080fe4000001082f */
[-C--:B------:R-:W-:Y:S02]  /*7810*/  FFMA.FTZ R44, R132, R88.reuse, -R87 ;  /* 0x00000058842c7223 */ /* 0x080fe40000010857 */
[-C--:B------:R-:W-:Y:S02]  /*7820*/  FFMA.FTZ R46, R136, R88.reuse, -R95 ;  /* 0x00000058882e7223 */ /* 0x080fe4000001085f */
[----:B------:R-:W-:Y:S02]  /*7830*/  FFMA.FTZ R84, R140, R88, -R101 ;  /* 0x000000588c547223 */ /* 0x000fe40000010865 */
[-C--:B------:R-:W-:Y:S02]  /*7840*/  FMUL.FTZ R41, R127, R89.reuse ;  /* 0x000000597f297220 */ /* 0x080fe40000410000 */
[----:B------:R-:W-:-:S02]  /*7850*/  FMUL.FTZ R47, R131, R89 ;  /* 0x00000059832f7220 */ /* 0x000fc40000410000 */
[-C--:B------:R-:W-:Y:S02]  /*7860*/  FMUL.FTZ R87, R135, R89.reuse ;  /* 0x0000005987577220 */ /* 0x080fe40000410000 */
[-C--:B------:R-:W-:Y:S02]  /*7870*/  FMUL.FTZ R95, R139, R89.reuse ;  /* 0x000000598b5f7220 */ /* 0x080fe40000410000 */
[-C--:B------:R-:W-:Y:S02]  /*7880*/  FMUL.FTZ R101, R143, R89.reuse ;  /* 0x000000598f657220 */ /* 0x080fe40000410000 */
[-C--:B------:R-:W-:Y:S02]  /*7890*/  FFMA.FTZ R103, R146, R88.reuse, -R103 ;  /* 0x0000005892677223 */ /* 0x080fe40000010867 */
[----:B------:R-:W-:Y:S02]  /*78a0*/  FFMA.FTZ R115, R154, R88, -R115 ;  /* 0x000000589a737223 */ /* 0x000fe40000010873 */
        /* <DEDUP_REMOVED lines=15> */
[----:B------:R-:W-:Y:S02]  /*79a0*/  FFMA.FTZ R157, R156, R89, R157 ;  /* 0x000000599c9d7223 */ /* 0x000fe4000001009d */
[----:B------:R-:W-:Y:S02]  /*79b0*/  FADD.FTZ R124, RZ, R124 ;  /* 0x0000007cff7c7221 */ /* 0x000fe40000010000 */
[-C--:B------:R-:W-:Y:S02]  /*79c0*/  FFMA.FTZ R41, R126, R88.reuse, -R41 ;  /* 0x000000587e297223 */ /* 0x080fe40000010829 */
[----:B------:R-:W-:-:S02]  /*79d0*/  FFMA.FTZ R47, R130, R88, -R47 ;  /* 0x00000058822f7223 */ /* 0x000fc4000001082f */
[-C--:B------:R-:W-:Y:S02]  /*79e0*/  FFMA.FTZ R87, R134, R88.reuse, -R87 ;  /* 0x0000005886577223 */ /* 0x080fe40000010857 */
[-C--:B------:R-:W-:Y:S02]  /*79f0*/  FFMA.FTZ R95, R138, R88.reuse, -R95 ;  /* 0x000000588a5f7223 */ /* 0x080fe4000001085f */
[-C--:B------:R-:W-:Y:S02]  /*7a00*/  FFMA.FTZ R101, R142, R88.reuse, -R101 ;  /* 0x000000588e657223 */ /* 0x080fe40000010865 */
        /* <DEDUP_REMOVED lines=52> */
.L_x_818:
[----:B------:R-:W-:Y:S01]  /*7d50*/  BAR.SYNC.DEFER_BLOCKING 0x0 ;  /* 0x0000000000007b1d */ /* 0x000fe20000010000 */
[----:B------:R-:W-:-:S02]  /*7d60*/  IADD3 R40, R71, R72, RZ ;  /* 0x0000004847287210 */ /* 0x000fc40007ffe0ff */
[CC--:B------:R-:W-:Y:S02]  /*7d70*/  IADD3 R42, R71.reuse, R72.reuse, RZ ;  /* 0x00000048472a7210 */ /* 0x0c0fe40007ffe0ff */
[CC--:B------:R-:W-:Y:S01]  /*7d80*/  IADD3 R41, R71.reuse, R72.reuse, RZ ;  /* 0x0000004847297210 */ /* 0x0c0fe20007ffe0ff */
[----:B------:R-:W-:Y:S01]  /*7d90*/  ULDC UR7, c[0x0][0x200] ;  /* 0x0000800000077ab9 */ /* 0x000fe20000000800 */
[----:B------:R-:W-:Y:S01]  /*7da0*/  IADD3 R40, R40, 0x40, RZ ;  /* 0x0000004028287810 */ /* 0x000fe20007ffe0ff */
[----:B------:R-:W-:Y:S01]  /*7db0*/  UIMAD UR7, UR24, UR7, URZ ;  /* 0x00000007180772a4 */ /* 0x000fe2000f8e023f */
[CC--:B------:R-:W-:Y:S01]  /*7dc0*/  IADD3 R43, R71.reuse, R72.reuse, RZ ;  /* 0x00000048472b7210 */ /* 0x0c0fe20007ffe0ff */
[----:B------:R-:W-:Y:S01]  /*7dd0*/  BSSY B0, `(.L_x_825) ;  /* 0x0000050000007945 */ /* 0x000fe20003800000 */
[----:B------:R-:W-:Y:S02]  /*7de0*/  IADD3 R42, R42, 0x20, RZ ;  /* 0x000000202a2a7810 */ /* 0x000fe40007ffe0ff */
[----:B------:R-:W-:-:S02]  /*7df0*/  IADD3 R45, R71, R72, RZ ;  /* 0x00000048472d7210 */ /* 0x000fc40007ffe0ff */
[CC--:B------:R-:W-:Y:S02]  /*7e00*/  IADD3 R44, R71.reuse, R72.reuse, RZ ;  /* 0x00000048472c7210 */ /* 0x0c0fe40007ffe0ff */
[----:B------:R-:W-:Y:S02]  /*7e10*/  LEA.HI.SX32 R42, R42, R43, 0x1b ;  /* 0x0000002b2a2a7211 */ /* 0x000fe400078fdaff */
[----:B------:R-:W-:Y:S02]  /*7e20*/  LEA.HI.SX32 R44, R44, R45, 0x1b ;  /* 0x0000002d2c2c7211 */ /* 0x000fe400078fdaff */
[----:B------:R-:W-:Y:S02]  /*7e30*/  LEA.HI.SX32 R40, R40, R41, 0x1b ;  /* 0x0000002928287211 */ /* 0x000fe400078fdaff */
[----:B------:R-:W-:Y:S01]  /*7e40*/  IADD3 R46, R71, R72, RZ ;  /* 0x00000048472e7210 */ /* 0x000fe20007ffe0ff */
[----:B------:R-:W-:Y:S01]  /*7e50*/  STS [R65.X4], R16 ;  /* 0x0000001041007388 */ /* 0x000fe20000004800 */
[----:B------:R-:W-:-:S02]  /*7e60*/  ISETP.NE.AND P0, PT, R73, RZ, PT ;  /* 0x000000ff4900720c */ /* 0x000fc40003f05270 */
[----:B------:R-:W-:Y:S01]  /*7e70*/  IADD3 R47, R71, R72, RZ ;  /* 0x00000048472f7210 */ /* 0x000fe20007ffe0ff */
[----:B------:R-:W-:Y:S01]  /*7e80*/  STS [R65.X4+0x4], R15 ;  /* 0x0000040f41007388 */ /* 0x000fe20000004800 */
[----:B------:R-:W-:Y:S02]  /*7e90*/  IADD3 R46, R46, 0x60, RZ ;  /* 0x000000602e2e7810 */ /* 0x000fe40007ffe0ff */
[----:B------:R-:W-:Y:S01]  /*7ea0*/  SHF.R.S32.HI R33, RZ, 0x1f, R70 ;  /* 0x0000001fff217819 */ /* 0x000fe20000011446 */
[----:B------:R-:W-:Y:S01]  /*7eb0*/  STS [R65.X4+0x8], R14 ;  /* 0x0000080e41007388 */ /* 0x000fe20000004800 */
[----:B------:R-:W-:-:S03]  /*7ec0*/  LEA.HI.SX32 R46, R46, R47, 0x1b ;  /* 0x0000002f2e2e7211 */ /* 0x000fc600078fdaff */
[----:B------:R-:W-:Y:S04]  /*7ed0*/  STS [R65.X4+0xc], R13 ;  /* 0x00000c0d41007388 */ /* 0x000fe80000004800 */
[----:B------:R-:W-:Y:S04]  /*7ee0*/  STS [R65.X4+0x10], R12 ;  /* 0x0000100c41007388 */ /* 0x000fe80000004800 */
[----:B------:R-:W-:Y:S04]  /*7ef0*/  STS [R65.X4+0x14], R11 ;  /* 0x0000140b41007388 */ /* 0x000fe80000004800 */
[----:B------:R0:W-:Y:S04]  /*7f00*/  STS [R65.X4+0x18], R10 ;  /* 0x0000180a41007388 */ /* 0x0001e80000004800 */
[----:B------:R-:W-:Y:S04]  /*7f10*/  STS [R65.X4+0x1c], R9 ;  /* 0x00001c0941007388 */ /* 0x000fe80000004800 */
[----:B------:R-:W-:Y:S01]  /*7f20*/  STS [R65.X4+0x20], R8 ;  /* 0x0000200841007388 */ /* 0x000fe20000004800 */
[----:B0-----:R-:W-:-:S03]  /*7f30*/  MOV R10, UR17 ;  /* 0x00000011000a7c02 */ /* 0x001fc60008000f00 */
[----:B------:R0:W-:Y:S04]  /*7f40*/  STS [R65.X4+0x24], R7 ;  /* 0x0000240741007388 */ /* 0x0001e80000004800 */
[----:B------:R-:W-:Y:S04]  /*7f50*/  STS [R65.X4+0x28], R6 ;  /* 0x0000280641007388 */ /* 0x000fe80000004800 */
[----:B------:R-:W-:Y:S01]  /*7f60*/  STS [R65.X4+0x2c], R5 ;  /* 0x00002c0541007388 */ /* 0x000fe20000004800 */
[----:B0-----:R-:W-:-:S03]  /*7f70*/  MOV R7, UR7 ;  /* 0x0000000700077c02 */ /* 0x001fc60008000f00 */
[----:B------:R-:W-:Y:S02]  /*7f80*/  STS [R65.X4+0x30], R4 ;  /* 0x0000300441007388 */ /* 0x000fe40000004800 */
[----:B------:R-:W-:Y:S02]  /*7f90*/  IMAD R7, R74, c[0x0][0x204], R7 ;  /* 0x000081004a077a24 */ /* 0x000fe400078e0207 */
[----:B------:R-:W-:Y:S04]  /*7fa0*/  STS [R65.X4+0x34], R3 ;  /* 0x0000340341007388 */ /* 0x000fe80000004800 */
[----:B------:R0:W-:Y:S04]  /*7fb0*/  STS [R65.X4+0x38], R2 ;  /* 0x0000380241007388 */ /* 0x0001e80000004800 */
[----:B------:R-:W-:Y:S01]  /*7fc0*/  STS [R65.X4+0x3c], R0 ;  /* 0x00003c0041007388 */ /* 0x000fe20000004800 */
[----:B------:R-:W-:-:S06]  /*7fd0*/  NOP ;  /* 0x0000000000007918 */ /* 0x000fcc0000000000 */
[----:B------:R1:W-:Y:S01]  /*7fe0*/  LDS R9, [R44.X4] ;  /* 0x000000002c097984 */ /* 0x0003e20000004800 */
[----:B0-----:R-:W-:-:S03]  /*7ff0*/  IMAD.WIDE.U32 R2, R74, c[0x0][0x200], RZ ;  /* 0x000080004a027a25 */ /* 0x001fc600078e00ff */
[----:B------:R0:W-:Y:S02]  /*8000*/  LDS R11, [R42.X4+0x80] ;  /* 0x000080002a0b7984 */ /* 0x0001e40000004800 */
[----:B------:R-:W-:Y:S02]  /*8010*/  IADD3 R35, R3, R7, RZ ;  /* 0x0000000703237210 */ /* 0x000fe40007ffe0ff */
[----:B------:R2:W-:Y:S01]  /*8020*/  LDS R13, [R40.X4+0x100] ;  /* 0x00010000280d7984 */ /* 0x0005e20000004800 */
[CC--:B-1----:R-:W-:Y:S02]  /*8030*/  IADD3 R44, R71.reuse, R72.reuse, RZ ;  /* 0x00000048472c7210 */ /* 0x0c2fe40007ffe0ff */
[CC--:B0-----:R-:W-:Y:S01]  /*8040*/  IADD3 R42, R71.reuse, R72.reuse, RZ ;  /* 0x00000048472a7210 */ /* 0x0c1fe20007ffe0ff */
[----:B------:R-:W-:Y:S01]  /*8050*/  LDS R15, [R46.X4+0x180] ;  /* 0x000180002e0f7984 */ /* 0x000fe20000004800 */
[----:B------:R-:W-:Y:S02]  /*8060*/  IADD3 R44, R44, 0x80, RZ ;  /* 0x000000802c2c7810 */ /* 0x000fe40007ffe0ff */
[----:B--2---:R-:W-:Y:S01]  /*8070*/  IADD3 R40, R71, R72, RZ ;  /* 0x0000004847287210 */ /* 0x004fe20007ffe0ff */
[----:B------:R-:W-:Y:S01]  /*8080*/  LDS R163, [R163.X4+0x380] ;  /* 0x00038000a3a37984 */ /* 0x000fe20000004800 */
[----:B------:R-:W-:-:S02]  /*8090*/  IADD3 R42, R42, 0xa0, RZ ;  /* 0x000000a02a2a7810 */ /* 0x000fc40007ffe0ff */
[----:B------:R-:W-:Y:S01]  /*80a0*/  IADD3 R40, R40, 0xc0, RZ ;  /* 0x000000c028287810 */ /* 0x000fe20007ffe0ff */
[----:B------:R-:W-:Y:S01]  /*80b0*/  LDS R23, [R162.X4+0x400] ;  /* 0x00040000a2177984 */ /* 0x000fe20000004800 */
[----:B------:R-:W-:Y:S02]  /*80c0*/  LEA.HI.SX32 R44, R44, R45, 0x1b ;  /* 0x0000002d2c2c7211 */ /* 0x000fe400078fdaff */
[----:B------:R-:W-:Y:S01]  /*80d0*/  LEA.HI.SX32 R42, R42, R43, 0x1b ;  /* 0x0000002b2a2a7211 */ /* 0x000fe200078fdaff */
[----:B------:R-:W-:Y:S01]  /*80e0*/  LDS R161, [R161.X4+0x480] ;  /* 0x00048000a1a17984 */ /* 0x000fe20000004800 */
[----:B------:R-:W-:-:S03]  /*80f0*/  LEA.HI.SX32 R40, R40, R41, 0x1b ;  /* 0x0000002928287211 */ /* 0x000fc600078fdaff */
        /* <DEDUP_REMOVED lines=29> */
.L_x_826:
[----:B------:R-:W-:Y:S05]  /*82d0*/  BSYNC B0 ;  /* 0x0000000000007941 */ /* 0x000fea0003800000 */
.L_x_825:
[----:B------:R-:W-:Y:S01]  /*82e0*/  ULDC UR7, c[0x0][0x208] ;  /* 0x0000820000077ab9 */ /* 0x000fe20000000800 */
[----:B------:R-:W-:Y:S01]  /*82f0*/  LOP3.LUT R0, R70, 0x20, RZ, 0xfc, !PT ;  /* 0x0000002046007812 */ /* 0x000fe200078efcff */
        /* <DEDUP_REMOVED lines=12> */
[----:B0-----:R-:W-:Y:S01]  /*83c0*/  IMAD R7, R75, c[0x0][0x20c], R0 ;  /* 0x000083004b077a24 */ /* 0x001fe200078e0200 */
[----:B------:R-:W-:Y:S01]  /*83d0*/  LOP3.LUT R4, R70, 0x60, RZ, 0xfc, !PT ;  /* 0x0000006046047812 */ /* 0x000fe200078efcff */
[----:B------:R-:W-:Y:S01]  /*83e0*/  UIADD3 UR9, UP2, UR9, 0x1000, URZ ;  /* 0x0000100009097890 */ /* 0x000fe2000ff5e03f */
[----:B------:R-:W-:Y:S01]  /*83f0*/  IADD3 R0, P1, R2, UR14, RZ ;  /* 0x0000000e02007c10 */ /* 0x000fe2000ff3e0ff */
[----:B------:R-:W-:Y:S01]  /*8400*/  UIADD3 UR8, UP3, UR8, 0x1000, URZ ;  /* 0x0000100008087890 */ /* 0x000fe2000ff7e03f */
[C---:B------:R-:W-:Y:S01]  /*8410*/  LOP3.LUT R6, R70.reuse, 0x80, RZ, 0xfc, !PT ;  /* 0x0000008046067812 */ /* 0x040fe200078efcff */
[----:B------:R-:W-:Y:S01]  /*8420*/  UIADD3.X UR13, URZ, UR13, URZ, UP1, !UPT ;  /* 0x0000000d3f0d7290 */ /* 0x000fe20008ffe43f */
[----:B------:R-:W-:Y:S01]  /*8430*/  LEA.HI.X R33, R70, c[0x0][0x25c], R33, 0x2, P0 ;  /* 0x0000970046217a11 */ /* 0x000fe200000f1421 */
[----:B------:R-:W-:Y:S01]  /*8440*/  UIADD3.X UR11, URZ, UR11, URZ, UP2, !UPT ;  /* 0x0000000b3f0b7290 */ /* 0x000fe200097fe43f */
[----:B------:R-:W-:Y:S01]  /*8450*/  ISETP.GE.AND P5, PT, R4, R31, PT ;  /* 0x0000001f0400720c */ /* 0x000fe20003fa6270 */
[----:B------:R-:W-:Y:S01]  /*8460*/  UIADD3.X UR10, URZ, UR10, URZ, UP3, !UPT ;  /* 0x0000000a3f0a7290 */ /* 0x000fe20009ffe43f */
[----:B------:R-:W-:Y:S01]  /*8470*/  IADD3.X R3, R7, UR7, R3, P1, !PT ;  /* 0x0000000707037c10 */ /* 0x000fe20008ffe403 */
[----:B------:R-:W-:Y:S01]  /*8480*/  ULDC UR7, c[0x0][0x174] ;  /* 0x00005d0000077ab9 */ /* 0x000fe20000000800 */
[----:B------:R-:W-:Y:S01]  /*8490*/  LEA R2, P0, R0, R5, 0x2 ;  /* 0x0000000500027211 */ /* 0x000fe200078010ff */
[----:B------:R-:W-:Y:S01]  /*84a0*/  UISETP.GE.AND UP0, UPT, UR6, UR7, UPT ;  /* 0x000000070600728c */ /* 0x000fe2000bf06270 */
        /* <DEDUP_REMOVED lines=42> */
.L_x_827:
[----:B------:R-:W-:Y:S05]  /*8750*/  EXIT ;  /* 0x000000000000794d */ /* 0x000fea0003800000 */
.L_x_829:
        /* <DEDUP_REMOVED lines=10> */
.L_x_5338:


//--------------------- .text._Z25selective_scan_fwd_kernelI32Selective_Scan_fwd_kernel_traitsILi64ELi16ELi1ELb0ELb0ELb1ELb1EfN3c107complexIfEEEEv13SSMParamsBase --------------------------
	.section	.text._Z25selective_scan_fwd_kernelI32Selective_Scan_fwd_kernel_traitsILi64ELi16ELi1ELb0ELb0ELb1ELb1EfN3c107complexIfEEEEv13SSMParamsBase,"ax",@progbits
	.sectioninfo	@"SHI_REGISTERS=168"
	.align	128
        .global         _Z25selective_scan_fwd_kernelI32Selective_Scan_fwd_kernel_traitsILi64ELi16ELi1ELb0ELb0ELb1ELb1EfN3c107complexIfEEEEv13SSMParamsBase
        .type           _Z25selective_scan_fwd_kernelI32Selective_Scan_fwd_kernel_traitsILi64ELi16ELi1ELb0ELb0ELb1ELb1EfN3c107complexIfEEEEv13SSMParamsBase,@function
        .size           _Z25selective_scan_fwd_kernelI32Selective_Scan_fwd_kernel_traitsILi64ELi16ELi1ELb0ELb0ELb1ELb1EfN3c107complexIfEEEEv13SSMParamsBase,(.L_x_5339 - _Z25selective_scan_fwd_kernelI32Selective_Scan_fwd_kernel_traitsILi64ELi16ELi1ELb0ELb0ELb1ELb1EfN3c107complexIfEEEEv13SSMParamsBase)
        .other          _Z25selective_scan_fwd_kernelI32Selective_Scan_fwd_kernel_traitsILi64ELi16ELi1ELb0ELb0ELb1ELb1EfN3c107complexIfEEEEv13SSMParamsBase,@"STO_CUDA_ENTRY STV_DEFAULT"
_Z25selective_scan_fwd_kernelI32Selective_Scan_fwd_kernel_traitsILi64ELi16ELi1ELb0ELb0ELb1ELb1EfN3c107complexIfEEEEv13SSMParamsBase:
.text._Z25selective_scan_fwd_kernelI32Selective_Scan_fwd_kernel_traitsILi64ELi16ELi1ELb0ELb0ELb1ELb1EfN3c107complexIfEEEEv13SSMParamsBase:
        /* <DEDUP_REMOVED lines=119> */
.L_x_874:
        /* <DEDUP_REMOVED lines=258> */
.L_x_831:
[----:B------:R-:W-:Y:S05]  /*1790*/  BSYNC B0 ;  /* 0x0000000000007941 */ /* 0x000fea0003800000 */
.L_x_830:
        /* <DEDUP_REMOVED lines=37> */
.L_x_833:
[----:B------:R-:W-:Y:S05]  /*19f0*/  BSYNC B0 ;  /* 0x0000000000007941 */ /* 0x000fea0003800000 */
.L_x_832:
        /* <DEDUP_REMOVED lines=35> */
.L_x_835:
[----:B------:R-:W-:Y:S05]  /*1c30*/  BSYNC B0 ;  /* 0x0000000000007941 */ /* 0x000fea0003800000 */
.L_x_834:
        /* <DEDUP_REMOVED lines=37> */
.L_x_837:
[----:B------:R-:W-:Y:S05]  /*1e90*/  BSYNC B0 ;  /* 0x0000000000007941 */ /* 0x000fea0003800000 */
.L_x_836:
        /* <DEDUP_REMOVED lines=35> */
.L_x_839:
[----:B------:R-:W-:Y:S05]  /*20d0*/  BSYNC B0 ;  /* 0x0000000000007941 */ /* 0x000fea0003800000 */
.L_x_838:
        /* <DEDUP_REMOVED lines=37> */
.L_x_841:
[----:B------:R-:W-:Y:S05]  /*2330*/  BSYNC B0 ;  /* 0x0000000000007941 */ /* 0x000fea0003800000 */
.L_x_840:
        /* <DEDUP_REMOVED lines=35> */
.L_x_843:
[----:B------:R-:W-:Y:S05]  /*2570*/  BSYNC B0 ;  /* 0x0000000000007941 */ /* 0x000fea0003800000 */
.L_x_842:
        /* <DEDUP_REMOVED lines=37> */
.L_x_845:
[----:B------:R-:W-:Y:S05]  /*27d0*/  BSYNC B0 ;  /* 0x0000000000007941 */ /* 0x000fea0003800000 */
.L_x_844:
        /* <DEDUP_REMOVED lines=35> */
.L_x_847:
[----:B------:R-:W-:Y:S05]  /*2a10*/  BSYNC B0 ;  /* 0x0000000000007941 */ /* 0x000fea0003800000 */
.L_x_846:
        /* <DEDUP_REMOVED lines=42> */
.L_x_849:
[----:B------:R-:W-:Y:S05]  /*2cc0*/  BSYNC B0 ;  /* 0x0000000000007941 */ /* 0x000fea0003800000 */
.L_x_848:
        /* <DEDUP_REMOVED lines=33> */
.L_x_851:
[----:B------:R-:W-:Y:S05]  /*2ee0*/  BSYNC B0 ;  /* 0x0000000000007941 */ /* 0x000fea0003800000 */
.L_x_850:
        /* <DEDUP_REMOVED lines=33> */
.L_x_853:
[----:B------:R-:W-:Y:S05]  /*3100*/  BSYNC B0 ;  /* 0x0000000000007941 */ /* 0x000fea0003800000 */
.L_x_852:
        /* <DEDUP_REMOVED lines=33> */
.L_x_855:
[----:B------:R-:W-:Y:S05]  /*3320*/  BSYNC B0 ;  /* 0x0000000000007941 */ /* 0x000fea0003800000 */
.L_x_854:
        /* <DEDUP_REMOVED lines=33> */
.L_x_857:
[----:B------:R-:W-:Y:S05]  /*3540*/  BSYNC B0 ;  /* 0x0000000000007941 */ /* 0x000fea0003800000 */
.L_x_856:
        /* <DEDUP_REMOVED lines=33> */
.L_x_859:
[----:B------:R-:W-:Y:S05]  /*3760*/  BSYNC B0 ;  /* 0x0000000000007941 */ /* 0x000fea0003800000 */
.L_x_858:
        /* <DEDUP_REMOVED lines=33> */
.L_x_861:
[----:B------:R-:W-:Y:S05]  /*3980*/  BSYNC B0 ;  /* 0x0000000000007941 */ /* 0x000fea0003800000 */
.L_x_860:
        /* <DEDUP_REMOVED lines=20> */
.L_x_868:
        /* <DEDUP_REMOVED lines=798> */
.L_x_864:
        /* <DEDUP_REMOVED lines=16> */
.L_x_865:
[----:B------:R-:W-:Y:S05]  /*6db0*/  BSYNC B0 ;  /* 0x0000000000007941 */ /* 0x000fea0003800000 */
.L_x_863:
        /* <DEDUP_REMOVED lines=129> */
.L_x_867:
[----:B------:R-:W-:Y:S05]  /*75d0*/  BSYNC B0 ;  /* 0x0000000000007941 */ /* 0x000fea0003800000 */
.L_x_866:
        /* <DEDUP_REMOVED lines=119> */
.L_x_862:
        /* <DEDUP_REMOVED lines=10> */
[-C--:B------:R-:W-:Y:S01]  /*7df0*/  IADD3 R103, R71, R72.reuse, RZ ;  /* 0x0000004847677210 */ /* 0x080fe20007ffe0ff */
[----:B------:R-:W-:Y:S01]  /*7e00*/  BSSY B0, `(.L_x_869) ;  /* 0x000004f000007945 */ /* 0x000fe20003800000 */
[----:B------:R-:W-:Y:S02]  /*7e10*/  ISETP.NE.AND P0, PT, R73, RZ, PT ;  /* 0x000000ff4900720c */ /* 0x000fe40003f05270 */
[----:B------:R-:W-:-:S02]  /*7e20*/  IADD3 R106, R71, R72, RZ ;  /* 0x00000048476a7210 */ /* 0x000fc40007ffe0ff */
[----:B------:R-:W-:Y:S02]  /*7e30*/  IADD3 R105, R105, 0x40, RZ ;  /* 0x0000004069697810 */ /* 0x000fe40007ffe0ff */
[-C--:B------:R-:W-:Y:S02]  /*7e40*/  IADD3 R108, R71, R72.reuse, RZ ;  /* 0x00000048476c7210 */ /* 0x080fe40007ffe0ff */
[----:B------:R-:W-:Y:S02]  /*7e50*/  IADD3 R107, R107, 0x20, RZ ;  /* 0x000000206b6b7810 */ /* 0x000fe40007ffe0ff */
[CC--:B------:R-:W-:Y:S01]  /*7e60*/  IADD3 R110, R71.reuse, R72.reuse, RZ ;  /* 0x00000048476e7210 */ /* 0x0c0fe20007ffe0ff */
[----:B------:R-:W-:Y:S01]  /*7e70*/  STS [R65.X4], R16 ;  /* 0x0000001041007388 */ /* 0x000fe20000004800 */
[CC--:B------:R-:W-:Y:S02]  /*7e80*/  IADD3 R109, R71.reuse, R72.reuse, RZ ;  /* 0x00000048476d7210 */ /* 0x0c0fe40007ffe0ff */
[----:B------:R-:W-:Y:S01]  /*7e90*/  IADD3 R98, R71, R72, RZ ;  /* 0x0000004847627210 */ /* 0x000fe20007ffe0ff */
[----:B------:R-:W-:Y:S01]  /*7ea0*/  STS [R65.X4+0x4], R15 ;  /* 0x0000040f41007388 */ /* 0x000fe20000004800 */
[----:B------:R-:W-:-:S02]  /*7eb0*/  IADD3 R96, R96, 0xc0, RZ ;  /* 0x000000c060607810 */ /* 0x000fc40007ffe0ff */
[-C--:B------:R-:W-:Y:S01]  /*7ec0*/  IADD3 R100, R71, R72.reuse, RZ ;  /* 0x0000004847647210 */ /* 0x080fe20007ffe0ff */
[----:B------:R-:W-:Y:S01]  /*7ed0*/  STS [R65.X4+0x8], R14 ;  /* 0x0000080e41007388 */ /* 0x000fe20000004800 */
[----:B------:R-:W-:Y:S02]  /*7ee0*/  IADD3 R99, R99, 0xa0, RZ ;  /* 0x000000a063637810 */ /* 0x000fe40007ffe0ff */
[-C--:B------:R-:W-:Y:S01]  /*7ef0*/  IADD3 R102, R71, R72.reuse, RZ ;  /* 0x0000004847667210 */ /* 0x080fe20007ffe0ff */
        /* <DEDUP_REMOVED lines=16> */
[----:B------:R-:W-:Y:S02]  /*8000*/  MOV R20, UR17 ;  /* 0x0000001100147c02 */ /* 0x000fe40008000f00 */
[----:B------:R-:W-:Y:S01]  /*8010*/  MOV R27, UR7 ;  /* 0x00000007001b7c02 */ /* 0x000fe20008000f00 */
[----:B------:R-:W-:Y:S01]  /*8020*/  STS [R65.X4+0x24], R7 ;  /* 0x0000240741007388 */ /* 0x000fe20000004800 */
[----:B------:R-:W-:Y:S02]  /*8030*/  SHF.R.S32.HI R63, RZ, 0x1f, R70 ;  /* 0x0000001fff3f7819 */ /* 0x000fe40000011446 */
[----:B------:R-:W-:Y:S01]  /*8040*/  IADD3 R18, P2, R70, UR14, RZ ;  /* 0x0000000e46127c10 */ /* 0x000fe2000ff5e0ff */
[----:B------:R-:W-:Y:S01]  /*8050*/  STS [R65.X4+0x28], R6 ;  /* 0x0000280641007388 */ /* 0x000fe20000004800 */
[----:B------:R-:W-:-:S02]  /*8060*/  IMAD R27, R74, c[0x0][0x204], R27 ;  /* 0x000081004a1b7a24 */ /* 0x000fc400078e021b */
[----:B------:R-:W-:Y:S01]  /*8070*/  IADD3.X R19, R63, UR15, RZ, P2, !PT ;  /* 0x0000000f3f137c10 */ /* 0x000fe200097fe4ff */
        /* <DEDUP_REMOVED lines=39> */
.L_x_870:
[----:B------:R-:W-:Y:S05]  /*82f0*/  BSYNC B0 ;  /* 0x0000000000007941 */ /* 0x000fea0003800000 */
.L_x_869:
[----:B------:R-:W-:Y:S01]  /*8300*/  ULDC UR7, c[0x0][0x208] ;  /* 0x0000820000077ab9 */ /* 0x000fe20000000800 */
[----:B------:R-:W-:Y:S01]  /*8310*/  IADD3 R21, R21, R27, RZ ;  /* 0x0000001b15157210 */ /* 0x000fe20007ffe0ff */
[----:B------:R-:W-:Y:S01]  /*8320*/  UIMAD UR7, UR21, UR7, URZ ;  /* 0x00000007150772a4 */ /* 0x000fe2000f8e023f */
[C---:B0-----:R-:W-:Y:S02]  /*8330*/  LOP3.LUT R17, R70.reuse, 0x20, RZ, 0xfc, !PT ;  /* 0x0000002046117812 */ /* 0x041fe400078efcff */
[C---:B------:R-:W-:Y:S01]  /*8340*/  LOP3.LUT R26, R70.reuse, 0xc0, RZ, 0xfc, !PT ;  /* 0x000000c0461a7812 */ /* 0x040fe200078efcff */
[C---:B------:R-:W-:Y:S01]  /*8350*/  IMAD.WIDE.U32 R20, R75.reuse, c[0x0][0x208], R20 ;  /* 0x000082004b147a25 */ /* 0x040fe200078e0014 */
[----:B------:R-:W-:Y:S02]  /*8360*/  LOP3.LUT R29, R70, 0x120, RZ, 0xfc, !PT ;  /* 0x00000120461d7812 */ /* 0x000fe400078efcff */
[----:B------:R-:W-:Y:S01]  /*8370*/  MOV R22, UR7 ;  /* 0x0000000700167c02 */ /* 0x000fe20008000f00 */
[----:B------:R-:W-:Y:S01]  /*8380*/  ULDC UR7, c[0x0][0x1f0] ;  /* 0x00007c0000077ab9 */ /* 0x000fe20000000800 */
[----:B------:R-:W-:Y:S01]  /*8390*/  IADD3 R23, P2, R20, UR14, RZ ;  /* 0x0000000e14177c10 */ /* 0x000fe2000ff5e0ff */
[----:B------:R-:W-:Y:S01]  /*83a0*/  UIMAD UR7, UR24, UR7, URZ ;  /* 0x00000007180772a4 */ /* 0x000fe2000f8e023f */
[C---:B------:R-:W-:Y:S01]  /*83b0*/  LEA R20, P1, R70.reuse, c[0x0][0x258], 0x2 ;  /* 0x0000960046147a11 */ /* 0x040fe200078210ff */
[----:B------:R-:W-:Y:S01]  /*83c0*/  IMAD R25, R75, c[0x0][0x20c], R22 ;  /* 0x000083004b197a24 */ /* 0x000fe200078e0216 */
[----:B------:R-:W-:-:S02]  /*83d0*/  LOP3.LUT R22, R70, 0x40, RZ, 0xfc, !PT ;  /* 0x0000004046167812 */ /* 0x000fc400078efcff */
[----:B------:R-:W-:Y:S02]  /*83e0*/  ISETP.GE.AND P5, PT, R26, R40, PT ;  /* 0x000000281a00720c */ /* 0x000fe40003fa6270 */
[----:B------:R-:W-:Y:S02]  /*83f0*/  IADD3.X R24, R25, UR15, R21, P2, !PT ;  /* 0x0000000f19187c10 */ /* 0x000fe400097fe415 */
[----:B------:R-:W-:Y:S02]  /*8400*/  LEA.HI.X R21, R70, c[0x0][0x25c], R63, 0x2, P1 ;  /* 0x0000970046157a11 */ /* 0x000fe400008f143f */
[C---:B------:R-:W-:Y:S02]  /*8410*/  LEA R20, P1, R23.reuse, R20, 0x2 ;  /* 0x0000001417147211 */ /* 0x040fe400078210ff */
[----:B------:R-:W-:Y:S02]  /*8420*/  ISETP.GE.AND P3, PT, R22, R40, PT ;  /* 0x000000281600720c */ /* 0x000fe40003f66270 */
[----:B------:R-:W-:-:S02]  /*8430*/  LEA.HI.X R21, R23, R21, R24, 0x2, P1 ;  /* 0x0000001517157211 */ /* 0x000fc400008f1418 */
[C---:B------:R-:W-:Y:S02]  /*8440*/  LOP3.LUT R23, R70.reuse, 0x60, RZ, 0xfc, !PT ;  /* 0x0000006046177812 */ /* 0x040fe400078efcff */
[-C--:B------:R-:W-:Y:S01]  /*8450*/  ISETP.GE.AND P2, PT, R17, R40.reuse, PT ;  /* 0x000000281100720c */ /* 0x080fe20003f46270 */
[----:B------:R-:W-:Y:S01]  /*8460*/  @!P5 STG.E [R20.64+0x300], R43 ;  /* 0x0003002b1400d986 */ /* 0x000fe2000c101916 */
[-C--:B------:R-:W-:Y:S02]  /*8470*/  ISETP.GE.AND P1, PT, R23, R40.reuse, PT ;  /* 0x000000281700720c */ /* 0x080fe40003f26270 */
[C---:B------:R-:W-:Y:S02]  /*8480*/  LOP3.LUT R24, R70.reuse, 0x80, RZ, 0xfc, !PT ;  /* 0x0000008046187812 */ /* 0x040fe400078efcff */
[----:B------:R-:W-:Y:S01]  /*8490*/  LOP3.LUT R25, R70, 0xa0, RZ, 0xfc, !PT ;  /* 0x000000a046197812 */ /* 0x000fe200078efcff */
[----:B------:R-:W-:Y:S01]  /*84a0*/  @!P3 STG.E [R20.64+0x100], R33 ;  /* 0x000100211400b986 */ /* 0x000fe2000c101916 */
[----:B------:R-:W-:-:S02]  /*84b0*/  ISETP.GE.AND P3, PT, R24, R40, PT ;  /* 0x000000281800720c */ /* 0x000fc40003f66270 */
[C---:B------:R-:W-:Y:S02]  /*84c0*/  LOP3.LUT R27, R70.reuse, 0xe0, RZ, 0xfc, !PT ;  /* 0x000000e0461b7812 */ /* 0x040fe400078efcff */
[C---:B------:R-:W-:Y:S01]  /*84d0*/  LOP3.LUT R28, R70.reuse, 0x100, RZ, 0xfc, !PT ;  /* 0x00000100461c7812 */ /* 0x040fe200078efcff */
[----:B------:R0:W-:Y:S01]  /*84e0*/  @!P2 STG.E [R20.64+0x80], R31 ;  /* 0x0000801f1400a986 */ /* 0x0001e2000c101916 */
[----:B------:R-:W-:Y:S02]  /*84f0*/  LOP3.LUT R30, R70, 0x140, RZ, 0xfc, !PT ;  /* 0x00000140461e7812 */ /* 0x000fe400078efcff */
[-C--:B------:R-:W-:Y:S01]  /*8500*/  ISETP.GE.AND P4, PT, R25, R40.reuse, PT ;  /* 0x000000281900720c */ /* 0x080fe20003f86270 */
[----:B------:R-:W-:Y:S01]  /*8510*/  @!P1 STG.E [R20.64+0x180], R35 ;  /* 0x0001802314009986 */ /* 0x000fe2000c101916 */
[-C--:B------:R-:W-:Y:S02]  /*8520*/  ISETP.GE.AND P1, PT, R29, R40.reuse, PT ;  /* 0x000000281d00720c */ /* 0x080fe40003f26270 */
[-C--:B------:R-:W-:Y:S01]  /*8530*/  ISETP.GE.AND P6, PT, R27, R40.reuse, PT ;  /* 0x000000281b00720c */ /* 0x080fe20003fc6270 */
[----:B------:R1:W-:Y:S01]  /*8540*/  @!P3 STG.E [R20.64+0x200], R37 ;  /* 0x000200251400b986 */ /* 0x0003e2000c101916 */
[----:B------:R-:W-:-:S02]  /*8550*/  ISETP.GE.AND P2, PT, R28, R40, PT ;  /* 0x000000281c00720c */ /* 0x000fc40003f46270 */
[-C--:B------:R-:W-:Y:S02]  /*8560*/  ISETP.GE.AND P5, PT, R30, R40.reuse, PT ;  /* 0x000000281e00720c */ /* 0x080fe40003fa6270 */
[C---:B------:R-:W-:Y:S02]  /*8570*/  ISETP.GE.AND P3, PT, R70.reuse, UR17, PT ;  /* 0x0000001146007c0c */ /* 0x040fe4000bf66270 */
[C---:B0-----:R-:W-:Y:S01]  /*8580*/  LOP3.LUT R31, R70.reuse, 0x160, RZ, 0xfc, !PT ;  /* 0x00000160461f7812 */ /* 0x041fe200078efcff */
[----:B------:R0:W-:Y:S01]  /*8590*/  @!P4 STG.E [R20.64+0x280], R41 ;  /* 0x000280291400c986 */ /* 0x0001e2000c101916 */
[C---:B------:R-:W-:Y:S02]  /*85a0*/  LOP3.LUT R32, R70.reuse, 0x180, RZ, 0xfc, !PT ;  /* 0x0000018046207812 */ /* 0x040fe400078efcff */
[C---:B------:R-:W-:Y:S01]  /*85b0*/  LOP3.LUT R33, R70.reuse, 0x1a0, RZ, 0xfc, !PT ;  /* 0x000001a046217812 */ /* 0x040fe200078efcff */
[----:B------:R-:W-:Y:S01]  /*85c0*/  @!P1 STG.E [R20.64+0x480], R49 ;  /* 0x0004803114009986 */ /* 0x000fe2000c101916 */
[----:B------:R-:W-:Y:S01]  /*85d0*/  LOP3.LUT R34, R70, 0x1c0, RZ, 0xfc, !PT ;  /* 0x000001c046227812 */ /* 0x000fe200078efcff */
[----:B-1----:R-:W-:Y:S01]  /*85e0*/  IMAD.WIDE.U32 R36, R74, c[0x0][0x1f0], RZ ;  /* 0x00007c004a247a25 */ /* 0x002fe200078e00ff */
[----:B------:R-:W-:Y:S01]  /*85f0*/  LOP3.LUT R35, R70, 0x1e0, RZ, 0xfc, !PT ;  /* 0x000001e046237812 */ /* 0x000fe200078efcff */
[----:B------:R1:W-:Y:S01]  /*8600*/  @!P6 STG.E [R20.64+0x380], R45 ;  /* 0x0003802d1400e986 */ /* 0x0003e2000c101916 */
[----:B------:R-:W-:-:S02]  /*8610*/  ISETP.GE.AND P1, PT, R31, R40, PT ;  /* 0x000000281f00720c */ /* 0x000fc40003f26270 */
[-C--:B------:R-:W-:Y:S01]  /*8620*/  ISETP.GE.AND P4, PT, R33, R40.reuse, PT ;  /* 0x000000282100720c */ /* 0x080fe20003f86270 */
[----:B------:R-:W-:Y:S01]  /*8630*/  @!P2 STG.E [R20.64+0x400], R47 ;  /* 0x0004002f1400a986 */ /* 0x000fe2000c101916 */
[-C--:B------:R-:W-:Y:S02]  /*8640*/  ISETP.GE.AND P2, PT, R32, R40.reuse, PT ;  /* 0x000000282000720c */ /* 0x080fe40003f46270 */
[-C--:B------:R-:W-:Y:S01]  /*8650*/  ISETP.GE.AND P6, PT, R34, R40.reuse, PT ;  /* 0x000000282200720c */ /* 0x080fe20003fc6270 */
[----:B------:R-:W-:Y:S01]  /*8660*/  @!P5 STG.E [R20.64+0x500], R51 ;  /* 0x000500331400d986 */ /* 0x000fe2000c101916 */
[----:B------:R-:W-:Y:S02]  /*8670*/  ISETP.GE.AND P5, PT, R35, R40, PT ;  /* 0x000000282300720c */ /* 0x000fe40003fa6270 */
        /* <DEDUP_REMOVED lines=85> */
[----:B------:R-:W-:Y:S04]  /*8bd0*/  STS [R163.X4+0x380], R46 ;  /* 0x0003802ea3007388 */ /* 0x000fe80000004800 */
[----:B------:R-:W-:Y:S01]  /*8be0*/  STS [R162.X4+0x400], R39 ;  /* 0x00040027a2007388 */ /* 0x000fe20000004800 */
[----:B-1----:R-:W-:-:S03]  /*8bf0*/  LEA.HI.SX32 R20, R21, R54, 0x1b ;  /* 0x0000003615147211 */ /* 0x002fc600078fdaff */
[----:B------:R0:W-:Y:S01]  /*8c00*/  STS [R161.X4+0x480], R38 ;  /* 0x00048026a1007388 */ /* 0x0001e20000004800 */
[----:B------:R-:W-:-:S03]  /*8c10*/  IADD3 R21, R54, 0x2, RZ ;  /* 0x0000000236157810 */ /* 0x000fc60007ffe0ff */
[----:B------:R-:W-:Y:S04]  /*8c20*/  STS [R159.X4+0x500], R48 ;  /* 0x000500309f007388 */ /* 0x000fe80000004800 */
[----:B------:R-:W-:Y:S04]  /*8c30*/  STS [R158.X4+0x580], R49 ;  /* 0x000580319e007388 */ /* 0x000fe80000004800 */
[----:B------:R-:W-:Y:S04]  /*8c40*/  STS [R69.X4+0x600], R50 ;  /* 0x0006003245007388 */ /* 0x000fe80000004800 */
[----:B------:R-:W-:Y:S01]  /*8c50*/  STS [R68.X4+0x680], R51 ;  /* 0x0006803344007388 */ /* 0x000fe20000004800 */
[----:B------:R-:W-:-:S03]  /*8c60*/  LEA.HI.SX32 R21, R21, R54, 0x1b ;  /* 0x0000003615157211 */ /* 0x000fc600078fdaff */
[----:B------:R-:W-:Y:S04]  /*8c70*/  STS [R67.X4+0x700], R52 ;  /* 0x0007003443007388 */ /* 0x000fe80000004800 */
[----:B------:R-:W-:Y:S01]  /*8c80*/  STS [R66.X4+0x780], R53 ;  /* 0x0007803542007388 */ /* 0x000fe20000004800 */
[----:B------:R-:W-:-:S06]  /*8c90*/  NOP ;  /* 0x0000000000007918 */ /* 0x000fcc0000000000 */
[----:B------:R-:W1:Y:S01]  /*8ca0*/  LDS R77, [R65.X4] ;  /* 0x00000000414d7984 */ /* 0x000e620000004800 */
[C---:B0-----:R-:W-:Y:S02]  /*8cb0*/  IADD3 R38, R54.reuse, 0x3, RZ ;  /* 0x0000000336267810 */ /* 0x041fe40007ffe0ff */
[----:B------:R-:W-:Y:S01]  /*8cc0*/  IADD3 R39, R54, 0x4, RZ ;  /* 0x0000000436277810 */ /* 0x000fe20007ffe0ff */
[----:B------:R-:W0:Y:S01]  /*8cd0*/  LDS R76, [R20.X4+0x4] ;  /* 0x00000400144c7984 */ /* 0x000e220000004800 */
[----:B------:R-:W-:-:S03]  /*8ce0*/  LEA.HI.SX32 R38, R38, R54, 0x1b ;  /* 0x0000003626267211 */ /* 0x000fc600078fdaff */
[----:B------:R-:W2:Y:S01]  /*8cf0*/  LDS R64, [R21.X4+0x8] ;  /* 0x0000080015407984 */ /* 0x000ea20000004800 */
[----:B------:R-:W-:-:S03]  /*8d00*/  LEA.HI.SX32 R39, R39, R54, 0x1b ;  /* 0x0000003627277211 */ /* 0x000fc600078fdaff */
[----:B------:R-:W3:Y:S04]  /*8d10*/  LDS R63, [R38.X4+0xc] ;  /* 0x00000c00263f7984 */ /* 0x000ee80000004800 */
[----:B------:R-:W4:Y:S01]  /*8d20*/  LDS R61, [R39.X4+0x10] ;  /* 0x00001000273d7984 */ /* 0x000f220000004800 */
[C---:B------:R-:W-:Y:S02]  /*8d30*/  IADD3 R42, R54.reuse, 0x7, RZ ;  /* 0x00000007362a7810 */ /* 0x040fe40007ffe0ff */
[----:B------:R-:W-:Y:S01]  /*8d40*/  IADD3 R43, R54, 0x8, RZ ;  /* 0x00000008362b7810 */ /* 0x000fe20007ffe0ff */
[----:B------:R-:W5:Y:S01]  /*8d50*/  LDS R60, [R40.X4+0x14] ;  /* 0x00001400283c7984 */ /* 0x000f620000004800 */
[-C--:B------:R-:W-:Y:S02]  /*8d60*/  LEA.HI.SX32 R42, R42, R54.reuse, 0x1b ;  /* 0x000000362a2a7211 */ /* 0x080fe400078fdaff */
[----:B------:R-:W-:Y:S01]  /*8d70*/  IADD3 R44, R54, 0x9, RZ ;  /* 0x00000009362c7810 */ /* 0x000fe20007ffe0ff */
[----:B------:R-:W5:Y:S01]  /*8d80*/  LDS R59, [R41.X4+0x18] ;  /* 0x00001800293b7984 */ /* 0x000f620000004800 */
[----:B------:R-:W-:-:S02]  /*8d90*/  LEA.HI.SX32 R43, R43, R54, 0x1b ;  /* 0x000000362b2b7211 */ /* 0x000fc400078fdaff */
[C---:B------:R-:W-:Y:S01]  /*8da0*/  IADD3 R45, R54.reuse, 0xa, RZ ;  /* 0x0000000a362d7810 */ /* 0x040fe20007ffe0ff */
[----:B------:R-:W5:Y:S01]  /*8db0*/  LDS R62, [R42.X4+0x1c] ;  /* 0x00001c002a3e7984 */ /* 0x000f620000004800 */
[----:B------:R-:W-:Y:S02]  /*8dc0*/  IADD3 R47, R54, 0xc, RZ ;  /* 0x0000000c362f7810 */ /* 0x000fe40007ffe0ff */
[-C--:B------:R-:W-:Y:S01]  /*8dd0*/  LEA.HI.SX32 R44, R44, R54.reuse, 0x1b ;  /* 0x000000362c2c7211 */ /* 0x080fe200078fdaff */
[----:B------:R-:W5:Y:S01]  /*8de0*/  LDS R55, [R43.X4+0x20] ;  /* 0x000020002b377984 */ /* 0x000f620000004800 */
[----:B-1----:R-:W-:Y:S02]  /*8df0*/  FMUL.FTZ R46, R77, -1.4426950216293334961 ;  /* 0xbfb8aa3b4d2e7820 */ /* 0x002fe40000410000 */
[----:B0-----:R-:W-:Y:S02]  /*8e00*/  FMUL.FTZ R48, R76, -1.4426950216293334961 ;  /* 0xbfb8aa3b4c307820 */ /* 0x001fe40000410000 */
[----:B------:R0:W1:Y:S01]  /*8e10*/  MUFU.EX2 R78, R46 ;  /* 0x0000002e004e7308 */ /* 0x0000620000000800 */
[----:B--2---:R-:W-:Y:S01]  /*8e20*/  FMUL.FTZ R49, R64, -1.4426950216293334961 ;  /* 0xbfb8aa3b40317820 */ /* 0x004fe20000410000 */
[----:B------:R-:W-:Y:S01]  /*8e30*/  LEA.HI.SX32 R45, R45, R54, 0x1b ;  /* 0x000000362d2d7211 */ /* 0x000fe200078fdaff */
[----:B------:R-:W2:Y:S01]  /*8e40*/  LDS R57, [R44.X4+0x24] ;  /* 0x000024002c397984 */ /* 0x000ea20000004800 */
[----:B0-----:R-:W-:-:S04]  /*8e50*/  IADD3 R46, R54, 0xb, RZ ;  /* 0x0000000b362e7810 */ /* 0x001fc80007ffe0ff */
[----:B------:R0:W-:Y:S01]  /*8e60*/  MUFU.EX2 R79, R48 ;  /* 0x00000030004f7308 */ /* 0x0001e20000000800 */
[----:B------:R-:W-:Y:S01]  /*8e70*/  IADD3 R50, R54, 0xf, RZ ;  /* 0x0000000f36327810 */ /* 0x000fe20007ffe0ff */
[----:B---3--:R-:W-:Y:S01]  /*8e80*/  FMUL.FTZ R51, R63, -1.4426950216293334961 ;  /* 0xbfb8aa3b3f337820 */ /* 0x008fe20000410000 */
[-C--:B------:R-:W-:Y:S01]  /*8e90*/  LEA.HI.SX32 R46, R46, R54.reuse, 0x1b ;  /* 0x000000362e2e7211 */ /* 0x080fe200078fdaff */
[----:B----4-:R-:W-:Y:S01]  /*8ea0*/  FMUL.FTZ R53, R61, -1.4426950216293334961 ;  /* 0xbfb8aa3b3d357820 */ /* 0x010fe20000410000 */
[-C--:B------:R-:W-:Y:S01]  /*8eb0*/  LEA.HI.SX32 R47, R47, R54.reuse, 0x1b ;  /* 0x000000362f2f7211 */ /* 0x080fe200078fdaff */
[----:B------:R-:W3:Y:S02]  /*8ec0*/  LDS R56, [R45.X4+0x28] ;  /* 0x000028002d387984 */ /* 0x000ee40000004800 */
[----:B------:R4:W1:Y:S01]  /*8ed0*/  MUFU.EX2 R80, R49 ;  /* 0x0000003100507308 */ /* 0x0008620000000800 */
[----:B0-----:R-:W-:Y:S01]  /*8ee0*/  IADD3 R48, R54, 0xd, RZ ;  /* 0x0000000d36307810 */ /* 0x001fe20007ffe0ff */
[----:B------:R-:W0:Y:S01]  /*8ef0*/  LDS R58, [R46.X4+0x2c] ;  /* 0x00002c002e3a7984 */ /* 0x000e220000004800 */
[----:B------:R-:W-:-:S02]  /*8f00*/  LEA.HI.SX32 R50, R50, R54, 0x1b ;  /* 0x0000003632327211 */ /* 0x000fc400078fdaff */
[-C--:B------:R-:W-:Y:S01]  /*8f10*/  LEA.HI.SX32 R48, R48, R54.reuse, 0x1b ;  /* 0x0000003630307211 */ /* 0x080fe200078fdaff */
[----:B------:R-:W0:Y:S01]  /*8f20*/  LDS R52, [R47.X4+0x30] ;  /* 0x000030002f347984 */ /* 0x000e220000004800 */
[----:B----4-:R-:W-:Y:S01]  /*8f30*/  IADD3 R49, R54, 0xe, RZ ;  /* 0x0000000e36317810 */ /* 0x010fe20007ffe0ff */
[----:B------:R4:W0:Y:S03]  /*8f40*/  MUFU.EX2 R81, R51 ;  /* 0x0000003300517308 */ /* 0x0008260000000800 */
[----:B------:R-:W-:-:S05]  /*8f50*/  LEA.HI.SX32 R49, R49, R54, 0x1b ;  /* 0x0000003631317211 */ /* 0x000fca00078fdaff */
[----:B------:R1:W0:Y:S01]  /*8f60*/  MUFU.EX2 R82, R53 ;  /* 0x0000003500527308 */ /* 0x0002220000000800 */
[----:B----4-:R-:W4:Y:S04]  /*8f70*/  LDS R51, [R48.X4+0x34] ;  /* 0x0000340030337984 */ /* 0x010f280000004800 */
[----:B------:R-:W4:Y:S04]  /*8f80*/  LDS R54, [R49.X4+0x38] ;  /* 0x0000380031367984 */ /* 0x000f280000004800 */
[----:B-1----:R-:W1:Y:S01]  /*8f90*/  LDS R53, [R50.X4+0x3c] ;  /* 0x00003c0032357984 */ /* 0x002e620000004800 */
[----:B-----5:R-:W-:-:S02]  /*8fa0*/  FMUL.FTZ R83, R60, -1.4426950216293334961 ;  /* 0xbfb8aa3b3c537820 */ /* 0x020fc40000410000 */
[----:B------:R-:W-:Y:S02]  /*8fb0*/  FMUL.FTZ R84, R59, -1.4426950216293334961 ;  /* 0xbfb8aa3b3b547820 */ /* 0x000fe40000410000 */
[----:B------:R-:W-:Y:S02]  /*8fc0*/  FMUL.FTZ R85, R62, -1.4426950216293334961 ;  /* 0xbfb8aa3b3e557820 */ /* 0x000fe40000410000 */
[----:B------:R-:W-:Y:S01]  /*8fd0*/  FMUL.FTZ R86, R55, -1.4426950216293334961 ;  /* 0xbfb8aa3b37567820 */ /* 0x000fe20000410000 */
[----:B------:R-:W5:Y:S01]  /*8fe0*/  MUFU.EX2 R83, R83 ;  /* 0x0000005300537308 */ /* 0x000f620000000800 */
[----:B------:R-:W-:Y:S02]  /*8ff0*/  FADD.FTZ R78, R78, 1 ;  /* 0x3f8000004e4e7421 */ /* 0x000fe40000010000 */
[----:B--2---:R-:W-:Y:S02]  /*9000*/  FMUL.FTZ R87, R57, -1.4426950216293334961 ;  /* 0xbfb8aa3b39577820 */ /* 0x004fe40000410000 */
[----:B---3--:R-:W-:-:S02]  /*9010*/  FMUL.FTZ R88, R56, -1.4426950216293334961 ;  /* 0xbfb8aa3b38587820 */ /* 0x008fc40000410000 */
[----:B0-----:R-:W-:Y:S01]  /*9020*/  FMUL.FTZ R89, R58, -1.4426950216293334961 ;  /* 0xbfb8aa3b3a597820 */ /* 0x001fe20000410000 */
[----:B------:R-:W0:Y:S01]  /*9030*/  MUFU.EX2 R84, R84 ;  /* 0x0000005400547308 */ /* 0x000e220000000800 */
[----:B------:R-:W-:Y:S02]  /*9040*/  FADD.FTZ R80, R80, 1 ;  /* 0x3f80000050507421 */ /* 0x000fe40000010000 */
[----:B------:R-:W-:-:S05]  /*9050*/  FMUL.FTZ R90, R52, -1.4426950216293334961 ;  /* 0xbfb8aa3b345a7820 */ /* 0x000fca0000410000 */
[----:B------:R-:W2:Y:S01]  /*9060*/  MUFU.EX2 R85, R85 ;  /* 0x0000005500557308 */ /* 0x000ea20000000800 */
[----:B------:R-:W-:-:S07]  /*9070*/  FADD.FTZ R81, R81, 1 ;  /* 0x3f80000051517421 */ /* 0x000fce0000010000 */
[----:B------:R-:W3:Y:S01]  /*9080*/  MUFU.EX2 R86, R86 ;  /* 0x0000005600567308 */ /* 0x000ee20000000800 */
[----:B----4-:R-:W-:Y:S02]  /*9090*/  FMUL.FTZ R91, R51, -1.4426950216293334961 ;  /* 0xbfb8aa3b335b7820 */ /* 0x010fe40000410000 */
[----:B------:R-:W-:-:S05]  /*90a0*/  FMUL.FTZ R92, R54, -1.4426950216293334961 ;  /* 0xbfb8aa3b365c7820 */ /* 0x000fca0000410000 */
[----:B------:R-:W4:Y:S01]  /*90b0*/  MUFU.RCP R78, R78 ;  /* 0x0000004e004e7308 */ /* 0x000f220000001000 */
[----:B-1----:R-:W-:-:S07]  /*90c0*/  FMUL.FTZ R93, R53, -1.4426950216293334961 ;  /* 0xbfb8aa3b355d7820 */ /* 0x002fce0000410000 */
[----:B------:R-:W1:Y:S01]  /*90d0*/  MUFU.EX2 R87, R87 ;  /* 0x0000005700577308 */ /* 0x000e620000000800 */
[----:B------:R-:W-:-:S07]  /*90e0*/  FADD.FTZ R79, R79, 1 ;  /* 0x3f8000004f4f7421 */ /* 0x000fce0000010000 */
[----:B------:R-:W0:Y:S08]  /*90f0*/  MUFU.EX2 R89, R89 ;  /* 0x0000005900597308 */ /* 0x000e300000000800 */
[----:B------:R-:W0:Y:S01]  /*9100*/  MUFU.EX2 R88, R88 ;  /* 0x0000005800587308 */ /* 0x000e220000000800 */
[----:B------:R-:W-:-:S07]  /*9110*/  FADD.FTZ R82, R82, 1 ;  /* 0x3f80000052527421 */ /* 0x000fce0000010000 */
[----:B------:R-:W1:Y:S01]  /*9120*/  MUFU.EX2 R90, R90 ;  /* 0x0000005a005a7308 */ /* 0x000e620000000800 */
[----:B-----5:R-:W-:-:S07]  /*9130*/  FADD.FTZ R83, R83, 1 ;  /* 0x3f80000053537421 */ /* 0x020fce0000010000 */
[----:B------:R-:W5:Y:S01]  /*9140*/  MUFU.RCP R95, R80 ;  /* 0x00000050005f7308 */ /* 0x000f620000001000 */
[----:B0-----:R-:W-:-:S07]  /*9150*/  FADD.FTZ R84, R84, 1 ;  /* 0x3f80000054547421 */ /* 0x001fce0000010000 */
[----:B------:R-:W0:Y:S08]  /*9160*/  MUFU.EX2 R91, R91 ;  /* 0x0000005b005b7308 */ /* 0x000e300000000800 */
[----:B------:R-:W0:Y:S01]  /*9170*/  MUFU.RCP R94, R81 ;  /* 0x00000051005e7308 */ /* 0x000e220000001000 */
[----:B--2---:R-:W-:-:S07]  /*9180*/  FADD.FTZ R85, R85, 1 ;  /* 0x3f80000055557421 */ /* 0x004fce0000010000 */
[----:B------:R-:W2:Y:S01]  /*9190*/  MUFU.EX2 R92, R92 ;  /* 0x0000005c005c7308 */ /* 0x000ea20000000800 */
[----:B---3--:R-:W-:-:S07]  /*91a0*/  FADD.FTZ R86, R86, 1 ;  /* 0x3f80000056567421 */ /* 0x008fce0000010000 */
[----:B------:R-:W3:Y:S01]  /*91b0*/  MUFU.EX2 R93, R93 ;  /* 0x0000005d005d7308 */ /* 0x000ee20000000800 */
[----:B----4-:R-:W-:Y:S02]  /*91c0*/  FMUL.FTZ R77, R77, R78 ;  /* 0x0000004e4d4d7220 */ /* 0x010fe40000410000 */
[----:B-1----:R-:W-:-:S05]  /*91d0*/  FADD.FTZ R87, R87, 1 ;  /* 0x3f80000057577421 */ /* 0x002fca0000010000 */
[----:B------:R-:W1:Y:S01]  /*91e0*/  MUFU.RCP R79, R79 ;  /* 0x0000004f004f7308 */ /* 0x000e620000001000 */
[----:B------:R-:W-:Y:S02]  /*91f0*/  FADD.FTZ R89, R89, 1 ;  /* 0x3f80000059597421 */ /* 0x000fe40000010000 */
[----:B------:R-:W-:Y:S02]  /*9200*/  FADD.FTZ R88, R88, 1 ;  /* 0x3f80000058587421 */ /* 0x000fe40000010000 */
[----:B------:R-:W-:Y:S01]  /*9210*/  FMUL.FTZ R16, R77, R16 ;  /* 0x000000104d107220 */ /* 0x000fe20000410000 */
[----:B------:R-:W-:Y:S01]  /*9220*/  BAR.SYNC.DEFER_BLOCKING 0x0 ;  /* 0x0000000000007b1d */ /* 0x000fe20000010000 */
[----:B------:R-:W-:-:S05]  /*9230*/  FADD.FTZ R90, R90, 1 ;  /* 0x3f8000005a5a7421 */ /* 0x000fca0000010000 */
[----:B------:R-:W4:Y:S01]  /*9240*/  MUFU.RCP R82, R82 ;  /* 0x0000005200527308 */ /* 0x000f220000001000 */
[----:B-----5:R-:W-:Y:S02]  /*9250*/  FMUL.FTZ R77, R64, R95 ;  /* 0x0000005f404d7220 */ /* 0x020fe40000410000 */
[----:B0-----:R-:W-:-:S05]  /*9260*/  FADD.FTZ R91, R91, 1 ;  /* 0x3f8000005b5b7421 */ /* 0x001fca0000010000 */
[----:B------:R-:W0:Y:S01]  /*9270*/  MUFU.RCP R83, R83 ;  /* 0x0000005300537308 */ /* 0x000e220000001000 */
[----:B------:R-:W-:Y:S02]  /*9280*/  FMUL.FTZ R64, R63, R94 ;  /* 0x0000005e3f407220 */ /* 0x000fe40000410000 */
[----:B--2---:R-:W-:-:S05]  /*9290*/  FADD.FTZ R92, R92, 1 ;  /* 0x3f8000005c5c7421 */ /* 0x004fca0000010000 */
[----:B------:R-:W2:Y:S01]  /*92a0*/  MUFU.RCP R84, R84 ;  /* 0x0000005400547308 */ /* 0x000ea20000001000 */
[----:B---3--:R-:W-:-:S07]  /*92b0*/  FADD.FTZ R93, R93, 1 ;  /* 0x3f8000005d5d7421 */ /* 0x008fce0000010000 */
[----:B------:R-:W3:Y:S01]  /*92c0*/  MUFU.RCP R85, R85 ;  /* 0x0000005500557308 */ /* 0x000ee20000001000 */
[----:B------:R-:W-:-:S07]  /*92d0*/  FMUL.FTZ R13, R64, R13 ;  /* 0x0000000d400d7220 */ /* 0x000fce0000410000 */
[----:B------:R-:W5:Y:S08]  /*92e0*/  MUFU.RCP R86, R86 ;  /* 0x0000005600567308 */ /* 0x000f700000001000 */
[----:B------:R-:W0:Y:S01]  /*92f0*/  MUFU.RCP R80, R87 ;  /* 0x0000005700507308 */ /* 0x000e220000001000 */
[----:B-1----:R-:W-:-:S07]  /*9300*/  FMUL.FTZ R76, R76, R79 ;  /* 0x0000004f4c4c7220 */ /* 0x002fce0000410000 */
[----:B------:R-:W1:Y:S08]  /*9310*/  MUFU.RCP R81, R88 ;  /* 0x0000005800517308 */ /* 0x000e700000001000 */
[----:B------:R-:W0:Y:S08]  /*9320*/  MUFU.RCP R89, R89 ;  /* 0x0000005900597308 */ /* 0x000e300000001000 */
[----:B------:R-:W1:Y:S01]  /*9330*/  MUFU.RCP R97, R90 ;  /* 0x0000005a00617308 */ /* 0x000e620000001000 */
[----:B----4-:R-:W-:-:S07]  /*9340*/  FMUL.FTZ R61, R61, R82 ;  /* 0x000000523d3d7220 */ /* 0x010fce0000410000 */
[----:B------:R-:W4:Y:S01]  /*9350*/  MUFU.RCP R78, R91 ;  /* 0x0000005b004e7308 */ /* 0x000f220000001000 */
[----:B0-----:R-:W-:-:S07]  /*9360*/  FMUL.FTZ R60, R60, R83 ;  /* 0x000000533c3c7220 */ /* 0x001fce0000410000 */
[----:B------:R-:W0:Y:S01]  /*9370*/  MUFU.RCP R63, R92 ;  /* 0x0000005c003f7308 */ /* 0x000e220000001000 */
[----:B------:R-:W-:-:S07]  /*9380*/  FMUL.FTZ R15, R76, R15 ;  /* 0x0000000f4c0f7220 */ /* 0x000fce0000410000 */
[----:B------:R-:W0:Y:S01]  /*9390*/  MUFU.RCP R64, R93 ;  /* 0x0000005d00407308 */ /* 0x000e220000001000 */
[----:B------:R-:W-:Y:S02]  /*93a0*/  FMUL.FTZ R14, R77, R14 ;  /* 0x0000000e4d0e7220 */ /* 0x000fe40000410000 */
[----:B--2---:R-:W-:Y:S02]  /*93b0*/  FMUL.FTZ R59, R59, R84 ;  /* 0x000000543b3b7220 */ /* 0x004fe40000410000 */
[----:B---3--:R-:W-:Y:S02]  /*93c0*/  FMUL.FTZ R62, R62, R85 ;  /* 0x000000553e3e7220 */ /* 0x008fe40000410000 */
[----:B-----5:R-:W-:Y:S01]  /*93d0*/  FMUL.FTZ R55, R55, R86 ;  /* 0x0000005637377220 */ /* 0x020fe20000410000 */
[----:B------:R-:W-:Y:S01]  /*93e0*/  STS [R65.X4], R16 ;  /* 0x0000001041007388 */ /* 0x000fe20000004800 */
[----:B------:R-:W-:Y:S02]  /*93f0*/  FMUL.FTZ R12, R61, R12 ;  /* 0x0000000c3d0c7220 */ /* 0x000fe40000410000 */
[----:B------:R-:W-:Y:S01]  /*9400*/  FMUL.FTZ R11, R60, R11 ;  /* 0x0000000b3c0b7220 */ /* 0x000fe20000410000 */
[----:B------:R-:W-:Y:S01]  /*9410*/  STS [R20.X4+0x4], R15 ;  /* 0x0000040f14007388 */ /* 0x000fe20000004800 */
[----:B------:R-:W-:-:S02]  /*9420*/  FMUL.FTZ R60, R57, R80 ;  /* 0x00000050393c7220 */ /* 0x000fc40000410000 */
[----:B------:R-:W-:Y:S01]  /*9430*/  FMUL.FTZ R10, R59, R10 ;  /* 0x0000000a3b0a7220 */ /* 0x000fe20000410000 */
[----:B------:R2:W-:Y:S01]  /*9440*/  STS [R21.X4+0x8], R14 ;  /* 0x0000080e15007388 */ /* 0x0005e20000004800 */
[----:B-1----:R-:W-:Y:S02]  /*9450*/  FMUL.FTZ R57, R56, R81 ;  /* 0x0000005138397220 */ /* 0x002fe40000410000 */
        /* <DEDUP_REMOVED lines=8> */
[----:B----4-:R-:W-:Y:S02]  /*94e0*/  FMUL.FTZ R52, R51, R78 ;  /* 0x0000004e33347220 */ /* 0x010fe40000410000 */
[----:B------:R-:W-:Y:S01]  /*94f0*/  FMUL.FTZ R6, R57, R6 ;  /* 0x0000000639067220 */ /* 0x000fe20000410000 */
[----:B------:R-:W-:Y:S01]  /*9500*/  STS [R41.X4+0x18], R10 ;  /* 0x0000180a29007388 */ /* 0x000fe20000004800 */
[----:B0-----:R-:W-:Y:S02]  /*9510*/  FMUL.FTZ R51, R54, R63 ;  /* 0x0000003f36337220 */ /* 0x001fe40000410000 */
[----:B------:R-:W-:Y:S01]  /*9520*/  FMUL.FTZ R5, R58, R5 ;  /* 0x000000053a057220 */ /* 0x000fe20000410000 */
[----:B------:R-:W-:Y:S01]  /*9530*/  STS [R42.X4+0x1c], R9 ;  /* 0x00001c092a007388 */ /* 0x000fe20000004800 */
[----:B------:R-:W-:-:S02]  /*9540*/  FMUL.FTZ R53, R53, R64 ;  /* 0x0000004035357220 */ /* 0x000fc40000410000 */
[----:B------:R-:W-:Y:S01]  /*9550*/  FMUL.FTZ R4, R55, R4 ;  /* 0x0000000437047220 */ /* 0x000fe20000410000 */
[----:B------:R-:W-:Y:S01]  /*9560*/  STS [R43.X4+0x20], R8 ;  /* 0x000020082b007388 */ /* 0x000fe20000004800 */
[----:B------:R-:W-:Y:S02]  /*9570*/  FMUL.FTZ R3, R52, R3 ;  /* 0x0000000334037220 */ /* 0x000fe40000410000 */
[----:B------:R-:W-:Y:S01]  /*9580*/  FMUL.FTZ R2, R51, R2 ;  /* 0x0000000233027220 */ /* 0x000fe20000410000 */
[----:B------:R-:W-:Y:S01]  /*9590*/  STS [R44.X4+0x24], R7 ;  /* 0x000024072c007388 */ /* 0x000fe20000004800 */
[----:B------:R-:W-:-:S03]  /*95a0*/  FMUL.FTZ R53, R53, R0 ;  /* 0x0000000035357220 */ /* 0x000fc60000410000 */
[----:B------:R-:W-:Y:S01]  /*95b0*/  STS [R45.X4+0x28], R6 ;  /* 0x000028062d007388 */ /* 0x000fe20000004800 */
[----:B--2---:R-:W-:-:S03]  /*95c0*/  MOV R14, UR17 ;  /* 0x00000011000e7c02 */ /* 0x004fc60008000f00 */
[----:B------:R-:W-:Y:S04]  /*95d0*/  STS [R46.X4+0x2c], R5 ;  /* 0x00002c052e007388 */ /* 0x000fe80000004800 */
[----:B------:R-:W-:Y:S04]  /*95e0*/  STS [R47.X4+0x30], R4 ;  /* 0x000030042f007388 */ /* 0x000fe80000004800 */
        /* <DEDUP_REMOVED lines=22> */
[----:B------:R-:W1:Y:S01]  /*9750*/  LDS R0, [0x1080] ;  /* 0x00108000ff007984 */ /* 0x000e620000000800 */
[----:B------:R-:W-:-:S02]  /*9760*/  ULDC UR7, c[0x0][0x210] ;  /* 0x0000840000077ab9 */ /* 0x000fc40000000800 */
[----:B------:R-:W-:Y:S01]  /*9770*/  UIMAD UR7, UR24, UR7, URZ ;  /* 0x00000007180772a4 */ /* 0x000fe2000f8e023f */
[----:B0-----:R-:W-:-:S05]  /*9780*/  IMAD.WIDE.U32 R2, R74, c[0x0][0x210], RZ ;  /* 0x000084004a027a25 */ /* 0x001fca00078e00ff */
[----:B------:R-:W-:Y:S01]  /*9790*/  MOV R7, UR7 ;  /* 0x0000000700077c02 */ /* 0x000fe20008000f00 */
[----:B------:R-:W-:Y:S04]  /*97a0*/  BSSY B0, `(.L_x_871) ;  /* 0x0000012000007945 */ /* 0x000fe80003800000 */
[----:B------:R-:W-:-:S05]  /*97b0*/  IMAD R7, R74, c[0x0][0x214], R7 ;  /* 0x000085004a077a24 */ /* 0x000fca00078e0207 */
[----:B------:R-:W-:Y:S02]  /*97c0*/  IADD3 R51, R3, R7, RZ ;  /* 0x0000000703337210 */ /* 0x000fe40007ffe0ff */
[----:B-1----:R-:W-:-:S13]  /*97d0*/  ISETP.GE.AND P0, PT, R70, R0, PT ;  /* 0x000000004600720c */ /* 0x002fda0003f06270 */
[----:B------:R-:W-:Y:S05]  /*97e0*/  @P0 BRA `(.L_x_872) ;  /* 0x000000d000000947 */ /* 0x000fea0003800000 */
[----:B------:R-:W-:Y:S01]  /*97f0*/  MOV R4, R18 ;  /* 0x0000001200047202 */ /* 0x000fe20000000f00 */
[----:B------:R-:W-:Y:S01]  /*9800*/  ULDC UR7, c[0x0][0x218] ;  /* 0x0000860000077ab9 */ /* 0x000fe20000000800 */
[----:B------:R-:W-:Y:S01]  /*9810*/  MOV R5, R19 ;  /* 0x0000001300057202 */ /* 0x000fe20000000f00 */
[----:B------:R-:W-:-:S04]  /*9820*/  UIMAD UR7, UR21, UR7, URZ ;  /* 0x00000007150772a4 */ /* 0x000fc8000f8e023f */
[----:B------:R-:W-:Y:S02]  /*9830*/  IMAD.WIDE.U32 R4, R74, c[0x0][0x210], R4 ;  /* 0x000084004a047a25 */ /* 0x000fe400078e0004 */
[----:B------:R-:W-:-:S03]  /*9840*/  MOV R6, UR7 ;  /* 0x0000000700067c02 */ /* 0x000fc60008000f00 */
[----:B------:R-:W-:Y:S02]  /*9850*/  IADD3 R5, R7, R5, RZ ;  /* 0x0000000507057210 */ /* 0x000fe40007ffe0ff */
[----:B------:R-:W-:-:S03]  /*9860*/  IMAD R7, R75, c[0x0][0x21c], R6 ;  /* 0x000087004b077a24 */ /* 0x000fc600078e0206 */
[----:B------:R-:W-:-:S05]  /*9870*/  IMAD.WIDE.U32 R4, R75, c[0x0][0x218], R4 ;  /* 0x000086004b047a25 */ /* 0x000fca00078e0004 */
[----:B------:R-:W-:Y:S02]  /*9880*/  IADD3 R5, R5, R7, RZ ;  /* 0x0000000705057210 */ /* 0x000fe40007ffe0ff */
[----:B------:R-:W-:-:S04]  /*9890*/  LEA R6, P0, R4, c[0x0][0x270], 0x2 ;  /* 0x00009c0004067a11 */ /* 0x000fc800078010ff */
[----:B------:R-:W-:-:S05]  /*98a0*/  LEA.HI.X R7, R4, c[0x0][0x274], R5, 0x2, P0 ;  /* 0x00009d0004077a11 */ /* 0x000fca00000f1405 */
[----:B------:R0:W-:Y:S04]  /*98b0*/  STG.E [R6.64], R9 ;  /* 0x0000000906007986 */ /* 0x0001e8000c101916 */
.L_x_872:
[----:B------:R-:W-:Y:S05]  /*98c0*/  BSYNC B0 ;  /* 0x0000000000007941 */ /* 0x000fea0003800000 */
.L_x_871:
[----:B------:R-:W-:Y:S01]  /*98d0*/  ULDC UR7, c[0x0][0x218] ;  /* 0x0000860000077ab9 */ /* 0x000fe20000000800 */
[----:B------:R-:W-:Y:S01]  /*98e0*/  MOV R3, R51 ;  /* 0x0000003300037202 */ /* 0x000fe20000000f00 */
[----:B------:R-:W-:Y:S01]  /*98f0*/  UIMAD UR7, UR21, UR7, URZ ;  /* 0x00000007150772a4 */ /* 0x000fe2000f8e023f */
[-C--:B------:R-:W-:Y:S01]  /*9900*/  ISETP.GE.AND P3, PT, R17, R0.reuse, PT ;  /* 0x000000001100720c */ /* 0x080fe20003f66270 */
[----:B------:R-:W-:Y:S01]  /*9910*/  UIADD3 UR6, UR6, 0x1, URZ ;  /* 0x0000000106067890 */ /* 0x000fe2000fffe03f */
[-C--:B------:R-:W-:Y:S01]  /*9920*/  ISETP.GE.AND P4, PT, R22, R0.reuse, PT ;  /* 0x000000001600720c */ /* 0x080fe20003f86270 */
[----:B------:R-:W-:Y:S01]  /*9930*/  IMAD.WIDE.U32 R2, R75, c[0x0][0x218], R2 ;  /* 0x000086004b027a25 */ /* 0x000fe200078e0002 */
[-C--:B------:R-:W-:Y:S01]  /*9940*/  ISETP.GE.AND P5, PT, R23, R0.reuse, PT ;  /* 0x000000001700720c */ /* 0x080fe20003fa6270 */
[----:B------:R-:W-:Y:S01]  /*9950*/  UIADD3 UR12, UP1, UR12, 0x2000, URZ ;  /* 0x000020000c0c7890 */ /* 0x000fe2000ff3e03f */
[----:B------:R-:W-:Y:S01]  /*9960*/  MOV R4, UR7 ;  /* 0x0000000700047c02 */ /* 0x000fe20008000f00 */
[----:B------:R-:W-:Y:S01]  /*9970*/  ULDC UR7, c[0x0][0x174] ;  /* 0x00005d0000077ab9 */ /* 0x000fe20000000800 */
[----:B------:R-:W-:Y:S01]  /*9980*/  IADD3 R5, P0, R2, UR14, RZ ;  /* 0x0000000e02057c10 */ /* 0x000fe2000ff1e0ff */
[----:B------:R-:W-:Y:S01]  /*9990*/  UISETP.GE.AND UP0, UPT, UR6, UR7, UPT ;  /* 0x000000070600728c */ /* 0x000fe2000bf06270 */
[----:B------:R-:W-:Y:S01]  /*99a0*/  IADD3 R2, P1, R37, c[0x0][0x270], RZ ;  /* 0x00009c0025027a10 */ /* 0x000fe20007f3e0ff */
[----:B0-----:R-:W-:Y:S01]  /*99b0*/  IMAD R7, R75, c[0x0][0x21c], R4 ;  /* 0x000087004b077a24 */ /* 0x001fe200078e0204 */
[----:B------:R-:W-:Y:S01]  /*99c0*/  ISETP.GE.AND P6, PT, R24, R0, PT ;  /* 0x000000001800720c */ /* 0x000fe20003fc6270 */
[----:B------:R-:W-:Y:S01]  /*99d0*/  UIADD3 UR8, UP2, UR8, 0x1000, URZ ;  /* 0x0000100008087890 */ /* 0x000fe2000ff5e03f */
[----:B------:R-:W-:Y:S01]  /*99e0*/  IADD3.X R36, R36, c[0x0][0x274], RZ, P1, !PT ;  /* 0x00009d0024247a10 */ /* 0x000fe20000ffe4ff */
[----:B------:R-:W-:Y:S01]  /*99f0*/  UIADD3 UR9, UP3, UR9, 0x1000, URZ ;  /* 0x0000100009097890 */ /* 0x000fe2000ff7e03f */
[----:B------:R-:W-:Y:S01]  /*9a00*/  IADD3.X R3, R7, UR15, R3, P0, !PT ;  /* 0x0000000f07037c10 */ /* 0x000fe200087fe403 */
[----:B------:R-:W-:Y:S01]  /*9a10*/  UIADD3.X UR13, URZ, UR13, URZ, UP1, !UPT ;  /* 0x0000000d3f0d7290 */ /* 0x000fe20008ffe43f */
[C---:B------:R-:W-:Y:S01]  /*9a20*/  LEA R2, P0, R5.reuse, R2, 0x2 ;  /* 0x0000000205027211 */ /* 0x040fe200078010ff */
[----:B------:R-:W-:Y:S01]  /*9a30*/  UIADD3.X UR10, URZ, UR10, URZ, UP2, !UPT ;  /* 0x0000000a3f0a7290 */ /* 0x000fe200097fe43f */
[----:B------:R-:W-:Y:S01]  /*9a40*/  ISETP.GE.AND P1, PT, R26, R0, PT ;  /* 0x000000001a00720c */ /* 0x000fe20003f26270 */
[----:B------:R-:W-:Y:S01]  /*9a50*/  UIADD3.X UR11, URZ, UR11, URZ, UP3, !UPT ;  /* 0x0000000b3f0b7290 */ /* 0x000fe20009ffe43f */
[----:B------:R-:W-:-:S02]  /*9a60*/  LEA.HI.X R3, R5, R36, R3, 0x2, P0 ;  /* 0x0000002405037211 */ /* 0x000fc400000f1403 */
        /* <DEDUP_REMOVED lines=28> */
.L_x_873:
[----:B------:R-:W-:Y:S05]  /*9c30*/  EXIT ;  /* 0x000000000000794d */ /* 0x000fea0003800000 */
.L_x_875:
        /* <DEDUP_REMOVED lines=12> */
.L_x_5339:


//--------------------- .text._Z25selective_scan_fwd_kernelI32Selective_Scan_fwd_kernel_traitsILi64ELi16ELi1ELb0ELb1ELb0ELb0EfN3c107complexIfEEEEv13SSMParamsBase --------------------------
	.section	.text._Z25selective_scan_fwd_kernelI32Selective_Scan_fwd_kernel_traitsILi64ELi16ELi1ELb0ELb1ELb0ELb0EfN3c107complexIfEEEEv13SSMParamsBase,"ax",@progbits
	.sectioninfo	@"SHI_REGISTERS=168"
	.align	128
        .global         _Z25selective_scan_fwd_kernelI32Selective_Scan_fwd_kernel_traitsILi64ELi16ELi1ELb0ELb1ELb0ELb0EfN3c107complexIfEEEEv13SSMParamsBase
        .type           _Z25selective_scan_fwd_kernelI32Selective_Scan_fwd_kernel_traitsILi64ELi16ELi1ELb0ELb1ELb0ELb0EfN3c107complexIfEEEEv13SSMParamsBase,@function
        .size           _Z25selective_scan_fwd_kernelI32Selective_Scan_fwd_kernel_traitsILi64ELi16ELi1ELb0ELb1ELb0ELb0EfN3c107complexIfEEEEv13SSMParamsBase,(.L_x_5340 - _Z25selective_scan_fwd_kernelI32Selective_Scan_fwd_kernel_traitsILi64ELi16ELi1ELb0ELb1ELb0ELb0EfN3c107complexIfEEEEv13SSMParamsBase)
        .other          _Z25selective_scan_fwd_kernelI32Selective_Scan_fwd_kernel_traitsILi64ELi16ELi1ELb0ELb1ELb0ELb0EfN3c107complexIfEEEEv13SSMParamsBase,@"STO_CUDA_ENTRY STV_DEFAULT"
_Z25selective_scan_fwd_kernelI32Selective_Scan_fwd_kernel_traitsILi64ELi16ELi1ELb0ELb1ELb0ELb0EfN3c107complexIfEEEEv13SSMParamsBase:
.text._Z25selective_scan_fwd_kernelI32Selective_Scan_fwd_kernel_traitsILi64ELi16ELi1ELb0ELb1ELb0ELb0EfN3c107complexIfEEEEv13SSMParamsBase:
        /* <DEDUP_REMOVED lines=10> */
[----:B------:R-:W-:Y:S01]  /*00a0*/  IADD3 R1, R1, -0x10, RZ ;  /* 0xfffffff001017810 */ /* 0x000fe20007ffe0ff */
[----:B-1----:R-:W1:Y:S01]  /*00b0*/  MUFU.RCP R0, R0 ;  /* 0x0000000000007308 */ /* 0x002e620000001000 */
[----:B0-----:R-:W-:Y:S01]  /*00c0*/  MOV R93, UR4 ;  /* 0x00000004005d7c02 */ /* 0x001fe20008000f00 */
[----:B------:R-:W-:-:S03]  /*00d0*/  ULDC.64 UR4, c[0x0][0x118] ;  /* 0x0000460000047ab9 */ /* 0x000fc60000000a00 */
[----:B------:R-:W-:Y:S02]  /*00e0*/  SHF.R.S32.HI R92, RZ, 0x1f, R93 ;  /* 0x0000001fff5c7819 */ /* 0x000fe4000001145d */
        /* <DEDUP_REMOVED lines=26> */
[----:B------:R1:W-:Y:S01]  /*0290*/  STL [R1+0xc], R10 ;  /* 0x00000c0a01007387 */ /* 0x0003e20000100800 */
[----:B------:R-:W-:Y:S01]  /*02a0*/  ISETP.GE.AND P3, PT, R2, RZ, PT ;  /* 0x000000ff0200720c */ /* 0x000fe20003f66270 */
[----:B------:R-:W-:Y:S01]  /*02b0*/  IMAD R0, R10, c[0x0][0x1d0], RZ ;  /* 0x000074000a007a24 */ /* 0x000fe200078e02ff */
[----:B------:R-:W-:Y:S01]  /*02c0*/  ISETP.NE.AND P1, PT, RZ, c[0x0][0x178], PT ;  /* 0x00005e00ff007a0c */ /* 0x000fe20003f25270 */
[----:B------:R-:W-:-:S04]  /*02d0*/  IMAD.WIDE.U32 R6, R87, c[0x0][0x190], RZ ;  /* 0x0000640057067a25 */ /* 0x000fc800078e00ff */
[----:B------:R-:W-:Y:S01]  /*02e0*/  IMAD.WIDE.U32 R2, R87, c[0x0][0x1d0], RZ ;  /* 0x0000740057027a25 */ /* 0x000fe200078e00ff */
[----:B------:R-:W-:-:S03]  /*02f0*/  @P0 IADD3 R8, R8, 0x1, RZ ;  /* 0x0000000108080810 */ /* 0x000fc60007ffe0ff */
[----:B0-----:R-:W-:-:S04]  /*0300*/  IMAD.WIDE.U32 R4, R87, c[0x0][0x1e0], RZ ;  /* 0x0000780057047a25 */ /* 0x001fc800078e00ff */
[----:B-1----:R-:W-:Y:S02]  /*0310*/  IMAD R10, R10, c[0x0][0x1e0], RZ ;  /* 0x000078000a0a7a24 */ /* 0x002fe400078e02ff */
[----:B------:R-:W-:Y:S01]  /*0320*/  IMAD R9, R87, c[0x0][0x194], R12 ;  /* 0x0000650057097a24 */ /* 0x000fe200078e020c */
[----:B------:R-:W-:Y:S06]  /*0330*/  @!P4 EXIT ;  /* 0x000000000000c94d */ /* 0x000fec0003800000 */
[----:B------:R-:W-:Y:S01]  /*0340*/  IMAD R11, R87, c[0x0][0x1e4], R10 ;  /* 0x00007900570b7a24 */ /* 0x000fe200078e020a */
[----:B------:R-:W-:Y:S01]  /*0350*/  IADD3 R7, R7, R9, RZ ;  /* 0x0000000907077210 */ /* 0x000fe20007ffe0ff */
[----:B------:R-:W-:Y:S01]  /*0360*/  IMAD R9, R87, c[0x0][0x1d4], R0 ;  /* 0x0000750057097a24 */ /* 0x000fe200078e0200 */
[----:B------:R-:W-:Y:S01]  /*0370*/  @!P3 IADD3 R8, -R8, RZ, RZ ;  /* 0x000000ff0808b210 */ /* 0x000fe20007ffe1ff */
[C---:B------:R-:W-:Y:S01]  /*0380*/  IMAD R12, R92.reuse, c[0x0][0x1e8], RZ ;  /* 0x00007a005c0c7a24 */ /* 0x040fe200078e02ff */
[----:B------:R-:W-:Y:S01]  /*0390*/  @!P1 LOP3.LUT R8, RZ, c[0x0][0x178], RZ, 0x33, !PT ;  /* 0x00005e00ff089a12 */ /* 0x000fe200078e33ff */
[----:B------:R-:W0:Y:S01]  /*03a0*/  S2R R86, SR_TID.X ;  /* 0x0000000000567919 */ /* 0x000e220000002100 */
[----:B------:R-:W-:Y:S01]  /*03b0*/  IADD3 R5, R5, R11, RZ ;  /* 0x0000000b05057210 */ /* 0x000fe20007ffe0ff */
[----:B------:R-:W-:Y:S01]  /*03c0*/  IMAD R10, R92, c[0x0][0x1d8], RZ ;  /* 0x000076005c0a7a24 */ /* 0x000fe200078e02ff */
[----:B------:R-:W-:Y:S01]  /*03d0*/  IADD3 R3, R3, R9, RZ ;  /* 0x0000000903037210 */ /* 0x000fe20007ffe0ff */
[C---:B------:R-:W-:Y:S01]  /*03e0*/  IMAD R9, R93.reuse, c[0x0][0x1ec], R12 ;  /* 0x00007b005d097a24 */ /* 0x040fe200078e020c */
[----:B------:R-:W-:Y:S01]  /*03f0*/  SHF.R.S32.HI R0, RZ, 0x1f, R8 ;  /* 0x0000001fff007819 */ /* 0x000fe20000011408 */
[----:B------:R-:W-:Y:S01]  /*0400*/  IMAD.WIDE.U32 R4, R93, c[0x0][0x1e8], R4 ;  /* 0x00007a005d047a25 */ /* 0x000fe200078e0004 */
[----:B------:R-:W1:Y:S01]  /*0410*/  S2R R85, SR_LANEID ;  /* 0x0000000000557919 */ /* 0x000e620000000000 */
[----:B------:R-:W-:-:S02]  /*0420*/  MOV R83, RZ ;  /* 0x000000ff00537202 */ /* 0x000fc40000000f00 */
[----:B------:R-:W-:Y:S01]  /*0430*/  IMAD R11, R0, c[0x0][0x1a8], RZ ;  /* 0x00006a00000b7a24 */ /* 0x000fe200078e02ff */
[----:B------:R-:W-:Y:S01]  /*0440*/  IADD3 R5, R5, R9, RZ ;  /* 0x0000000905057210 */ /* 0x000fe20007ffe0ff */
[----:B------:R-:W-:Y:S01]  /*0450*/  IMAD.WIDE.U32 R2, R93, c[0x0][0x1d8], R2 ;  /* 0x000076005d027a25 */ /* 0x000fe200078e0002 */
[----:B------:R-:W-:-:S03]  /*0460*/  LEA R0, P1, R4, c[0x0][0x248], 0x2 ;  /* 0x0000920004007a11 */ /* 0x000fc600078210ff */
[----:B------:R-:W-:Y:S01]  /*0470*/  IMAD.WIDE.U32 R6, R8, c[0x0][0x1a8], R6 ;  /* 0x00006a0008067a25 */ /* 0x000fe200078e0006 */
[----:B------:R-:W-:-:S03]  /*0480*/  LEA.HI.X R4, R4, c[0x0][0x24c], R5, 0x2, P1 ;  /* 0x0000930004047a11 */ /* 0x000fc600008f1405 */
[----:B------:R-:W-:Y:S01]  /*0490*/  IMAD R11, R8, c[0x0][0x1ac], R11 ;  /* 0x00006b00080b7a24 */ /* 0x000fe200078e020b */
[----:B------:R-:W-:Y:S01]  /*04a0*/  LEA R8, P0, R2, c[0x0][0x240], 0x2 ;  /* 0x0000900002087a11 */ /* 0x000fe200078010ff */
[----:B------:R-:W-:Y:S01]  /*04b0*/  IMAD R163, R93, c[0x0][0x1dc], R10 ;  /* 0x000077005da37a24 */ /* 0x000fe200078e020a */
[----:B------:R-:W-:Y:S02]  /*04c0*/  LEA R81, P2, R6, c[0x0][0x228], 0x2 ;  /* 0x00008a0006517a11 */ /* 0x000fe400078410ff */
[----:B0-----:R-:W-:Y:S01]  /*04d0*/  SHF.L.U32 R84, R86, 0x4, RZ ;  /* 0x0000000456547819 */ /* 0x001fe200000006ff */
[----:B------:R0:W-:Y:S01]  /*04e0*/  STL [R1], R8 ;  /* 0x0000000801007387 */ /* 0x0001e20000100800 */
[----:B------:R-:W-:Y:S02]  /*04f0*/  IADD3 R163, R3, R163, RZ ;  /* 0x000000a303a37210 */ /* 0x000fe40007ffe0ff */
[----:B------:R-:W-:Y:S01]  /*0500*/  IADD3 R3, R7, R11, RZ ;  /* 0x0000000b07037210 */ /* 0x000fe20007ffe0ff */
[----:B------:R0:W-:Y:S01]  /*0510*/  STL [R1+0x8], R0 ;  /* 0x0000080001007387 */ /* 0x0001e20000100800 */
[----:B------:R-:W-:-:S02]  /*0520*/  LOP3.LUT R84, R84, 0xfffffe00, RZ, 0xc0, !PT ;  /* 0xfffffe0054547812 */ /* 0x000fc400078ec0ff */
[----:B------:R-:W-:Y:S01]  /*0530*/  LEA.HI.X R163, R2, c[0x0][0x244], R163, 0x2, P0 ;  /* 0x0000910002a37a11 */ /* 0x000fe200000f14a3 */
[----:B------:R0:W-:Y:S01]  /*0540*/  STL [R1+0x4], R4 ;  /* 0x0000040401007387 */ /* 0x0001e20000100800 */
[----:B------:R-:W-:Y:S02]  /*0550*/  LEA.HI.X R80, R6, c[0x0][0x22c], R3, 0x2, P2 ;  /* 0x00008b0006507a11 */ /* 0x000fe400010f1403 */
[----:B-1----:R-:W-:Y:S02]  /*0560*/  LOP3.LUT R82, R84, 0x1f, R86, 0xf8, !PT ;  /* 0x0000001f54527812 */ /* 0x002fe400078ef856 */
.L_x_918:
[----:B0-----:R-:W2:Y:S01]  /*0570*/  LDL R3, [R1] ;  /* 0x0000000001037983 */ /* 0x001ea20000100800 */
[----:B------:R-:W-:Y:S01]  /*0580*/  MOV R2, 0xfffffc00 ;  /* 0xfffffc0000027802 */ /* 0x000fe20000000f00 */
[----:B------:R-:W-:Y:S01]  /*0590*/  HFMA2.MMA R5, -RZ, RZ, 0, 0 ;  /* 0x00000000ff057435 */ /* 0x000fe200000001ff */
[C---:B0-----:R-:W-:Y:S01]  /*05a0*/  LOP3.LUT R4, R82.reuse, 0x20, RZ, 0xfc, !PT ;  /* 0x0000002052047812 */ /* 0x041fe200078efcff */
        /* <DEDUP_REMOVED lines=10> */
[----:B------:R-:W-:Y:S01]  /*0650*/  CS2R R20, SRZ ;  /* 0x0000000000147805 */ /* 0x000fe2000001ff00 */
[----:B------:R-:W-:Y:S01]  /*0660*/  MOV R0, RZ ;  /* 0x000000ff00007202 */ /* 0x000fe20000000f00 */
[----:B------:R-:W3:Y:S01]  /*0670*/  LDL R23, [R1+0x4] ;  /* 0x0000040001177983 */ /* 0x000ee20000100800 */
[----:B------:R-:W-:-:S02]  /*0680*/  LOP3.LUT R16, R82, 0xa0, RZ, 0xfc, !PT ;  /* 0x000000a052107812 */ /* 0x000fc400078efcff */
[----:B------:R-:W-:Y:S01]  /*0690*/  LOP3.LUT R18, R82, 0xc0, RZ, 0xfc, !PT ;  /* 0x000000c052127812 */ /* 0x000fe200078efcff */
[----:B------:R-:W4:Y:S01]  /*06a0*/  LDL R19, [R1+0x8] ;  /* 0x0000080001137983 */ /* 0x000f220000100800 */
[-C--:B------:R-:W-:Y:S02]  /*06b0*/  ISETP.GE.AND P0, PT, R6, R79.reuse, PT ;  /* 0x0000004f0600720c */ /* 0x080fe40003f06270 */
[----:B------:R-:W-:Y:S02]  /*06c0*/  LOP3.LUT R22, R82, 0xe0, RZ, 0xfc, !PT ;  /* 0x000000e052167812 */ /* 0x000fe400078efcff */
[-C--:B------:R-:W-:Y:S02]  /*06d0*/  ISETP.GE.AND P4, PT, R10, R79.reuse, PT ;  /* 0x0000004f0a00720c */ /* 0x080fe40003f86270 */
[----:B------:R-:W-:Y:S02]  /*06e0*/  LOP3.LUT R24, R82, 0x100, RZ, 0xfc, !PT ;  /* 0x0000010052187812 */ /* 0x000fe400078efcff */
[----:B------:R-:W-:-:S02]  /*06f0*/  ISETP.GE.AND P6, PT, R12, R79, PT ;  /* 0x0000004f0c00720c */ /* 0x000fc40003fc6270 */
[-C--:B------:R-:W-:Y:S02]  /*0700*/  ISETP.GE.AND P5, PT, R16, R79.reuse, PT ;  /* 0x0000004f1000720c */ /* 0x080fe40003fa6270 */
[----:B------:R-:W-:Y:S02]  /*0710*/  ISETP.GE.AND P3, PT, R18, R79, PT ;  /* 0x0000004f1200720c */ /* 0x000fe40003f66270 */
[C---:B------:R-:W-:Y:S02]  /*0720*/  LOP3.LUT R28, R82.reuse, 0x120, RZ, 0xfc, !PT ;  /* 0x00000120521c7812 */ /* 0x040fe400078efcff */
[----:B------:R-:W-:Y:S02]  /*0730*/  MOV R11, RZ ;  /* 0x000000ff000b7202 */ /* 0x000fe40000000f00 */
[C---:B------:R-:W-:Y:S02]  /*0740*/  LOP3.LUT R30, R82.reuse, 0x140, RZ, 0xfc, !PT ;  /* 0x00000140521e7812 */ /* 0x040fe400078efcff */
[----:B------:R-:W-:-:S02]  /*0750*/  LOP3.LUT R34, R82, 0x160, RZ, 0xfc, !PT ;  /* 0x0000016052227812 */ /* 0x000fc400078efcff */
[C---:B------:R-:W-:Y:S02]  /*0760*/  LOP3.LUT R36, R82.reuse, 0x180, RZ, 0xfc, !PT ;  /* 0x0000018052247812 */ /* 0x040fe400078efcff */
[C---:B------:R-:W-:Y:S02]  /*0770*/  LOP3.LUT R54, R82.reuse, 0x1a0, RZ, 0xfc, !PT ;  /* 0x000001a052367812 */ /* 0x040fe400078efcff */
[C---:B------:R-:W-:Y:S02]  /*0780*/  LOP3.LUT R56, R82.reuse, 0x1c0, RZ, 0xfc, !PT ;  /* 0x000001c052387812 */ /* 0x040fe400078efcff */
[----:B------:R-:W-:Y:S01]  /*0790*/  LOP3.LUT R58, R82, 0x1e0, RZ, 0xfc, !PT ;  /* 0x000001e0523a7812 */ /* 0x000fe200078efcff */
[----:B------:R-:W-:Y:S01]  /*07a0*/  HFMA2.MMA R32, -RZ, RZ, 0, 0 ;  /* 0x00000000ff207435 */ /* 0x000fe200000001ff */
[----:B------:R-:W-:Y:S01]  /*07b0*/  MOV R26, RZ ;  /* 0x000000ff001a7202 */ /* 0x000fe20000000f00 */
[----:B------:R-:W-:Y:S01]  /*07c0*/  HFMA2.MMA R38, -RZ, RZ, 0, 0 ;  /* 0x00000000ff267435 */ /* 0x000fe200000001ff */
[----:B------:R-:W-:-:S02]  /*07d0*/  MOV R17, RZ ;  /* 0x000000ff00117202 */ /* 0x000fc40000000f00 */
[----:B------:R-:W-:Y:S01]  /*07e0*/  MOV R40, RZ ;  /* 0x000000ff00287202 */ /* 0x000fe20000000f00 */
[----:B------:R-:W-:Y:S01]  /*07f0*/  BAR.SYNC.DEFER_BLOCKING 0x0 ;  /* 0x0000000000007b1d */ /* 0x000fe20000010000 */
[----:B--2---:R-:W-:-:S05]  /*0800*/  MOV R162, R3 ;  /* 0x0000000300a27202 */ /* 0x004fca0000000f00 */
[----:B------:R-:W-:-:S05]  /*0810*/  IMAD.WIDE R2, R82, 0x4, R162 ;  /* 0x0000000452027825 */ /* 0x000fca00078e02a2 */
[----:B------:R0:W2:Y:S01]  /*0820*/  @!P2 LDG.E R5, [R2.64] ;  /* 0x000000040205a981 */ /* 0x0000a2000c1e1900 */
[----:B------:R-:W-:-:S03]  /*0830*/  ISETP.GE.AND P2, PT, R22, R79, PT ;  /* 0x0000004f1600720c */ /* 0x000fc60003f46270 */
[----:B------:R0:W2:Y:S01]  /*0840*/  @!P1 LDG.E R0, [R2.64+0x80] ;  /* 0x0000800402009981 */ /* 0x0000a2000c1e1900 */
        /* <DEDUP_REMOVED lines=15> */
[----:B------:R0:W2:Y:S04]  /*0940*/  @!P0 LDG.E R26, [R2.64+0x480] ;  /* 0x00048004021a8981 */ /* 0x0000a8000c1e1900 */
[----:B------:R0:W2:Y:S04]  /*0950*/  @!P4 LDG.E R15, [R2.64+0x500] ;  /* 0x00050004020fc981 */ /* 0x0000a8000c1e1900 */
[----:B------:R0:W2:Y:S04]  /*0960*/  @!P6 LDG.E R32, [R2.64+0x580] ;  /* 0x000580040220e981 */ /* 0x0000a8000c1e1900 */
[----:B------:R0:W2:Y:S04]  /*0970*/  @!P5 LDG.E R17, [R2.64+0x600] ;  /* 0x000600040211d981 */ /* 0x0000a8000c1e1900 */
[----:B------:R0:W2:Y:S04]  /*0980*/  @!P3 LDG.E R38, [R2.64+0x680] ;  /* 0x000680040226b981 */ /* 0x0000a8000c1e1900 */
[----:B------:R0:W2:Y:S04]  /*0990*/  @!P2 LDG.E R21, [R2.64+0x700] ;  /* 0x000700040215a981 */ /* 0x0000a8000c1e1900 */
[----:B------:R0:W2:Y:S01]  /*09a0*/  @!P1 LDG.E R40, [R2.64+0x780] ;  /* 0x0007800402289981 */ /* 0x0000a2000c1e1900 */
[----:B------:R-:W-:-:S02]  /*09b0*/  IADD3 R67, R84, R85, RZ ;  /* 0x0000005554437210 */ /* 0x000fc40007ffe0ff */
[-C--:B------:R-:W-:Y:S02]  /*09c0*/  ISETP.GE.AND P3, PT, R4, R79.reuse, PT ;  /* 0x0000004f0400720c */ /* 0x080fe40003f66270 */
[----:B------:R-:W-:Y:S02]  /*09d0*/  ISETP.GE.AND P4, PT, R6, R79, PT ;  /* 0x0000004f0600720c */ /* 0x000fe40003f86270 */
[C---:B------:R-:W-:Y:S02]  /*09e0*/  IADD3 R4, R67.reuse, 0x20, RZ ;  /* 0x0000002043047810 */ /* 0x040fe40007ffe0ff */
[C---:B------:R-:W-:Y:S02]  /*09f0*/  IADD3 R6, R67.reuse, 0x40, RZ ;  /* 0x0000004043067810 */ /* 0x040fe40007ffe0ff */
[C---:B------:R-:W-:Y:S02]  /*0a00*/  IADD3 R158, R67.reuse, 0x60, RZ ;  /* 0x00000060439e7810 */ /* 0x040fe40007ffe0ff */
[----:B------:R-:W-:-:S02]  /*0a10*/  LEA.HI.SX32 R162, R67, R67, 0x1b ;  /* 0x0000004343a27211 */ /* 0x000fc400078fdaff */
[C---:B------:R-:W-:Y:S02]  /*0a20*/  IADD3 R78, R67.reuse, 0x80, RZ ;  /* 0x00000080434e7810 */ /* 0x040fe40007ffe0ff */
[C---:B0-----:R-:W-:Y:S02]  /*0a30*/  IADD3 R2, R67.reuse, 0xa0, RZ ;  /* 0x000000a043027810 */ /* 0x041fe40007ffe0ff */
        /* <DEDUP_REMOVED lines=10> */
[----:B------:R-:W-:Y:S02]  /*0ae0*/  LEA.HI.SX32 R77, R2, R67, 0x1b ;  /* 0x00000043024d7211 */ /* 0x000fe400078fdaff */
        /* <DEDUP_REMOVED lines=19> */
[----:B----4-:R-:W-:Y:S02]  /*0c20*/  MOV R2, R19 ;  /* 0x0000001300027202 */ /* 0x010fe40000000f00 */
[----:B---3--:R-:W-:Y:S02]  /*0c30*/  MOV R3, R23 ;  /* 0x0000001700037202 */ /* 0x008fe40000000f00 */
[----:B------:R-:W-:-:S03]  /*0c40*/  LEA.HI.SX32 R66, R66, R66, 0x1b ;  /* 0x0000004242427211 */ /* 0x000fc600078fdaff */
[C---:B------:R-:W-:Y:S01]  /*0c50*/  IMAD.WIDE R18, R82.reuse, 0x4, R2 ;  /* 0x0000000452127825 */ /* 0x040fe200078e0202 */
[----:B------:R-:W-:Y:S01]  /*0c60*/  ISETP.GE.AND P0, PT, R82, R79, PT ;  /* 0x0000004f5200720c */ /* 0x000fe20003f06270 */
[----:B------:R-:W-:Y:S02]  /*0c70*/  HFMA2.MMA R60, -RZ, RZ, 0, 0 ;  /* 0x00000000ff3c7435 */ /* 0x000fe400000001ff */
[----:B------:R-:W-:Y:S01]  /*0c80*/  HFMA2.MMA R3, -RZ, RZ, 0, 0 ;  /* 0x00000000ff037435 */ /* 0x000fe200000001ff */
[----:B--2---:R0:W-:Y:S04]  /*0c90*/  STS [R162.X4], R5 ;  /* 0x00000005a2007388 */ /* 0x0041e80000004800 */
        /* <DEDUP_REMOVED lines=11> */
[----:B------:R2:W-:Y:S04]  /*0d50*/  STS [R70.X4+0x600], R17 ;  /* 0x0006001146007388 */ /* 0x0005e80000004800 */
        /* <DEDUP_REMOVED lines=22> */
[----:B-1----:R-:W-:Y:S01]  /*0ec0*/  HFMA2.MMA R26, -RZ, RZ, 0, 0 ;  /* 0x00000000ff1a7435 */ /* 0x002fe200000001ff */
[----:B------:R-:W-:-:S02]  /*0ed0*/  MOV R20, RZ ;  /* 0x000000ff00147202 */ /* 0x000fc40000000f00 */
[----:B------:R-:W-:Y:S02]  /*0ee0*/  MOV R7, RZ ;  /* 0x000000ff00077202 */ /* 0x000fe40000000f00 */
[----:B------:R-:W-:Y:S01]  /*0ef0*/  MOV R9, RZ ;  /* 0x000000ff00097202 */ /* 0x000fe20000000f00 */
[----:B------:R-:W3:Y:S01]  /*0f00*/  @!P3 LDG.E R60, [R18.64+0x80] ;  /* 0x00008004123cb981 */ /* 0x000ee2000c1e1900 */
[-C--:B------:R-:W-:Y:S01]  /*0f10*/  ISETP.GE.AND P3, PT, R22, R79.reuse, PT ;  /* 0x0000004f1600720c */ /* 0x080fe20003f66270 */
[----:B------:R-:W-:Y:S02]  /*0f20*/  HFMA2.MMA R22, -RZ, RZ, 0, 0 ;  /* 0x00000000ff167435 */ /* 0x000fe400000001ff */
[----:B------:R-:W4:Y:S01]  /*0f30*/  @!P0 LDG.E R5, [R18.64] ;  /* 0x0000000412058981 */ /* 0x000f22000c1e1900 */
[-C--:B------:R-:W-:Y:S01]  /*0f40*/  ISETP.GE.AND P0, PT, R24, R79.reuse, PT ;  /* 0x0000004f1800720c */ /* 0x080fe20003f06270 */
[----:B------:R-:W-:Y:S02]  /*0f50*/  HFMA2.MMA R24, -RZ, RZ, 0, 0 ;  /* 0x00000000ff187435 */ /* 0x000fe400000001ff */
[----:B------:R-:W3:Y:S01]  /*0f60*/  @!P1 LDG.E R3, [R18.64+0x180] ;  /* 0x0001800412039981 */ /* 0x000ee2000c1e1900 */
[----:B------:R-:W-:-:S03]  /*0f70*/  ISETP.GE.AND P1, PT, R28, R79, PT ;  /* 0x0000004f1c00720c */ /* 0x000fc60003f26270 */
[----:B------:R-:W3:Y:S01]  /*0f80*/  @!P4 LDG.E R20, [R18.64+0x100] ;  /* 0x000100041214c981 */ /* 0x000ee2000c1e1900 */
[----:B------:R-:W-:-:S03]  /*0f90*/  ISETP.GE.AND P4, PT, R30, R79, PT ;  /* 0x0000004f1e00720c */ /* 0x000fc60003f86270 */
[----:B------:R-:W3:Y:S01]  /*0fa0*/  @!P6 LDG.E R22, [R18.64+0x280] ;  /* 0x000280041216e981 */ /* 0x000ee2000c1e1900 */
[----:B------:R-:W-:-:S03]  /*0fb0*/  ISETP.GE.AND P6, PT, R34, R79, PT ;  /* 0x0000004f2200720c */ /* 0x000fc60003fc6270 */
[----:B------:R-:W3:Y:S01]  /*0fc0*/  @!P5 LDG.E R7, [R18.64+0x200] ;  /* 0x000200041207d981 */ /* 0x000ee2000c1e1900 */
[-C--:B------:R-:W-:Y:S01]  /*0fd0*/  ISETP.GE.AND P5, PT, R36, R79.reuse, PT ;  /* 0x0000004f2400720c */ /* 0x080fe20003fa6270 */
[----:B------:R-:W-:Y:S02]  /*0fe0*/  HFMA2.MMA R28, -RZ, RZ, 0, 0 ;  /* 0x00000000ff1c7435 */ /* 0x000fe400000001ff */
[----:B------:R-:W3:Y:S01]  /*0ff0*/  @!P3 LDG.E R24, [R18.64+0x380] ;  /* 0x000380041218b981 */ /* 0x000ee2000c1e1900 */
[----:B------:R-:W-:-:S03]  /*1000*/  ISETP.GE.AND P3, PT, R54, R79, PT ;  /* 0x0000004f3600720c */ /* 0x000fc60003f66270 */
[----:B------:R-:W3:Y:S01]  /*1010*/  @!P2 LDG.E R9, [R18.64+0x300] ;  /* 0x000300041209a981 */ /* 0x000ee2000c1e1900 */
[-C--:B------:R-:W-:Y:S01]  /*1020*/  ISETP.GE.AND P2, PT, R56, R79.reuse, PT ;  /* 0x0000004f3800720c */ /* 0x080fe20003f46270 */
[----:B------:R-:W-:Y:S01]  /*1030*/  HFMA2.MMA R30, -RZ, RZ, 0, 0 ;  /* 0x00000000ff1e7435 */ /* 0x000fe200000001ff */
[----:B------:R-:W-:Y:S01]  /*1040*/  MOV R11, RZ ;  /* 0x000000ff000b7202 */ /* 0x000fe20000000f00 */
[----:B------:R-:W3:Y:S01]  /*1050*/  @!P1 LDG.E R26, [R18.64+0x480] ;  /* 0x00048004121a9981 */ /* 0x000ee2000c1e1900 */
[----:B------:R-:W-:Y:S01]  /*1060*/  ISETP.GE.AND P1, PT, R58, R79, PT ;  /* 0x0000004f3a00720c */ /* 0x000fe20003f26270 */
[----:B--2---:R-:W-:Y:S01]  /*1070*/  HFMA2.MMA R17, -RZ, RZ, 0, 0 ;  /* 0x00000000ff117435 */ /* 0x004fe200000001ff */
[----:B------:R-:W-:Y:S01]  /*1080*/  MOV R13, RZ ;  /* 0x000000ff000d7202 */ /* 0x000fe20000000f00 */
[----:B------:R-:W2:Y:S01]  /*1090*/  @!P6 LDG.E R28, [R18.64+0x580] ;  /* 0x00058004121ce981 */ /* 0x000ea2000c1e1900 */
[----:B------:R-:W-:Y:S02]  /*10a0*/  MOV R15, RZ ;  /* 0x000000ff000f7202 */ /* 0x000fe40000000f00 */
[----:B------:R-:W-:Y:S01]  /*10b0*/  MOV R32, RZ ;  /* 0x000000ff00207202 */ /* 0x000fe20000000f00 */
[----:B------:R-:W2:Y:S04]  /*10c0*/  @!P0 LDG.E R11, [R18.64+0x400] ;  /* 0x00040004120b8981 */ /* 0x000ea8000c1e1900 */
[----:B------:R-:W2:Y:S04]  /*10d0*/  @!P4 LDG.E R13, [R18.64+0x500] ;  /* 0x00050004120dc981 */ /* 0x000ea8000c1e1900 */
[----:B------:R-:W2:Y:S04]  /*10e0*/  @!P5 LDG.E R15, [R18.64+0x600] ;  /* 0x00060004120fd981 */ /* 0x000ea8000c1e1900 */
[----:B------:R-:W2:Y:S04]  /*10f0*/  @!P3 LDG.E R30, [R18.64+0x680] ;  /* 0x00068004121eb981 */ /* 0x000ea8000c1e1900 */
[----:B------:R-:W2:Y:S04]  /*1100*/  @!P2 LDG.E R17, [R18.64+0x700] ;  /* 0x000700041211a981 */ /* 0x000ea8000c1e1900 */
[----:B------:R-:W2:Y:S01]  /*1110*/  @!P1 LDG.E R32, [R18.64+0x780] ;  /* 0x0007800412209981 */ /* 0x000ea2000c1e1900 */
[----:B------:R-:W-:Y:S01]  /*1120*/  ULDC.U8 UR6, c[0x0][0x17e] ;  /* 0x00005f8000067ab9 */ /* 0x000fe20000000000 */
[----:B------:R-:W-:Y:S02]  /*1130*/  BSSY B0, `(.L_x_876) ;  /* 0x0000052000007945 */ /* 0x000fe40003800000 */
[----:B----4-:R-:W-:Y:S04]  /*1140*/  STS [R162.X4], R5 ;  /* 0x00000005a2007388 */ /* 0x010fe80000004800 */
[----:B---3--:R-:W-:Y:S04]  /*1150*/  STS [R161.X4+0x80], R60 ;  /* 0x0000803ca1007388 */ /* 0x008fe80000004800 */
[----:B------:R-:W-:Y:S04]  /*1160*/  STS [R159.X4+0x100], R20 ;  /* 0x000100149f007388 */ /* 0x000fe80000004800 */
[----:B------:R-:W-:Y:S04]  /*1170*/  STS [R158.X4+0x180], R3 ;  /* 0x000180039e007388 */ /* 0x000fe80000004800 */
[----:B------:R-:W-:Y:S04]  /*1180*/  STS [R78.X4+0x200], R7 ;  /* 0x000200074e007388 */ /* 0x000fe80000004800 */
[----:B------:R-:W-:Y:S04]  /*1190*/  STS [R77.X4+0x280], R22 ;  /* 0x000280164d007388 */ /* 0x000fe80000004800 */
[----:B------:R-:W-:Y:S04]  /*11a0*/  STS [R76.X4+0x300], R9 ;  /* 0x000300094c007388 */ /* 0x000fe80000004800 */
[----:B------:R-:W-:Y:S04]  /*11b0*/  STS [R75.X4+0x380], R24 ;  /* 0x000380184b007388 */ /* 0x000fe80000004800 */
[----:B--2---:R-:W-:Y:S04]  /*11c0*/  STS [R74.X4+0x400], R11 ;  /* 0x0004000b4a007388 */ /* 0x004fe80000004800 */
        /* <DEDUP_REMOVED lines=72> */
.L_x_877:
[----:B------:R-:W-:Y:S05]  /*1650*/  BSYNC B0 ;  /* 0x0000000000007941 */ /* 0x000fea0003800000 */
.L_x_876:
        /* <DEDUP_REMOVED lines=37> */
.L_x_879:
[----:B------:R-:W-:Y:S05]  /*18b0*/  BSYNC B0 ;  /* 0x0000000000007941 */ /* 0x000fea0003800000 */
.L_x_878:
        /* <DEDUP_REMOVED lines=35> */
.L_x_881:
[----:B------:R-:W-:Y:S05]  /*1af0*/  BSYNC B0 ;  /* 0x0000000000007941 */ /* 0x000fea0003800000 */
.L_x_880:
        /* <DEDUP_REMOVED lines=37> */
.L_x_883:
[----:B------:R-:W-:Y:S05]  /*1d50*/  BSYNC B0 ;  /* 0x0000000000007941 */ /* 0x000fea0003800000 */
.L_x_882:
        /* <DEDUP_REMOVED lines=35> */
.L_x_885:
[----:B------:R-:W-:Y:S05]  /*1f90*/  BSYNC B0 ;  /* 0x0000000000007941 */ /* 0x000fea0003800000 */
.L_x_884:
        /* <DEDUP_REMOVED lines=37> */
.L_x_887:
[----:B------:R-:W-:Y:S05]  /*21f0*/  BSYNC B0 ;  /* 0x0000000000007941 */ /* 0x000fea0003800000 */
.L_x_886:
        /* <DEDUP_REMOVED lines=35> */
.L_x_889:
[----:B------:R-:W-:Y:S05]  /*2430*/  BSYNC B0 ;  /* 0x0000000000007941 */ /* 0x000fea0003800000 */
.L_x_888:
        /* <DEDUP_REMOVED lines=37> */
.L_x_891:
[----:B------:R-:W-:Y:S05]  /*2690*/  BSYNC B0 ;  /* 0x0000000000007941 */ /* 0x000fea0003800000 */
.L_x_890:
        /* <DEDUP_REMOVED lines=35> */
.L_x_893:
[----:B------:R-:W-:Y:S05]  /*28d0*/  BSYNC B0 ;  /* 0x0000000000007941 */ /* 0x000fea0003800000 */
.L_x_892:
        /* <DEDUP_REMOVED lines=42> */
.L_x_895:
[----:B------:R-:W-:Y:S05]  /*2b80*/  BSYNC B0 ;  /* 0x0000000000007941 */ /* 0x000fea0003800000 */
.L_x_894:
        /* <DEDUP_REMOVED lines=33> */
.L_x_897:
[----:B------:R-:W-:Y:S05]  /*2da0*/  BSYNC B0 ;  /* 0x0000000000007941 */ /* 0x000fea0003800000 */
.L_x_896:
        /* <DEDUP_REMOVED lines=33> */
.L_x_899:
[----:B------:R-:W-:Y:S05]  /*2fc0*/  BSYNC B0 ;  /* 0x0000000000007941 */ /* 0x000fea0003800000 */
.L_x_898:
        /* <DEDUP_REMOVED lines=33> */
.L_x_901:
[----:B------:R-:W-:Y:S05]  /*31e0*/  BSYNC B0 ;  /* 0x0000000000007941 */ /* 0x000fea0003800000 */
.L_x_900:
        /* <DEDUP_REMOVED lines=33> */
.L_x_903:
[----:B------:R-:W-:Y:S05]  /*3400*/  BSYNC B0 ;  /* 0x0000000000007941 */ /* 0x000fea0003800000 */
.L_x_902:
        /* <DEDUP_REMOVED lines=33> */
.L_x_905:
[----:B------:R-:W-:Y:S05]  /*3620*/  BSYNC B0 ;  /* 0x0000000000007941 */ /* 0x000fea0003800000 */
.L_x_904:
        /* <DEDUP_REMOVED lines=33> */
.L_x_907:
[----:B------:R-:W-:Y:S05]  /*3840*/  BSYNC B0 ;  /* 0x0000000000007941 */ /* 0x000fea0003800000 */
.L_x_906:
        /* <DEDUP_REMOVED lines=19> */
[----:B------:R-:W-:Y:S01]  /*3980*/  FMUL.FTZ R3, R0, R35 ;  /* 0x0000002300037220 */ /* 0x000fe20000410000 */
        /* <DEDUP_REMOVED lines=16> */
.L_x_914:
        /* <DEDUP_REMOVED lines=10> */
[----:B------:R-:W-:Y:S02]  /*3b30*/  LEA.HI.X R43, R40, c[0x0][0x224], R41, 0x3, P0 ;  /* 0x00008900282b7a11 */ /* 0x000fe400000f1c29 */
[----:B------:R-:W-:-:S03]  /*3b40*/  MOV R44, 0xfffffc00 ;  /* 0xfffffc00002c7802 */ /* 0x000fc60000000f00 */
[----:B------:R0:W2:Y:S01]  /*3b50*/  LDG.E.64 R40, [R42.64] ;  /* 0x000000042a287981 */ /* 0x0000a2000c1e1b00 */
[----:B------:R-:W-:Y:S01]  /*3b60*/  IMAD R45, R48, c[0x0][0x1a0], RZ ;  /* 0x00006800302d7a24 */ /* 0x000fe200078e02ff */
[----:B------:R-:W-:Y:S01]  /*3b70*/  CS2R R50, SRZ ;  /* 0x0000000000327805 */ /* 0x000fe2000001ff00 */
[----:B------:R-:W-:Y:S02]  /*3b80*/  IMAD R79, R83, R44, c[0x0][0x168] ;  /* 0x00005a00534f7624 */ /* 0x000fe400078e022c */
[----:B------:R-:W-:-:S03]  /*3b90*/  IMAD R49, R0, c[0x0][0x1a4], R45 ;  /* 0x0000690000317a24 */ /* 0x000fc600078e022d */
[----:B------:R-:W-:Y:S02]  /*3ba0*/  SHF.L.U32 R95, R79, 0x1, RZ ;  /* 0x000000014f5f7819 */ /* 0x000fe400000006ff */
[----:B0-----:R-:W-:-:S04]  /*3bb0*/  IADD3 R42, R84, R82, RZ ;  /* 0x00000052542a7210 */ /* 0x001fc80007ffe0ff */
[--C-:B------:R-:W-:Y:S02]  /*3bc0*/  SHF.R.S32.HI R43, RZ, 0x1f, R42.reuse ;  /* 0x0000001fff2b7819 */ /* 0x100fe4000001142a */
[C---:B------:R-:W-:Y:S02]  /*3bd0*/  IADD3 R46, R42.reuse, 0x20, RZ ;  /* 0x000000202a2e7810 */ /* 0x040fe40007ffe0ff */
[----:B------:R-:W-:Y:S01]  /*3be0*/  IADD3 R47, R42, 0x60, RZ ;  /* 0x000000602a2f7810 */ /* 0x000fe20007ffe0ff */
[----:B------:R-:W-:Y:S01]  /*3bf0*/  IMAD.WIDE.U32 R44, R0, c[0x0][0x1a0], R42 ;  /* 0x00006800002c7a25 */ /* 0x000fe200078e002a */
[----:B------:R-:W-:Y:S02]  /*3c00*/  IADD3 R43, R42, 0x40, RZ ;  /* 0x000000402a2b7810 */ /* 0x000fe40007ffe0ff */
[----:B------:R-:W-:Y:S02]  /*3c10*/  ISETP.GE.AND P2, PT, R46, R95, PT ;  /* 0x0000005f2e00720c */ /* 0x000fe40003f46270 */
[----:B------:R-:W-:-:S02]  /*3c20*/  IADD3 R45, R45, R49, RZ ;  /* 0x000000312d2d7210 */ /* 0x000fc40007ffe0ff */
[C---:B------:R-:W-:Y:S02]  /*3c30*/  LEA R46, P4, R44.reuse, R81, 0x2 ;  /* 0x000000512c2e7211 */ /* 0x040fe400078810ff */
[-C--:B------:R-:W-:Y:S02]  /*3c40*/  ISETP.GE.AND P3, PT, R43, R95.reuse, PT ;  /* 0x0000005f2b00720c */ /* 0x080fe40003f66270 */
[-C--:B------:R-:W-:Y:S02]  /*3c50*/  ISETP.GE.AND P0, PT, R47, R95.reuse, PT ;  /* 0x0000005f2f00720c */ /* 0x080fe40003f06270 */
[----:B------:R-:W-:Y:S02]  /*3c60*/  LEA.HI.X R47, R44, R80, R45, 0x2, P4 ;  /* 0x000000502c2f7211 */ /* 0x000fe400020f142d */
[C---:B------:R-:W-:Y:S02]  /*3c70*/  IADD3 R44, R42.reuse, 0x80, RZ ;  /* 0x000000802a2c7810 */ /* 0x040fe40007ffe0ff */
[----:B------:R-:W-:Y:S01]  /*3c80*/  ISETP.GE.AND P1, PT, R42, R95, PT ;  /* 0x0000005f2a00720c */ /* 0x000fe20003f26270 */
[----:B------:R0:W3:Y:S01]  /*3c90*/  @!P2 LDG.E R50, [R46.64+0x80] ;  /* 0x000080042e32a981 */ /* 0x0000e2000c1e1900 */
[----:B------:R-:W-:-:S02]  /*3ca0*/  MOV R43, RZ ;  /* 0x000000ff002b7202 */ /* 0x000fc40000000f00 */
[-C--:B------:R-:W-:Y:S02]  /*3cb0*/  ISETP.GE.AND P4, PT, R44, R95.reuse, PT ;  /* 0x0000005f2c00720c */ /* 0x080fe40003f86270 */
[C---:B------:R-:W-:Y:S02]  /*3cc0*/  IADD3 R44, R42.reuse, 0xe0, RZ ;  /* 0x000000e02a2c7810 */ /* 0x040fe40007ffe0ff */
[----:B------:R-:W-:Y:S01]  /*3cd0*/  IADD3 R45, R42, 0xa0, RZ ;  /* 0x000000a02a2d7810 */ /* 0x000fe20007ffe0ff */
[----:B------:R0:W4:Y:S01]  /*3ce0*/  @!P3 LDG.E R43, [R46.64+0x100] ;  /* 0x000100042e2bb981 */ /* 0x000122000c1e1900 */
[----:B------:R-:W-:Y:S02]  /*3cf0*/  MOV R53, RZ ;  /* 0x000000ff00357202 */ /* 0x000fe40000000f00 */
[-C--:B------:R-:W-:Y:S01]  /*3d00*/  ISETP.GE.AND P2, PT, R44, R95.reuse, PT ;  /* 0x0000005f2c00720c */ /* 0x080fe20003f46270 */
[----:B------:R0:W3:Y:S01]  /*3d10*/  @!P1 LDG.E R51, [R46.64] ;  /* 0x000000042e339981 */ /* 0x0000e2000c1e1900 */
[----:B------:R-:W-:-:S02]  /*3d20*/  ISETP.GE.AND P3, PT, R45, R95, PT ;  /* 0x0000005f2d00720c */ /* 0x000fc40003f66270 */
[C---:B------:R-:W-:Y:S01]  /*3d30*/  IADD3 R44, R42.reuse, 0x120, RZ ;  /* 0x000001202a2c7810 */ /* 0x040fe20007ffe0ff */
[----:B------:R0:W4:Y:S01]  /*3d40*/  @!P0 LDG.E R53, [R46.64+0x180] ;  /* 0x000180042e358981 */ /* 0x000122000c1e1900 */
[----:B------:R-:W-:Y:S02]  /*3d50*/  IADD3 R45, R42, 0x100, RZ ;  /* 0x000001002a2d7810 */ /* 0x000fe40007ffe0ff */
[-C--:B------:R-:W-:Y:S02]  /*3d60*/  ISETP.GE.AND P0, PT, R44, R95.reuse, PT ;  /* 0x0000005f2c00720c */ /* 0x080fe40003f06270 */
[----:B------:R-:W-:Y:S01]  /*3d70*/  ISETP.GE.AND P1, PT, R45, R95, PT ;  /* 0x0000005f2d00720c */ /* 0x000fe20003f26270 */
[----:B------:R-:W-:Y:S01]  /*3d80*/  CS2R R54, SRZ ;  /* 0x0000000000367805 */ /* 0x000fe2000001ff00 */
[C---:B------:R-:W-:Y:S01]  /*3d90*/  IADD3 R45, R42.reuse, 0x140, RZ ;  /* 0x000001402a2d7810 */ /* 0x040fe20007ffe0ff */
[----:B------:R-:W-:Y:S01]  /*3da0*/  CS2R R124, SRZ ;  /* 0x00000000007c7805 */ /* 0x000fe2000001ff00 */
[----:B------:R-:W-:Y:S01]  /*3db0*/  CS2R R126, SRZ ;  /* 0x00000000007e7805 */ /* 0x000fe2000001ff00 */
[----:B------:R-:W-:-:S02]  /*3dc0*/  IADD3 R49, R42, 0xc0, RZ ;  /* 0x000000c02a317810 */ /* 0x000fc40007ffe0ff */
[----:B------:R0:W4:Y:S01]  /*3dd0*/  @!P3 LDG.E R54, [R46.64+0x280] ;  /* 0x000280042e36b981 */ /* 0x000122000c1e1900 */
[-C--:B------:R-:W-:Y:S02]  /*3de0*/  ISETP.GE.AND P3, PT, R45, R95.reuse, PT ;  /* 0x0000005f2d00720c */ /* 0x080fe40003f66270 */
[C---:B------:R-:W-:Y:S01]  /*3df0*/  IADD3 R44, R42.reuse, 0x160, RZ ;  /* 0x000001602a2c7810 */ /* 0x040fe20007ffe0ff */
[----:B------:R0:W4:Y:S01]  /*3e00*/  @!P0 LDG.E R125, [R46.64+0x480] ;  /* 0x000480042e7d8981 */ /* 0x000122000c1e1900 */
[----:B------:R-:W-:Y:S02]  /*3e10*/  IADD3 R45, R42, 0x180, RZ ;  /* 0x000001802a2d7810 */ /* 0x000fe40007ffe0ff */
[-C--:B------:R-:W-:Y:S01]  /*3e20*/  ISETP.GE.AND P5, PT, R49, R95.reuse, PT ;  /* 0x0000005f3100720c */ /* 0x080fe20003fa6270 */
[----:B------:R0:W4:Y:S01]  /*3e30*/  @!P1 LDG.E R126, [R46.64+0x400] ;  /* 0x000400042e7e9981 */ /* 0x000122000c1e1900 */
[-C--:B------:R-:W-:Y:S02]  /*3e40*/  ISETP.GE.AND P0, PT, R44, R95.reuse, PT ;  /* 0x0000005f2c00720c */ /* 0x080fe40003f06270 */
[----:B------:R-:W-:Y:S01]  /*3e50*/  ISETP.GE.AND P1, PT, R45, R95, PT ;  /* 0x0000005f2d00720c */ /* 0x000fe20003f26270 */
[----:B------:R0:W4:Y:S01]  /*3e60*/  @!P2 LDG.E R127, [R46.64+0x380] ;  /* 0x000380042e7fa981 */ /* 0x000122000c1e1900 */
[----:B------:R-:W-:-:S02]  /*3e70*/  IADD3 R44, R42, 0x1a0, RZ ;  /* 0x000001a02a2c7810 */ /* 0x000fc40007ffe0ff */
[----:B------:R-:W-:Y:S02]  /*3e80*/  MOV R97, RZ ;  /* 0x000000ff00617202 */ /* 0x000fe40000000f00 */
[-C--:B------:R-:W-:Y:S02]  /*3e90*/  ISETP.GE.AND P2, PT, R44, R95.reuse, PT ;  /* 0x0000005f2c00720c */ /* 0x080fe40003f46270 */
[C---:B------:R-:W-:Y:S01]  /*3ea0*/  IADD3 R44, R42.reuse, 0x220, RZ ;  /* 0x000002202a2c7810 */ /* 0x040fe20007ffe0ff */
[----:B------:R-:W-:Y:S01]  /*3eb0*/  CS2R R88, SRZ ;  /* 0x0000000000587805 */ /* 0x000fe2000001ff00 */
[C---:B------:R-:W-:Y:S01]  /*3ec0*/  IADD3 R49, R42.reuse, 0x1e0, RZ ;  /* 0x000001e02a317810 */ /* 0x040fe20007ffe0ff */
[----:B------:R0:W4:Y:S01]  /*3ed0*/  @!P4 LDG.E R97, [R46.64+0x200] ;  /* 0x000200042e61c981 */ /* 0x000122000c1e1900 */
[----:B------:R-:W-:Y:S02]  /*3ee0*/  IADD3 R52, R42, 0x200, RZ ;  /* 0x000002002a347810 */ /* 0x000fe40007ffe0ff */
[-C--:B------:R-:W-:Y:S01]  /*3ef0*/  ISETP.GE.AND P6, PT, R44, R95.reuse, PT ;  /* 0x0000005f2c00720c */ /* 0x080fe20003fc6270 */
[----:B------:R0:W4:Y:S01]  /*3f00*/  @!P5 LDG.E R55, [R46.64+0x300] ;  /* 0x000300042e37d981 */ /* 0x000122000c1e1900 */
[----:B------:R-:W-:-:S02]  /*3f10*/  ISETP.GE.AND P4, PT, R49, R95, PT ;  /* 0x0000005f3100720c */ /* 0x000fc40003f86270 */
[C---:B------:R-:W-:Y:S01]  /*3f20*/  IADD3 R44, R42.reuse, 0x260, RZ ;  /* 0x000002602a2c7810 */ /* 0x040fe20007ffe0ff */
[----:B------:R-:W-:Y:S01]  /*3f30*/  CS2R R122, SRZ ;  /* 0x00000000007a7805 */ /* 0x000fe2000001ff00 */
[----:B------:R-:W-:Y:S01]  /*3f40*/  IADD3 R45, R42, 0x1c0, RZ ;  /* 0x000001c02a2d7810 */ /* 0x000fe20007ffe0ff */
[----:B------:R0:W4:Y:S01]  /*3f50*/  @!P1 LDG.E R124, [R46.64+0x600] ;  /* 0x000600042e7c9981 */ /* 0x000122000c1e1900 */
[-C--:B------:R-:W-:Y:S02]  /*3f60*/  ISETP.GE.AND P5, PT, R52, R95.reuse, PT ;  /* 0x0000005f3400720c */ /* 0x080fe40003fa6270 */
[----:B------:R-:W-:Y:S01]  /*3f70*/  MOV R52, RZ ;  /* 0x000000ff00347202 */ /* 0x000fe20000000f00 */
[----:B------:R0:W4:Y:S01]  /*3f80*/  @!P3 LDG.E R88, [R46.64+0x500] ;  /* 0x000500042e58b981 */ /* 0x000122000c1e1900 */
[-C--:B------:R-:W-:Y:S02]  /*3f90*/  ISETP.GE.AND P1, PT, R44, R95.reuse, PT ;  /* 0x0000005f2c00720c */ /* 0x080fe40003f26270 */
[----:B------:R-:W-:Y:S01]  /*3fa0*/  ISETP.GE.AND P3, PT, R45, R95, PT ;  /* 0x0000005f2d00720c */ /* 0x000fe20003f66270 */
[----:B------:R-:W-:Y:S01]  /*3fb0*/  CS2R R120, SRZ ;  /* 0x0000000000787805 */ /* 0x000fe2000001ff00 */
[C---:B------:R-:W-:Y:S01]  /*3fc0*/  IADD3 R44, R42.reuse, 0x280, RZ ;  /* 0x000002802a2c7810 */ /* 0x040fe20007ffe0ff */
[----:B------:R0:W4:Y:S01]  /*3fd0*/  @!P2 LDG.E R123, [R46.64+0x680] ;  /* 0x000680042e7ba981 */ /* 0x000122000c1e1900 */
[----:B------:R-:W-:-:S02]  /*3fe0*/  IADD3 R45, R42, 0x240, RZ ;  /* 0x000002402a2d7810 */ /* 0x000fc40007ffe0ff */
[-C--:B------:R-:W-:Y:S01]  /*3ff0*/  ISETP.GE.AND P2, PT, R44, R95.reuse, PT ;  /* 0x0000005f2c00720c */ /* 0x080fe20003f46270 */
[----:B------:R0:W4:Y:S01]  /*4000*/  @!P0 LDG.E R52, [R46.64+0x580] ;  /* 0x000580042e348981 */ /* 0x000122000c1e1900 */
[-C--:B------:R-:W-:Y:S02]  /*4010*/  ISETP.GE.AND P0, PT, R45, R95.reuse, PT ;  /* 0x0000005f2d00720c */ /* 0x080fe40003f06270 */
[----:B------:R-:W-:Y:S01]  /*4020*/  IADD3 R44, R42, 0x2c0, RZ ;  /* 0x000002c02a2c7810 */ /* 0x000fe20007ffe0ff */
[----:B------:R0:W4:Y:S01]  /*4030*/  @!P4 LDG.E R121, [R46.64+0x780] ;  /* 0x000780042e79c981 */ /* 0x000122000c1e1900 */
[----:B------:R-:W-:Y:S02]  /*4040*/  MOV R49, RZ ;  /* 0x000000ff00317202 */ /* 0x000fe40000000f00 */
[----:B------:R-:W-:Y:S01]  /*4050*/  ISETP.GE.AND P4, PT, R44, R95, PT ;  /* 0x0000005f2c00720c */ /* 0x000fe20003f86270 */
[----:B------:R-:W-:Y:S01]  /*4060*/  CS2R R116, SRZ ;  /* 0x0000000000747805 */ /* 0x000fe2000001ff00 */
[C---:B------:R-:W-:Y:S01]  /*4070*/  IADD3 R44, R42.reuse, 0x2e0, RZ ;  /* 0x000002e02a2c7810 */ /* 0x040fe20007ffe0ff */
[----:B------:R0:W4:Y:S01]  /*4080*/  @!P3 LDG.E R122, [R46.64+0x700] ;  /* 0x000700042e7ab981 */ /* 0x000122000c1e1900 */
[----:B------:R-:W-:Y:S01]  /*4090*/  IADD3 R45, R42, 0x2a0, RZ ;  /* 0x000002a02a2d7810 */ /* 0x000fe20007ffe0ff */
[----:B------:R-:W-:-:S02]  /*40a0*/  CS2R R118, SRZ ;  /* 0x0000000000767805 */ /* 0x000fc4000001ff00 */
[----:B------:R0:W4:Y:S01]  /*40b0*/  @!P5 LDG.E R49, [R46.64+0x800] ;  /* 0x000800042e31d981 */ /* 0x000122000c1e1900 */
[-C--:B------:R-:W-:Y:S02]  /*40c0*/  ISETP.GE.AND P5, PT, R44, R95.reuse, PT ;  /* 0x0000005f2c00720c */ /* 0x080fe40003fa6270 */
[-C--:B------:R-:W-:Y:S01]  /*40d0*/  ISETP.GE.AND P3, PT, R45, R95.reuse, PT ;  /* 0x0000005f2d00720c */ /* 0x080fe20003f66270 */
[----:B------:R0:W4:Y:S01]  /*40e0*/  @!P0 LDG.E R117, [R46.64+0x900] ;  /* 0x000900042e758981 */ /* 0x000122000c1e1900 */
[C---:B------:R-:W-:Y:S02]  /*40f0*/  IADD3 R44, R42.reuse, 0x320, RZ ;  /* 0x000003202a2c7810 */ /* 0x040fe40007ffe0ff */
[----:B------:R-:W-:Y:S01]  /*4100*/  IADD3 R45, R42, 0x300, RZ ;  /* 0x000003002a2d7810 */ /* 0x000fe20007ffe0ff */
[----:B------:R0:W4:Y:S01]  /*4110*/  @!P6 LDG.E R118, [R46.64+0x880] ;  /* 0x000880042e76e981 */ /* 0x000122000c1e1900 */
[-C--:B------:R-:W-:Y:S01]  /*4120*/  ISETP.GE.AND P0, PT, R44, R95.reuse, PT ;  /* 0x0000005f2c00720c */ /* 0x080fe20003f06270 */
[----:B------:R-:W-:Y:S01]  /*4130*/  CS2R R114, SRZ ;  /* 0x0000000000727805 */ /* 0x000fe2000001ff00 */
[C---:B------:R-:W-:Y:S01]  /*4140*/  IADD3 R44, R42.reuse, 0x340, RZ ;  /* 0x000003402a2c7810 */ /* 0x040fe20007ffe0ff */
[----:B------:R-:W-:Y:S01]  /*4150*/  CS2R R108, SRZ ;  /* 0x00000000006c7805 */ /* 0x000fe2000001ff00 */
[----:B------:R-:W-:Y:S01]  /*4160*/  ISETP.GE.AND P6, PT, R45, R95, PT ;  /* 0x0000005f2d00720c */ /* 0x000fe20003fc6270 */
[----:B------:R0:W4:Y:S01]  /*4170*/  @!P1 LDG.E R116, [R46.64+0x980] ;  /* 0x000980042e749981 */ /* 0x000122000c1e1900 */
[----:B------:R-:W-:-:S02]  /*4180*/  IADD3 R45, R42, 0x360, RZ ;  /* 0x000003602a2d7810 */ /* 0x000fc40007ffe0ff */
[-C--:B------:R-:W-:Y:S01]  /*4190*/  ISETP.GE.AND P1, PT, R44, R95.reuse, PT ;  /* 0x0000005f2c00720c */ /* 0x080fe20003f26270 */
[----:B------:R0:W4:Y:S01]  /*41a0*/  @!P2 LDG.E R115, [R46.64+0xa00] ;  /* 0x000a00042e73a981 */ /* 0x000122000c1e1900 */
[----:B------:R-:W-:Y:S02]  /*41b0*/  IADD3 R44, R42, 0x380, RZ ;  /* 0x000003802a2c7810 */ /* 0x000fe40007ffe0ff */
[-C--:B------:R-:W-:Y:S01]  /*41c0*/  ISETP.GE.AND P2, PT, R45, R95.reuse, PT ;  /* 0x0000005f2d00720c */ /* 0x080fe20003f46270 */
[----:B------:R0:W4:Y:S01]  /*41d0*/  @!P3 LDG.E R109, [R46.64+0xa80] ;  /* 0x000a80042e6db981 */ /* 0x000122000c1e1900 */
[----:B------:R-:W-:Y:S02]  /*41e0*/  ISETP.GE.AND P3, PT, R44, R95, PT ;  /* 0x0000005f2c00720c */ /* 0x000fe40003f66270 */
[----:B------:R-:W-:Y:S01]  /*41f0*/  MOV R45, RZ ;  /* 0x000000ff002d7202 */ /* 0x000fe20000000f00 */
[----:B------:R0:W4:Y:S01]  /*4200*/  @!P4 LDG.E R108, [R46.64+0xb00] ;  /* 0x000b00042e6cc981 */ /* 0x000122000c1e1900 */
[----:B------:R-:W-:-:S02]  /*4210*/  IADD3 R44, R42, 0x3a0, RZ ;  /* 0x000003a02a2c7810 */ /* 0x000fc40007ffe0ff */
[C---:B------:R-:W-:Y:S01]  /*4220*/  IADD3 R94, R42.reuse, 0x3c0, RZ ;  /* 0x000003c02a5e7810 */ /* 0x040fe20007ffe0ff */
[----:B------:R0:W4:Y:S01]  /*4230*/  @!P5 LDG.E R89, [R46.64+0xb80] ;  /* 0x000b80042e59d981 */ /* 0x000122000c1e1900 */
[----:B------:R-:W-:Y:S02]  /*4240*/  IADD3 R42, R42, 0x3e0, RZ ;  /* 0x000003e02a2a7810 */ /* 0x000fe40007ffe0ff */
[-C--:B------:R-:W-:Y:S01]  /*4250*/  ISETP.GE.AND P4, PT, R44, R95.reuse, PT ;  /* 0x0000005f2c00720c */ /* 0x080fe20003f86270 */
[----:B------:R0:W4:Y:S01]  /*4260*/  @!P6 LDG.E R45, [R46.64+0xc00] ;  /* 0x000c00042e2de981 */ /* 0x000122000c1e1900 */
[-C--:B------:R-:W-:Y:S02]  /*4270*/  ISETP.GE.AND P5, PT, R94, R95.reuse, PT ;  /* 0x0000005f5e00720c */ /* 0x080fe40003fa6270 */
[----:B------:R-:W-:Y:S01]  /*4280*/  ISETP.GE.AND P6, PT, R42, R95, PT ;  /* 0x0000005f2a00720c */ /* 0x000fe20003fc6270 */
[----:B------:R-:W-:Y:S01]  /*4290*/  CS2R R112, SRZ ;  /* 0x0000000000707805 */ /* 0x000fe2000001ff00 */
[----:B------:R-:W-:Y:S01]  /*42a0*/  CS2R R110, SRZ ;  /* 0x00000000006e7805 */ /* 0x000fe2000001ff00 */
[----:B------:R0:W4:Y:S04]  /*42b0*/  @!P0 LDG.E R120, [R46.64+0xc80] ;  /* 0x000c80042e788981 */ /* 0x000128000c1e1900 */
[----:B------:R0:W4:Y:S04]  /*42c0*/  @!P1 LDG.E R119, [R46.64+0xd00] ;  /* 0x000d00042e779981 */ /* 0x000128000c1e1900 */
[----:B------:R0:W4:Y:S04]  /*42d0*/  @!P2 LDG.E R114, [R46.64+0xd80] ;  /* 0x000d80042e72a981 */ /* 0x000128000c1e1900 */
[----:B------:R0:W4:Y:S04]  /*42e0*/  @!P3 LDG.E R113, [R46.64+0xe00] ;  /* 0x000e00042e71b981 */ /* 0x000128000c1e1900 */
[----:B------:R0:W4:Y:S04]  /*42f0*/  @!P4 LDG.E R112, [R46.64+0xe80] ;  /* 0x000e80042e70c981 */ /* 0x000128000c1e1900 */
[----:B------:R0:W4:Y:S04]  /*4300*/  @!P5 LDG.E R111, [R46.64+0xf00] ;  /* 0x000f00042e6fd981 */ /* 0x000128000c1e1900 */
[----:B------:R0:W4:Y:S01]  /*4310*/  @!P6 LDG.E R110, [R46.64+0xf80] ;  /* 0x000f80042e6ee981 */ /* 0x000122000c1e1900 */
[----:B--2---:R-:W-:-:S02]  /*4320*/  FMUL.FTZ R44, R40, 1.4426950216293334961 ;  /* 0x3fb8aa3b282c7820 */ /* 0x004fc40000410000 */
[----:B------:R-:W-:-:S04]  /*4330*/  FMUL.FTZ R40, R41, R64 ;  /* 0x0000004029287220 */ /* 0x000fc80000410000 */
[----:B------:R-:W-:Y:S02]  /*4340*/  FMUL.RZ R94, R40, 0.15915493667125701904 ;  /* 0x3e22f983285e7820 */ /* 0x000fe4000040c000 */
[C---:B------:R-:W-:Y:S02]  /*4350*/  FMUL.FTZ R40, R41.reuse, R63 ;  /* 0x0000003f29287220 */ /* 0x040fe40000410000 */
[----:B------:R-:W-:Y:S02]  /*4360*/  FMUL.FTZ R42, R41, R65 ;  /* 0x00000041292a7220 */ /* 0x000fe40000410000 */
[----:B------:R-:W-:Y:S01]  /*4370*/  FMUL.RZ R96, R40, 0.15915493667125701904 ;  /* 0x3e22f98328607820 */ /* 0x000fe2000040c000 */
[----:B------:R-:W-:Y:S01]  /*4380*/  SHF.L.U32 R40, R86, 0x5, RZ ;  /* 0x0000000556287819 */ /* 0x000fe200000006ff */
[----:B------:R-:W-:-:S03]  /*4390*/  FMUL.RZ R42, R42, 0.15915493667125701904 ;  /* 0x3e22f9832a2a7820 */ /* 0x000fc6000040c000 */
[----:B------:R-:W-:Y:S01]  /*43a0*/  LOP3.LUT R40, R40, 0xfffffc00, RZ, 0xc0, !PT ;  /* 0xfffffc0028287812 */ /* 0x000fe200078ec0ff */
[----:B------:R-:W-:Y:S03]  /*43b0*/  MUFU.SIN R104, R42 ;  /* 0x0000002a00687308 */ /* 0x000fe60000000400 */
[----:B0-----:R-:W-:-:S05]  /*43c0*/  IADD3 R46, R40, R85, RZ ;  /* 0x00000055282e7210 */ /* 0x001fca0007ffe0ff */
[----:B------:R0:W-:Y:S01]  /*43d0*/  MUFU.COS R106, R42 ;  /* 0x0000002a006a7308 */ /* 0x0001e20000000000 */
[C---:B------:R-:W-:Y:S02]  /*43e0*/  IADD3 R99, R46.reuse, 0x20, RZ ;  /* 0x000000202e637810 */ /* 0x040fe40007ffe0ff */
[----:B------:R-:W-:Y:S01]  /*43f0*/  IADD3 R131, R46, 0x40, RZ ;  /* 0x000000402e837810 */ /* 0x000fe20007ffe0ff */
[----:B0-----:R-:W-:-:S04]  /*4400*/  FMUL.FTZ R42, R41, R62 ;  /* 0x0000003e292a7220 */ /* 0x001fc80000410000 */
[----:B------:R-:W-:Y:S01]  /*4410*/  MUFU.SIN R105, R94 ;  /* 0x0000005e00697308 */ /* 0x000fe20000000400 */
[-C--:B------:R-:W-:Y:S01]  /*4420*/  LEA.HI.SX32 R129, R99, R46.reuse, 0x1b ;  /* 0x0000002e63817211 */ /* 0x080fe200078fdaff */
[----:B------:R-:W-:Y:S01]  /*4430*/  FMUL.RZ R132, R42, 0.15915493667125701904 ;  /* 0x3e22f9832a847820 */ /* 0x000fe2000040c000 */
[----:B------:R-:W-:-:S05]  /*4440*/  LEA.HI.SX32 R42, R46, R46, 0x1b ;  /* 0x0000002e2e2a7211 */ /* 0x000fca00078fdaff */
[----:B------:R0:W-:Y:S01]  /*4450*/  MUFU.COS R47, R94 ;  /* 0x0000005e002f7308 */ /* 0x0001e20000000000 */
[----:B------:R-:W-:Y:S01]  /*4460*/  IADD3 R99, R46, 0x60, RZ ;  /* 0x000000602e637810 */ /* 0x000fe20007ffe0ff */
[----:B------:R-:W-:Y:S01]  /*4470*/  FMUL.FTZ R128, R44, R62 ;  /* 0x0000003e2c807220 */ /* 0x000fe20000410000 */
[----:B---3--:R1:W-:Y:S01]  /*4480*/  STS [R42.X4], R51 ;  /* 0x000000332a007388 */ /* 0x0083e20000004800 */
[----:B0-----:R-:W-:-:S03]  /*4490*/  LEA.HI.SX32 R94, R131, R46, 0x1b ;  /* 0x0000002e835e7211 */ /* 0x001fc600078fdaff */
[----:B------:R-:W-:Y:S01]  /*44a0*/  STS [R129.X4+0x80], R50 ;  /* 0x0000803281007388 */ /* 0x000fe20000004800 */
[C---:B------:R-:W-:Y:S01]  /*44b0*/  IADD3 R131, R46.reuse, 0x80, RZ ;  /* 0x000000802e837810 */ /* 0x040fe20007ffe0ff */
[----:B------:R-:W-:Y:S02]  /*44c0*/  MUFU.SIN R101, R96 ;  /* 0x0000006000657308 */ /* 0x000fe40000000400 */
[----:B----4-:R0:W-:Y:S01]  /*44d0*/  STS [R94.X4+0x100], R43 ;  /* 0x0001002b5e007388 */ /* 0x0101e20000004800 */
[----:B------:R-:W-:Y:S02]  /*44e0*/  IADD3 R133, R46, 0xa0, RZ ;  /* 0x000000a02e857810 */ /* 0x000fe40007ffe0ff */
[----:B-1----:R-:W-:-:S03]  /*44f0*/  LEA.HI.SX32 R42, R131, R46, 0x1b ;  /* 0x0000002e832a7211 */ /* 0x002fc600078fdaff */
[----:B------:R1:W-:Y:S01]  /*4500*/  MUFU.COS R103, R96 ;  /* 0x0000006000677308 */ /* 0x0003e20000000000 */
[C---:B0-----:R-:W-:Y:S02]  /*4510*/  IADD3 R43, R46.reuse, 0xe0, RZ ;  /* 0x000000e02e2b7810 */ /* 0x041fe40007ffe0ff */
[----:B------:R-:W-:Y:S02]  /*4520*/  IADD3 R51, R46, 0xc0, RZ ;  /* 0x000000c02e337810 */ /* 0x000fe40007ffe0ff */
[----:B-1----:R-:W-:-:S03]  /*4530*/  LEA.HI.SX32 R96, R99, R46, 0x1b ;  /* 0x0000002e63607211 */ /* 0x002fc600078fdaff */
[----:B------:R0:W-:Y:S01]  /*4540*/  MUFU.EX2 R99, R128 ;  /* 0x0000008000637308 */ /* 0x0001e20000000800 */
[-C--:B------:R-:W-:Y:S01]  /*4550*/  LEA.HI.SX32 R133, R133, R46.reuse, 0x1b ;  /* 0x0000002e85857211 */ /* 0x080fe200078fdaff */
[----:B------:R1:W-:Y:S01]  /*4560*/  STS [R96.X4+0x180], R53 ;  /* 0x0001803560007388 */ /* 0x0003e20000004800 */
[-C--:B------:R-:W-:Y:S02]  /*4570*/  LEA.HI.SX32 R50, R51, R46.reuse, 0x1b ;  /* 0x0000002e33327211 */ /* 0x080fe400078fdaff */
[-C--:B0-----:R-:W-:Y:S02]  /*4580*/  LEA.HI.SX32 R128, R43, R46.reuse, 0x1b ;  /* 0x0000002e2b807211 */ /* 0x081fe400078fdaff */
[C---:B------:R-:W-:Y:S01]  /*4590*/  IADD3 R43, R46.reuse, 0x120, RZ ;  /* 0x000001202e2b7810 */ /* 0x040fe20007ffe0ff */
[----:B------:R0:W-:Y:S01]  /*45a0*/  STS [R42.X4+0x200], R97 ;  /* 0x000200612a007388 */ /* 0x0001e20000004800 */
[C---:B------:R-:W-:Y:S01]  /*45b0*/  IADD3 R51, R46.reuse, 0x100, RZ ;  /* 0x000001002e337810 */ /* 0x040fe20007ffe0ff */
[----:B------:R-:W-:Y:S01]  /*45c0*/  FMUL.FTZ R130, R41, R61 ;  /* 0x0000003d29827220 */ /* 0x000fe20000410000 */
[----:B-1----:R-:W-:Y:S01]  /*45d0*/  IADD3 R53, R46, 0x140, RZ ;  /* 0x000001402e357810 */ /* 0x002fe20007ffe0ff */
[----:B------:R-:W-:Y:S01]  /*45e0*/  STS [R133.X4+0x280], R54 ;  /* 0x0002803685007388 */ /* 0x000fe20000004800 */
[----:B------:R-:W-:-:S02]  /*45f0*/  LEA.HI.SX32 R51, R51, R46, 0x1b ;  /* 0x0000002e33337211 */ /* 0x000fc400078fdaff */
[----:B0-----:R-:W-:Y:S01]  /*4600*/  LEA.HI.SX32 R42, R43, R46, 0x1b ;  /* 0x0000002e2b2a7211 */ /* 0x001fe200078fdaff */
[----:B------:R-:W-:Y:S01]  /*4610*/  FMUL.FTZ R43, R41, R60 ;  /* 0x0000003c292b7220 */ /* 0x000fe20000410000 */
[----:B------:R0:W-:Y:S01]  /*4620*/  STS [R50.X4+0x300], R55 ;  /* 0x0003003732007388 */ /* 0x0001e20000004800 */
[C---:B------:R-:W-:Y:S02]  /*4630*/  IADD3 R135, R46.reuse, 0x160, RZ ;  /* 0x000001602e877810 */ /* 0x040fe40007ffe0ff */
[----:B------:R-:W-:Y:S01]  /*4640*/  IADD3 R139, R46, 0x180, RZ ;  /* 0x000001802e8b7810 */ /* 0x000fe20007ffe0ff */
[----:B------:R-:W-:Y:S01]  /*4650*/  FMUL.RZ R130, R130, 0.15915493667125701904 ;  /* 0x3e22f98382827820 */ /* 0x000fe2000040c000 */
[----:B------:R-:W-:Y:S01]  /*4660*/  LEA.HI.SX32 R53, R53, R46, 0x1b ;  /* 0x0000002e35357211 */ /* 0x000fe200078fdaff */
[----:B------:R-:W-:Y:S01]  /*4670*/  STS [R128.X4+0x380], R127 ;  /* 0x0003807f80007388 */ /* 0x000fe20000004800 */
[C---:B------:R-:W-:Y:S01]  /*4680*/  IADD3 R141, R46.reuse, 0x1c0, RZ ;  /* 0x000001c02e8d7810 */ /* 0x040fe20007ffe0ff */
[----:B0-----:R-:W-:Y:S01]  /*4690*/  FMUL.RZ R50, R43, 0.15915493667125701904 ;  /* 0x3e22f9832b327820 */ /* 0x001fe2000040c000 */
[C---:B------:R-:W-:Y:S01]  /*46a0*/  IADD3 R43, R46.reuse, 0x1a0, RZ ;  /* 0x000001a02e2b7810 */ /* 0x040fe20007ffe0ff */
[----:B------:R0:W-:Y:S01]  /*46b0*/  STS [R51.X4+0x400], R126 ;  /* 0x0004007e33007388 */ /* 0x0001e20000004800 */
[----:B------:R-:W-:-:S02]  /*46c0*/  IADD3 R143, R46, 0x1e0, RZ ;  /* 0x000001e02e8f7810 */ /* 0x000fc40007ffe0ff */
[-C--:B------:R-:W-:Y:S02]  /*46d0*/  LEA.HI.SX32 R135, R135, R46.reuse, 0x1b ;  /* 0x0000002e87877211 */ /* 0x080fe400078fdaff */
[C---:B------:R-:W-:Y:S02]  /*46e0*/  IADD3 R145, R46.reuse, 0x200, RZ ;  /* 0x000002002e917810 */ /* 0x040fe40007ffe0ff */
[-C--:B------:R-:W-:Y:S01]  /*46f0*/  LEA.HI.SX32 R139, R139, R46.reuse, 0x1b ;  /* 0x0000002e8b8b7211 */ /* 0x080fe200078fdaff */
[----:B------:R-:W-:Y:S01]  /*4700*/  MUFU.SIN R94, R130 ;  /* 0x00000082005e7308 */ /* 0x000fe20000000400 */
[C---:B------:R-:W-:Y:S01]  /*4710*/  IADD3 R151, R46.reuse, 0x220, RZ ;  /* 0x000002202e977810 */ /* 0x040fe20007ffe0ff */
[----:B------:R1:W-:Y:S01]  /*4720*/  STS [R42.X4+0x480], R125 ;  /* 0x0004807d2a007388 */ /* 0x0003e20000004800 */
[-C--:B0-----:R-:W-:Y:S02]  /*4730*/  LEA.HI.SX32 R126, R43, R46.reuse, 0x1b ;  /* 0x0000002e2b7e7211 */ /* 0x081fe400078fdaff */
[C---:B------:R-:W-:Y:S01]  /*4740*/  IADD3 R153, R46.reuse, 0x240, RZ ;  /* 0x000002402e997810 */ /* 0x040fe20007ffe0ff */
[----:B------:R0:W-:Y:S01]  /*4750*/  STS [R53.X4+0x500], R88 ;  /* 0x0005005835007388 */ /* 0x0001e20000004800 */
[-C--:B------:R-:W-:Y:S01]  /*4760*/  LEA.HI.SX32 R141, R141, R46.reuse, 0x1b ;  /* 0x0000002e8d8d7211 */ /* 0x080fe200078fdaff */
[----:B------:R2:W-:Y:S01]  /*4770*/  MUFU.COS R96, R130 ;  /* 0x0000008200607308 */ /* 0x0005e20000000000 */
[C---:B------:R-:W-:Y:S01]  /*4780*/  IADD3 R155, R46.reuse, 0x260, RZ ;  /* 0x000002602e9b7810 */ /* 0x040fe20007ffe0ff */
[----:B------:R3:W-:Y:S01]  /*4790*/  STS [R135.X4+0x580], R52 ;  /* 0x0005803487007388 */ /* 0x0007e20000004800 */
[C---:B------:R-:W-:Y:S01]  /*47a0*/  IADD3 R157, R46.reuse, 0x280, RZ ;  /* 0x000002802e9d7810 */ /* 0x040fe20007ffe0ff */
[----:B-1----:R-:W-:Y:S01]  /*47b0*/  FMUL.FTZ R42, R41, R59 ;  /* 0x0000003b292a7220 */ /* 0x002fe20000410000 */
[----:B------:R-:W-:Y:S01]  /*47c0*/  LEA.HI.SX32 R128, R145, R46, 0x1b ;  /* 0x0000002e91807211 */ /* 0x000fe200078fdaff */
[----:B------:R-:W-:Y:S01]  /*47d0*/  STS [R139.X4+0x600], R124 ;  /* 0x0006007c8b007388 */ /* 0x000fe20000004800 */
[----:B------:R-:W-:-:S02]  /*47e0*/  IADD3 R165, R46, 0x2a0, RZ ;  /* 0x000002a02ea57810 */ /* 0x000fc40007ffe0ff */
[-C--:B--2---:R-:W-:Y:S01]  /*47f0*/  LEA.HI.SX32 R130, R143, R46.reuse, 0x1b ;  /* 0x0000002e8f827211 */ /* 0x084fe200078fdaff */
[----:B------:R-:W-:Y:S01]  /*4800*/  MUFU.SIN R95, R132 ;  /* 0x00000084005f7308 */ /* 0x000fe20000000400 */
[-C--:B------:R-:W-:Y:S01]  /*4810*/  LEA.HI.SX32 R143, R151, R46.reuse, 0x1b ;  /* 0x0000002e978f7211 */ /* 0x080fe200078fdaff */
[----:B------:R1:W-:Y:S01]  /*4820*/  STS [R126.X4+0x680], R123 ;  /* 0x0006807b7e007388 */ /* 0x0003e20000004800 */
[C---:B------:R-:W-:Y:S02]  /*4830*/  IADD3 R149, R46.reuse, 0x2c0, RZ ;  /* 0x000002c02e957810 */ /* 0x040fe40007ffe0ff */
[C---:B0-----:R-:W-:Y:S01]  /*4840*/  IADD3 R53, R46.reuse, 0x2e0, RZ ;  /* 0x000002e02e357810 */ /* 0x041fe20007ffe0ff */
[----:B------:R-:W-:Y:S02]  /*4850*/  STS [R141.X4+0x700], R122 ;  /* 0x0007007a8d007388 */ /* 0x000fe40000004800 */
[----:B------:R0:W-:Y:S01]  /*4860*/  MUFU.COS R98, R132 ;  /* 0x0000008400627308 */ /* 0x0001e20000000000 */
[-C--:B------:R-:W-:Y:S01]  /*4870*/  LEA.HI.SX32 R145, R155, R46.reuse, 0x1b ;  /* 0x0000002e9b917211 */ /* 0x080fe200078fdaff */
[----:B------:R-:W-:Y:S01]  /*4880*/  STS [R130.X4+0x780], R121 ;  /* 0x0007807982007388 */ /* 0x000fe20000004800 */
[----:B------:R-:W-:Y:S01]  /*4890*/  IADD3 R147, R46, 0x300, RZ ;  /* 0x000003002e937810 */ /* 0x000fe20007ffe0ff */
[----:B------:R-:W-:Y:S01]  /*48a0*/  FMUL.RZ R142, R42, 0.15915493667125701904 ;  /* 0x3e22f9832a8e7820 */ /* 0x000fe2000040c000 */
[-C--:B------:R-:W-:Y:S01]  /*48b0*/  LEA.HI.SX32 R136, R157, R46.reuse, 0x1b ;  /* 0x0000002e9d887211 */ /* 0x080fe200078fdaff */
[----:B------:R-:W-:Y:S01]  /*48c0*/  STS [R128.X4+0x800], R49 ;  /* 0x0008003180007388 */ /* 0x000fe20000004800 */
[----:B0-----:R-:W-:-:S03]  /*48d0*/  LEA.HI.SX32 R132, R153, R46, 0x1b ;  /* 0x0000002e99847211 */ /* 0x001fc600078fdaff */
[----:B------:R-:W-:Y:S01]  /*48e0*/  STS [R143.X4+0x880], R118 ;  /* 0x000880768f007388 */ /* 0x000fe20000004800 */
[C---:B------:R-:W-:Y:S02]  /*48f0*/  IADD3 R137, R46.reuse, 0x320, RZ ;  /* 0x000003202e897810 */ /* 0x040fe40007ffe0ff */
[-C--:B------:R-:W-:Y:S01]  /*4900*/  LEA.HI.SX32 R134, R165, R46.reuse, 0x1b ;  /* 0x0000002ea5867211 */ /* 0x080fe200078fdaff */
[----:B------:R-:W-:Y:S01]  /*4910*/  STS [R132.X4+0x900], R117 ;  /* 0x0009007584007388 */ /* 0x000fe20000004800 */
[C---:B------:R-:W-:Y:S02]  /*4920*/  IADD3 R127, R46.reuse, 0x340, RZ ;  /* 0x000003402e7f7810 */ /* 0x040fe40007ffe0ff */
[-C--:B------:R-:W-:Y:S01]  /*4930*/  LEA.HI.SX32 R149, R149, R46.reuse, 0x1b ;  /* 0x0000002e95957211 */ /* 0x080fe200078fdaff */
[----:B------:R-:W-:Y:S01]  /*4940*/  STS [R145.X4+0x980], R116 ;  /* 0x0009807491007388 */ /* 0x000fe20000004800 */
[C---:B------:R-:W-:Y:S02]  /*4950*/  IADD3 R129, R46.reuse, 0x360, RZ ;  /* 0x000003602e817810 */ /* 0x040fe40007ffe0ff */
[-C--:B------:R-:W-:Y:S01]  /*4960*/  LEA.HI.SX32 R138, R53, R46.reuse, 0x1b ;  /* 0x0000002e358a7211 */ /* 0x080fe200078fdaff */
[----:B------:R-:W-:Y:S01]  /*4970*/  MUFU.SIN R42, R142 ;  /* 0x0000008e002a7308 */ /* 0x000fe20000000400 */
[----:B------:R-:W-:Y:S01]  /*4980*/  IADD3 R131, R46, 0x380, RZ ;  /* 0x000003802e837810 */ /* 0x000fe20007ffe0ff */
[----:B------:R-:W-:Y:S01]  /*4990*/  STS [R136.X4+0xa00], R115 ;  /* 0x000a007388007388 */ /* 0x000fe20000004800 */
[----:B------:R-:W-:-:S02]  /*49a0*/  LEA.HI.SX32 R140, R147, R46, 0x1b ;  /* 0x0000002e938c7211 */ /* 0x000fc400078fdaff */
[C---:B------:R-:W-:Y:S01]  /*49b0*/  IADD3 R133, R46.reuse, 0x3a0, RZ ;  /* 0x000003a02e857810 */ /* 0x040fe20007ffe0ff */
[----:B------:R-:W-:Y:S01]  /*49c0*/  STS [R134.X4+0xa80], R109 ;  /* 0x000a806d86007388 */ /* 0x000fe20000004800 */
[-C--:B------:R-:W-:Y:S01]  /*49d0*/  LEA.HI.SX32 R137, R137, R46.reuse, 0x1b ;  /* 0x0000002e89897211 */ /* 0x080fe200078fdaff */
[----:B------:R0:W-:Y:S01]  /*49e0*/  MUFU.COS R43, R142 ;  /* 0x0000008e002b7308 */ /* 0x0001e20000000000 */
[C---:B------:R-:W-:Y:S01]  /*49f0*/  IADD3 R51, R46.reuse, 0x3c0, RZ ;  /* 0x000003c02e337810 */ /* 0x040fe20007ffe0ff */
[----:B------:R-:W-:Y:S01]  /*4a00*/  STS [R149.X4+0xb00], R108 ;  /* 0x000b006c95007388 */ /* 0x000fe20000004800 */
[----:B------:R-:W-:Y:S02]  /*4a10*/  IADD3 R125, R46, 0x3e0, RZ ;  /* 0x000003e02e7d7810 */ /* 0x000fe40007ffe0ff */
[-C--:B------:R-:W-:Y:S01]  /*4a20*/  LEA.HI.SX32 R144, R131, R46.reuse, 0x1b ;  /* 0x0000002e83907211 */ /* 0x080fe200078fdaff */
[----:B------:R-:W-:Y:S01]  /*4a30*/  STS [R138.X4+0xb80], R89 ;  /* 0x000b80598a007388 */ /* 0x000fe20000004800 */
[----:B0-----:R-:W-:-:S02]  /*4a40*/  LEA.HI.SX32 R142, R127, R46, 0x1b ;  /* 0x0000002e7f8e7211 */ /* 0x001fc400078fdaff */
[-C--:B------:R-:W-:Y:S01]  /*4a50*/  LEA.HI.SX32 R127, R129, R46.reuse, 0x1b ;  /* 0x0000002e817f7211 */ /* 0x080fe200078fdaff */
[----:B------:R-:W-:Y:S01]  /*4a60*/  STS [R140.X4+0xc00], R45 ;  /* 0x000c002d8c007388 */ /* 0x000fe20000004800 */
[----:B------:R-:W-:Y:S02]  /*4a70*/  LEA.HI.SX32 R133, R133, R46, 0x1b ;  /* 0x0000002e85857211 */ /* 0x000fe400078fdaff */
[----:B------:R-:W-:Y:S01]  /*4a80*/  LEA R40, R85, R40, 0x5 ;  /* 0x0000002855287211 */ /* 0x000fe200078e28ff */
[----:B------:R-:W-:Y:S01]  /*4a90*/  STS [R137.X4+0xc80], R120 ;  /* 0x000c807889007388 */ /* 0x000fe20000004800 */
[-C--:B------:R-:W-:Y:S02]  /*4aa0*/  LEA.HI.SX32 R146, R51, R46.reuse, 0x1b ;  /* 0x0000002e33927211 */ /* 0x080fe400078fdaff */
[----:B------:R-:W-:Y:S01]  /*4ab0*/  LEA.HI.SX32 R125, R125, R46, 0x1b ;  /* 0x0000002e7d7d7211 */ /* 0x000fe200078fdaff */
[----:B------:R-:W-:Y:S01]  /*4ac0*/  STS [R142.X4+0xd00], R119 ;  /* 0x000d00778e007388 */ /* 0x000fe20000004800 */
[----:B------:R-:W-:Y:S01]  /*4ad0*/  FMUL.FTZ R46, R44, R58 ;  /* 0x0000003a2c2e7220 */ /* 0x000fe20000410000 */
[----:B------:R-:W-:-:S02]  /*4ae0*/  LEA.HI.SX32 R40, R40, R40, 0x1b ;  /* 0x0000002828287211 */ /* 0x000fc400078fdaff */
[----:B------:R0:W-:Y:S04]  /*4af0*/  STS [R127.X4+0xd80], R114 ;  /* 0x000d80727f007388 */ /* 0x0001e80000004800 */
[----:B------:R-:W-:Y:S01]  /*4b00*/  STS [R144.X4+0xe00], R113 ;  /* 0x000e007190007388 */ /* 0x000fe20000004800 */
[----:B---3--:R2:W-:Y:S03]  /*4b10*/  MUFU.EX2 R52, R46 ;  /* 0x0000002e00347308 */ /* 0x0085e60000000800 */
[----:B------:R-:W-:Y:S04]  /*4b20*/  STS [R133.X4+0xe80], R112 ;  /* 0x000e807085007388 */ /* 0x000fe80000004800 */
[----:B------:R-:W-:Y:S04]  /*4b30*/  STS [R146.X4+0xf00], R111 ;  /* 0x000f006f92007388 */ /* 0x000fe80000004800 */
[----:B------:R3:W-:Y:S01]  /*4b40*/  STS [R125.X4+0xf80], R110 ;  /* 0x000f806e7d007388 */ /* 0x0007e20000004800 */
[----:B------:R-:W-:-:S06]  /*4b50*/  NOP ;  /* 0x0000000000007918 */ /* 0x000fcc0000000000 */
[----:B------:R-:W4:Y:S04]  /*4b60*/  LDS R108, [R40.X4+0x4] ;  /* 0x00000400286c7984 */ /* 0x000f280000004800 */
[----:B--2---:R-:W2:Y:S01]  /*4b70*/  LDS R46, [R40.X4] ;  /* 0x00000000282e7984 */ /* 0x004ea20000004800 */
[C---:B------:R-:W-:Y:S02]  /*4b80*/  FMUL.FTZ R107, R44.reuse, R65 ;  /* 0x000000412c6b7220 */ /* 0x040fe40000410000 */
[----:B------:R-:W-:Y:S01]  /*4b90*/  FMUL.FTZ R102, R44, R64 ;  /* 0x000000402c667220 */ /* 0x000fe20000410000 */
[----:B-1----:R-:W-:Y:S01]  /*4ba0*/  SHF.L.U32 R126, R86, 0x4, RZ ;  /* 0x00000004567e7819 */ /* 0x002fe200000006ff */
[----:B------:R-:W-:Y:S01]  /*4bb0*/  FMUL.FTZ R100, R44, R63 ;  /* 0x0000003f2c647220 */ /* 0x000fe20000410000 */
[----:B------:R-:W1:Y:S01]  /*4bc0*/  LDS R111, [R40.X4+0xc] ;  /* 0x00000c00286f7984 */ /* 0x000e620000004800 */
[----:B------:R-:W4:Y:S01]  /*4bd0*/  MUFU.EX2 R107, R107 ;  /* 0x0000006b006b7308 */ /* 0x000f220000000800 */
[----:B0-----:R-:W-:-:S02]  /*4be0*/  IADD3 R114, R126, 0x3, RZ ;  /* 0x000000037e727810 */ /* 0x001fc40007ffe0ff */
[C---:B---3--:R-:W-:Y:S01]  /*4bf0*/  IADD3 R110, R126.reuse, 0x1, RZ ;  /* 0x000000017e6e7810 */ /* 0x048fe20007ffe0ff */
[C---:B------:R-:W-:Y:S01]  /*4c00*/  FMUL.FTZ R45, R41.reuse, R56 ;  /* 0x00000038292d7220 */ /* 0x040fe20000410000 */
[----:B------:R-:W-:Y:S01]  /*4c10*/  IADD3 R112, R126, 0x2, RZ ;  /* 0x000000027e707810 */ /* 0x000fe20007ffe0ff */
[----:B------:R-:W-:Y:S01]  /*4c20*/  FMUL.FTZ R124, R41, R57 ;  /* 0x00000039297c7220 */ /* 0x000fe20000410000 */
[----:B------:R-:W-:Y:S01]  /*4c30*/  LDS R109, [R40.X4+0x8] ;  /* 0x00000800286d7984 */ /* 0x000fe20000004800 */
[----:B------:R-:W0:Y:S01]  /*4c40*/  MUFU.EX2 R102, R102 ;  /* 0x0000006600667308 */ /* 0x000e220000000800 */
[-C--:B------:R-:W-:Y:S02]  /*4c50*/  ISETP.GE.U32.AND P5, PT, R114, R79.reuse, PT ;  /* 0x0000004f7200720c */ /* 0x080fe40003fa6070 */
[----:B------:R-:W-:Y:S01]  /*4c60*/  IADD3 R114, R126, 0x4, RZ ;  /* 0x000000047e727810 */ /* 0x000fe20007ffe0ff */
[----:B------:R-:W-:Y:S01]  /*4c70*/  FMUL.RZ R113, R45, 0.15915493667125701904 ;  /* 0x3e22f9832d717820 */ /* 0x000fe2000040c000 */
[----:B------:R-:W-:Y:S01]  /*4c80*/  ISETP.GE.U32.AND P3, PT, R110, R79, PT ;  /* 0x0000004f6e00720c */ /* 0x000fe20003f66070 */
[----:B------:R-:W-:Y:S01]  /*4c90*/  FMUL.FTZ R97, R44, R61 ;  /* 0x0000003d2c617220 */ /* 0x000fe20000410000 */
[----:B------:R-:W-:Y:S01]  /*4ca0*/  LDS R139, [R40.X4+0x4c] ;  /* 0x00004c00288b7984 */ /* 0x000fe20000004800 */
[----:B------:R-:W3:Y:S01]  /*4cb0*/  MUFU.EX2 R100, R100 ;  /* 0x0000006400647308 */ /* 0x000ee20000000800 */
[-C--:B------:R-:W-:Y:S01]  /*4cc0*/  ISETP.GE.U32.AND P4, PT, R112, R79.reuse, PT ;  /* 0x0000004f7000720c */ /* 0x080fe20003f86070 */
[----:B------:R-:W-:Y:S01]  /*4cd0*/  FMUL.RZ R124, R124, 0.15915493667125701904 ;  /* 0x3e22f9837c7c7820 */ /* 0x000fe2000040c000 */
[----:B------:R-:W1:Y:S01]  /*4ce0*/  LDS R112, [R40.X4+0x14] ;  /* 0x0000140028707984 */ /* 0x000e620000004800 */
[C---:B----4-:R-:W-:Y:S01]  /*4cf0*/  FMUL.FTZ R106, R107.reuse, R106 ;  /* 0x0000006a6b6a7220 */ /* 0x050fe20000410000 */
[-C--:B------:R-:W-:Y:S01]  /*4d00*/  ISETP.GE.U32.AND P6, PT, R114, R79.reuse, PT ;  /* 0x0000004f7200720c */ /* 0x080fe20003fc6070 */
[----:B------:R-:W-:Y:S01]  /*4d10*/  FMUL.FTZ R104, R107, R104 ;  /* 0x000000686b687220 */ /* 0x000fe20000410000 */
[----:B------:R-:W4:Y:S01]  /*4d20*/  LDS R110, [R40.X4+0x10] ;  /* 0x00001000286e7984 */ /* 0x000f220000004800 */
[----:B------:R-:W-:-:S02]  /*4d30*/  ISETP.GE.U32.AND P2, PT, R126, R79, PT ;  /* 0x0000004f7e00720c */ /* 0x000fc40003f46070 */
[----:B------:R-:W-:Y:S01]  /*4d40*/  IADD3 R118, R126, 0x6, RZ ;  /* 0x000000067e767810 */ /* 0x000fe20007ffe0ff */
[----:B------:R-:W-:Y:S01]  /*4d50*/  FMUL.FTZ R88, R44, R60 ;  /* 0x0000003c2c587220 */ /* 0x000fe20000410000 */
[----:B------:R-:W-:Y:S01]  /*4d60*/  MUFU.SIN R54, R50 ;  /* 0x0000003200367308 */ /* 0x000fe20000000400 */
[C---:B------:R-:W-:Y:S01]  /*4d70*/  FMUL.FTZ R108, R17.reuse, R108 ;  /* 0x0000006c116c7220 */ /* 0x040fe20000410000 */
[----:B------:R-:W-:Y:S01]  /*4d80*/  IADD3 R114, R126, 0x7, RZ ;  /* 0x000000077e727810 */ /* 0x000fe20007ffe0ff */
[----:B------:R-:W1:Y:S01]  /*4d90*/  LDS R107, [R40.X4+0x1c] ;  /* 0x00001c00286b7984 */ /* 0x000e620000004800 */
[----:B--2---:R-:W-:Y:S01]  /*4da0*/  FMUL.FTZ R123, R17, R46 ;  /* 0x0000002e117b7220 */ /* 0x004fe20000410000 */
[----:B------:R-:W-:-:S03]  /*4db0*/  FSEL R125, R104, RZ, !P2 ;  /* 0x000000ff687d7208 */ /* 0x000fc60005000000 */
[----:B------:R-:W-:Y:S01]  /*4dc0*/  MUFU.COS R55, R50 ;  /* 0x0000003200377308 */ /* 0x000fe20000000000 */
[----:B------:R-:W-:Y:S01]  /*4dd0*/  FSEL R122, R106, 1, !P2 ;  /* 0x3f8000006a7a7808 */ /* 0x000fe20005000000 */
[----:B0-----:R-:W-:Y:S01]  /*4de0*/  FMUL.FTZ R105, R102, R105 ;  /* 0x0000006966697220 */ /* 0x001fe20000410000 */
[----:B------:R-:W-:Y:S01]  /*4df0*/  FSEL R123, R123, RZ, !P2 ;  /* 0x000000ff7b7b7208 */ /* 0x000fe20005000000 */
[----:B------:R-:W-:Y:S01]  /*4e00*/  LDS R104, [R40.X4+0x24] ;  /* 0x0000240028687984 */ /* 0x000fe20000004800 */
[----:B------:R-:W-:-:S03]  /*4e10*/  ISETP.GE.U32.AND P1, PT, R118, R79, PT ;  /* 0x0000004f7600720c */ /* 0x000fc60003f26070 */
[----:B------:R-:W-:Y:S01]  /*4e20*/  MUFU.SIN R49, R124 ;  /* 0x0000007c00317308 */ /* 0x000fe20000000400 */
[----:B------:R-:W-:Y:S01]  /*4e30*/  FMUL.FTZ R118, R102, R47 ;  /* 0x0000002f66767220 */ /* 0x000fe20000410000 */
[----:B------:R-:W-:Y:S04]  /*4e40*/  LDS R141, [R40.X4+0x48] ;  /* 0x00004800288d7984 */ /* 0x000fe80000004800 */
[----:B------:R-:W-:Y:S02]  /*4e50*/  LDS R102, [R40.X4+0x20] ;  /* 0x0000200028667984 */ /* 0x000fe40000004800 */
[----:B------:R0:W-:Y:S08]  /*4e60*/  MUFU.COS R129, R124 ;  /* 0x0000007c00817308 */ /* 0x0001f00000000000 */
[----:B------:R-:W-:Y:S01]  /*4e70*/  MUFU.SIN R89, R113 ;  /* 0x0000007100597308 */ /* 0x000fe20000000400 */
[----:B0-----:R-:W-:-:S02]  /*4e80*/  FSEL R124, R108, RZ, !P2 ;  /* 0x000000ff6c7c7208 */ /* 0x001fc40005000000 */
[----:B------:R-:W-:Y:S01]  /*4e90*/  ISETP.GE.U32.AND P2, PT, R114, R79, PT ;  /* 0x0000004f7200720c */ /* 0x000fe20003f46070 */
[----:B------:R-:W-:-:S04]  /*4ea0*/  FMUL.FTZ R114, R41, R38 ;  /* 0x0000002629727220 */ /* 0x000fc80000410000 */
[----:B------:R0:W-:Y:S01]  /*4eb0*/  MUFU.COS R127, R113 ;  /* 0x00000071007f7308 */ /* 0x0001e20000000000 */
[----:B------:R-:W-:Y:S01]  /*4ec0*/  FMUL.RZ R135, R114, 0.15915493667125701904 ;  /* 0x3e22f98372877820 */ /* 0x000fe2000040c000 */
[----:B0-----:R-:W0:Y:S01]  /*4ed0*/  LDS R113, [R40.X4+0x18] ;  /* 0x0000180028717984 */ /* 0x001e220000004800 */
[C---:B---3--:R-:W-:Y:S02]  /*4ee0*/  FMUL.FTZ R114, R100.reuse, R103 ;  /* 0x0000006764727220 */ /* 0x048fe40000410000 */
[----:B------:R-:W-:Y:S01]  /*4ef0*/  FMUL.FTZ R117, R100, R101 ;  /* 0x0000006564757220 */ /* 0x000fe20000410000 */
[----:B------:R-:W2:Y:S04]  /*4f00*/  LDS R103, [R40.X4+0x2c] ;  /* 0x00002c0028677984 */ /* 0x000ea80000004800 */
[----:B------:R-:W3:Y:S01]  /*4f10*/  LDS R101, [R40.X4+0x28] ;  /* 0x0000280028657984 */ /* 0x000ee20000004800 */
[----:B------:R-:W4:Y:S01]  /*4f20*/  MUFU.EX2 R97, R97 ;  /* 0x0000006100617308 */ /* 0x000f220000000800 */
[----:B------:R-:W-:Y:S01]  /*4f30*/  FMUL.FTZ R45, R41, R39 ;  /* 0x00000027292d7220 */ /* 0x000fe20000410000 */
[----:B------:R-:W-:Y:S01]  /*4f40*/  IADD3 R116, R126, 0x5, RZ ;  /* 0x000000057e747810 */ /* 0x000fe20007ffe0ff */
[----:B-1----:R-:W-:-:S02]  /*4f50*/  FMUL.FTZ R111, R16, R111 ;  /* 0x0000006f106f7220 */ /* 0x002fc40000410000 */
[----:B------:R-:W-:Y:S02]  /*4f60*/  FMUL.RZ R115, R45, 0.15915493667125701904 ;  /* 0x3e22f9832d737820 */ /* 0x000fe4000040c000 */
[C---:B------:R-:W-:Y:S01]  /*4f70*/  FMUL.FTZ R112, R15.reuse, R112 ;  /* 0x000000700f707220 */ /* 0x040fe20000410000 */
[----:B------:R-:W1:Y:S01]  /*4f80*/  MUFU.EX2 R88, R88 ;  /* 0x0000005800587308 */ /* 0x000e620000000800 */
[----:B----4-:R-:W-:Y:S01]  /*4f90*/  FMUL.FTZ R110, R15, R110 ;  /* 0x0000006e0f6e7220 */ /* 0x010fe20000410000 */
[----:B------:R-:W-:Y:S01]  /*4fa0*/  IADD3 R100, R126, 0x9, RZ ;  /* 0x000000097e647810 */ /* 0x000fe20007ffe0ff */
[----:B------:R-:W-:Y:S02]  /*4fb0*/  FMUL.FTZ R98, R99, R98 ;  /* 0x0000006263627220 */ /* 0x000fe40000410000 */
[C---:B------:R-:W-:Y:S02]  /*4fc0*/  FMUL.FTZ R96, R97.reuse, R96 ;  /* 0x0000006061607220 */ /* 0x040fe40000410000 */
[----:B------:R-:W-:-:S02]  /*4fd0*/  FMUL.FTZ R94, R97, R94 ;  /* 0x0000005e615e7220 */ /* 0x000fc40000410000 */
[----:B------:R-:W4:Y:S01]  /*4fe0*/  LDS R97, [R40.X4+0x3c] ;  /* 0x00003c0028617984 */ /* 0x000f220000004800 */
[----:B------:R-:W-:Y:S01]  /*4ff0*/  ISETP.GE.U32.AND P0, PT, R116, R79, PT ;  /* 0x0000004f7400720c */ /* 0x000fe20003f06070 */
[----:B------:R-:W-:Y:S01]  /*5000*/  MUFU.SIN R45, R115 ;  /* 0x00000073002d7308 */ /* 0x000fe20000000400 */
[----:B------:R-:W-:Y:S01]  /*5010*/  FSEL R120, R111, RZ, !P3 ;  /* 0x000000ff6f787208 */ /* 0x000fe20005800000 */
[----:B------:R-:W-:Y:S01]  /*5020*/  FMUL.FTZ R95, R99, R95 ;  /* 0x0000005f635f7220 */ /* 0x000fe20000410000 */
[----:B------:R-:W-:Y:S01]  /*5030*/  FSEL R117, R117, RZ, !P4 ;  /* 0x000000ff75757208 */ /* 0x000fe20006000000 */
[----:B------:R-:W-:Y:S01]  /*5040*/  FMUL.FTZ R107, R14, R107 ;  /* 0x0000006b0e6b7220 */ /* 0x000fe20000410000 */
[----:B------:R-:W-:Y:S02]  /*5050*/  FSEL R116, R112, RZ, !P4 ;  /* 0x000000ff70747208 */ /* 0x000fe40006000000 */
[----:B------:R-:W-:Y:S01]  /*5060*/  FSEL R114, R114, 1, !P4 ;  /* 0x3f80000072727808 */ /* 0x000fe20006000000 */
[----:B------:R1:W-:Y:S01]  /*5070*/  MUFU.COS R46, R115 ;  /* 0x00000073002e7308 */ /* 0x0003e20000000000 */
[----:B0-----:R-:W-:-:S02]  /*5080*/  FMUL.FTZ R111, R14, R113 ;  /* 0x000000710e6f7220 */ /* 0x001fc40000410000 */
[----:B------:R-:W-:Y:S02]  /*5090*/  FMUL.FTZ R50, R41, R58 ;  /* 0x0000003a29327220 */ /* 0x000fe40000410000 */
[----:B------:R-:W-:Y:S01]  /*50a0*/  FMUL.FTZ R102, R13, R102 ;  /* 0x000000660d667220 */ /* 0x000fe20000410000 */
[----:B-1----:R-:W-:Y:S02]  /*50b0*/  FSEL R115, R110, RZ, !P4 ;  /* 0x000000ff6e737208 */ /* 0x002fe40006000000 */
[----:B------:R-:W-:Y:S02]  /*50c0*/  ISETP.GE.U32.AND P4, PT, R100, R79, PT ;  /* 0x0000004f6400720c */ /* 0x000fe40003f86070 */
[----:B------:R-:W-:Y:S02]  /*50d0*/  FSEL R110, R98, 1, !P5 ;  /* 0x3f800000626e7808 */ /* 0x000fe40006800000 */
[----:B------:R-:W-:Y:S01]  /*50e0*/  IADD3 R100, R126, 0xa, RZ ;  /* 0x0000000a7e647810 */ /* 0x000fe20007ffe0ff */
[----:B------:R-:W0:Y:S01]  /*50f0*/  LDS R98, [R40.X4+0x30] ;  /* 0x0000300028627984 */ /* 0x000e220000004800 */
[----:B------:R-:W-:Y:S01]  /*5100*/  FSEL R113, R95, RZ, !P5 ;  /* 0x000000ff5f717208 */ /* 0x000fe20006800000 */
[----:B------:R-:W-:Y:S01]  /*5110*/  FMUL.FTZ R148, R44, R59 ;  /* 0x0000003b2c947220 */ /* 0x000fe20000410000 */
[----:B------:R-:W-:Y:S01]  /*5120*/  FSEL R112, R107, RZ, !P5 ;  /* 0x000000ff6b707208 */ /* 0x000fe20006800000 */
[----:B------:R-:W-:Y:S01]  /*5130*/  FMUL.FTZ R95, R41, R37 ;  /* 0x00000025295f7220 */ /* 0x000fe20000410000 */
[----:B------:R-:W-:Y:S01]  /*5140*/  FSEL R111, R111, RZ, !P5 ;  /* 0x000000ff6f6f7208 */ /* 0x000fe20006800000 */
[----:B------:R-:W-:Y:S01]  /*5150*/  FMUL.RZ R147, R50, 0.15915493667125701904 ;  /* 0x3e22f98332937820 */ /* 0x000fe2000040c000 */
[----:B------:R-:W-:Y:S01]  /*5160*/  ISETP.GE.U32.AND P5, PT, R100, R79, PT ;  /* 0x0000004f6400720c */ /* 0x000fe20003fa6070 */
[----:B------:R-:W-:Y:S01]  /*5170*/  FMUL.FTZ R108, R44, R39 ;  /* 0x000000272c6c7220 */ /* 0x000fe20000410000 */
[----:B------:R-:W1:Y:S01]  /*5180*/  LDS R100, [R40.X4+0x34] ;  /* 0x0000340028647984 */ /* 0x000e620000004800 */
[----:B------:R-:W-:Y:S01]  /*5190*/  FMUL.FTZ R109, R16, R109 ;  /* 0x0000006d106d7220 */ /* 0x000fe20000410000 */
[----:B------:R-:W-:Y:S01]  /*51a0*/  FSEL R107, R102, RZ, !P6 ;  /* 0x000000ff666b7208 */ /* 0x000fe20007000000 */
[----:B------:R-:W-:Y:S01]  /*51b0*/  FMUL.FTZ R104, R13, R104 ;  /* 0x000000680d687220 */ /* 0x000fe20000410000 */
[----:B------:R-:W-:Y:S01]  /*51c0*/  IADD3 R106, R126, 0x8, RZ ;  /* 0x000000087e6a7810 */ /* 0x000fe20007ffe0ff */
[----:B--2---:R-:W-:Y:S01]  /*51d0*/  FMUL.FTZ R103, R12, R103 ;  /* 0x000000670c677220 */ /* 0x004fe20000410000 */
[----:B------:R-:W2:Y:S01]  /*51e0*/  MUFU.EX2 R53, R148 ;  /* 0x0000009400357308 */ /* 0x000ea20000000800 */
[----:B------:R-:W-:-:S02]  /*51f0*/  FMUL.FTZ R102, R88, R55 ;  /* 0x0000003758667220 */ /* 0x000fc40000410000 */
[----:B------:R-:W-:Y:S02]  /*5200*/  FMUL.FTZ R54, R88, R54 ;  /* 0x0000003658367220 */ /* 0x000fe40000410000 */
[----:B---3--:R-:W-:Y:S01]  /*5210*/  FMUL.FTZ R101, R12, R101 ;  /* 0x000000650c657220 */ /* 0x008fe20000410000 */
[C---:B------:R-:W-:Y:S01]  /*5220*/  IADD3 R132, R126.reuse, 0xb, RZ ;  /* 0x0000000b7e847810 */ /* 0x040fe20007ffe0ff */
[----:B------:R-:W-:Y:S01]  /*5230*/  FMUL.RZ R99, R95, 0.15915493667125701904 ;  /* 0x3e22f9835f637820 */ /* 0x000fe2000040c000 */
[----:B------:R-:W3:Y:S01]  /*5240*/  MUFU.COS R51, R147 ;  /* 0x0000009300337308 */ /* 0x000ee20000000000 */
[----:B------:R-:W-:Y:S01]  /*5250*/  IADD3 R88, R126, 0xc, RZ ;  /* 0x0000000c7e587810 */ /* 0x000fe20007ffe0ff */
[----:B------:R-:W0:Y:S01]  /*5260*/  LDS R95, [R40.X4+0x38] ;  /* 0x00003800285f7984 */ /* 0x000e220000004800 */
[----:B------:R-:W-:Y:S02]  /*5270*/  FSEL R121, R105, RZ, !P3 ;  /* 0x000000ff69797208 */ /* 0x000fe40005800000 */
[----:B------:R-:W-:-:S02]  /*5280*/  FSEL R119, R109, RZ, !P3 ;  /* 0x000000ff6d777208 */ /* 0x000fc40005800000 */
[----:B------:R-:W-:Y:S01]  /*5290*/  FSEL R118, R118, 1, !P3 ;  /* 0x3f80000076767808 */ /* 0x000fe20005800000 */
[----:B------:R2:W-:Y:S01]  /*52a0*/  MUFU.EX2 R47, R108 ;  /* 0x0000006c002f7308 */ /* 0x0005e20000000800 */
[----:B------:R-:W-:Y:S02]  /*52b0*/  ISETP.GE.U32.AND P3, PT, R106, R79, PT ;  /* 0x0000004f6a00720c */ /* 0x000fe40003f66070 */
[----:B------:R-:W-:Y:S02]  /*52c0*/  FSEL R109, R94, RZ, !P6 ;  /* 0x000000ff5e6d7208 */ /* 0x000fe40007000000 */
[----:B------:R-:W-:-:S03]  /*52d0*/  FSEL R106, R96, 1, !P6 ;  /* 0x3f800000606a7808 */ /* 0x000fc60007000000 */
[----:B------:R-:W0:Y:S01]  /*52e0*/  MUFU.SIN R50, R147 ;  /* 0x0000009300327308 */ /* 0x000e220000000400 */
[----:B--2---:R-:W-:Y:S02]  /*52f0*/  FSEL R108, R104, RZ, !P6 ;  /* 0x000000ff686c7208 */ /* 0x004fe40007000000 */
[----:B------:R-:W-:Y:S02]  /*5300*/  FSEL R104, R103, RZ, !P0 ;  /* 0x000000ff67687208 */ /* 0x000fe40004000000 */
[----:B------:R-:W-:Y:S02]  /*5310*/  FSEL R105, R54, RZ, !P0 ;  /* 0x000000ff36697208 */ /* 0x000fe40004000000 */
[----:B------:R-:W-:Y:S02]  /*5320*/  FSEL R103, R101, RZ, !P0 ;  /* 0x000000ff65677208 */ /* 0x000fe40004000000 */
[----:B------:R-:W-:Y:S02]  /*5330*/  FSEL R102, R102, 1, !P0 ;  /* 0x3f80000066667808 */ /* 0x000fe40004000000 */
[-C--:B------:R-:W-:Y:S01]  /*5340*/  ISETP.GE.U32.AND P6, PT, R132, R79.reuse, PT ;  /* 0x0000004f8400720c */ /* 0x080fe20003fc6070 */
[----:B------:R-:W-:Y:S01]  /*5350*/  IMAD R132, R92, c[0x0][0x1b8], RZ ;  /* 0x00006e005c847a24 */ /* 0x000fe200078e02ff */
[----:B------:R-:W-:Y:S01]  /*5360*/  ISETP.GE.U32.AND P0, PT, R88, R79, PT ;  /* 0x0000004f5800720c */ /* 0x000fe20003f06070 */
[----:B------:R-:W-:-:S02]  /*5370*/  FMUL.FTZ R88, R41, R36 ;  /* 0x0000002429587220 */ /* 0x000fc40000410000 */
[----:B------:R-:W-:Y:S02]  /*5380*/  IMAD R131, R93, c[0x0][0x1bc], R132 ;  /* 0x00006f005d837a24 */ /* 0x000fe400078e0284 */
[----:B------:R-:W-:Y:S01]  /*5390*/  FMUL.RZ R133, R88, 0.15915493667125701904 ;  /* 0x3e22f98358857820 */ /* 0x000fe2000040c000 */
[----:B------:R-:W2:Y:S04]  /*53a0*/  LDS R132, [R40.X4+0x44] ;  /* 0x0000440028847984 */ /* 0x000ea80000004800 */
[----:B------:R-:W1:Y:S01]  /*53b0*/  LDS R88, [R40.X4+0x40] ;  /* 0x0000400028587984 */ /* 0x000e620000004800 */
[C---:B------:R-:W-:Y:S02]  /*53c0*/  FMUL.FTZ R94, R53.reuse, R43 ;  /* 0x0000002b355e7220 */ /* 0x040fe40000410000 */
[----:B------:R-:W-:-:S02]  /*53d0*/  FMUL.FTZ R101, R53, R42 ;  /* 0x0000002a35657220 */ /* 0x000fc40000410000 */
[----:B------:R-:W-:Y:S02]  /*53e0*/  FMUL.FTZ R96, R44, R37 ;  /* 0x000000252c607220 */ /* 0x000fe40000410000 */
[----:B------:R-:W-:-:S04]  /*53f0*/  IMAD.WIDE.U32 R42, R93, c[0x0][0x1b8], RZ ;  /* 0x00006e005d2a7a25 */ /* 0x000fc800078e00ff */
[C---:B---3--:R-:W-:Y:S02]  /*5400*/  FMUL.FTZ R51, R52.reuse, R51 ;  /* 0x0000003334337220 */ /* 0x048fe40000410000 */
[----:B0-----:R-:W-:Y:S01]  /*5410*/  FMUL.FTZ R52, R52, R50 ;  /* 0x0000003234347220 */ /* 0x001fe20000410000 */
[----:B------:R4:W-:Y:S01]  /*5420*/  MUFU.EX2 R54, R96 ;  /* 0x0000006000367308 */ /* 0x0009e20000000800 */
[----:B------:R-:W-:Y:S01]  /*5430*/  IADD3 R43, R43, R131, RZ ;  /* 0x000000832b2b7210 */ /* 0x000fe20007ffe0ff */
[C---:B------:R-:W-:Y:S02]  /*5440*/  FMUL.FTZ R128, R44.reuse, R56 ;  /* 0x000000382c807220 */ /* 0x040fe40000410000 */
[----:B------:R-:W-:-:S04]  /*5450*/  FMUL.FTZ R130, R44, R57 ;  /* 0x000000392c827220 */ /* 0x000fc80000410000 */
[----:B------:R-:W-:Y:S01]  /*5460*/  MUFU.SIN R53, R133 ;  /* 0x0000008500357308 */ /* 0x000fe20000000400 */
[----:B----4-:R-:W-:Y:S01]  /*5470*/  FMUL.FTZ R96, R10, R97 ;  /* 0x000000610a607220 */ /* 0x010fe20000410000 */
[----:B------:R-:W-:Y:S01]  /*5480*/  FSEL R97, R52, RZ, !P2 ;  /* 0x000000ff34617208 */ /* 0x000fe20005000000 */
[----:B------:R-:W-:-:S05]  /*5490*/  FMUL.FTZ R52, R41, R35 ;  /* 0x0000002329347220 */ /* 0x000fca0000410000 */
[----:B------:R0:W-:Y:S01]  /*54a0*/  MUFU.COS R50, R133 ;  /* 0x0000008500327308 */ /* 0x0001e20000000000 */
[----:B------:R-:W-:Y:S02]  /*54b0*/  FMUL.FTZ R150, R44, R35 ;  /* 0x000000232c967220 */ /* 0x000fe40000410000 */
[----:B------:R-:W-:-:S04]  /*54c0*/  IMAD.WIDE.U32 R42, R0, c[0x0][0x1c0], R42 ;  /* 0x00007000002a7a25 */ /* 0x000fc800078e002a */
[----:B0-----:R-:W-:Y:S01]  /*54d0*/  IMAD R133, R48, c[0x0][0x1c0], RZ ;  /* 0x0000700030857a24 */ /* 0x001fe200078e02ff */
[----:B------:R-:W0:Y:S01]  /*54e0*/  MUFU.EX2 R128, R128 ;  /* 0x0000008000807308 */ /* 0x000e220000000800 */
[----:B------:R-:W-:Y:S02]  /*54f0*/  FMUL.RZ R52, R52, 0.15915493667125701904 ;  /* 0x3e22f98334347820 */ /* 0x000fe4000040c000 */
[----:B------:R-:W-:Y:S02]  /*5500*/  IMAD R133, R0, c[0x0][0x1c4], R133 ;  /* 0x0000710000857a24 */ /* 0x000fe400078e0285 */
[----:B------:R-:W-:-:S03]  /*5510*/  FMUL.FTZ R98, R11, R98 ;  /* 0x000000620b627220 */ /* 0x000fc60000410000 */
[----:B------:R-:W3:Y:S01]  /*5520*/  MUFU.EX2 R130, R130 ;  /* 0x0000008200827308 */ /* 0x000ee20000000800 */
[----:B------:R-:W-:Y:S01]  /*5530*/  IADD3 R143, R43, R133, RZ ;  /* 0x000000852b8f7210 */ /* 0x000fe20007ffe0ff */
[----:B------:R-:W-:-:S06]  /*5540*/  FMUL.FTZ R131, R44, R36 ;  /* 0x000000242c837220 */ /* 0x000fcc0000410000 */
[----:B------:R-:W-:Y:S01]  /*5550*/  MUFU.EX2 R150, R150 ;  /* 0x0000009600967308 */ /* 0x000fe20000000800 */
[----:B-1----:R-:W-:-:S07]  /*5560*/  FMUL.FTZ R100, R11, R100 ;  /* 0x000000640b647220 */ /* 0x002fce0000410000 */
[----:B------:R-:W1:Y:S01]  /*5570*/  MUFU.COS R151, R52 ;  /* 0x0000003400977308 */ /* 0x000e620000000000 */
[----:B------:R-:W-:-:S07]  /*5580*/  IADD3 R138, R126, 0xd, RZ ;  /* 0x0000000d7e8a7810 */ /* 0x000fce0007ffe0ff */
[----:B------:R-:W4:Y:S01]  /*5590*/  MUFU.SIN R43, R52 ;  /* 0x00000034002b7308 */ /* 0x000f220000000400 */
[----:B------:R-:W-:-:S07]  /*55a0*/  FMUL.FTZ R136, R44, R38 ;  /* 0x000000262c887220 */ /* 0x000fce0000410000 */
[----:B------:R-:W-:Y:S01]  /*55b0*/  MUFU.SIN R137, R99 ;  /* 0x0000006300897308 */ /* 0x000fe20000000400 */
[----:B------:R-:W-:-:S07]  /*55c0*/  FSEL R101, R101, RZ, !P1 ;  /* 0x000000ff65657208 */ /* 0x000fce0004800000 */
[----:B------:R0:W-:Y:S01]  /*55d0*/  MUFU.COS R55, R99 ;  /* 0x0000006300377308 */ /* 0x0001e20000000000 */
[----:B------:R-:W-:Y:S01]  /*55e0*/  FSEL R100, R100, RZ, !P1 ;  /* 0x000000ff64647208 */ /* 0x000fe20004800000 */
[----:B------:R-:W-:Y:S01]  /*55f0*/  FMUL.FTZ R95, R10, R95 ;  /* 0x0000005f0a5f7220 */ /* 0x000fe20000410000 */
[----:B0-----:R-:W-:Y:S02]  /*5600*/  FSEL R99, R98, RZ, !P1 ;  /* 0x000000ff62637208 */ /* 0x001fe40004800000 */
[----:B------:R-:W-:Y:S02]  /*5610*/  FSEL R98, R94, 1, !P1 ;  /* 0x3f8000005e627808 */ /* 0x000fe40004800000 */
[----:B------:R-:W-:Y:S02]  /*5620*/  FSEL R94, R51, 1, !P2 ;  /* 0x3f800000335e7808 */ /* 0x000fe40005000000 */
[----:B------:R-:W0:Y:S01]  /*5630*/  MUFU.EX2 R51, R131 ;  /* 0x0000008300337308 */ /* 0x000e220000000800 */
[----:B------:R-:W-:Y:S01]  /*5640*/  ISETP.GE.U32.AND P1, PT, R138, R79, PT ;  /* 0x0000004f8a00720c */ /* 0x000fe20003f26070 */
[----:B------:R-:W-:Y:S01]  /*5650*/  FMUL.FTZ R48, R128, R127 ;  /* 0x0000007f80307220 */ /* 0x000fe20000410000 */
[----:B------:R-:W-:Y:S01]  /*5660*/  IADD3 R138, R126, 0xe, RZ ;  /* 0x0000000e7e8a7810 */ /* 0x000fe20007ffe0ff */
[C---:B------:R-:W-:Y:S01]  /*5670*/  FMUL.FTZ R46, R47.reuse, R46 ;  /* 0x0000002e2f2e7220 */ /* 0x040fe20000410000 */
[----:B------:R-:W-:Y:S01]  /*5680*/  FSEL R96, R96, RZ, !P2 ;  /* 0x000000ff60607208 */ /* 0x000fe20005000000 */
[----:B------:R-:W-:Y:S01]  /*5690*/  FMUL.FTZ R45, R47, R45 ;  /* 0x0000002d2f2d7220 */ /* 0x000fe20000410000 */
[----:B------:R-:W-:Y:S01]  /*56a0*/  FSEL R95, R95, RZ, !P2 ;  /* 0x000000ff5f5f7208 */ /* 0x000fe20005000000 */
[----:B------:R-:W-:Y:S01]  /*56b0*/  MUFU.SIN R134, R135 ;  /* 0x0000008700867308 */ /* 0x000fe20000000400 */
[----:B------:R-:W-:Y:S01]  /*56c0*/  ISETP.GE.U32.AND P2, PT, R138, R79, PT ;  /* 0x0000004f8a00720c */ /* 0x000fe20003f46070 */
[----:B---3--:R-:W-:Y:S01]  /*56d0*/  FMUL.FTZ R49, R130, R49 ;  /* 0x0000003182317220 */ /* 0x008fe20000410000 */
[----:B------:R-:W-:Y:S01]  /*56e0*/  IADD3 R138, R126, 0xf, RZ ;  /* 0x0000000f7e8a7810 */ /* 0x000fe20007ffe0ff */
[----:B-1----:R-:W-:-:S02]  /*56f0*/  FMUL.FTZ R151, R150, R151 ;  /* 0x0000009796977220 */ /* 0x002fc40000410000 */
[----:B------:R-:W-:Y:S02]  /*5700*/  FMUL.FTZ R47, R122, R121 ;  /* 0x000000797a2f7220 */ /* 0x000fe40000410000 */
[----:B------:R-:W-:Y:S01]  /*5710*/  MUFU.COS R135, R135 ;  /* 0x0000008700877308 */ /* 0x000fe20000000000 */
[----:B----4-:R-:W-:Y:S01]  /*5720*/  FMUL.FTZ R150, R150, R43 ;  /* 0x0000002b96967220 */ /* 0x010fe20000410000 */
[----:B------:R-:W-:Y:S01]  /*5730*/  FSEL R126, R48, 1, !P4 ;  /* 0x3f800000307e7808 */ /* 0x000fe20006000000 */
[----:B------:R-:W-:-:S05]  /*5740*/  FMUL.FTZ R43, R125, R121 ;  /* 0x000000797d2b7220 */ /* 0x000fca0000410000 */
[----:B------:R-:W1:Y:S01]  /*5750*/  MUFU.EX2 R136, R136 ;  /* 0x0000008800887308 */ /* 0x000e620000000800 */
[----:B------:R-:W-:Y:S01]  /*5760*/  FMUL.FTZ R48, R124, R121 ;  /* 0x000000797c307220 */ /* 0x000fe20000410000 */
[----:B------:R-:W-:Y:S01]  /*5770*/  FSEL R133, R49, RZ, !P3 ;  /* 0x000000ff31857208 */ /* 0x000fe20005800000 */
[----:B------:R-:W-:Y:S02]  /*5780*/  FMUL.FTZ R129, R130, R129 ;  /* 0x0000008182817220 */ /* 0x000fe40000410000 */
[C---:B--2---:R-:W-:Y:S02]  /*5790*/  FMUL.FTZ R132, R9.reuse, R132 ;  /* 0x0000008409847220 */ /* 0x044fe40000410000 */
[----:B------:R-:W-:Y:S02]  /*57a0*/  FMUL.FTZ R88, R9, R88 ;  /* 0x0000005809587220 */ /* 0x000fe40000410000 */
[----:B------:R-:W-:Y:S02]  /*57b0*/  FFMA.FTZ R47, R125, R118, R47 ;  /* 0x000000767d2f7223 */ /* 0x000fe4000001002f */
[----:B------:R-:W-:-:S02]  /*57c0*/  FMUL.FTZ R49, R123, R121 ;  /* 0x000000797b317220 */ /* 0x000fc40000410000 */
[----:B------:R-:W-:Y:S02]  /*57d0*/  FFMA.FTZ R43, R122, R118, -R43 ;  /* 0x000000767a2b7223 */ /* 0x000fe4000001082b */
[C---:B0-----:R-:W-:Y:S02]  /*57e0*/  FMUL.FTZ R50, R51.reuse, R50 ;  /* 0x0000003233327220 */ /* 0x041fe40000410000 */
[----:B------:R-:W-:Y:S02]  /*57f0*/  FMUL.FTZ R53, R51, R53 ;  /* 0x0000003533357220 */ /* 0x000fe40000410000 */
[-C--:B------:R-:W-:Y:S01]  /*5800*/  FFMA.FTZ R48, R123, R118.reuse, -R48 ;  /* 0x000000767b307223 */ /* 0x080fe20000010830 */
[----:B------:R-:W-:Y:S01]  /*5810*/  FSEL R132, R132, RZ, !P3 ;  /* 0x000000ff84847208 */ /* 0x000fe20005800000 */
[----:B------:R-:W-:Y:S01]  /*5820*/  FMUL.FTZ R89, R128, R89 ;  /* 0x0000005980597220 */ /* 0x000fe20000410000 */
[----:B------:R-:W-:Y:S01]  /*5830*/  FSEL R131, R88, RZ, !P3 ;  /* 0x000000ff58837208 */ /* 0x000fe20005800000 */
[----:B------:R-:W-:Y:S01]  /*5840*/  FMUL.FTZ R51, R117, R47 ;  /* 0x0000002f75337220 */ /* 0x000fe20000410000 */
[----:B------:R-:W-:Y:S01]  /*5850*/  FSEL R130, R129, 1, !P3 ;  /* 0x3f80000081827808 */ /* 0x000fe20005800000 */
[----:B------:R-:W-:Y:S01]  /*5860*/  FFMA.FTZ R49, R124, R118, R49 ;  /* 0x000000767c317223 */ /* 0x000fe20000010031 */
[----:B------:R-:W-:Y:S01]  /*5870*/  LEA R88, P3, R42, c[0x0][0x230], 0x3 ;  /* 0x00008c002a587a11 */ /* 0x000fe200078618ff */
[----:B------:R-:W-:-:S02]  /*5880*/  FMUL.FTZ R52, R117, R43 ;  /* 0x0000002b75347220 */ /* 0x000fc40000410000 */
[C---:B------:R-:W-:Y:S02]  /*5890*/  FMUL.FTZ R128, R8.reuse, R139 ;  /* 0x0000008b08807220 */ /* 0x040fe40000410000 */
[----:B------:R-:W-:Y:S02]  /*58a0*/  FMUL.FTZ R127, R8, R141 ;  /* 0x0000008d087f7220 */ /* 0x000fe40000410000 */
[----:B------:R-:W-:Y:S01]  /*58b0*/  FADD.FTZ R48, R119, R48 ;  /* 0x0000003077307221 */ /* 0x000fe20000010000 */
[----:B------:R-:W-:Y:S01]  /*58c0*/  FSEL R129, R89, RZ, !P4 ;  /* 0x000000ff59817208 */ /* 0x000fe20006000000 */
[----:B------:R-:W-:Y:S01]  /*58d0*/  FFMA.FTZ R51, R114, R43, -R51 ;  /* 0x0000002b72337223 */ /* 0x000fe20000010833 */
[----:B------:R-:W-:Y:S01]  /*58e0*/  LEA.HI.X R89, R42, c[0x0][0x234], R143, 0x3, P3 ;  /* 0x00008d002a597a11 */ /* 0x000fe200018f1c8f */
[----:B------:R-:W-:Y:S02]  /*58f0*/  FADD.FTZ R49, R120, R49 ;  /* 0x0000003178317221 */ /* 0x000fe40000010000 */
[----:B------:R-:W-:Y:S01]  /*5900*/  FFMA.FTZ R52, R114, R47, R52 ;  /* 0x0000002f72347223 */ /* 0x000fe20000010034 */
[----:B------:R-:W-:Y:S01]  /*5910*/  FSEL R128, R128, RZ, !P4 ;  /* 0x000000ff80807208 */ /* 0x000fe20006000000 */
[----:B-1----:R-:W-:Y:S01]  /*5920*/  FMUL.FTZ R42, R136, R135 ;  /* 0x00000087882a7220 */ /* 0x002fe20000410000 */
[----:B------:R-:W-:Y:S01]  /*5930*/  FSEL R127, R127, RZ, !P4 ;  /* 0x000000ff7f7f7208 */ /* 0x000fe20006000000 */
[----:B------:R-:W-:Y:S01]  /*5940*/  FMUL.FTZ R47, R117, R48 ;  /* 0x00000030752f7220 */ /* 0x000fe20000410000 */
[----:B------:R-:W-:Y:S01]  /*5950*/  ISETP.GE.U32.AND P4, PT, R138, R79, PT ;  /* 0x0000004f8a00720c */ /* 0x000fe20003f86070 */
[----:B------:R-:W-:-:S02]  /*5960*/  FMUL.FTZ R135, R113, R51 ;  /* 0x0000003371877220 */ /* 0x000fc40000410000 */
[----:B------:R-:W-:Y:S02]  /*5970*/  FMUL.FTZ R55, R54, R55 ;  /* 0x0000003736377220 */ /* 0x000fe40000410000 */
[-C--:B------:R-:W-:Y:S02]  /*5980*/  FMUL.FTZ R41, R41, R34.reuse ;  /* 0x0000002229297220 */ /* 0x080fe40000410000 */
[----:B------:R-:W-:Y:S01]  /*5990*/  FMUL.FTZ R154, R44, R34 ;  /* 0x000000222c9a7220 */ /* 0x000fe20000410000 */
[----:B------:R-:W-:Y:S01]  /*59a0*/  FSEL R142, R53, RZ, !P1 ;  /* 0x000000ff358e7208 */ /* 0x000fe20004800000 */
[----:B------:R-:W-:Y:S01]  /*59b0*/  FMUL.FTZ R138, R54, R137 ;  /* 0x00000089368a7220 */ /* 0x000fe20000410000 */
[----:B------:R-:W-:Y:S01]  /*59c0*/  FSEL R150, R150, RZ, !P2 ;  /* 0x000000ff96967208 */ /* 0x000fe20005000000 */
[-C--:B------:R-:W-:Y:S01]  /*59d0*/  FMUL.FTZ R43, R117, R49.reuse ;  /* 0x00000031752b7220 */ /* 0x080fe20000410000 */
[----:B------:R-:W-:Y:S01]  /*59e0*/  FSEL R151, R151, 1, !P2 ;  /* 0x3f80000097977808 */ /* 0x000fe20005000000 */
[----:B------:R-:W-:Y:S01]  /*59f0*/  FMUL.FTZ R54, R113, R52 ;  /* 0x0000003471367220 */ /* 0x000fe20000410000 */
[----:B------:R-:W5:Y:S01]  /*5a00*/  LDG.E.64 R88, [R88.64] ;  /* 0x0000000458587981 */ /* 0x000f62000c1e1b00 */
[----:B------:R-:W-:-:S02]  /*5a10*/  FFMA.FTZ R47, R114, R49, R47 ;  /* 0x00000031722f7223 */ /* 0x000fc4000001002f */
[----:B------:R-:W-:Y:S02]  /*5a20*/  FFMA.FTZ R135, R110, R52, R135 ;  /* 0x000000346e877223 */ /* 0x000fe40000010087 */
[----:B------:R-:W-:Y:S02]  /*5a30*/  FFMA.FTZ R48, R114, R48, -R43 ;  /* 0x0000003072307223 */ /* 0x000fe4000001082b */
[----:B------:R-:W-:Y:S02]  /*5a40*/  FFMA.FTZ R54, R110, R51, -R54 ;  /* 0x000000336e367223 */ /* 0x000fe40000010836 */
[----:B------:R-:W-:Y:S02]  /*5a50*/  FADD.FTZ R47, R116, R47 ;  /* 0x0000002f742f7221 */ /* 0x000fe40000010000 */
[----:B------:R-:W-:Y:S02]  /*5a60*/  FMUL.FTZ R49, R109, R135 ;  /* 0x000000876d317220 */ /* 0x000fe40000410000 */
[----:B------:R-:W-:-:S02]  /*5a70*/  FADD.FTZ R48, R115, R48 ;  /* 0x0000003073307221 */ /* 0x000fc40000010000 */
[-C--:B------:R-:W-:Y:S02]  /*5a80*/  FMUL.FTZ R51, R109, R54.reuse ;  /* 0x000000366d337220 */ /* 0x080fe40000410000 */
[C---:B------:R-:W-:Y:S02]  /*5a90*/  FMUL.FTZ R43, R113.reuse, R47 ;  /* 0x0000002f712b7220 */ /* 0x040fe40000410000 */
[C---:B------:R-:W-:Y:S02]  /*5aa0*/  FFMA.FTZ R54, R106.reuse, R54, -R49 ;  /* 0x000000366a367223 */ /* 0x040fe40000010831 */
[-C--:B------:R-:W-:Y:S02]  /*5ab0*/  FMUL.FTZ R49, R113, R48.reuse ;  /* 0x0000003071317220 */ /* 0x080fe40000410000 */
[----:B------:R-:W-:Y:S02]  /*5ac0*/  FFMA.FTZ R51, R106, R135, R51 ;  /* 0x000000876a337223 */ /* 0x000fe40000010033 */
[----:B------:R-:W-:-:S02]  /*5ad0*/  FFMA.FTZ R48, R110, R48, -R43 ;  /* 0x000000306e307223 */ /* 0x000fc4000001082b */
[C---:B------:R-:W-:Y:S02]  /*5ae0*/  FMUL.FTZ R52, R105.reuse, R54 ;  /* 0x0000003669347220 */ /* 0x040fe40000410000 */
[----:B------:R-:W-:Y:S02]  /*5af0*/  FFMA.FTZ R49, R110, R47, R49 ;  /* 0x0000002f6e317223 */ /* 0x000fe40000010031 */
[-C--:B------:R-:W-:Y:S02]  /*5b00*/  FMUL.FTZ R43, R105, R51.reuse ;  /* 0x00000033692b7220 */ /* 0x080fe40000410000 */
[----:B------:R-:W-:Y:S02]  /*5b10*/  FADD.FTZ R48, R111, R48 ;  /* 0x000000306f307221 */ /* 0x000fe40000010000 */
[----:B------:R-:W-:Y:S02]  /*5b20*/  FFMA.FTZ R52, R102, R51, R52 ;  /* 0x0000003366347223 */ /* 0x000fe40000010034 */
[----:B------:R-:W-:-:S02]  /*5b30*/  FADD.FTZ R49, R112, R49 ;  /* 0x0000003170317221 */ /* 0x000fc40000010000 */
[----:B------:R-:W-:Y:S02]  /*5b40*/  FFMA.FTZ R54, R102, R54, -R43 ;  /* 0x0000003666367223 */ /* 0x000fe4000001082b */
[----:B------:R-:W-:Y:S02]  /*5b50*/  FMUL.FTZ R47, R109, R48 ;  /* 0x000000306d2f7220 */ /* 0x000fe40000410000 */
[----:B------:R-:W-:Y:S02]  /*5b60*/  FMUL.FTZ R51, R101, R52 ;  /* 0x0000003465337220 */ /* 0x000fe40000410000 */
[-C--:B------:R-:W-:Y:S02]  /*5b70*/  FMUL.FTZ R43, R109, R49.reuse ;  /* 0x000000316d2b7220 */ /* 0x080fe40000410000 */
[----:B------:R-:W-:Y:S02]  /*5b80*/  FMUL.FTZ R135, R101, R54 ;  /* 0x0000003665877220 */ /* 0x000fe40000410000 */
[----:B------:R-:W-:-:S02]  /*5b90*/  FFMA.FTZ R47, R106, R49, R47 ;  /* 0x000000316a2f7223 */ /* 0x000fc4000001002f */
[----:B------:R-:W-:Y:S02]  /*5ba0*/  FFMA.FTZ R51, R98, R54, -R51 ;  /* 0x0000003662337223 */ /* 0x000fe40000010833 */
[----:B------:R-:W-:Y:S02]  /*5bb0*/  FFMA.FTZ R48, R106, R48, -R43 ;  /* 0x000000306a307223 */ /* 0x000fe4000001082b */
[----:B------:R-:W-:Y:S02]  /*5bc0*/  FFMA.FTZ R135, R98, R52, R135 ;  /* 0x0000003462877223 */ /* 0x000fe40000010087 */
[----:B------:R-:W-:Y:S02]  /*5bd0*/  FADD.FTZ R47, R108, R47 ;  /* 0x0000002f6c2f7221 */ /* 0x000fe40000010000 */
[----:B------:R-:W-:Y:S02]  /*5be0*/  FMUL.FTZ R49, R97, R51 ;  /* 0x0000003361317220 */ /* 0x000fe40000410000 */
[----:B------:R-:W-:-:S02]  /*5bf0*/  FADD.FTZ R48, R107, R48 ;  /* 0x000000306b307221 */ /* 0x000fc40000010000 */
[----:B------:R-:W-:Y:S02]  /*5c00*/  FMUL.FTZ R52, R97, R135 ;  /* 0x0000008761347220 */ /* 0x000fe40000410000 */
[C---:B------:R-:W-:Y:S02]  /*5c10*/  FMUL.FTZ R43, R105.reuse, R47 ;  /* 0x0000002f692b7220 */ /* 0x040fe40000410000 */
[----:B------:R-:W-:Y:S02]  /*5c20*/  FFMA.FTZ R135, R94, R135, R49 ;  /* 0x000000875e877223 */ /* 0x000fe40000010031 */
[-C--:B------:R-:W-:Y:S02]  /*5c30*/  FMUL.FTZ R49, R105, R48.reuse ;  /* 0x0000003069317220 */ /* 0x080fe40000410000 */
[----:B------:R-:W-:Y:S02]  /*5c40*/  FFMA.FTZ R48, R102, R48, -R43 ;  /* 0x0000003066307223 */ /* 0x000fe4000001082b */
[----:B------:R-:W-:-:S02]  /*5c50*/  FFMA.FTZ R52, R94, R51, -R52 ;  /* 0x000000335e347223 */ /* 0x000fc40000010834 */
[C---:B------:R-:W-:Y:S02]  /*5c60*/  FMUL.FTZ R43, R133.reuse, R135 ;  /* 0x00000087852b7220 */ /* 0x040fe40000410000 */
[----:B------:R-:W-:Y:S02]  /*5c70*/  FFMA.FTZ R49, R102, R47, R49 ;  /* 0x0000002f66317223 */ /* 0x000fe40000010031 */
[-C--:B------:R-:W-:Y:S02]  /*5c80*/  FFMA.FTZ R47, R130, R52.reuse, -R43 ;  /* 0x00000034822f7223 */ /* 0x080fe4000001082b */
[----:B------:R-:W-:Y:S02]  /*5c90*/  FMUL.FTZ R52, R133, R52 ;  /* 0x0000003485347220 */ /* 0x000fe40000410000 */
[----:B------:R-:W-:Y:S02]  /*5ca0*/  FADD.FTZ R49, R104, R49 ;  /* 0x0000003168317221 */ /* 0x000fe40000010000 */
[----:B------:R-:W-:-:S02]  /*5cb0*/  FADD.FTZ R48, R103, R48 ;  /* 0x0000003067307221 */ /* 0x000fc40000010000 */
[----:B------:R-:W-:Y:S02]  /*5cc0*/  FFMA.FTZ R52, R130, R135, R52 ;  /* 0x0000008782347223 */ /* 0x000fe40000010034 */
[----:B------:R-:W-:Y:S02]  /*5cd0*/  FMUL.FTZ R43, R101, R49 ;  /* 0x00000031652b7220 */ /* 0x000fe40000410000 */
[----:B------:R-:W-:Y:S02]  /*5ce0*/  FMUL.RZ R137, R41, 0.15915493667125701904 ;  /* 0x3e22f98329897820 */ /* 0x000fe4000040c000 */
[----:B------:R-:W-:Y:S02]  /*5cf0*/  FMUL.FTZ R44, R101, R48 ;  /* 0x00000030652c7220 */ /* 0x000fe40000410000 */
[----:B------:R-:W-:Y:S02]  /*5d00*/  FMUL.FTZ R41, R129, R52 ;  /* 0x0000003481297220 */ /* 0x000fe40000410000 */
[----:B------:R-:W-:-:S02]  /*5d10*/  FFMA.FTZ R48, R98, R48, -R43 ;  /* 0x0000003062307223 */ /* 0x000fc4000001082b */
[----:B------:R-:W-:Y:S02]  /*5d20*/  FFMA.FTZ R49, R98, R49, R44 ;  /* 0x0000003162317223 */ /* 0x000fe4000001002c */
[-C--:B------:R-:W-:Y:S02]  /*5d30*/  FFMA.FTZ R51, R126, R47.reuse, -R41 ;  /* 0x0000002f7e337223 */ /* 0x080fe40000010829 */
[----:B------:R-:W-:Y:S02]  /*5d40*/  FADD.FTZ R41, R99, R48 ;  /* 0x0000003063297221 */ /* 0x000fe40000010000 */
[----:B------:R-:W-:Y:S01]  /*5d50*/  FADD.FTZ R49, R100, R49 ;  /* 0x0000003164317221 */ /* 0x000fe20000010000 */
[----:B------:R-:W0:Y:S01]  /*5d60*/  LDS R48, [R40.X4+0x54] ;  /* 0x0000540028307984 */ /* 0x000e220000004800 */
[----:B------:R-:W-:Y:S02]  /*5d70*/  FMUL.FTZ R135, R129, R47 ;  /* 0x0000002f81877220 */ /* 0x000fe40000410000 */
[----:B------:R-:W-:-:S02]  /*5d80*/  FMUL.FTZ R47, R97, R41 ;  /* 0x00000029612f7220 */ /* 0x000fc40000410000 */
[-C--:B------:R-:W-:Y:S02]  /*5d90*/  FMUL.FTZ R43, R97, R49.reuse ;  /* 0x00000031612b7220 */ /* 0x080fe40000410000 */
[C---:B------:R-:W-:Y:S02]  /*5da0*/  FFMA.FTZ R47, R94.reuse, R49, R47 ;  /* 0x000000315e2f7223 */ /* 0x040fe4000001002f */
[----:B------:R-:W-:Y:S02]  /*5db0*/  FFMA.FTZ R44, R94, R41, -R43 ;  /* 0x000000295e2c7223 */ /* 0x000fe4000001082b */
[----:B------:R-:W-:Y:S02]  /*5dc0*/  FFMA.FTZ R54, R126, R52, R135 ;  /* 0x000000347e367223 */ /* 0x000fe40000010087 */
[----:B------:R-:W-:Y:S01]  /*5dd0*/  FADD.FTZ R47, R96, R47 ;  /* 0x0000002f602f7221 */ /* 0x000fe20000010000 */
[----:B------:R-:W1:Y:S01]  /*5de0*/  LDS R52, [R40.X4+0x50] ;  /* 0x0000500028347984 */ /* 0x000e620000004800 */
[----:B------:R-:W-:Y:S01]  /*5df0*/  FSEL R135, R46, 1, !P5 ;  /* 0x3f8000002e877808 */ /* 0x000fe20006800000 */
[----:B------:R-:W-:-:S02]  /*5e00*/  FADD.FTZ R41, R95, R44 ;  /* 0x0000002c5f297221 */ /* 0x000fc40000010000 */
[----:B------:R-:W-:Y:S01]  /*5e10*/  FMUL.FTZ R46, R133, R47 ;  /* 0x0000002f852e7220 */ /* 0x000fe20000410000 */
[----:B------:R-:W-:Y:S01]  /*5e20*/  MUFU.EX2 R154, R154 ;  /* 0x0000009a009a7308 */ /* 0x000fe20000000800 */
[----:B------:R-:W-:Y:S01]  /*5e30*/  FMUL.FTZ R136, R136, R134 ;  /* 0x0000008688887220 */ /* 0x000fe20000410000 */
[----:B------:R-:W-:Y:S01]  /*5e40*/  FSEL R134, R45, RZ, !P5 ;  /* 0x000000ff2d867208 */ /* 0x000fe20006800000 */
[-C--:B------:R-:W-:Y:S02]  /*5e50*/  FMUL.FTZ R49, R133, R41.reuse ;  /* 0x0000002985317220 */ /* 0x080fe40000410000 */
[C---:B------:R-:W-:Y:S02]  /*5e60*/  FFMA.FTZ R46, R130.reuse, R41, -R46 ;  /* 0x00000029822e7223 */ /* 0x040fe4000001082e */
[----:B------:R-:W2:Y:S01]  /*5e70*/  LDS R41, [R40.X4+0x58] ;  /* 0x0000580028297984 */ /* 0x000ea20000004800 */
[----:B------:R-:W3:Y:S01]  /*5e80*/  MUFU.COS R155, R137 ;  /* 0x00000089009b7308 */ /* 0x000ee20000000000 */
[----:B------:R-:W-:-:S07]  /*5e90*/  FFMA.FTZ R49, R130, R47, R49 ;  /* 0x0000002f82317223 */ /* 0x000fce0000010031 */
[----:B------:R4:W0:Y:S01]  /*5ea0*/  MUFU.SIN R45, R137 ;  /* 0x00000089002d7308 */ /* 0x0008220000000400 */
[----:B------:R-:W-:Y:S01]  /*5eb0*/  FMUL.FTZ R43, R134, R51 ;  /* 0x00000033862b7220 */ /* 0x000fe20000410000 */
[----:B------:R-:W1:Y:S01]  /*5ec0*/  LDS R47, [R40.X4+0x5c] ;  /* 0x00005c00282f7984 */ /* 0x000e620000004800 */
[----:B------:R-:W-:Y:S01]  /*5ed0*/  FSEL R136, R136, RZ, !P6 ;  /* 0x000000ff88887208 */ /* 0x000fe20007000000 */
[----:B------:R-:W-:Y:S02]  /*5ee0*/  FADD.FTZ R46, R131, R46 ;  /* 0x0000002e832e7221 */ /* 0x000fe40000010000 */
[-C--:B------:R-:W-:Y:S02]  /*5ef0*/  FMUL.FTZ R44, R134, R54.reuse ;  /* 0x00000036862c7220 */ /* 0x080fe40000410000 */
[----:B------:R-:W-:Y:S01]  /*5f00*/  FFMA.FTZ R43, R135, R54, R43 ;  /* 0x00000036872b7223 */ /* 0x000fe2000001002b */
[----:B----4-:R-:W-:Y:S01]  /*5f10*/  FSEL R137, R42, 1, !P6 ;  /* 0x3f8000002a897808 */ /* 0x010fe20007000000 */
[----:B------:R-:W-:-:S02]  /*5f20*/  FADD.FTZ R49, R132, R49 ;  /* 0x0000003184317221 */ /* 0x000fc40000010000 */
[----:B------:R-:W-:Y:S02]  /*5f30*/  FMUL.FTZ R42, R129, R46 ;  /* 0x0000002e812a7220 */ /* 0x000fe40000410000 */
[----:B------:R-:W-:Y:S02]  /*5f40*/  FFMA.FTZ R44, R135, R51, -R44 ;  /* 0x00000033872c7223 */ /* 0x000fe4000001082c */
[----:B------:R-:W-:Y:S02]  /*5f50*/  FMUL.FTZ R54, R136, R43 ;  /* 0x0000002b88367220 */ /* 0x000fe40000410000 */
[C---:B---3--:R-:W-:Y:S02]  /*5f60*/  FMUL.FTZ R155, R154.reuse, R155 ;  /* 0x0000009b9a9b7220 */ /* 0x048fe40000410000 */
[----:B0-----:R-:W-:Y:S02]  /*5f70*/  FMUL.FTZ R154, R154, R45 ;  /* 0x0000002d9a9a7220 */ /* 0x001fe40000410000 */
[----:B------:R-:W-:-:S02]  /*5f80*/  FMUL.FTZ R51, R129, R49 ;  /* 0x0000003181337220 */ /* 0x000fc40000410000 */
[----:B------:R-:W-:Y:S02]  /*5f90*/  FFMA.FTZ R45, R126, R49, R42 ;  /* 0x000000317e2d7223 */ /* 0x000fe4000001002a */
[-C--:B------:R-:W-:Y:S01]  /*5fa0*/  FFMA.FTZ R49, R137, R44.reuse, -R54 ;  /* 0x0000002c89317223 */ /* 0x080fe20000010836 */
[----:B------:R-:W-:Y:S01]  /*5fb0*/  LDS R42, [R40.X4+0x64] ;  /* 0x00006400282a7984 */ /* 0x000fe20000004800 */
[----:B------:R-:W-:-:S03]  /*5fc0*/  FMUL.FTZ R54, R136, R44 ;  /* 0x0000002c88367220 */ /* 0x000fc60000410000 */
[----:B------:R-:W0:Y:S01]  /*5fd0*/  LDS R44, [R40.X4+0x60] ;  /* 0x00006000282c7984 */ /* 0x000e220000004800 */
[----:B------:R-:W-:Y:S02]  /*5fe0*/  FFMA.FTZ R46, R126, R46, -R51 ;  /* 0x0000002e7e2e7223 */ /* 0x000fe40000010833 */
[----:B------:R-:W-:Y:S02]  /*5ff0*/  FMUL.FTZ R48, R7, R48 ;  /* 0x0000003007307220 */ /* 0x000fe40000410000 */
[----:B------:R-:W-:Y:S02]  /*6000*/  FADD.FTZ R46, R127, R46 ;  /* 0x0000002e7f2e7221 */ /* 0x000fe40000010000 */
[----:B------:R-:W-:Y:S02]  /*6010*/  FADD.FTZ R45, R128, R45 ;  /* 0x0000002d802d7221 */ /* 0x000fe40000010000 */
[----:B------:R-:W-:Y:S02]  /*6020*/  FFMA.FTZ R143, R137, R43, R54 ;  /* 0x0000002b898f7223 */ /* 0x000fe40000010036 */
[----:B------:R-:W-:Y:S01]  /*6030*/  FMUL.FTZ R54, R134, R46 ;  /* 0x0000002e86367220 */ /* 0x000fe20000410000 */
[----:B------:R-:W-:Y:S01]  /*6040*/  FSEL R139, R48, RZ, !P5 ;  /* 0x000000ff308b7208 */ /* 0x000fe20006800000 */
[----:B-1----:R-:W-:Y:S01]  /*6050*/  FMUL.FTZ R52, R7, R52 ;  /* 0x0000003407347220 */ /* 0x002fe20000410000 */
[----:B------:R-:W-:Y:S01]  /*6060*/  FSEL R138, R138, RZ, !P0 ;  /* 0x000000ff8a8a7208 */ /* 0x000fe20004000000 */
[-C--:B------:R-:W-:Y:S01]  /*6070*/  FMUL.FTZ R51, R134, R45.reuse ;  /* 0x0000002d86337220 */ /* 0x080fe20000410000 */
[----:B------:R-:W-:Y:S01]  /*6080*/  FSEL R140, R55, 1, !P0 ;  /* 0x3f800000378c7808 */ /* 0x000fe20004000000 */
[----:B------:R-:W-:Y:S01]  /*6090*/  FFMA.FTZ R54, R135, R45, R54 ;  /* 0x0000002d87367223 */ /* 0x000fe20000010036 */
[----:B------:R-:W-:Y:S01]  /*60a0*/  LDS R43, [R40.X4+0x6c] ;  /* 0x00006c00282b7984 */ /* 0x000fe20000004800 */
[----:B------:R-:W-:-:S03]  /*60b0*/  FSEL R141, R52, RZ, !P5 ;  /* 0x000000ff348d7208 */ /* 0x000fc60006800000 */
[----:B------:R-:W1:Y:S01]  /*60c0*/  LDS R45, [R40.X4+0x68] ;  /* 0x00006800282d7984 */ /* 0x000e620000004800 */
[----:B------:R-:W-:Y:S02]  /*60d0*/  FFMA.FTZ R46, R135, R46, -R51 ;  /* 0x0000002e872e7223 */ /* 0x000fe40000010833 */
[----:B------:R-:W-:Y:S02]  /*60e0*/  FADD.FTZ R54, R139, R54 ;  /* 0x000000368b367221 */ /* 0x000fe40000010000 */
[----:B------:R-:W-:Y:S02]  /*60f0*/  FMUL.FTZ R51, R138, R143 ;  /* 0x0000008f8a337220 */ /* 0x000fe40000410000 */
[----:B--2---:R-:W-:Y:S02]  /*6100*/  FMUL.FTZ R41, R6, R41 ;  /* 0x0000002906297220 */ /* 0x004fe40000410000 */
[----:B------:R-:W-:Y:S02]  /*6110*/  FMUL.FTZ R52, R138, R49 ;  /* 0x000000318a347220 */ /* 0x000fe40000410000 */
[----:B------:R-:W-:-:S02]  /*6120*/  FADD.FTZ R46, R141, R46 ;  /* 0x0000002e8d2e7221 */ /* 0x000fc40000010000 */
[----:B------:R-:W-:Y:S01]  /*6130*/  FMUL.FTZ R48, R136, R54 ;  /* 0x0000003688307220 */ /* 0x000fe20000410000 */
[----:B------:R-:W-:Y:S01]  /*6140*/  FSEL R144, R41, RZ, !P6 ;  /* 0x000000ff29907208 */ /* 0x000fe20007000000 */
[----:B------:R-:W-:Y:S02]  /*6150*/  FFMA.FTZ R51, R140, R49, -R51 ;  /* 0x000000318c337223 */ /* 0x000fe40000010833 */
[----:B------:R-:W-:Y:S02]  /*6160*/  FMUL.FTZ R47, R6, R47 ;  /* 0x0000002f062f7220 */ /* 0x000fe40000410000 */
[----:B------:R-:W-:Y:S02]  /*6170*/  FFMA.FTZ R49, R140, R143, R52 ;  /* 0x0000008f8c317223 */ /* 0x000fe40000010034 */
[-C--:B------:R-:W-:Y:S02]  /*6180*/  FMUL.FTZ R52, R136, R46.reuse ;  /* 0x0000002e88347220 */ /* 0x080fe40000410000 */
[----:B------:R-:W-:Y:S01]  /*6190*/  FFMA.FTZ R55, R137, R46, -R48 ;  /* 0x0000002e89377223 */ /* 0x000fe20000010830 */
[----:B------:R-:W-:Y:S01]  /*61a0*/  FSEL R143, R50, 1, !P1 ;  /* 0x3f800000328f7808 */ /* 0x000fe20004800000 */
[----:B------:R-:W2:Y:S01]  /*61b0*/  LDS R48, [R40.X4+0x74] ;  /* 0x0000740028307984 */ /* 0x000ea20000004800 */
[----:B------:R-:W-:Y:S01]  /*61c0*/  FMUL.FTZ R50, R142, R49 ;  /* 0x000000318e327220 */ /* 0x000fe20000410000 */
[----:B------:R-:W-:Y:S01]  /*61d0*/  FSEL R145, R47, RZ, !P6 ;  /* 0x000000ff2f917208 */ /* 0x000fe20007000000 */
[----:B------:R-:W-:Y:S01]  /*61e0*/  FFMA.FTZ R52, R137, R54, R52 ;  /* 0x0000003689347223 */ /* 0x000fe20000010034 */
[----:B------:R-:W3:Y:S01]  /*61f0*/  LDS R46, [R40.X4+0x70] ;  /* 0x00007000282e7984 */ /* 0x000ee20000004800 */
[----:B------:R-:W-:-:S02]  /*6200*/  FADD.FTZ R55, R144, R55 ;  /* 0x0000003790377221 */ /* 0x000fc40000010000 */
[----:B------:R-:W-:Y:S02]  /*6210*/  FFMA.FTZ R41, R143, R51, -R50 ;  /* 0x000000338f297223 */ /* 0x000fe40000010832 */
[----:B------:R-:W-:Y:S02]  /*6220*/  FADD.FTZ R47, R145, R52 ;  /* 0x00000034912f7221 */ /* 0x000fe40000010000 */
[----:B------:R-:W-:Y:S02]  /*6230*/  FMUL.FTZ R50, R138, R55 ;  /* 0x000000378a327220 */ /* 0x000fe40000410000 */
[----:B------:R-:W-:Y:S02]  /*6240*/  FMUL.FTZ R52, R142, R51 ;  /* 0x000000338e347220 */ /* 0x000fe40000410000 */
[----:B0-----:R-:W-:Y:S02]  /*6250*/  FMUL.FTZ R44, R5, R44 ;  /* 0x0000002c052c7220 */ /* 0x001fe40000410000 */
[----:B------:R-:W-:-:S02]  /*6260*/  FFMA.FTZ R51, R140, R47, R50 ;  /* 0x0000002f8c337223 */ /* 0x000fc40000010032 */
[----:B------:R-:W-:Y:S02]  /*6270*/  FMUL.FTZ R42, R5, R42 ;  /* 0x0000002a052a7220 */ /* 0x000fe40000410000 */
[----:B------:R-:W-:Y:S01]  /*6280*/  FMUL.FTZ R47, R138, R47 ;  /* 0x0000002f8a2f7220 */ /* 0x000fe20000410000 */
[----:B------:R-:W-:Y:S02]  /*6290*/  FSEL R147, R44, RZ, !P0 ;  /* 0x000000ff2c937208 */ /* 0x000fe40004000000 */
[----:B------:R-:W-:Y:S01]  /*62a0*/  FSEL R146, R42, RZ, !P0 ;  /* 0x000000ff2a927208 */ /* 0x000fe20004000000 */
[----:B------:R-:W-:Y:S02]  /*62b0*/  FFMA.FTZ R44, R140, R55, -R47 ;  /* 0x000000378c2c7223 */ /* 0x000fe4000001082f */
[----:B------:R-:W-:Y:S01]  /*62c0*/  FFMA.FTZ R42, R143, R49, R52 ;  /* 0x000000318f2a7223 */ /* 0x000fe20000010034 */
[----:B------:R-:W0:Y:S04]  /*62d0*/  LDS R47, [R40.X4+0x78] ;  /* 0x00007800282f7984 */ /* 0x000e280000004800 */
[----:B------:R4:W0:Y:S01]  /*62e0*/  LDS R49, [R40.X4+0x7c] ;  /* 0x00007c0028317984 */ /* 0x0008220000004800 */
[----:B------:R-:W-:-:S02]  /*62f0*/  FADD.FTZ R51, R146, R51 ;  /* 0x0000003392337221 */ /* 0x000fc40000010000 */
[----:B-1----:R-:W-:Y:S02]  /*6300*/  FMUL.FTZ R45, R4, R45 ;  /* 0x0000002d042d7220 */ /* 0x002fe40000410000 */
[----:B------:R-:W-:Y:S02]  /*6310*/  FADD.FTZ R44, R147, R44 ;  /* 0x0000002c932c7221 */ /* 0x000fe40000010000 */
[----:B------:R-:W-:Y:S01]  /*6320*/  FMUL.FTZ R50, R142, R51 ;  /* 0x000000338e327220 */ /* 0x000fe20000410000 */
[----:B------:R-:W-:Y:S01]  /*6330*/  FSEL R148, R45, RZ, !P1 ;  /* 0x000000ff2d947208 */ /* 0x000fe20004800000 */
[----:B------:R-:W-:Y:S02]  /*6340*/  FMUL.FTZ R43, R4, R43 ;  /* 0x0000002b042b7220 */ /* 0x000fe40000410000 */
[-C--:B------:R-:W-:Y:S02]  /*6350*/  FFMA.FTZ R53, R143, R44.reuse, -R50 ;  /* 0x0000002c8f357223 */ /* 0x080fe40000010832 */
[----:B------:R-:W-:Y:S01]  /*6360*/  FMUL.FTZ R44, R142, R44 ;  /* 0x0000002c8e2c7220 */ /* 0x000fe20000410000 */
[----:B------:R-:W-:Y:S01]  /*6370*/  FSEL R149, R43, RZ, !P1 ;  /* 0x000000ff2b957208 */ /* 0x000fe20004800000 */
[----:B------:R-:W-:-:S02]  /*6380*/  FADD.FTZ R53, R148, R53 ;  /* 0x0000003594357221 */ /* 0x000fc40000010000 */
[----:B------:R-:W-:Y:S02]  /*6390*/  FFMA.FTZ R44, R143, R51, R44 ;  /* 0x000000338f2c7223 */ /* 0x000fe4000001002c */
[----:B--2---:R-:W-:Y:S02]  /*63a0*/  FMUL.FTZ R48, R3, R48 ;  /* 0x0000003003307220 */ /* 0x004fe40000410000 */
[----:B------:R-:W-:Y:S02]  /*63b0*/  FADD.FTZ R44, R149, R44 ;  /* 0x0000002c952c7221 */ /* 0x000fe40000010000 */
[----:B----4-:R-:W-:Y:S01]  /*63c0*/  FMUL.FTZ R40, R150, R53 ;  /* 0x0000003596287220 */ /* 0x010fe20000410000 */
[----:B------:R-:W-:Y:S01]  /*63d0*/  FSEL R152, R48, RZ, !P2 ;  /* 0x000000ff30987208 */ /* 0x000fe20005000000 */
[----:B---3--:R-:W-:Y:S02]  /*63e0*/  FMUL.FTZ R46, R3, R46 ;  /* 0x0000002e032e7220 */ /* 0x008fe40000410000 */
[----:B------:R-:W-:-:S02]  /*63f0*/  FFMA.FTZ R43, R151, R44, R40 ;  /* 0x0000002c972b7223 */ /* 0x000fc40000010028 */
[----:B------:R-:W-:Y:S01]  /*6400*/  FMUL.FTZ R44, R150, R44 ;  /* 0x0000002c962c7220 */ /* 0x000fe20000410000 */
[----:B------:R-:W-:Y:S01]  /*6410*/  FSEL R153, R46, RZ, !P2 ;  /* 0x000000ff2e997208 */ /* 0x000fe20005000000 */
[----:B------:R-:W-:Y:S01]  /*6420*/  FADD.FTZ R43, R152, R43 ;  /* 0x0000002b982b7221 */ /* 0x000fe20000010000 */
[----:B------:R-:W-:Y:S01]  /*6430*/  FSEL R154, R154, RZ, !P4 ;  /* 0x000000ff9a9a7208 */ /* 0x000fe20006000000 */
[----:B------:R-:W-:Y:S01]  /*6440*/  FFMA.FTZ R44, R151, R53, -R44 ;  /* 0x00000035972c7223 */ /* 0x000fe2000001082c */
[----:B------:R-:W-:-:S03]  /*6450*/  FSEL R155, R155, 1, !P4 ;  /* 0x3f8000009b9b7808 */ /* 0x000fc60006000000 */
[----:B------:R-:W-:Y:S02]  /*6460*/  FADD.FTZ R44, R153, R44 ;  /* 0x0000002c992c7221 */ /* 0x000fe40000010000 */
[----:B------:R-:W-:Y:S02]  /*6470*/  FMUL.FTZ R40, R154, R43 ;  /* 0x0000002b9a287220 */ /* 0x000fe40000410000 */
[C---:B0-----:R-:W-:Y:S02]  /*6480*/  FMUL.FTZ R47, R2.reuse, R47 ;  /* 0x0000002f022f7220 */ /* 0x041fe40000410000 */
[----:B------:R-:W-:Y:S02]  /*6490*/  FFMA.FTZ R50, R155, R44, -R40 ;  /* 0x0000002c9b327223 */ /* 0x000fe40000010828 */
[----:B------:R-:W-:Y:S02]  /*64a0*/  FMUL.FTZ R49, R2, R49 ;  /* 0x0000003102317220 */ /* 0x000fe40000410000 */
[----:B------:R-:W-:-:S02]  /*64b0*/  FMUL.FTZ R40, R150, R41 ;  /* 0x0000002996287220 */ /* 0x000fc40000410000 */
[----:B------:R-:W-:Y:S01]  /*64c0*/  FMUL.FTZ R44, R154, R44 ;  /* 0x0000002c9a2c7220 */ /* 0x000fe20000410000 */
[----:B------:R-:W-:Y:S01]  /*64d0*/  FSEL R157, R47, RZ, !P4 ;  /* 0x000000ff2f9d7208 */ /* 0x000fe20006000000 */
[-C--:B------:R-:W-:Y:S01]  /*64e0*/  FFMA.FTZ R40, R151, R42.reuse, R40 ;  /* 0x0000002a97287223 */ /* 0x080fe20000010028 */
[----:B------:R-:W-:Y:S01]  /*64f0*/  FSEL R156, R49, RZ, !P4 ;  /* 0x000000ff319c7208 */ /* 0x000fe20006000000 */
[----:B------:R-:W-:Y:S02]  /*6500*/  FFMA.FTZ R43, R155, R43, R44 ;  /* 0x0000002b9b2b7223 */ /* 0x000fe4000001002c */
[----:B------:R-:W-:Y:S02]  /*6510*/  FMUL.FTZ R42, R150, R42 ;  /* 0x0000002a962a7220 */ /* 0x000fe40000410000 */
[----:B------:R-:W-:Y:S02]  /*6520*/  FADD.FTZ R50, R157, R50 ;  /* 0x000000329d327221 */ /* 0x000fe40000010000 */
        /* <DEDUP_REMOVED lines=16> */
[----:B--2---:R-:W-:Y:S02]  /*6630*/  FMUL.FTZ R42, R40, R45 ;  /* 0x0000002d282a7220 */ /* 0x004fe40000410000 */
[----:B------:R-:W-:Y:S02]  /*6640*/  @P0 FADD.FTZ R50, R50, R43 ;  /* 0x0000002b32320221 */ /* 0x000fe40000010000 */
[-C--:B---3--:R-:W-:Y:S01]  /*6650*/  FMUL.FTZ R41, R40, R47.reuse ;  /* 0x0000002f28297220 */ /* 0x088fe20000410000 */
        /* <DEDUP_REMOVED lines=14> */
[C---:B--2---:R-:W-:Y:S01]  /*6740*/  FMUL.FTZ R44, R40.reuse, R41 ;  /* 0x00000029282c7220 */ /* 0x044fe20000410000 */
        /* <DEDUP_REMOVED lines=14> */
[C---:B--2---:R-:W-:Y:S02]  /*6830*/  FMUL.FTZ R44, R40.reuse, R41 ;  /* 0x00000029282c7220 */ /* 0x044fe40000410000 */
[-C--:B---3--:R-:W-:Y:S02]  /*6840*/  FMUL.FTZ R42, R40, R43.reuse ;  /* 0x0000002b282a7220 */ /* 0x088fe40000410000 */
[----:B------:R-:W-:Y:S02]  /*6850*/  @P0 FADD.FTZ R50, R50, R45 ;  /* 0x0000002d32320221 */ /* 0x000fe40000010000 */
[C---:B------:R-:W-:Y:S02]  /*6860*/  FFMA.FTZ R43, R48.reuse, R43, R44 ;  /* 0x0000002b302b7223 */ /* 0x040fe4000001002c */
[----:B------:R-:W-:Y:S01]  /*6870*/  @P0 FFMA.FTZ R48, R48, R41, -R42 ;  /* 0x0000002930300223 */ /* 0x000fe2000001082a */
[----:B------:R-:W0:Y:S02]  /*6880*/  SHFL.UP PT, R44, R51, 0x8, RZ ;  /* 0x05000000332c7989 */ /* 0x000e2400000e00ff */
[----:B------:R-:W-:-:S02]  /*6890*/  FSEL R43, R40, R43, !P0 ;  /* 0x0000002b282b7208 */ /* 0x000fc40004000000 */
[----:B------:R-:W1:Y:S04]  /*68a0*/  SHFL.UP PT, R42, R50, 0x8, RZ ;  /* 0x05000000322a7989 */ /* 0x000e6800000e00ff */
[----:B------:R-:W2:Y:S04]  /*68b0*/  SHFL.UP PT, R40, R48, 0x8, RZ ;  /* 0x0500000030287989 */ /* 0x000ea800000e00ff */
[----:B------:R-:W3:Y:S01]  /*68c0*/  SHFL.UP PT, R41, R43, 0x8, RZ ;  /* 0x050000002b297989 */ /* 0x000ee200000e00ff */
[----:B------:R-:W-:Y:S01]  /*68d0*/  ISETP.GE.AND P0, PT, R85, 0x8, PT ;  /* 0x000000085500780c */ /* 0x000fe20003f06270 */
[----:B0-----:R-:W-:-:S02]  /*68e0*/  FMUL.FTZ R45, R43, R44 ;  /* 0x0000002c2b2d7220 */ /* 0x001fc40000410000 */
[CC--:B-1----:R-:W-:Y:S02]  /*68f0*/  FMUL.FTZ R47, R43.reuse, R42.reuse ;  /* 0x0000002a2b2f7220 */ /* 0x0c2fe40000410000 */
[C---:B------:R-:W-:Y:S02]  /*6900*/  FFMA.FTZ R45, R48.reuse, R42, -R45 ;  /* 0x0000002a302d7223 */ /* 0x040fe4000001082d */
[----:B--2---:R-:W-:Y:S02]  /*6910*/  FMUL.FTZ R42, R43, R40 ;  /* 0x000000282b2a7220 */ /* 0x004fe40000410000 */
[----:B------:R-:W-:-:S04]  /*6920*/  FFMA.FTZ R44, R48, R44, R47 ;  /* 0x0000002c302c7223 */ /* 0x000fc8000001002f */
[----:B------:R-:W-:Y:S02]  /*6930*/  @P0 FADD.FTZ R50, R50, R45 ;  /* 0x0000002d32320221 */ /* 0x000fe40000010000 */
[CC--:B---3--:R-:W-:Y:S02]  /*6940*/  FFMA.FTZ R42, R48.reuse, R41.reuse, R42 ;  /* 0x00000029302a7223 */ /* 0x0c8fe4000001002a */
[----:B------:R-:W-:Y:S02]  /*6950*/  @P0 FADD.FTZ R51, R51, R44 ;  /* 0x0000002c33330221 */ /* 0x000fe40000010000 */
[C---:B------:R-:W-:Y:S01]  /*6960*/  FMUL.FTZ R41, R43.reuse, R41 ;  /* 0x000000292b297220 */ /* 0x040fe20000410000 */
[----:B------:R-:W0:Y:S01]  /*6970*/  SHFL.UP PT, R45, R50, 0x10, RZ ;  /* 0x06000000322d7989 */ /* 0x000e2200000e00ff */
[----:B------:R-:W-:Y:S02]  /*6980*/  FSEL R42, R43, R42, !P0 ;  /* 0x0000002a2b2a7208 */ /* 0x000fe40004000000 */
[----:B------:R-:W-:Y:S01]  /*6990*/  @P0 FFMA.FTZ R48, R48, R40, -R41 ;  /* 0x0000002830300223 */ /* 0x000fe20000010829 */
[----:B------:R-:W1:Y:S04]  /*69a0*/  SHFL.UP PT, R47, R51, 0x10, RZ ;  /* 0x06000000332f7989 */ /* 0x000e6800000e00ff */
[----:B------:R-:W2:Y:S04]  /*69b0*/  SHFL.UP PT, R41, R48, 0x10, RZ ;  /* 0x0600000030297989 */ /* 0x000ea800000e00ff */
[----:B------:R-:W3:Y:S01]  /*69c0*/  SHFL.UP PT, R43, R42, 0x10, RZ ;  /* 0x060000002a2b7989 */ /* 0x000ee200000e00ff */
[----:B------:R-:W-:-:S02]  /*69d0*/  ISETP.GE.AND P1, PT, R85, 0x10, PT ;  /* 0x000000105500780c */ /* 0x000fc40003f26270 */
[----:B------:R-:W-:Y:S02]  /*69e0*/  ISETP.NE.AND P2, PT, R85, 0x1f, PT ;  /* 0x0000001f5500780c */ /* 0x000fe40003f45270 */
[----:B------:R-:W-:Y:S01]  /*69f0*/  LOP3.LUT P0, RZ, R86, 0x1f, RZ, 0xc0, !PT ;  /* 0x0000001f56ff7812 */ /* 0x000fe2000780c0ff */
[C---:B0-----:R-:W-:Y:S02]  /*6a00*/  FMUL.FTZ R44, R42.reuse, R45 ;  /* 0x0000002d2a2c7220 */ /* 0x041fe40000410000 */
[-C--:B-1----:R-:W-:Y:S02]  /*6a10*/  FMUL.FTZ R40, R42, R47.reuse ;  /* 0x0000002f2a287220 */ /* 0x082fe40000410000 */
[C---:B------:R-:W-:Y:S02]  /*6a20*/  FFMA.FTZ R46, R48.reuse, R47, R44 ;  /* 0x0000002f302e7223 */ /* 0x040fe4000001002c */
[----:B------:R-:W-:Y:S02]  /*6a30*/  FFMA.FTZ R45, R48, R45, -R40 ;  /* 0x0000002d302d7223 */ /* 0x000fe40000010828 */
[----:B--2---:R-:W-:-:S02]  /*6a40*/  FMUL.FTZ R44, R42, R41 ;  /* 0x000000292a2c7220 */ /* 0x004fc40000410000 */
[-C--:B---3--:R-:W-:Y:S01]  /*6a50*/  FMUL.FTZ R40, R42, R43.reuse ;  /* 0x0000002b2a287220 */ /* 0x088fe20000410000 */
[----:B------:R-:W-:Y:S01]  /*6a60*/  ISETP.EQ.OR P0, PT, R83, RZ, P0 ;  /* 0x000000ff5300720c */ /* 0x000fe20000702670 */
[C---:B------:R-:W-:Y:S02]  /*6a70*/  FFMA.FTZ R49, R48.reuse, R43, R44 ;  /* 0x0000002b30317223 */ /* 0x040fe4000001002c */
[----:B------:R-:W-:Y:S01]  /*6a80*/  @P1 FFMA.FTZ R48, R48, R41, -R40 ;  /* 0x0000002930301223 */ /* 0x000fe20000010828 */
[----:B------:R-:W-:Y:S02]  /*6a90*/  @!P2 SHF.R.U32.HI R40, RZ, 0x1, R86 ;  /* 0x00000001ff28a819 */ /* 0x000fe40000011656 */
[----:B------:R-:W-:Y:S02]  /*6aa0*/  FSEL R49, R42, R49, !P1 ;  /* 0x000000312a317208 */ /* 0x000fe40004800000 */
[----:B------:R-:W-:Y:S02]  /*6ab0*/  @!P2 LOP3.LUT R44, R40, 0x7ffffff0, RZ, 0xc0, !PT ;  /* 0x7ffffff0282ca812 */ /* 0x000fe400078ec0ff */
[----:B------:R-:W-:-:S02]  /*6ac0*/  MOV R41, RZ ;  /* 0x000000ff00297202 */ /* 0x000fc40000000f00 */
[----:B------:R-:W-:Y:S02]  /*6ad0*/  MOV R40, 0x3f800000 ;  /* 0x3f80000000287802 */ /* 0x000fe40000000f00 */
[----:B------:R-:W-:Y:S02]  /*6ae0*/  MOV R42, RZ ;  /* 0x000000ff002a7202 */ /* 0x000fe40000000f00 */
[----:B------:R-:W-:Y:S01]  /*6af0*/  MOV R43, RZ ;  /* 0x000000ff002b7202 */ /* 0x000fe20000000f00 */
[----:B------:R-:W-:Y:S02]  /*6b00*/  @P1 FADD.FTZ R50, R50, R45 ;  /* 0x0000002d32321221 */ /* 0x000fe40000010000 */
[----:B------:R-:W-:-:S03]  /*6b10*/  @P1 FADD.FTZ R51, R51, R46 ;  /* 0x0000002e33331221 */ /* 0x000fc60000010000 */
[----:B------:R-:W-:Y:S04]  /*6b20*/  @!P0 LDS.128 R40, [R0.X16+0x2140] ;  /* 0x0021400000288984 */ /* 0x000fe8000000cc00 */
        /* <DEDUP_REMOVED lines=25> */
[C---:B--2---:R-:W-:Y:S02]  /*6cc0*/  @P0 FFMA.FTZ R45, R48.reuse, R45, R52 ;  /* 0x0000002d302d0223 */ /* 0x044fe40000010034 */
[CC--:B------:R-:W-:Y:S02]  /*6cd0*/  FMUL.FTZ R52, R49.reuse, R46.reuse ;  /* 0x0000002e31347220 */ /* 0x0c0fe40000410000 */
[-C--:B------:R-:W-:Y:S02]  /*6ce0*/  FMUL.FTZ R49, R49, R47.reuse ;  /* 0x0000002f31317220 */ /* 0x080fe40000410000 */
[C---:B------:R-:W-:Y:S02]  /*6cf0*/  FFMA.FTZ R52, R48.reuse, R47, R52 ;  /* 0x0000002f30347223 */ /* 0x040fe40000010034 */
[C---:B------:R-:W-:Y:S02]  /*6d00*/  FFMA.FTZ R49, R48.reuse, R46, -R49 ;  /* 0x0000002e30317223 */ /* 0x040fe40000010831 */
[----:B------:R-:W-:-:S02]  /*6d10*/  @P0 FFMA.FTZ R44, R48, R44, -R53 ;  /* 0x0000002c302c0223 */ /* 0x000fc40000010835 */
[----:B------:R-:W-:Y:S01]  /*6d20*/  @P0 FADD.FTZ R46, R50, R49 ;  /* 0x00000031322e0221 */ /* 0x000fe20000010000 */
[----:B------:R-:W-:Y:S01]  /*6d30*/  MOV R49, R45 ;  /* 0x0000002d00317202 */ /* 0x000fe20000000f00 */
[----:B0-----:R-:W-:Y:S01]  /*6d40*/  @P0 FADD.FTZ R47, R51, R52 ;  /* 0x00000034332f0221 */ /* 0x001fe20000010000 */
[----:B------:R-:W-:Y:S02]  /*6d50*/  MOV R48, R44 ;  /* 0x0000002c00307202 */ /* 0x000fe40000000f00 */
[----:B------:R-:W-:Y:S02]  /*6d60*/  MOV R50, R46 ;  /* 0x0000002e00327202 */ /* 0x000fe40000000f00 */
[----:B------:R-:W-:Y:S02]  /*6d70*/  MOV R51, R47 ;  /* 0x0000002f00337202 */ /* 0x000fe40000000f00 */
[----:B------:R-:W-:Y:S02]  /*6d80*/  MOV R47, R43 ;  /* 0x0000002b002f7202 */ /* 0x000fe40000000f00 */
[----:B------:R-:W-:-:S02]  /*6d90*/  MOV R46, R42 ;  /* 0x0000002a002e7202 */ /* 0x000fc40000000f00 */
[----:B------:R-:W-:Y:S02]  /*6da0*/  MOV R45, R41 ;  /* 0x00000029002d7202 */ /* 0x000fe40000000f00 */
[----:B------:R-:W-:Y:S01]  /*6db0*/  MOV R44, R40 ;  /* 0x00000028002c7202 */ /* 0x000fe20000000f00 */
[----:B------:R-:W-:Y:S05]  /*6dc0*/  BRA `(.L_x_911) ;  /* 0x0000010000007947 */ /* 0x000fea0003800000 */
.L_x_910:
[----:B-1----:R-:W-:Y:S01]  /*6dd0*/  ISETP.NE.AND P0, PT, R85, RZ, PT ;  /* 0x000000ff5500720c */ /* 0x002fe20003f05270 */
[----:B------:R-:W-:-:S04]  /*6de0*/  FMUL.FTZ R44, R160, R43 ;  /* 0x0000002ba02c7220 */ /* 0x000fc80000410000 */
[C---:B------:R-:W-:Y:S02]  /*6df0*/  FFMA.FTZ R45, R53.reuse, R42, -R44 ;  /* 0x0000002a352d7223 */ /* 0x040fe4000001082c */
[-C--:B------:R-:W-:Y:S02]  /*6e00*/  FMUL.FTZ R44, R160, R41.reuse ;  /* 0x00000029a02c7220 */ /* 0x080fe40000410000 */
[----:B------:R-:W-:Y:S02]  /*6e10*/  FADD.FTZ R46, R54, R45 ;  /* 0x0000002d362e7221 */ /* 0x000fe40000010000 */
[C---:B------:R-:W-:Y:S02]  /*6e20*/  FMUL.FTZ R54, R160.reuse, R40 ;  /* 0x00000028a0367220 */ /* 0x040fe40000410000 */
[----:B------:R1:W-:Y:S01]  /*6e30*/  @!P0 STS.128 [0x2130], R40 ;  /* 0x00213028ff008388 */ /* 0x0003e20000000c00 */
[----:B------:R-:W-:Y:S01]  /*6e40*/  FMUL.FTZ R160, R160, R42 ;  /* 0x0000002aa0a07220 */ /* 0x000fe20000410000 */
[-C--:B--2---:R-:W-:Y:S01]  /*6e50*/  @!P0 MOV R48, R40.reuse ;  /* 0x0000002800308202 */ /* 0x084fe20000000f00 */
[C---:B------:R-:W-:Y:S01]  /*6e60*/  FFMA.FTZ R44, R53.reuse, R40, -R44 ;  /* 0x00000028352c7223 */ /* 0x040fe2000001082c */
[----:B---3--:R-:W-:Y:S01]  /*6e70*/  @!P0 MOV R49, R41 ;  /* 0x0000002900318202 */ /* 0x008fe20000000f00 */
[C---:B------:R-:W-:Y:S01]  /*6e80*/  FFMA.FTZ R47, R53.reuse, R43, R160 ;  /* 0x0000002b352f7223 */ /* 0x040fe200000100a0 */
[----:B------:R-:W-:Y:S01]  /*6e90*/  @!P0 MOV R50, R42 ;  /* 0x0000002a00328202 */ /* 0x000fe20000000f00 */
[----:B------:R-:W-:Y:S01]  /*6ea0*/  FFMA.FTZ R45, R53, R41, R54 ;  /* 0x00000029352d7223 */ /* 0x000fe20000010036 */
[----:B0-----:R-:W-:Y:S01]  /*6eb0*/  @!P0 MOV R51, R43 ;  /* 0x0000002b00338202 */ /* 0x001fe20000000f00 */
[----:B------:R-:W-:-:S02]  /*6ec0*/  FADD.FTZ R47, R52, R47 ;  /* 0x0000002f342f7221 */ /* 0x000fc40000010000 */
.L_x_911:
[----:B------:R-:W-:Y:S05]  /*6ed0*/  BSYNC B0 ;  /* 0x0000000000007941 */ /* 0x000fea0003800000 */
.L_x_909:
[----:B------:R-:W-:Y:S01]  /*6ee0*/  BAR.SYNC.DEFER_BLOCKING 0x0 ;  /* 0x0000000000007b1d */ /* 0x000fe20000010000 */
[----:B------:R-:W-:-:S05]  /*6ef0*/  ISETP.NE.AND P0, PT, R86, RZ, PT ;  /* 0x000000ff5600720c */ /* 0x000fca0003f05270 */
[----:B------:R-:W-:Y:S08]  /*6f00*/  BSSY B0, `(.L_x_912) ;  /* 0x0000079000007945 */ /* 0x000ff00003800000 */
[----:B-1----:R-:W0:Y:S02]  /*6f10*/  @P0 LDS.64 R40, [0x2138] ;  /* 0x00213800ff280984 */ /* 0x002e240000000a00 */
        /* <DEDUP_REMOVED lines=119> */
.L_x_913:
[----:B------:R-:W-:Y:S05]  /*7690*/  BSYNC B0 ;  /* 0x0000000000007941 */ /* 0x000fea0003800000 */
.L_x_912:
        /* <DEDUP_REMOVED lines=52> */
.L_x_908:
[----:B------:R-:W2:Y:S04]  /*79e0*/  LDL R40, [R1+0xc] ;  /* 0x00000c0001287983 */ /* 0x000ea80000100800 */
[----:B------:R-:W-:Y:S01]  /*79f0*/  BAR.SYNC.DEFER_BLOCKING 0x0 ;  /* 0x0000000000007b1d */ /* 0x000fe20000010000 */
[----:B------:R-:W-:Y:S01]  /*7a00*/  ISETP.NE.AND P0, PT, R86, RZ, PT ;  /* 0x000000ff5600720c */ /* 0x000fe20003f05270 */
[----:B------:R-:W-:-:S04]  /*7a10*/  IMAD.WIDE.U32 R2, R87, c[0x0][0x200], RZ ;  /* 0x0000800057027a25 */ /* 0x000fc800078e00ff */
        /* <DEDUP_REMOVED lines=37> */
[----:B0-----:R-:W-:Y:S01]  /*7c70*/  ISETP.GE.AND P0, PT, R82, R25, PT ;  /* 0x000000195200720c */ /* 0x001fe20003f06270 */
[----:B--2---:R-:W-:-:S04]  /*7c80*/  IMAD R0, R40, c[0x0][0x200], RZ ;  /* 0x0000800028007a24 */ /* 0x004fc800078e02ff */
[----:B------:R-:W-:Y:S01]  /*7c90*/  IMAD R7, R87, c[0x0][0x204], R0 ;  /* 0x0000810057077a24 */ /* 0x000fe200078e0200 */
[----:B------:R-:W-:-:S04]  /*7ca0*/  SHF.R.S32.HI R0, RZ, 0x1f, R82 ;  /* 0x0000001fff007819 */ /* 0x000fc80000011452 */
[----:B------:R-:W-:-:S03]  /*7cb0*/  IADD3 R27, R3, R7, RZ ;  /* 0x00000007031b7210 */ /* 0x000fc60007ffe0ff */
[----:B------:R-:W-:Y:S05]  /*7cc0*/  @P0 BRA `(.L_x_916) ;  /* 0x000000c000000947 */ /* 0x000fea0003800000 */
[----:B------:R-:W-:Y:S01]  /*7cd0*/  SHF.L.U32 R5, R83, 0xa, RZ ;  /* 0x0000000a53057819 */ /* 0x000fe200000006ff */
[----:B------:R-:W-:-:S03]  /*7ce0*/  IMAD R6, R92, c[0x0][0x208], RZ ;  /* 0x000082005c067a24 */ /* 0x000fc600078e02ff */
[----:B------:R-:W-:-:S04]  /*7cf0*/  IADD3 R4, P0, R82, R5, RZ ;  /* 0x0000000552047210 */ /* 0x000fc80007f1e0ff */
[----:B------:R-:W-:-:S05]  /*7d00*/  LEA.HI.X.SX32 R5, R5, R0, 0x1, P0 ;  /* 0x0000000005057211 */ /* 0x000fca00000f0eff */
        /* <DEDUP_REMOVED lines=8> */
.L_x_916:
[----:B------:R-:W-:Y:S05]  /*7d90*/  BSYNC B0 ;  /* 0x0000000000007941 */ /* 0x000fea0003800000 */
.L_x_915:
[----:B------:R-:W2:Y:S04]  /*7da0*/  LDL.LU R14, [R1+0x8] ;  /* 0x00000800010e7983 */ /* 0x000ea80000300800 */
[----:B------:R-:W3:Y:S04]  /*7db0*/  LDL.LU R12, [R1] ;  /* 0x00000000010c7983 */ /* 0x000ee80000300800 */
[----:B0-----:R-:W4:Y:S01]  /*7dc0*/  LDL.LU R9, [R1+0x4] ;  /* 0x0000040001097983 */ /* 0x001f220000300800 */
[----:B------:R-:W-:Y:S02]  /*7dd0*/  LOP3.LUT R4, R82, 0x20, RZ, 0xfc, !PT ;  /* 0x0000002052047812 */ /* 0x000fe400078efcff */
[----:B------:R-:W-:-:S02]  /*7de0*/  MOV R3, R27 ;  /* 0x0000001b00037202 */ /* 0x000fc40000000f00 */
[----:B------:R-:W-:Y:S02]  /*7df0*/  LOP3.LUT R6, R82, 0x40, RZ, 0xfc, !PT ;  /* 0x0000004052067812 */ /* 0x000fe400078efcff */
[-C--:B------:R-:W-:Y:S01]  /*7e00*/  ISETP.GE.AND P3, PT, R4, R25.reuse, PT ;  /* 0x000000190400720c */ /* 0x080fe20003f66270 */
[----:B------:R-:W-:Y:S01]  /*7e10*/  IMAD R4, R92, c[0x0][0x208], RZ ;  /* 0x000082005c047a24 */ /* 0x000fe200078e02ff */
[----:B------:R-:W-:Y:S01]  /*7e20*/  SHF.L.U32 R5, R83, 0xa, RZ ;  /* 0x0000000a53057819 */ /* 0x000fe200000006ff */
[C---:B------:R-:W-:Y:S01]  /*7e30*/  IMAD.WIDE.U32 R2, R93.reuse, c[0x0][0x208], R2 ;  /* 0x000082005d027a25 */ /* 0x040fe200078e0002 */
[----:B------:R-:W-:Y:S02]  /*7e40*/  ISETP.GE.AND P4, PT, R6, R25, PT ;  /* 0x000000190600720c */ /* 0x000fe40003f86270 */
[----:B------:R-:W-:Y:S01]  /*7e50*/  SHF.R.S32.HI R7, RZ, 0x1f, R5 ;  /* 0x0000001fff077819 */ /* 0x000fe20000011405 */
[----:B------:R-:W-:Y:S01]  /*7e60*/  IMAD R6, R93, c[0x0][0x20c], R4 ;  /* 0x000083005d067a24 */ /* 0x000fe200078e0204 */
[----:B------:R-:W-:-:S02]  /*7e70*/  IADD3 R4, P1, R5, R2, RZ ;  /* 0x0000000205047210 */ /* 0x000fc40007f3e0ff */
[C---:B------:R-:W-:Y:S02]  /*7e80*/  LEA R5, P0, R82.reuse, c[0x0][0x258], 0x2 ;  /* 0x0000960052057a11 */ /* 0x040fe400078010ff */
[C---:B------:R-:W-:Y:S02]  /*7e90*/  LOP3.LUT R8, R82.reuse, 0x60, RZ, 0xfc, !PT ;  /* 0x0000006052087812 */ /* 0x040fe400078efcff */
[C---:B------:R-:W-:Y:S02]  /*7ea0*/  LEA.HI.X R0, R82.reuse, c[0x0][0x25c], R0, 0x2, P0 ;  /* 0x0000970052007a11 */ /* 0x040fe400000f1400 */
[----:B------:R-:W-:Y:S02]  /*7eb0*/  LOP3.LUT R10, R82, 0x80, RZ, 0xfc, !PT ;  /* 0x00000080520a7812 */ /* 0x000fe400078efcff */
[----:B------:R-:W-:Y:S02]  /*7ec0*/  IADD3.X R3, R7, R6, R3, P1, !PT ;  /* 0x0000000607037210 */ /* 0x000fe40000ffe403 */
[----:B------:R-:W-:-:S02]  /*7ed0*/  LEA R2, P0, R4, R5, 0x2 ;  /* 0x0000000504027211 */ /* 0x000fc400078010ff */
[-C--:B------:R-:W-:Y:S02]  /*7ee0*/  ISETP.GE.AND P5, PT, R8, R25.reuse, PT ;  /* 0x000000190800720c */ /* 0x080fe40003fa6270 */
[----:B------:R-:W-:Y:S02]  /*7ef0*/  LOP3.LUT R6, R82, 0xa0, RZ, 0xfc, !PT ;  /* 0x000000a052067812 */ /* 0x000fe400078efcff */
[-C--:B------:R-:W-:Y:S02]  /*7f00*/  ISETP.GE.AND P6, PT, R10, R25.reuse, PT ;  /* 0x000000190a00720c */ /* 0x080fe40003fc6270 */
[----:B------:R-:W-:Y:S02]  /*7f10*/  LEA.HI.X R3, R4, R0, R3, 0x2, P0 ;  /* 0x0000000004037211 */ /* 0x000fe400000f1403 */
[----:B------:R-:W-:Y:S02]  /*7f20*/  LOP3.LUT R8, R82, 0xc0, RZ, 0xfc, !PT ;  /* 0x000000c052087812 */ /* 0x000fe400078efcff */
[----:B------:R-:W-:Y:S01]  /*7f30*/  ISETP.GE.AND P0, PT, R6, R25, PT ;  /* 0x000000190600720c */ /* 0x000fe20003f06270 */
[----:B------:R0:W-:Y:S01]  /*7f40*/  @!P3 STG.E [R2.64+0x80], R161 ;  /* 0x000080a10200b986 */ /* 0x0001e2000c101904 */
[----:B------:R-:W-:-:S02]  /*7f50*/  LOP3.LUT R0, R82, 0x100, RZ, 0xfc, !PT ;  /* 0x0000010052007812 */ /* 0x000fc400078efcff */
[----:B------:R-:W-:Y:S01]  /*7f60*/  LOP3.LUT R10, R82, 0xe0, RZ, 0xfc, !PT ;  /* 0x000000e0520a7812 */ /* 0x000fe200078efcff */
[----:B------:R0:W-:Y:S01]  /*7f70*/  @!P4 STG.E [R2.64+0x100], R159 ;  /* 0x0001009f0200c986 */ /* 0x0001e2000c101904 */
[-C--:B------:R-:W-:Y:S02]  /*7f80*/  ISETP.GE.AND P1, PT, R8, R25.reuse, PT ;  /* 0x000000190800720c */ /* 0x080fe40003f26270 */
        /* <DEDUP_REMOVED lines=9> */
[-C--:B------:R-:W-:Y:S01]  /*8020*/  ISETP.GE.AND P5, PT, R0, R25.reuse, PT ;  /* 0x000000190000720c */ /* 0x080fe20003fa6270 */
[----:B------:R0:W-:Y:S01]  /*8030*/  @!P1 STG.E [R2.64+0x300], R15 ;  /* 0x0003000f02009986 */ /* 0x0001e2000c101904 */
[----:B------:R-:W-:Y:S02]  /*8040*/  LOP3.LUT R0, R82, 0x180, RZ, 0xfc, !PT ;  /* 0x0000018052007812 */ /* 0x000fe400078efcff */
        /* <DEDUP_REMOVED lines=9> */
[-C--:B------:R-:W-:Y:S01]  /*80e0*/  ISETP.GE.AND P2, PT, R0, R25.reuse, PT ;  /* 0x000000190000720c */ /* 0x080fe20003f46270 */
[----:B------:R0:W-:Y:S01]  /*80f0*/  @!P5 STG.E [R2.64+0x500], R19 ;  /* 0x000500130200d986 */ /* 0x0001e2000c101904 */
[----:B------:R-:W-:-:S02]  /*8100*/  ISETP.GE.AND P3, PT, R4, R25, PT ;  /* 0x000000190400720c */ /* 0x000fc40003f66270 */
[----:B------:R-:W-:Y:S01]  /*8110*/  IADD3 R83, R83, 0x1, RZ ;  /* 0x0000000153537810 */ /* 0x000fe20007ffe0ff */
[----:B------:R0:W-:Y:S04]  /*8120*/  @!P6 STG.E [R2.64+0x580], R71 ;  /* 0x000580470200e986 */ /* 0x0001e8000c101904 */
[----:B------:R0:W-:Y:S01]  /*8130*/  @!P0 STG.E [R2.64+0x600], R21 ;  /* 0x0006001502008986 */ /* 0x0001e2000c101904 */
[----:B------:R-:W-:-:S03]  /*8140*/  ISETP.GE.AND P0, PT, R83, c[0x0][0x174], PT ;  /* 0x00005d0053007a0c */ /* 0x000fc60003f06270 */
[----:B------:R0:W-:Y:S04]  /*8150*/  @!P2 STG.E [R2.64+0x700], R23 ;  /* 0x000700170200a986 */ /* 0x0001e8000c101904 */
[----:B------:R0:W-:Y:S04]  /*8160*/  @!P3 STG.E [R2.64+0x780], R67 ;  /* 0x000780430200b986 */ /* 0x0001e8000c101904 */
[----:B------:R0:W-:Y:S01]  /*8170*/  @!P1 STG.E [R2.64+0x680], R69 ;  /* 0x0006804502009986 */ /* 0x0001e2000c101904 */
[----:B------:R-:W-:-:S04]  /*8180*/  IADD3 R81, P1, R81, 0x2000, RZ ;  /* 0x0000200051517810 */ /* 0x000fc80007f3e0ff */
[----:B------:R-:W-:Y:S02]  /*8190*/  IADD3.X R80, RZ, R80, RZ, P1, !PT ;  /* 0x00000050ff507210 */ /* 0x000fe40000ffe4ff */
[----:B--2---:R-:W-:Y:S02]  /*81a0*/  IADD3 R14, P2, R14, 0x1000, RZ ;  /* 0x000010000e0e7810 */ /* 0x004fe40007f5e0ff */
[----:B---3--:R-:W-:-:S03]  /*81b0*/  IADD3 R12, P3, R12, 0x1000, RZ ;  /* 0x000010000c0c7810 */ /* 0x008fc60007f7e0ff */
[----:B------:R0:W-:Y:S01]  /*81c0*/  STL [R1+0x8], R14 ;  /* 0x0000080e01007387 */ /* 0x0001e20000100800 */
[----:B----4-:R-:W-:-:S03]  /*81d0*/  IADD3.X R9, RZ, R9, RZ, P2, !PT ;  /* 0x00000009ff097210 */ /* 0x010fc600017fe4ff */
[----:B------:R0:W-:Y:S01]  /*81e0*/  STL [R1], R12 ;  /* 0x0000000c01007387 */ /* 0x0001e20000100800 */
[----:B------:R-:W-:-:S03]  /*81f0*/  IADD3.X R163, RZ, R163, RZ, P3, !PT ;  /* 0x000000a3ffa37210 */ /* 0x000fc60001ffe4ff */
[----:B------:R0:W-:Y:S01]  /*8200*/  STL [R1+0x4], R9 ;  /* 0x0000040901007387 */ /* 0x0001e20000100800 */
[----:B------:R-:W-:Y:S01]  /*8210*/  @P0 CALL.REL.NOINC `(.L_x_917) ;  /* 0x0000001000000944 */ /* 0x000fe20003c00000 */
[----:B------:R-:W-:Y:S05]  /*8220*/  BRA `(.L_x_918) ;  /* 0xffff834000007947 */ /* 0x000fea000383ffff */
.L_x_917:
[----:B------:R-:W-:Y:S05]  /*8230*/  EXIT ;  /* 0x000000000000794d */ /* 0x000fea0003800000 */
.L_x_919:
        /* <DEDUP_REMOVED lines=12> */
.L_x_5340:


//--------------------- .text._Z25selective_scan_fwd_kernelI32Selective_Scan_fwd_kernel_traitsILi64ELi16ELi1ELb0ELb1ELb0ELb1EfN3c107complexIfEEEEv13SSMParamsBase --------------------------
	.section	.text._Z25selective_scan_fwd_kernelI32Selective_Scan_fwd_kernel_traitsILi64ELi16ELi1ELb0ELb1ELb0ELb1EfN3c107complexIfEEEEv13SSMParamsBase,"ax",@progbits
	.sectioninfo	@"SHI_REGISTERS=168"
	.align	128
        .global         _Z25selective_scan_fwd_kernelI32Selective_Scan_fwd_kernel_traitsILi64ELi16ELi1ELb0ELb1ELb0ELb1EfN3c107complexIfEEEEv13SSMParamsBase
        .type           _Z25selective_scan_fwd_kernelI32Selective_Scan_fwd_kernel_traitsILi64ELi16ELi1ELb0ELb1ELb0ELb1EfN3c107complexIfEEEEv13SSMParamsBase,@function
        .size           _Z25selective_scan_fwd_kernelI32Selective_Scan_fwd_kernel_traitsILi64ELi16ELi1ELb0ELb1ELb0ELb1EfN3c107complexIfEEEEv13SSMParamsBase,(.L_x_5341 - _Z25selective_scan_fwd_kernelI32Selective_Scan_fwd_kernel_traitsILi64ELi16ELi1ELb0ELb1ELb0ELb1EfN3c107complexIfEEEEv13SSMParamsBase)
        .other          _Z25selective_scan_fwd_kernelI32Selective_Scan_fwd_kernel_traitsILi64ELi16ELi1ELb0ELb1ELb0ELb1EfN3c107complexIfEEEEv13SSMParamsBase,@"STO_CUDA_ENTRY STV_DEFAULT"
_Z25selective_scan_fwd_kernelI32Selective_Scan_fwd_kernel_traitsILi64ELi16ELi1ELb0ELb1ELb0ELb1EfN3c107complexIfEEEEv13SSMParamsBase:
.text._Z25selective_scan_fwd_kernelI32Selective_Scan_fwd_kernel_traitsILi64ELi16ELi1ELb0ELb1ELb0ELb1EfN3c107complexIfEEEEv13SSMParamsBase:
        /* <DEDUP_REMOVED lines=51> */
[----:B------:R-:W-:Y:S01]  /*0330*/  IADD3 R7, R7, R9, RZ ;  /* 0x0000000907077210 */ /* 0x000fe20007ffe0ff */
[C---:B------:R-:W-:Y:S01]  /*0340*/  IMAD R9, R87.reuse, c[0x0][0x1d4], R0 ;  /* 0x0000750057097a24 */ /* 0x040fe200078e0200 */
[----:B------:R-:W-:Y:S01]  /*0350*/  @!P3 IADD3 R8, -R8, RZ, RZ ;  /* 0x000000ff0808b210 */ /* 0x000fe20007ffe1ff */
[----:B------:R-:W-:Y:S01]  /*0360*/  IMAD R11, R87, c[0x0][0x1e4], R10 ;  /* 0x00007900570b7a24 */ /* 0x000fe200078e020a */
[----:B------:R-:W-:Y:S01]  /*0370*/  @!P1 LOP3.LUT R8, RZ, c[0x0][0x178], RZ, 0x33, !PT ;  /* 0x00005e00ff089a12 */ /* 0x000fe200078e33ff */
[C---:B------:R-:W-:Y:S01]  /*0380*/  IMAD R10, R92.reuse, c[0x0][0x1d8], RZ ;  /* 0x000076005c0a7a24 */ /* 0x040fe200078e02ff */
[----:B------:R-:W-:Y:S01]  /*0390*/  IADD3 R3, R3, R9, RZ ;  /* 0x0000000903037210 */ /* 0x000fe20007ffe0ff */
[----:B------:R-:W-:Y:S01]  /*03a0*/  IMAD R12, R92, c[0x0][0x1e8], RZ ;  /* 0x00007a005c0c7a24 */ /* 0x000fe200078e02ff */
[----:B------:R-:W-:Y:S01]  /*03b0*/  SHF.R.S32.HI R0, RZ, 0x1f, R8 ;  /* 0x0000001fff007819 */ /* 0x000fe20000011408 */
[----:B------:R-:W-:Y:S01]  /*03c0*/  IMAD R9, R93, c[0x0][0x1dc], R10 ;  /* 0x000077005d097a24 */ /* 0x000fe200078e020a */
[----:B------:R-:W-:Y:S01]  /*03d0*/  IADD3 R5, R5, R11, RZ ;  /* 0x0000000b05057210 */ /* 0x000fe20007ffe0ff */
[----:B------:R-:W-:Y:S01]  /*03e0*/  IMAD.WIDE.U32 R2, R93, c[0x0][0x1d8], R2 ;  /* 0x000076005d027a25 */ /* 0x000fe200078e0002 */
[----:B------:R-:W0:Y:S01]  /*03f0*/  S2R R86, SR_TID.X ;  /* 0x0000000000567919 */ /* 0x000e220000002100 */
[----:B------:R-:W-:-:S02]  /*0400*/  MOV R83, RZ ;  /* 0x000000ff00537202 */ /* 0x000fc40000000f00 */
[----:B------:R-:W-:Y:S01]  /*0410*/  IMAD R13, R0, c[0x0][0x1a8], RZ ;  /* 0x00006a00000d7a24 */ /* 0x000fe200078e02ff */
[----:B------:R-:W-:Y:S01]  /*0420*/  IADD3 R9, R3, R9, RZ ;  /* 0x0000000903097210 */ /* 0x000fe20007ffe0ff */
[C---:B------:R-:W-:Y:S01]  /*0430*/  IMAD R11, R93.reuse, c[0x0][0x1ec], R12 ;  /* 0x00007b005d0b7a24 */ /* 0x040fe200078e020c */
[----:B------:R-:W1:Y:S01]  /*0440*/  S2R R85, SR_LANEID ;  /* 0x0000000000557919 */ /* 0x000e620000000000 */
[----:B------:R-:W-:-:S04]  /*0450*/  IMAD.WIDE.U32 R4, R93, c[0x0][0x1e8], R4 ;  /* 0x00007a005d047a25 */ /* 0x000fc800078e0004 */
[----:B------:R-:W-:Y:S01]  /*0460*/  IMAD.WIDE.U32 R6, R8, c[0x0][0x1a8], R6 ;  /* 0x00006a0008067a25 */ /* 0x000fe200078e0006 */
[----:B------:R-:W-:Y:S02]  /*0470*/  IADD3 R5, R5, R11, RZ ;  /* 0x0000000b05057210 */ /* 0x000fe40007ffe0ff */
[----:B------:R-:W-:Y:S01]  /*0480*/  LEA R0, P1, R4, c[0x0][0x248], 0x2 ;  /* 0x0000920004007a11 */ /* 0x000fe200078210ff */
[----:B------:R-:W-:Y:S01]  /*0490*/  IMAD R13, R8, c[0x0][0x1ac], R13 ;  /* 0x00006b00080d7a24 */ /* 0x000fe200078e020d */
[----:B------:R-:W-:Y:S02]  /*04a0*/  LEA R8, P0, R2, c[0x0][0x240], 0x2 ;  /* 0x0000900002087a11 */ /* 0x000fe400078010ff */
[----:B------:R-:W-:Y:S02]  /*04b0*/  LEA.HI.X R4, R4, c[0x0][0x24c], R5, 0x2, P1 ;  /* 0x0000930004047a11 */ /* 0x000fe400008f1405 */
[----:B------:R-:W-:Y:S01]  /*04c0*/  LEA.HI.X R2, R2, c[0x0][0x244], R9, 0x2, P0 ;  /* 0x0000910002027a11 */ /* 0x000fe200000f1409 */
[----:B------:R2:W-:Y:S01]  /*04d0*/  STL [R1+0x4], R8 ;  /* 0x0000040801007387 */ /* 0x0005e20000100800 */
[----:B------:R-:W-:-:S02]  /*04e0*/  LEA R81, P2, R6, c[0x0][0x228], 0x2 ;  /* 0x00008a0006517a11 */ /* 0x000fc400078410ff */
[----:B0-----:R-:W-:Y:S01]  /*04f0*/  SHF.L.U32 R84, R86, 0x4, RZ ;  /* 0x0000000456547819 */ /* 0x001fe200000006ff */
[----:B------:R2:W-:Y:S01]  /*0500*/  STL [R1+0xc], R0 ;  /* 0x00000c0001007387 */ /* 0x0005e20000100800 */
[----:B------:R-:W-:Y:S02]  /*0510*/  IADD3 R3, R7, R13, RZ ;  /* 0x0000000d07037210 */ /* 0x000fe40007ffe0ff */
[----:B------:R-:W-:Y:S01]  /*0520*/  LOP3.LUT R84, R84, 0xfffffe00, RZ, 0xc0, !PT ;  /* 0xfffffe0054547812 */ /* 0x000fe200078ec0ff */
[----:B------:R2:W-:Y:S01]  /*0530*/  STL [R1], R2 ;  /* 0x0000000201007387 */ /* 0x0005e20000100800 */
[----:B------:R-:W-:Y:S02]  /*0540*/  LEA.HI.X R80, R6, c[0x0][0x22c], R3, 0x2, P2 ;  /* 0x00008b0006507a11 */ /* 0x000fe400010f1403 */
[----:B------:R-:W-:Y:S01]  /*0550*/  LOP3.LUT R82, R84, 0x1f, R86, 0xf8, !PT ;  /* 0x0000001f54527812 */ /* 0x000fe200078ef856 */
[----:B-1----:R2:W-:Y:S04]  /*0560*/  STL [R1+0x8], R4 ;  /* 0x0000080401007387 */ /* 0x0025e80000100800 */
.L_x_964:
[----:B0-----:R-:W3:Y:S04]  /*0570*/  LDL R3, [R1+0x4] ;  /* 0x0000040001037983 */ /* 0x001ee80000100800 */
[----:B------:R-:W4:Y:S01]  /*0580*/  LDL R15, [R1] ;  /* 0x00000000010f7983 */ /* 0x000f220000100800 */
[----:B--2---:R-:W-:-:S02]  /*0590*/  MOV R2, 0xfffffc00 ;  /* 0xfffffc0000027802 */ /* 0x004fc40000000f00 */
[C---:B------:R-:W-:Y:S01]  /*05a0*/  LOP3.LUT R4, R82.reuse, 0x20, RZ, 0xfc, !PT ;  /* 0x0000002052047812 */ /* 0x040fe200078efcff */
[----:B------:R-:W-:Y:S01]  /*05b0*/  HFMA2.MMA R5, -RZ, RZ, 0, 0 ;  /* 0x00000000ff057435 */ /* 0x000fe200000001ff */
[C---:B------:R-:W-:Y:S01]  /*05c0*/  LOP3.LUT R6, R82.reuse, 0x40, RZ, 0xfc, !PT ;  /* 0x0000004052067812 */ /* 0x040fe200078efcff */
[----:B------:R-:W-:Y:S01]  /*05d0*/  IMAD R79, R83, R2, c[0x0][0x168] ;  /* 0x00005a00534f7624 */ /* 0x000fe200078e0202 */
[C---:B------:R-:W-:Y:S02]  /*05e0*/  LOP3.LUT R10, R82.reuse, 0x60, RZ, 0xfc, !PT ;  /* 0x00000060520a7812 */ /* 0x040fe400078efcff */
[C---:B------:R-:W-:Y:S02]  /*05f0*/  LOP3.LUT R12, R82.reuse, 0x80, RZ, 0xfc, !PT ;  /* 0x00000080520c7812 */ /* 0x040fe400078efcff */
[----:B------:R-:W-:Y:S02]  /*0600*/  MOV R0, RZ ;  /* 0x000000ff00007202 */ /* 0x000fe40000000f00 */
[----:B------:R-:W-:-:S02]  /*0610*/  LOP3.LUT R16, R82, 0xa0, RZ, 0xfc, !PT ;  /* 0x000000a052107812 */ /* 0x000fc400078efcff */
[C---:B------:R-:W-:Y:S02]  /*0620*/  LOP3.LUT R18, R82.reuse, 0xc0, RZ, 0xfc, !PT ;  /* 0x000000c052127812 */ /* 0x040fe400078efcff */
[C---:B------:R-:W-:Y:S02]  /*0630*/  LOP3.LUT R22, R82.reuse, 0xe0, RZ, 0xfc, !PT ;  /* 0x000000e052167812 */ /* 0x040fe400078efcff */
[C---:B------:R-:W-:Y:S01]  /*0640*/  LOP3.LUT R24, R82.reuse, 0x100, RZ, 0xfc, !PT ;  /* 0x0000010052187812 */ /* 0x040fe200078efcff */
[----:B------:R-:W-:Y:S01]  /*0650*/  HFMA2.MMA R7, -RZ, RZ, 0, 0 ;  /* 0x00000000ff077435 */ /* 0x000fe200000001ff */
[-C--:B------:R-:W-:Y:S01]  /*0660*/  ISETP.GE.AND P2, PT, R82, R79.reuse, PT ;  /* 0x0000004f5200720c */ /* 0x080fe20003f46270 */
[----:B------:R-:W-:Y:S01]  /*0670*/  CS2R R8, SRZ ;  /* 0x0000000000087805 */ /* 0x000fe2000001ff00 */
[-C--:B------:R-:W-:Y:S01]  /*0680*/  ISETP.GE.AND P1, PT, R4, R79.reuse, PT ;  /* 0x0000004f0400720c */ /* 0x080fe20003f26270 */
[----:B------:R-:W-:Y:S01]  /*0690*/  HFMA2.MMA R11, -RZ, RZ, 0, 0 ;  /* 0x00000000ff0b7435 */ /* 0x000fe200000001ff */
[----:B------:R-:W-:-:S02]  /*06a0*/  ISETP.GE.AND P0, PT, R6, R79, PT ;  /* 0x0000004f0600720c */ /* 0x000fc40003f06270 */
[----:B------:R-:W-:Y:S01]  /*06b0*/  MOV R14, RZ ;  /* 0x000000ff000e7202 */ /* 0x000fe20000000f00 */
[----:B------:R-:W-:Y:S01]  /*06c0*/  CS2R R20, SRZ ;  /* 0x0000000000147805 */ /* 0x000fe2000001ff00 */
[-C--:B------:R-:W-:Y:S02]  /*06d0*/  ISETP.GE.AND P4, PT, R10, R79.reuse, PT ;  /* 0x0000004f0a00720c */ /* 0x080fe40003f86270 */
[----:B------:R-:W-:Y:S01]  /*06e0*/  MOV R13, RZ ;  /* 0x000000ff000d7202 */ /* 0x000fe20000000f00 */
[----:B------:R-:W-:Y:S01]  /*06f0*/  HFMA2.MMA R26, -RZ, RZ, 0, 0 ;  /* 0x00000000ff1a7435 */ /* 0x000fe200000001ff */
[-C--:B------:R-:W-:Y:S01]  /*0700*/  ISETP.GE.AND P6, PT, R12, R79.reuse, PT ;  /* 0x0000004f0c00720c */ /* 0x080fe20003fc6270 */
[----:B------:R-:W2:Y:S01]  /*0710*/  LDL R23, [R1+0x8] ;  /* 0x0000080001177983 */ /* 0x000ea20000100800 */
[-C--:B------:R-:W-:Y:S02]  /*0720*/  ISETP.GE.AND P5, PT, R16, R79.reuse, PT ;  /* 0x0000004f1000720c */ /* 0x080fe40003fa6270 */
[----:B------:R-:W-:Y:S01]  /*0730*/  ISETP.GE.AND P3, PT, R18, R79, PT ;  /* 0x0000004f1200720c */ /* 0x000fe20003f66270 */
[----:B------:R-:W2:Y:S01]  /*0740*/  LDL R19, [R1+0xc] ;  /* 0x00000c0001137983 */ /* 0x000ea20000100800 */
[----:B------:R-:W-:-:S02]  /*0750*/  LOP3.LUT R28, R82, 0x120, RZ, 0xfc, !PT ;  /* 0x00000120521c7812 */ /* 0x000fc400078efcff */
[C---:B------:R-:W-:Y:S02]  /*0760*/  LOP3.LUT R30, R82.reuse, 0x140, RZ, 0xfc, !PT ;  /* 0x00000140521e7812 */ /* 0x040fe400078efcff */
[C---:B------:R-:W-:Y:S02]  /*0770*/  LOP3.LUT R34, R82.reuse, 0x160, RZ, 0xfc, !PT ;  /* 0x0000016052227812 */ /* 0x040fe400078efcff */
[C---:B------:R-:W-:Y:S02]  /*0780*/  LOP3.LUT R36, R82.reuse, 0x180, RZ, 0xfc, !PT ;  /* 0x0000018052247812 */ /* 0x040fe400078efcff */
[C---:B------:R-:W-:Y:S02]  /*0790*/  LOP3.LUT R54, R82.reuse, 0x1a0, RZ, 0xfc, !PT ;  /* 0x000001a052367812 */ /* 0x040fe400078efcff */
[C---:B------:R-:W-:Y:S02]  /*07a0*/  LOP3.LUT R56, R82.reuse, 0x1c0, RZ, 0xfc, !PT ;  /* 0x000001c052387812 */ /* 0x040fe400078efcff */
[----:B------:R-:W-:Y:S01]  /*07b0*/  LOP3.LUT R58, R82, 0x1e0, RZ, 0xfc, !PT ;  /* 0x000001e0523a7812 */ /* 0x000fe200078efcff */
[----:B------:R-:W-:Y:S01]  /*07c0*/  HFMA2.MMA R17, -RZ, RZ, 0, 0 ;  /* 0x00000000ff117435 */ /* 0x000fe200000001ff */
[----:B------:R-:W-:Y:S01]  /*07d0*/  MOV R32, RZ ;  /* 0x000000ff00207202 */ /* 0x000fe20000000f00 */
[----:B------:R-:W-:Y:S01]  /*07e0*/  HFMA2.MMA R40, -RZ, RZ, 0, 0 ;  /* 0x00000000ff287435 */ /* 0x000fe200000001ff */
[----:B------:R-:W-:Y:S01]  /*07f0*/  MOV R38, RZ ;  /* 0x000000ff00267202 */ /* 0x000fe20000000f00 */
[----:B------:R-:W-:Y:S01]  /*0800*/  BAR.SYNC.DEFER_BLOCKING 0x0 ;  /* 0x0000000000007b1d */ /* 0x000fe20000010000 */
[----:B---3--:R-:W-:-:S02]  /*0810*/  MOV R2, R3 ;  /* 0x0000000300027202 */ /* 0x008fc40000000f00 */
[----:B----4-:R-:W-:-:S05]  /*0820*/  MOV R3, R15 ;  /* 0x0000000f00037202 */ /* 0x010fca0000000f00 */
[----:B------:R-:W-:-:S05]  /*0830*/  IMAD.WIDE R2, R82, 0x4, R2 ;  /* 0x0000000452027825 */ /* 0x000fca00078e0202 */
[----:B------:R0:W3:Y:S01]  /*0840*/  @!P2 LDG.E R5, [R2.64] ;  /* 0x000000040205a981 */ /* 0x0000e2000c1e1900 */
[----:B------:R-:W-:-:S03]  /*0850*/  ISETP.GE.AND P2, PT, R22, R79, PT ;  /* 0x0000004f1600720c */ /* 0x000fc60003f46270 */
[----:B------:R0:W4:Y:S01]  /*0860*/  @!P1 LDG.E R0, [R2.64+0x80] ;  /* 0x0000800402009981 */ /* 0x000122000c1e1900 */
[----:B------:R-:W-:-:S03]  /*0870*/  ISETP.GE.AND P1, PT, R24, R79, PT ;  /* 0x0000004f1800720c */ /* 0x000fc60003f26270 */
[----:B------:R0:W4:Y:S01]  /*0880*/  @!P0 LDG.E R8, [R2.64+0x100] ;  /* 0x0001000402088981 */ /* 0x000122000c1e1900 */
[----:B------:R-:W-:-:S03]  /*0890*/  ISETP.GE.AND P0, PT, R28, R79, PT ;  /* 0x0000004f1c00720c */ /* 0x000fc60003f06270 */
[----:B------:R0:W4:Y:S01]  /*08a0*/  @!P4 LDG.E R7, [R2.64+0x180] ;  /* 0x000180040207c981 */ /* 0x000122000c1e1900 */
[----:B------:R-:W-:-:S03]  /*08b0*/  ISETP.GE.AND P4, PT, R30, R79, PT ;  /* 0x0000004f1e00720c */ /* 0x000fc60003f86270 */
[----:B------:R0:W4:Y:S01]  /*08c0*/  @!P6 LDG.E R9, [R2.64+0x200] ;  /* 0x000200040209e981 */ /* 0x000122000c1e1900 */
[-C--:B------:R-:W-:Y:S01]  /*08d0*/  ISETP.GE.AND P6, PT, R34, R79.reuse, PT ;  /* 0x0000004f2200720c */ /* 0x080fe20003fc6270 */
[----:B------:R-:W-:Y:S02]  /*08e0*/  HFMA2.MMA R15, -RZ, RZ, 0, 0 ;  /* 0x00000000ff0f7435 */ /* 0x000fe400000001ff */
[----:B------:R0:W4:Y:S01]  /*08f0*/  @!P5 LDG.E R14, [R2.64+0x280] ;  /* 0x00028004020ed981 */ /* 0x000122000c1e1900 */
[----:B------:R-:W-:-:S03]  /*0900*/  ISETP.GE.AND P5, PT, R36, R79, PT ;  /* 0x0000004f2400720c */ /* 0x000fc60003fa6270 */
[----:B------:R0:W4:Y:S01]  /*0910*/  @!P3 LDG.E R11, [R2.64+0x300] ;  /* 0x00030004020bb981 */ /* 0x000122000c1e1900 */
[----:B------:R-:W-:-:S03]  /*0920*/  ISETP.GE.AND P3, PT, R54, R79, PT ;  /* 0x0000004f3600720c */ /* 0x000fc60003f66270 */
[----:B------:R0:W4:Y:S01]  /*0930*/  @!P2 LDG.E R20, [R2.64+0x380] ;  /* 0x000380040214a981 */ /* 0x000122000c1e1900 */
[----:B------:R-:W-:-:S03]  /*0940*/  ISETP.GE.AND P2, PT, R56, R79, PT ;  /* 0x0000004f3800720c */ /* 0x000fc60003f46270 */
[----:B------:R0:W4:Y:S01]  /*0950*/  @!P1 LDG.E R13, [R2.64+0x400] ;  /* 0x00040004020d9981 */ /* 0x000122000c1e1900 */
[----:B------:R-:W-:-:S03]  /*0960*/  ISETP.GE.AND P1, PT, R58, R79, PT ;  /* 0x0000004f3a00720c */ /* 0x000fc60003f26270 */
[----:B------:R0:W4:Y:S04]  /*0970*/  @!P0 LDG.E R26, [R2.64+0x480] ;  /* 0x00048004021a8981 */ /* 0x000128000c1e1900 */
[----:B------:R0:W4:Y:S04]  /*0980*/  @!P4 LDG.E R15, [R2.64+0x500] ;  /* 0x00050004020fc981 */ /* 0x000128000c1e1900 */
[----:B------:R0:W4:Y:S04]  /*0990*/  @!P6 LDG.E R32, [R2.64+0x580] ;  /* 0x000580040220e981 */ /* 0x000128000c1e1900 */
[----:B------:R0:W4:Y:S04]  /*09a0*/  @!P5 LDG.E R17, [R2.64+0x600] ;  /* 0x000600040211d981 */ /* 0x000128000c1e1900 */
[----:B------:R0:W4:Y:S04]  /*09b0*/  @!P3 LDG.E R38, [R2.64+0x680] ;  /* 0x000680040226b981 */ /* 0x000128000c1e1900 */
[----:B------:R0:W4:Y:S04]  /*09c0*/  @!P2 LDG.E R21, [R2.64+0x700] ;  /* 0x000700040215a981 */ /* 0x000128000c1e1900 */
[----:B------:R0:W4:Y:S01]  /*09d0*/  @!P1 LDG.E R40, [R2.64+0x780] ;  /* 0x0007800402289981 */ /* 0x000122000c1e1900 */
        /* <DEDUP_REMOVED lines=39> */
[----:B--2---:R-:W-:Y:S02]  /*0c50*/  MOV R2, R19 ;  /* 0x0000001300027202 */ /* 0x004fe40000000f00 */
[----:B------:R-:W-:Y:S02]  /*0c60*/  MOV R3, R23 ;  /* 0x0000001700037202 */ /* 0x000fe40000000f00 */
[----:B------:R-:W-:-:S03]  /*0c70*/  LEA.HI.SX32 R66, R66, R66, 0x1b ;  /* 0x0000004242427211 */ /* 0x000fc600078fdaff */
[C---:B------:R-:W-:Y:S01]  /*0c80*/  IMAD.WIDE R18, R82.reuse, 0x4, R2 ;  /* 0x0000000452127825 */ /* 0x040fe200078e0202 */
[----:B------:R-:W-:Y:S01]  /*0c90*/  ISETP.GE.AND P0, PT, R82, R79, PT ;  /* 0x0000004f5200720c */ /* 0x000fe20003f06270 */
[----:B------:R-:W-:Y:S01]  /*0ca0*/  HFMA2.MMA R3, -RZ, RZ, 0, 0 ;  /* 0x00000000ff037435 */ /* 0x000fe200000001ff */
[----:B------:R-:W-:Y:S01]  /*0cb0*/  MOV R60, RZ ;  /* 0x000000ff003c7202 */ /* 0x000fe20000000f00 */
[----:B---3--:R0:W-:Y:S04]  /*0cc0*/  STS [R162.X4], R5 ;  /* 0x00000005a2007388 */ /* 0x0081e80000004800 */
[----:B----4-:R-:W-:Y:S04]  /*0cd0*/  STS [R161.X4+0x80], R0 ;  /* 0x00008000a1007388 */ /* 0x010fe80000004800 */
[----:B------:R-:W-:Y:S04]  /*0ce0*/  STS [R159.X4+0x100], R8 ;  /* 0x000100089f007388 */ /* 0x000fe80000004800 */
[----:B------:R-:W-:Y:S04]  /*0cf0*/  STS [R158.X4+0x180], R7 ;  /* 0x000180079e007388 */ /* 0x000fe80000004800 */
[----:B------:R-:W-:Y:S04]  /*0d00*/  STS [R78.X4+0x200], R9 ;  /* 0x000200094e007388 */ /* 0x000fe80000004800 */
[----:B------:R-:W-:Y:S04]  /*0d10*/  STS [R77.X4+0x280], R14 ;  /* 0x0002800e4d007388 */ /* 0x000fe80000004800 */
[----:B------:R-:W-:Y:S04]  /*0d20*/  STS [R76.X4+0x300], R11 ;  /* 0x0003000b4c007388 */ /* 0x000fe80000004800 */
[----:B------:R1:W-:Y:S04]  /*0d30*/  STS [R75.X4+0x380], R20 ;  /* 0x000380144b007388 */ /* 0x0003e80000004800 */
        /* <DEDUP_REMOVED lines=27> */
[----:B-1----:R-:W-:Y:S01]  /*0ef0*/  MOV R20, RZ ;  /* 0x000000ff00147202 */ /* 0x002fe20000000f00 */
[----:B--2---:R-:W-:Y:S01]  /*0f00*/  HFMA2.MMA R26, -RZ, RZ, 0, 0 ;  /* 0x00000000ff1a7435 */ /* 0x004fe200000001ff */
[----:B------:R-:W-:-:S02]  /*0f10*/  MOV R7, RZ ;  /* 0x000000ff00077202 */ /* 0x000fc40000000f00 */
[----:B------:R-:W-:Y:S01]  /*0f20*/  MOV R9, RZ ;  /* 0x000000ff00097202 */ /* 0x000fe20000000f00 */
[----:B------:R-:W2:Y:S01]  /*0f30*/  @!P3 LDG.E R60, [R18.64+0x80] ;  /* 0x00008004123cb981 */ /* 0x000ea2000c1e1900 */
[-C--:B------:R-:W-:Y:S01]  /*0f40*/  ISETP.GE.AND P3, PT, R22, R79.reuse, PT ;  /* 0x0000004f1600720c */ /* 0x080fe20003f66270 */
[----:B------:R-:W-:Y:S02]  /*0f50*/  HFMA2.MMA R22, -RZ, RZ, 0, 0 ;  /* 0x00000000ff167435 */ /* 0x000fe400000001ff */
[----:B------:R-:W4:Y:S01]  /*0f60*/  @!P0 LDG.E R5, [R18.64] ;  /* 0x0000000412058981 */ /* 0x000f22000c1e1900 */
[-C--:B------:R-:W-:Y:S01]  /*0f70*/  ISETP.GE.AND P0, PT, R24, R79.reuse, PT ;  /* 0x0000004f1800720c */ /* 0x080fe20003f06270 */
[----:B------:R-:W-:Y:S02]  /*0f80*/  HFMA2.MMA R24, -RZ, RZ, 0, 0 ;  /* 0x00000000ff187435 */ /* 0x000fe400000001ff */
[----:B------:R-:W2:Y:S01]  /*0f90*/  @!P1 LDG.E R3, [R18.64+0x180] ;  /* 0x0001800412039981 */ /* 0x000ea2000c1e1900 */
[----:B------:R-:W-:-:S03]  /*0fa0*/  ISETP.GE.AND P1, PT, R28, R79, PT ;  /* 0x0000004f1c00720c */ /* 0x000fc60003f26270 */
[----:B------:R-:W2:Y:S01]  /*0fb0*/  @!P4 LDG.E R20, [R18.64+0x100] ;  /* 0x000100041214c981 */ /* 0x000ea2000c1e1900 */
[----:B------:R-:W-:-:S03]  /*0fc0*/  ISETP.GE.AND P4, PT, R30, R79, PT ;  /* 0x0000004f1e00720c */ /* 0x000fc60003f86270 */
[----:B------:R-:W2:Y:S01]  /*0fd0*/  @!P6 LDG.E R22, [R18.64+0x280] ;  /* 0x000280041216e981 */ /* 0x000ea2000c1e1900 */
[----:B------:R-:W-:-:S03]  /*0fe0*/  ISETP.GE.AND P6, PT, R34, R79, PT ;  /* 0x0000004f2200720c */ /* 0x000fc60003fc6270 */
[----:B------:R-:W2:Y:S01]  /*0ff0*/  @!P5 LDG.E R7, [R18.64+0x200] ;  /* 0x000200041207d981 */ /* 0x000ea2000c1e1900 */
[-C--:B------:R-:W-:Y:S01]  /*1000*/  ISETP.GE.AND P5, PT, R36, R79.reuse, PT ;  /* 0x0000004f2400720c */ /* 0x080fe20003fa6270 */
[----:B------:R-:W-:Y:S02]  /*1010*/  HFMA2.MMA R28, -RZ, RZ, 0, 0 ;  /* 0x00000000ff1c7435 */ /* 0x000fe400000001ff */
[----:B------:R-:W2:Y:S01]  /*1020*/  @!P3 LDG.E R24, [R18.64+0x380] ;  /* 0x000380041218b981 */ /* 0x000ea2000c1e1900 */
[----:B------:R-:W-:-:S03]  /*1030*/  ISETP.GE.AND P3, PT, R54, R79, PT ;  /* 0x0000004f3600720c */ /* 0x000fc60003f66270 */
[----:B------:R-:W2:Y:S01]  /*1040*/  @!P2 LDG.E R9, [R18.64+0x300] ;  /* 0x000300041209a981 */ /* 0x000ea2000c1e1900 */
[-C--:B------:R-:W-:Y:S01]  /*1050*/  ISETP.GE.AND P2, PT, R56, R79.reuse, PT ;  /* 0x0000004f3800720c */ /* 0x080fe20003f46270 */
[----:B------:R-:W-:Y:S01]  /*1060*/  HFMA2.MMA R30, -RZ, RZ, 0, 0 ;  /* 0x00000000ff1e7435 */ /* 0x000fe200000001ff */
[----:B------:R-:W-:Y:S01]  /*1070*/  MOV R11, RZ ;  /* 0x000000ff000b7202 */ /* 0x000fe20000000f00 */
[----:B------:R-:W2:Y:S01]  /*1080*/  @!P1 LDG.E R26, [R18.64+0x480] ;  /* 0x00048004121a9981 */ /* 0x000ea2000c1e1900 */
[----:B------:R-:W-:Y:S01]  /*1090*/  ISETP.GE.AND P1, PT, R58, R79, PT ;  /* 0x0000004f3a00720c */ /* 0x000fe20003f26270 */
[----:B---3--:R-:W-:Y:S01]  /*10a0*/  HFMA2.MMA R17, -RZ, RZ, 0, 0 ;  /* 0x00000000ff117435 */ /* 0x008fe200000001ff */
[----:B------:R-:W-:Y:S01]  /*10b0*/  MOV R13, RZ ;  /* 0x000000ff000d7202 */ /* 0x000fe20000000f00 */
[----:B------:R-:W3:Y:S01]  /*10c0*/  @!P6 LDG.E R28, [R18.64+0x580] ;  /* 0x00058004121ce981 */ /* 0x000ee2000c1e1900 */
[----:B------:R-:W-:Y:S02]  /*10d0*/  MOV R15, RZ ;  /* 0x000000ff000f7202 */ /* 0x000fe40000000f00 */
[----:B------:R-:W-:Y:S01]  /*10e0*/  MOV R32, RZ ;  /* 0x000000ff00207202 */ /* 0x000fe20000000f00 */
        /* <DEDUP_REMOVED lines=10> */
[----:B------:R-:W-:Y:S04]  /*1190*/  STS [R159.X4+0x100], R20 ;  /* 0x000100149f007388 */ /* 0x000fe80000004800 */
[----:B------:R-:W-:Y:S04]  /*11a0*/  STS [R158.X4+0x180], R3 ;  /* 0x000180039e007388 */ /* 0x000fe80000004800 */
[----:B------:R-:W-:Y:S04]  /*11b0*/  STS [R78.X4+0x200], R7 ;  /* 0x000200074e007388 */ /* 0x000fe80000004800 */
[----:B------:R-:W-:Y:S04]  /*11c0*/  STS [R77.X4+0x280], R22 ;  /* 0x000280164d007388 */ /* 0x000fe80000004800 */
[----:B------:R-:W-:Y:S04]  /*11d0*/  STS [R76.X4+0x300], R9 ;  /* 0x000300094c007388 */ /* 0x000fe80000004800 */
[----:B------:R-:W-:Y:S04]  /*11e0*/  STS [R75.X4+0x380], R24 ;  /* 0x000380184b007388 */ /* 0x000fe80000004800 */
[----:B---3--:R-:W-:Y:S04]  /*11f0*/  STS [R74.X4+0x400], R11 ;  /* 0x0004000b4a007388 */ /* 0x008fe80000004800 */
        /* <DEDUP_REMOVED lines=72> */
.L_x_921:
[----:B------:R-:W-:Y:S05]  /*1680*/  BSYNC B0 ;  /* 0x0000000000007941 */ /* 0x000fea0003800000 */
.L_x_920:
        /* <DEDUP_REMOVED lines=37> */
.L_x_923:
[----:B------:R-:W-:Y:S05]  /*18e0*/  BSYNC B0 ;  /* 0x0000000000007941 */ /* 0x000fea0003800000 */
.L_x_922:
        /* <DEDUP_REMOVED lines=35> */
.L_x_925:
[----:B------:R-:W-:Y:S05]  /*1b20*/  BSYNC B0 ;  /* 0x0000000000007941 */ /* 0x000fea0003800000 */
.L_x_924:
        /* <DEDUP_REMOVED lines=37> */
.L_x_927:
[----:B------:R-:W-:Y:S05]  /*1d80*/  BSYNC B0 ;  /* 0x0000000000007941 */ /* 0x000fea0003800000 */
.L_x_926:
        /* <DEDUP_REMOVED lines=35> */
.L_x_929:
[----:B------:R-:W-:Y:S05]  /*1fc0*/  BSYNC B0 ;  /* 0x0000000000007941 */ /* 0x000fea0003800000 */
.L_x_928:
        /* <DEDUP_REMOVED lines=37> */
.L_x_931:
[----:B------:R-:W-:Y:S05]  /*2220*/  BSYNC B0 ;  /* 0x0000000000007941 */ /* 0x000fea0003800000 */
.L_x_930:
        /* <DEDUP_REMOVED lines=35> */
.L_x_933:
[----:B------:R-:W-:Y:S05]  /*2460*/  BSYNC B0 ;  /* 0x0000000000007941 */ /* 0x000fea0003800000 */
.L_x_932:
        /* <DEDUP_REMOVED lines=37> */
.L_x_935:
[----:B------:R-:W-:Y:S05]  /*26c0*/  BSYNC B0 ;  /* 0x0000000000007941 */ /* 0x000fea0003800000 */
.L_x_934:
        /* <DEDUP_REMOVED lines=35> */
.L_x_937:
[----:B------:R-:W-:Y:S05]  /*2900*/  BSYNC B0 ;  /* 0x0000000000007941 */ /* 0x000fea0003800000 */
.L_x_936:
        /* <DEDUP_REMOVED lines=42> */
.L_x_939:
[----:B------:R-:W-:Y:S05]  /*2bb0*/  BSYNC B0 ;  /* 0x0000000000007941 */ /* 0x000fea0003800000 */
.L_x_938:
        /* <DEDUP_REMOVED lines=33> */
.L_x_941:
[----:B------:R-:W-:Y:S05]  /*2dd0*/  BSYNC B0 ;  /* 0x0000000000007941 */ /* 0x000fea0003800000 */
.L_x_940:
        /* <DEDUP_REMOVED lines=33> */
.L_x_943:
[----:B------:R-:W-:Y:S05]  /*2ff0*/  BSYNC B0 ;  /* 0x0000000000007941 */ /* 0x000fea0003800000 */
.L_x_942:
        /* <DEDUP_REMOVED lines=33> */
.L_x_945:
[----:B------:R-:W-:Y:S05]  /*3210*/  BSYNC B0 ;  /* 0x0000000000007941 */ /* 0x000fea0003800000 */
.L_x_944:
        /* <DEDUP_REMOVED lines=33> */
.L_x_947:
[----:B------:R-:W-:Y:S05]  /*3430*/  BSYNC B0 ;  /* 0x0000000000007941 */ /* 0x000fea0003800000 */
.L_x_946:
        /* <DEDUP_REMOVED lines=33> */
.L_x_949:
[----:B------:R-:W-:Y:S05]  /*3650*/  BSYNC B0 ;  /* 0x0000000000007941 */ /* 0x000fea0003800000 */
.L_x_948:
        /* <DEDUP_REMOVED lines=33> */
.L_x_951:
[----:B------:R-:W-:Y:S05]  /*3870*/  BSYNC B0 ;  /* 0x0000000000007941 */ /* 0x000fea0003800000 */
.L_x_950:
        /* <DEDUP_REMOVED lines=36> */
.L_x_958:
        /* <DEDUP_REMOVED lines=820> */
.L_x_954:
        /* <DEDUP_REMOVED lines=16> */
.L_x_955:
[----:B------:R-:W-:Y:S05]  /*6f00*/  BSYNC B0 ;  /* 0x0000000000007941 */ /* 0x000fea0003800000 */
.L_x_953:
        /* <DEDUP_REMOVED lines=123> */
.L_x_957:
[----:B------:R-:W-:Y:S05]  /*76c0*/  BSYNC B0 ;  /* 0x0000000000007941 */ /* 0x000fea0003800000 */
.L_x_956:
        /* <DEDUP_REMOVED lines=52> */
.L_x_952:
        /* <DEDUP_REMOVED lines=13> */
[----:B------:R-:W-:Y:S01]  /*7ae0*/  IMAD R9, R93, c[0x0][0x20c], R0 ;  /* 0x000083005d097a24 */ /* 0x000fe200078e0200 */
[----:B------:R-:W-:Y:S01]  /*7af0*/  SHF.R.S32.HI R3, RZ, 0x1f, R2 ;  /* 0x0000001fff037819 */ /* 0x000fe20000011402 */
[----:B------:R-:W-:Y:S01]  /*7b00*/  IMAD R0, R163, c[0x0][0x1f0], RZ ;  /* 0x00007c00a3007a24 */ /* 0x000fe200078e02ff */
[----:B------:R-:W-:Y:S01]  /*7b10*/  LOP3.LUT R10, R82, 0x40, RZ, 0xfc, !PT ;  /* 0x00000040520a7812 */ /* 0x000fe200078efcff */
[----:B------:R-:W-:-:S04]  /*7b20*/  IMAD.WIDE.U32 R4, R93, c[0x0][0x208], R4 ;  /* 0x000082005d047a25 */ /* 0x000fc800078e0004 */
[----:B------:R-:W-:Y:S01]  /*7b30*/  IMAD R95, R87, c[0x0][0x1f4], R0 ;  /* 0x00007d00575f7a24 */ /* 0x000fe200078e0200 */
[----:B------:R-:W-:Y:S01]  /*7b40*/  IADD3 R7, P2, R2, R4, RZ ;  /* 0x0000000402077210 */ /* 0x000fe20007f5e0ff */
[----:B------:R-:W-:Y:S01]  /*7b50*/  STS [R66.X4], R33 ;  /* 0x0000002142007388 */ /* 0x000fe20000004800 */
[C---:B------:R-:W-:Y:S02]  /*7b60*/  LOP3.LUT R0, R82.reuse, 0x20, RZ, 0xfc, !PT ;  /* 0x0000002052007812 */ /* 0x040fe400078efcff */
[----:B------:R-:W-:Y:S01]  /*7b70*/  IADD3.X R12, R3, R9, R5, P2, !PT ;  /* 0x00000009030c7210 */ /* 0x000fe200017fe405 */
[----:B------:R-:W-:Y:S01]  /*7b80*/  STS [R66.X4+0x4], R32 ;  /* 0x0000042042007388 */ /* 0x000fe20000004800 */
[----:B------:R-:W-:Y:S01]  /*7b90*/  @!P1 IMAD.WIDE.U32 R8, R87, c[0x0][0x1f0], R2 ;  /* 0x00007c0057089a25 */ /* 0x000fe200078e0002 */
[----:B------:R-:W-:Y:S02]  /*7ba0*/  LEA.HI.X R5, R82, c[0x0][0x25c], R89, 0x2, P5 ;  /* 0x0000970052057a11 */ /* 0x000fe400028f1459 */
[----:B------:R-:W-:Y:S01]  /*7bb0*/  STS [R66.X4+0x8], R31 ;  /* 0x0000081f42007388 */ /* 0x000fe20000004800 */
[----:B------:R-:W-:-:S02]  /*7bc0*/  LEA R6, P6, R7, R6, 0x2 ;  /* 0x0000000607067211 */ /* 0x000fc400078c10ff */
[----:B------:R-:W-:Y:S01]  /*7bd0*/  IADD3 R4, P5, R82, R2, RZ ;  /* 0x0000000252047210 */ /* 0x000fe20007fbe0ff */
[----:B------:R-:W-:Y:S01]  /*7be0*/  STS [R66.X4+0xc], R30 ;  /* 0x00000c1e42007388 */ /* 0x000fe20000004800 */
[----:B------:R-:W-:Y:S02]  /*7bf0*/  LEA.HI.X R7, R7, R5, R12, 0x2, P6 ;  /* 0x0000000507077211 */ /* 0x000fe400030f140c */
[----:B------:R-:W-:Y:S01]  /*7c00*/  @!P1 IADD3 R9, R95, R9, RZ ;  /* 0x000000095f099210 */ /* 0x000fe20007ffe0ff */
[----:B------:R-:W-:Y:S01]  /*7c10*/  STS [R66.X4+0x10], R29 ;  /* 0x0000101d42007388 */ /* 0x000fe20000004800 */
[----:B------:R-:W-:-:S03]  /*7c20*/  IADD3.X R5, R3, R89, RZ, P5, !PT ;  /* 0x0000005903057210 */ /* 0x000fc60002ffe4ff */
        /* <DEDUP_REMOVED lines=44> */
.L_x_960:
[----:B------:R-:W-:Y:S05]  /*7ef0*/  BSYNC B0 ;  /* 0x0000000000007941 */ /* 0x000fea0003800000 */
.L_x_959:
[C---:B0-----:R-:W-:Y:S01]  /*7f00*/  LOP3.LUT R14, R82.reuse, 0x60, RZ, 0xfc, !PT ;  /* 0x00000060520e7812 */ /* 0x041fe200078efcff */
[----:B------:R0:W-:Y:S01]  /*7f10*/  @!P3 STG.E [R6.64+0x80], R17 ;  /* 0x000080110600b986 */ /* 0x0001e2000c101904 */
[----:B------:R-:W-:Y:S01]  /*7f20*/  LOP3.LUT R34, R82, 0xa0, RZ, 0xfc, !PT ;  /* 0x000000a052227812 */ /* 0x000fe200078efcff */
[----:B------:R-:W-:Y:S01]  /*7f30*/  IMAD R42, R92, c[0x0][0x1f8], RZ ;  /* 0x00007e005c2a7a24 */ /* 0x000fe200078e02ff */
[-C--:B------:R-:W-:Y:S01]  /*7f40*/  ISETP.GE.AND P6, PT, R14, R65.reuse, PT ;  /* 0x000000410e00720c */ /* 0x080fe20003fc6270 */
[----:B------:R1:W-:Y:S01]  /*7f50*/  @!P2 STG.E [R6.64+0x100], R35 ;  /* 0x000100230600a986 */ /* 0x0003e2000c101904 */
[----:B------:R-:W-:Y:S01]  /*7f60*/  ISETP.GE.AND P4, PT, R34, R65, PT ;  /* 0x000000412200720c */ /* 0x000fe20003f86270 */
[----:B------:R-:W-:Y:S01]  /*7f70*/  IMAD.WIDE.U32 R40, R87, c[0x0][0x1f0], RZ ;  /* 0x00007c0057287a25 */ /* 0x000fe200078e00ff */
[C---:B------:R-:W-:Y:S02]  /*7f80*/  LOP3.LUT R16, R82.reuse, 0x80, RZ, 0xfc, !PT ;  /* 0x0000008052107812 */ /* 0x040fe400078efcff */
[C---:B------:R-:W-:Y:S01]  /*7f90*/  LOP3.LUT R36, R82.reuse, 0xc0, RZ, 0xfc, !PT ;  /* 0x000000c052247812 */ /* 0x040fe200078efcff */
[----:B------:R-:W-:Y:S01]  /*7fa0*/  @!P1 IMAD.WIDE.U32 R12, R93, c[0x0][0x1f8], R8 ;  /* 0x00007e005d0c9a25 */ /* 0x000fe200078e0008 */
[----:B------:R-:W-:-:S02]  /*7fb0*/  LOP3.LUT R38, R82, 0xe0, RZ, 0xfc, !PT ;  /* 0x000000e052267812 */ /* 0x000fc400078efcff */
[-C--:B------:R-:W-:Y:S01]  /*7fc0*/  ISETP.GE.AND P5, PT, R16, R65.reuse, PT ;  /* 0x000000411000720c */ /* 0x080fe20003fa6270 */
[----:B------:R-:W-:Y:S01]  /*7fd0*/  IMAD R15, R93, c[0x0][0x1fc], R42 ;  /* 0x00007f005d0f7a24 */ /* 0x000fe200078e022a */
[-C--:B------:R-:W-:Y:S01]  /*7fe0*/  ISETP.GE.AND P3, PT, R36, R65.reuse, PT ;  /* 0x000000412400720c */ /* 0x080fe20003f66270 */
[----:B------:R2:W-:Y:S01]  /*7ff0*/  @!P6 STG.E [R6.64+0x180], R37 ;  /* 0x000180250600e986 */ /* 0x0005e2000c101904 */
[----:B------:R-:W-:Y:S02]  /*8000*/  ISETP.GE.AND P2, PT, R38, R65, PT ;  /* 0x000000412600720c */ /* 0x000fe40003f46270 */
[C---:B------:R-:W-:Y:S01]  /*8010*/  LOP3.LUT R42, R82.reuse, 0x120, RZ, 0xfc, !PT ;  /* 0x00000120522a7812 */ /* 0x040fe200078efcff */
[----:B------:R-:W-:Y:S01]  /*8020*/  @!P4 STG.E [R6.64+0x280], R43 ;  /* 0x0002802b0600c986 */ /* 0x000fe2000c101904 */
[----:B------:R-:W-:Y:S02]  /*8030*/  IADD3 R9, R41, R95, RZ ;  /* 0x0000005f29097210 */ /* 0x000fe40007ffe0ff */
[----:B------:R-:W-:-:S02]  /*8040*/  @!P1 IADD3 R11, P6, R82, R12, RZ ;  /* 0x0000000c520b9210 */ /* 0x000fc40007fde0ff */
[----:B------:R-:W-:Y:S01]  /*8050*/  MOV R8, R40 ;  /* 0x0000002800087202 */ /* 0x000fe20000000f00 */
[----:B------:R-:W-:Y:S01]  /*8060*/  @!P5 STG.E [R6.64+0x200], R39 ;  /* 0x000200270600d986 */ /* 0x000fe2000c101904 */
[----:B------:R-:W-:Y:S02]  /*8070*/  ISETP.GE.AND P4, PT, R42, R65, PT ;  /* 0x000000412a00720c */ /* 0x000fe40003f86270 */
[C---:B------:R-:W-:Y:S01]  /*8080*/  LOP3.LUT R40, R82.reuse, 0x100, RZ, 0xfc, !PT ;  /* 0x0000010052287812 */ /* 0x040fe200078efcff */
[----:B------:R-:W-:Y:S01]  /*8090*/  @!P3 STG.E [R6.64+0x300], R45 ;  /* 0x0003002d0600b986 */ /* 0x000fe2000c101904 */
[C---:B------:R-:W-:Y:S02]  /*80a0*/  LOP3.LUT R44, R82.reuse, 0x140, RZ, 0xfc, !PT ;  /* 0x00000140522c7812 */ /* 0x040fe400078efcff */
[----:B------:R-:W-:Y:S01]  /*80b0*/  LOP3.LUT R46, R82, 0x160, RZ, 0xfc, !PT ;  /* 0x00000160522e7812 */ /* 0x000fe200078efcff */
[----:B------:R-:W-:Y:S01]  /*80c0*/  @!P2 STG.E [R6.64+0x380], R47 ;  /* 0x0003802f0600a986 */ /* 0x000fe2000c101904 */
[----:B------:R-:W-:Y:S01]  /*80d0*/  @!P1 IADD3.X R48, R89, R13, R15, P6, !PT ;  /* 0x0000000d59309210 */ /* 0x000fe200037fe40f */
[----:B------:R-:W-:Y:S01]  /*80e0*/  IMAD.WIDE.U32 R12, R93, c[0x0][0x1f8], R8 ;  /* 0x00007e005d0c7a25 */ /* 0x000fe200078e0008 */
[----:B------:R-:W-:-:S02]  /*80f0*/  @!P1 LEA R8, P6, R11, c[0x0][0x268], 0x2 ;  /* 0x00009a000b089a11 */ /* 0x000fc400078c10ff */
[-C--:B------:R-:W-:Y:S01]  /*8100*/  ISETP.GE.AND P5, PT, R40, R65.reuse, PT ;  /* 0x000000412800720c */ /* 0x080fe20003fa6270 */
[----:B------:R-:W-:Y:S01]  /*8110*/  @!P4 STG.E [R6.64+0x480], R51 ;  /* 0x000480330600c986 */ /* 0x000fe2000c101904 */
[-C--:B------:R-:W-:Y:S02]  /*8120*/  ISETP.GE.AND P2, PT, R44, R65.reuse, PT ;  /* 0x000000412c00720c */ /* 0x080fe40003f46270 */
[----:B------:R-:W-:Y:S02]  /*8130*/  ISETP.GE.AND P3, PT, R46, R65, PT ;  /* 0x000000412e00720c */ /* 0x000fe40003f66270 */
[----:B------:R-:W-:Y:S02]  /*8140*/  @!P1 LEA.HI.X R9, R11, c[0x0][0x26c], R48, 0x2, P6 ;  /* 0x00009b000b099a11 */ /* 0x000fe400030f1430 */
[----:B0-----:R-:W-:Y:S02]  /*8150*/  IADD3 R17, P6, R2, R12, RZ ;  /* 0x0000000c02117210 */ /* 0x001fe40007fde0ff */
[----:B------:R-:W-:-:S02]  /*8160*/  LOP3.LUT R48, R82, 0x180, RZ, 0xfc, !PT ;  /* 0x0000018052307812 */ /* 0x000fc400078efcff */
[----:B------:R-:W-:Y:S01]  /*8170*/  IADD3.X R56, R3, R15, R13, P6, !PT ;  /* 0x0000000f03387210 */ /* 0x000fe200037fe40d */
[----:B------:R-:W-:Y:S01]  /*8180*/  @!P5 STG.E [R6.64+0x400], R49 ;  /* 0x000400310600d986 */ /* 0x000fe2000c101904 */
[C---:B------:R-:W-:Y:S02]  /*8190*/  IADD3 R15, P4, R82.reuse, 0x20, RZ ;  /* 0x00000020520f7810 */ /* 0x040fe40007f9e0ff */
[C---:B------:R-:W-:Y:S01]  /*81a0*/  LOP3.LUT R50, R82.reuse, 0x1a0, RZ, 0xfc, !PT ;  /* 0x000001a052327812 */ /* 0x040fe200078efcff */
[----:B------:R-:W-:Y:S01]  /*81b0*/  @!P2 STG.E [R6.64+0x500], R53 ;  /* 0x000500350600a986 */ /* 0x000fe2000c101904 */
[C---:B------:R-:W-:Y:S02]  /*81c0*/  LOP3.LUT R52, R82.reuse, 0x1c0, RZ, 0xfc, !PT ;  /* 0x000001c052347812 */ /* 0x040fe400078efcff */
[----:B------:R-:W-:Y:S01]  /*81d0*/  LOP3.LUT R54, R82, 0x1e0, RZ, 0xfc, !PT ;  /* 0x000001e052367812 */ /* 0x000fe200078efcff */
[----:B------:R-:W-:Y:S01]  /*81e0*/  @!P3 STG.E [R6.64+0x580], R55 ;  /* 0x000580370600b986 */ /* 0x000fe2000c101904 */
[----:B------:R-:W-:-:S02]  /*81f0*/  IADD3.X R12, RZ, R89, RZ, P4, !PT ;  /* 0x00000059ff0c7210 */ /* 0x000fc400027fe4ff */
[-C--:B------:R-:W-:Y:S02]  /*8200*/  ISETP.GE.AND P5, PT, R48, R65.reuse, PT ;  /* 0x000000413000720c */ /* 0x080fe40003fa6270 */
[-C--:B------:R-:W-:Y:S02]  /*8210*/  ISETP.GE.AND P4, PT, R50, R65.reuse, PT ;  /* 0x000000413200720c */ /* 0x080fe40003f86270 */
[-C--:B------:R-:W-:Y:S02]  /*8220*/  ISETP.GE.AND P3, PT, R52, R65.reuse, PT ;  /* 0x000000413400720c */ /* 0x080fe40003f66270 */
[----:B------:R-:W-:Y:S02]  /*8230*/  ISETP.GE.AND P2, PT, R54, R65, PT ;  /* 0x000000413600720c */ /* 0x000fe40003f46270 */
[C---:B------:R-:W-:Y:S02]  /*8240*/  SHF.L.U64.HI R11, R15.reuse, 0x2, R12 ;  /* 0x000000020f0b7819 */ /* 0x040fe4000001020c */
[----:B------:R-:W-:-:S03]  /*8250*/  SHF.L.U32 R15, R15, 0x2, RZ ;  /* 0x000000020f0f7819 */ /* 0x000fc600000006ff */
[----:B------:R-:W-:Y:S01]  /*8260*/  @!P5 STG.E [R6.64+0x600], R57 ;  /* 0x000600390600d986 */ /* 0x000fe2000c101904 */
[----:B------:R-:W-:-:S03]  /*8270*/  IADD3 R12, P6, R15, c[0x0][0x268], RZ ;  /* 0x00009a000f0c7a10 */ /* 0x000fc60007fde0ff */
[----:B------:R-:W-:Y:S01]  /*8280*/  @!P4 STG.E [R6.64+0x680], R59 ;  /* 0x0006803b0600c986 */ /* 0x000fe2000c101904 */
[----:B------:R-:W-:Y:S02]  /*8290*/  IADD3.X R13, R11, c[0x0][0x26c], RZ, P6, !PT ;  /* 0x00009b000b0d7a10 */ /* 0x000fe400037fe4ff */
[C---:B------:R-:W-:Y:S01]  /*82a0*/  LEA R12, P6, R17.reuse, R12, 0x2 ;  /* 0x0000000c110c7211 */ /* 0x040fe200078c10ff */
[----:B------:R-:W-:Y:S04]  /*82b0*/  @!P3 STG.E [R6.64+0x700], R61 ;  /* 0x0007003d0600b986 */ /* 0x000fe8000c101904 */
[----:B------:R0:W-:Y:S01]  /*82c0*/  @!P2 STG.E [R6.64+0x780], R63 ;  /* 0x0007803f0600a986 */ /* 0x0001e2000c101904 */
[----:B------:R-:W-:Y:S01]  /*82d0*/  LEA.HI.X R13, R17, R13, R56, 0x2, P6 ;  /* 0x0000000d110d7211 */ /* 0x000fe200030f1438 */
[----:B------:R-:W-:Y:S01]  /*82e0*/  HFMA2.MMA R17, -RZ, RZ, 0, 0 ;  /* 0x00000000ff117435 */ /* 0x000fe200000001ff */
[-C--:B------:R-:W-:Y:S01]  /*82f0*/  ISETP.GE.AND P4, PT, R0, R79.reuse, PT ;  /* 0x0000004f0000720c */ /* 0x080fe20003f86270 */
[----:B------:R-:W-:Y:S01]  /*8300*/  BAR.SYNC.DEFER_BLOCKING 0x0 ;  /* 0x0000000000007b1d */ /* 0x000fe20000010000 */
[----:B------:R-:W-:-:S02]  /*8310*/  ISETP.GE.AND P3, PT, R10, R79, PT ;  /* 0x0000004f0a00720c */ /* 0x000fc40003f66270 */
[-C--:B------:R-:W-:Y:S01]  /*8320*/  ISETP.GE.AND P2, PT, R14, R79.reuse, PT ;  /* 0x0000004f0e00720c */ /* 0x080fe20003f46270 */
[----:B------:R-:W-:Y:S01]  /*8330*/  HFMA2.MMA R58, -RZ, RZ, 0, 0 ;  /* 0x00000000ff3a7435 */ /* 0x000fe200000001ff */
[----:B------:R-:W-:Y:S02]  /*8340*/  MOV R56, RZ ;  /* 0x000000ff00387202 */ /* 0x000fe40000000f00 */
[----:B-1----:R-:W-:Y:S02]  /*8350*/  MOV R35, RZ ;  /* 0x000000ff00237202 */ /* 0x002fe40000000f00 */
[-C--:B------:R-:W-:Y:S01]  /*8360*/  ISETP.GE.AND P6, PT, R34, R79.reuse, PT ;  /* 0x0000004f2200720c */ /* 0x080fe20003fc6270 */
[----:B--2---:R-:W-:Y:S01]  /*8370*/  HFMA2.MMA R37, -RZ, RZ, 0, 0 ;  /* 0x00000000ff257435 */ /* 0x004fe200000001ff */
[-C--:B------:R-:W-:Y:S01]  /*8380*/  ISETP.GE.AND P5, PT, R36, R79.reuse, PT ;  /* 0x0000004f2400720c */ /* 0x080fe20003fa6270 */
[----:B0-----:R-:W-:Y:S01]  /*8390*/  CS2R R6, SRZ ;  /* 0x0000000000067805 */ /* 0x001fe2000001ff00 */
[----:B------:R-:W-:Y:S01]  /*83a0*/  MOV R60, RZ ;  /* 0x000000ff003c7202 */ /* 0x000fe20000000f00 */
[----:B------:R0:W2:Y:S01]  /*83b0*/  @!P1 LDG.E R17, [R8.64] ;  /* 0x0000000408119981 */ /* 0x0000a2000c1e1900 */
[----:B------:R-:W-:-:S03]  /*83c0*/  ISETP.GE.AND P1, PT, R16, R79, PT ;  /* 0x0000004f1000720c */ /* 0x000fc60003f26270 */
[----:B------:R1:W3:Y:S01]  /*83d0*/  @!P4 LDG.E R56, [R12.64] ;  /* 0x000000040c38c981 */ /* 0x0002e2000c1e1900 */
[----:B------:R-:W-:-:S03]  /*83e0*/  ISETP.GE.AND P4, PT, R38, R79, PT ;  /* 0x0000004f2600720c */ /* 0x000fc60003f86270 */
[----:B------:R1:W4:Y:S01]  /*83f0*/  @!P3 LDG.E R58, [R12.64+0x80] ;  /* 0x000080040c3ab981 */ /* 0x000322000c1e1900 */
[----:B------:R-:W-:-:S03]  /*8400*/  ISETP.GE.AND P3, PT, R40, R79, PT ;  /* 0x0000004f2800720c */ /* 0x000fc60003f66270 */
[----:B------:R1:W5:Y:S01]  /*8410*/  @!P2 LDG.E R35, [R12.64+0x100] ;  /* 0x000100040c23a981 */ /* 0x000362000c1e1900 */
[-C--:B------:R-:W-:Y:S01]  /*8420*/  ISETP.GE.AND P2, PT, R42, R79.reuse, PT ;  /* 0x0000004f2a00720c */ /* 0x080fe20003f46270 */
[----:B0-----:R-:W-:Y:S02]  /*8430*/  CS2R R8, SRZ ;  /* 0x0000000000087805 */ /* 0x001fe4000001ff00 */
        /* <DEDUP_REMOVED lines=26> */
[----:B------:R-:W-:-:S04]  /*85e0*/  IADD3 R13, R102, 0x6, RZ ;  /* 0x00000006660d7810 */ /* 0x000fc80007ffe0ff */
[----:B------:R-:W-:Y:S02]  /*85f0*/  LEA.HI.SX32 R13, R13, R102, 0x1b ;  /* 0x000000660d0d7211 */ /* 0x000fe400078fdaff */
[----:B------:R-:W-:-:S04]  /*8600*/  IADD3 R53, R102, 0xf, RZ ;  /* 0x0000000f66357810 */ /* 0x000fc80007ffe0ff */
        /* <DEDUP_REMOVED lines=9> */
[----:B------:R-:W-:Y:S04]  /*86a0*/  STS [R74.X4+0x400], R9 ;  /* 0x000400094a007388 */ /* 0x000fe80000004800 */
[----:B------:R2:W-:Y:S01]  /*86b0*/  STS [R73.X4+0x480], R8 ;  /* 0x0004800849007388 */ /* 0x0005e20000004800 */
[----:B0-----:R-:W-:-:S03]  /*86c0*/  IADD3 R7, R102, 0x2, RZ ;  /* 0x0000000266077810 */ /* 0x001fc60007ffe0ff */
[----:B------:R0:W-:Y:S01]  /*86d0*/  STS [R72.X4+0x500], R39 ;  /* 0x0005002748007388 */ /* 0x0001e20000004800 */
[----:B-1----:R-:W-:-:S03]  /*86e0*/  LEA.HI.SX32 R6, R12, R102, 0x1b ;  /* 0x000000660c067211 */ /* 0x002fc600078fdaff */
[----:B------:R-:W-:Y:S04]  /*86f0*/  STS [R71.X4+0x580], R62 ;  /* 0x0005803e47007388 */ /* 0x000fe80000004800 */
[----:B------:R-:W-:Y:S04]  /*8700*/  STS [R70.X4+0x600], R41 ;  /* 0x0006002946007388 */ /* 0x000fe80000004800 */
[----:B------:R-:W-:Y:S01]  /*8710*/  STS [R69.X4+0x680], R64 ;  /* 0x0006804045007388 */ /* 0x000fe20000004800 */
[----:B------:R-:W-:-:S03]  /*8720*/  LEA.HI.SX32 R7, R7, R102, 0x1b ;  /* 0x0000006607077211 */ /* 0x000fc600078fdaff */
[----:B------:R-:W-:Y:S01]  /*8730*/  STS [R68.X4+0x700], R43 ;  /* 0x0007002b44007388 */ /* 0x000fe20000004800 */
[----:B--2---:R-:W-:-:S03]  /*8740*/  IADD3 R8, R102, 0x3, RZ ;  /* 0x0000000366087810 */ /* 0x004fc60007ffe0ff */
[----:B------:R-:W-:Y:S01]  /*8750*/  STS [R67.X4+0x780], R96 ;  /* 0x0007806043007388 */ /* 0x000fe20000004800 */
[----:B------:R-:W-:-:S06]  /*8760*/  NOP ;  /* 0x0000000000007918 */ /* 0x000fcc0000000000 */
[----:B------:R-:W1:Y:S01]  /*8770*/  LDS R94, [R66.X4] ;  /* 0x00000000425e7984 */ /* 0x000e620000004800 */
[----:B------:R-:W-:-:S03]  /*8780*/  IADD3 R9, R102, 0x4, RZ ;  /* 0x0000000466097810 */ /* 0x000fc60007ffe0ff */
[----:B------:R-:W2:Y:S01]  /*8790*/  LDS R89, [R6.X4+0x4] ;  /* 0x0000040006597984 */ /* 0x000ea20000004800 */
[----:B------:R-:W-:-:S03]  /*87a0*/  LEA.HI.SX32 R8, R8, R102, 0x1b ;  /* 0x0000006608087211 */ /* 0x000fc600078fdaff */
[----:B------:R-:W3:Y:S01]  /*87b0*/  LDS R88, [R7.X4+0x8] ;  /* 0x0000080007587984 */ /* 0x000ee20000004800 */
[----:B------:R-:W-:-:S03]  /*87c0*/  LEA.HI.SX32 R9, R9, R102, 0x1b ;  /* 0x0000006609097211 */ /* 0x000fc600078fdaff */
[----:B------:R-:W4:Y:S04]  /*87d0*/  LDS R65, [R8.X4+0xc] ;  /* 0x00000c0008417984 */ /* 0x000f280000004800 */
[----:B------:R-:W5:Y:S01]  /*87e0*/  LDS R60, [R9.X4+0x10] ;  /* 0x00001000093c7984 */ /* 0x000f620000004800 */
[C---:B------:R-:W-:Y:S02]  /*87f0*/  IADD3 R12, R102.reuse, 0x5, RZ ;  /* 0x00000005660c7810 */ /* 0x040fe40007ffe0ff */
[----:B------:R-:W-:Y:S01]  /*8800*/  IADD3 R35, R102, 0x8, RZ ;  /* 0x0000000866237810 */ /* 0x000fe20007ffe0ff */
[----:B------:R-:W-:Y:S01]  /*8810*/  LDS R62, [R13.X4+0x18] ;  /* 0x000018000d3e7984 */ /* 0x000fe20000004800 */
[----:B------:R-:W-:Y:S02]  /*8820*/  LEA.HI.SX32 R12, R12, R102, 0x1b ;  /* 0x000000660c0c7211 */ /* 0x000fe400078fdaff */
[----:B------:R-:W-:-:S02]  /*8830*/  IADD3 R17, R102, 0x7, RZ ;  /* 0x0000000766117810 */ /* 0x000fc40007ffe0ff */
[C---:B------:R-:W-:Y:S01]  /*8840*/  IADD3 R37, R102.reuse, 0x9, RZ ;  /* 0x0000000966257810 */ /* 0x040fe20007ffe0ff */
[----:B------:R-:W5:Y:S01]  /*8850*/  LDS R63, [R12.X4+0x14] ;  /* 0x000014000c3f7984 */ /* 0x000f620000004800 */
[----:B0-----:R-:W-:Y:S02]  /*8860*/  IADD3 R39, R102, 0xa, RZ ;  /* 0x0000000a66277810 */ /* 0x001fe40007ffe0ff */
[-C--:B------:R-:W-:Y:S02]  /*8870*/  LEA.HI.SX32 R35, R35, R102.reuse, 0x1b ;  /* 0x0000006623237211 */ /* 0x080fe400078fdaff */
[-C--:B------:R-:W-:Y:S02]  /*8880*/  LEA.HI.SX32 R17, R17, R102.reuse, 0x1b ;  /* 0x0000006611117211 */ /* 0x080fe400078fdaff */
[----:B------:R-:W-:Y:S01]  /*8890*/  LEA.HI.SX32 R37, R37, R102, 0x1b ;  /* 0x0000006625257211 */ /* 0x000fe200078fdaff */
[----:B------:R-:W0:Y:S01]  /*88a0*/  LDS R56, [R35.X4+0x20] ;  /* 0x0000200023387984 */ /* 0x000e220000004800 */
[----:B-1----:R-:W-:-:S02]  /*88b0*/  FMUL.FTZ R41, R94, -1.4426950216293334961 ;  /* 0xbfb8aa3b5e297820 */ /* 0x002fc40000410000 */
[----:B--2---:R-:W-:Y:S02]  /*88c0*/  FMUL.FTZ R45, R89, -1.4426950216293334961 ;  /* 0xbfb8aa3b592d7820 */ /* 0x004fe40000410000 */
[----:B------:R1:W-:Y:S01]  /*88d0*/  MUFU.EX2 R95, R41 ;  /* 0x00000029005f7308 */ /* 0x0003e20000000800 */
[----:B---3--:R-:W-:Y:S01]  /*88e0*/  FMUL.FTZ R47, R88, -1.4426950216293334961 ;  /* 0xbfb8aa3b582f7820 */ /* 0x008fe20000410000 */
[----:B------:R-:W-:Y:S01]  /*88f0*/  LEA.HI.SX32 R39, R39, R102, 0x1b ;  /* 0x0000006627277211 */ /* 0x000fe200078fdaff */
[----:B------:R-:W2:Y:S01]  /*8900*/  LDS R64, [R17.X4+0x1c] ;  /* 0x00001c0011407984 */ /* 0x000ea20000004800 */
[----:B------:R-:W-:-:S04]  /*8910*/  IADD3 R43, R102, 0xc, RZ ;  /* 0x0000000c662b7810 */ /* 0x000fc80007ffe0ff */
[----:B------:R3:W0:Y:S01]  /*8920*/  MUFU.EX2 R96, R45 ;  /* 0x0000002d00607308 */ /* 0x0006220000000800 */
[----:B-1----:R-:W-:Y:S01]  /*8930*/  IADD3 R41, R102, 0xb, RZ ;  /* 0x0000000b66297810 */ /* 0x002fe20007ffe0ff */
[----:B----4-:R-:W-:Y:S01]  /*8940*/  FMUL.FTZ R49, R65, -1.4426950216293334961 ;  /* 0xbfb8aa3b41317820 */ /* 0x010fe20000410000 */
[----:B------:R-:W1:Y:S02]  /*8950*/  LDS R59, [R37.X4+0x24] ;  /* 0x00002400253b7984 */ /* 0x000e640000004800 */
[-C--:B------:R-:W-:Y:S01]  /*8960*/  LEA.HI.SX32 R41, R41, R102.reuse, 0x1b ;  /* 0x0000006629297211 */ /* 0x080fe200078fdaff */
[----:B-----5:R-:W-:Y:S01]  /*8970*/  FMUL.FTZ R57, R60, -1.4426950216293334961 ;  /* 0xbfb8aa3b3c397820 */ /* 0x020fe20000410000 */
[----:B------:R-:W4:Y:S01]  /*8980*/  LDS R58, [R39.X4+0x28] ;  /* 0x00002800273a7984 */ /* 0x000f220000004800 */
[----:B---3--:R-:W-:Y:S01]  /*8990*/  IADD3 R45, R102, 0xd, RZ ;  /* 0x0000000d662d7810 */ /* 0x008fe20007ffe0ff */
[----:B------:R3:W5:Y:S01]  /*89a0*/  MUFU.EX2 R97, R47 ;  /* 0x0000002f00617308 */ /* 0x0007620000000800 */
[-C--:B------:R-:W-:Y:S01]  /*89b0*/  LEA.HI.SX32 R43, R43, R102.reuse, 0x1b ;  /* 0x000000662b2b7211 */ /* 0x080fe200078fdaff */
[----:B------:R-:W5:Y:S01]  /*89c0*/  LDS R61, [R41.X4+0x2c] ;  /* 0x00002c00293d7984 */ /* 0x000f620000004800 */
[----:B------:R-:W-:-:S03]  /*89d0*/  LEA.HI.SX32 R45, R45, R102, 0x1b ;  /* 0x000000662d2d7211 */ /* 0x000fc600078fdaff */
[----:B------:R-:W5:Y:S01]  /*89e0*/  LDS R51, [R43.X4+0x30] ;  /* 0x000030002b337984 */ /* 0x000f620000004800 */
[----:B---3--:R-:W-:Y:S01]  /*89f0*/  IADD3 R47, R102, 0xe, RZ ;  /* 0x0000000e662f7810 */ /* 0x008fe20007ffe0ff */
[----:B------:R3:W0:Y:S03]  /*8a00*/  MUFU.EX2 R98, R49 ;  /* 0x0000003100627308 */ /* 0x0006260000000800 */
[----:B------:R-:W-:-:S05]  /*8a10*/  LEA.HI.SX32 R47, R47, R102, 0x1b ;  /* 0x000000662f2f7211 */ /* 0x000fca00078fdaff */
[----:B------:R0:W1:Y:S01]  /*8a20*/  MUFU.EX2 R99, R57 ;  /* 0x0000003900637308 */ /* 0x0000620000000800 */
[----:B---3--:R-:W3:Y:S04]  /*8a30*/  LDS R49, [R45.X4+0x34] ;  /* 0x000034002d317984 */ /* 0x008ee80000004800 */
[----:B------:R-:W3:Y:S04]  /*8a40*/  LDS R55, [R47.X4+0x38] ;  /* 0x000038002f377984 */ /* 0x000ee80000004800 */
[----:B0-----:R-:W0:Y:S01]  /*8a50*/  LDS R57, [R53.X4+0x3c] ;  /* 0x00003c0035397984 */ /* 0x001e220000004800 */
[----:B------:R-:W-:-:S02]  /*8a60*/  FMUL.FTZ R100, R63, -1.4426950216293334961 ;  /* 0xbfb8aa3b3f647820 */ /* 0x000fc40000410000 */
[----:B------:R-:W-:Y:S02]  /*8a70*/  FMUL.FTZ R101, R62, -1.4426950216293334961 ;  /* 0xbfb8aa3b3e657820 */ /* 0x000fe40000410000 */
[----:B------:R-:W-:Y:S02]  /*8a80*/  FMUL.FTZ R103, R56, -1.4426950216293334961 ;  /* 0xbfb8aa3b38677820 */ /* 0x000fe40000410000 */
[----:B--2---:R-:W-:Y:S02]  /*8a90*/  FMUL.FTZ R102, R64, -1.4426950216293334961 ;  /* 0xbfb8aa3b40667820 */ /* 0x004fe40000410000 */
[----:B-1----:R-:W-:Y:S01]  /*8aa0*/  FMUL.FTZ R104, R59, -1.4426950216293334961 ;  /* 0xbfb8aa3b3b687820 */ /* 0x002fe20000410000 */
[----:B------:R-:W1:Y:S01]  /*8ab0*/  MUFU.EX2 R100, R100 ;  /* 0x0000006400647308 */ /* 0x000e620000000800 */
[----:B----4-:R-:W-:Y:S02]  /*8ac0*/  FMUL.FTZ R105, R58, -1.4426950216293334961 ;  /* 0xbfb8aa3b3a697820 */ /* 0x010fe40000410000 */
        /* <DEDUP_REMOVED lines=17> */
[----:B------:R-:W0:Y:S01]  /*8be0*/  MUFU.EX2 R107, R107 ;  /* 0x0000006b006b7308 */ /* 0x000e220000000800 */
[----:B-1----:R-:W-:-:S07]  /*8bf0*/  FADD.FTZ R100, R100, 1 ;  /* 0x3f80000064647421 */ /* 0x002fce0000010000 */
[----:B------:R-:W-:Y:S01]  /*8c00*/  MUFU.EX2 R110, R110 ;  /* 0x0000006e006e7308 */ /* 0x000fe20000000800 */
[----:B--2---:R-:W-:-:S07]  /*8c10*/  FADD.FTZ R101, R101, 1 ;  /* 0x3f80000065657421 */ /* 0x004fce0000010000 */
[----:B------:R-:W1:Y:S08]  /*8c20*/  MUFU.RCP R96, R96 ;  /* 0x0000006000607308 */ /* 0x000e700000001000 */
[----:B------:R-:W2:Y:S01]  /*8c30*/  MUFU.EX2 R109, R109 ;  /* 0x0000006d006d7308 */ /* 0x000ea20000000800 */
[----:B----4-:R-:W-:Y:S02]  /*8c40*/  FADD.FTZ R103, R103, 1 ;  /* 0x3f80000067677421 */ /* 0x010fe40000010000 */
[----:B---3--:R-:W-:-:S02]  /*8c50*/  FADD.FTZ R102, R102, 1 ;  /* 0x3f80000066667421 */ /* 0x008fc40000010000 */
[----:B0-----:R-:W-:-:S03]  /*8c60*/  FADD.FTZ R104, R104, 1 ;  /* 0x3f80000068687421 */ /* 0x001fc60000010000 */
[----:B------:R-:W0:Y:S01]  /*8c70*/  MUFU.RCP R95, R95 ;  /* 0x0000005f005f7308 */ /* 0x000e220000001000 */
[----:B-----5:R-:W-:Y:S02]  /*8c80*/  FADD.FTZ R105, R105, 1 ;  /* 0x3f80000069697421 */ /* 0x020fe40000010000 */
[----:B------:R-:W-:-:S05]  /*8c90*/  FADD.FTZ R106, R106, 1 ;  /* 0x3f8000006a6a7421 */ /* 0x000fca0000010000 */
[----:B------:R-:W3:Y:S01]  /*8ca0*/  MUFU.RCP R97, R97 ;  /* 0x0000006100617308 */ /* 0x000ee20000001000 */
[----:B------:R-:W-:Y:S02]  /*8cb0*/  FADD.FTZ R108, R108, 1 ;  /* 0x3f8000006c6c7421 */ /* 0x000fe40000010000 */
[----:B------:R-:W-:-:S05]  /*8cc0*/  FADD.FTZ R107, R107, 1 ;  /* 0x3f8000006b6b7421 */ /* 0x000fca0000010000 */
[----:B------:R-:W4:Y:S01]  /*8cd0*/  MUFU.RCP R98, R98 ;  /* 0x0000006200627308 */ /* 0x000f220000001000 */
[----:B-1----:R-:W-:Y:S02]  /*8ce0*/  FMUL.FTZ R89, R89, R96 ;  /* 0x0000006059597220 */ /* 0x002fe40000410000 */
[----:B------:R-:W-:-:S05]  /*8cf0*/  FADD.FTZ R110, R110, 1 ;  /* 0x3f8000006e6e7421 */ /* 0x000fca0000010000 */
[----:B------:R-:W1:Y:S01]  /*8d00*/  MUFU.RCP R99, R99 ;  /* 0x0000006300637308 */ /* 0x000e620000001000 */
[----:B--2---:R-:W-:-:S07]  /*8d10*/  FADD.FTZ R109, R109, 1 ;  /* 0x3f8000006d6d7421 */ /* 0x004fce0000010000 */
[----:B------:R-:W2:Y:S01]  /*8d20*/  MUFU.RCP R100, R100 ;  /* 0x0000006400647308 */ /* 0x000ea20000001000 */
[----:B------:R-:W-:-:S07]  /*8d30*/  FMUL.FTZ R89, R89, R32 ;  /* 0x0000002059597220 */ /* 0x000fce0000410000 */
[----:B------:R-:W5:Y:S08]  /*8d40*/  MUFU.RCP R101, R101 ;  /* 0x0000006500657308 */ /* 0x000f700000001000 */
[----:B------:R-:W1:Y:S08]  /*8d50*/  MUFU.RCP R111, R102 ;  /* 0x00000066006f7308 */ /* 0x000e700000001000 */
[----:B------:R-:W1:Y:S01]  /*8d60*/  MUFU.RCP R103, R103 ;  /* 0x0000006700677308 */ /* 0x000e620000001000 */
[----:B0-----:R-:W-:-:S07]  /*8d70*/  FMUL.FTZ R94, R94, R95 ;  /* 0x0000005f5e5e7220 */ /* 0x001fce0000410000 */
[----:B------:R-:W0:Y:S08]  /*8d80*/  MUFU.RCP R104, R104 ;  /* 0x0000006800687308 */ /* 0x000e300000001000 */
        /* <DEDUP_REMOVED lines=8> */
[----:B-1----:R-:W-:-:S07]  /*8e10*/  FMUL.FTZ R60, R60, R99 ;  /* 0x000000633c3c7220 */ /* 0x002fce0000410000 */
[----:B------:R-:W1:Y:S01]  /*8e20*/  MUFU.RCP R32, R109 ;  /* 0x0000006d00207308 */ /* 0x000e620000001000 */
[----:B--2---:R-:W-:-:S07]  /*8e30*/  FMUL.FTZ R63, R63, R100 ;  /* 0x000000643f3f7220 */ /* 0x004fce0000410000 */
[----:B------:R-:W2:Y:S01]  /*8e40*/  MUFU.RCP R110, R110 ;  /* 0x0000006e006e7308 */ /* 0x000ea20000001000 */
[----:B------:R-:W-:Y:S02]  /*8e50*/  FMUL.FTZ R88, R88, R31 ;  /* 0x0000001f58587220 */ /* 0x000fe40000410000 */
[----:B-----5:R-:W-:Y:S02]  /*8e60*/  FMUL.FTZ R62, R62, R101 ;  /* 0x000000653e3e7220 */ /* 0x020fe40000410000 */
[----:B------:R-:W-:Y:S02]  /*8e70*/  FMUL.FTZ R65, R65, R30 ;  /* 0x0000001e41417220 */ /* 0x000fe40000410000 */
[----:B------:R-:W-:Y:S01]  /*8e80*/  FMUL.FTZ R31, R64, R111 ;  /* 0x0000006f401f7220 */ /* 0x000fe20000410000 */
[----:B------:R-:W-:Y:S01]  /*8e90*/  STS [R66.X4], R33 ;  /* 0x0000002142007388 */ /* 0x000fe20000004800 */
        /* <DEDUP_REMOVED lines=10> */
[----:B---3--:R-:W-:Y:S01]  /*8f40*/  FMUL.FTZ R61, R61, R106 ;  /* 0x0000006a3d3d7220 */ /* 0x008fe20000410000 */
[----:B------:R3:W-:Y:S01]  /*8f50*/  STS [R9.X4+0x10], R60 ;  /* 0x0000103c09007388 */ /* 0x0007e20000004800 */
[----:B------:R-:W-:-:S02]  /*8f60*/  FMUL.FTZ R56, R56, R25 ;  /* 0x0000001938387220 */ /* 0x000fc40000410000 */
[----:B----4-:R-:W-:Y:S01]  /*8f70*/  FMUL.FTZ R28, R51, R112 ;  /* 0x00000070331c7220 */ /* 0x010fe20000410000 */
[----:B------:R-:W-:Y:S01]  /*8f80*/  STS [R12.X4+0x14], R63 ;  /* 0x0000143f0c007388 */ /* 0x000fe20000004800 */
[----:B------:R-:W-:Y:S02]  /*8f90*/  FMUL.FTZ R24, R59, R24 ;  /* 0x000000183b187220 */ /* 0x000fe40000410000 */
[----:B------:R-:W-:Y:S01]  /*8fa0*/  FMUL.FTZ R49, R49, R108 ;  /* 0x0000006c31317220 */ /* 0x000fe20000410000 */
[----:B------:R-:W-:Y:S01]  /*8fb0*/  STS [R13.X4+0x18], R62 ;  /* 0x0000183e0d007388 */ /* 0x000fe20000004800 */
[----:B------:R-:W-:Y:S02]  /*8fc0*/  FMUL.FTZ R58, R58, R23 ;  /* 0x000000173a3a7220 */ /* 0x000fe40000410000 */
[----:B-1----:R-:W-:Y:S01]  /*8fd0*/  FMUL.FTZ R30, R55, R32 ;  /* 0x00000020371e7220 */ /* 0x002fe20000410000 */
[----:B------:R-:W-:Y:S01]  /*8fe0*/  STS [R17.X4+0x1c], R26 ;  /* 0x00001c1a11007388 */ /* 0x000fe20000004800 */
[----:B------:R-:W-:-:S02]  /*8ff0*/  FMUL.FTZ R22, R61, R22 ;  /* 0x000000163d167220 */ /* 0x000fc40000410000 */
[----:B--2---:R-:W-:Y:S01]  /*9000*/  FMUL.FTZ R57, R57, R110 ;  /* 0x0000006e39397220 */ /* 0x004fe20000410000 */
[----:B------:R-:W-:Y:S01]  /*9010*/  STS [R35.X4+0x20], R56 ;  /* 0x0000203823007388 */ /* 0x000fe20000004800 */
[----:B------:R-:W-:Y:S02]  /*9020*/  FMUL.FTZ R28, R28, R21 ;  /* 0x000000151c1c7220 */ /* 0x000fe40000410000 */
[----:B------:R-:W-:Y:S01]  /*9030*/  FMUL.FTZ R20, R49, R20 ;  /* 0x0000001431147220 */ /* 0x000fe20000410000 */
[----:B------:R-:W-:Y:S01]  /*9040*/  STS [R37.X4+0x24], R24 ;  /* 0x0000241825007388 */ /* 0x000fe20000004800 */
        /* <DEDUP_REMOVED lines=28> */
[----:B0-----:R-:W-:-:S02]  /*9210*/  IMAD R8, R163, c[0x0][0x210], RZ ;  /* 0x00008400a3087a24 */ /* 0x001fc400078e02ff */
[C---:B------:R-:W-:Y:S01]  /*9220*/  IMAD.WIDE.U32 R6, R87.reuse, c[0x0][0x210], RZ ;  /* 0x0000840057067a25 */ /* 0x040fe200078e00ff */
[----:B------:R-:W-:Y:S03]  /*9230*/  BSSY B0, `(.L_x_961) ;  /* 0x000000e000007945 */ /* 0x000fe60003800000 */
[----:B---3--:R-:W-:-:S05]  /*9240*/  IMAD R9, R87, c[0x0][0x214], R8 ;  /* 0x0000850057097a24 */ /* 0x008fca00078e0208 */
[----:B------:R-:W-:Y:S02]  /*9250*/  IADD3 R33, R7, R9, RZ ;  /* 0x0000000907217210 */ /* 0x000fe40007ffe0ff */
[----:B-1----:R-:W-:-:S13]  /*9260*/  ISETP.GE.AND P0, PT, R82, R31, PT ;  /* 0x0000001f5200720c */ /* 0x002fda0003f06270 */
        /* <DEDUP_REMOVED lines=10> */
.L_x_962:
[----:B------:R-:W-:Y:S05]  /*9310*/  BSYNC B0 ;  /* 0x0000000000007941 */ /* 0x000fea0003800000 */
.L_x_961:
[----:B0-----:R-:W2:Y:S04]  /*9320*/  LDL.LU R13, [R1+0x4] ;  /* 0x00000400010d7983 */ /* 0x001ea80000300800 */
[----:B------:R-:W3:Y:S04]  /*9330*/  LDL.LU R12, [R1+0xc] ;  /* 0x00000c00010c7983 */ /* 0x000ee80000300800 */
[----:B------:R-:W4:Y:S04]  /*9340*/  LDL.LU R9, [R1] ;  /* 0x0000000001097983 */ /* 0x000f280000300800 */
[----:B------:R-:W5:Y:S01]  /*9350*/  LDL.LU R8, [R1+0x8] ;  /* 0x0000080001087983 */ /* 0x000f620000300800 */
[----:B------:R-:W-:Y:S01]  /*9360*/  MOV R4, R6 ;  /* 0x0000000600047202 */ /* 0x000fe20000000f00 */
[----:B------:R-:W-:Y:S01]  /*9370*/  IMAD R6, R92, c[0x0][0x218], RZ ;  /* 0x000086005c067a24 */ /* 0x000fe200078e02ff */
[----:B------:R-:W-:-:S02]  /*9380*/  MOV R5, R33 ;  /* 0x0000002100057202 */ /* 0x000fc40000000f00 */
[-C--:B------:R-:W-:Y:S01]  /*9390*/  ISETP.GE.AND P3, PT, R0, R31.reuse, PT ;  /* 0x0000001f0000720c */ /* 0x080fe20003f66270 */
[C---:B------:R-:W-:Y:S01]  /*93a0*/  IMAD R7, R93.reuse, c[0x0][0x21c], R6 ;  /* 0x000087005d077a24 */ /* 0x040fe200078e0206 */
[-C--:B------:R-:W-:Y:S01]  /*93b0*/  ISETP.GE.AND P2, PT, R38, R31.reuse, PT ;  /* 0x0000001f2600720c */ /* 0x080fe20003f46270 */
[----:B------:R-:W-:Y:S01]  /*93c0*/  IMAD.WIDE.U32 R4, R93, c[0x0][0x218], R4 ;  /* 0x000086005d047a25 */ /* 0x000fe200078e0004 */
[-C--:B------:R-:W-:Y:S02]  /*93d0*/  ISETP.GE.AND P4, PT, R10, R31.reuse, PT ;  /* 0x0000001f0a00720c */ /* 0x080fe40003f86270 */
[----:B------:R-:W-:Y:S02]  /*93e0*/  ISETP.GE.AND P5, PT, R14, R31, PT ;  /* 0x0000001f0e00720c */ /* 0x000fe40003fa6270 */
[----:B------:R-:W-:Y:S02]  /*93f0*/  IADD3 R4, P0, R2, R4, RZ ;  /* 0x0000000402047210 */ /* 0x000fe40007f1e0ff */
[----:B------:R-:W-:-:S02]  /*9400*/  IADD3 R2, P1, R15, c[0x0][0x270], RZ ;  /* 0x00009c000f027a10 */ /* 0x000fc40007f3e0ff */
        /* <DEDUP_REMOVED lines=34> */
[----:B--2---:R-:W-:Y:S02]  /*9630*/  IADD3 R13, P2, R13, 0x1000, RZ ;  /* 0x000010000d0d7810 */ /* 0x004fe40007f5e0ff */
[----:B---3--:R-:W-:-:S03]  /*9640*/  IADD3 R12, P3, R12, 0x1000, RZ ;  /* 0x000010000c0c7810 */ /* 0x008fc60007f7e0ff */
[----:B------:R0:W-:Y:S01]  /*9650*/  STL [R1+0x4], R13 ;  /* 0x0000040d01007387 */ /* 0x0001e20000100800 */
[----:B----4-:R-:W-:-:S03]  /*9660*/  IADD3.X R9, RZ, R9, RZ, P2, !PT ;  /* 0x00000009ff097210 */ /* 0x010fc600017fe4ff */
[----:B------:R0:W-:Y:S01]  /*9670*/  STL [R1+0xc], R12 ;  /* 0x00000c0c01007387 */ /* 0x0001e20000100800 */
[----:B-----5:R-:W-:-:S05]  /*9680*/  IADD3.X R8, RZ, R8, RZ, P3, !PT ;  /* 0x00000008ff087210 */ /* 0x020fca0001ffe4ff */
[----:B------:R0:W-:Y:S04]  /*9690*/  STL [R1+0x8], R8 ;  /* 0x0000080801007387 */ /* 0x0001e80000100800 */
[----:B------:R0:W-:Y:S01]  /*96a0*/  STL [R1], R9 ;  /* 0x0000000901007387 */ /* 0x0001e20000100800 */
[----:B------:R-:W-:Y:S01]  /*96b0*/  @P0 CALL.REL.NOINC `(.L_x_963) ;  /* 0x0000001000000944 */ /* 0x000fe20003c00000 */
[----:B------:R-:W-:Y:S05]  /*96c0*/  BRA `(.L_x_964) ;  /* 0xffff6ea000007947 */ /* 0x000fea000383ffff */
.L_x_963:
[----:B------:R-:W-:Y:S05]  /*96d0*/  EXIT ;  /* 0x000000000000794d */ /* 0x000fea0003800000 */
.L_x_965:
        /* <DEDUP_REMOVED lines=10> */
.L_x_5341:


//--------------------- .text._Z25selective_scan_fwd_kernelI32Selective_Scan_fwd_kernel_traitsILi64ELi16ELi1ELb0ELb1ELb1ELb0EfN3c107complexIfEEEEv13SSMParamsBase --------------------------
	.section	.text._Z25selective_scan_fwd_kernelI32Selective_Scan_fwd_kernel_traitsILi64ELi16ELi1ELb0ELb1ELb1ELb0EfN3c107complexIfEEEEv13SSMParamsBase,"ax",@progbits
	.sectioninfo	@"SHI_REGISTERS=168"
	.align	128
        .global         _Z25selective_scan_fwd_kernelI32Selective_Scan_fwd_kernel_traitsILi64ELi16ELi1ELb0ELb1ELb1ELb0EfN3c107complexIfEEEEv13SSMParamsBase
        .type           _Z25selective_scan_fwd_kernelI32Selective_Scan_fwd_kernel_traitsILi64ELi16ELi1ELb0ELb1ELb1ELb0EfN3c107complexIfEEEEv13SSMParamsBase,@function
        .size           _Z25selective_scan_fwd_kernelI32Selective_Scan_fwd_kernel_traitsILi64ELi16ELi1ELb0ELb1ELb1ELb0EfN3c107complexIfEEEEv13SSMParamsBase,(.L_x_5342 - _Z25selective_scan_fwd_kernelI32Selective_Scan_fwd_kernel_traitsILi64ELi16ELi1ELb0ELb1ELb1ELb0EfN3c107complexIfEEEEv13SSMParamsBase)
        .other          _Z25selective_scan_fwd_kernelI32Selective_Scan_fwd_kernel_traitsILi64ELi16ELi1ELb0ELb1ELb1ELb0EfN3c107complexIfEEEEv13SSMParamsBase,@"STO_CUDA_ENTRY STV_DEFAULT"
_Z25selective_scan_fwd_kernelI32Selective_Scan_fwd_kernel_traitsILi64ELi16ELi1ELb0ELb1ELb1ELb0EfN3c107complexIfEEEEv13SSMParamsBase:
.text._Z25selective_scan_fwd_kernelI32Selective_Scan_fwd_kernel_traitsILi64ELi16ELi1ELb0ELb1ELb1ELb0EfN3c107complexIfEEEEv13SSMParamsBase:
        /* <DEDUP_REMOVED lines=137> */
.L_x_1008:
        /* <DEDUP_REMOVED lines=19> */
[C---:B------:R-:W-:Y:S02]  /*09c0*/  ISETP.GE.AND P2, PT, R61.reuse, UR23, PT ;  /* 0x000000173d007c0c */ /* 0x040fe4000bf46270 */
[----:B------:R-:W-:Y:S02]  /*09d0*/  ISETP.GE.AND P1, PT, R18, UR23, PT ;  /* 0x0000001712007c0c */ /* 0x000fe4000bf26270 */
[C---:B------:R-:W-:Y:S02]  /*09e0*/  LOP3.LUT R19, R61.reuse, 0x40, RZ, 0xfc, !PT ;  /* 0x000000403d137812 */ /* 0x040fe400078efcff */
[C---:B------:R-:W-:Y:S02]  /*09f0*/  LOP3.LUT R21, R61.reuse, 0x60, RZ, 0xfc, !PT ;  /* 0x000000603d157812 */ /* 0x040fe400078efcff */
[----:B------:R-:W-:-:S02]  /*0a00*/  LOP3.LUT R22, R61, 0x80, RZ, 0xfc, !PT ;  /* 0x000000803d167812 */ /* 0x000fc400078efcff */
[C---:B------:R-:W-:Y:S02]  /*0a10*/  LOP3.LUT R23, R61.reuse, 0xa0, RZ, 0xfc, !PT ;  /* 0x000000a03d177812 */ /* 0x040fe400078efcff */
[----:B------:R-:W-:Y:S01]  /*0a20*/  LOP3.LUT R24, R61, 0xc0, RZ, 0xfc, !PT ;  /* 0x000000c03d187812 */ /* 0x000fe200078efcff */
        /* <DEDUP_REMOVED lines=19> */
[C---:B------:R-:W-:Y:S02]  /*0b60*/  LOP3.LUT R38, R61.reuse, 0x1a0, RZ, 0xfc, !PT ;  /* 0x000001a03d267812 */ /* 0x040fe400078efcff */
        /* <DEDUP_REMOVED lines=54> */
[----:B------:R-:W-:Y:S02]  /*0ed0*/  LEA.HI.SX32 R47, R41, R18, 0x1b ;  /* 0x00000012292f7211 */ /* 0x000fe400078fdaff */
[----:B------:R-:W-:Y:S02]  /*0ee0*/  LEA R156, R157, R62, 0x4 ;  /* 0x0000003e9d9c7211 */ /* 0x000fe400078e20ff */
[-C--:B------:R-:W-:Y:S02]  /*0ef0*/  LEA.HI.SX32 R46, R43, R18.reuse, 0x1b ;  /* 0x000000122b2e7211 */ /* 0x080fe400078fdaff */
[----:B------:R-:W-:-:S02]  /*0f00*/  LEA.HI.SX32 R44, R45, R18, 0x1b ;  /* 0x000000122d2c7211 */ /* 0x000fc400078fdaff */
[----:B------:R-:W-:Y:S02]  /*0f10*/  MOV R2, UR8 ;  /* 0x0000000800027c02 */ /* 0x000fe40008000f00 */
[----:B------:R-:W-:Y:S02]  /*0f20*/  MOV R3, UR9 ;  /* 0x0000000900037c02 */ /* 0x000fe40008000f00 */
[----:B------:R-:W-:-:S03]  /*0f30*/  LEA.HI.SX32 R156, R156, R156, 0x1b ;  /* 0x0000009c9c9c7211 */ /* 0x000fc600078fdaff */
        /* <DEDUP_REMOVED lines=42> */
[----:B-1----:R-:W-:-:S04]  /*11e0*/  HFMA2.MMA R20, -RZ, RZ, 0, 0 ;  /* 0x00000000ff147435 */ /* 0x002fc800000001ff */
        /* <DEDUP_REMOVED lines=14> */
[----:B------:R-:W-:Y:S01]  /*12d0*/  ISETP.GE.AND P3, PT, R38, UR23, PT ;  /* 0x0000001726007c0c */ /* 0x000fe2000bf66270 */
[----:B------:R-:W-:Y:S02]  /*12e0*/  CS2R R28, SRZ ;  /* 0x00000000001c7805 */ /* 0x000fe4000001ff00 */
        /* <DEDUP_REMOVED lines=97> */
.L_x_967:
[----:B------:R-:W-:Y:S05]  /*1900*/  BSYNC B0 ;  /* 0x0000000000007941 */ /* 0x000fea0003800000 */
.L_x_966:
        /* <DEDUP_REMOVED lines=37> */
.L_x_969:
[----:B------:R-:W-:Y:S05]  /*1b60*/  BSYNC B0 ;  /* 0x0000000000007941 */ /* 0x000fea0003800000 */
.L_x_968:
        /* <DEDUP_REMOVED lines=35> */
.L_x_971:
[----:B------:R-:W-:Y:S05]  /*1da0*/  BSYNC B0 ;  /* 0x0000000000007941 */ /* 0x000fea0003800000 */
.L_x_970:
        /* <DEDUP_REMOVED lines=37> */
.L_x_973:
[----:B------:R-:W-:Y:S05]  /*2000*/  BSYNC B0 ;  /* 0x0000000000007941 */ /* 0x000fea0003800000 */
.L_x_972:
        /* <DEDUP_REMOVED lines=35> */
.L_x_975:
[----:B------:R-:W-:Y:S05]  /*2240*/  BSYNC B0 ;  /* 0x0000000000007941 */ /* 0x000fea0003800000 */
.L_x_974:
        /* <DEDUP_REMOVED lines=37> */
.L_x_977:
[----:B------:R-:W-:Y:S05]  /*24a0*/  BSYNC B0 ;  /* 0x0000000000007941 */ /* 0x000fea0003800000 */
.L_x_976:
        /* <DEDUP_REMOVED lines=35> */
.L_x_979:
[----:B------:R-:W-:Y:S05]  /*26e0*/  BSYNC B0 ;  /* 0x0000000000007941 */ /* 0x000fea0003800000 */
.L_x_978:
        /* <DEDUP_REMOVED lines=37> */
.L_x_981:
[----:B------:R-:W-:Y:S05]  /*2940*/  BSYNC B0 ;  /* 0x0000000000007941 */ /* 0x000fea0003800000 */
.L_x_980:
        /* <DEDUP_REMOVED lines=35> */
.L_x_983:
[----:B------:R-:W-:Y:S05]  /*2b80*/  BSYNC B0 ;  /* 0x0000000000007941 */ /* 0x000fea0003800000 */
.L_x_982:
        /* <DEDUP_REMOVED lines=42> */
.L_x_985:
[----:B------:R-:W-:Y:S05]  /*2e30*/  BSYNC B0 ;  /* 0x0000000000007941 */ /* 0x000fea0003800000 */
.L_x_984:
        /* <DEDUP_REMOVED lines=33> */
.L_x_987:
[----:B------:R-:W-:Y:S05]  /*3050*/  BSYNC B0 ;  /* 0x0000000000007941 */ /* 0x000fea0003800000 */
.L_x_986:
        /* <DEDUP_REMOVED lines=33> */
.L_x_989:
[----:B------:R-:W-:Y:S05]  /*3270*/  BSYNC B0 ;  /* 0x0000000000007941 */ /* 0x000fea0003800000 */
.L_x_988:
        /* <DEDUP_REMOVED lines=33> */
.L_x_991:
[----:B------:R-:W-:Y:S05]  /*3490*/  BSYNC B0 ;  /* 0x0000000000007941 */ /* 0x000fea0003800000 */
.L_x_990:
        /* <DEDUP_REMOVED lines=33> */
.L_x_993:
[----:B------:R-:W-:Y:S05]  /*36b0*/  BSYNC B0 ;  /* 0x0000000000007941 */ /* 0x000fea0003800000 */
.L_x_992:
        /* <DEDUP_REMOVED lines=33> */
.L_x_995:
[----:B------:R-:W-:Y:S05]  /*38d0*/  BSYNC B0 ;  /* 0x0000000000007941 */ /* 0x000fea0003800000 */
.L_x_994:
        /* <DEDUP_REMOVED lines=33> */
.L_x_997:
[----:B------:R-:W-:Y:S05]  /*3af0*/  BSYNC B0 ;  /* 0x0000000000007941 */ /* 0x000fea0003800000 */
.L_x_996:
        /* <DEDUP_REMOVED lines=36> */
.L_x_1004:
[----:B------:R-:W0:Y:S01]  /*3d40*/  S2R R0, SR_TID.X ;  /* 0x0000000000007919 */ /* 0x000e220000002100 */
[----:B------:R-:W-:Y:S01]  /*3d50*/  USHF.R.S32.HI UR22, URZ, 0x1f, UR7 ;  /* 0x0000001f3f167899 */ /* 0x000fe20008011407 */
[----:B------:R-:W-:Y:S01]  /*3d60*/  MOV R7, UR7 ;  /* 0x0000000700077c02 */ /* 0x000fe20008000f00 */
[----:B------:R-:W-:Y:S01]  /*3d70*/  ULDC.64 UR16, c[0x0][0x1a0] ;  /* 0x0000680000107ab9 */ /* 0x000fe20000000a00 */
[----:B------:R-:W-:Y:S01]  /*3d80*/  HFMA2.MMA R9, -RZ, RZ, 0, 0 ;  /* 0x00000000ff097435 */ /* 0x000fe200000001ff */
[----:B------:R-:W-:Y:S01]  /*3d90*/  UIMAD UR16, UR22, UR16, URZ ;  /* 0x00000010161072a4 */ /* 0x000fe2000f8e023f */
[----:B------:R-:W-:Y:S01]  /*3da0*/  MOV R57, RZ ;  /* 0x000000ff00397202 */ /* 0x000fe20000000f00 */
[----:B------:R-:W-:Y:S01]  /*3db0*/  UMOV UR23, 0xfffffc00 ;  /* 0xfffffc0000177882 */ /* 0x000fe20000000000 */
[----:B------:R-:W-:Y:S01]  /*3dc0*/  CS2R R58, SRZ ;  /* 0x00000000003a7805 */ /* 0x000fe2000001ff00 */
[----:B------:R-:W-:Y:S01]  /*3dd0*/  UIMAD UR16, UR7, UR17, UR16 ;  /* 0x00000011071072a4 */ /* 0x000fe2000f8e0210 */
[----:B------:R-:W-:Y:S01]  /*3de0*/  CS2R R60, SRZ ;  /* 0x00000000003c7805 */ /* 0x000fe2000001ff00 */
[----:B------:R-:W-:Y:S01]  /*3df0*/  HFMA2.MMA R65, -RZ, RZ, 0, 0 ;  /* 0x00000000ff417435 */ /* 0x000fe200000001ff */
[----:B------:R-:W-:Y:S01]  /*3e00*/  CS2R R62, SRZ ;  /* 0x00000000003e7805 */ /* 0x000fe2000001ff00 */
[----:B------:R-:W-:Y:S01]  /*3e10*/  MOV R66, RZ ;  /* 0x000000ff00427202 */ /* 0x000fe20000000f00 */
[----:B------:R-:W-:Y:S01]  /*3e20*/  CS2R R72, SRZ ;  /* 0x0000000000487805 */ /* 0x000fe2000001ff00 */
[----:B------:R-:W-:Y:S01]  /*3e30*/  HFMA2.MMA R77, -RZ, RZ, 0, 0 ;  /* 0x00000000ff4d7435 */ /* 0x000fe200000001ff */
[----:B------:R-:W-:Y:S01]  /*3e40*/  CS2R R74, SRZ ;  /* 0x00000000004a7805 */ /* 0x000fe2000001ff00 */
[----:B------:R-:W-:Y:S01]  /*3e50*/  CS2R R78, SRZ ;  /* 0x00000000004e7805 */ /* 0x000fe2000001ff00 */
[----:B------:R-:W-:Y:S01]  /*3e60*/  CS2R R80, SRZ ;  /* 0x0000000000507805 */ /* 0x000fe2000001ff00 */
[----:B------:R-:W-:Y:S01]  /*3e70*/  HFMA2.MMA R86, -RZ, RZ, 0, 0 ;  /* 0x00000000ff567435 */ /* 0x000fe200000001ff */
[----:B------:R-:W-:Y:S01]  /*3e80*/  MOV R82, RZ ;  /* 0x000000ff00527202 */ /* 0x000fe20000000f00 */
[----:B------:R-:W-:Y:S01]  /*3e90*/  CS2R R84, SRZ ;  /* 0x0000000000547805 */ /* 0x000fe2000001ff00 */
[----:B------:R-:W-:Y:S01]  /*3ea0*/  HFMA2.MMA R93, -RZ, RZ, 0, 0 ;  /* 0x00000000ff5d7435 */ /* 0x000fe200000001ff */
[----:B------:R-:W-:Y:S01]  /*3eb0*/  CS2R R88, SRZ ;  /* 0x0000000000587805 */ /* 0x000fe2000001ff00 */
[----:B0-----:R-:W-:Y:S01]  /*3ec0*/  SHF.L.U32 R2, R0, 0x4, RZ ;  /* 0x0000000400027819 */ /* 0x001fe200000006ff */
[----:B------:R-:W-:Y:S01]  /*3ed0*/  HFMA2.MMA R97, -RZ, RZ, 0, 0 ;  /* 0x00000000ff617435 */ /* 0x000fe200000001ff */
[----:B------:R-:W-:-:S02]  /*3ee0*/  MOV R91, RZ ;  /* 0x000000ff005b7202 */ /* 0x000fc40000000f00 */
[----:B------:R-:W-:Y:S01]  /*3ef0*/  MOV R95, RZ ;  /* 0x000000ff005f7202 */ /* 0x000fe20000000f00 */
[----:B------:R-:W-:Y:S01]  /*3f00*/  CS2R R98, SRZ ;  /* 0x0000000000627805 */ /* 0x000fe2000001ff00 */
[----:B------:R-:W-:Y:S02]  /*3f10*/  LOP3.LUT R2, R2, 0xfffffe00, RZ, 0xc0, !PT ;  /* 0xfffffe0002027812 */ /* 0x000fe400078ec0ff */
[----:B------:R-:W-:Y:S01]  /*3f20*/  MOV R100, RZ ;  /* 0x000000ff00647202 */ /* 0x000fe20000000f00 */
[----:B------:R-:W0:Y:S01]  /*3f30*/  S2R R163, SR_TID.X ;  /* 0x0000000000a37919 */ /* 0x000e220000002100 */
[----:B------:R-:W-:Y:S01]  /*3f40*/  LOP3.LUT R2, R2, 0x1f, R0, 0xf8, !PT ;  /* 0x0000001f02027812 */ /* 0x000fe200078ef800 */
[----:B------:R-:W-:Y:S01]  /*3f50*/  ULDC.64 UR26, c[0x0][0x1c0] ;  /* 0x00007000001a7ab9 */ /* 0x000fe20000000a00 */
[----:B------:R-:W-:Y:S01]  /*3f60*/  SHF.L.U32 R0, R0, 0x4, RZ ;  /* 0x0000000400007819 */ /* 0x000fe200000006ff */
[----:B------:R-:W-:-:S03]  /*3f70*/  ULDC.64 UR24, c[0x0][0x188] ;  /* 0x0000620000187ab9 */ /* 0x000fc60000000a00 */
[----:B------:R-:W-:-:S04]  /*3f80*/  LOP3.LUT R0, R0, 0xfffffe00, RZ, 0xc0, !PT ;  /* 0xfffffe0000007812 */ /* 0x000fc800078ec0ff */
[----:B------:R-:W-:-:S04]  /*3f90*/  IADD3 R4, R0, R2, RZ ;  /* 0x0000000200047210 */ /* 0x000fc80007ffe0ff */
[--C-:B------:R-:W-:Y:S02]  /*3fa0*/  SHF.R.S32.HI R5, RZ, 0x1f, R4.reuse ;  /* 0x0000001fff057819 */ /* 0x100fe40000011404 */
[C---:B------:R-:W-:Y:S02]  /*3fb0*/  IADD3 R56, R4.reuse, 0x20, RZ ;  /* 0x0000002004387810 */ /* 0x040fe40007ffe0ff */
[C---:B------:R-:W-:Y:S01]  /*3fc0*/  IADD3 R55, R4.reuse, 0x40, RZ ;  /* 0x0000004004377810 */ /* 0x040fe20007ffe0ff */
[----:B------:R-:W-:Y:S01]  /*3fd0*/  IMAD.WIDE.U32 R6, R7, c[0x0][0x1a0], R4 ;  /* 0x0000680007067a25 */ /* 0x000fe200078e0004 */
[C---:B------:R-:W-:Y:S02]  /*3fe0*/  IADD3 R53, R4.reuse, 0x60, RZ ;  /* 0x0000006004357810 */ /* 0x040fe40007ffe0ff */
[----:B------:R-:W-:Y:S02]  /*3ff0*/  IADD3 R50, R4, 0x80, RZ ;  /* 0x0000008004327810 */ /* 0x000fe40007ffe0ff */
[----:B------:R-:W-:Y:S01]  /*4000*/  IADD3 R3, R7, UR16, RZ ;  /* 0x0000001007037c10 */ /* 0x000fe2000fffe0ff */
[----:B------:R-:W-:Y:S01]  /*4010*/  ULDC UR16, c[0x0][0x168] ;  /* 0x00005a0000107ab9 */ /* 0x000fe20000000800 */
[----:B------:R-:W-:Y:S01]  /*4020*/  LEA R2, P0, R6, UR10, 0x2 ;  /* 0x0000000a06027c11 */ /* 0x000fe2000f8010ff */
[----:B------:R-:W-:-:S03]  /*4030*/  UIMAD UR23, UR6, UR23, UR16 ;  /* 0x00000017061772a4 */ /* 0x000fc6000f8e0210 */
[----:B------:R-:W-:Y:S01]  /*4040*/  LEA.HI.X R3, R6, UR14, R3, 0x2, P0 ;  /* 0x0000000e06037c11 */ /* 0x000fe200080f1403 */
[----:B------:R-:W-:-:S06]  /*4050*/  USHF.L.U32 UR28, UR23, 0x1, URZ ;  /* 0x00000001171c7899 */ /* 0x000fcc000800063f */
[----:B------:R-:W-:Y:S02]  /*4060*/  ISETP.GE.AND P0, PT, R4, UR28, PT ;  /* 0x0000001c04007c0c */ /* 0x000fe4000bf06270 */
[----:B------:R-:W-:Y:S02]  /*4070*/  ISETP.GE.AND P2, PT, R56, UR28, PT ;  /* 0x0000001c38007c0c */ /* 0x000fe4000bf46270 */
[C---:B------:R-:W-:Y:S02]  /*4080*/  IADD3 R51, R4.reuse, 0xa0, RZ ;  /* 0x000000a004337810 */ /* 0x040fe40007ffe0ff */
[C---:B------:R-:W-:Y:S02]  /*4090*/  IADD3 R49, R4.reuse, 0xc0, RZ ;  /* 0x000000c004317810 */ /* 0x040fe40007ffe0ff */
[----:B------:R-:W-:Y:S02]  /*40a0*/  ISETP.GE.AND P3, PT, R55, UR28, PT ;  /* 0x0000001c37007c0c */ /* 0x000fe4000bf66270 */
[----:B------:R-:W-:-:S02]  /*40b0*/  IADD3 R46, R4, 0xe0, RZ ;  /* 0x000000e0042e7810 */ /* 0x000fc40007ffe0ff */
[----:B------:R-:W-:Y:S01]  /*40c0*/  ISETP.GE.AND P4, PT, R53, UR28, PT ;  /* 0x0000001c35007c0c */ /* 0x000fe2000bf86270 */
[----:B------:R1:W2:Y:S01]  /*40d0*/  @!P0 LDG.E R9, [R2.64] ;  /* 0x0000001202098981 */ /* 0x0002a2000c1e1900 */
[----:B------:R-:W-:Y:S02]  /*40e0*/  IADD3 R48, R4, 0x100, RZ ;  /* 0x0000010004307810 */ /* 0x000fe40007ffe0ff */
[----:B------:R-:W-:Y:S01]  /*40f0*/  ISETP.GE.AND P5, PT, R50, UR28, PT ;  /* 0x0000001c32007c0c */ /* 0x000fe2000bfa6270 */
[----:B------:R1:W3:Y:S01]  /*4100*/  @!P2 LDG.E R57, [R2.64+0x80] ;  /* 0x000080120239a981 */ /* 0x0002e2000c1e1900 */
[----:B------:R-:W-:Y:S02]  /*4110*/  ISETP.GE.AND P6, PT, R51, UR28, PT ;  /* 0x0000001c33007c0c */ /* 0x000fe4000bfc6270 */
[----:B------:R-:W-:Y:S01]  /*4120*/  ISETP.GE.AND P0, PT, R49, UR28, PT ;  /* 0x0000001c31007c0c */ /* 0x000fe2000bf06270 */
[----:B------:R1:W4:Y:S01]  /*4130*/  @!P3 LDG.E R58, [R2.64+0x100] ;  /* 0x00010012023ab981 */ /* 0x000322000c1e1900 */
[----:B------:R-:W-:-:S02]  /*4140*/  ISETP.GE.AND P1, PT, R46, UR28, PT ;  /* 0x0000001c2e007c0c */ /* 0x000fc4000bf26270 */
[----:B------:R-:W-:Y:S01]  /*4150*/  ISETP.GE.AND P2, PT, R48, UR28, PT ;  /* 0x0000001c30007c0c */ /* 0x000fe2000bf46270 */
[----:B------:R1:W5:Y:S01]  /*4160*/  @!P4 LDG.E R59, [R2.64+0x180] ;  /* 0x00018012023bc981 */ /* 0x000362000c1e1900 */
[C---:B------:R-:W-:Y:S02]  /*4170*/  IADD3 R40, R4.reuse, 0x120, RZ ;  /* 0x0000012004287810 */ /* 0x040fe40007ffe0ff */
[C---:B------:R-:W-:Y:S01]  /*4180*/  IADD3 R39, R4.reuse, 0x140, RZ ;  /* 0x0000014004277810 */ /* 0x040fe20007ffe0ff */
[----:B------:R1:W5:Y:S01]  /*4190*/  @!P5 LDG.E R60, [R2.64+0x200] ;  /* 0x00020012023cd981 */ /* 0x000362000c1e1900 */
[C---:B------:R-:W-:Y:S02]  /*41a0*/  IADD3 R38, R4.reuse, 0x160, RZ ;  /* 0x0000016004267810 */ /* 0x040fe40007ffe0ff */
[C---:B------:R-:W-:Y:S01]  /*41b0*/  IADD3 R37, R4.reuse, 0x180, RZ ;  /* 0x0000018004257810 */ /* 0x040fe20007ffe0ff */
[----:B------:R1:W5:Y:S01]  /*41c0*/  @!P6 LDG.E R61, [R2.64+0x280] ;  /* 0x00028012023de981 */ /* 0x000362000c1e1900 */
[----:B------:R-:W-:-:S02]  /*41d0*/  IADD3 R6, R4, 0x1a0, RZ ;  /* 0x000001a004067810 */ /* 0x000fc40007ffe0ff */
[----:B------:R-:W-:Y:S01]  /*41e0*/  ISETP.GE.AND P3, PT, R40, UR28, PT ;  /* 0x0000001c28007c0c */ /* 0x000fe2000bf66270 */
[----:B------:R1:W5:Y:S01]  /*41f0*/  @!P0 LDG.E R62, [R2.64+0x300] ;  /* 0x00030012023e8981 */ /* 0x000362000c1e1900 */
[C---:B------:R-:W-:Y:S02]  /*4200*/  IADD3 R35, R4.reuse, 0x1c0, RZ ;  /* 0x000001c004237810 */ /* 0x040fe40007ffe0ff */
[----:B------:R-:W-:Y:S01]  /*4210*/  ISETP.GE.AND P4, PT, R39, UR28, PT ;  /* 0x0000001c27007c0c */ /* 0x000fe2000bf86270 */
[----:B------:R1:W5:Y:S01]  /*4220*/  @!P1 LDG.E R63, [R2.64+0x380] ;  /* 0x00038012023f9981 */ /* 0x000362000c1e1900 */
[----:B------:R-:W-:Y:S02]  /*4230*/  IADD3 R36, R4, 0x1e0, RZ ;  /* 0x000001e004247810 */ /* 0x000fe40007ffe0ff */
[----:B------:R-:W-:Y:S01]  /*4240*/  ISETP.GE.AND P5, PT, R38, UR28, PT ;  /* 0x0000001c26007c0c */ /* 0x000fe2000bfa6270 */
[----:B------:R1:W5:Y:S01]  /*4250*/  @!P2 LDG.E R65, [R2.64+0x400] ;  /* 0x000400120241a981 */ /* 0x000362000c1e1900 */
[----:B------:R-:W-:-:S02]  /*4260*/  ISETP.GE.AND P6, PT, R37, UR28, PT ;  /* 0x0000001c25007c0c */ /* 0x000fc4000bfc6270 */
[----:B------:R-:W-:Y:S01]  /*4270*/  ISETP.GE.AND P0, PT, R6, UR28, PT ;  /* 0x0000001c06007c0c */ /* 0x000fe2000bf06270 */
[----:B------:R1:W5:Y:S01]  /*4280*/  @!P3 LDG.E R66, [R2.64+0x480] ;  /* 0x000480120242b981 */ /* 0x000362000c1e1900 */
[----:B------:R-:W-:Y:S02]  /*4290*/  ISETP.GE.AND P1, PT, R35, UR28, PT ;  /* 0x0000001c23007c0c */ /* 0x000fe4000bf26270 */
[----:B------:R-:W-:Y:S01]  /*42a0*/  ISETP.GE.AND P2, PT, R36, UR28, PT ;  /* 0x0000001c24007c0c */ /* 0x000fe2000bf46270 */
[----:B------:R1:W5:Y:S01]  /*42b0*/  @!P4 LDG.E R72, [R2.64+0x500] ;  /* 0x000500120248c981 */ /* 0x000362000c1e1900 */
[C---:B------:R-:W-:Y:S02]  /*42c0*/  IADD3 R32, R4.reuse, 0x200, RZ ;  /* 0x0000020004207810 */ /* 0x040fe40007ffe0ff */
[C---:B------:R-:W-:Y:S01]  /*42d0*/  IADD3 R33, R4.reuse, 0x220, RZ ;  /* 0x0000022004217810 */ /* 0x040fe20007ffe0ff */
[----:B------:R1:W5:Y:S01]  /*42e0*/  @!P5 LDG.E R73, [R2.64+0x580] ;  /* 0x000580120249d981 */ /* 0x000362000c1e1900 */
[----:B------:R-:W-:-:S02]  /*42f0*/  IADD3 R34, R4, 0x240, RZ ;  /* 0x0000024004227810 */ /* 0x000fc40007ffe0ff */
[C---:B------:R-:W-:Y:S01]  /*4300*/  IADD3 R31, R4.reuse, 0x260, RZ ;  /* 0x00000260041f7810 */ /* 0x040fe20007ffe0ff */
[----:B------:R1:W5:Y:S01]  /*4310*/  @!P6 LDG.E R74, [R2.64+0x600] ;  /* 0x00060012024ae981 */ /* 0x000362000c1e1900 */
[----:B------:R-:W-:Y:S02]  /*4320*/  IADD3 R8, R4, 0x280, RZ ;  /* 0x0000028004087810 */ /* 0x000fe40007ffe0ff */
[----:B------:R-:W-:Y:S01]  /*4330*/  ISETP.GE.AND P3, PT, R32, UR28, PT ;  /* 0x0000001c20007c0c */ /* 0x000fe2000bf66270 */
[----:B------:R1:W5:Y:S01]  /*4340*/  @!P0 LDG.E R75, [R2.64+0x680] ;  /* 0x00068012024b8981 */ /* 0x000362000c1e1900 */
[C---:B------:R-:W-:Y:S02]  /*4350*/  IADD3 R26, R4.reuse, 0x2a0, RZ ;  /* 0x000002a0041a7810 */ /* 0x040fe40007ffe0ff */
[----:B------:R-:W-:Y:S01]  /*4360*/  ISETP.GE.AND P4, PT, R33, UR28, PT ;  /* 0x0000001c21007c0c */ /* 0x000fe2000bf86270 */
[----:B------:R1:W5:Y:S01]  /*4370*/  @!P1 LDG.E R77, [R2.64+0x700] ;  /* 0x00070012024d9981 */ /* 0x000362000c1e1900 */
[----:B------:R-:W-:-:S02]  /*4380*/  IADD3 R30, R4, 0x2c0, RZ ;  /* 0x000002c0041e7810 */ /* 0x000fc40007ffe0ff */
[----:B------:R-:W-:Y:S01]  /*4390*/  ISETP.GE.AND P5, PT, R34, UR28, PT ;  /* 0x0000001c22007c0c */ /* 0x000fe2000bfa6270 */
[----:B------:R1:W5:Y:S01]  /*43a0*/  @!P2 LDG.E R78, [R2.64+0x780] ;  /* 0x00078012024ea981 */ /* 0x000362000c1e1900 */
[----:B------:R-:W-:Y:S02]  /*43b0*/  ISETP.GE.AND P6, PT, R31, UR28, PT ;  /* 0x0000001c1f007c0c */ /* 0x000fe4000bfc6270 */
[----:B------:R-:W-:Y:S01]  /*43c0*/  ISETP.GE.AND P0, PT, R8, UR28, PT ;  /* 0x0000001c08007c0c */ /* 0x000fe2000bf06270 */
[----:B------:R1:W5:Y:S01]  /*43d0*/  @!P3 LDG.E R79, [R2.64+0x800] ;  /* 0x00080012024fb981 */ /* 0x000362000c1e1900 */
[----:B------:R-:W-:Y:S02]  /*43e0*/  ISETP.GE.AND P1, PT, R26, UR28, PT ;  /* 0x0000001c1a007c0c */ /* 0x000fe4000bf26270 */
[----:B------:R-:W-:Y:S01]  /*43f0*/  ISETP.GE.AND P2, PT, R30, UR28, PT ;  /* 0x0000001c1e007c0c */ /* 0x000fe2000bf46270 */
[----:B------:R1:W5:Y:S01]  /*4400*/  @!P4 LDG.E R80, [R2.64+0x880] ;  /* 0x000880120250c981 */ /* 0x000362000c1e1900 */
[----:B------:R-:W-:-:S02]  /*4410*/  IADD3 R25, R4, 0x2e0, RZ ;  /* 0x000002e004197810 */ /* 0x000fc40007ffe0ff */
[C---:B------:R-:W-:Y:S01]  /*4420*/  IADD3 R23, R4.reuse, 0x300, RZ ;  /* 0x0000030004177810 */ /* 0x040fe20007ffe0ff */
[----:B------:R1:W5:Y:S01]  /*4430*/  @!P5 LDG.E R81, [R2.64+0x900] ;  /* 0x000900120251d981 */ /* 0x000362000c1e1900 */
[C---:B------:R-:W-:Y:S02]  /*4440*/  IADD3 R7, R4.reuse, 0x320, RZ ;  /* 0x0000032004077810 */ /* 0x040fe40007ffe0ff */
[C---:B------:R-:W-:Y:S01]  /*4450*/  IADD3 R21, R4.reuse, 0x340, RZ ;  /* 0x0000034004157810 */ /* 0x040fe20007ffe0ff */
[----:B------:R1:W5:Y:S01]  /*4460*/  @!P6 LDG.E R82, [R2.64+0x980] ;  /* 0x000980120252e981 */ /* 0x000362000c1e1900 */
[C---:B------:R-:W-:Y:S02]  /*4470*/  IADD3 R19, R4.reuse, 0x360, RZ ;  /* 0x0000036004137810 */ /* 0x040fe40007ffe0ff */
[----:B------:R-:W-:Y:S01]  /*4480*/  ISETP.GE.AND P3, PT, R25, UR28, PT ;  /* 0x0000001c19007c0c */ /* 0x000fe2000bf66270 */
[----:B------:R1:W5:Y:S01]  /*4490*/  @!P0 LDG.E R84, [R2.64+0xa00] ;  /* 0x000a001202548981 */ /* 0x000362000c1e1900 */
[----:B------:R-:W-:-:S02]  /*44a0*/  IADD3 R17, R4, 0x380, RZ ;  /* 0x0000038004117810 */ /* 0x000fc40007ffe0ff */
[----:B------:R-:W-:Y:S01]  /*44b0*/  ISETP.GE.AND P4, PT, R23, UR28, PT ;  /* 0x0000001c17007c0c */ /* 0x000fe2000bf86270 */
[----:B------:R1:W5:Y:S01]  /*44c0*/  @!P1 LDG.E R85, [R2.64+0xa80] ;  /* 0x000a801202559981 */ /* 0x000362000c1e1900 */
[----:B------:R-:W-:Y:S02]  /*44d0*/  IADD3 R11, R4, 0x3a0, RZ ;  /* 0x000003a0040b7810 */ /* 0x000fe40007ffe0ff */
[----:B------:R-:W-:Y:S01]  /*44e0*/  ISETP.GE.AND P5, PT, R7, UR28, PT ;  /* 0x0000001c07007c0c */ /* 0x000fe2000bfa6270 */
[----:B------:R1:W5:Y:S01]  /*44f0*/  @!P2 LDG.E R86, [R2.64+0xb00] ;  /* 0x000b00120256a981 */ /* 0x000362000c1e1900 */
[----:B------:R-:W-:Y:S02]  /*4500*/  ISETP.GE.AND P6, PT, R21, UR28, PT ;  /* 0x0000001c15007c0c */ /* 0x000fe4000bfc6270 */
[----:B------:R-:W-:Y:S01]  /*4510*/  ISETP.GE.AND P0, PT, R19, UR28, PT ;  /* 0x0000001c13007c0c */ /* 0x000fe2000bf06270 */
[----:B------:R1:W5:Y:S01]  /*4520*/  @!P3 LDG.E R88, [R2.64+0xb80] ;  /* 0x000b80120258b981 */ /* 0x000362000c1e1900 */
[----:B------:R-:W-:-:S02]  /*4530*/  ISETP.GE.AND P1, PT, R17, UR28, PT ;  /* 0x0000001c11007c0c */ /* 0x000fc4000bf26270 */
[----:B------:R-:W-:Y:S01]  /*4540*/  ISETP.GE.AND P2, PT, R11, UR28, PT ;  /* 0x0000001c0b007c0c */ /* 0x000fe2000bf46270 */
[----:B------:R1:W5:Y:S01]  /*4550*/  @!P4 LDG.E R89, [R2.64+0xc00] ;  /* 0x000c00120259c981 */ /* 0x000362000c1e1900 */
[C---:B------:R-:W-:Y:S02]  /*4560*/  IADD3 R13, R4.reuse, 0x3c0, RZ ;  /* 0x000003c0040d7810 */ /* 0x040fe40007ffe0ff */
[----:B------:R-:W-:Y:S01]  /*4570*/  IADD3 R15, R4, 0x3e0, RZ ;  /* 0x000003e0040f7810 */ /* 0x000fe20007ffe0ff */
[----:B------:R1:W5:Y:S01]  /*4580*/  @!P5 LDG.E R91, [R2.64+0xc80] ;  /* 0x000c8012025bd981 */ /* 0x000362000c1e1900 */
[----:B------:R-:W-:Y:S02]  /*4590*/  ISETP.GE.AND P3, PT, R13, UR28, PT ;  /* 0x0000001c0d007c0c */ /* 0x000fe4000bf66270 */
[----:B------:R-:W-:Y:S01]  /*45a0*/  ISETP.GE.AND P4, PT, R15, UR28, PT ;  /* 0x0000001c0f007c0c */ /* 0x000fe2000bf86270 */
[----:B------:R1:W5:Y:S04]  /*45b0*/  @!P6 LDG.E R93, [R2.64+0xd00] ;  /* 0x000d0012025de981 */ /* 0x000368000c1e1900 */
[----:B------:R1:W5:Y:S04]  /*45c0*/  @!P0 LDG.E R95, [R2.64+0xd80] ;  /* 0x000d8012025f8981 */ /* 0x000368000c1e1900 */
[----:B------:R1:W5:Y:S04]  /*45d0*/  @!P1 LDG.E R97, [R2.64+0xe00] ;  /* 0x000e001202619981 */ /* 0x000368000c1e1900 */
[----:B------:R1:W5:Y:S04]  /*45e0*/  @!P2 LDG.E R98, [R2.64+0xe80] ;  /* 0x000e80120262a981 */ /* 0x000368000c1e1900 */
[----:B------:R1:W5:Y:S04]  /*45f0*/  @!P3 LDG.E R99, [R2.64+0xf00] ;  /* 0x000f00120263b981 */ /* 0x000368000c1e1900 */
[----:B------:R1:W5:Y:S01]  /*4600*/  @!P4 LDG.E R100, [R2.64+0xf80] ;  /* 0x000f80120264c981 */ /* 0x000362000c1e1900 */
[----:B------:R-:W-:-:S02]  /*4610*/  ULDC UR16, c[0x0][0x180] ;  /* 0x0000600000107ab9 */ /* 0x000fc40000000800 */
[----:B------:R-:W-:Y:S01]  /*4620*/  UIMAD UR16, UR21, UR16, URZ ;  /* 0x00000010151072a4 */ /* 0x000fe2000f8e023f */
[----:B0-----:R-:W-:-:S04]  /*4630*/  SHF.L.U32 R10, R163, 0x5, RZ ;  /* 0x00000005a30a7819 */ /* 0x001fc800000006ff */
[----:B------:R-:W-:Y:S02]  /*4640*/  LOP3.LUT R10, R10, 0xfffffc00, RZ, 0xc0, !PT ;  /* 0xfffffc000a0a7812 */ /* 0x000fe400078ec0ff */
[----:B------:R-:W-:Y:S01]  /*4650*/  MOV R0, UR16 ;  /* 0x0000001000007c02 */ /* 0x000fe20008000f00 */
[C---:B-1----:R-:W-:Y:S01]  /*4660*/  IMAD.WIDE.U32 R2, R159.reuse, c[0x0][0x180], RZ ;  /* 0x000060009f027a25 */ /* 0x042fe200078e00ff */
[----:B------:R-:W-:Y:S01]  /*4670*/  IADD3 R12, R10, R157, RZ ;  /* 0x0000009d0a0c7210 */ /* 0x000fe20007ffe0ff */
[----:B------:R-:W-:Y:S01]  /*4680*/  UIMAD UR17, UR22, UR26, URZ ;  /* 0x0000001a161172a4 */ /* 0x000fe2000f8e023f */
[----:B------:R-:W-:Y:S01]  /*4690*/  MOV R43, UR7 ;  /* 0x00000007002b7c02 */ /* 0x000fe20008000f00 */
[----:B------:R-:W-:Y:S01]  /*46a0*/  IMAD R27, R159, c[0x0][0x184], R0 ;  /* 0x000061009f1b7a24 */ /* 0x000fe200078e0200 */
[----:B------:R-:W-:Y:S01]  /*46b0*/  IADD3 R96, R12, 0x20, RZ ;  /* 0x000000200c607810 */ /* 0x000fe20007ffe0ff */
[----:B------:R-:W-:Y:S01]  /*46c0*/  UIMAD UR17, UR7, UR27, UR17 ;  /* 0x0000001b071172a4 */ /* 0x000fe2000f8e0211 */
[----:B------:R-:W-:Y:S01]  /*46d0*/  MOV R45, UR7 ;  /* 0x00000007002d7c02 */ /* 0x000fe20008000f00 */
[----:B------:R-:W-:Y:S01]  /*46e0*/  IMAD.WIDE.U32 R42, R43, c[0x0][0x1c0], R4 ;  /* 0x000070002b2a7a25 */ /* 0x000fe200078e0004 */
[----:B------:R-:W-:-:S02]  /*46f0*/  IADD3 R3, R3, R27, RZ ;  /* 0x0000001b03037210 */ /* 0x000fc40007ffe0ff */
[C---:B------:R-:W-:Y:S02]  /*4700*/  IADD3 R71, R12.reuse, 0x40, RZ ;  /* 0x000000400c477810 */ /* 0x040fe40007ffe0ff */
[C---:B------:R-:W-:Y:S01]  /*4710*/  IADD3 R92, R12.reuse, 0x60, RZ ;  /* 0x000000600c5c7810 */ /* 0x040fe20007ffe0ff */
[----:B------:R-:W-:Y:S01]  /*4720*/  UIMAD UR16, UR22, UR24, URZ ;  /* 0x00000018161072a4 */ /* 0x000fe2000f8e023f */
[CC--:B------:R-:W-:Y:S02]  /*4730*/  LEA.HI.SX32 R94, R12.reuse, R12.reuse, 0x1b ;  /* 0x0000000c0c5e7211 */ /* 0x0c0fe400078fdaff */
[C---:B------:R-:W-:Y:S02]  /*4740*/  IADD3 R90, R12.reuse, 0x80, RZ ;  /* 0x000000800c5a7810 */ /* 0x040fe40007ffe0ff */
[----:B------:R-:W-:Y:S02]  /*4750*/  IADD3 R70, R12, 0xa0, RZ ;  /* 0x000000a00c467810 */ /* 0x000fe40007ffe0ff */
[----:B------:R-:W-:Y:S01]  /*4760*/  LEA.HI.SX32 R96, R96, R12, 0x1b ;  /* 0x0000000c60607211 */ /* 0x000fe200078fdaff */
[----:B------:R-:W-:Y:S01]  /*4770*/  IMAD.WIDE.U32 R44, R45, c[0x0][0x188], R2 ;  /* 0x000062002d2c7a25 */ /* 0x000fe200078e0002 */
[----:B------:R-:W-:-:S02]  /*4780*/  IADD3 R87, R12, 0xc0, RZ ;  /* 0x000000c00c577810 */ /* 0x000fc40007ffe0ff */
[-C--:B------:R-:W-:Y:S02]  /*4790*/  LEA.HI.SX32 R71, R71, R12.reuse, 0x1b ;  /* 0x0000000c47477211 */ /* 0x080fe400078fdaff */
[----:B------:R-:W-:Y:S02]  /*47a0*/  IADD3 R83, R12, 0xe0, RZ ;  /* 0x000000e00c537810 */ /* 0x000fe40007ffe0ff */
[----:B------:R-:W-:Y:S01]  /*47b0*/  LEA.HI.SX32 R92, R92, R12, 0x1b ;  /* 0x0000000c5c5c7211 */ /* 0x000fe200078fdaff */
[----:B------:R-:W-:Y:S01]  /*47c0*/  UIMAD UR16, UR7, UR25, UR16 ;  /* 0x00000019071072a4 */ /* 0x000fe2000f8e0210 */
[----:B------:R-:W-:Y:S02]  /*47d0*/  IADD3 R3, R43, UR17, RZ ;  /* 0x000000112b037c10 */ /* 0x000fe4000fffe0ff */
[----:B------:R-:W-:Y:S02]  /*47e0*/  LEA R28, P2, R42, UR11, 0x2 ;  /* 0x0000000b2a1c7c11 */ /* 0x000fe4000f8410ff */
[----:B------:R-:W-:-:S02]  /*47f0*/  IADD3 R69, R12, 0x100, RZ ;  /* 0x000001000c457810 */ /* 0x000fc40007ffe0ff */
[-C--:B------:R-:W-:Y:S02]  /*4800*/  LEA.HI.SX32 R90, R90, R12.reuse, 0x1b ;  /* 0x0000000c5a5a7211 */ /* 0x080fe400078fdaff */
[----:B------:R-:W-:Y:S02]  /*4810*/  IADD3 R76, R12, 0x120, RZ ;  /* 0x000001200c4c7810 */ /* 0x000fe40007ffe0ff */
[-C--:B------:R-:W-:Y:S02]  /*4820*/  LEA.HI.SX32 R70, R70, R12.reuse, 0x1b ;  /* 0x0000000c46467211 */ /* 0x080fe400078fdaff */
[C---:B------:R-:W-:Y:S02]  /*4830*/  IADD3 R68, R12.reuse, 0x140, RZ ;  /* 0x000001400c447810 */ /* 0x040fe40007ffe0ff */
[----:B------:R-:W-:Y:S02]  /*4840*/  LEA.HI.SX32 R87, R87, R12, 0x1b ;  /* 0x0000000c57577211 */ /* 0x000fe400078fdaff */
[----:B------:R-:W-:-:S02]  /*4850*/  IADD3 R67, R12, 0x160, RZ ;  /* 0x000001600c437810 */ /* 0x000fc40007ffe0ff */
[-C--:B------:R-:W-:Y:S02]  /*4860*/  LEA.HI.SX32 R83, R83, R12.reuse, 0x1b ;  /* 0x0000000c53537211 */ /* 0x080fe400078fdaff */
[----:B------:R-:W-:Y:S02]  /*4870*/  LEA.HI.X R29, R42, UR15, R3, 0x2, P2 ;  /* 0x0000000f2a1d7c11 */ /* 0x000fe400090f1403 */
[C---:B------:R-:W-:Y:S02]  /*4880*/  IADD3 R64, R12.reuse, 0x180, RZ ;  /* 0x000001800c407810 */ /* 0x040fe40007ffe0ff */
[-C--:B------:R-:W-:Y:S02]  /*4890*/  LEA.HI.SX32 R69, R69, R12.reuse, 0x1b ;  /* 0x0000000c45457211 */ /* 0x080fe400078fdaff */
[----:B------:R-:W-:Y:S02]  /*48a0*/  IADD3 R42, R12, 0x1a0, RZ ;  /* 0x000001a00c2a7810 */ /* 0x000fe40007ffe0ff */
[----:B------:R-:W-:-:S02]  /*48b0*/  LEA.HI.SX32 R76, R76, R12, 0x1b ;  /* 0x0000000c4c4c7211 */ /* 0x000fc400078fdaff */
[----:B------:R-:W-:Y:S02]  /*48c0*/  IADD3 R54, R12, 0x1c0, RZ ;  /* 0x000001c00c367810 */ /* 0x000fe40007ffe0ff */
[-C--:B------:R-:W-:Y:S02]  /*48d0*/  LEA.HI.SX32 R68, R68, R12.reuse, 0x1b ;  /* 0x0000000c44447211 */ /* 0x080fe400078fdaff */
[----:B------:R-:W-:Y:S02]  /*48e0*/  IADD3 R5, R45, UR16, RZ ;  /* 0x000000102d057c10 */ /* 0x000fe4000fffe0ff */
[----:B------:R-:W-:Y:S02]  /*48f0*/  LEA R2, P1, R44, c[0x0][0x220], 0x3 ;  /* 0x000088002c027a11 */ /* 0x000fe400078218ff */
[----:B------:R-:W-:Y:S02]  /*4900*/  IADD3 R43, R12, 0x1e0, RZ ;  /* 0x000001e00c2b7810 */ /* 0x000fe40007ffe0ff */
[----:B------:R-:W-:-:S02]  /*4910*/  LEA.HI.SX32 R67, R67, R12, 0x1b ;  /* 0x0000000c43437211 */ /* 0x000fc400078fdaff */
[----:B------:R-:W-:Y:S02]  /*4920*/  IADD3 R52, R12, 0x200, RZ ;  /* 0x000002000c347810 */ /* 0x000fe40007ffe0ff */
[-C--:B------:R-:W-:Y:S02]  /*4930*/  LEA.HI.SX32 R64, R64, R12.reuse, 0x1b ;  /* 0x0000000c40407211 */ /* 0x080fe400078fdaff */
[-C--:B------:R-:W-:Y:S02]  /*4940*/  LEA.HI.SX32 R42, R42, R12.reuse, 0x1b ;  /* 0x0000000c2a2a7211 */ /* 0x080fe400078fdaff */
[----:B------:R-:W-:Y:S02]  /*4950*/  IADD3 R47, R12, 0x240, RZ ;  /* 0x000002400c2f7810 */ /* 0x000fe40007ffe0ff */
[----:B------:R-:W-:Y:S02]  /*4960*/  LEA.HI.SX32 R54, R54, R12, 0x1b ;  /* 0x0000000c36367211 */ /* 0x000fe400078fdaff */
[----:B------:R-:W-:-:S02]  /*4970*/  LEA.HI.X R3, R44, c[0x0][0x224], R5, 0x3, P1 ;  /* 0x000089002c037a11 */ /* 0x000fc400008f1c05 */
[C---:B------:R-:W-:Y:S02]  /*4980*/  IADD3 R45, R12.reuse, 0x260, RZ ;  /* 0x000002600c2d7810 */ /* 0x040fe40007ffe0ff */
[-C--:B------:R-:W-:Y:S02]  /*4990*/  LEA.HI.SX32 R43, R43, R12.reuse, 0x1b ;  /* 0x0000000c2b2b7211 */ /* 0x080fe400078fdaff */
[----:B------:R-:W-:Y:S01]  /*49a0*/  IADD3 R5, R12, 0x280, RZ ;  /* 0x000002800c057810 */ /* 0x000fe20007ffe0ff */
[----:B------:R-:W5:Y:S01]  /*49b0*/  LDG.E.64 R2, [R2.64] ;  /* 0x0000001202027981 */ /* 0x000f62000c1e1b00 */
[----:B------:R-:W-:Y:S02]  /*49c0*/  LEA.HI.SX32 R52, R52, R12, 0x1b ;  /* 0x0000000c34347211 */ /* 0x000fe400078fdaff */
        /* <DEDUP_REMOVED lines=11> */
[----:B------:R-:W-:Y:S02]  /*4a80*/  IADD3 R18, R12, 0x360, RZ ;  /* 0x000003600c127810 */ /* 0x000fe40007ffe0ff */
[----:B------:R-:W-:Y:S02]  /*4a90*/  LEA.HI.SX32 R0, R0, R12, 0x1b ;  /* 0x0000000c00007211 */ /* 0x000fe400078fdaff */
[----:B------:R-:W-:-:S02]  /*4aa0*/  IADD3 R16, R12, 0x380, RZ ;  /* 0x000003800c107810 */ /* 0x000fc40007ffe0ff */
[-C--:B------:R-:W-:Y:S02]  /*4ab0*/  LEA.HI.SX32 R24, R24, R12.reuse, 0x1b ;  /* 0x0000000c18187211 */ /* 0x080fe400078fdaff */
[----:B------:R-:W-:Y:S02]  /*4ac0*/  IADD3 R14, R12, 0x3a0, RZ ;  /* 0x000003a00c0e7810 */ /* 0x000fe40007ffe0ff */
[-C--:B------:R-:W-:Y:S02]  /*4ad0*/  LEA.HI.SX32 R22, R22, R12.reuse, 0x1b ;  /* 0x0000000c16167211 */ /* 0x080fe400078fdaff */
[-C--:B------:R-:W-:Y:S02]  /*4ae0*/  LEA.HI.SX32 R20, R20, R12.reuse, 0x1b ;  /* 0x0000000c14147211 */ /* 0x080fe400078fdaff */
[-C--:B------:R-:W-:Y:S02]  /*4af0*/  LEA.HI.SX32 R18, R18, R12.reuse, 0x1b ;  /* 0x0000000c12127211 */ /* 0x080fe400078fdaff */
[----:B------:R-:W-:-:S02]  /*4b00*/  LEA.HI.SX32 R16, R16, R12, 0x1b ;  /* 0x0000000c10107211 */ /* 0x000fc400078fdaff */
[----:B------:R-:W-:Y:S02]  /*4b10*/  LEA.HI.SX32 R14, R14, R12, 0x1b ;  /* 0x0000000c0e0e7211 */ /* 0x000fe400078fdaff */
[----:B------:R-:W-:Y:S02]  /*4b20*/  ISETP.GE.AND P0, PT, R4, UR28, PT ;  /* 0x0000001c04007c0c */ /* 0x000fe4000bf06270 */
[C---:B------:R-:W-:Y:S01]  /*4b30*/  IADD3 R4, R12.reuse, 0x3c0, RZ ;  /* 0x000003c00c047810 */ /* 0x040fe20007ffe0ff */
[----:B--2---:R0:W-:Y:S04]  /*4b40*/  STS [R94.X4], R9 ;  /* 0x000000095e007388 */ /* 0x0041e80000004800 */
[----:B---3--:R-:W-:Y:S04]  /*4b50*/  STS [R96.X4+0x80], R57 ;  /* 0x0000803960007388 */ /* 0x008fe80000004800 */
[----:B----4-:R-:W-:Y:S04]  /*4b60*/  STS [R71.X4+0x100], R58 ;  /* 0x0001003a47007388 */ /* 0x010fe80000004800 */
[----:B-----5:R-:W-:Y:S04]  /*4b70*/  STS [R92.X4+0x180], R59 ;  /* 0x0001803b5c007388 */ /* 0x020fe80000004800 */
[----:B------:R-:W-:Y:S01]  /*4b80*/  STS [R90.X4+0x200], R60 ;  /* 0x0002003c5a007388 */ /* 0x000fe20000004800 */
[----:B0-----:R-:W-:-:S03]  /*4b90*/  IADD3 R9, R12, 0x220, RZ ;  /* 0x000002200c097810 */ /* 0x001fc60007ffe0ff */
        /* <DEDUP_REMOVED lines=22> */
[----:B------:R-:W-:-:S03]  /*4d00*/  IADD3 R44, R12, 0x3e0, RZ ;  /* 0x000003e00c2c7810 */ /* 0x000fc60007ffe0ff */
[----:B------:R-:W-:Y:S04]  /*4d10*/  STS [R20.X4+0xd00], R93 ;  /* 0x000d005d14007388 */ /* 0x000fe80000004800 */
[----:B------:R-:W-:Y:S04]  /*4d20*/  STS [R18.X4+0xd80], R95 ;  /* 0x000d805f12007388 */ /* 0x000fe80000004800 */
[----:B------:R-:W-:Y:S01]  /*4d30*/  STS [R16.X4+0xe00], R97 ;  /* 0x000e006110007388 */ /* 0x000fe20000004800 */
[----:B------:R-:W-:-:S03]  /*4d40*/  LEA.HI.SX32 R4, R4, R12, 0x1b ;  /* 0x0000000c04047211 */ /* 0x000fc600078fdaff */
[----:B------:R0:W-:Y:S01]  /*4d50*/  STS [R14.X4+0xe80], R98 ;  /* 0x000e80620e007388 */ /* 0x0001e20000004800 */
[----:B------:R-:W-:Y:S01]  /*4d60*/  LEA.HI.SX32 R12, R44, R12, 0x1b ;  /* 0x0000000c2c0c7211 */ /* 0x000fe200078fdaff */
[----:B0-----:R-:W-:Y:S02]  /*4d70*/  HFMA2.MMA R98, -RZ, RZ, 0, 0 ;  /* 0x00000000ff627435 */ /* 0x001fe400000001ff */
[----:B------:R-:W-:Y:S04]  /*4d80*/  STS [R4.X4+0xf00], R99 ;  /* 0x000f006304007388 */ /* 0x000fe80000004800 */
[----:B------:R-:W-:Y:S01]  /*4d90*/  STS [R12.X4+0xf80], R100 ;  /* 0x000f80640c007388 */ /* 0x000fe20000004800 */
[----:B------:R-:W-:-:S06]  /*4da0*/  NOP ;  /* 0x0000000000007918 */ /* 0x000fcc0000000000 */
[----:B------:R0:W2:Y:S01]  /*4db0*/  @!P0 LDG.E R98, [R28.64] ;  /* 0x000000121c628981 */ /* 0x0000a2000c1e1900 */
[----:B------:R-:W-:Y:S02]  /*4dc0*/  ISETP.GE.AND P0, PT, R56, UR28, PT ;  /* 0x0000001c38007c0c */ /* 0x000fe4000bf06270 */
[----:B------:R-:W-:Y:S02]  /*4dd0*/  MOV R97, RZ ;  /* 0x000000ff00617202 */ /* 0x000fe40000000f00 */
[----:B------:R-:W-:-:S09]  /*4de0*/  MOV R93, RZ ;  /* 0x000000ff005d7202 */ /* 0x000fd20000000f00 */
[----:B------:R0:W3:Y:S01]  /*4df0*/  @!P0 LDG.E R97, [R28.64+0x80] ;  /* 0x000080121c618981 */ /* 0x0000e2000c1e1900 */
[----:B------:R-:W-:Y:S01]  /*4e00*/  ISETP.GE.AND P0, PT, R53, UR28, PT ;  /* 0x0000001c35007c0c */ /* 0x000fe2000bf06270 */
[----:B------:R-:W-:-:S12]  /*4e10*/  HFMA2.MMA R91, -RZ, RZ, 0, 0 ;  /* 0x00000000ff5b7435 */ /* 0x000fd800000001ff */
[----:B------:R0:W4:Y:S01]  /*4e20*/  @!P0 LDG.E R93, [R28.64+0x180] ;  /* 0x000180121c5d8981 */ /* 0x000122000c1e1900 */
[----:B------:R-:W-:Y:S02]  /*4e30*/  ISETP.GE.AND P0, PT, R50, UR28, PT ;  /* 0x0000001c32007c0c */ /* 0x000fe4000bf06270 */
[----:B------:R-:W-:Y:S01]  /*4e40*/  ISETP.GE.AND P1, PT, R55, UR28, PT ;  /* 0x0000001c37007c0c */ /* 0x000fe2000bf26270 */
[----:B------:R-:W-:Y:S01]  /*4e50*/  CS2R R88, SRZ ;  /* 0x0000000000587805 */ /* 0x000fe2000001ff00 */
[----:B------:R-:W-:-:S09]  /*4e60*/  HFMA2.MMA R95, -RZ, RZ, 0, 0 ;  /* 0x00000000ff5f7435 */ /* 0x000fd200000001ff */
[----:B------:R0:W5:Y:S01]  /*4e70*/  @!P0 LDG.E R91, [R28.64+0x200] ;  /* 0x000200121c5b8981 */ /* 0x000162000c1e1900 */
[----:B------:R-:W-:-:S03]  /*4e80*/  ISETP.GE.AND P0, PT, R49, UR28, PT ;  /* 0x0000001c31007c0c */ /* 0x000fc6000bf06270 */
[----:B------:R0:W2:Y:S01]  /*4e90*/  @!P1 LDG.E R95, [R28.64+0x100] ;  /* 0x000100121c5f9981 */ /* 0x0000a2000c1e1900 */
[----:B------:R-:W-:-:S09]  /*4ea0*/  ISETP.GE.AND P1, PT, R51, UR28, PT ;  /* 0x0000001c33007c0c */ /* 0x000fd2000bf26270 */
[----:B------:R0:W2:Y:S01]  /*4eb0*/  @!P0 LDG.E R88, [R28.64+0x300] ;  /* 0x000300121c588981 */ /* 0x0000a2000c1e1900 */
[----:B------:R-:W-:Y:S02]  /*4ec0*/  ISETP.GE.AND P0, PT, R46, UR28, PT ;  /* 0x0000001c2e007c0c */ /* 0x000fe4000bf06270 */
[----:B------:R-:W-:Y:S01]  /*4ed0*/  MOV R84, RZ ;  /* 0x000000ff00547202 */ /* 0x000fe20000000f00 */
[----:B------:R0:W2:Y:S01]  /*4ee0*/  @!P1 LDG.E R89, [R28.64+0x280] ;  /* 0x000280121c599981 */ /* 0x0000a2000c1e1900 */
[----:B------:R-:W-:-:S09]  /*4ef0*/  ISETP.GE.AND P1, PT, R48, UR28, PT ;  /* 0x0000001c30007c0c */ /* 0x000fd2000bf26270 */
[----:B------:R0:W4:Y:S01]  /*4f00*/  @!P0 LDG.E R84, [R28.64+0x380] ;  /* 0x000380121c548981 */ /* 0x000122000c1e1900 */
[----:B------:R-:W-:Y:S01]  /*4f10*/  ISETP.GE.AND P0, PT, R40, UR28, PT ;  /* 0x0000001c28007c0c */ /* 0x000fe2000bf06270 */
[----:B------:R-:W-:Y:S01]  /*4f20*/  HFMA2.MMA R80, -RZ, RZ, 0, 0 ;  /* 0x00000000ff507435 */ /* 0x000fe200000001ff */
[----:B------:R-:W-:Y:S01]  /*4f30*/  MOV R79, RZ ;  /* 0x000000ff004f7202 */ /* 0x000fe20000000f00 */
[----:B------:R-:W-:-:S08]  /*4f40*/  HFMA2.MMA R75, -RZ, RZ, 0, 0 ;  /* 0x00000000ff4b7435 */ /* 0x000fd000000001ff */
[----:B------:R0:W5:Y:S04]  /*4f50*/  @!P1 LDG.E R80, [R28.64+0x400] ;  /* 0x000400121c509981 */ /* 0x000168000c1e1900 */
[----:B------:R0:W5:Y:S01]  /*4f60*/  @!P0 LDG.E R79, [R28.64+0x480] ;  /* 0x000480121c4f8981 */ /* 0x000162000c1e1900 */
[----:B------:R-:W-:Y:S02]  /*4f70*/  ISETP.GE.AND P0, PT, R39, UR28, PT ;  /* 0x0000001c27007c0c */ /* 0x000fe4000bf06270 */
[----:B------:R-:W-:-:S11]  /*4f80*/  MOV R72, RZ ;  /* 0x000000ff00487202 */ /* 0x000fd60000000f00 */
[----:B------:R0:W5:Y:S01]  /*4f90*/  @!P0 LDG.E R75, [R28.64+0x500] ;  /* 0x000500121c4b8981 */ /* 0x000162000c1e1900 */
[----:B------:R-:W-:Y:S01]  /*4fa0*/  ISETP.GE.AND P0, PT, R38, UR28, PT ;  /* 0x0000001c26007c0c */ /* 0x000fe2000bf06270 */
[----:B------:R-:W-:-:S12]  /*4fb0*/  HFMA2.MMA R65, -RZ, RZ, 0, 0 ;  /* 0x00000000ff417435 */ /* 0x000fd800000001ff */
[----:B------:R0:W5:Y:S01]  /*4fc0*/  @!P0 LDG.E R72, [R28.64+0x580] ;  /* 0x000580121c488981 */ /* 0x000162000c1e1900 */
[----:B------:R-:W-:-:S13]  /*4fd0*/  ISETP.GE.AND P0, PT, R37, UR28, PT ;  /* 0x0000001c25007c0c */ /* 0x000fda000bf06270 */
[----:B------:R0:W5:Y:S01]  /*4fe0*/  @!P0 LDG.E R65, [R28.64+0x600] ;  /* 0x000600121c418981 */ /* 0x000162000c1e1900 */
[----:B------:R-:W-:Y:S02]  /*4ff0*/  ISETP.GE.AND P1, PT, R6, UR28, PT ;  /* 0x0000001c06007c0c */ /* 0x000fe4000bf26270 */
[----:B------:R-:W-:Y:S02]  /*5000*/  MOV R6, RZ ;  /* 0x000000ff00067202 */ /* 0x000fe40000000f00 */
[----:B------:R-:W-:Y:S02]  /*5010*/  ISETP.GE.AND P2, PT, R36, UR28, PT ;  /* 0x0000001c24007c0c */ /* 0x000fe4000bf46270 */
[----:B------:R-:W-:Y:S02]  /*5020*/  ISETP.GE.AND P3, PT, R35, UR28, PT ;  /* 0x0000001c23007c0c */ /* 0x000fe4000bf66270 */
[----:B------:R-:W-:Y:S02]  /*5030*/  ISETP.GE.AND P4, PT, R33, UR28, PT ;  /* 0x0000001c21007c0c */ /* 0x000fe4000bf86270 */
[----:B------:R-:W-:Y:S01]  /*5040*/  ISETP.GE.AND P6, PT, R31, UR28, PT ;  /* 0x0000001c1f007c0c */ /* 0x000fe2000bfc6270 */
[----:B------:R-:W-:Y:S01]  /*5050*/  HFMA2.MMA R49, -RZ, RZ, 0, 0 ;  /* 0x00000000ff317435 */ /* 0x000fe200000001ff */
[----:B------:R-:W-:Y:S01]  /*5060*/  ISETP.GE.AND P0, PT, R34, UR28, PT ;  /* 0x0000001c22007c0c */ /* 0x000fe2000bf06270 */
[----:B------:R0:W5:Y:S01]  /*5070*/  @!P1 LDG.E R6, [R28.64+0x680] ;  /* 0x000680121c069981 */ /* 0x000162000c1e1900 */
[----:B------:R-:W-:Y:S01]  /*5080*/  ISETP.GE.AND P1, PT, R8, UR28, PT ;  /* 0x0000001c08007c0c */ /* 0x000fe2000bf26270 */
[----:B------:R-:W-:-:S02]  /*5090*/  HFMA2.MMA R8, -RZ, RZ, 0, 0 ;  /* 0x00000000ff087435 */ /* 0x000fc400000001ff */
[----:B------:R-:W-:Y:S01]  /*50a0*/  HFMA2.MMA R44, -RZ, RZ, 0, 0 ;  /* 0x00000000ff2c7435 */ /* 0x000fe200000001ff */
[----:B------:R-:W-:Y:S02]  /*50b0*/  MOV R55, RZ ;  /* 0x000000ff00377202 */ /* 0x000fe40000000f00 */
[----:B------:R-:W-:Y:S01]  /*50c0*/  MOV R46, RZ ;  /* 0x000000ff002e7202 */ /* 0x000fe20000000f00 */
[----:B------:R0:W5:Y:S01]  /*50d0*/  @!P2 LDG.E R49, [R28.64+0x780] ;  /* 0x000780121c31a981 */ /* 0x000162000c1e1900 */
[----:B------:R-:W-:Y:S02]  /*50e0*/  ISETP.GE.AND P5, PT, R32, UR28, PT ;  /* 0x0000001c20007c0c */ /* 0x000fe4000bfa6270 */
[----:B------:R-:W-:Y:S01]  /*50f0*/  ISETP.GE.AND P2, PT, R26, UR28, PT ;  /* 0x0000001c1a007c0c */ /* 0x000fe2000bf46270 */
[----:B------:R0:W5:Y:S01]  /*5100*/  @!P3 LDG.E R55, [R28.64+0x700] ;  /* 0x000700121c37b981 */ /* 0x000162000c1e1900 */
[----:B------:R-:W-:-:S03]  /*5110*/  ISETP.GE.AND P3, PT, R30, UR28, PT ;  /* 0x0000001c1e007c0c */ /* 0x000fc6000bf66270 */
[----:B------:R0:W5:Y:S01]  /*5120*/  @!P4 LDG.E R8, [R28.64+0x880] ;  /* 0x000880121c08c981 */ /* 0x000162000c1e1900 */
[----:B------:R-:W-:-:S03]  /*5130*/  ISETP.GE.AND P4, PT, R25, UR28, PT ;  /* 0x0000001c19007c0c */ /* 0x000fc6000bf86270 */
[----:B------:R0:W5:Y:S01]  /*5140*/  @!P6 LDG.E R44, [R28.64+0x980] ;  /* 0x000980121c2ce981 */ /* 0x000162000c1e1900 */
[----:B------:R-:W-:Y:S01]  /*5150*/  ISETP.GE.AND P6, PT, R7, UR28, PT ;  /* 0x0000001c07007c0c */ /* 0x000fe2000bfc6270 */
[----:B------:R-:W-:Y:S02]  /*5160*/  HFMA2.MMA R40, -RZ, RZ, 0, 0 ;  /* 0x00000000ff287435 */ /* 0x000fe400000001ff */
[----:B------:R0:W5:Y:S01]  /*5170*/  @!P0 LDG.E R46, [R28.64+0x900] ;  /* 0x000900121c2e8981 */ /* 0x000162000c1e1900 */
[----:B------:R-:W-:Y:S01]  /*5180*/  ISETP.GE.AND P0, PT, R21, UR28, PT ;  /* 0x0000001c15007c0c */ /* 0x000fe2000bf06270 */
[----:B------:R-:W-:Y:S02]  /*5190*/  HFMA2.MMA R25, -RZ, RZ, 0, 0 ;  /* 0x00000000ff197435 */ /* 0x000fe400000001ff */
[----:B------:R-:W-:Y:S01]  /*51a0*/  HFMA2.MMA R21, -RZ, RZ, 0, 0 ;  /* 0x00000000ff157435 */ /* 0x000fe200000001ff */
[----:B------:R-:W-:Y:S02]  /*51b0*/  MOV R53, RZ ;  /* 0x000000ff00357202 */ /* 0x000fe40000000f00 */
[----:B------:R-:W-:Y:S01]  /*51c0*/  MOV R7, RZ ;  /* 0x000000ff00077202 */ /* 0x000fe20000000f00 */
[----:B------:R0:W5:Y:S01]  /*51d0*/  @!P2 LDG.E R40, [R28.64+0xa80] ;  /* 0x000a80121c28a981 */ /* 0x000162000c1e1900 */
[----:B------:R-:W-:-:S02]  /*51e0*/  MOV R26, RZ ;  /* 0x000000ff001a7202 */ /* 0x000fc40000000f00 */
        /* <DEDUP_REMOVED lines=13> */
[----:B------:R-:W-:Y:S02]  /*52c0*/  LEA R164, R157, R10, 0x5 ;  /* 0x0000000a9da47211 */ /* 0x000fe400078e28ff */
[----:B------:R-:W-:Y:S01]  /*52d0*/  MOV R23, RZ ;  /* 0x000000ff00177202 */ /* 0x000fe20000000f00 */
[----:B------:R-:W-:Y:S01]  /*52e0*/  CS2R R10, SRZ ;  /* 0x00000000000a7805 */ /* 0x000fe2000001ff00 */
        /* <DEDUP_REMOVED lines=10> */
[----:B------:R-:W1:Y:S04]  /*5390*/  LDS R86, [R164.X4] ;  /* 0x00000000a4567984 */ /* 0x000e680000004800 */
[----:B------:R-:W0:Y:S04]  /*53a0*/  LDS R59, [R164.X4+0x4] ;  /* 0x00000400a43b7984 */ /* 0x000e280000004800 */
[----:B------:R-:W0:Y:S04]  /*53b0*/  LDS R58, [R164.X4+0x8] ;  /* 0x00000800a43a7984 */ /* 0x000e280000004800 */
[----:B------:R-:W0:Y:S04]  /*53c0*/  LDS R66, [R164.X4+0xc] ;  /* 0x00000c00a4427984 */ /* 0x000e280000004800 */
[----:B------:R-:W0:Y:S04]  /*53d0*/  LDS R85, [R164.X4+0x10] ;  /* 0x00001000a4557984 */ /* 0x000e280000004800 */
[----:B------:R-:W-:Y:S04]  /*53e0*/  LDS R39, [R164.X4+0x14] ;  /* 0x00001400a4277984 */ /* 0x000fe80000004800 */
[----:B------:R-:W-:Y:S04]  /*53f0*/  LDS R38, [R164.X4+0x18] ;  /* 0x00001800a4267984 */ /* 0x000fe80000004800 */
[----:B------:R-:W-:Y:S04]  /*5400*/  LDS R82, [R164.X4+0x1c] ;  /* 0x00001c00a4527984 */ /* 0x000fe80000004800 */
[----:B------:R-:W0:Y:S04]  /*5410*/  LDS R34, [R164.X4+0x20] ;  /* 0x00002000a4227984 */ /* 0x000e280000004800 */
[----:B------:R-:W0:Y:S04]  /*5420*/  LDS R81, [R164.X4+0x24] ;  /* 0x00002400a4517984 */ /* 0x000e280000004800 */
[----:B------:R-:W-:Y:S04]  /*5430*/  LDS R50, [R164.X4+0x28] ;  /* 0x00002800a4327984 */ /* 0x000fe80000004800 */
[----:B------:R-:W0:Y:S04]  /*5440*/  LDS R48, [R164.X4+0x2c] ;  /* 0x00002c00a4307984 */ /* 0x000e280000004800 */
[----:B------:R-:W-:Y:S04]  /*5450*/  LDS R63, [R164.X4+0x30] ;  /* 0x00003000a43f7984 */ /* 0x000fe80000004800 */
[----:B------:R-:W0:Y:S04]  /*5460*/  LDS R30, [R164.X4+0x34] ;  /* 0x00003400a41e7984 */ /* 0x000e280000004800 */
[----:B------:R-:W-:Y:S04]  /*5470*/  LDS R78, [R164.X4+0x38] ;  /* 0x00003800a44e7984 */ /* 0x000fe80000004800 */
[----:B------:R-:W0:Y:S04]  /*5480*/  LDS R77, [R164.X4+0x3c] ;  /* 0x00003c00a44d7984 */ /* 0x000e280000004800 */
[----:B------:R-:W0:Y:S04]  /*5490*/  LDS R73, [R164.X4+0x40] ;  /* 0x00004000a4497984 */ /* 0x000e280000004800 */
[----:B------:R-:W0:Y:S04]  /*54a0*/  LDS R74, [R164.X4+0x44] ;  /* 0x00004400a44a7984 */ /* 0x000e280000004800 */
[----:B------:R-:W0:Y:S04]  /*54b0*/  LDS R61, [R164.X4+0x48] ;  /* 0x00004800a43d7984 */ /* 0x000e280000004800 */
[----:B------:R-:W0:Y:S04]  /*54c0*/  LDS R62, [R164.X4+0x4c] ;  /* 0x00004c00a43e7984 */ /* 0x000e280000004800 */
[----:B------:R-:W-:Y:S04]  /*54d0*/  LDS R60, [R164.X4+0x50] ;  /* 0x00005000a43c7984 */ /* 0x000fe80000004800 */
[----:B------:R-:W1:Y:S04]  /*54e0*/  LDS R57, [R164.X4+0x54] ;  /* 0x00005400a4397984 */ /* 0x000e680000004800 */
[----:B------:R-:W1:Y:S04]  /*54f0*/  LDS R56, [R164.X4+0x58] ;  /* 0x00005800a4387984 */ /* 0x000e680000004800 */
[----:B------:R-:W1:Y:S04]  /*5500*/  LDS R51, [R164.X4+0x5c] ;  /* 0x00005c00a4337984 */ /* 0x000e680000004800 */
[----:B------:R-:W1:Y:S04]  /*5510*/  LDS R37, [R164.X4+0x60] ;  /* 0x00006000a4257984 */ /* 0x000e680000004800 */
[----:B------:R-:W1:Y:S04]  /*5520*/  LDS R36, [R164.X4+0x64] ;  /* 0x00006400a4247984 */ /* 0x000e680000004800 */
[----:B------:R-:W1:Y:S04]  /*5530*/  LDS R33, [R164.X4+0x68] ;  /* 0x00006800a4217984 */ /* 0x000e680000004800 */
[----:B------:R-:W1:Y:S04]  /*5540*/  LDS R35, [R164.X4+0x6c] ;  /* 0x00006c00a4237984 */ /* 0x000e680000004800 */
[----:B------:R-:W-:Y:S04]  /*5550*/  LDS R31, [R164.X4+0x70] ;  /* 0x00007000a41f7984 */ /* 0x000fe80000004800 */
[----:B------:R-:W1:Y:S04]  /*5560*/  LDS R32, [R164.X4+0x74] ;  /* 0x00007400a4207984 */ /* 0x000e680000004800 */
[----:B0-----:R-:W-:Y:S04]  /*5570*/  LDS R28, [R164.X4+0x78] ;  /* 0x00007800a41c7984 */ /* 0x001fe80000004800 */
[----:B------:R-:W0:Y:S04]  /*5580*/  LDS R29, [R164.X4+0x7c] ;  /* 0x00007c00a41d7984 */ /* 0x000e280000004800 */
[----:B--2---:R-:W-:Y:S04]  /*5590*/  STS [R94.X4+0x2100], R98 ;  /* 0x002100625e007388 */ /* 0x004fe80000004800 */
[----:B---3--:R-:W-:Y:S04]  /*55a0*/  STS [R96.X4+0x2180], R97 ;  /* 0x0021806160007388 */ /* 0x008fe80000004800 */
[----:B------:R-:W-:Y:S04]  /*55b0*/  STS [R71.X4+0x2200], R95 ;  /* 0x0022005f47007388 */ /* 0x000fe80000004800 */
[----:B----4-:R-:W-:Y:S04]  /*55c0*/  STS [R92.X4+0x2280], R93 ;  /* 0x0022805d5c007388 */ /* 0x010fe80000004800 */
[----:B-----5:R-:W-:Y:S04]  /*55d0*/  STS [R90.X4+0x2300], R91 ;  /* 0x0023005b5a007388 */ /* 0x020fe80000004800 */
[----:B------:R2:W-:Y:S02]  /*55e0*/  STS [R70.X4+0x2380], R89 ;  /* 0x0023805946007388 */ /* 0x0005e40000004800 */
[----:B--2---:R-:W-:-:S02]  /*55f0*/  FMUL.FTZ R89, R3, R151 ;  /* 0x0000009703597220 */ /* 0x004fc40000410000 */
[----:B------:R2:W-:Y:S02]  /*5600*/  STS [R87.X4+0x2400], R88 ;  /* 0x0024005857007388 */ /* 0x0005e40000004800 */
[----:B------:R-:W-:-:S04]  /*5610*/  FMUL.RZ R89, R89, 0.15915493667125701904 ;  /* 0x3e22f98359597820 */ /* 0x000fc8000040c000 */
[----:B------:R-:W-:Y:S01]  /*5620*/  MUFU.SIN R91, R89 ;  /* 0x00000059005b7308 */ /* 0x000fe20000000400 */
[----:B------:R-:W-:Y:S01]  /*5630*/  STS [R83.X4+0x2480], R84 ;  /* 0x0024805453007388 */ /* 0x000fe20000004800 */
[----:B------:R-:W-:-:S06]  /*5640*/  FMUL.FTZ R2, R2, 1.4426950216293334961 ;  /* 0x3fb8aa3b02027820 */ /* 0x000fcc0000410000 */
[----:B--2---:R2:W-:Y:S01]  /*5650*/  MUFU.COS R88, R89 ;  /* 0x0000005900587308 */ /* 0x0045e20000000000 */
[----:B------:R3:W-:Y:S01]  /*5660*/  STS [R69.X4+0x2500], R80 ;  /* 0x0025005045007388 */ /* 0x0007e20000004800 */
[C---:B------:R-:W-:Y:S02]  /*5670*/  FMUL.FTZ R104, R3.reuse, R155 ;  /* 0x0000009b03687220 */ /* 0x040fe40000410000 */
[C---:B--2---:R-:W-:Y:S02]  /*5680*/  FMUL.FTZ R89, R3.reuse, R150 ;  /* 0x0000009603597220 */ /* 0x044fe40000410000 */
[----:B---3--:R-:W-:Y:S02]  /*5690*/  FMUL.FTZ R80, R3, R149 ;  /* 0x0000009503507220 */ /* 0x008fe40000410000 */
[----:B------:R-:W-:Y:S02]  /*56a0*/  FMUL.RZ R89, R89, 0.15915493667125701904 ;  /* 0x3e22f98359597820 */ /* 0x000fe4000040c000 */
[----:B------:R-:W-:-:S02]  /*56b0*/  FMUL.RZ R80, R80, 0.15915493667125701904 ;  /* 0x3e22f98350507820 */ /* 0x000fc4000040c000 */
[----:B------:R-:W-:Y:S01]  /*56c0*/  MUFU.SIN R87, R89 ;  /* 0x0000005900577308 */ /* 0x000fe20000000400 */
[----:B------:R-:W-:Y:S02]  /*56d0*/  FMUL.RZ R104, R104, 0.15915493667125701904 ;  /* 0x3e22f98368687820 */ /* 0x000fe4000040c000 */
[----:B------:R-:W-:-:S05]  /*56e0*/  FMUL.FTZ R94, R2, R155 ;  /* 0x0000009b025e7220 */ /* 0x000fca0000410000 */
[----:B------:R2:W-:Y:S01]  /*56f0*/  MUFU.COS R84, R89 ;  /* 0x0000005900547308 */ /* 0x0005e20000000000 */
[C---:B------:R-:W-:Y:S02]  /*5700*/  FMUL.FTZ R90, R2.reuse, R151 ;  /* 0x00000097025a7220 */ /* 0x040fe40000410000 */
[----:B------:R-:W-:Y:S02]  /*5710*/  FMUL.FTZ R100, R3, R154 ;  /* 0x0000009a03647220 */ /* 0x000fe40000410000 */
[----:B--2---:R-:W-:-:S03]  /*5720*/  FMUL.FTZ R89, R2, R149 ;  /* 0x0000009502597220 */ /* 0x004fc60000410000 */
[----:B------:R-:W-:Y:S01]  /*5730*/  MUFU.SIN R83, R80 ;  /* 0x0000005000537308 */ /* 0x000fe20000000400 */
[----:B------:R-:W-:Y:S02]  /*5740*/  FMUL.FTZ R92, R3, R152 ;  /* 0x00000098035c7220 */ /* 0x000fe40000410000 */
[----:B------:R-:W-:-:S05]  /*5750*/  FMUL.RZ R100, R100, 0.15915493667125701904 ;  /* 0x3e22f98364647820 */ /* 0x000fca000040c000 */
[----:B------:R-:W-:Y:S01]  /*5760*/  MUFU.COS R80, R80 ;  /* 0x0000005000507308 */ /* 0x000fe20000000000 */
[----:B------:R-:W-:Y:S02]  /*5770*/  FMUL.FTZ R71, R2, R154 ;  /* 0x0000009a02477220 */ /* 0x000fe40000410000 */
[----:B------:R-:W-:-:S05]  /*5780*/  FMUL.RZ R92, R92, 0.15915493667125701904 ;  /* 0x3e22f9835c5c7820 */ /* 0x000fca000040c000 */
[----:B------:R-:W2:Y:S01]  /*5790*/  MUFU.EX2 R89, R89 ;  /* 0x0000005900597308 */ /* 0x000ea20000000800 */
[----:B------:R-:W-:-:S07]  /*57a0*/  FMUL.FTZ R70, R2, R152 ;  /* 0x0000009802467220 */ /* 0x000fce0000410000 */
[----:B------:R-:W-:Y:S08]  /*57b0*/  MUFU.SIN R107, R104 ;  /* 0x00000068006b7308 */ /* 0x000ff00000000400 */
[----:B------:R-:W-:Y:S08]  /*57c0*/  MUFU.COS R104, R104 ;  /* 0x0000006800687308 */ /* 0x000ff00000000000 */
[----:B------:R-:W3:Y:S01]  /*57d0*/  MUFU.EX2 R94, R94 ;  /* 0x0000005e005e7308 */ /* 0x000ee20000000800 */
[----:B------:R-:W-:Y:S07]  /*57e0*/  STS [R76.X4+0x2580], R79 ;  /* 0x0025804f4c007388 */ /* 0x000fee0000004800 */
[----:B------:R-:W4:Y:S01]  /*57f0*/  MUFU.EX2 R90, R90 ;  /* 0x0000005a005a7308 */ /* 0x000f220000000800 */
[----:B------:R-:W-:Y:S01]  /*5800*/  STS [R68.X4+0x2600], R75 ;  /* 0x0026004b44007388 */ /* 0x000fe20000004800 */
[----:B------:R-:W-:Y:S01]  /*5810*/  FMUL.FTZ R97, R3, R147 ;  /* 0x0000009303617220 */ /* 0x000fe20000410000 */
[----:B------:R-:W-:-:S02]  /*5820*/  SHF.L.U32 R161, R163, 0x4, RZ ;  /* 0x00000004a3a17819 */ /* 0x000fc400000006ff */
[----:B------:R5:W-:Y:S03]  /*5830*/  STS [R67.X4+0x2680], R72 ;  /* 0x0026804843007388 */ /* 0x000be60000004800 */
[----:B------:R-:W-:Y:S01]  /*5840*/  MUFU.SIN R103, R100 ;  /* 0x0000006400677308 */ /* 0x000fe20000000400 */
[----:B------:R-:W-:-:S07]  /*5850*/  FMUL.FTZ R96, R3, R153 ;  /* 0x0000009903607220 */ /* 0x000fce0000410000 */
[----:B------:R-:W-:Y:S01]  /*5860*/  MUFU.SIN R95, R92 ;  /* 0x0000005c005f7308 */ /* 0x000fe20000000400 */
[----:B-----5:R-:W-:Y:S02]  /*5870*/  FMUL.FTZ R67, R2, R147 ;  /* 0x0000009302437220 */ /* 0x020fe40000410000 */
[----:B------:R-:W-:-:S05]  /*5880*/  FMUL.RZ R97, R97, 0.15915493667125701904 ;  /* 0x3e22f98361617820 */ /* 0x000fca000040c000 */
[----:B------:R-:W-:Y:S01]  /*5890*/  MUFU.COS R100, R100 ;  /* 0x0000006400647308 */ /* 0x000fe20000000000 */
[----:B--2---:R-:W-:-:S07]  /*58a0*/  FMUL.FTZ R80, R89, R80 ;  /* 0x0000005059507220 */ /* 0x004fce0000410000 */
[----:B------:R-:W2:Y:S01]  /*58b0*/  MUFU.EX2 R71, R71 ;  /* 0x0000004700477308 */ /* 0x000ea20000000800 */
[----:B------:R-:W-:-:S07]  /*58c0*/  FMUL.FTZ R83, R89, R83 ;  /* 0x0000005359537220 */ /* 0x000fce0000410000 */
[----:B------:R-:W-:Y:S01]  /*58d0*/  MUFU.COS R92, R92 ;  /* 0x0000005c005c7308 */ /* 0x000fe20000000000 */
[----:B------:R-:W-:-:S07]  /*58e0*/  IADD3 R89, R161, 0x4, RZ ;  /* 0x00000004a1597810 */ /* 0x000fce0007ffe0ff */
[----:B------:R-:W5:Y:S01]  /*58f0*/  MUFU.EX2 R70, R70 ;  /* 0x0000004600467308 */ /* 0x000f620000000800 */
[----:B------:R-:W-:Y:S02]  /*5900*/  FMUL.RZ R96, R96, 0.15915493667125701904 ;  /* 0x3e22f98360607820 */ /* 0x000fe4000040c000 */
[----:B------:R-:W-:Y:S02]  /*5910*/  FMUL.FTZ R93, R2, R153 ;  /* 0x00000099025d7220 */ /* 0x000fe40000410000 */
[C---:B---3--:R-:W-:Y:S02]  /*5920*/  FMUL.FTZ R104, R94.reuse, R104 ;  /* 0x000000685e687220 */ /* 0x048fe40000410000 */
[----:B------:R-:W-:Y:S01]  /*5930*/  FMUL.FTZ R107, R94, R107 ;  /* 0x0000006b5e6b7220 */ /* 0x000fe20000410000 */
[----:B------:R-:W-:Y:S01]  /*5940*/  MUFU.SIN R75, R97 ;  /* 0x00000061004b7308 */ /* 0x000fe20000000400 */
[----:B------:R-:W-:Y:S01]  /*5950*/  FMUL.FTZ R94, R3, R146 ;  /* 0x00000092035e7220 */ /* 0x000fe20000410000 */
[----:B------:R-:W-:Y:S01]  /*5960*/  ISETP.GE.U32.AND P6, PT, R89, UR23, PT ;  /* 0x0000001759007c0c */ /* 0x000fe2000bfc6070 */
[----:B----4-:R-:W-:-:S02]  /*5970*/  FMUL.FTZ R88, R90, R88 ;  /* 0x000000585a587220 */ /* 0x010fc40000410000 */
[----:B------:R-:W-:-:S03]  /*5980*/  FMUL.FTZ R91, R90, R91 ;  /* 0x0000005b5a5b7220 */ /* 0x000fc60000410000 */
[----:B------:R-:W-:Y:S01]  /*5990*/  MUFU.COS R72, R97 ;  /* 0x0000006100487308 */ /* 0x000fe20000000000 */
[----:B------:R-:W-:Y:S01]  /*59a0*/  FMUL.FTZ R90, R2, R146 ;  /* 0x00000092025a7220 */ /* 0x000fe20000410000 */
[----:B------:R-:W-:Y:S01]  /*59b0*/  IADD3 R89, R161, 0x6, RZ ;  /* 0x00000006a1597810 */ /* 0x000fe20007ffe0ff */
[----:B------:R-:W-:-:S05]  /*59c0*/  FMUL.FTZ R76, R3, R148 ;  /* 0x00000094034c7220 */ /* 0x000fca0000410000 */
[----:B------:R-:W3:Y:S01]  /*59d0*/  MUFU.EX2 R67, R67 ;  /* 0x0000004300437308 */ /* 0x000ee20000000800 */
[----:B------:R-:W-:Y:S01]  /*59e0*/  FMUL.RZ R94, R94, 0.15915493667125701904 ;  /* 0x3e22f9835e5e7820 */ /* 0x000fe2000040c000 */
[----:B------:R-:W-:Y:S01]  /*59f0*/  ISETP.GE.U32.AND P3, PT, R89, UR23, PT ;  /* 0x0000001759007c0c */ /* 0x000fe2000bf66070 */
[----:B------:R-:W-:Y:S02]  /*5a00*/  FMUL.FTZ R69, R2, R150 ;  /* 0x0000009602457220 */ /* 0x000fe40000410000 */
[----:B------:R-:W-:-:S03]  /*5a10*/  FMUL.RZ R76, R76, 0.15915493667125701904 ;  /* 0x3e22f9834c4c7820 */ /* 0x000fc6000040c000 */
[----:B------:R-:W-:Y:S01]  /*5a20*/  MUFU.SIN R99, R96 ;  /* 0x0000006000637308 */ /* 0x000fe20000000400 */
[----:B------:R-:W-:Y:S02]  /*5a30*/  FMUL.FTZ R68, R2, R148 ;  /* 0x0000009402447220 */ /* 0x000fe40000410000 */
[C---:B--2---:R-:W-:Y:S02]  /*5a40*/  FMUL.FTZ R100, R71.reuse, R100 ;  /* 0x0000006447647220 */ /* 0x044fe40000410000 */
[----:B------:R-:W-:-:S03]  /*5a50*/  FMUL.FTZ R103, R71, R103 ;  /* 0x0000006747677220 */ /* 0x000fc60000410000 */
[----:B------:R-:W-:Y:S01]  /*5a60*/  MUFU.COS R96, R96 ;  /* 0x0000006000607308 */ /* 0x000fe20000000000 */
[C---:B-----5:R-:W-:Y:S02]  /*5a70*/  FMUL.FTZ R92, R70.reuse, R92 ;  /* 0x0000005c465c7220 */ /* 0x060fe40000410000 */
[----:B------:R-:W-:Y:S02]  /*5a80*/  FMUL.FTZ R95, R70, R95 ;  /* 0x0000005f465f7220 */ /* 0x000fe40000410000 */
[----:B------:R-:W-:-:S03]  /*5a90*/  FMUL.FTZ R89, R3, R143 ;  /* 0x0000008f03597220 */ /* 0x000fc60000410000 */
[----:B------:R-:W2:Y:S01]  /*5aa0*/  MUFU.EX2 R93, R93 ;  /* 0x0000005d005d7308 */ /* 0x000ea20000000800 */
[----:B------:R4:W-:Y:S01]  /*5ab0*/  STS [R64.X4+0x2700], R65 ;  /* 0x0027004140007388 */ /* 0x0009e20000004800 */
[----:B-1----:R-:W-:Y:S02]  /*5ac0*/  FMUL.FTZ R106, R123, R86 ;  /* 0x000000567b6a7220 */ /* 0x002fe40000410000 */
[----:B------:R-:W-:-:S04]  /*5ad0*/  FMUL.RZ R86, R89, 0.15915493667125701904 ;  /* 0x3e22f98359567820 */ /* 0x000fc8000040c000 */
[----:B------:R-:W-:Y:S01]  /*5ae0*/  MUFU.SIN R71, R94 ;  /* 0x0000005e00477308 */ /* 0x000fe20000000400 */
[----:B----4-:R-:W-:-:S07]  /*5af0*/  IADD3 R65, R161, 0x1, RZ ;  /* 0x00000001a1417810 */ /* 0x010fce0007ffe0ff */
[----:B------:R-:W-:Y:S01]  /*5b00*/  MUFU.COS R70, R94 ;  /* 0x0000005e00467308 */ /* 0x000fe20000000000 */
[----:B------:R-:W-:-:S07]  /*5b10*/  FMUL.FTZ R105, R123, R59 ;  /* 0x0000003b7b697220 */ /* 0x000fce0000410000 */
[----:B------:R-:W1:Y:S01]  /*5b20*/  MUFU.EX2 R90, R90 ;  /* 0x0000005a005a7308 */ /* 0x000e620000000800 */
[C---:B------:R-:W-:Y:S01]  /*5b30*/  FMUL.FTZ R102, R122.reuse, R58 ;  /* 0x0000003a7a667220 */ /* 0x040fe20000410000 */
[----:B------:R-:W-:Y:S01]  /*5b40*/  ISETP.GE.U32.AND P1, PT, R65, UR23, PT ;  /* 0x0000001741007c0c */ /* 0x000fe2000bf26070 */
[----:B------:R-:W-:-:S05]  /*5b50*/  FMUL.FTZ R66, R122, R66 ;  /* 0x000000427a427220 */ /* 0x000fca0000410000 */
[----:B------:R-:W-:Y:S01]  /*5b60*/  MUFU.SIN R79, R76 ;  /* 0x0000004c004f7308 */ /* 0x000fe20000000400 */
[C---:B---3--:R-:W-:Y:S02]  /*5b70*/  FMUL.FTZ R72, R67.reuse, R72 ;  /* 0x0000004843487220 */ /* 0x048fe40000410000 */
[----:B------:R-:W-:Y:S01]  /*5b80*/  FMUL.FTZ R75, R67, R75 ;  /* 0x0000004b434b7220 */ /* 0x000fe20000410000 */
[----:B------:R-:W-:-:S04]  /*5b90*/  IADD3 R67, R161, 0x2, RZ ;  /* 0x00000002a1437810 */ /* 0x000fc80007ffe0ff */
[----:B------:R-:W3:Y:S01]  /*5ba0*/  MUFU.EX2 R69, R69 ;  /* 0x0000004500457308 */ /* 0x000ee20000000800 */
[----:B------:R-:W-:-:S07]  /*5bb0*/  ISETP.GE.U32.AND P2, PT, R161, UR23, PT ;  /* 0x00000017a1007c0c */ /* 0x000fce000bf46070 */
[----:B------:R-:W-:Y:S01]  /*5bc0*/  MUFU.COS R76, R76 ;  /* 0x0000004c004c7308 */ /* 0x000fe20000000000 */
[----:B------:R-:W-:-:S07]  /*5bd0*/  IADD3 R89, R161, 0x7, RZ ;  /* 0x00000007a1597810 */ /* 0x000fce0007ffe0ff */
[----:B------:R-:W4:Y:S01]  /*5be0*/  MUFU.EX2 R68, R68 ;  /* 0x0000004400447308 */ /* 0x000f220000000800 */
[----:B------:R-:W-:Y:S01]  /*5bf0*/  FSEL R103, R103, RZ, !P1 ;  /* 0x000000ff67677208 */ /* 0x000fe20004800000 */
[----:B--2---:R-:W-:Y:S01]  /*5c00*/  FMUL.FTZ R96, R93, R96 ;  /* 0x000000605d607220 */ /* 0x004fe20000410000 */
[----:B------:R-:W-:-:S05]  /*5c10*/  FSEL R102, R102, RZ, !P1 ;  /* 0x000000ff66667208 */ /* 0x000fca0004800000 */
[----:B------:R-:W-:Y:S01]  /*5c20*/  MUFU.SIN R59, R86 ;  /* 0x00000056003b7308 */ /* 0x000fe20000000400 */
[----:B------:R-:W-:Y:S01]  /*5c30*/  FSEL R101, R66, RZ, !P1 ;  /* 0x000000ff42657208 */ /* 0x000fe20004800000 */
[----:B------:R-:W-:Y:S01]  /*5c40*/  FMUL.FTZ R99, R93, R99 ;  /* 0x000000635d637220 */ /* 0x000fe20000410000 */
[----:B------:R-:W-:-:S05]  /*5c50*/  FSEL R100, R100, 1, !P1 ;  /* 0x3f80000064647808 */ /* 0x000fca0004800000 */
[----:B------:R2:W-:Y:S01]  /*5c60*/  MUFU.COS R58, R86 ;  /* 0x00000056003a7308 */ /* 0x0005e20000000000 */
[----:B------:R-:W-:Y:S01]  /*5c70*/  ISETP.GE.U32.AND P0, PT, R67, UR23, PT ;  /* 0x0000001743007c0c */ /* 0x000fe2000bf06070 */
[----:B------:R-:W-:Y:S01]  /*5c80*/  FMUL.FTZ R93, R3, R145 ;  /* 0x00000091035d7220 */ /* 0x000fe20000410000 */
[C---:B------:R-:W-:Y:S02]  /*5c90*/  IADD3 R67, R161.reuse, 0x3, RZ ;  /* 0x00000003a1437810 */ /* 0x040fe40007ffe0ff */
[----:B--2---:R-:W-:Y:S01]  /*5ca0*/  IADD3 R86, R161, 0x8, RZ ;  /* 0x00000008a1567810 */ /* 0x004fe20007ffe0ff */
[----:B-1----:R-:W-:Y:S01]  /*5cb0*/  FMUL.FTZ R70, R90, R70 ;  /* 0x000000465a467220 */ /* 0x002fe20000410000 */
[----:B------:R-:W-:Y:S02]  /*5cc0*/  FSEL R107, R107, RZ, !P2 ;  /* 0x000000ff6b6b7208 */ /* 0x000fe40005000000 */
[----:B------:R-:W-:Y:S01]  /*5cd0*/  ISETP.GE.U32.AND P1, PT, R86, UR23, PT ;  /* 0x0000001756007c0c */ /* 0x000fe2000bf26070 */
[----:B------:R-:W-:Y:S01]  /*5ce0*/  FMUL.FTZ R86, R3, R142 ;  /* 0x0000008e03567220 */ /* 0x000fe20000410000 */
[----:B------:R-:W-:Y:S01]  /*5cf0*/  FSEL R106, R106, RZ, !P2 ;  /* 0x000000ff6a6a7208 */ /* 0x000fe20005000000 */
[----:B------:R-:W-:Y:S01]  /*5d00*/  FMUL.FTZ R71, R90, R71 ;  /* 0x000000475a477220 */ /* 0x000fe20000410000 */
[----:B------:R-:W-:-:S02]  /*5d10*/  FSEL R105, R105, RZ, !P2 ;  /* 0x000000ff69697208 */ /* 0x000fc40005000000 */
[----:B------:R-:W-:Y:S01]  /*5d20*/  FSEL R104, R104, 1, !P2 ;  /* 0x3f80000068687808 */ /* 0x000fe20005000000 */
[----:B------:R-:W-:Y:S01]  /*5d30*/  FMUL.FTZ R98, R121, R85 ;  /* 0x0000005579627220 */ /* 0x000fe20000410000 */
[----:B------:R-:W-:Y:S01]  /*5d40*/  ISETP.GE.U32.AND P2, PT, R89, UR23, PT ;  /* 0x0000001759007c0c */ /* 0x000fe2000bf46070 */
[----:B------:R-:W-:Y:S01]  /*5d50*/  FMUL.FTZ R90, R119, R34 ;  /* 0x00000022775a7220 */ /* 0x000fe20000410000 */
[----:B------:R-:W-:Y:S01]  /*5d60*/  ISETP.GE.U32.AND P4, PT, R67, UR23, PT ;  /* 0x0000001743007c0c */ /* 0x000fe2000bf86070 */
[----:B------:R-:W-:Y:S01]  /*5d70*/  FMUL.FTZ R89, R119, R81 ;  /* 0x0000005177597220 */ /* 0x000fe20000410000 */
[----:B------:R-:W-:Y:S01]  /*5d80*/  IADD3 R67, R161, 0x5, RZ ;  /* 0x00000005a1437810 */ /* 0x000fe20007ffe0ff */
[----:B------:R-:W-:Y:S01]  /*5d90*/  FMUL.RZ R93, R93, 0.15915493667125701904 ;  /* 0x3e22f9835d5d7820 */ /* 0x000fe2000040c000 */
[----:B------:R-:W-:Y:S01]  /*5da0*/  IADD3 R81, R161, 0xb, RZ ;  /* 0x0000000ba1517810 */ /* 0x000fe20007ffe0ff */
[----:B------:R-:W-:Y:S02]  /*5db0*/  FMUL.RZ R85, R86, 0.15915493667125701904 ;  /* 0x3e22f98356557820 */ /* 0x000fe4000040c000 */
[----:B------:R-:W-:-:S02]  /*5dc0*/  FMUL.FTZ R82, R120, R82 ;  /* 0x0000005278527220 */ /* 0x000fc40000410000 */
[----:B------:R-:W-:Y:S01]  /*5dd0*/  FMUL.FTZ R97, R121, R39 ;  /* 0x0000002779617220 */ /* 0x000fe20000410000 */
[----:B------:R-:W-:Y:S01]  /*5de0*/  IADD3 R86, R161, 0x9, RZ ;  /* 0x00000009a1567810 */ /* 0x000fe20007ffe0ff */
[C---:B---3--:R-:W-:Y:S01]  /*5df0*/  FMUL.FTZ R84, R69.reuse, R84 ;  /* 0x0000005445547220 */ /* 0x048fe20000410000 */
[----:B------:R-:W-:Y:S01]  /*5e00*/  MUFU.SIN R39, R85 ;  /* 0x0000005500277308 */ /* 0x000fe20000000400 */
[----:B------:R-:W-:Y:S01]  /*5e10*/  FMUL.FTZ R87, R69, R87 ;  /* 0x0000005745577220 */ /* 0x000fe20000410000 */
[----:B------:R-:W-:Y:S01]  /*5e20*/  FSEL R91, R91, RZ, !P6 ;  /* 0x000000ff5b5b7208 */ /* 0x000fe20007000000 */
[----:B----4-:R-:W-:Y:S01]  /*5e30*/  FMUL.FTZ R76, R68, R76 ;  /* 0x0000004c444c7220 */ /* 0x010fe20000410000 */
[----:B------:R-:W-:Y:S01]  /*5e40*/  FSEL R90, R90, RZ, !P6 ;  /* 0x000000ff5a5a7208 */ /* 0x000fe20007000000 */
[----:B------:R-:W-:Y:S01]  /*5e50*/  FMUL.FTZ R79, R68, R79 ;  /* 0x0000004f444f7220 */ /* 0x000fe20000410000 */
[----:B------:R-:W-:Y:S01]  /*5e60*/  FSEL R89, R89, RZ, !P6 ;  /* 0x000000ff59597208 */ /* 0x000fe20007000000 */
[----:B------:R-:W-:Y:S01]  /*5e70*/  FMUL.FTZ R94, R120, R38 ;  /* 0x00000026785e7220 */ /* 0x000fe20000410000 */
[----:B------:R-:W-:Y:S01]  /*5e80*/  MUFU.SIN R69, R93 ;  /* 0x0000005d00457308 */ /* 0x000fe20000000400 */
[----:B------:R-:W-:Y:S01]  /*5e90*/  FSEL R88, R88, 1, !P6 ;  /* 0x3f80000058587808 */ /* 0x000fe20007000000 */
[----:B------:R-:W-:Y:S01]  /*5ea0*/  FMUL.FTZ R48, R118, R48 ;  /* 0x0000003076307220 */ /* 0x000fe20000410000 */
[----:B------:R-:W-:Y:S01]  /*5eb0*/  ISETP.GE.U32.AND P5, PT, R67, UR23, PT ;  /* 0x0000001743007c0c */ /* 0x000fe2000bfa6070 */
[C---:B------:R-:W-:Y:S01]  /*5ec0*/  FMUL.FTZ R160, R2.reuse, R145 ;  /* 0x0000009102a07220 */ /* 0x040fe20000410000 */
[----:B------:R-:W-:Y:S01]  /*5ed0*/  ISETP.GE.U32.AND P6, PT, R81, UR23, PT ;  /* 0x0000001751007c0c */ /* 0x000fe2000bfc6070 */
[----:B------:R-:W-:-:S02]  /*5ee0*/  FMUL.FTZ R67, R2, R144 ;  /* 0x0000009002437220 */ /* 0x000fc40000410000 */
[----:B------:R1:W-:Y:S01]  /*5ef0*/  MUFU.COS R68, R93 ;  /* 0x0000005d00447308 */ /* 0x0003e20000000000 */
[C---:B------:R-:W-:Y:S01]  /*5f00*/  FMUL.FTZ R66, R2.reuse, R143 ;  /* 0x0000008f02427220 */ /* 0x040fe20000410000 */
[----:B------:R-:W-:Y:S01]  /*5f10*/  FSEL R99, R99, RZ, !P0 ;  /* 0x000000ff63637208 */ /* 0x000fe20004000000 */
[----:B------:R-:W-:Y:S01]  /*5f20*/  FMUL.FTZ R81, R2, R141 ;  /* 0x0000008d02517220 */ /* 0x000fe20000410000 */
[----:B------:R-:W-:-:S04]  /*5f30*/  FSEL R98, R98, RZ, !P0 ;  /* 0x000000ff62627208 */ /* 0x000fc80004000000 */
[----:B------:R2:W-:Y:S01]  /*5f40*/  MUFU.COS R38, R85 ;  /* 0x0000005500267308 */ /* 0x0005e20000000000 */
[----:B-1----:R-:W-:Y:S01]  /*5f50*/  FSEL R93, R82, RZ, !P4 ;  /* 0x000000ff525d7208 */ /* 0x002fe20006000000 */
[C---:B------:R-:W-:Y:S01]  /*5f60*/  FMUL.FTZ R82, R2.reuse, R142 ;  /* 0x0000008e02527220 */ /* 0x040fe20000410000 */
[----:B------:R-:W-:Y:S01]  /*5f70*/  FSEL R97, R97, RZ, !P0 ;  /* 0x000000ff61617208 */ /* 0x000fe20004000000 */
[----:B------:R-:W-:Y:S01]  /*5f80*/  FMUL.FTZ R2, R2, R140 ;  /* 0x0000008c02027220 */ /* 0x000fe20000410000 */
[----:B------:R-:W-:Y:S02]  /*5f90*/  FSEL R96, R96, 1, !P0 ;  /* 0x3f80000060607808 */ /* 0x000fe40004000000 */
[----:B--2---:R-:W-:Y:S02]  /*5fa0*/  IADD3 R85, R161, 0xa, RZ ;  /* 0x0000000aa1557810 */ /* 0x004fe40007ffe0ff */
[----:B------:R-:W-:Y:S01]  /*5fb0*/  ISETP.GE.U32.AND P0, PT, R86, UR23, PT ;  /* 0x0000001756007c0c */ /* 0x000fe2000bf06070 */
[----:B------:R-:W-:Y:S01]  /*5fc0*/  FMUL.FTZ R86, R118, R50 ;  /* 0x0000003276567220 */ /* 0x000fe20000410000 */
[----:B------:R-:W-:-:S02]  /*5fd0*/  FSEL R95, R95, RZ, !P4 ;  /* 0x000000ff5f5f7208 */ /* 0x000fc40006000000 */
[----:B------:R-:W-:Y:S02]  /*5fe0*/  FSEL R94, R94, RZ, !P4 ;  /* 0x000000ff5e5e7208 */ /* 0x000fe40006000000 */
[----:B------:R-:W-:Y:S01]  /*5ff0*/  FSEL R92, R92, 1, !P4 ;  /* 0x3f8000005c5c7808 */ /* 0x000fe20006000000 */
[----:B------:R1:W-:Y:S01]  /*6000*/  MUFU.EX2 R50, R81 ;  /* 0x0000005100327308 */ /* 0x0003e20000000800 */
[----:B------:R-:W-:Y:S02]  /*6010*/  ISETP.GE.U32.AND P4, PT, R85, UR23, PT ;  /* 0x0000001755007c0c */ /* 0x000fe4000bf86070 */
[----:B------:R-:W-:Y:S01]  /*6020*/  FSEL R85, R48, RZ, !P5 ;  /* 0x000000ff30557208 */ /* 0x000fe20006800000 */
[----:B------:R-:W-:Y:S01]  /*6030*/  FMUL.FTZ R64, R3, R144 ;  /* 0x0000009003407220 */ /* 0x000fe20000410000 */
[----:B------:R-:W-:-:S03]  /*6040*/  FSEL R87, R87, RZ, !P5 ;  /* 0x000000ff57577208 */ /* 0x000fc60006800000 */
[----:B------:R2:W-:Y:S01]  /*6050*/  MUFU.EX2 R48, R2 ;  /* 0x0000000200307308 */ /* 0x0005e20000000800 */
[----:B-1----:R-:W-:Y:S02]  /*6060*/  IADD3 R81, R161, 0xc, RZ ;  /* 0x0000000ca1517810 */ /* 0x002fe40007ffe0ff */
[----:B------:R-:W-:Y:S02]  /*6070*/  FSEL R86, R86, RZ, !P5 ;  /* 0x000000ff56567208 */ /* 0x000fe40006800000 */
[----:B------:R-:W-:Y:S01]  /*6080*/  FSEL R84, R84, 1, !P5 ;  /* 0x3f80000054547808 */ /* 0x000fe20006800000 */
[C---:B--2---:R-:W-:Y:S02]  /*6090*/  FMUL.FTZ R2, R3.reuse, R141 ;  /* 0x0000008d03027220 */ /* 0x044fe40000410000 */
[----:B------:R1:W2:Y:S01]  /*60a0*/  MUFU.EX2 R34, R82 ;  /* 0x0000005200227308 */ /* 0x0002a20000000800 */
[----:B------:R-:W-:Y:S01]  /*60b0*/  FMUL.FTZ R3, R3, R140 ;  /* 0x0000008c03037220 */ /* 0x000fe20000410000 */
[----:B------:R-:W-:Y:S01]  /*60c0*/  ISETP.GE.U32.AND P5, PT, R81, UR23, PT ;  /* 0x0000001751007c0c */ /* 0x000fe2000bfa6070 */
[----:B------:R-:W-:-:S02]  /*60d0*/  FMUL.FTZ R81, R117, R30 ;  /* 0x0000001e75517220 */ /* 0x000fc40000410000 */
[----:B------:R-:W-:Y:S02]  /*60e0*/  FMUL.RZ R3, R3, 0.15915493667125701904 ;  /* 0x3e22f98303037820 */ /* 0x000fe4000040c000 */
[----:B-1----:R-:W-:Y:S02]  /*60f0*/  FMUL.FTZ R82, R117, R63 ;  /* 0x0000003f75527220 */ /* 0x002fe40000410000 */
[----:B------:R-:W-:Y:S01]  /*6100*/  FMUL.RZ R63, R2, 0.15915493667125701904 ;  /* 0x3e22f983023f7820 */ /* 0x000fe2000040c000 */
[----:B------:R-:W-:Y:S02]  /*6110*/  IADD3 R2, R161, 0xd, RZ ;  /* 0x0000000da1027810 */ /* 0x000fe40007ffe0ff */
[----:B------:R-:W-:Y:S01]  /*6120*/  FSEL R83, R83, RZ, !P3 ;  /* 0x000000ff53537208 */ /* 0x000fe20005800000 */
[----:B------:R-:W-:Y:S01]  /*6130*/  MUFU.SIN R30, R63 ;  /* 0x0000003f001e7308 */ /* 0x000fe20000000400 */
[----:B------:R-:W-:Y:S02]  /*6140*/  FSEL R82, R82, RZ, !P3 ;  /* 0x000000ff52527208 */ /* 0x000fe40005800000 */
[----:B------:R-:W-:-:S02]  /*6150*/  FSEL R81, R81, RZ, !P3 ;  /* 0x000000ff51517208 */ /* 0x000fc40005800000 */
[----:B------:R-:W-:Y:S02]  /*6160*/  FSEL R80, R80, 1, !P3 ;  /* 0x3f80000050507808 */ /* 0x000fe40005800000 */
[----:B------:R-:W-:Y:S01]  /*6170*/  ISETP.GE.U32.AND P3, PT, R2, UR23, PT ;  /* 0x0000001702007c0c */ /* 0x000fe2000bf66070 */
[----:B------:R-:W1:Y:S08]  /*6180*/  MUFU.COS R63, R63 ;  /* 0x0000003f003f7308 */ /* 0x000e700000000000 */
[----:B------:R-:W-:Y:S08]  /*6190*/  MUFU.SIN R2, R3 ;  /* 0x0000000300027308 */ /* 0x000ff00000000400 */
[----:B------:R-:W3:Y:S01]  /*61a0*/  MUFU.COS R3, R3 ;  /* 0x0000000300037308 */ /* 0x000ee20000000000 */
[----:B--2---:R-:W-:-:S02]  /*61b0*/  FMUL.FTZ R38, R34, R38 ;  /* 0x0000002622267220 */ /* 0x004fc40000410000 */
[----:B------:R-:W-:-:S05]  /*61c0*/  FMUL.FTZ R39, R34, R39 ;  /* 0x0000002722277220 */ /* 0x000fca0000410000 */
[----:B------:R-:W2:Y:S01]  /*61d0*/  MUFU.EX2 R66, R66 ;  /* 0x0000004200427308 */ /* 0x000ea20000000800 */
[C---:B-1----:R-:W-:Y:S02]  /*61e0*/  FMUL.FTZ R34, R50.reuse, R63 ;  /* 0x0000003f32227220 */ /* 0x042fe40000410000 */
[----:B------:R-:W-:Y:S02]  /*61f0*/  FMUL.FTZ R50, R50, R30 ;  /* 0x0000001e32327220 */ /* 0x000fe40000410000 */
[C---:B---3--:R-:W-:Y:S02]  /*6200*/  FMUL.FTZ R30, R48.reuse, R3 ;  /* 0x00000003301e7220 */ /* 0x048fe40000410000 */
[----:B------:R-:W-:Y:S02]  /*6210*/  FMUL.FTZ R48, R48, R2 ;  /* 0x0000000230307220 */ /* 0x000fe40000410000 */
[-C--:B------:R-:W-:Y:S02]  /*6220*/  FMUL.FTZ R3, R104, R103.reuse ;  /* 0x0000006768037220 */ /* 0x080fe40000410000 */
[----:B------:R-:W-:-:S02]  /*6230*/  FMUL.FTZ R2, R107, R103 ;  /* 0x000000676b027220 */ /* 0x000fc40000410000 */
[----:B------:R-:W-:Y:S02]  /*6240*/  FMUL.RZ R64, R64, 0.15915493667125701904 ;  /* 0x3e22f98340407820 */ /* 0x000fe4000040c000 */
[-C--:B------:R-:W-:Y:S02]  /*6250*/  FFMA.FTZ R3, R107, R100.reuse, R3 ;  /* 0x000000646b037223 */ /* 0x080fe40000010003 */
[----:B------:R-:W-:Y:S01]  /*6260*/  FFMA.FTZ R2, R104, R100, -R2 ;  /* 0x0000006468027223 */ /* 0x000fe20000010802 */
[----:B------:R-:W1:Y:S01]  /*6270*/  MUFU.EX2 R160, R160 ;  /* 0x000000a000a07308 */ /* 0x000e620000000800 */
[C---:B--2---:R-:W-:Y:S02]  /*6280*/  FMUL.FTZ R58, R66.reuse, R58 ;  /* 0x0000003a423a7220 */ /* 0x044fe40000410000 */
[----:B------:R-:W-:Y:S02]  /*6290*/  FMUL.FTZ R59, R66, R59 ;  /* 0x0000003b423b7220 */ /* 0x000fe40000410000 */
[----:B------:R-:W-:-:S02]  /*62a0*/  FMUL.FTZ R66, R99, R3 ;  /* 0x0000000363427220 */ /* 0x000fc40000410000 */
[-C--:B------:R-:W-:Y:S01]  /*62b0*/  FMUL.FTZ R63, R99, R2.reuse ;  /* 0x00000002633f7220 */ /* 0x080fe20000410000 */
[----:B------:R-:W-:Y:S01]  /*62c0*/  MUFU.SIN R65, R64 ;  /* 0x0000004000417308 */ /* 0x000fe20000000400 */
[C---:B------:R-:W-:Y:S02]  /*62d0*/  FFMA.FTZ R2, R96.reuse, R2, -R66 ;  /* 0x0000000260027223 */ /* 0x040fe40000010842 */
[----:B------:R-:W-:-:S05]  /*62e0*/  FFMA.FTZ R3, R96, R3, R63 ;  /* 0x0000000360037223 */ /* 0x000fca000001003f */
[----:B------:R-:W-:Y:S01]  /*62f0*/  MUFU.COS R64, R64 ;  /* 0x0000004000407308 */ /* 0x000fe20000000000 */
[-C--:B------:R-:W-:Y:S02]  /*6300*/  FMUL.FTZ R66, R106, R103.reuse ;  /* 0x000000676a427220 */ /* 0x080fe40000410000 */
[----:B------:R-:W-:-:S05]  /*6310*/  FMUL.FTZ R63, R105, R103 ;  /* 0x00000067693f7220 */ /* 0x000fca0000410000 */
[----:B------:R-:W2:Y:S01]  /*6320*/  MUFU.EX2 R67, R67 ;  /* 0x0000004300437308 */ /* 0x000ea20000000800 */
[-C--:B------:R-:W-:Y:S02]  /*6330*/  FFMA.FTZ R66, R105, R100.reuse, R66 ;  /* 0x0000006469427223 */ /* 0x080fe40000010042 */
[----:B------:R-:W-:Y:S02]  /*6340*/  FFMA.FTZ R63, R106, R100, -R63 ;  /* 0x000000646a3f7223 */ /* 0x000fe4000001083f */
[----:B------:R-:W-:Y:S02]  /*6350*/  FADD.FTZ R66, R101, R66 ;  /* 0x0000004265427221 */ /* 0x000fe40000010000 */
[----:B------:R-:W-:Y:S02]  /*6360*/  FADD.FTZ R63, R102, R63 ;  /* 0x0000003f663f7221 */ /* 0x000fe40000010000 */
[C---:B-1----:R-:W-:Y:S02]  /*6370*/  FMUL.FTZ R68, R160.reuse, R68 ;  /* 0x00000044a0447220 */ /* 0x042fe40000410000 */
[----:B------:R-:W-:-:S02]  /*6380*/  FMUL.FTZ R69, R160, R69 ;  /* 0x00000045a0457220 */ /* 0x000fc40000410000 */
[----:B------:R-:W-:Y:S02]  /*6390*/  FMUL.FTZ R160, R99, R66 ;  /* 0x0000004263a07220 */ /* 0x000fe40000410000 */
[C---:B--2---:R-:W-:Y:S02]  /*63a0*/  FMUL.FTZ R64, R67.reuse, R64 ;  /* 0x0000004043407220 */ /* 0x044fe40000410000 */
[----:B------:R-:W-:Y:S02]  /*63b0*/  FMUL.FTZ R65, R67, R65 ;  /* 0x0000004143417220 */ /* 0x000fe40000410000 */
[-C--:B------:R-:W-:Y:S02]  /*63c0*/  FMUL.FTZ R67, R99, R63.reuse ;  /* 0x0000003f63437220 */ /* 0x080fe40000410000 */
[C---:B------:R-:W-:Y:S02]  /*63d0*/  FFMA.FTZ R63, R96.reuse, R63, -R160 ;  /* 0x0000003f603f7223 */ /* 0x040fe400000108a0 */
[----:B------:R-:W-:-:S02]  /*63e0*/  FFMA.FTZ R66, R96, R66, R67 ;  /* 0x0000004260427223 */ /* 0x000fc40000010043 */
[CC--:B------:R-:W-:Y:S02]  /*63f0*/  FMUL.FTZ R67, R95.reuse, R2.reuse ;  /* 0x000000025f437220 */ /* 0x0c0fe40000410000 */
[-C--:B------:R-:W-:Y:S02]  /*6400*/  FMUL.FTZ R160, R95, R3.reuse ;  /* 0x000000035fa07220 */ /* 0x080fe40000410000 */
[----:B------:R-:W-:Y:S02]  /*6410*/  FADD.FTZ R63, R98, R63 ;  /* 0x0000003f623f7221 */ /* 0x000fe40000010000 */
[----:B------:R-:W-:Y:S02]  /*6420*/  FADD.FTZ R66, R97, R66 ;  /* 0x0000004261427221 */ /* 0x000fe40000010000 */
[C---:B------:R-:W-:Y:S02]  /*6430*/  FFMA.FTZ R3, R92.reuse, R3, R67 ;  /* 0x000000035c037223 */ /* 0x040fe40000010043 */
[----:B------:R-:W-:-:S02]  /*6440*/  FFMA.FTZ R2, R92, R2, -R160 ;  /* 0x000000025c027223 */ /* 0x000fc400000108a0 */
[CC--:B------:R-:W-:Y:S02]  /*6450*/  FMUL.FTZ R67, R95.reuse, R63.reuse ;  /* 0x0000003f5f437220 */ /* 0x0c0fe40000410000 */
[-C--:B------:R-:W-:Y:S02]  /*6460*/  FMUL.FTZ R160, R95, R66.reuse ;  /* 0x000000425fa07220 */ /* 0x080fe40000410000 */
[C---:B------:R-:W-:Y:S02]  /*6470*/  FFMA.FTZ R66, R92.reuse, R66, R67 ;  /* 0x000000425c427223 */ /* 0x040fe40000010043 */
[----:B------:R-:W-:Y:S02]  /*6480*/  FFMA.FTZ R63, R92, R63, -R160 ;  /* 0x0000003f5c3f7223 */ /* 0x000fe400000108a0 */
[C---:B------:R-:W-:Y:S02]  /*6490*/  FMUL.FTZ R160, R91.reuse, R3 ;  /* 0x000000035ba07220 */ /* 0x040fe40000410000 */
[----:B------:R-:W-:-:S02]  /*64a0*/  FMUL.FTZ R67, R91, R2 ;  /* 0x000000025b437220 */ /* 0x000fc40000410000 */
[----:B------:R-:W-:Y:S02]  /*64b0*/  FADD.FTZ R66, R93, R66 ;  /* 0x000000425d427221 */ /* 0x000fe40000010000 */
[----:B------:R-:W-:Y:S02]  /*64c0*/  FADD.FTZ R63, R94, R63 ;  /* 0x0000003f5e3f7221 */ /* 0x000fe40000010000 */
[C---:B------:R-:W-:Y:S02]  /*64d0*/  FFMA.FTZ R2, R88.reuse, R2, -R160 ;  /* 0x0000000258027223 */ /* 0x040fe400000108a0 */
[----:B------:R-:W-:Y:S02]  /*64e0*/  FFMA.FTZ R3, R88, R3, R67 ;  /* 0x0000000358037223 */ /* 0x000fe40000010043 */
        /* <DEDUP_REMOVED lines=14> */
[CC--:B------:R-:W-:Y:S02]  /*65d0*/  FMUL.FTZ R160, R83.reuse, R3.reuse ;  /* 0x0000000353a07220 */ /* 0x0c0fe40000410000 */
[-C--:B------:R-:W-:Y:S02]  /*65e0*/  FMUL.FTZ R67, R83, R2.reuse ;  /* 0x0000000253437220 */ /* 0x080fe40000410000 */
[----:B------:R-:W-:Y:S02]  /*65f0*/  FADD.FTZ R66, R85, R66 ;  /* 0x0000004255427221 */ /* 0x000fe40000010000 */
[----:B------:R-:W-:Y:S02]  /*6600*/  FADD.FTZ R63, R86, R63 ;  /* 0x0000003f563f7221 */ /* 0x000fe40000010000 */
[C---:B------:R-:W-:Y:S02]  /*6610*/  FFMA.FTZ R2, R80.reuse, R2, -R160 ;  /* 0x0000000250027223 */ /* 0x040fe400000108a0 */
[----:B------:R-:W-:-:S02]  /*6620*/  FFMA.FTZ R3, R80, R3, R67 ;  /* 0x0000000350037223 */ /* 0x000fc40000010043 */
[-C--:B------:R-:W-:Y:S01]  /*6630*/  FMUL.FTZ R160, R83, R66.reuse ;  /* 0x0000004253a07220 */ /* 0x080fe20000410000 */
[----:B------:R-:W-:Y:S01]  /*6640*/  FSEL R79, R79, RZ, !P2 ;  /* 0x000000ff4f4f7208 */ /* 0x000fe20005000000 */
[-C--:B------:R-:W-:Y:S02]  /*6650*/  FMUL.FTZ R67, R83, R63.reuse ;  /* 0x0000003f53437220 */ /* 0x080fe40000410000 */
[----:B------:R-:W-:Y:S01]  /*6660*/  FFMA.FTZ R63, R80, R63, -R160 ;  /* 0x0000003f503f7223 */ /* 0x000fe200000108a0 */
[----:B------:R-:W-:Y:S01]  /*6670*/  FSEL R76, R76, 1, !P2 ;  /* 0x3f8000004c4c7808 */ /* 0x000fe20005000000 */
[----:B------:R-:W-:Y:S02]  /*6680*/  FFMA.FTZ R66, R80, R66, R67 ;  /* 0x0000004250427223 */ /* 0x000fe40000010043 */
[C---:B------:R-:W-:Y:S02]  /*6690*/  FMUL.FTZ R67, R79.reuse, R2 ;  /* 0x000000024f437220 */ /* 0x040fe40000410000 */
[----:B------:R-:W-:-:S02]  /*66a0*/  FMUL.FTZ R160, R79, R3 ;  /* 0x000000034fa07220 */ /* 0x000fc40000410000 */
[----:B------:R-:W-:Y:S02]  /*66b0*/  FADD.FTZ R63, R82, R63 ;  /* 0x0000003f523f7221 */ /* 0x000fe40000010000 */
[----:B------:R-:W-:Y:S02]  /*66c0*/  FADD.FTZ R66, R81, R66 ;  /* 0x0000004251427221 */ /* 0x000fe40000010000 */
[C---:B------:R-:W-:Y:S02]  /*66d0*/  FMUL.FTZ R77, R116.reuse, R77 ;  /* 0x0000004d744d7220 */ /* 0x040fe40000410000 */
[----:B------:R-:W-:Y:S02]  /*66e0*/  FMUL.FTZ R78, R116, R78 ;  /* 0x0000004e744e7220 */ /* 0x000fe40000410000 */
[C---:B------:R-:W-:Y:S02]  /*66f0*/  FFMA.FTZ R3, R76.reuse, R3, R67 ;  /* 0x000000034c037223 */ /* 0x040fe40000010043 */
[----:B------:R-:W-:-:S02]  /*6700*/  FFMA.FTZ R2, R76, R2, -R160 ;  /* 0x000000024c027223 */ /* 0x000fc400000108a0 */
[-C--:B------:R-:W-:Y:S01]  /*6710*/  FMUL.FTZ R67, R79, R63.reuse ;  /* 0x0000003f4f437220 */ /* 0x080fe20000410000 */
[----:B------:R-:W-:Y:S01]  /*6720*/  FSEL R75, R75, RZ, !P1 ;  /* 0x000000ff4b4b7208 */ /* 0x000fe20004800000 */
[-C--:B------:R-:W-:Y:S01]  /*6730*/  FMUL.FTZ R160, R79, R66.reuse ;  /* 0x000000424fa07220 */ /* 0x080fe20000410000 */
[----:B------:R-:W-:Y:S01]  /*6740*/  FSEL R77, R77, RZ, !P2 ;  /* 0x000000ff4d4d7208 */ /* 0x000fe20005000000 */
[----:B------:R-:W-:Y:S01]  /*6750*/  FFMA.FTZ R66, R76, R66, R67 ;  /* 0x000000424c427223 */ /* 0x000fe20000010043 */
[----:B------:R-:W-:Y:S01]  /*6760*/  FSEL R78, R78, RZ, !P2 ;  /* 0x000000ff4e4e7208 */ /* 0x000fe20005000000 */
[----:B------:R-:W-:Y:S01]  /*6770*/  FFMA.FTZ R63, R76, R63, -R160 ;  /* 0x0000003f4c3f7223 */ /* 0x000fe200000108a0 */
[----:B------:R-:W-:Y:S01]  /*6780*/  IADD3 R162, R161, 0xe, RZ ;  /* 0x0000000ea1a27810 */ /* 0x000fe20007ffe0ff */
[C---:B------:R-:W-:Y:S01]  /*6790*/  FMUL.FTZ R160, R75.reuse, R3 ;  /* 0x000000034ba07220 */ /* 0x040fe20000410000 */
[----:B------:R-:W-:Y:S01]  /*67a0*/  FSEL R72, R72, 1, !P1 ;  /* 0x3f80000048487808 */ /* 0x000fe20004800000 */
[----:B------:R-:W-:-:S02]  /*67b0*/  FMUL.FTZ R67, R75, R2 ;  /* 0x000000024b437220 */ /* 0x000fc40000410000 */
[----:B------:R-:W-:Y:S01]  /*67c0*/  FADD.FTZ R66, R77, R66 ;  /* 0x000000424d427221 */ /* 0x000fe20000010000 */
[----:B------:R-:W-:Y:S01]  /*67d0*/  ISETP.GE.U32.AND P2, PT, R162, UR23, PT ;  /* 0x00000017a2007c0c */ /* 0x000fe2000bf46070 */
[----:B------:R-:W-:Y:S02]  /*67e0*/  FADD.FTZ R63, R78, R63 ;  /* 0x0000003f4e3f7221 */ /* 0x000fe40000010000 */
[C---:B------:R-:W-:Y:S02]  /*67f0*/  FMUL.FTZ R73, R115.reuse, R73 ;  /* 0x0000004973497220 */ /* 0x040fe40000410000 */
[----:B------:R-:W-:Y:S02]  /*6800*/  FMUL.FTZ R162, R115, R74 ;  /* 0x0000004a73a27220 */ /* 0x000fe40000410000 */
[C---:B------:R-:W-:Y:S02]  /*6810*/  FFMA.FTZ R2, R72.reuse, R2, -R160 ;  /* 0x0000000248027223 */ /* 0x040fe400000108a0 */
[----:B------:R-:W-:-:S02]  /*6820*/  FFMA.FTZ R3, R72, R3, R67 ;  /* 0x0000000348037223 */ /* 0x000fc40000010043 */
        /* <DEDUP_REMOVED lines=8> */
[C---:B------:R-:W-:Y:S02]  /*68b0*/  FMUL.FTZ R160, R71.reuse, R3 ;  /* 0x0000000347a07220 */ /* 0x040fe40000410000 */
[----:B------:R-:W-:-:S02]  /*68c0*/  FMUL.FTZ R67, R71, R2 ;  /* 0x0000000247437220 */ /* 0x000fc40000410000 */
[----:B------:R-:W-:Y:S02]  /*68d0*/  FADD.FTZ R63, R74, R63 ;  /* 0x0000003f4a3f7221 */ /* 0x000fe40000010000 */
[----:B------:R-:W-:Y:S02]  /*68e0*/  FADD.FTZ R66, R73, R66 ;  /* 0x0000004249427221 */ /* 0x000fe40000010000 */
[C---:B------:R-:W-:Y:S02]  /*68f0*/  FFMA.FTZ R2, R70.reuse, R2, -R160 ;  /* 0x0000000246027223 */ /* 0x040fe400000108a0 */
[----:B------:R-:W-:Y:S02]  /*6900*/  FFMA.FTZ R3, R70, R3, R67 ;  /* 0x0000000346037223 */ /* 0x000fe40000010043 */
[----:B------:R-:W-:Y:S02]  /*6910*/  FMUL.FTZ R160, R71, R63 ;  /* 0x0000003f47a07220 */ /* 0x000fe40000410000 */
[----:B------:R-:W-:-:S02]  /*6920*/  FMUL.FTZ R61, R114, R61 ;  /* 0x0000003d723d7220 */ /* 0x000fc40000410000 */
[----:B------:R-:W-:Y:S02]  /*6930*/  FMUL.FTZ R67, R71, R66 ;  /* 0x0000004247437220 */ /* 0x000fe40000410000 */
[----:B------:R-:W-:Y:S01]  /*6940*/  FMUL.FTZ R62, R114, R62 ;  /* 0x0000003e723e7220 */ /* 0x000fe20000410000 */
[----:B------:R-:W-:Y:S01]  /*6950*/  FSEL R69, R69, RZ, !P4 ;  /* 0x000000ff45457208 */ /* 0x000fe20006000000 */
[C---:B------:R-:W-:Y:S01]  /*6960*/  FFMA.FTZ R160, R70.reuse, R66, R160 ;  /* 0x0000004246a07223 */ /* 0x040fe200000100a0 */
[----:B------:R-:W-:Y:S01]  /*6970*/  FSEL R66, R61, RZ, !P0 ;  /* 0x000000ff3d427208 */ /* 0x000fe20004000000 */
[----:B------:R-:W-:Y:S01]  /*6980*/  FFMA.FTZ R63, R70, R63, -R67 ;  /* 0x0000003f463f7223 */ /* 0x000fe20000010843 */
[----:B------:R-:W-:Y:S01]  /*6990*/  FSEL R67, R62, RZ, !P0 ;  /* 0x000000ff3e437208 */ /* 0x000fe20004000000 */
[C---:B------:R-:W-:Y:S01]  /*69a0*/  FMUL.FTZ R62, R69.reuse, R3 ;  /* 0x00000003453e7220 */ /* 0x040fe20000410000 */
[----:B------:R-:W-:Y:S01]  /*69b0*/  FSEL R68, R68, 1, !P4 ;  /* 0x3f80000044447808 */ /* 0x000fe20006000000 */
[----:B------:R-:W-:-:S02]  /*69c0*/  FMUL.FTZ R61, R69, R2 ;  /* 0x00000002453d7220 */ /* 0x000fc40000410000 */
[----:B------:R-:W-:Y:S02]  /*69d0*/  FADD.FTZ R63, R66, R63 ;  /* 0x0000003f423f7221 */ /* 0x000fe40000010000 */
[----:B------:R-:W-:Y:S02]  /*69e0*/  FADD.FTZ R160, R67, R160 ;  /* 0x000000a043a07221 */ /* 0x000fe40000010000 */
[C---:B------:R-:W-:Y:S02]  /*69f0*/  FFMA.FTZ R2, R68.reuse, R2, -R62 ;  /* 0x0000000244027223 */ /* 0x040fe4000001083e */
[----:B------:R-:W-:Y:S02]  /*6a00*/  FFMA.FTZ R3, R68, R3, R61 ;  /* 0x0000000344037223 */ /* 0x000fe4000001003d */
[----:B------:R-:W-:Y:S02]  /*6a10*/  FMUL.FTZ R62, R69, R63 ;  /* 0x0000003f453e7220 */ /* 0x000fe40000410000 */
[----:B------:R-:W-:Y:S01]  /*6a20*/  FMUL.FTZ R57, R113, R57 ;  /* 0x0000003971397220 */ /* 0x000fe20000410000 */
[----:B------:R-:W-:Y:S01]  /*6a30*/  FSEL R65, R65, RZ, !P6 ;  /* 0x000000ff41417208 */ /* 0x000fe20007000000 */
[----:B------:R-:W-:-:S02]  /*6a40*/  FMUL.FTZ R61, R69, R160 ;  /* 0x000000a0453d7220 */ /* 0x000fc40000410000 */
[----:B------:R-:W-:Y:S02]  /*6a50*/  FMUL.FTZ R60, R113, R60 ;  /* 0x0000003c713c7220 */ /* 0x000fe40000410000 */
[C---:B------:R-:W-:Y:S01]  /*6a60*/  FFMA.FTZ R160, R68.reuse, R160, R62 ;  /* 0x000000a044a07223 */ /* 0x040fe2000001003e */
[----:B------:R-:W-:Y:S01]  /*6a70*/  FSEL R62, R57, RZ, !P4 ;  /* 0x000000ff393e7208 */ /* 0x000fe20006000000 */
[----:B------:R-:W-:Y:S01]  /*6a80*/  FFMA.FTZ R61, R68, R63, -R61 ;  /* 0x0000003f443d7223 */ /* 0x000fe2000001083d */
[----:B------:R-:W-:Y:S01]  /*6a90*/  FSEL R64, R64, 1, !P6 ;  /* 0x3f80000040407808 */ /* 0x000fe20007000000 */
[C---:B------:R-:W-:Y:S01]  /*6aa0*/  FMUL.FTZ R57, R65.reuse, R2 ;  /* 0x0000000241397220 */ /* 0x040fe20000410000 */
[----:B------:R-:W-:Y:S01]  /*6ab0*/  FSEL R63, R60, RZ, !P4 ;  /* 0x000000ff3c3f7208 */ /* 0x000fe20006000000 */
[----:B------:R-:W-:Y:S02]  /*6ac0*/  FMUL.FTZ R60, R65, R3 ;  /* 0x00000003413c7220 */ /* 0x000fe40000410000 */
[----:B------:R-:W-:-:S02]  /*6ad0*/  FADD.FTZ R160, R62, R160 ;  /* 0x000000a03ea07221 */ /* 0x000fc40000010000 */
[C---:B------:R-:W-:Y:S02]  /*6ae0*/  FFMA.FTZ R2, R64.reuse, R2, -R60 ;  /* 0x0000000240027223 */ /* 0x040fe4000001083c */
[----:B------:R-:W-:Y:S02]  /*6af0*/  FFMA.FTZ R3, R64, R3, R57 ;  /* 0x0000000340037223 */ /* 0x000fe40000010039 */
[----:B------:R-:W-:Y:S02]  /*6b00*/  FADD.FTZ R57, R63, R61 ;  /* 0x0000003d3f397221 */ /* 0x000fe40000010000 */
[C---:B------:R-:W-:Y:S02]  /*6b10*/  FMUL.FTZ R60, R112.reuse, R56 ;  /* 0x00000038703c7220 */ /* 0x040fe40000410000 */
[----:B------:R-:W-:Y:S02]  /*6b20*/  FMUL.FTZ R61, R112, R51 ;  /* 0x00000033703d7220 */ /* 0x000fe40000410000 */
[CC--:B------:R-:W-:Y:S01]  /*6b30*/  FMUL.FTZ R51, R65.reuse, R160.reuse ;  /* 0x000000a041337220 */ /* 0x0c0fe20000410000 */
[----:B------:R-:W-:Y:S01]  /*6b40*/  FSEL R60, R60, RZ, !P6 ;  /* 0x000000ff3c3c7208 */ /* 0x000fe20007000000 */
[-C--:B------:R-:W-:Y:S01]  /*6b50*/  FMUL.FTZ R56, R65, R57.reuse ;  /* 0x0000003941387220 */ /* 0x080fe20000410000 */
[----:B------:R-:W-:Y:S01]  /*6b60*/  FSEL R61, R61, RZ, !P6 ;  /* 0x000000ff3d3d7208 */ /* 0x000fe20007000000 */
[C---:B------:R-:W-:Y:S01]  /*6b70*/  FFMA.FTZ R51, R64.reuse, R57, -R51 ;  /* 0x0000003940337223 */ /* 0x040fe20000010833 */
[----:B------:R-:W-:Y:S01]  /*6b80*/  FSEL R59, R59, RZ, !P5 ;  /* 0x000000ff3b3b7208 */ /* 0x000fe20006800000 */
[----:B------:R-:W-:-:S02]  /*6b90*/  FFMA.FTZ R56, R64, R160, R56 ;  /* 0x000000a040387223 */ /* 0x000fc40000010038 */
[----:B------:R-:W-:Y:S01]  /*6ba0*/  FADD.FTZ R160, R60, R51 ;  /* 0x000000333ca07221 */ /* 0x000fe20000010000 */
[----:B------:R-:W-:Y:S01]  /*6bb0*/  FSEL R58, R58, 1, !P5 ;  /* 0x3f8000003a3a7808 */ /* 0x000fe20006800000 */
[----:B------:R-:W-:Y:S02]  /*6bc0*/  FADD.FTZ R57, R61, R56 ;  /* 0x000000383d397221 */ /* 0x000fe40000010000 */
[C---:B------:R-:W-:Y:S02]  /*6bd0*/  FMUL.FTZ R56, R111.reuse, R37 ;  /* 0x000000256f387220 */ /* 0x040fe40000410000 */
[----:B------:R-:W-:Y:S02]  /*6be0*/  FMUL.FTZ R51, R111, R36 ;  /* 0x000000246f337220 */ /* 0x000fe40000410000 */
[C---:B------:R-:W-:Y:S02]  /*6bf0*/  FMUL.FTZ R37, R59.reuse, R160 ;  /* 0x000000a03b257220 */ /* 0x040fe40000410000 */
[----:B------:R-:W-:-:S02]  /*6c00*/  FMUL.FTZ R36, R59, R57 ;  /* 0x000000393b247220 */ /* 0x000fc40000410000 */
[C---:B------:R-:W-:Y:S01]  /*6c10*/  FFMA.FTZ R37, R58.reuse, R57, R37 ;  /* 0x000000393a257223 */ /* 0x040fe20000010025 */
[----:B------:R-:W-:Y:S01]  /*6c20*/  FSEL R57, R51, RZ, !P5 ;  /* 0x000000ff33397208 */ /* 0x000fe20006800000 */
[----:B------:R-:W-:Y:S01]  /*6c30*/  FFMA.FTZ R36, R58, R160, -R36 ;  /* 0x000000a03a247223 */ /* 0x000fe20000010824 */
[----:B------:R-:W-:Y:S02]  /*6c40*/  FSEL R56, R56, RZ, !P5 ;  /* 0x000000ff38387208 */ /* 0x000fe40006800000 */
[----:B------:R-:W-:Y:S01]  /*6c50*/  FSEL R39, R39, RZ, !P3 ;  /* 0x000000ff27277208 */ /* 0x000fe20005800000 */
[----:B------:R-:W-:Y:S02]  /*6c60*/  FADD.FTZ R37, R57, R37 ;  /* 0x0000002539257221 */ /* 0x000fe40000010000 */
[----:B------:R-:W-:Y:S01]  /*6c70*/  FADD.FTZ R51, R56, R36 ;  /* 0x0000002438337221 */ /* 0x000fe20000010000 */
[----:B------:R-:W-:Y:S01]  /*6c80*/  FSEL R38, R38, 1, !P3 ;  /* 0x3f80000026267808 */ /* 0x000fe20005800000 */
[----:B------:R-:W-:-:S02]  /*6c90*/  FMUL.FTZ R36, R110, R33 ;  /* 0x000000216e247220 */ /* 0x000fc40000410000 */
[C---:B------:R-:W-:Y:S02]  /*6ca0*/  FMUL.FTZ R33, R39.reuse, R37 ;  /* 0x0000002527217220 */ /* 0x040fe40000410000 */
[----:B------:R-:W-:Y:S02]  /*6cb0*/  FMUL.FTZ R35, R110, R35 ;  /* 0x000000236e237220 */ /* 0x000fe40000410000 */
[-C--:B------:R-:W-:Y:S02]  /*6cc0*/  FMUL.FTZ R160, R39, R51.reuse ;  /* 0x0000003327a07220 */ /* 0x080fe40000410000 */
[C---:B------:R-:W-:Y:S02]  /*6cd0*/  FFMA.FTZ R33, R38.reuse, R51, -R33 ;  /* 0x0000003326217223 */ /* 0x040fe40000010821 */
[----:B------:R-:W-:Y:S01]  /*6ce0*/  FFMA.FTZ R51, R38, R37, R160 ;  /* 0x0000002526337223 */ /* 0x000fe200000100a0 */
[----:B------:R-:W-:Y:S02]  /*6cf0*/  FSEL R37, R35, RZ, !P3 ;  /* 0x000000ff23257208 */ /* 0x000fe40005800000 */
[----:B------:R-:W-:-:S02]  /*6d00*/  FSEL R36, R36, RZ, !P3 ;  /* 0x000000ff24247208 */ /* 0x000fc40005800000 */
[----:B------:R-:W-:Y:S01]  /*6d10*/  FSEL R35, R50, RZ, !P2 ;  /* 0x000000ff32237208 */ /* 0x000fe20005000000 */
[----:B------:R-:W-:Y:S01]  /*6d20*/  FADD.FTZ R51, R37, R51 ;  /* 0x0000003325337221 */ /* 0x000fe20000010000 */
[----:B------:R-:W-:Y:S01]  /*6d30*/  FSEL R34, R34, 1, !P2 ;  /* 0x3f80000022227808 */ /* 0x000fe20005000000 */
[----:B------:R-:W-:Y:S02]  /*6d40*/  FADD.FTZ R33, R36, R33 ;  /* 0x0000002124217221 */ /* 0x000fe40000010000 */
[----:B------:R-:W-:Y:S02]  /*6d50*/  FMUL.FTZ R32, R109, R32 ;  /* 0x000000206d207220 */ /* 0x000fe40000410000 */
[----:B------:R-:W-:Y:S01]  /*6d60*/  FMUL.FTZ R50, R35, R51 ;  /* 0x0000003323327220 */ /* 0x000fe20000410000 */
[----:B------:R-:W-:Y:S01]  /*6d70*/  IADD3 R161, R161, 0xf, RZ ;  /* 0x0000000fa1a17810 */ /* 0x000fe20007ffe0ff */
[----:B------:R-:W-:Y:S02]  /*6d80*/  FMUL.FTZ R31, R109, R31 ;  /* 0x0000001f6d1f7220 */ /* 0x000fe40000410000 */
[----:B------:R-:W-:-:S02]  /*6d90*/  FMUL.FTZ R160, R35, R33 ;  /* 0x0000002123a07220 */ /* 0x000fc40000410000 */
[----:B------:R-:W-:Y:S01]  /*6da0*/  FFMA.FTZ R50, R34, R33, -R50 ;  /* 0x0000002122327223 */ /* 0x000fe20000010832 */
[----:B------:R-:W-:Y:S02]  /*6db0*/  FSEL R33, R32, RZ, !P2 ;  /* 0x000000ff20217208 */ /* 0x000fe40005000000 */
[----:B------:R-:W-:Y:S02]  /*6dc0*/  ISETP.GE.U32.AND P1, PT, R161, UR23, PT ;  /* 0x00000017a1007c0c */ /* 0x000fe4000bf26070 */
[----:B------:R-:W-:Y:S01]  /*6dd0*/  FSEL R32, R31, RZ, !P2 ;  /* 0x000000ff1f207208 */ /* 0x000fe20005000000 */
[----:B------:R-:W-:Y:S01]  /*6de0*/  FFMA.FTZ R51, R34, R51, R160 ;  /* 0x0000003322337223 */ /* 0x000fe200000100a0 */
[----:B------:R-:W-:-:S03]  /*6df0*/  FSEL R31, R48, RZ, !P1 ;  /* 0x000000ff301f7208 */ /* 0x000fc60004800000 */
[----:B------:R-:W-:Y:S01]  /*6e00*/  FADD.FTZ R50, R32, R50 ;  /* 0x0000003220327221 */ /* 0x000fe20000010000 */
[----:B------:R-:W-:Y:S01]  /*6e10*/  FSEL R30, R30, 1, !P1 ;  /* 0x3f8000001e1e7808 */ /* 0x000fe20004800000 */
[----:B------:R-:W-:Y:S02]  /*6e20*/  FADD.FTZ R51, R33, R51 ;  /* 0x0000003321337221 */ /* 0x000fe40000010000 */
[C---:B0-----:R-:W-:Y:S02]  /*6e30*/  FMUL.FTZ R48, R108.reuse, R29 ;  /* 0x0000001d6c307220 */ /* 0x041fe40000410000 */
[----:B------:R-:W-:Y:S02]  /*6e40*/  FMUL.FTZ R28, R108, R28 ;  /* 0x0000001c6c1c7220 */ /* 0x000fe40000410000 */
[C---:B------:R-:W-:Y:S02]  /*6e50*/  FMUL.FTZ R29, R31.reuse, R50 ;  /* 0x000000321f1d7220 */ /* 0x040fe40000410000 */
[----:B------:R-:W-:-:S02]  /*6e60*/  FMUL.FTZ R160, R31, R51 ;  /* 0x000000331fa07220 */ /* 0x000fc40000410000 */
[----:B------:R-:W-:Y:S01]  /*6e70*/  FFMA.FTZ R51, R30, R51, R29 ;  /* 0x000000331e337223 */ /* 0x000fe2000001001d */
[----:B------:R-:W-:Y:S02]  /*6e80*/  FSEL R29, R28, RZ, !P1 ;  /* 0x000000ff1c1d7208 */ /* 0x000fe40004800000 */
[----:B------:R-:W-:Y:S01]  /*6e90*/  FSEL R28, R48, RZ, !P1 ;  /* 0x000000ff301c7208 */ /* 0x000fe20004800000 */
[C---:B------:R-:W-:Y:S02]  /*6ea0*/  FMUL.FTZ R48, R59.reuse, R3 ;  /* 0x000000033b307220 */ /* 0x040fe40000410000 */
[----:B------:R-:W-:Y:S02]  /*6eb0*/  FFMA.FTZ R50, R30, R50, -R160 ;  /* 0x000000321e327223 */ /* 0x000fe400000108a0 */
[-C--:B------:R-:W-:Y:S02]  /*6ec0*/  FMUL.FTZ R160, R59, R2.reuse ;  /* 0x000000023ba07220 */ /* 0x080fe40000410000 */
[----:B------:R-:W-:-:S02]  /*6ed0*/  FFMA.FTZ R2, R58, R2, -R48 ;  /* 0x000000023a027223 */ /* 0x000fc40000010830 */
[----:B------:R-:W-:Y:S02]  /*6ee0*/  FFMA.FTZ R3, R58, R3, R160 ;  /* 0x000000033a037223 */ /* 0x000fe400000100a0 */
[----:B------:R-:W-:Y:S02]  /*6ef0*/  FADD.FTZ R50, R29, R50 ;  /* 0x000000321d327221 */ /* 0x000fe40000010000 */
[C---:B------:R-:W-:Y:S02]  /*6f00*/  FMUL.FTZ R161, R39.reuse, R2 ;  /* 0x0000000227a17220 */ /* 0x040fe40000410000 */
[----:B------:R-:W-:Y:S02]  /*6f10*/  FADD.FTZ R51, R28, R51 ;  /* 0x000000331c337221 */ /* 0x000fe40000010000 */
[-C--:B------:R-:W-:Y:S02]  /*6f20*/  FMUL.FTZ R48, R39, R3.reuse ;  /* 0x0000000327307220 */ /* 0x080fe40000410000 */
[----:B------:R-:W-:-:S02]  /*6f30*/  FFMA.FTZ R161, R38, R3, R161 ;  /* 0x0000000326a17223 */ /* 0x000fc400000100a1 */
[----:B------:R-:W0:Y:S01]  /*6f40*/  SHFL.UP PT, R3, R50, 0x1, RZ ;  /* 0x0420000032037989 */ /* 0x000e2200000e00ff */
[----:B------:R-:W-:Y:S02]  /*6f50*/  FFMA.FTZ R2, R38, R2, -R48 ;  /* 0x0000000226027223 */ /* 0x000fe40000010830 */
[C---:B------:R-:W-:Y:S01]  /*6f60*/  FMUL.FTZ R48, R35.reuse, R161 ;  /* 0x000000a123307220 */ /* 0x040fe20000410000 */
[----:B------:R-:W1:Y:S03]  /*6f70*/  SHFL.UP PT, R160, R51, 0x1, RZ ;  /* 0x0420000033a07989 */ /* 0x000e6600000e00ff */
[-C--:B------:R-:W-:Y:S02]  /*6f80*/  FFMA.FTZ R48, R34, R2.reuse, -R48 ;  /* 0x0000000222307223 */ /* 0x080fe40000010830 */
[----:B------:R-:W-:-:S04]  /*6f90*/  FMUL.FTZ R2, R35, R2 ;  /* 0x0000000223027220 */ /* 0x000fc80000410000 */
[----:B------:R-:W-:Y:S02]  /*6fa0*/  FFMA.FTZ R161, R34, R161, R2 ;  /* 0x000000a122a17223 */ /* 0x000fe40000010002 */
[----:B------:R-:W-:-:S04]  /*6fb0*/  FMUL.FTZ R2, R31, R48 ;  /* 0x000000301f027220 */ /* 0x000fc80000410000 */
[-C--:B------:R-:W-:Y:S02]  /*6fc0*/  FFMA.FTZ R2, R30, R161.reuse, R2 ;  /* 0x000000a11e027223 */ /* 0x080fe40000010002 */
[----:B------:R-:W-:-:S04]  /*6fd0*/  FMUL.FTZ R161, R31, R161 ;  /* 0x000000a11fa17220 */ /* 0x000fc80000410000 */
[----:B------:R-:W-:Y:S02]  /*6fe0*/  FFMA.FTZ R48, R30, R48, -R161 ;  /* 0x000000301e307223 */ /* 0x000fe400000108a1 */
[CC--:B0-----:R-:W-:Y:S02]  /*6ff0*/  FMUL.FTZ R161, R2.reuse, R3.reuse ;  /* 0x0000000302a17220 */ /* 0x0c1fe40000410000 */
[-C--:B-1----:R-:W-:Y:S02]  /*7000*/  FMUL.FTZ R162, R2, R160.reuse ;  /* 0x000000a002a27220 */ /* 0x082fe40000410000 */
[C---:B------:R-:W-:Y:S02]  /*7010*/  FFMA.FTZ R160, R48.reuse, R160, R161 ;  /* 0x000000a030a07223 */ /* 0x040fe400000100a1 */
[----:B------:R-:W0:Y:S01]  /*7020*/  SHFL.UP PT, R161, R48, 0x1, RZ ;  /* 0x0420000030a17989 */ /* 0x000e2200000e00ff */
[----:B------:R-:W-:-:S03]  /*7030*/  FFMA.FTZ R3, R48, R3, -R162 ;  /* 0x0000000330037223 */ /* 0x000fc600000108a2 */
[----:B------:R-:W1:Y:S01]  /*7040*/  SHFL.UP PT, R162, R2, 0x1, RZ ;  /* 0x0420000002a27989 */ /* 0x000e6200000e00ff */
[----:B------:R-:W-:-:S13]  /*7050*/  ISETP.GE.AND P0, PT, R157, 0x1, PT ;  /* 0x000000019d00780c */ /* 0x000fda0003f06270 */
[----:B------:R-:W-:Y:S02]  /*7060*/  @P0 FADD.FTZ R50, R50, R3 ;  /* 0x0000000332320221 */ /* 0x000fe40000010000 */
[----:B0-----:R-:W-:Y:S02]  /*7070*/  FMUL.FTZ R3, R2, R161 ;  /* 0x000000a102037220 */ /* 0x001fe40000410000 */
[----:B------:R-:W-:Y:S02]  /*7080*/  @P0 FADD.FTZ R51, R51, R160 ;  /* 0x000000a033330221 */ /* 0x000fe40000010000 */
[-C--:B-1----:R-:W-:Y:S02]  /*7090*/  FFMA.FTZ R3, R48, R162.reuse, R3 ;  /* 0x000000a230037223 */ /* 0x082fe40000010003 */
[C---:B------:R-:W-:Y:S01]  /*70a0*/  FMUL.FTZ R162, R2.reuse, R162 ;  /* 0x000000a202a27220 */ /* 0x040fe20000410000 */
[----:B------:R-:W0:Y:S02]  /*70b0*/  SHFL.UP PT, R160, R50, 0x2, RZ ;  /* 0x0440000032a07989 */ /* 0x000e2400000e00ff */
[----:B------:R-:W-:-:S02]  /*70c0*/  FSEL R2, R2, R3, !P0 ;  /* 0x0000000302027208 */ /* 0x000fc40004000000 */
[----:B------:R-:W1:Y:S01]  /*70d0*/  SHFL.UP PT, R3, R51, 0x2, RZ ;  /* 0x0440000033037989 */ /* 0x000e6200000e00ff */
[----:B------:R-:W-:Y:S01]  /*70e0*/  @P0 FFMA.FTZ R48, R48, R161, -R162 ;  /* 0x000000a130300223 */ /* 0x000fe200000108a2 */
[----:B------:R-:W-:Y:S01]  /*70f0*/  ISETP.GE.AND P0, PT, R157, 0x2, PT ;  /* 0x000000029d00780c */ /* 0x000fe20003f06270 */
[C---:B0-----:R-:W-:Y:S02]  /*7100*/  FMUL.FTZ R161, R2.reuse, R160 ;  /* 0x000000a002a17220 */ /* 0x041fe40000410000 */
[----:B-1----:R-:W-:-:S04]  /*7110*/  FMUL.FTZ R162, R2, R3 ;  /* 0x0000000302a27220 */ /* 0x002fc80000410000 */
[C---:B------:R-:W-:Y:S02]  /*7120*/  FFMA.FTZ R160, R48.reuse, R160, -R162 ;  /* 0x000000a030a07223 */ /* 0x040fe400000108a2 */
[----:B------:R-:W-:Y:S02]  /*7130*/  FFMA.FTZ R162, R48, R3, R161 ;  /* 0x0000000330a27223 */ /* 0x000fe400000100a1 */
[----:B------:R-:W0:Y:S04]  /*7140*/  SHFL.UP PT, R3, R48, 0x2, RZ ;  /* 0x0440000030037989 */ /* 0x000e2800000e00ff */
[----:B------:R-:W1:Y:S01]  /*7150*/  SHFL.UP PT, R161, R2, 0x2, RZ ;  /* 0x0440000002a17989 */ /* 0x000e6200000e00ff */
[----:B------:R-:W-:Y:S02]  /*7160*/  @P0 FADD.FTZ R51, R51, R162 ;  /* 0x000000a233330221 */ /* 0x000fe40000010000 */
[----:B------:R-:W-:-:S02]  /*7170*/  @P0 FADD.FTZ R50, R50, R160 ;  /* 0x000000a032320221 */ /* 0x000fc40000010000 */
[----:B0-----:R-:W-:-:S04]  /*7180*/  FMUL.FTZ R162, R2, R3 ;  /* 0x0000000302a27220 */ /* 0x001fc80000410000 */
[-C--:B-1----:R-:W-:Y:S02]  /*7190*/  FFMA.FTZ R162, R48, R161.reuse, R162 ;  /* 0x000000a130a27223 */ /* 0x082fe400000100a2 */
[C---:B------:R-:W-:Y:S02]  /*71a0*/  FMUL.FTZ R160, R2.reuse, R161 ;  /* 0x000000a102a07220 */ /* 0x040fe40000410000 */
[----:B------:R-:W0:Y:S01]  /*71b0*/  SHFL.UP PT, R161, R51, 0x4, RZ ;  /* 0x0480000033a17989 */ /* 0x000e2200000e00ff */
[----:B------:R-:W-:-:S03]  /*71c0*/  FSEL R2, R2, R162, !P0 ;  /* 0x000000a202027208 */ /* 0x000fc60004000000 */
[----:B------:R-:W1:Y:S01]  /*71d0*/  SHFL.UP PT, R162, R50, 0x4, RZ ;  /* 0x0480000032a27989 */ /* 0x000e6200000e00ff */
[----:B------:R-:W-:Y:S01]  /*71e0*/  @P0 FFMA.FTZ R48, R48, R3, -R160 ;  /* 0x0000000330300223 */ /* 0x000fe200000108a0 */
[----:B------:R-:W-:Y:S01]  /*71f0*/  ISETP.GE.AND P0, PT, R157, 0x4, PT ;  /* 0x000000049d00780c */ /* 0x000fe20003f06270 */
[CC--:B0-----:R-:W-:Y:S02]  /*7200*/  FMUL.FTZ R160, R2.reuse, R161.reuse ;  /* 0x000000a102a07220 */ /* 0x0c1fe40000410000 */
[-C--:B-1----:R-:W-:Y:S02]  /*7210*/  FMUL.FTZ R3, R2, R162.reuse ;  /* 0x000000a202037220 */ /* 0x082fe40000410000 */
[C---:B------:R-:W-:Y:S02]  /*7220*/  FFMA.FTZ R160, R48.reuse, R162, -R160 ;  /* 0x000000a230a07223 */ /* 0x040fe400000108a0 */
[----:B------:R-:W-:Y:S02]  /*7230*/  FFMA.FTZ R162, R48, R161, R3 ;  /* 0x000000a130a27223 */ /* 0x000fe40000010003 */
[----:B------:R-:W0:Y:S04]  /*7240*/  SHFL.UP PT, R3, R48, 0x4, RZ ;  /* 0x0480000030037989 */ /* 0x000e2800000e00ff */
[----:B------:R-:W1:Y:S01]  /*7250*/  SHFL.UP PT, R161, R2, 0x4, RZ ;  /* 0x0480000002a17989 */ /* 0x000e6200000e00ff */
[----:B------:R-:W-:-:S02]  /*7260*/  @P0 FADD.FTZ R50, R50, R160 ;  /* 0x000000a032320221 */ /* 0x000fc40000010000 */
[----:B------:R-:W-:Y:S01]  /*7270*/  @P0 FADD.FTZ R51, R51, R162 ;  /* 0x000000a233330221 */ /* 0x000fe20000010000 */
[----:B------:R-:W-:Y:S01]  /*7280*/  STS [R42.X4+0x2780], R6 ;  /* 0x002780062a007388 */ /* 0x000fe20000004800 */
[C---:B0-----:R-:W-:Y:S02]  /*7290*/  FMUL.FTZ R160, R2.reuse, R3 ;  /* 0x0000000302a07220 */ /* 0x041fe40000410000 */
[-C--:B-1----:R-:W-:Y:S02]  /*72a0*/  FMUL.FTZ R162, R2, R161.reuse ;  /* 0x000000a102a27220 */ /* 0x082fe40000410000 */
[C---:B------:R-:W-:Y:S02]  /*72b0*/  FFMA.FTZ R160, R48.reuse, R161, R160 ;  /* 0x000000a130a07223 */ /* 0x040fe400000100a0 */
[----:B------:R-:W-:Y:S02]  /*72c0*/  @P0 FFMA.FTZ R48, R48, R3, -R162 ;  /* 0x0000000330300223 */ /* 0x000fe400000108a2 */
[----:B------:R-:W0:Y:S01]  /*72d0*/  SHFL.UP PT, R3, R50, 0x8, RZ ;  /* 0x0500000032037989 */ /* 0x000e2200000e00ff */
[----:B------:R-:W-:-:S03]  /*72e0*/  FSEL R160, R2, R160, !P0 ;  /* 0x000000a002a07208 */ /* 0x000fc60004000000 */
[----:B------:R-:W1:Y:S04]  /*72f0*/  SHFL.UP PT, R161, R51, 0x8, RZ ;  /* 0x0500000033a17989 */ /* 0x000e6800000e00ff */
[----:B------:R-:W2:Y:S04]  /*7300*/  SHFL.UP PT, R6, R48, 0x8, RZ ;  /* 0x0500000030067989 */ /* 0x000ea800000e00ff */
[----:B------:R-:W3:Y:S01]  /*7310*/  SHFL.UP PT, R2, R160, 0x8, RZ ;  /* 0x05000000a0027989 */ /* 0x000ee200000e00ff */
[----:B------:R-:W-:-:S03]  /*7320*/  ISETP.GE.AND P0, PT, R157, 0x8, PT ;  /* 0x000000089d00780c */ /* 0x000fc60003f06270 */
[----:B------:R-:W-:Y:S04]  /*7330*/  STS [R54.X4+0x2800], R55 ;  /* 0x0028003736007388 */ /* 0x000fe80000004800 */
[----:B------:R4:W-:Y:S01]  /*7340*/  STS [R43.X4+0x2880], R49 ;  /* 0x002880312b007388 */ /* 0x0009e20000004800 */
[----:B0-----:R-:W-:-:S04]  /*7350*/  FMUL.FTZ R42, R160, R3 ;  /* 0x00000003a02a7220 */ /* 0x001fc80000410000 */
[-C--:B-1----:R-:W-:Y:S02]  /*7360*/  FFMA.FTZ R42, R48, R161.reuse, R42 ;  /* 0x000000a1302a7223 */ /* 0x082fe4000001002a */
[----:B----4-:R-:W-:Y:S02]  /*7370*/  FMUL.FTZ R43, R160, R161 ;  /* 0x000000a1a02b7220 */ /* 0x010fe40000410000 */
[----:B------:R-:W-:Y:S02]  /*7380*/  @P0 FADD.FTZ R51, R51, R42 ;  /* 0x0000002a33330221 */ /* 0x000fe40000010000 */
[----:B------:R-:W-:Y:S02]  /*7390*/  FFMA.FTZ R43, R48, R3, -R43 ;  /* 0x00000003302b7223 */ /* 0x000fe4000001082b */
[C---:B--2---:R-:W-:Y:S02]  /*73a0*/  FMUL.FTZ R3, R160.reuse, R6 ;  /* 0x00000006a0037220 */ /* 0x044fe40000410000 */
[----:B---3--:R-:W-:-:S02]  /*73b0*/  FMUL.FTZ R42, R160, R2 ;  /* 0x00000002a02a7220 */ /* 0x008fc40000410000 */
[----:B------:R-:W-:Y:S02]  /*73c0*/  @P0 FADD.FTZ R50, R50, R43 ;  /* 0x0000002b32320221 */ /* 0x000fe40000010000 */
[C---:B------:R-:W-:Y:S02]  /*73d0*/  FFMA.FTZ R3, R48.reuse, R2, R3 ;  /* 0x0000000230037223 */ /* 0x040fe40000010003 */
[----:B------:R-:W-:Y:S01]  /*73e0*/  @P0 FFMA.FTZ R48, R48, R6, -R42 ;  /* 0x0000000630300223 */ /* 0x000fe2000001082a */
[----:B------:R-:W-:Y:S02]  /*73f0*/  STS [R52.X4+0x2900], R53 ;  /* 0x0029003534007388 */ /* 0x000fe40000004800 */
[----:B------:R-:W-:Y:S02]  /*7400*/  FSEL R3, R160, R3, !P0 ;  /* 0x00000003a0037208 */ /* 0x000fe40004000000 */
[----:B------:R-:W0:Y:S04]  /*7410*/  SHFL.UP PT, R6, R50, 0x10, RZ ;  /* 0x0600000032067989 */ /* 0x000e2800000e00ff */
[----:B------:R0:W-:Y:S04]  /*7420*/  STS [R9.X4+0x2980], R8 ;  /* 0x0029800809007388 */ /* 0x0001e80000004800 */
[----:B------:R-:W-:Y:S04]  /*7430*/  SHFL.UP PT, R8, R48, 0x10, RZ ;  /* 0x0600000030087989 */ /* 0x000fe800000e00ff */
[----:B------:R-:W-:Y:S04]  /*7440*/  STS [R47.X4+0x2a00], R46 ;  /* 0x002a002e2f007388 */ /* 0x000fe80000004800 */
[----:B------:R-:W1:Y:S04]  /*7450*/  SHFL.UP PT, R2, R51, 0x10, RZ ;  /* 0x0600000033027989 */ /* 0x000e6800000e00ff */
[----:B------:R-:W-:Y:S04]  /*7460*/  STS [R45.X4+0x2a80], R44 ;  /* 0x002a802c2d007388 */ /* 0x000fe80000004800 */
[----:B------:R1:W-:Y:S04]  /*7470*/  STS [R5.X4+0x2b00], R7 ;  /* 0x002b000705007388 */ /* 0x0003e80000004800 */
[----:B------:R-:W2:Y:S01]  /*7480*/  SHFL.UP PT, R5, R3, 0x10, RZ ;  /* 0x0600000003057989 */ /* 0x000ea200000e00ff */
[----:B------:R-:W-:Y:S01]  /*7490*/  ISETP.GE.AND P1, PT, R157, 0x10, PT ;  /* 0x000000109d00780c */ /* 0x000fe20003f26270 */
[----:B0-----:R-:W-:-:S02]  /*74a0*/  FMUL.FTZ R9, R3, R6 ;  /* 0x0000000603097220 */ /* 0x001fc40000410000 */
[----:B------:R-:W-:Y:S04]  /*74b0*/  STS [R41.X4+0x2b80], R40 ;  /* 0x002b802829007388 */ /* 0x000fe80000004800 */
[----:B------:R-:W-:Y:S04]  /*74c0*/  STS [R27.X4+0x2c00], R26 ;  /* 0x002c001a1b007388 */ /* 0x000fe80000004800 */
[----:B------:R0:W-:Y:S01]  /*74d0*/  STS [R0.X4+0x2c80], R25 ;  /* 0x002c801900007388 */ /* 0x0001e20000004800 */
[----:B-1----:R-:W-:-:S03]  /*74e0*/  FMUL.FTZ R7, R3, R2 ;  /* 0x0000000203077220 */ /* 0x002fc60000410000 */
[----:B------:R-:W-:Y:S01]  /*74f0*/  STS [R24.X4+0x2d00], R23 ;  /* 0x002d001718007388 */ /* 0x000fe20000004800 */
[----:B------:R-:W-:-:S03]  /*7500*/  FFMA.FTZ R2, R48, R2, R9 ;  /* 0x0000000230027223 */ /* 0x000fc60000010009 */
[----:B------:R-:W-:Y:S01]  /*7510*/  STS [R22.X4+0x2d80], R21 ;  /* 0x002d801516007388 */ /* 0x000fe20000004800 */
[----:B0-----:R-:W-:-:S03]  /*7520*/  FMUL.FTZ R0, R3, R8 ;  /* 0x0000000803007220 */ /* 0x001fc60000410000 */
[----:B------:R-:W-:Y:S01]  /*7530*/  STS [R20.X4+0x2e00], R19 ;  /* 0x002e001314007388 */ /* 0x000fe20000004800 */
[----:B--2---:R-:W-:-:S03]  /*7540*/  FFMA.FTZ R0, R48, R5, R0 ;  /* 0x0000000530007223 */ /* 0x004fc60000010000 */
[----:B------:R-:W-:Y:S04]  /*7550*/  STS [R18.X4+0x2e80], R17 ;  /* 0x002e801112007388 */ /* 0x000fe80000004800 */
[----:B------:R-:W-:Y:S01]  /*7560*/  STS [R16.X4+0x2f00], R15 ;  /* 0x002f000f10007388 */ /* 0x000fe20000004800 */
[----:B------:R-:W-:-:S03]  /*7570*/  @P1 FADD.FTZ R51, R51, R2 ;  /* 0x0000000233331221 */ /* 0x000fc60000010000 */
[----:B------:R-:W-:Y:S01]  /*7580*/  STS [R14.X4+0x2f80], R13 ;  /* 0x002f800d0e007388 */ /* 0x000fe20000004800 */
[----:B------:R-:W-:-:S03]  /*7590*/  FSEL R49, R3, R0, !P1 ;  /* 0x0000000003317208 */ /* 0x000fc60004800000 */
[----:B------:R-:W-:Y:S04]  /*75a0*/  STS [R4.X4+0x3000], R10 ;  /* 0x0030000a04007388 */ /* 0x000fe80000004800 */
[----:B------:R-:W-:Y:S01]  /*75b0*/  STS [R12.X4+0x3080], R11 ;  /* 0x0030800b0c007388 */ /* 0x000fe20000004800 */
[----:B------:R-:W-:-:S06]  /*75c0*/  NOP ;  /* 0x0000000000007918 */ /* 0x000fcc0000000000 */
[----:B------:R-:W0:Y:S04]  /*75d0*/  LDS R2, [R164.X4+0x2100] ;  /* 0x00210000a4027984 */ /* 0x000e280000004800 */
[----:B------:R-:W1:Y:S01]  /*75e0*/  LDS R0, [R164.X4+0x2104] ;  /* 0x00210400a4007984 */ /* 0x000e620000004800 */
[----:B------:R-:W-:Y:S02]  /*75f0*/  ISETP.NE.AND P2, PT, R157, 0x1f, PT ;  /* 0x0000001f9d00780c */ /* 0x000fe40003f45270 */
[----:B------:R-:W-:Y:S01]  /*7600*/  LOP3.LUT P0, RZ, R163, 0x1f, RZ, 0xc0, !PT ;  /* 0x0000001fa3ff7812 */ /* 0x000fe2000780c0ff */
[----:B------:R-:W-:Y:S01]  /*7610*/  HFMA2.MMA R41, -RZ, RZ, 0, 0 ;  /* 0x00000000ff297435 */ /* 0x000fe200000001ff */
[C---:B------:R-:W-:Y:S01]  /*7620*/  FFMA.FTZ R7, R48.reuse, R6, -R7 ;  /* 0x0000000630077223 */ /* 0x040fe20000010807 */
[----:B------:R-:W-:Y:S01]  /*7630*/  MOV R40, 0x3f800000 ;  /* 0x3f80000000287802 */ /* 0x000fe20000000f00 */
[----:B------:R-:W-:Y:S01]  /*7640*/  FMUL.FTZ R5, R3, R5 ;  /* 0x0000000503057220 */ /* 0x000fe20000410000 */
[----:B------:R-:W-:Y:S01]  /*7650*/  ISETP.EQ.OR P0, PT, RZ, UR6, P0 ;  /* 0x00000006ff007c0c */ /* 0x000fe20008702670 */
[----:B------:R-:W-:Y:S01]  /*7660*/  CS2R R42, SRZ ;  /* 0x00000000002a7805 */ /* 0x000fe2000001ff00 */
[----:B------:R-:W-:Y:S01]  /*7670*/  MOV R6, UR7 ;  /* 0x0000000700067c02 */ /* 0x000fe20008000f00 */
[----:B------:R-:W-:Y:S03]  /*7680*/  LDS R162, [R164.X4+0x210c] ;  /* 0x00210c00a4a27984 */ /* 0x000fe60000004800 */
[----:B------:R-:W-:Y:S01]  /*7690*/  @!P2 SHF.R.U32.HI R44, RZ, 0x1, R163 ;  /* 0x00000001ff2ca819 */ /* 0x000fe200000116a3 */
[----:B------:R-:W-:Y:S01]  /*76a0*/  @P1 FFMA.FTZ R48, R48, R8, -R5 ;  /* 0x0000000830301223 */ /* 0x000fe20000010805 */
[----:B------:R-:W-:Y:S01]  /*76b0*/  LDS R163, [R164.X4+0x2108] ;  /* 0x00210800a4a37984 */ /* 0x000fe20000004800 */
[----:B------:R-:W-:Y:S01]  /*76c0*/  @P1 FADD.FTZ R50, R50, R7 ;  /* 0x0000000732321221 */ /* 0x000fe20000010000 */
[----:B------:R-:W-:-:S02]  /*76d0*/  @!P2 LOP3.LUT R44, R44, 0x7ffffff0, RZ, 0xc0, !PT ;  /* 0x7ffffff02c2ca812 */ /* 0x000fc400078ec0ff */
[----:B------:R-:W-:Y:S04]  /*76e0*/  LDS R161, [R164.X4+0x2110] ;  /* 0x00211000a4a17984 */ /* 0x000fe80000004800 */
[----:B------:R-:W-:Y:S04]  /*76f0*/  @!P0 LDS.128 R40, [R6.X16+0x4240] ;  /* 0x0042400006288984 */ /* 0x000fe8000000cc00 */
[----:B------:R-:W-:Y:S04]  /*7700*/  LDS R27, [R164.X4+0x2114] ;  /* 0x00211400a41b7984 */ /* 0x000fe80000004800 */
[----:B------:R-:W-:Y:S04]  /*7710*/  LDS R26, [R164.X4+0x2118] ;  /* 0x00211800a41a7984 */ /* 0x000fe80000004800 */
[----:B0-----:R-:W-:Y:S04]  /*7720*/  STL [R1+0x4], R2 ;  /* 0x0000040201007387 */ /* 0x001fe80000100800 */
[----:B-1----:R-:W-:Y:S04]  /*7730*/  STL [R1], R0 ;  /* 0x0000000001007387 */ /* 0x002fe80000100800 */
        /* <DEDUP_REMOVED lines=30> */
[-C--:B------:R-:W-:Y:S02]  /*7920*/  FMUL.FTZ R165, R45, R53.reuse ;  /* 0x000000352da57220 */ /* 0x080fe40000410000 */
[CC--:B------:R-:W-:Y:S02]  /*7930*/  FFMA.FTZ R160, R46.reuse, R52.reuse, -R160 ;  /* 0x000000342ea07223 */ /* 0x0c0fe400000108a0 */
[-C--:B------:R-:W-:Y:S02]  /*7940*/  FMUL.FTZ R164, R46, R53.reuse ;  /* 0x000000352ea47220 */ /* 0x080fe40000410000 */
[----:B------:R-:W-:Y:S02]  /*7950*/  FADD.FTZ R54, R54, R160 ;  /* 0x000000a036367221 */ /* 0x000fe40000010000 */
[C---:B------:R-:W-:Y:S02]  /*7960*/  FMUL.FTZ R160, R44.reuse, R53 ;  /* 0x000000352ca07220 */ /* 0x040fe40000410000 */
[----:B------:R-:W-:-:S02]  /*7970*/  FFMA.FTZ R53, R44, R52, -R165 ;  /* 0x000000342c357223 */ /* 0x000fc400000108a5 */
[----:B------:R-:W0:Y:S01]  /*7980*/  S2R R165, SR_TID.X ;  /* 0x0000000000a57919 */ /* 0x000e220000002100 */
[-C--:B------:R-:W-:Y:S02]  /*7990*/  FFMA.FTZ R160, R45, R52.reuse, R160 ;  /* 0x000000342da07223 */ /* 0x080fe400000100a0 */
[----:B------:R-:W-:-:S04]  /*79a0*/  FFMA.FTZ R52, R47, R52, R164 ;  /* 0x000000342f347223 */ /* 0x000fc800000100a4 */
[----:B------:R-:W-:Y:S01]  /*79b0*/  FADD.FTZ R52, R55, R52 ;  /* 0x0000003437347221 */ /* 0x000fe20000010000 */
[----:B------:R-:W1:Y:S01]  /*79c0*/  SHFL.UP PT, R50, R50, 0x1, RZ ;  /* 0x0420000032327989 */ /* 0x000e6200000e00ff */
[----:B0-----:R-:W-:-:S04]  /*79d0*/  SHF.R.U32.HI R55, RZ, 0x5, R165 ;  /* 0x00000005ff377819 */ /* 0x001fc800000116a5 */
[----:B------:R-:W-:Y:S01]  /*79e0*/  ISETP.NE.AND P0, PT, R55, RZ, PT ;  /* 0x000000ff3700720c */ /* 0x000fe20003f05270 */
[----:B------:R-:W0:Y:S01]  /*79f0*/  SHFL.UP PT, R51, R51, 0x1, RZ ;  /* 0x0420000033337989 */ /* 0x000e2200000e00ff */
[----:B------:R-:W-:Y:S03]  /*7a00*/  BSSY B0, `(.L_x_999) ;  /* 0x0000028000007945 */ /* 0x000fe60003800000 */
        /* <DEDUP_REMOVED lines=23> */
.L_x_1000:
        /* <DEDUP_REMOVED lines=16> */
.L_x_1001:
[----:B------:R-:W-:Y:S05]  /*7c80*/  BSYNC B0 ;  /* 0x0000000000007941 */ /* 0x000fea0003800000 */
.L_x_999:
        /* <DEDUP_REMOVED lines=130> */
.L_x_1003:
[----:B------:R-:W-:Y:S05]  /*84b0*/  BSYNC B0 ;  /* 0x0000000000007941 */ /* 0x000fea0003800000 */
.L_x_1002:
[----:B-1----:R-:W2:Y:S04]  /*84c0*/  LDL.LU R29, [R1] ;  /* 0x00000000011d7983 */ /* 0x002ea80000300800 */
[----:B------:R-:W3:Y:S01]  /*84d0*/  LDL.LU R28, [R1+0x4] ;  /* 0x00000400011c7983 */ /* 0x000ee20000300800 */
        /* <DEDUP_REMOVED lines=49> */
[----:B--2---:R-:W-:-:S04]  /*87f0*/  FMUL.FTZ R40, R29, R40 ;  /* 0x000000281d287220 */ /* 0x004fc80000410000 */
[----:B---3--:R-:W-:-:S04]  /*8800*/  FFMA.FTZ R40, R28, R107, -R40 ;  /* 0x0000006b1c287223 */ /* 0x008fc80000010828 */
[----:B------:R-:W-:Y:S01]  /*8810*/  FFMA.FTZ R139, R40, 2, R139 ;  /* 0x40000000288b7823 */ /* 0x000fe2000001008b */
[----:B------:R-:W-:Y:S01]  /*8820*/  @P0 CALL.REL.NOINC `(.L_x_998) ;  /* 0x0000001000000944 */ /* 0x000fe20003c00000 */
[----:B------:R-:W-:Y:S05]  /*8830*/  BRA `(.L_x_1004) ;  /* 0xffffb50000007947 */ /* 0x000fea000383ffff */
.L_x_998:
        /* <DEDUP_REMOVED lines=146> */
.L_x_1006:
[----:B------:R-:W-:Y:S05]  /*9160*/  BSYNC B0 ;  /* 0x0000000000007941 */ /* 0x000fea0003800000 */
.L_x_1005:
        /* <DEDUP_REMOVED lines=73> */
.L_x_1007:
[----:B------:R-:W-:Y:S05]  /*9600*/  EXIT ;  /* 0x000000000000794d */ /* 0x000fea0003800000 */
.L_x_1009:
        /* <DEDUP_REMOVED lines=15> */
.L_x_5342:


//--------------------- .text._Z25selective_scan_fwd_kernelI32Selective_Scan_fwd_kernel_traitsILi64ELi16ELi1ELb0ELb1ELb1ELb1EfN3c107complexIfEEEEv13SSMParamsBase --------------------------
	.section	.text._Z25selective_scan_fwd_kernelI32Selective_Scan_fwd_kernel_traitsILi64ELi16ELi1ELb0ELb1ELb1ELb1EfN3c107complexIfEEEEv13SSMParamsBase,"ax",@progbits
	.sectioninfo	@"SHI_REGISTERS=168"
	.align	128
        .global         _Z25selective_scan_fwd_kernelI32Selective_Scan_fwd_kernel_traitsILi64ELi16ELi1ELb0ELb1ELb1ELb1EfN3c107complexIfEEEEv13SSMParamsBase
        .type           _Z25selective_scan_fwd_kernelI32Selective_Scan_fwd_kernel_traitsILi64ELi16ELi1ELb0ELb1ELb1ELb1EfN3c107complexIfEEEEv13SSMParamsBase,@function
        .size           _Z25selective_scan_fwd_kernelI32Selective_Scan_fwd_kernel_traitsILi64ELi16ELi1ELb0ELb1ELb1ELb1EfN3c107complexIfEEEEv13SSMParamsBase,(.L_x_5343 - _Z25selective_scan_fwd_kernelI32Selective_Scan_fwd_kernel_traitsILi64ELi16ELi1ELb0ELb1ELb1ELb1EfN3c107complexIfEEEEv13SSMParamsBase)
        .other          _Z25selective_scan_fwd_kernelI32Selective_Scan_fwd_kernel_traitsILi64ELi16ELi1ELb0ELb1ELb1ELb1EfN3c107complexIfEEEEv13SSMParamsBase,@"STO_CUDA_ENTRY STV_DEFAULT"
_Z25selective_scan_fwd_kernelI32Selective_Scan_fwd_kernel_traitsILi64ELi16ELi1ELb0ELb1ELb1ELb1EfN3c107complexIfEEEEv13SSMParamsBase:
.text._Z25selective_scan_fwd_kernelI32Selective_Scan_fwd_kernel_traitsILi64ELi16ELi1ELb0ELb1ELb1ELb1EfN3c107complexIfEEEEv13SSMParamsBase:
        /* <DEDUP_REMOVED lines=137> */
.L_x_1054:
        /* <DEDUP_REMOVED lines=263> */
.L_x_1011:
[----:B------:R-:W-:Y:S05]  /*1900*/  BSYNC B0 ;  /* 0x0000000000007941 */ /* 0x000fea0003800000 */
.L_x_1010:
        /* <DEDUP_REMOVED lines=37> */
.L_x_1013:
[----:B------:R-:W-:Y:S05]  /*1b60*/  BSYNC B0 ;  /* 0x0000000000007941 */ /* 0x000fea0003800000 */
.L_x_1012:
        /* <DEDUP_REMOVED lines=35> */
.L_x_1015:
[----:B------:R-:W-:Y:S05]  /*1da0*/  BSYNC B0 ;  /* 0x0000000000007941 */ /* 0x000fea0003800000 */
.L_x_1014:
        /* <DEDUP_REMOVED lines=37> */
.L_x_1017:
[----:B------:R-:W-:Y:S05]  /*2000*/  BSYNC B0 ;  /* 0x0000000000007941 */ /* 0x000fea0003800000 */
.L_x_1016:
        /* <DEDUP_REMOVED lines=35> */
.L_x_1019:
[----:B------:R-:W-:Y:S05]  /*2240*/  BSYNC B0 ;  /* 0x0000000000007941 */ /* 0x000fea0003800000 */
.L_x_1018:
        /* <DEDUP_REMOVED lines=37> */
.L_x_1021:
[----:B------:R-:W-:Y:S05]  /*24a0*/  BSYNC B0 ;  /* 0x0000000000007941 */ /* 0x000fea0003800000 */
.L_x_1020:
        /* <DEDUP_REMOVED lines=35> */
.L_x_1023:
[----:B------:R-:W-:Y:S05]  /*26e0*/  BSYNC B0 ;  /* 0x0000000000007941 */ /* 0x000fea0003800000 */
.L_x_1022:
        /* <DEDUP_REMOVED lines=37> */
.L_x_1025:
[----:B------:R-:W-:Y:S05]  /*2940*/  BSYNC B0 ;  /* 0x0000000000007941 */ /* 0x000fea0003800000 */
.L_x_1024:
        /* <DEDUP_REMOVED lines=35> */
.L_x_1027:
[----:B------:R-:W-:Y:S05]  /*2b80*/  BSYNC B0 ;  /* 0x0000000000007941 */ /* 0x000fea0003800000 */
.L_x_1026:
        /* <DEDUP_REMOVED lines=42> */
.L_x_1029:
[----:B------:R-:W-:Y:S05]  /*2e30*/  BSYNC B0 ;  /* 0x0000000000007941 */ /* 0x000fea0003800000 */
.L_x_1028:
        /* <DEDUP_REMOVED lines=33> */
.L_x_1031:
[----:B------:R-:W-:Y:S05]  /*3050*/  BSYNC B0 ;  /* 0x0000000000007941 */ /* 0x000fea0003800000 */
.L_x_1030:
        /* <DEDUP_REMOVED lines=33> */
.L_x_1033:
[----:B------:R-:W-:Y:S05]  /*3270*/  BSYNC B0 ;  /* 0x0000000000007941 */ /* 0x000fea0003800000 */
.L_x_1032:
        /* <DEDUP_REMOVED lines=33> */
.L_x_1035:
[----:B------:R-:W-:Y:S05]  /*3490*/  BSYNC B0 ;  /* 0x0000000000007941 */ /* 0x000fea0003800000 */
.L_x_1034:
        /* <DEDUP_REMOVED lines=33> */
.L_x_1037:
[----:B------:R-:W-:Y:S05]  /*36b0*/  BSYNC B0 ;  /* 0x0000000000007941 */ /* 0x000fea0003800000 */
.L_x_1036:
        /* <DEDUP_REMOVED lines=33> */
.L_x_1039:
[----:B------:R-:W-:Y:S05]  /*38d0*/  BSYNC B0 ;  /* 0x0000000000007941 */ /* 0x000fea0003800000 */
.L_x_1038:
        /* <DEDUP_REMOVED lines=33> */
.L_x_1041:
[----:B------:R-:W-:Y:S05]  /*3af0*/  BSYNC B0 ;  /* 0x0000000000007941 */ /* 0x000fea0003800000 */
.L_x_1040:
        /* <DEDUP_REMOVED lines=36> */
.L_x_1048:
        /* <DEDUP_REMOVED lines=996> */
.L_x_1044:
        /* <DEDUP_REMOVED lines=16> */
.L_x_1045:
[----:B------:R-:W-:Y:S05]  /*7c80*/  BSYNC B0 ;  /* 0x0000000000007941 */ /* 0x000fea0003800000 */
.L_x_1043:
        /* <DEDUP_REMOVED lines=130> */
.L_x_1047:
[----:B------:R-:W-:Y:S05]  /*84b0*/  BSYNC B0 ;  /* 0x0000000000007941 */ /* 0x000fea0003800000 */
.L_x_1046:
        /* <DEDUP_REMOVED lines=56> */
.L_x_1042:
        /* <DEDUP_REMOVED lines=39> */
[----:B------:R-:W-:Y:S01]  /*8ab0*/  IADD3 R97, R97, 0x60, RZ ;  /* 0x0000006061617810 */ /* 0x000fe20007ffe0ff */
[----:B------:R-:W-:Y:S01]  /*8ac0*/  STS [R156.X4+0x24], R130 ;  /* 0x000024829c007388 */ /* 0x000fe20000004800 */
[CC--:B------:R-:W-:Y:S02]  /*8ad0*/  IADD3 R100, R38.reuse, R157.reuse, RZ ;  /* 0x0000009d26647210 */ /* 0x0c0fe40007ffe0ff */
        /* <DEDUP_REMOVED lines=15> */
[----:B------:R-:W-:Y:S01]  /*8bd0*/  IADD3 R93, R93, 0xa0, RZ ;  /* 0x000000a05d5d7810 */ /* 0x000fe20007ffe0ff */
[----:B------:R-:W-:Y:S01]  /*8be0*/  STS [R156.X4+0x3c], R124 ;  /* 0x00003c7c9c007388 */ /* 0x000fe20000004800 */
[CC--:B------:R-:W-:Y:S02]  /*8bf0*/  IADD3 R96, R38.reuse, R157.reuse, RZ ;  /* 0x0000009d26607210 */ /* 0x0c0fe40007ffe0ff */
        /* <DEDUP_REMOVED lines=70> */
.L_x_1050:
[----:B------:R-:W-:Y:S05]  /*9060*/  BSYNC B0 ;  /* 0x0000000000007941 */ /* 0x000fea0003800000 */
.L_x_1049:
        /* <DEDUP_REMOVED lines=346> */
.L_x_1052:
[----:B------:R-:W-:Y:S05]  /*a610*/  BSYNC B0 ;  /* 0x0000000000007941 */ /* 0x000fea0003800000 */
.L_x_1051:
        /* <DEDUP_REMOVED lines=57> */
.L_x_1053:
[----:B------:R-:W-:Y:S05]  /*a9b0*/  EXIT ;  /* 0x000000000000794d */ /* 0x000fea0003800000 */
.L_x_1055:
        /* <DEDUP_REMOVED lines=12> */
.L_x_5343:


//--------------------- .text._Z25selective_scan_fwd_kernelI32Selective_Scan_fwd_kernel_traitsILi64ELi16ELi1ELb1ELb0ELb0ELb0EfN3c107complexIfEEEEv13SSMParamsBase --------------------------
	.section	.text._Z25selective_scan_fwd_kernelI32Selective_Scan_fwd_kernel_traitsILi64ELi16ELi1ELb1ELb0ELb0ELb0EfN3c107complexIfEEEEv13SSMParamsBase,"ax",@progbits
	.sectioninfo	@"SHI_REGISTERS=126"
	.align	128
        .global         _Z25selective_scan_fwd_kernelI32Selective_Scan_fwd_kernel_traitsILi64ELi16ELi1ELb1ELb0ELb0ELb0EfN3c107complexIfEEEEv13SSMParamsBase
        .type           _Z25selective_scan_fwd_kernelI32Selective_Scan_fwd_kernel_traitsILi64ELi16ELi1ELb1ELb0ELb0ELb0EfN3c107complexIfEEEEv13SSMParamsBase,@function
        .size           _Z25selective_scan_fwd_kernelI32Selective_Scan_fwd_kernel_traitsILi64ELi16ELi1ELb1ELb0ELb0ELb0EfN3c107complexIfEEEEv13SSMParamsBase,(.L_x_5344 - _Z25selective_scan_fwd_kernelI32Selective_Scan_fwd_kernel_traitsILi64ELi16ELi1ELb1ELb0ELb0ELb0EfN3c107complexIfEEEEv13SSMParamsBase)
        .other          _Z25selective_scan_fwd_kernelI32Selective_Scan_fwd_kernel_traitsILi64ELi16ELi1ELb1ELb0ELb0ELb0EfN3c107complexIfEEEEv13SSMParamsBase,@"STO_CUDA_ENTRY STV_DEFAULT"
_Z25selective_scan_fwd_kernelI32Selective_Scan_fwd_kernel_traitsILi64ELi16ELi1ELb1ELb0ELb0ELb0EfN3c107complexIfEEEEv13SSMParamsBase:
.text._Z25selective_scan_fwd_kernelI32Selective_Scan_fwd_kernel_traitsILi64ELi16ELi1ELb1ELb0ELb0ELb0EfN3c107complexIfEEEEv13SSMParamsBase:
        /* <DEDUP_REMOVED lines=29> */
[C---:B------:R-:W-:Y:S02]  /*01d0*/  IMAD R7, R86.reuse, c[0x0][0x1d4], R7 ;  /* 0x0000750056077a24 */ /* 0x040fe400078e0207 */
[----:B------:R-:W-:-:S03]  /*01e0*/  IMAD.WIDE.U32 R4, R86, c[0x0][0x1e0], RZ ;  /* 0x0000780056047a25 */ /* 0x000fc600078e00ff */
[----:B------:R-:W-:Y:S01]  /*01f0*/  IADD3 R3, R3, R7, RZ ;  /* 0x0000000703037210 */ /* 0x000fe20007ffe0ff */
[----:B------:R-:W-:Y:S02]  /*0200*/  IMAD R9, R86, c[0x0][0x1e4], R9 ;  /* 0x0000790056097a24 */ /* 0x000fe400078e0209 */
[----:B------:R-:W-:Y:S02]  /*0210*/  IMAD R7, R89, c[0x0][0x1d8], RZ ;  /* 0x0000760059077a24 */ /* 0x000fe400078e02ff */
[----:B------:R-:W-:Y:S01]  /*0220*/  IMAD.WIDE.U32 R2, R90, c[0x0][0x1d8], R2 ;  /* 0x000076005a027a25 */ /* 0x000fe200078e0002 */
[----:B------:R-:W-:-:S03]  /*0230*/  IADD3 R5, R5, R9, RZ ;  /* 0x0000000905057210 */ /* 0x000fc60007ffe0ff */
[----:B------:R-:W-:Y:S01]  /*0240*/  IMAD R9, R89, c[0x0][0x1e8], RZ ;  /* 0x00007a0059097a24 */ /* 0x000fe200078e02ff */
[----:B0-----:R-:W-:Y:S01]  /*0250*/  SHF.L.U32 R0, R84, 0x2, RZ ;  /* 0x0000000254007819 */ /* 0x001fe200000006ff */
[----:B------:R-:W-:Y:S01]  /*0260*/  IMAD R7, R90, c[0x0][0x1dc], R7 ;  /* 0x000077005a077a24 */ /* 0x000fe200078e0207 */
[----:B------:R-:W-:Y:S01]  /*0270*/  LEA R78, P0, R2, c[0x0][0x240], 0x2 ;  /* 0x00009000024e7a11 */ /* 0x000fe200078010ff */
[----:B------:R-:W-:Y:S01]  /*0280*/  IMAD R9, R90, c[0x0][0x1ec], R9 ;  /* 0x00007b005a097a24 */ /* 0x000fe200078e0209 */
[----:B------:R-:W-:Y:S01]  /*0290*/  LOP3.LUT R81, R84, 0x1f, RZ, 0xc0, !PT ;  /* 0x0000001f54517812 */ /* 0x000fe200078ec0ff */
[----:B------:R-:W-:Y:S01]  /*02a0*/  IMAD.WIDE.U32 R4, R90, c[0x0][0x1e8], R4 ;  /* 0x00007a005a047a25 */ /* 0x000fe200078e0004 */
[----:B------:R-:W-:Y:S02]  /*02b0*/  IADD3 R79, R3, R7, RZ ;  /* 0x00000007034f7210 */ /* 0x000fe40007ffe0ff */
[----:B------:R-:W-:Y:S02]  /*02c0*/  LOP3.LUT R3, R0, 0xffffff80, RZ, 0xc0, !PT ;  /* 0xffffff8000037812 */ /* 0x000fe400078ec0ff */
[----:B------:R-:W-:-:S02]  /*02d0*/  IADD3 R77, R5, R9, RZ ;  /* 0x00000009054d7210 */ /* 0x000fc40007ffe0ff */
[----:B------:R-:W-:Y:S02]  /*02e0*/  LEA R76, P1, R4, c[0x0][0x248], 0x2 ;  /* 0x00009200044c7a11 */ /* 0x000fe400078210ff */
[----:B------:R-:W-:Y:S02]  /*02f0*/  LEA.HI.X R79, R2, c[0x0][0x244], R79, 0x2, P0 ;  /* 0x00009100024f7a11 */ /* 0x000fe400000f144f */
[----:B------:R-:W-:Y:S02]  /*0300*/  LEA.HI.X R77, R4, c[0x0][0x24c], R77, 0x2, P1 ;  /* 0x00009300044d7a11 */ /* 0x000fe400008f144d */
[----:B-1----:R-:W-:-:S04]  /*0310*/  LOP3.LUT R80, R3, 0x1f, R84, 0xf8, !PT ;  /* 0x0000001f03507812 */ /* 0x002fc800078ef854 */
.L_x_1096:
        /* <DEDUP_REMOVED lines=14> */
[----:B------:R-:W-:Y:S01]  /*0400*/  STS.128 [R0.X16+0x600], R28 ;  /* 0x0006001c00007388 */ /* 0x000fe2000000cc00 */
[----:B------:R-:W-:-:S06]  /*0410*/  NOP ;  /* 0x0000000000007918 */ /* 0x000fcc0000000000 */
[----:B------:R-:W-:Y:S04]  /*0420*/  LDS.128 R16, [R34.X16+0x10] ;  /* 0x0000100022107984 */ /* 0x000fe8000000cc00 */
[----:B------:R-:W-:Y:S04]  /*0430*/  LDS.128 R12, [R34.X16+0x20] ;  /* 0x00002000220c7984 */ /* 0x000fe8000000cc00 */
[----:B------:R-:W-:Y:S04]  /*0440*/  LDS.128 R4, [R34.X16+0x30] ;  /* 0x0000300022047984 */ /* 0x000fe8000000cc00 */
[----:B------:R-:W-:Y:S04]  /*0450*/  LDS.128 R8, [R34.X16] ;  /* 0x0000000022087984 */ /* 0x000fe8000000cc00 */
[----:B------:R-:W-:Y:S06]  /*0460*/  BAR.SYNC.DEFER_BLOCKING 0x0 ;  /* 0x0000000000007b1d */ /* 0x000fec0000010000 */
[----:B------:R-:W2:Y:S04]  /*0470*/  LDG.E.128 R36, [R32.64] ;  /* 0x0000000420247981 */ /* 0x000ea8000c1e1d00 */
[----:B------:R-:W3:Y:S04]  /*0480*/  LDG.E.128 R40, [R32.64+0x200] ;  /* 0x0002000420287981 */ /* 0x000ee8000c1e1d00 */
        /* <DEDUP_REMOVED lines=62> */
.L_x_1057:
[----:B--234-:R-:W-:Y:S05]  /*0870*/  BSYNC B0 ;  /* 0x0000000000007941 */ /* 0x01cfea0003800000 */
.L_x_1056:
        /* <DEDUP_REMOVED lines=35> */
.L_x_1059:
[----:B------:R-:W-:Y:S05]  /*0ab0*/  BSYNC B0 ;  /* 0x0000000000007941 */ /* 0x000fea0003800000 */
.L_x_1058:
        /* <DEDUP_REMOVED lines=37> */
.L_x_1061:
[----:B------:R-:W-:Y:S05]  /*0d10*/  BSYNC B0 ;  /* 0x0000000000007941 */ /* 0x000fea0003800000 */
.L_x_1060:
        /* <DEDUP_REMOVED lines=35> */
.L_x_1063:
[----:B------:R-:W-:Y:S05]  /*0f50*/  BSYNC B0 ;  /* 0x0000000000007941 */ /* 0x000fea0003800000 */
.L_x_1062:
        /* <DEDUP_REMOVED lines=37> */
.L_x_1065:
[----:B------:R-:W-:Y:S05]  /*11b0*/  BSYNC B0 ;  /* 0x0000000000007941 */ /* 0x000fea0003800000 */
.L_x_1064:
        /* <DEDUP_REMOVED lines=35> */
.L_x_1067:
[----:B------:R-:W-:Y:S05]  /*13f0*/  BSYNC B0 ;  /* 0x0000000000007941 */ /* 0x000fea0003800000 */
.L_x_1066:
        /* <DEDUP_REMOVED lines=37> */
.L_x_1069:
[----:B------:R-:W-:Y:S05]  /*1650*/  BSYNC B0 ;  /* 0x0000000000007941 */ /* 0x000fea0003800000 */
.L_x_1068:
        /* <DEDUP_REMOVED lines=35> */
.L_x_1071:
[----:B------:R-:W-:Y:S05]  /*1890*/  BSYNC B0 ;  /* 0x0000000000007941 */ /* 0x000fea0003800000 */
.L_x_1070:
        /* <DEDUP_REMOVED lines=37> */
.L_x_1073:
[----:B------:R-:W-:Y:S05]  /*1af0*/  BSYNC B0 ;  /* 0x0000000000007941 */ /* 0x000fea0003800000 */
.L_x_1072:
        /* <DEDUP_REMOVED lines=38> */
.L_x_1075:
[----:B------:R-:W-:Y:S05]  /*1d60*/  BSYNC B0 ;  /* 0x0000000000007941 */ /* 0x000fea0003800000 */
.L_x_1074:
        /* <DEDUP_REMOVED lines=50> */
.L_x_1077:
[----:B------:R-:W-:Y:S05]  /*2090*/  BSYNC B0 ;  /* 0x0000000000007941 */ /* 0x000fea0003800000 */
.L_x_1076:
        /* <DEDUP_REMOVED lines=34> */
.L_x_1079:
[----:B------:R-:W-:Y:S05]  /*22c0*/  BSYNC B0 ;  /* 0x0000000000007941 */ /* 0x000fea0003800000 */
.L_x_1078:
        /* <DEDUP_REMOVED lines=33> */
.L_x_1081:
[----:B------:R-:W-:Y:S05]  /*24e0*/  BSYNC B0 ;  /* 0x0000000000007941 */ /* 0x000fea0003800000 */
.L_x_1080:
        /* <DEDUP_REMOVED lines=33> */
.L_x_1083:
[----:B------:R-:W-:Y:S05]  /*2700*/  BSYNC B0 ;  /* 0x0000000000007941 */ /* 0x000fea0003800000 */
.L_x_1082:
        /* <DEDUP_REMOVED lines=33> */
.L_x_1085:
[----:B------:R-:W-:Y:S05]  /*2920*/  BSYNC B0 ;  /* 0x0000000000007941 */ /* 0x000fea0003800000 */
.L_x_1084:
        /* <DEDUP_REMOVED lines=33> */
.L_x_1087:
[----:B------:R-:W-:Y:S05]  /*2b40*/  BSYNC B0 ;  /* 0x0000000000007941 */ /* 0x000fea0003800000 */
.L_x_1086:
        /* <DEDUP_REMOVED lines=21> */
.L_x_1094:
        /* <DEDUP_REMOVED lines=12> */
[----:B------:R-:W-:Y:S02]  /*2d60*/  IMAD R47, R89, c[0x0][0x1b8], RZ ;  /* 0x00006e00592f7a24 */ /* 0x000fe400078e02ff */
[----:B------:R-:W-:Y:S02]  /*2d70*/  IMAD R56, R8, c[0x0][0x1a0], RZ ;  /* 0x0000680008387a24 */ /* 0x000fe400078e02ff */
[----:B------:R-:W-:Y:S02]  /*2d80*/  IMAD R47, R90, c[0x0][0x1bc], R47 ;  /* 0x00006f005a2f7a24 */ /* 0x000fe400078e022f */
[----:B------:R-:W-:Y:S02]  /*2d90*/  IMAD R58, R8, c[0x0][0x1c0], RZ ;  /* 0x00007000083a7a24 */ /* 0x000fe400078e02ff */
[C---:B------:R-:W-:Y:S02]  /*2da0*/  IMAD R65, R115.reuse, c[0x0][0x1a4], R56 ;  /* 0x0000690073417a24 */ /* 0x040fe400078e0238 */
[----:B------:R-:W-:-:S02]  /*2db0*/  IMAD R67, R115, c[0x0][0x1c4], R58 ;  /* 0x0000710073437a24 */ /* 0x000fc400078e023a */
[C---:B--2---:R-:W-:Y:S02]  /*2dc0*/  FMUL.FTZ R0, R3.reuse, R75 ;  /* 0x0000004b03007220 */ /* 0x044fe40000410000 */
[----:B------:R-:W-:Y:S02]  /*2dd0*/  FMUL.FTZ R18, R2, 1.4426950216293334961 ;  /* 0x3fb8aa3b02127820 */ /* 0x000fe40000410000 */
[----:B------:R-:W-:Y:S02]  /*2de0*/  FMUL.RZ R6, R0, 0.15915493667125701904 ;  /* 0x3e22f98300067820 */ /* 0x000fe4000040c000 */
[-C--:B------:R-:W-:Y:S02]  /*2df0*/  FMUL.FTZ R0, R3, R74.reuse ;  /* 0x0000004a03007220 */ /* 0x080fe40000410000 */
[----:B------:R-:W-:Y:S01]  /*2e00*/  FMUL.FTZ R50, R18, R74 ;  /* 0x0000004a12327220 */ /* 0x000fe20000410000 */
[----:B------:R-:W-:Y:S01]  /*2e10*/  MUFU.SIN R63, R6 ;  /* 0x00000006003f7308 */ /* 0x000fe20000000400 */
[----:B------:R-:W-:-:S02]  /*2e20*/  FMUL.RZ R2, R0, 0.15915493667125701904 ;  /* 0x3e22f98300027820 */ /* 0x000fc4000040c000 */
[CC--:B------:R-:W-:Y:S02]  /*2e30*/  FMUL.FTZ R0, R3.reuse, R73.reuse ;  /* 0x0000004903007220 */ /* 0x0c0fe40000410000 */
[----:B------:R-:W-:Y:S02]  /*2e40*/  FMUL.FTZ R48, R18, R73 ;  /* 0x0000004912307220 */ /* 0x000fe40000410000 */
[----:B------:R-:W-:Y:S01]  /*2e50*/  FMUL.RZ R4, R0, 0.15915493667125701904 ;  /* 0x3e22f98300047820 */ /* 0x000fe2000040c000 */
[----:B------:R-:W-:Y:S01]  /*2e60*/  MUFU.SIN R61, R2 ;  /* 0x00000002003d7308 */ /* 0x000fe20000000400 */
[----:B------:R-:W-:Y:S02]  /*2e70*/  FMUL.FTZ R0, R3, R72 ;  /* 0x0000004803007220 */ /* 0x000fe40000410000 */
[----:B------:R-:W-:Y:S02]  /*2e80*/  FMUL.FTZ R22, R18, R71 ;  /* 0x0000004712167220 */ /* 0x000fe40000410000 */
[----:B------:R-:W-:-:S02]  /*2e90*/  FMUL.RZ R5, R0, 0.15915493667125701904 ;  /* 0x3e22f98300057820 */ /* 0x000fc4000040c000 */
[----:B------:R-:W-:Y:S01]  /*2ea0*/  FMUL.FTZ R0, R3, R71 ;  /* 0x0000004703007220 */ /* 0x000fe20000410000 */
[----:B------:R0:W-:Y:S01]  /*2eb0*/  MUFU.COS R123, R2 ;  /* 0x00000002007b7308 */ /* 0x0001e20000000000 */
[C---:B------:R-:W-:Y:S02]  /*2ec0*/  FMUL.FTZ R20, R18.reuse, R70 ;  /* 0x0000004612147220 */ /* 0x040fe40000410000 */
[C---:B------:R-:W-:Y:S02]  /*2ed0*/  FMUL.FTZ R46, R18.reuse, R72 ;  /* 0x00000048122e7220 */ /* 0x040fe40000410000 */
[C---:B------:R-:W-:Y:S02]  /*2ee0*/  FMUL.FTZ R44, R18.reuse, R69 ;  /* 0x00000045122c7220 */ /* 0x040fe40000410000 */
[----:B------:R-:W-:Y:S01]  /*2ef0*/  FMUL.FTZ R52, R18, R75 ;  /* 0x0000004b12347220 */ /* 0x000fe20000410000 */
[----:B------:R-:W-:Y:S01]  /*2f00*/  MUFU.SIN R59, R4 ;  /* 0x00000004003b7308 */ /* 0x000fe20000000400 */
[----:B0-----:R-:W-:-:S02]  /*2f10*/  FMUL.RZ R2, R0, 0.15915493667125701904 ;  /* 0x3e22f98300027820 */ /* 0x001fc4000040c000 */
[----:B------:R-:W-:Y:S02]  /*2f20*/  FMUL.FTZ R0, R3, R70 ;  /* 0x0000004603007220 */ /* 0x000fe40000410000 */
[C---:B------:R-:W-:Y:S02]  /*2f30*/  FMUL.FTZ R16, R18.reuse, R68 ;  /* 0x0000004412107220 */ /* 0x040fe40000410000 */
[C---:B------:R-:W-:Y:S01]  /*2f40*/  FMUL.FTZ R14, R18.reuse, R91 ;  /* 0x0000005b120e7220 */ /* 0x040fe20000410000 */
[----:B------:R0:W-:Y:S01]  /*2f50*/  MUFU.COS R121, R4 ;  /* 0x0000000400797308 */ /* 0x0001e20000000000 */
[C---:B------:R-:W-:Y:S02]  /*2f60*/  FMUL.FTZ R12, R18.reuse, R92 ;  /* 0x0000005c120c7220 */ /* 0x040fe40000410000 */
        /* <DEDUP_REMOVED lines=23> */
[----:B-1----:R-:W-:-:S04]  /*30e0*/  IMAD.WIDE.U32 R6, R90, c[0x0][0x198], RZ ;  /* 0x000066005a067a25 */ /* 0x002fc800078e00ff */
[----:B------:R-:W-:-:S03]  /*30f0*/  FMUL.FTZ R0, R3, R94 ;  /* 0x0000005e03007220 */ /* 0x000fc60000410000 */
[----:B------:R0:W-:Y:S01]  /*3100*/  MUFU.COS R45, R5 ;  /* 0x00000005002d7308 */ /* 0x0001e20000000000 */
[----:B------:R-:W-:Y:S02]  /*3110*/  FMUL.RZ R42, R0, 0.15915493667125701904 ;  /* 0x3e22f983002a7820 */ /* 0x000fe4000040c000 */
[----:B------:R-:W-:-:S04]  /*3120*/  FMUL.FTZ R0, R3, R95 ;  /* 0x0000005f03007220 */ /* 0x000fc80000410000 */
[----:B------:R-:W-:Y:S01]  /*3130*/  FMUL.RZ R54, R0, 0.15915493667125701904 ;  /* 0x3e22f98300367820 */ /* 0x000fe2000040c000 */
[----:B------:R-:W-:Y:S01]  /*3140*/  MUFU.SIN R11, R9 ;  /* 0x00000009000b7308 */ /* 0x000fe20000000400 */
[----:B0-----:R-:W-:-:S07]  /*3150*/  IMAD R5, R89, c[0x0][0x198], RZ ;  /* 0x0000660059057a24 */ /* 0x001fce00078e02ff */
[----:B------:R0:W-:Y:S08]  /*3160*/  MUFU.COS R43, R9 ;  /* 0x00000009002b7308 */ /* 0x0001f00000000000 */
[----:B------:R-:W1:Y:S01]  /*3170*/  MUFU.EX2 R50, R50 ;  /* 0x0000003200327308 */ /* 0x000e620000000800 */
[----:B0-----:R-:W-:-:S05]  /*3180*/  IMAD R9, R90, c[0x0][0x19c], R5 ;  /* 0x000067005a097a24 */ /* 0x001fca00078e0205 */
[----:B------:R-:W-:Y:S02]  /*3190*/  IADD3 R7, R7, R9, RZ ;  /* 0x0000000907077210 */ /* 0x000fe40007ffe0ff */
[----:B------:R-:W-:Y:S08]  /*31a0*/  MUFU.SIN R15, R4 ;  /* 0x00000004000f7308 */ /* 0x000ff00000000400 */
[----:B------:R0:W-:Y:S01]  /*31b0*/  MUFU.COS R49, R4 ;  /* 0x0000000400317308 */ /* 0x0001e20000000000 */
[----:B-1----:R-:W-:-:S02]  /*31c0*/  FMUL.FTZ R61, R50, R61 ;  /* 0x0000003d323d7220 */ /* 0x002fc40000410000 */
[----:B------:R-:W-:-:S05]  /*31d0*/  FMUL.FTZ R62, R50, R123 ;  /* 0x0000007b323e7220 */ /* 0x000fca0000410000 */
[----:B------:R-:W1:Y:S01]  /*31e0*/  MUFU.EX2 R48, R48 ;  /* 0x0000003000307308 */ /* 0x000e620000000800 */
[----:B0-----:R-:W-:-:S05]  /*31f0*/  IMAD.WIDE.U32 R4, R90, c[0x0][0x1b8], RZ ;  /* 0x00006e005a047a25 */ /* 0x001fca00078e00ff */
[----:B------:R-:W-:Y:S01]  /*3200*/  IADD3 R9, R5, R47, RZ ;  /* 0x0000002f05097210 */ /* 0x000fe20007ffe0ff */
[----:B------:R-:W-:Y:S01]  /*3210*/  FMUL.FTZ R47, R18, R95 ;  /* 0x0000005f122f7220 */ /* 0x000fe20000410000 */
[----:B------:R-:W-:Y:S01]  /*3220*/  MOV R8, R4 ;  /* 0x0000000400087202 */ /* 0x000fe20000000f00 */
[C---:B------:R-:W-:Y:S01]  /*3230*/  IMAD.WIDE.U32 R4, R115.reuse, c[0x0][0x1a0], R6 ;  /* 0x0000680073047a25 */ /* 0x040fe200078e0006 */
[----:B------:R-:W0:Y:S03]  /*3240*/  MUFU.EX2 R22, R22 ;  /* 0x0000001600167308 */ /* 0x000e260000000800 */
[----:B------:R-:W-:Y:S01]  /*3250*/  IMAD.WIDE.U32 R6, R115, c[0x0][0x1c0], R8 ;  /* 0x0000700073067a25 */ /* 0x000fe200078e0008 */
[----:B------:R-:W-:Y:S02]  /*3260*/  IADD3 R9, R5, R65, RZ ;  /* 0x0000004105097210 */ /* 0x000fe40007ffe0ff */
[----:B------:R-:W-:Y:S01]  /*3270*/  LEA R64, P0, R4, c[0x0][0x228], 0x3 ;  /* 0x00008a0004407a11 */ /* 0x000fe200078018ff */
[----:B------:R-:W-:Y:S01]  /*3280*/  FMUL.FTZ R8, R3, R96 ;  /* 0x0000006003087220 */ /* 0x000fe20000410000 */
[----:B------:R-:W2:Y:S01]  /*3290*/  MUFU.EX2 R20, R20 ;  /* 0x0000001400147308 */ /* 0x000ea20000000800 */
[----:B------:R-:W-:Y:S01]  /*32a0*/  IADD3 R7, R7, R67, RZ ;  /* 0x0000004307077210 */ /* 0x000fe20007ffe0ff */
[----:B-1----:R-:W-:Y:S01]  /*32b0*/  FMUL.FTZ R59, R48, R59 ;  /* 0x0000003b303b7220 */ /* 0x002fe20000410000 */
[----:B------:R-:W-:Y:S01]  /*32c0*/  LEA R66, P1, R6, c[0x0][0x230], 0x3 ;  /* 0x00008c0006427a11 */ /* 0x000fe200078218ff */
[----:B------:R-:W-:Y:S01]  /*32d0*/  FMUL.RZ R8, R8, 0.15915493667125701904 ;  /* 0x3e22f98308087820 */ /* 0x000fe2000040c000 */
[----:B------:R-:W-:Y:S01]  /*32e0*/  LEA.HI.X R65, R4, c[0x0][0x22c], R9, 0x3, P0 ;  /* 0x00008b0004417a11 */ /* 0x000fe200000f1c09 */
[-C--:B------:R-:W-:Y:S01]  /*32f0*/  FMUL.FTZ R9, R107, R61.reuse ;  /* 0x0000003d6b097220 */ /* 0x080fe20000410000 */
[----:B------:R-:W-:Y:S01]  /*3300*/  LEA.HI.X R67, R6, c[0x0][0x234], R7, 0x3, P1 ;  /* 0x00008d0006437a11 */ /* 0x000fe200008f1c07 */
[----:B------:R-:W1:Y:S01]  /*3310*/  MUFU.EX2 R46, R46 ;  /* 0x0000002e002e7308 */ /* 0x000e620000000800 */
[----:B------:R-:W-:-:S02]  /*3320*/  FMUL.FTZ R7, RZ, R61 ;  /* 0x0000003dff077220 */ /* 0x000fc40000410000 */
[-C--:B------:R-:W-:Y:S01]  /*3330*/  FFMA.FTZ R9, RZ, R62.reuse, R9 ;  /* 0x0000003eff097223 */ /* 0x080fe20000010009 */
[----:B------:R-:W3:Y:S01]  /*3340*/  LDG.E.64 R64, [R64.64] ;  /* 0x0000000440407981 */ /* 0x000ee2000c1e1b00 */
[----:B------:R-:W-:Y:S02]  /*3350*/  FFMA.FTZ R7, R107, R62, -R7 ;  /* 0x0000003e6b077223 */ /* 0x000fe40000010807 */
[----:B------:R-:W-:Y:S01]  /*3360*/  FADD.FTZ R9, RZ, R9 ;  /* 0x00000009ff097221 */ /* 0x000fe20000010000 */
[----:B------:R-:W4:Y:S01]  /*3370*/  MUFU.EX2 R44, R44 ;  /* 0x0000002c002c7308 */ /* 0x000f220000000800 */
[C---:B0-----:R-:W-:Y:S01]  /*3380*/  FMUL.FTZ R56, R22.reuse, R117 ;  /* 0x0000007516387220 */ /* 0x041fe20000410000 */
[----:B------:R-:W3:Y:S01]  /*3390*/  LDG.E.64 R66, [R66.64] ;  /* 0x0000000442427981 */ /* 0x000ee2000c1e1b00 */
[----:B------:R-:W-:Y:S02]  /*33a0*/  FMUL.FTZ R23, R22, R23 ;  /* 0x0000001716177220 */ /* 0x000fe40000410000 */
[----:B------:R-:W-:-:S02]  /*33b0*/  FADD.FTZ R7, R108, R7 ;  /* 0x000000076c077221 */ /* 0x000fc40000010000 */
[C---:B--2---:R-:W-:Y:S01]  /*33c0*/  FMUL.FTZ R22, R20.reuse, R55 ;  /* 0x0000003714167220 */ /* 0x044fe20000410000 */
[----:B------:R-:W-:Y:S01]  /*33d0*/  MUFU.SIN R5, R8 ;  /* 0x0000000800057308 */ /* 0x000fe20000000400 */
[----:B------:R-:W-:Y:S02]  /*33e0*/  FMUL.FTZ R21, R20, R21 ;  /* 0x0000001514157220 */ /* 0x000fe40000410000 */
[C---:B-1----:R-:W-:Y:S02]  /*33f0*/  FMUL.FTZ R58, R46.reuse, R119 ;  /* 0x000000772e3a7220 */ /* 0x042fe40000410000 */
[----:B------:R-:W-:Y:S02]  /*3400*/  FMUL.FTZ R57, R46, R57 ;  /* 0x000000392e397220 */ /* 0x000fe40000410000 */
[----:B------:R-:W-:Y:S01]  /*3410*/  FMUL.FTZ R60, R48, R121 ;  /* 0x00000079303c7220 */ /* 0x000fe20000410000 */
[----:B------:R0:W-:Y:S01]  /*3420*/  MUFU.COS R6, R8 ;  /* 0x0000000800067308 */ /* 0x0001e20000000000 */
[----:B----4-:R-:W-:-:S02]  /*3430*/  FMUL.FTZ R20, R44, R53 ;  /* 0x000000352c147220 */ /* 0x010fc40000410000 */
[----:B------:R-:W-:Y:S02]  /*3440*/  FMUL.FTZ R19, R44, R19 ;  /* 0x000000132c137220 */ /* 0x000fe40000410000 */
[C---:B------:R-:W-:Y:S02]  /*3450*/  FMUL.FTZ R4, R18.reuse, R96 ;  /* 0x0000006012047220 */ /* 0x040fe40000410000 */
[C---:B------:R-:W-:Y:S01]  /*3460*/  FMUL.FTZ R46, R18.reuse, R97 ;  /* 0x00000061122e7220 */ /* 0x040fe20000410000 */
[----:B------:R-:W1:Y:S01]  /*3470*/  MUFU.EX2 R52, R52 ;  /* 0x0000003400347308 */ /* 0x000e620000000800 */
[C---:B0-----:R-:W-:Y:S02]  /*3480*/  FMUL.FTZ R8, R59.reuse, R9 ;  /* 0x000000093b087220 */ /* 0x041fe40000410000 */
[----:B------:R-:W-:Y:S02]  /*3490*/  FMUL.FTZ R44, R18, R98 ;  /* 0x00000062122c7220 */ /* 0x000fe40000410000 */
[----:B------:R-:W-:-:S02]  /*34a0*/  FMUL.FTZ R18, R59, R7 ;  /* 0x000000073b127220 */ /* 0x000fc40000410000 */
[C---:B------:R-:W-:Y:S01]  /*34b0*/  FFMA.FTZ R53, R60.reuse, R7, -R8 ;  /* 0x000000073c357223 */ /* 0x040fe20000010808 */
[----:B------:R-:W-:Y:S01]  /*34c0*/  MUFU.SIN R17, R2 ;  /* 0x0000000200117308 */ /* 0x000fe20000000400 */
[----:B------:R-:W-:Y:S02]  /*34d0*/  FFMA.FTZ R9, R60, R9, R18 ;  /* 0x000000093c097223 */ /* 0x000fe40000010012 */
[----:B------:R-:W-:Y:S02]  /*34e0*/  FMUL.FTZ R7, R3, R97 ;  /* 0x0000006103077220 */ /* 0x000fe40000410000 */
[----:B------:R-:W-:Y:S02]  /*34f0*/  FADD.FTZ R53, R110, R53 ;  /* 0x000000356e357221 */ /* 0x000fe40000010000 */
[----:B------:R-:W-:Y:S01]  /*3500*/  FADD.FTZ R9, RZ, R9 ;  /* 0x00000009ff097221 */ /* 0x000fe20000010000 */
[----:B------:R-:W-:Y:S01]  /*3510*/  MUFU.COS R51, R2 ;  /* 0x0000000200337308 */ /* 0x000fe20000000000 */
[----:B------:R-:W-:-:S02]  /*3520*/  FMUL.RZ R50, R7, 0.15915493667125701904 ;  /* 0x3e22f98307327820 */ /* 0x000fc4000040c000 */
[C---:B------:R-:W-:Y:S02]  /*3530*/  FMUL.FTZ R8, R57.reuse, R53 ;  /* 0x0000003539087220 */ /* 0x040fe40000410000 */
[-C--:B------:R-:W-:Y:S02]  /*3540*/  FMUL.FTZ R7, R57, R9.reuse ;  /* 0x0000000939077220 */ /* 0x080fe40000410000 */
[C---:B------:R-:W-:Y:S01]  /*3550*/  FFMA.FTZ R9, R58.reuse, R9, R8 ;  /* 0x000000093a097223 */ /* 0x040fe20000010008 */
[----:B------:R-:W0:Y:S01]  /*3560*/  MUFU.EX2 R16, R16 ;  /* 0x0000001000107308 */ /* 0x000e220000000800 */
[----:B------:R-:W-:Y:S02]  /*3570*/  FFMA.FTZ R8, R58, R53, -R7 ;  /* 0x000000353a087223 */ /* 0x000fe40000010807 */
[----:B------:R-:W-:Y:S02]  /*3580*/  FMUL.FTZ R7, R3, R98 ;  /* 0x0000006203077220 */ /* 0x000fe40000410000 */
[----:B------:R-:W-:-:S02]  /*3590*/  FADD.FTZ R8, R109, R8 ;  /* 0x000000086d087221 */ /* 0x000fc40000010000 */
[----:B------:R-:W-:Y:S01]  /*35a0*/  FADD.FTZ R9, RZ, R9 ;  /* 0x00000009ff097221 */ /* 0x000fe20000010000 */
[----:B------:R-:W2:Y:S01]  /*35b0*/  MUFU.EX2 R14, R14 ;  /* 0x0000000e000e7308 */ /* 0x000ea20000000800 */
[C---:B-1----:R-:W-:Y:S02]  /*35c0*/  FMUL.FTZ R116, R52.reuse, R116 ;  /* 0x0000007434747220 */ /* 0x042fe40000410000 */
[----:B------:R-:W-:Y:S02]  /*35d0*/  FMUL.FTZ R63, R52, R63 ;  /* 0x0000003f343f7220 */ /* 0x000fe40000410000 */
[----:B------:R-:W-:Y:S02]  /*35e0*/  FMUL.FTZ R48, R23, R8 ;  /* 0x0000000817307220 */ /* 0x000fe40000410000 */
[----:B------:R-:W-:Y:S01]  /*35f0*/  FMUL.RZ R52, R7, 0.15915493667125701904 ;  /* 0x3e22f98307347820 */ /* 0x000fe2000040c000 */
[----:B------:R-:W1:Y:S01]  /*3600*/  MUFU.EX2 R12, R12 ;  /* 0x0000000c000c7308 */ /* 0x000e620000000800 */
[----:B------:R-:W-:-:S02]  /*3610*/  FMUL.FTZ R7, R23, R9 ;  /* 0x0000000917077220 */ /* 0x000fc40000410000 */
[----:B------:R-:W-:Y:S02]  /*3620*/  FFMA.FTZ R48, R56, R9, R48 ;  /* 0x0000000938307223 */ /* 0x000fe40000010030 */
[C---:B0-----:R-:W-:Y:S02]  /*3630*/  FMUL.FTZ R18, R16.reuse, R51 ;  /* 0x0000003310127220 */ /* 0x041fe40000410000 */
[----:B------:R-:W-:Y:S01]  /*3640*/  FMUL.FTZ R17, R16, R17 ;  /* 0x0000001110117220 */ /* 0x000fe20000410000 */
[----:B------:R-:W0:Y:S01]  /*3650*/  MUFU.EX2 R40, R40 ;  /* 0x0000002800287308 */ /* 0x000e220000000800 */
[----:B------:R-:W-:Y:S02]  /*3660*/  FFMA.FTZ R8, R56, R8, -R7 ;  /* 0x0000000838087223 */ /* 0x000fe40000010807 */
[C---:B--2---:R-:W-:Y:S02]  /*3670*/  FMUL.FTZ R16, R14.reuse, R49 ;  /* 0x000000310e107220 */ /* 0x044fe40000410000 */
[----:B------:R-:W-:-:S02]  /*3680*/  FMUL.FTZ R15, R14, R15 ;  /* 0x0000000f0e0f7220 */ /* 0x000fc40000410000 */
[----:B------:R-:W-:Y:S01]  /*3690*/  FADD.FTZ R48, RZ, R48 ;  /* 0x00000030ff307221 */ /* 0x000fe20000010000 */
[----:B------:R-:W-:Y:S01]  /*36a0*/  MUFU.SIN R2, R42 ;  /* 0x0000002a00027308 */ /* 0x000fe20000000400 */
[C---:B-1----:R-:W-:Y:S02]  /*36b0*/  FMUL.FTZ R14, R12.reuse, R45 ;  /* 0x0000002d0c0e7220 */ /* 0x042fe40000410000 */
[----:B------:R-:W-:-:S05]  /*36c0*/  FMUL.FTZ R13, R12, R13 ;  /* 0x0000000d0c0d7220 */ /* 0x000fca0000410000 */
[----:B------:R-:W-:Y:S01]  /*36d0*/  MUFU.COS R10, R42 ;  /* 0x0000002a000a7308 */ /* 0x000fe20000000000 */
[C---:B0-----:R-:W-:Y:S02]  /*36e0*/  FMUL.FTZ R12, R40.reuse, R43 ;  /* 0x0000002b280c7220 */ /* 0x041fe40000410000 */
[----:B------:R-:W-:Y:S02]  /*36f0*/  FMUL.FTZ R11, R40, R11 ;  /* 0x0000000b280b7220 */ /* 0x000fe40000410000 */
[----:B------:R-:W-:Y:S02]  /*3700*/  FADD.FTZ R40, R99, R8 ;  /* 0x0000000863287221 */ /* 0x000fe40000010000 */
[C---:B------:R-:W-:Y:S01]  /*3710*/  FMUL.FTZ R43, R21.reuse, R48 ;  /* 0x00000030152b7220 */ /* 0x040fe20000410000 */
[----:B------:R-:W0:Y:S01]  /*3720*/  MUFU.EX2 R41, R41 ;  /* 0x0000002900297308 */ /* 0x000e220000000800 */
[-C--:B------:R-:W-:Y:S02]  /*3730*/  FMUL.FTZ R49, R21, R40.reuse ;  /* 0x0000002815317220 */ /* 0x080fe40000410000 */
[----:B------:R-:W-:-:S02]  /*3740*/  FFMA.FTZ R43, R22, R40, -R43 ;  /* 0x00000028162b7223 */ /* 0x000fc4000001082b */
[----:B------:R-:W-:Y:S02]  /*3750*/  FFMA.FTZ R49, R22, R48, R49 ;  /* 0x0000003016317223 */ /* 0x000fe40000010031 */
[----:B------:R-:W-:Y:S01]  /*3760*/  FADD.FTZ R43, R100, R43 ;  /* 0x0000002b642b7221 */ /* 0x000fe20000010000 */
[----:B------:R-:W-:Y:S01]  /*3770*/  MUFU.COS R42, R54 ;  /* 0x00000036002a7308 */ /* 0x000fe20000000000 */
[----:B------:R-:W-:-:S04]  /*3780*/  FADD.FTZ R49, RZ, R49 ;  /* 0x00000031ff317221 */ /* 0x000fc80000010000 */
[----:B------:R-:W-:-:S03]  /*3790*/  FMUL.FTZ R40, R19, R49 ;  /* 0x0000003113287220 */ /* 0x000fc60000410000 */
[----:B------:R-:W1:Y:S01]  /*37a0*/  MUFU.EX2 R47, R47 ;  /* 0x0000002f002f7308 */ /* 0x000e620000000800 */
[C---:B0-----:R-:W-:Y:S02]  /*37b0*/  FMUL.FTZ R10, R41.reuse, R10 ;  /* 0x0000000a290a7220 */ /* 0x041fe40000410000 */
[----:B------:R-:W-:-:S05]  /*37c0*/  FMUL.FTZ R9, R41, R2 ;  /* 0x0000000229097220 */ /* 0x000fca0000410000 */
[----:B------:R-:W0:Y:S08]  /*37d0*/  MUFU.SIN R0, R54 ;  /* 0x0000003600007308 */ /* 0x000e300000000400 */
[----:B------:R-:W-:Y:S01]  /*37e0*/  MUFU.EX2 R44, R44 ;  /* 0x0000002c002c7308 */ /* 0x000fe20000000800 */
[----:B-1----:R-:W-:Y:S02]  /*37f0*/  FMUL.FTZ R8, R47, R42 ;  /* 0x0000002a2f087220 */ /* 0x002fe40000410000 */
[----:B------:R-:W-:-:S02]  /*3800*/  FMUL.FTZ R42, R19, R43 ;  /* 0x0000002b132a7220 */ /* 0x000fc40000410000 */
[C---:B------:R-:W-:Y:S02]  /*3810*/  FFMA.FTZ R43, R20.reuse, R43, -R40 ;  /* 0x0000002b142b7223 */ /* 0x040fe40000010828 */
[----:B------:R-:W-:Y:S01]  /*3820*/  FFMA.FTZ R42, R20, R49, R42 ;  /* 0x00000031142a7223 */ /* 0x000fe2000001002a */
[----:B------:R-:W1:Y:S01]  /*3830*/  MUFU.SIN R41, R52 ;  /* 0x0000003400297308 */ /* 0x000e620000000400 */
[----:B0-----:R-:W-:Y:S02]  /*3840*/  FMUL.FTZ R7, R47, R0 ;  /* 0x000000002f077220 */ /* 0x001fe40000410000 */
[----:B------:R-:W-:-:S04]  /*3850*/  FMUL.FTZ R40, R116, R61 ;  /* 0x0000003d74287220 */ /* 0x000fc80000410000 */
[----:B------:R-:W-:Y:S01]  /*3860*/  FFMA.FTZ R40, R63, R62, R40 ;  /* 0x0000003e3f287223 */ /* 0x000fe20000010028 */
[----:B------:R-:W0:Y:S08]  /*3870*/  MUFU.COS R45, R52 ;  /* 0x00000034002d7308 */ /* 0x000e300000000000 */
[----:B------:R-:W2:Y:S01]  /*3880*/  MUFU.EX2 R4, R4 ;  /* 0x0000000400047308 */ /* 0x000ea20000000800 */
[----:B-1----:R-:W-:-:S02]  /*3890*/  FMUL.FTZ R0, R44, R41 ;  /* 0x000000292c007220 */ /* 0x002fc40000410000 */
[----:B------:R-:W-:-:S04]  /*38a0*/  FMUL.FTZ R41, R63, R61 ;  /* 0x0000003d3f297220 */ /* 0x000fc80000410000 */
[----:B------:R-:W-:Y:S01]  /*38b0*/  FFMA.FTZ R41, R116, R62, -R41 ;  /* 0x0000003e74297223 */ /* 0x000fe20000010829 */
[----:B------:R-:W-:Y:S01]  /*38c0*/  MUFU.EX2 R46, R46 ;  /* 0x0000002e002e7308 */ /* 0x000fe20000000800 */
[----:B0-----:R-:W-:Y:S02]  /*38d0*/  FMUL.FTZ R2, R44, R45 ;  /* 0x0000002d2c027220 */ /* 0x001fe40000410000 */
[----:B------:R-:W-:Y:S02]  /*38e0*/  FADD.FTZ R45, RZ, R42 ;  /* 0x0000002aff2d7221 */ /* 0x000fe40000010000 */
[----:B------:R-:W-:Y:S02]  /*38f0*/  FADD.FTZ R44, R102, R43 ;  /* 0x0000002b662c7221 */ /* 0x000fe40000010000 */
[----:B------:R-:W-:Y:S01]  /*3900*/  FMUL.FTZ R47, R17, R45 ;  /* 0x0000002d112f7220 */ /* 0x000fe20000410000 */
[----:B------:R-:W0:Y:S01]  /*3910*/  MUFU.COS R3, R50 ;  /* 0x0000003200037308 */ /* 0x000e220000000000 */
[----:B--2---:R-:W-:-:S02]  /*3920*/  FMUL.FTZ R6, R4, R6 ;  /* 0x0000000604067220 */ /* 0x004fc40000410000 */
[----:B------:R-:W-:Y:S02]  /*3930*/  FMUL.FTZ R5, R4, R5 ;  /* 0x0000000504057220 */ /* 0x000fe40000410000 */
[CC--:B------:R-:W-:Y:S02]  /*3940*/  FMUL.FTZ R43, R59.reuse, R41.reuse ;  /* 0x000000293b2b7220 */ /* 0x0c0fe40000410000 */
[-C--:B------:R-:W-:Y:S01]  /*3950*/  FMUL.FTZ R42, R59, R40.reuse ;  /* 0x000000283b2a7220 */ /* 0x080fe20000410000 */
[----:B------:R-:W1:Y:S01]  /*3960*/  MUFU.SIN R51, R50 ;  /* 0x0000003200337308 */ /* 0x000e620000000400 */
[C---:B------:R-:W-:Y:S02]  /*3970*/  FFMA.FTZ R43, R60.reuse, R40, R43 ;  /* 0x000000283c2b7223 */ /* 0x040fe4000001002b */
[----:B------:R-:W-:Y:S02]  /*3980*/  FFMA.FTZ R42, R60, R41, -R42 ;  /* 0x000000293c2a7223 */ /* 0x000fe4000001082a */
[----:B------:R-:W-:-:S02]  /*3990*/  FMUL.FTZ R41, R57, R43 ;  /* 0x0000002b39297220 */ /* 0x000fc40000410000 */
[-C--:B------:R-:W-:Y:S02]  /*39a0*/  FMUL.FTZ R40, R57, R42.reuse ;  /* 0x0000002a39287220 */ /* 0x080fe40000410000 */
[----:B0-----:R-:W-:Y:S02]  /*39b0*/  FMUL.FTZ R4, R46, R3 ;  /* 0x000000032e047220 */ /* 0x001fe40000410000 */
[C---:B------:R-:W-:Y:S02]  /*39c0*/  FFMA.FTZ R41, R58.reuse, R42, -R41 ;  /* 0x0000002a3a297223 */ /* 0x040fe40000010829 */
[----:B------:R-:W-:Y:S02]  /*39d0*/  FFMA.FTZ R40, R58, R43, R40 ;  /* 0x0000002b3a287223 */ /* 0x000fe40000010028 */
[----:B------:R-:W-:Y:S02]  /*39e0*/  FMUL.FTZ R43, R23, R41 ;  /* 0x00000029172b7220 */ /* 0x000fe40000410000 */
[----:B-1----:R-:W-:-:S02]  /*39f0*/  FMUL.FTZ R3, R46, R51 ;  /* 0x000000332e037220 */ /* 0x002fc40000410000 */
        /* <DEDUP_REMOVED lines=9> */
[-C--:B------:R-:W-:Y:S02]  /*3a90*/  FMUL.FTZ R42, R23, R40.reuse ;  /* 0x00000028172a7220 */ /* 0x080fe40000410000 */
[----:B------:R-:W-:Y:S02]  /*3aa0*/  FADD.FTZ R47, RZ, R47 ;  /* 0x0000002fff2f7221 */ /* 0x000fe40000010000 */
[----:B------:R-:W-:-:S02]  /*3ab0*/  FFMA.FTZ R43, R56, R40, R43 ;  /* 0x00000028382b7223 */ /* 0x000fc4000001002b */
[----:B------:R-:W-:Y:S02]  /*3ac0*/  FADD.FTZ R44, R103, R44 ;  /* 0x0000002c672c7221 */ /* 0x000fe40000010000 */
[----:B------:R-:W-:Y:S02]  /*3ad0*/  FFMA.FTZ R42, R56, R41, -R42 ;  /* 0x00000029382a7223 */ /* 0x000fe4000001082a */
[----:B------:R-:W-:Y:S02]  /*3ae0*/  FMUL.FTZ R45, R13, R47 ;  /* 0x0000002f0d2d7220 */ /* 0x000fe40000410000 */
[----:B------:R-:W-:Y:S02]  /*3af0*/  FMUL.FTZ R41, R21, R43 ;  /* 0x0000002b15297220 */ /* 0x000fe40000410000 */
[----:B------:R-:W-:Y:S02]  /*3b00*/  FMUL.FTZ R46, R13, R44 ;  /* 0x0000002c0d2e7220 */ /* 0x000fe40000410000 */
[----:B------:R-:W-:-:S02]  /*3b10*/  FMUL.FTZ R40, R21, R42 ;  /* 0x0000002a15287220 */ /* 0x000fc40000410000 */
[----:B------:R-:W-:Y:S02]  /*3b20*/  FFMA.FTZ R45, R14, R44, -R45 ;  /* 0x0000002c0e2d7223 */ /* 0x000fe4000001082d */
[----:B------:R-:W-:Y:S02]  /*3b30*/  FFMA.FTZ R41, R22, R42, -R41 ;  /* 0x0000002a16297223 */ /* 0x000fe40000010829 */
[----:B------:R-:W-:Y:S02]  /*3b40*/  FFMA.FTZ R46, R14, R47, R46 ;  /* 0x0000002f0e2e7223 */ /* 0x000fe4000001002e */
[----:B------:R-:W-:Y:S02]  /*3b50*/  FFMA.FTZ R40, R22, R43, R40 ;  /* 0x0000002b16287223 */ /* 0x000fe40000010028 */
[----:B------:R-:W-:Y:S02]  /*3b60*/  FADD.FTZ R45, R104, R45 ;  /* 0x0000002d682d7221 */ /* 0x000fe40000010000 */
[----:B------:R-:W-:-:S02]  /*3b70*/  FMUL.FTZ R43, R19, R41 ;  /* 0x00000029132b7220 */ /* 0x000fc40000410000 */
[----:B------:R-:W-:Y:S02]  /*3b80*/  FADD.FTZ R46, RZ, R46 ;  /* 0x0000002eff2e7221 */ /* 0x000fe40000010000 */
[-C--:B------:R-:W-:Y:S02]  /*3b90*/  FMUL.FTZ R42, R19, R40.reuse ;  /* 0x00000028132a7220 */ /* 0x080fe40000410000 */
[C---:B------:R-:W-:Y:S02]  /*3ba0*/  FMUL.FTZ R47, R11.reuse, R45 ;  /* 0x0000002d0b2f7220 */ /* 0x040fe40000410000 */
[C---:B------:R-:W-:Y:S02]  /*3bb0*/  FFMA.FTZ R43, R20.reuse, R40, R43 ;  /* 0x00000028142b7223 */ /* 0x040fe4000001002b */
[----:B------:R-:W-:Y:S02]  /*3bc0*/  FMUL.FTZ R44, R11, R46 ;  /* 0x0000002e0b2c7220 */ /* 0x000fe40000410000 */
[----:B------:R-:W-:-:S02]  /*3bd0*/  FFMA.FTZ R42, R20, R41, -R42 ;  /* 0x00000029142a7223 */ /* 0x000fc4000001082a */
[C---:B------:R-:W-:Y:S02]  /*3be0*/  FFMA.FTZ R47, R12.reuse, R46, R47 ;  /* 0x0000002e0c2f7223 */ /* 0x040fe4000001002f */
[C---:B------:R-:W-:Y:S02]  /*3bf0*/  FMUL.FTZ R41, R17.reuse, R43 ;  /* 0x0000002b11297220 */ /* 0x040fe40000410000 */
[----:B------:R-:W-:Y:S02]  /*3c00*/  FFMA.FTZ R45, R12, R45, -R44 ;  /* 0x0000002d0c2d7223 */ /* 0x000fe4000001082c */
[----:B------:R-:W-:Y:S02]  /*3c10*/  FADD.FTZ R47, RZ, R47 ;  /* 0x0000002fff2f7221 */ /* 0x000fe40000010000 */
[-C--:B------:R-:W-:Y:S02]  /*3c20*/  FFMA.FTZ R41, R18, R42.reuse, -R41 ;  /* 0x0000002a12297223 */ /* 0x080fe40000010829 */
[----:B------:R-:W-:-:S02]  /*3c30*/  FMUL.FTZ R42, R17, R42 ;  /* 0x0000002a112a7220 */ /* 0x000fc40000410000 */
[----:B------:R-:W-:Y:S02]  /*3c40*/  FADD.FTZ R45, R106, R45 ;  /* 0x0000002d6a2d7221 */ /* 0x000fe40000010000 */
[C---:B------:R-:W-:Y:S02]  /*3c50*/  FMUL.FTZ R44, R9.reuse, R47 ;  /* 0x0000002f092c7220 */ /* 0x040fe40000410000 */
[----:B------:R-:W-:Y:S02]  /*3c60*/  FFMA.FTZ R42, R18, R43, R42 ;  /* 0x0000002b122a7223 */ /* 0x000fe4000001002a */
[----:B------:R-:W-:Y:S02]  /*3c70*/  FMUL.FTZ R46, R9, R45 ;  /* 0x0000002d092e7220 */ /* 0x000fe40000410000 */
[----:B------:R-:W-:Y:S02]  /*3c80*/  FMUL.FTZ R43, R15, R41 ;  /* 0x000000290f2b7220 */ /* 0x000fe40000410000 */
[----:B------:R-:W-:-:S02]  /*3c90*/  FFMA.FTZ R44, R10, R45, -R44 ;  /* 0x0000002d0a2c7223 */ /* 0x000fc4000001082c */
[-C--:B------:R-:W-:Y:S02]  /*3ca0*/  FMUL.FTZ R40, R15, R42.reuse ;  /* 0x0000002a0f287220 */ /* 0x080fe40000410000 */
[----:B------:R-:W-:Y:S02]  /*3cb0*/  FFMA.FTZ R46, R10, R47, R46 ;  /* 0x0000002f0a2e7223 */ /* 0x000fe4000001002e */
[C---:B------:R-:W-:Y:S02]  /*3cc0*/  FFMA.FTZ R43, R16.reuse, R42, R43 ;  /* 0x0000002a102b7223 */ /* 0x040fe4000001002b */
[----:B------:R-:W-:Y:S02]  /*3cd0*/  FADD.FTZ R44, R105, R44 ;  /* 0x0000002c692c7221 */ /* 0x000fe40000010000 */
[----:B------:R-:W-:Y:S02]  /*3ce0*/  FFMA.FTZ R40, R16, R41, -R40 ;  /* 0x0000002910287223 */ /* 0x000fe40000010828 */
[----:B------:R-:W-:-:S02]  /*3cf0*/  FADD.FTZ R46, RZ, R46 ;  /* 0x0000002eff2e7221 */ /* 0x000fc40000010000 */
[----:B------:R-:W-:Y:S02]  /*3d00*/  FMUL.FTZ R41, R13, R43 ;  /* 0x0000002b0d297220 */ /* 0x000fe40000410000 */
[----:B------:R-:W-:Y:S02]  /*3d10*/  FMUL.FTZ R47, R7, R44 ;  /* 0x0000002c072f7220 */ /* 0x000fe40000410000 */
[----:B------:R-:W-:Y:S02]  /*3d20*/  FMUL.FTZ R42, R13, R40 ;  /* 0x000000280d2a7220 */ /* 0x000fe40000410000 */
[----:B------:R-:W-:Y:S02]  /*3d30*/  FMUL.FTZ R45, R7, R46 ;  /* 0x0000002e072d7220 */ /* 0x000fe40000410000 */
[----:B------:R-:W-:Y:S02]  /*3d40*/  FFMA.FTZ R41, R14, R40, -R41 ;  /* 0x000000280e297223 */ /* 0x000fe40000010829 */
[----:B------:R-:W-:-:S02]  /*3d50*/  FFMA.FTZ R47, R8, R46, R47 ;  /* 0x0000002e082f7223 */ /* 0x000fc4000001002f */
[----:B------:R-:W-:Y:S02]  /*3d60*/  FFMA.FTZ R42, R14, R43, R42 ;  /* 0x0000002b0e2a7223 */ /* 0x000fe4000001002a */
[----:B------:R-:W-:Y:S02]  /*3d70*/  FFMA.FTZ R44, R8, R44, -R45 ;  /* 0x0000002c082c7223 */ /* 0x000fe4000001082d */
[C---:B------:R-:W-:Y:S02]  /*3d80*/  FMUL.FTZ R43, R11.reuse, R41 ;  /* 0x000000290b2b7220 */ /* 0x040fe40000410000 */
[----:B------:R-:W-:Y:S02]  /*3d90*/  FADD.FTZ R47, RZ, R47 ;  /* 0x0000002fff2f7221 */ /* 0x000fe40000010000 */
[----:B------:R-:W-:Y:S02]  /*3da0*/  FMUL.FTZ R40, R11, R42 ;  /* 0x0000002a0b287220 */ /* 0x000fe40000410000 */
[----:B------:R-:W-:-:S02]  /*3db0*/  FADD.FTZ R44, R111, R44 ;  /* 0x0000002c6f2c7221 */ /* 0x000fc40000010000 */
[C---:B------:R-:W-:Y:S02]  /*3dc0*/  FFMA.FTZ R43, R12.reuse, R42, R43 ;  /* 0x0000002a0c2b7223 */ /* 0x040fe4000001002b */
[C---:B------:R-:W-:Y:S02]  /*3dd0*/  FMUL.FTZ R45, R5.reuse, R47 ;  /* 0x0000002f052d7220 */ /* 0x040fe40000410000 */
[----:B------:R-:W-:Y:S02]  /*3de0*/  FFMA.FTZ R40, R12, R41, -R40 ;  /* 0x000000290c287223 */ /* 0x000fe40000010828 */
[-C--:B------:R-:W-:Y:S02]  /*3df0*/  FMUL.FTZ R46, R5, R44.reuse ;  /* 0x0000002c052e7220 */ /* 0x080fe40000410000 */
[----:B------:R-:W-:Y:S02]  /*3e00*/  FMUL.FTZ R41, R9, R43 ;  /* 0x0000002b09297220 */ /* 0x000fe40000410000 */
[----:B------:R-:W-:-:S02]  /*3e10*/  FFMA.FTZ R45, R6, R44, -R45 ;  /* 0x0000002c062d7223 */ /* 0x000fc4000001082d */
[-C--:B------:R-:W-:Y:S02]  /*3e20*/  FMUL.FTZ R42, R9, R40.reuse ;  /* 0x00000028092a7220 */ /* 0x080fe40000410000 */
[----:B------:R-:W-:Y:S02]  /*3e30*/  FFMA.FTZ R46, R6, R47, R46 ;  /* 0x0000002f062e7223 */ /* 0x000fe4000001002e */
[----:B------:R-:W-:Y:S02]  /*3e40*/  FFMA.FTZ R41, R10, R40, -R41 ;  /* 0x000000280a297223 */ /* 0x000fe40000010829 */
[----:B------:R-:W-:Y:S02]  /*3e50*/  FADD.FTZ R45, R112, R45 ;  /* 0x0000002d702d7221 */ /* 0x000fe40000010000 */
[----:B------:R-:W-:Y:S02]  /*3e60*/  FFMA.FTZ R42, R10, R43, R42 ;  /* 0x0000002b0a2a7223 */ /* 0x000fe4000001002a */
[----:B------:R-:W-:-:S02]  /*3e70*/  FADD.FTZ R46, RZ, R46 ;  /* 0x0000002eff2e7221 */ /* 0x000fc40000010000 */
[----:B------:R-:W-:Y:S02]  /*3e80*/  FMUL.FTZ R43, R7, R41 ;  /* 0x00000029072b7220 */ /* 0x000fe40000410000 */
[----:B------:R-:W-:Y:S02]  /*3e90*/  FMUL.FTZ R47, R3, R45 ;  /* 0x0000002d032f7220 */ /* 0x000fe40000410000 */
[----:B------:R-:W-:Y:S02]  /*3ea0*/  FMUL.FTZ R40, R7, R42 ;  /* 0x0000002a07287220 */ /* 0x000fe40000410000 */
[----:B------:R-:W-:Y:S02]  /*3eb0*/  FMUL.FTZ R44, R3, R46 ;  /* 0x0000002e032c7220 */ /* 0x000fe40000410000 */
        /* <DEDUP_REMOVED lines=15> */
[-C--:B------:R-:W-:Y:S02]  /*3fb0*/  FFMA.FTZ R43, R4, R42.reuse, R43 ;  /* 0x0000002a042b7223 */ /* 0x080fe4000001002b */
[----:B------:R-:W-:Y:S02]  /*3fc0*/  FADD.FTZ R50, R114, R45 ;  /* 0x0000002d72327221 */ /* 0x000fe40000010000 */
[----:B------:R-:W-:Y:S02]  /*3fd0*/  FMUL.FTZ R42, R3, R42 ;  /* 0x0000002a032a7220 */ /* 0x000fe40000410000 */
[----:B------:R-:W-:Y:S01]  /*3fe0*/  FADD.FTZ R51, RZ, R44 ;  /* 0x0000002cff337221 */ /* 0x000fe20000010000 */
        /* <DEDUP_REMOVED lines=8> */
[----:B------:R-:W4:Y:S01]  /*4070*/  SHFL.UP PT, R43, R40, 0x1, RZ ;  /* 0x04200000282b7989 */ /* 0x000f2200000e00ff */
        /* <DEDUP_REMOVED lines=8> */
[-C--:B----4-:R-:W-:Y:S02]  /*4100*/  FMUL.FTZ R42, R40, R43.reuse ;  /* 0x0000002b282a7220 */ /* 0x090fe40000410000 */
[C---:B------:R-:W-:Y:S01]  /*4110*/  FFMA.FTZ R43, R48.reuse, R43, R44 ;  /* 0x0000002b302b7223 */ /* 0x040fe2000001002c */
[----:B------:R-:W0:Y:S01]  /*4120*/  SHFL.UP PT, R45, R50, 0x2, RZ ;  /* 0x04400000322d7989 */ /* 0x000e2200000e00ff */
[----:B------:R-:W-:-:S03]  /*4130*/  @P0 FFMA.FTZ R48, R48, R41, -R42 ;  /* 0x0000002930300223 */ /* 0x000fc6000001082a */
[----:B------:R-:W1:Y:S01]  /*4140*/  SHFL.UP PT, R44, R51, 0x2, RZ ;  /* 0x04400000332c7989 */ /* 0x000e6200000e00ff */
[----:B------:R-:W-:-:S03]  /*4150*/  FSEL R43, R40, R43, !P0 ;  /* 0x0000002b282b7208 */ /* 0x000fc60004000000 */
        /* <DEDUP_REMOVED lines=10> */
[-C--:B----4-:R-:W-:Y:S01]  /*4200*/  FMUL.FTZ R45, R43, R41.reuse ;  /* 0x000000292b2d7220 */ /* 0x090fe20000410000 */
[----:B------:R-:W0:Y:S01]  /*4210*/  SHFL.UP PT, R47, R51, 0x4, RZ ;  /* 0x04800000332f7989 */ /* 0x000e2200000e00ff */
[C---:B------:R-:W-:Y:S02]  /*4220*/  FFMA.FTZ R42, R48.reuse, R41, R42 ;  /* 0x00000029302a7223 */ /* 0x040fe4000001002a */
[----:B------:R-:W-:-:S02]  /*4230*/  @P0 FFMA.FTZ R48, R48, R40, -R45 ;  /* 0x0000002830300223 */ /* 0x000fc4000001082d */
[----:B------:R-:W1:Y:S01]  /*4240*/  SHFL.UP PT, R45, R50, 0x4, RZ ;  /* 0x04800000322d7989 */ /* 0x000e6200000e00ff */
[----:B------:R-:W-:-:S03]  /*4250*/  FSEL R42, R43, R42, !P0 ;  /* 0x0000002a2b2a7208 */ /* 0x000fc60004000000 */
[----:B------:R-:W2:Y:S04]  /*4260*/  SHFL.UP PT, R41, R48, 0x4, RZ ;  /* 0x0480000030297989 */ /* 0x000ea800000e00ff */
[----:B------:R-:W4:Y:S01]  /*4270*/  SHFL.UP PT, R43, R42, 0x4, RZ ;  /* 0x048000002a2b7989 */ /* 0x000f2200000e00ff */
[----:B------:R-:W-:Y:S01]  /*4280*/  ISETP.GE.AND P0, PT, R83, 0x4, PT ;  /* 0x000000045300780c */ /* 0x000fe20003f06270 */
[C---:B0-----:R-:W-:Y:S02]  /*4290*/  FMUL.FTZ R40, R42.reuse, R47 ;  /* 0x0000002f2a287220 */ /* 0x041fe40000410000 */
[-C--:B-1----:R-:W-:Y:S02]  /*42a0*/  FMUL.FTZ R44, R42, R45.reuse ;  /* 0x0000002d2a2c7220 */ /* 0x082fe40000410000 */
[----:B------:R-:W-:-:S02]  /*42b0*/  FFMA.FTZ R45, R48, R45, -R40 ;  /* 0x0000002d302d7223 */ /* 0x000fc40000010828 */
[----:B------:R-:W-:Y:S02]  /*42c0*/  FFMA.FTZ R46, R48, R47, R44 ;  /* 0x0000002f302e7223 */ /* 0x000fe4000001002c */
[----:B--2---:R-:W-:-:S04]  /*42d0*/  FMUL.FTZ R44, R42, R41 ;  /* 0x000000292a2c7220 */ /* 0x004fc80000410000 */
        /* <DEDUP_REMOVED lines=8> */
[----:B------:R-:W2:Y:S04]  /*4360*/  SHFL.UP PT, R40, R48, 0x8, RZ ;  /* 0x0500000030287989 */ /* 0x000ea800000e00ff */
[----:B------:R-:W4:Y:S01]  /*4370*/  SHFL.UP PT, R41, R43, 0x8, RZ ;  /* 0x050000002b297989 */ /* 0x000f2200000e00ff */
[----:B------:R-:W-:Y:S01]  /*4380*/  ISETP.GE.AND P0, PT, R83, 0x8, PT ;  /* 0x000000085300780c */ /* 0x000fe20003f06270 */
[----:B0-----:R-:W-:-:S04]  /*4390*/  FMUL.FTZ R42, R43, R44 ;  /* 0x0000002c2b2a7220 */ /* 0x001fc80000410000 */
[CC--:B-1----:R-:W-:Y:S02]  /*43a0*/  FFMA.FTZ R46, R48.reuse, R45.reuse, R42 ;  /* 0x0000002d302e7223 */ /* 0x0c2fe4000001002a */
[C---:B------:R-:W-:Y:S02]  /*43b0*/  FMUL.FTZ R47, R43.reuse, R45 ;  /* 0x0000002d2b2f7220 */ /* 0x040fe40000410000 */
[C---:B--2---:R-:W-:Y:S02]  /*43c0*/  FMUL.FTZ R42, R43.reuse, R40 ;  /* 0x000000282b2a7220 */ /* 0x044fe40000410000 */
        /* <DEDUP_REMOVED lines=9> */
[----:B------:R-:W2:Y:S04]  /*4460*/  SHFL.UP PT, R45, R50, 0x10, RZ ;  /* 0x06000000322d7989 */ /* 0x000ea800000e00ff */
[----:B------:R-:W4:Y:S01]  /*4470*/  SHFL.UP PT, R43, R42, 0x10, RZ ;  /* 0x060000002a2b7989 */ /* 0x000f2200000e00ff */
[----:B------:R-:W-:-:S02]  /*4480*/  ISETP.GE.AND P1, PT, R83, 0x10, PT ;  /* 0x000000105300780c */ /* 0x000fc40003f26270 */
[----:B------:R-:W-:Y:S02]  /*4490*/  ISETP.NE.AND P2, PT, R83, 0x1f, PT ;  /* 0x0000001f5300780c */ /* 0x000fe40003f45270 */
[----:B------:R-:W-:Y:S01]  /*44a0*/  ISETP.NE.AND P0, PT, R81, RZ, PT ;  /* 0x000000ff5100720c */ /* 0x000fe20003f05270 */
[----:B0-----:R-:W-:-:S03]  /*44b0*/  FMUL.FTZ R40, R42, R47 ;  /* 0x0000002f2a287220 */ /* 0x001fc60000410000 */
[----:B------:R-:W-:Y:S01]  /*44c0*/  ISETP.EQ.OR P0, PT, R82, RZ, P0 ;  /* 0x000000ff5200720c */ /* 0x000fe20000702670 */
[----:B-1----:R-:W-:Y:S02]  /*44d0*/  FMUL.FTZ R44, R42, R41 ;  /* 0x000000292a2c7220 */ /* 0x002fe40000410000 */
[-C--:B--2---:R-:W-:Y:S02]  /*44e0*/  FFMA.FTZ R49, R48, R45.reuse, -R40 ;  /* 0x0000002d30317223 */ /* 0x084fe40000010828 */
        /* <DEDUP_REMOVED lines=18> */
[----:B------:R-:W-:Y:S01]  /*4610*/  SHF.R.U32.HI R123, RZ, 0x5, R84 ;  /* 0x00000005ff7b7819 */ /* 0x000fe20000011654 */
[----:B---3--:R-:W-:-:S03]  /*4620*/  FMUL.FTZ R121, R65, R67 ;  /* 0x0000004341797220 */ /* 0x008fc60000410000 */
[----:B------:R-:W-:Y:S01]  /*4630*/  ISETP.NE.AND P0, PT, R123, RZ, PT ;  /* 0x000000ff7b00720c */ /* 0x000fe20003f05270 */
[C---:B------:R-:W-:Y:S01]  /*4640*/  FMUL.FTZ R67, R64.reuse, R67 ;  /* 0x0000004340437220 */ /* 0x040fe20000410000 */
[----:B------:R1:W2:Y:S03]  /*4650*/  SHFL.UP PT, R117, R50, 0x1, RZ ;  /* 0x0420000032757989 */ /* 0x0002a600000e00ff */
[-C--:B------:R-:W-:Y:S01]  /*4660*/  FFMA.FTZ R65, R65, R66.reuse, R67 ;  /* 0x0000004241417223 */ /* 0x080fe20000010043 */
[----:B------:R3:W4:Y:S01]  /*4670*/  SHFL.UP PT, R118, R51, 0x1, RZ ;  /* 0x0420000033767989 */ /* 0x00072200000e00ff */
[----:B------:R-:W-:Y:S03]  /*4680*/  BSSY B0, `(.L_x_1089) ;  /* 0x000002f000007945 */ /* 0x000fe60003800000 */
[----:B------:R5:W0:Y:S01]  /*4690*/  SHFL.UP PT, R119, R48, 0x1, RZ ;  /* 0x0420000030777989 */ /* 0x000a2200000e00ff */
[----:B------:R-:W-:-:S03]  /*46a0*/  FFMA.FTZ R64, R64, R66, -R121 ;  /* 0x0000004240407223 */ /* 0x000fc60000010879 */
[----:B------:R0:W2:Y:S02]  /*46b0*/  SHFL.UP PT, R120, R49, 0x1, RZ ;  /* 0x0420000031787989 */ /* 0x0000a400000e00ff */
[-C--:B0-----:R-:W-:Y:S02]  /*46c0*/  FMUL.FTZ R67, R47, R53.reuse ;  /* 0x000000352f437220 */ /* 0x081fe40000410000 */
[-C--:B-1----:R-:W-:Y:S02]  /*46d0*/  FMUL.FTZ R50, R46, R53.reuse ;  /* 0x000000352e327220 */ /* 0x082fe40000410000 */
[-C--:B---3--:R-:W-:Y:S02]  /*46e0*/  FMUL.FTZ R51, R45, R53.reuse ;  /* 0x000000352d337220 */ /* 0x088fe40000410000 */
[----:B------:R-:W-:Y:S02]  /*46f0*/  FMUL.FTZ R53, R44, R53 ;  /* 0x000000352c357220 */ /* 0x000fe40000410000 */
[----:B------:R-:W-:-:S02]  /*4700*/  FFMA.FTZ R67, R46, R52, -R67 ;  /* 0x000000342e437223 */ /* 0x000fc40000010843 */
[-C--:B------:R-:W-:Y:S02]  /*4710*/  FFMA.FTZ R50, R47, R52.reuse, R50 ;  /* 0x000000342f327223 */ /* 0x080fe40000010032 */
[-C--:B-----5:R-:W-:Y:S02]  /*4720*/  FFMA.FTZ R48, R44, R52.reuse, -R51 ;  /* 0x000000342c307223 */ /* 0x0a0fe40000010833 */
[----:B------:R-:W-:Y:S02]  /*4730*/  FFMA.FTZ R53, R45, R52, R53 ;  /* 0x000000342d357223 */ /* 0x000fe40000010035 */
[----:B------:R-:W-:Y:S02]  /*4740*/  FADD.FTZ R54, R54, R67 ;  /* 0x0000004336367221 */ /* 0x000fe40000010000 */
[----:B------:R-:W-:Y:S01]  /*4750*/  FADD.FTZ R50, R55, R50 ;  /* 0x0000003237327221 */ /* 0x000fe20000010000 */
[----:B------:R-:W-:Y:S05]  /*4760*/  @!P0 BRA `(.L_x_1090) ;  /* 0x0000010000008947 */ /* 0x000fea0003800000 */
[----:B--2-4-:R-:W-:Y:S01]  /*4770*/  ISETP.NE.AND P0, PT, R83, RZ, PT ;  /* 0x000000ff5300720c */ /* 0x014fe20003f05270 */
[----:B------:R-:W-:-:S02]  /*4780*/  FMUL.FTZ R49, R120, R47 ;  /* 0x0000002f78317220 */ /* 0x000fc40000410000 */
[CC--:B------:R-:W-:Y:S02]  /*4790*/  FMUL.FTZ R54, R120.reuse, R46.reuse ;  /* 0x0000002e78367220 */ /* 0x0c0fe40000410000 */
[C---:B------:R-:W-:Y:S02]  /*47a0*/  FFMA.FTZ R52, R119.reuse, R46, -R49 ;  /* 0x0000002e77347223 */ /* 0x040fe40000010831 */
[C---:B------:R-:W-:Y:S02]  /*47b0*/  FMUL.FTZ R48, R120.reuse, R45 ;  /* 0x0000002d78307220 */ /* 0x040fe40000410000 */
[-C--:B------:R-:W-:Y:S02]  /*47c0*/  FMUL.FTZ R50, R120, R44.reuse ;  /* 0x0000002c78327220 */ /* 0x080fe40000410000 */
[C---:B------:R-:W-:Y:S02]  /*47d0*/  FFMA.FTZ R49, R119.reuse, R47, R54 ;  /* 0x0000002f77317223 */ /* 0x040fe40000010036 */
[----:B------:R-:W-:-:S02]  /*47e0*/  @P0 FFMA.FTZ R44, R119, R44, -R48 ;  /* 0x0000002c772c0223 */ /* 0x000fc40000010830 */
[----:B------:R-:W-:Y:S02]  /*47f0*/  @P0 FFMA.FTZ R45, R119, R45, R50 ;  /* 0x0000002d772d0223 */ /* 0x000fe40000010032 */
[----:B------:R-:W-:Y:S01]  /*4800*/  @P0 FADD.FTZ R46, R117, R52 ;  /* 0x00000034752e0221 */ /* 0x000fe20000010000 */
[----:B------:R-:W-:Y:S01]  /*4810*/  MOV R119, R44 ;  /* 0x0000002c00777202 */ /* 0x000fe20000000f00 */
[----:B------:R-:W-:Y:S01]  /*4820*/  @P0 FADD.FTZ R47, R118, R49 ;  /* 0x00000031762f0221 */ /* 0x000fe20000010000 */
[----:B------:R-:W-:Y:S02]  /*4830*/  MOV R120, R45 ;  /* 0x0000002d00787202 */ /* 0x000fe40000000f00 */
[----:B------:R-:W-:Y:S02]  /*4840*/  MOV R117, R46 ;  /* 0x0000002e00757202 */ /* 0x000fe40000000f00 */
[----:B------:R-:W-:Y:S01]  /*4850*/  MOV R118, R47 ;  /* 0x0000002f00767202 */ /* 0x000fe20000000f00 */
[----:B------:R-:W-:Y:S05]  /*4860*/  BRA `(.L_x_1091) ;  /* 0x0000010000007947 */ /* 0x000fea0003800000 */
.L_x_1090:
[----:B--2-4-:R-:W-:Y:S01]  /*4870*/  ISETP.NE.AND P0, PT, R83, RZ, PT ;  /* 0x000000ff5300720c */ /* 0x014fe20003f05270 */
[----:B------:R-:W-:-:S02]  /*4880*/  FMUL.FTZ R45, R53, R41 ;  /* 0x00000029352d7220 */ /* 0x000fc40000410000 */
[C---:B------:R-:W-:Y:S02]  /*4890*/  FMUL.FTZ R47, R53.reuse, R43 ;  /* 0x0000002b352f7220 */ /* 0x040fe40000410000 */
[C---:B------:R-:W-:Y:S02]  /*48a0*/  FMUL.FTZ R44, R53.reuse, R42 ;  /* 0x0000002a352c7220 */ /* 0x040fe40000410000 */
[----:B------:R-:W-:Y:S02]  /*48b0*/  FMUL.FTZ R53, R53, R40 ;  /* 0x0000002835357220 */ /* 0x000fe40000410000 */
[----:B------:R-:W-:-:S04]  /*48c0*/  FFMA.FTZ R47, R48, R42, -R47 ;  /* 0x0000002a302f7223 */ /* 0x000fc8000001082f */
[----:B------:R0:W-:Y:S01]  /*48d0*/  @!P0 STS.128 [0x10c0], R40 ;  /* 0x0010c028ff008388 */ /* 0x0001e20000000c00 */
[----:B------:R-:W-:Y:S02]  /*48e0*/  @!P0 MOV R119, R40 ;  /* 0x0000002800778202 */ /* 0x000fe40000000f00 */
[----:B------:R-:W-:Y:S02]  /*48f0*/  @!P0 MOV R117, R42 ;  /* 0x0000002a00758202 */ /* 0x000fe40000000f00 */
[----:B------:R-:W-:Y:S02]  /*4900*/  @!P0 MOV R120, R41 ;  /* 0x0000002900788202 */ /* 0x000fe40000000f00 */
[-C--:B------:R-:W-:Y:S01]  /*4910*/  @!P0 MOV R118, R43.reuse ;  /* 0x0000002b00768202 */ /* 0x080fe20000000f00 */
[C---:B0-----:R-:W-:Y:S02]  /*4920*/  FFMA.FTZ R40, R48.reuse, R40, -R45 ;  /* 0x0000002830287223 */ /* 0x041fe4000001082d */
[----:B------:R-:W-:-:S02]  /*4930*/  FFMA.FTZ R45, R48, R43, R44 ;  /* 0x0000002b302d7223 */ /* 0x000fc4000001002c */
[----:B------:R-:W-:Y:S02]  /*4940*/  FFMA.FTZ R41, R48, R41, R53 ;  /* 0x0000002930297223 */ /* 0x000fe40000010035 */
[----:B------:R-:W-:Y:S02]  /*4950*/  FADD.FTZ R42, R54, R47 ;  /* 0x0000002f362a7221 */ /* 0x000fe40000010000 */
[----:B------:R-:W-:Y:S02]  /*4960*/  FADD.FTZ R43, R50, R45 ;  /* 0x0000002d322b7221 */ /* 0x000fe40000010000 */
.L_x_1091:
[----:B------:R-:W-:Y:S05]  /*4970*/  BSYNC B0 ;  /* 0x0000000000007941 */ /* 0x000fea0003800000 */
.L_x_1089:
        /* <DEDUP_REMOVED lines=122> */
.L_x_1093:
[----:B------:R-:W-:Y:S05]  /*5120*/  BSYNC B0 ;  /* 0x0000000000007941 */ /* 0x000fea0003800000 */
.L_x_1092:
[----:B-1----:R-:W-:Y:S01]  /*5130*/  IADD3 R115, R115, 0x1, RZ ;  /* 0x0000000173737810 */ /* 0x002fe20007ffe0ff */
[----:B------:R-:W-:Y:S02]  /*5140*/  FADD.FTZ R0, RZ, R0 ;  /* 0x00000000ff007221 */ /* 0x000fe40000010000 */
[----:B------:R-:W-:Y:S01]  /*5150*/  FMUL.FTZ R44, R65, R44 ;  /* 0x0000002c412c7220 */ /* 0x000fe20000410000 */
        /* <DEDUP_REMOVED lines=50> */
.L_x_1088:
[----:B------:R-:W-:Y:S01]  /*5480*/  BAR.SYNC.DEFER_BLOCKING 0x0 ;  /* 0x0000000000007b1d */ /* 0x000fe20000010000 */
[----:B------:R-:W-:Y:S01]  /*5490*/  SHF.L.U32 R0, R84, 0x2, RZ ;  /* 0x0000000254007819 */ /* 0x000fe200000006ff */
[----:B------:R-:W-:Y:S01]  /*54a0*/  IMAD R17, R85, c[0x0][0x200], RZ ;  /* 0x0000800055117a24 */ /* 0x000fe200078e02ff */
[----:B------:R-:W-:Y:S02]  /*54b0*/  SHF.L.U32 R2, R82, 0xa, RZ ;  /* 0x0000000a52027819 */ /* 0x000fe400000006ff */
[----:B------:R-:W-:Y:S01]  /*54c0*/  LOP3.LUT R4, R0, 0xffffff80, RZ, 0xc0, !PT ;  /* 0xffffff8000047812 */ /* 0x000fe200078ec0ff */
[----:B------:R-:W-:Y:S01]  /*54d0*/  IMAD R17, R86, c[0x0][0x204], R17 ;  /* 0x0000810056117a24 */ /* 0x000fe200078e0211 */
[----:B------:R-:W-:Y:S02]  /*54e0*/  SHF.R.S32.HI R3, RZ, 0x1f, R2 ;  /* 0x0000001fff037819 */ /* 0x000fe40000011402 */
[----:B------:R-:W-:-:S02]  /*54f0*/  LEA R0, R83, R4, 0x2 ;  /* 0x0000000453007211 */ /* 0x000fc400078e10ff */
[----:B------:R-:W-:Y:S01]  /*5500*/  IADD3 R18, R4, R83, RZ ;  /* 0x0000005304127210 */ /* 0x000fe20007ffe0ff */
[----:B------:R-:W-:Y:S01]  /*5510*/  IMAD.WIDE.U32 R2, R86, c[0x0][0x200], R2 ;  /* 0x0000800056027a25 */ /* 0x000fe200078e0002 */
[----:B------:R-:W-:Y:S02]  /*5520*/  IADD3 R82, R82, 0x1, RZ ;  /* 0x0000000152527810 */ /* 0x000fe40007ffe0ff */
[----:B------:R-:W-:Y:S02]  /*5530*/  IADD3 R78, P1, R78, 0x1000, RZ ;  /* 0x000010004e4e7810 */ /* 0x000fe40007f3e0ff */
[----:B------:R-:W-:Y:S01]  /*5540*/  IADD3 R3, R3, R17, RZ ;  /* 0x0000001103037210 */ /* 0x000fe20007ffe0ff */
[----:B------:R-:W-:Y:S01]  /*5550*/  IMAD R17, R89, c[0x0][0x208], RZ ;  /* 0x0000820059117a24 */ /* 0x000fe200078e02ff */
[----:B------:R-:W-:Y:S02]  /*5560*/  IADD3 R76, P2, R76, 0x1000, RZ ;  /* 0x000010004c4c7810 */ /* 0x000fe40007f5e0ff */
[----:B------:R-:W-:Y:S01]  /*5570*/  IADD3.X R79, RZ, R79, RZ, P1, !PT ;  /* 0x0000004fff4f7210 */ /* 0x000fe20000ffe4ff */
[C---:B------:R-:W-:Y:S01]  /*5580*/  IMAD R17, R90.reuse, c[0x0][0x20c], R17 ;  /* 0x000083005a117a24 */ /* 0x040fe200078e0211 */
[----:B------:R-:W-:Y:S01]  /*5590*/  IADD3.X R77, RZ, R77, RZ, P2, !PT ;  /* 0x0000004dff4d7210 */ /* 0x000fe200017fe4ff */
[----:B------:R-:W-:Y:S01]  /*55a0*/  STS.128 [R0.X16], R28 ;  /* 0x0000001c00007388 */ /* 0x000fe2000000cc00 */
[----:B------:R-:W-:-:S03]  /*55b0*/  IMAD.WIDE.U32 R2, R90, c[0x0][0x208], R2 ;  /* 0x000082005a027a25 */ /* 0x000fc600078e0002 */
[----:B------:R-:W-:Y:S02]  /*55c0*/  STS.128 [R0.X16+0x10], R36 ;  /* 0x0000102400007388 */ /* 0x000fe4000000cc00 */
[----:B------:R-:W-:Y:S02]  /*55d0*/  IADD3 R3, R3, R17, RZ ;  /* 0x0000001103037210 */ /* 0x000fe40007ffe0ff */
[----:B------:R-:W-:Y:S01]  /*55e0*/  STS.128 [R0.X16+0x20], R32 ;  /* 0x0000202000007388 */ /* 0x000fe2000000cc00 */
[----:B------:R-:W-:-:S03]  /*55f0*/  LEA R16, P0, R2, c[0x0][0x258], 0x2 ;  /* 0x0000960002107a11 */ /* 0x000fc600078010ff */
[----:B------:R-:W-:Y:S01]  /*5600*/  STS.128 [R0.X16+0x30], R24 ;  /* 0x0000301800007388 */ /* 0x000fe2000000cc00 */
[----:B------:R-:W-:-:S06]  /*5610*/  NOP ;  /* 0x0000000000007918 */ /* 0x000fcc0000000000 */
[----:B------:R-:W0:Y:S01]  /*5620*/  LDS.128 R4, [R18.X16] ;  /* 0x0000000012047984 */ /* 0x000e22000000cc00 */
[----:B------:R-:W-:Y:S02]  /*5630*/  LEA.HI.X R17, R2, c[0x0][0x25c], R3, 0x2, P0 ;  /* 0x0000970002117a11 */ /* 0x000fe400000f1403 */
[----:B------:R-:W-:Y:S01]  /*5640*/  ISETP.GE.AND P0, PT, R82, c[0x0][0x174], PT ;  /* 0x00005d0052007a0c */ /* 0x000fe20003f06270 */
[----:B------:R-:W1:Y:S02]  /*5650*/  LDS.128 R8, [R18.X16+0x200] ;  /* 0x0002000012087984 */ /* 0x000e64000000cc00 */
[----:B------:R-:W-:Y:S02]  /*5660*/  IMAD.WIDE R2, R80, 0x10, R16 ;  /* 0x0000001050027825 */ /* 0x000fe400078e0210 */
        /* <DEDUP_REMOVED lines=8> */
.L_x_1095:
[----:B------:R-:W-:Y:S05]  /*56f0*/  EXIT ;  /* 0x000000000000794d */ /* 0x000fea0003800000 */
.L_x_1097:
        /* <DEDUP_REMOVED lines=16> */
.L_x_5344:


//--------------------- .text._Z25selective_scan_fwd_kernelI32Selective_Scan_fwd_kernel_traitsILi64ELi16ELi1ELb1ELb0ELb0ELb1EfN3c107complexIfEEEEv13SSMParamsBase --------------------------
	.section	.text._Z25selective_scan_fwd_kernelI32Selective_Scan_fwd_kernel_traitsILi64ELi16ELi1ELb1ELb0ELb0ELb1EfN3c107complexIfEEEEv13SSMParamsBase,"ax",@progbits
	.sectioninfo	@"SHI_REGISTERS=126"
	.align	128
        .global         _Z25selective_scan_fwd_kernelI32Selective_Scan_fwd_kernel_traitsILi64ELi16ELi1ELb1ELb0ELb0ELb1EfN3c107complexIfEEEEv13SSMParamsBase
        .type           _Z25selective_scan_fwd_kernelI32Selective_Scan_fwd_kernel_traitsILi64ELi16ELi1ELb1ELb0ELb0ELb1EfN3c107complexIfEEEEv13SSMParamsBase,@function
        .size           _Z25selective_scan_fwd_kernelI32Selective_Scan_fwd_kernel_traitsILi64ELi16ELi1ELb1ELb0ELb0ELb1EfN3c107complexIfEEEEv13SSMParamsBase,(.L_x_5345 - _Z25selective_scan_fwd_kernelI32Selective_Scan_fwd_kernel_traitsILi64ELi16ELi1ELb1ELb0ELb0ELb1EfN3c107complexIfEEEEv13SSMParamsBase)
        .other          _Z25selective_scan_fwd_kernelI32Selective_Scan_fwd_kernel_traitsILi64ELi16ELi1ELb1ELb0ELb0ELb1EfN3c107complexIfEEEEv13SSMParamsBase,@"STO_CUDA_ENTRY STV_DEFAULT"
_Z25selective_scan_fwd_kernelI32Selective_Scan_fwd_kernel_traitsILi64ELi16ELi1ELb1ELb0ELb0ELb1EfN3c107complexIfEEEEv13SSMParamsBase:
.text._Z25selective_scan_fwd_kernelI32Selective_Scan_fwd_kernel_traitsILi64ELi16ELi1ELb1ELb0ELb0ELb1EfN3c107complexIfEEEEv13SSMParamsBase:
        /* <DEDUP_REMOVED lines=50> */
.L_x_1138:
        /* <DEDUP_REMOVED lines=85> */
.L_x_1099:
[----:B--234-:R-:W-:Y:S05]  /*0870*/  BSYNC B0 ;  /* 0x0000000000007941 */ /* 0x01cfea0003800000 */
.L_x_1098:
        /* <DEDUP_REMOVED lines=35> */
.L_x_1101:
[----:B------:R-:W-:Y:S05]  /*0ab0*/  BSYNC B0 ;  /* 0x0000000000007941 */ /* 0x000fea0003800000 */
.L_x_1100:
        /* <DEDUP_REMOVED lines=37> */
.L_x_1103:
[----:B------:R-:W-:Y:S05]  /*0d10*/  BSYNC B0 ;  /* 0x0000000000007941 */ /* 0x000fea0003800000 */
.L_x_1102:
        /* <DEDUP_REMOVED lines=35> */
.L_x_1105:
[----:B------:R-:W-:Y:S05]  /*0f50*/  BSYNC B0 ;  /* 0x0000000000007941 */ /* 0x000fea0003800000 */
.L_x_1104:
        /* <DEDUP_REMOVED lines=37> */
.L_x_1107:
[----:B------:R-:W-:Y:S05]  /*11b0*/  BSYNC B0 ;  /* 0x0000000000007941 */ /* 0x000fea0003800000 */
.L_x_1106:
        /* <DEDUP_REMOVED lines=35> */
.L_x_1109:
[----:B------:R-:W-:Y:S05]  /*13f0*/  BSYNC B0 ;  /* 0x0000000000007941 */ /* 0x000fea0003800000 */
.L_x_1108:
        /* <DEDUP_REMOVED lines=37> */
.L_x_1111:
[----:B------:R-:W-:Y:S05]  /*1650*/  BSYNC B0 ;  /* 0x0000000000007941 */ /* 0x000fea0003800000 */
.L_x_1110:
        /* <DEDUP_REMOVED lines=35> */
.L_x_1113:
[----:B------:R-:W-:Y:S05]  /*1890*/  BSYNC B0 ;  /* 0x0000000000007941 */ /* 0x000fea0003800000 */
.L_x_1112:
        /* <DEDUP_REMOVED lines=37> */
.L_x_1115:
[----:B------:R-:W-:Y:S05]  /*1af0*/  BSYNC B0 ;  /* 0x0000000000007941 */ /* 0x000fea0003800000 */
.L_x_1114:
        /* <DEDUP_REMOVED lines=38> */
.L_x_1117:
[----:B------:R-:W-:Y:S05]  /*1d60*/  BSYNC B0 ;  /* 0x0000000000007941 */ /* 0x000fea0003800000 */
.L_x_1116:
        /* <DEDUP_REMOVED lines=50> */
.L_x_1119:
[----:B------:R-:W-:Y:S05]  /*2090*/  BSYNC B0 ;  /* 0x0000000000007941 */ /* 0x000fea0003800000 */
.L_x_1118:
        /* <DEDUP_REMOVED lines=34> */
.L_x_1121:
[----:B------:R-:W-:Y:S05]  /*22c0*/  BSYNC B0 ;  /* 0x0000000000007941 */ /* 0x000fea0003800000 */
.L_x_1120:
        /* <DEDUP_REMOVED lines=33> */
.L_x_1123:
[----:B------:R-:W-:Y:S05]  /*24e0*/  BSYNC B0 ;  /* 0x0000000000007941 */ /* 0x000fea0003800000 */
.L_x_1122:
        /* <DEDUP_REMOVED lines=33> */
.L_x_1125:
[----:B------:R-:W-:Y:S05]  /*2700*/  BSYNC B0 ;  /* 0x0000000000007941 */ /* 0x000fea0003800000 */
.L_x_1124:
        /* <DEDUP_REMOVED lines=33> */
.L_x_1127:
[----:B------:R-:W-:Y:S05]  /*2920*/  BSYNC B0 ;  /* 0x0000000000007941 */ /* 0x000fea0003800000 */
.L_x_1126:
        /* <DEDUP_REMOVED lines=33> */
.L_x_1129:
[----:B------:R-:W-:Y:S05]  /*2b40*/  BSYNC B0 ;  /* 0x0000000000007941 */ /* 0x000fea0003800000 */
.L_x_1128:
        /* <DEDUP_REMOVED lines=21> */
.L_x_1136:
        /* <DEDUP_REMOVED lines=445> */
.L_x_1132:
        /* <DEDUP_REMOVED lines=16> */
.L_x_1133:
[----:B------:R-:W-:Y:S05]  /*4970*/  BSYNC B0 ;  /* 0x0000000000007941 */ /* 0x000fea0003800000 */
.L_x_1131:
        /* <DEDUP_REMOVED lines=122> */
.L_x_1135:
[----:B------:R-:W-:Y:S05]  /*5120*/  BSYNC B0 ;  /* 0x0000000000007941 */ /* 0x000fea0003800000 */
.L_x_1134:
        /* <DEDUP_REMOVED lines=53> */
.L_x_1130:
[----:B------:R-:W-:Y:S01]  /*5480*/  BAR.SYNC.DEFER_BLOCKING 0x0 ;  /* 0x0000000000007b1d */ /* 0x000fe20000010000 */
[----:B------:R-:W-:Y:S01]  /*5490*/  SHF.L.U32 R0, R84, 0x2, RZ ;  /* 0x0000000254007819 */ /* 0x000fe200000006ff */
[C---:B------:R-:W-:Y:S01]  /*54a0*/  IMAD R3, R85.reuse, c[0x0][0x200], RZ ;  /* 0x0000800055037a24 */ /* 0x040fe200078e02ff */
[----:B------:R-:W-:Y:S01]  /*54b0*/  SHF.L.U32 R2, R82, 0xa, RZ ;  /* 0x0000000a52027819 */ /* 0x000fe200000006ff */
[----:B------:R-:W-:Y:S01]  /*54c0*/  IMAD R41, R85, c[0x0][0x1f0], RZ ;  /* 0x00007c0055297a24 */ /* 0x000fe200078e02ff */
[----:B------:R-:W-:Y:S01]  /*54d0*/  LOP3.LUT R0, R0, 0xffffff80, RZ, 0xc0, !PT ;  /* 0xffffff8000007812 */ /* 0x000fe200078ec0ff */
[C---:B------:R-:W-:Y:S01]  /*54e0*/  IMAD R21, R86.reuse, c[0x0][0x204], R3 ;  /* 0x0000810056157a24 */ /* 0x040fe200078e0203 */
[--C-:B------:R-:W-:Y:S01]  /*54f0*/  SHF.R.S32.HI R3, RZ, 0x1f, R2.reuse ;  /* 0x0000001fff037819 */ /* 0x100fe20000011402 */
[----:B------:R-:W-:Y:S01]  /*5500*/  IMAD R43, R86, c[0x0][0x1f4], R41 ;  /* 0x00007d00562b7a24 */ /* 0x000fe200078e0229 */
[----:B------:R-:W-:Y:S01]  /*5510*/  LEA R20, R83, R0, 0x2 ;  /* 0x0000000053147211 */ /* 0x000fe200078e10ff */
[----:B------:R-:W-:Y:S01]  /*5520*/  IMAD R45, R89, c[0x0][0x1f8], RZ ;  /* 0x00007e00592d7a24 */ /* 0x000fe200078e02ff */
        /* <DEDUP_REMOVED lines=64> */
[----:B---3--:R-:W-:Y:S02]  /*5930*/  FMUL.FTZ R49, R4, -1.4426950216293334961 ;  /* 0xbfb8aa3b04317820 */ /* 0x008fe40000410000 */
[----:B------:R-:W-:Y:S01]  /*5940*/  FMUL.FTZ R50, R5, -1.4426950216293334961 ;  /* 0xbfb8aa3b05327820 */ /* 0x000fe20000410000 */
[----:B------:R-:W2:Y:S01]  /*5950*/  MUFU.EX2 R23, R23 ;  /* 0x0000001700177308 */ /* 0x000ea20000000800 */
[----:B0-----:R-:W-:Y:S02]  /*5960*/  FADD.FTZ R21, R21, 1 ;  /* 0x3f80000015157421 */ /* 0x001fe40000010000 */
[----:B------:R-:W-:Y:S02]  /*5970*/  FMUL.FTZ R43, R14, -1.4426950216293334961 ;  /* 0xbfb8aa3b0e2b7820 */ /* 0x000fe40000410000 */
[----:B------:R-:W-:-:S02]  /*5980*/  FMUL.FTZ R51, R6, -1.4426950216293334961 ;  /* 0xbfb8aa3b06337820 */ /* 0x000fc40000410000 */
[----:B------:R-:W-:Y:S01]  /*5990*/  FMUL.FTZ R40, R19, -1.4426950216293334961 ;  /* 0xbfb8aa3b13287820 */ /* 0x000fe20000410000 */
[----:B------:R-:W0:Y:S01]  /*59a0*/  MUFU.EX2 R41, R41 ;  /* 0x0000002900297308 */ /* 0x000e220000000800 */
[----:B-1----:R-:W-:Y:S02]  /*59b0*/  FADD.FTZ R22, R22, 1 ;  /* 0x3f80000016167421 */ /* 0x002fe40000010000 */
[----:B------:R-:W-:Y:S02]  /*59c0*/  FMUL.FTZ R44, R15, -1.4426950216293334961 ;  /* 0xbfb8aa3b0f2c7820 */ /* 0x000fe40000410000 */
[----:B------:R-:W-:-:S03]  /*59d0*/  FMUL.FTZ R52, R7, -1.4426950216293334961 ;  /* 0xbfb8aa3b07347820 */ /* 0x000fc60000410000 */
        /* <DEDUP_REMOVED lines=14> */
[----:B------:R-:W2:Y:S01]  /*5ac0*/  MUFU.RCP R21, R21 ;  /* 0x0000001500157308 */ /* 0x000ea20000001000 */
[----:B0-----:R-:W-:-:S07]  /*5ad0*/  FADD.FTZ R49, R49, 1 ;  /* 0x3f80000031317421 */ /* 0x001fce0000010000 */
[----:B------:R-:W0:Y:S01]  /*5ae0*/  MUFU.EX2 R43, R43 ;  /* 0x0000002b002b7308 */ /* 0x000e220000000800 */
[----:B-1----:R-:W-:-:S07]  /*5af0*/  FADD.FTZ R50, R50, 1 ;  /* 0x3f80000032327421 */ /* 0x002fce0000010000 */
[----:B------:R-:W1:Y:S01]  /*5b00*/  MUFU.EX2 R51, R51 ;  /* 0x0000003300337308 */ /* 0x000e620000000800 */
[----:B--2---:R-:W-:-:S04]  /*5b10*/  FMUL.FTZ R21, R16, R21 ;  /* 0x0000001510157220 */ /* 0x004fc80000410000 */
[----:B------:R-:W-:-:S03]  /*5b20*/  FMUL.FTZ R28, R21, R28 ;  /* 0x0000001c151c7220 */ /* 0x000fc60000410000 */
[----:B------:R-:W2:Y:S01]  /*5b30*/  MUFU.RCP R22, R22 ;  /* 0x0000001600167308 */ /* 0x000ea20000001000 */
[----:B0-----:R-:W-:-:S07]  /*5b40*/  FADD.FTZ R43, R43, 1 ;  /* 0x3f8000002b2b7421 */ /* 0x001fce0000010000 */
[----:B------:R-:W0:Y:S01]  /*5b50*/  MUFU.EX2 R40, R40 ;  /* 0x0000002800287308 */ /* 0x000e220000000800 */
[----:B-1----:R-:W-:-:S07]  /*5b60*/  FADD.FTZ R51, R51, 1 ;  /* 0x3f80000033337421 */ /* 0x002fce0000010000 */
[----:B------:R-:W1:Y:S01]  /*5b70*/  MUFU.EX2 R44, R44 ;  /* 0x0000002c002c7308 */ /* 0x000e620000000800 */
[----:B--2---:R-:W-:-:S04]  /*5b80*/  FMUL.FTZ R16, R17, R22 ;  /* 0x0000001611107220 */ /* 0x004fc80000410000 */
[----:B------:R-:W-:-:S03]  /*5b90*/  FMUL.FTZ R29, R16, R29 ;  /* 0x0000001d101d7220 */ /* 0x000fc60000410000 */
        /* <DEDUP_REMOVED lines=11> */
[----:B------:R-:W-:Y:S02]  /*5c50*/  FMUL.FTZ R36, R17, R36 ;  /* 0x0000002411247220 */ /* 0x000fe40000410000 */
[----:B------:R-:W-:Y:S01]  /*5c60*/  IMAD R17, R85, c[0x0][0x210], RZ ;  /* 0x0000840055117a24 */ /* 0x000fe200078e02ff */
[----:B------:R-:W1:Y:S01]  /*5c70*/  MUFU.RCP R47, R47 ;  /* 0x0000002f002f7308 */ /* 0x000e620000001000 */
[----:B--2---:R-:W-:Y:S02]  /*5c80*/  FMUL.FTZ R12, R13, R42 ;  /* 0x0000002a0d0c7220 */ /* 0x004fe40000410000 */
[----:B------:R-:W-:Y:S02]  /*5c90*/  IMAD R17, R86, c[0x0][0x214], R17 ;  /* 0x0000850056117a24 */ /* 0x000fe400078e0211 */
[----:B------:R-:W-:-:S03]  /*5ca0*/  FMUL.FTZ R37, R12, R37 ;  /* 0x000000250c257220 */ /* 0x000fc60000410000 */
[----:B------:R-:W2:Y:S01]  /*5cb0*/  MUFU.RCP R46, R46 ;  /* 0x0000002e002e7308 */ /* 0x000ea20000001000 */
[----:B0-----:R-:W-:Y:S01]  /*5cc0*/  FMUL.FTZ R12, R11, R48 ;  /* 0x000000300b0c7220 */ /* 0x001fe20000410000 */
[----:B------:R-:W-:Y:S01]  /*5cd0*/  IADD3 R3, R3, R17, RZ ;  /* 0x0000001103037210 */ /* 0x000fe20007ffe0ff */
[----:B------:R-:W-:Y:S02]  /*5ce0*/  IMAD R17, R89, c[0x0][0x218], RZ ;  /* 0x0000860059117a24 */ /* 0x000fe400078e02ff */
[----:B------:R-:W-:Y:S02]  /*5cf0*/  FMUL.FTZ R35, R12, R35 ;  /* 0x000000230c237220 */ /* 0x000fe40000410000 */
[----:B------:R-:W-:Y:S01]  /*5d00*/  IMAD R17, R90, c[0x0][0x21c], R17 ;  /* 0x000087005a117a24 */ /* 0x000fe200078e0211 */
[----:B------:R-:W0:Y:S01]  /*5d10*/  MUFU.RCP R45, R45 ;  /* 0x0000002d002d7308 */ /* 0x000e220000001000 */
[----:B-1----:R-:W-:Y:S02]  /*5d20*/  FMUL.FTZ R11, R10, R47 ;  /* 0x0000002f0a0b7220 */ /* 0x002fe40000410000 */
[----:B------:R-:W-:-:S04]  /*5d30*/  IMAD.WIDE.U32 R2, R90, c[0x0][0x218], R2 ;  /* 0x000086005a027a25 */ /* 0x000fc800078e0002 */
[----:B------:R-:W-:Y:S01]  /*5d40*/  FMUL.FTZ R34, R11, R34 ;  /* 0x000000220b227220 */ /* 0x000fe20000410000 */
[----:B------:R-:W1:Y:S01]  /*5d50*/  MUFU.RCP R49, R49 ;  /* 0x0000003100317308 */ /* 0x000e620000001000 */
[----:B--2---:R-:W-:Y:S01]  /*5d60*/  FMUL.FTZ R10, R9, R46 ;  /* 0x0000002e090a7220 */ /* 0x004fe20000410000 */
[----:B------:R-:W-:Y:S02]  /*5d70*/  IADD3 R3, R3, R17, RZ ;  /* 0x0000001103037210 */ /* 0x000fe40007ffe0ff */
[----:B------:R-:W-:Y:S01]  /*5d80*/  LEA R16, P0, R2, c[0x0][0x270], 0x2 ;  /* 0x00009c0002107a11 */ /* 0x000fe200078010ff */
[----:B------:R-:W-:-:S03]  /*5d90*/  FMUL.FTZ R33, R10, R33 ;  /* 0x000000210a217220 */ /* 0x000fc60000410000 */
[----:B------:R-:W2:Y:S01]  /*5da0*/  MUFU.RCP R50, R50 ;  /* 0x0000003200327308 */ /* 0x000ea20000001000 */
[----:B0-----:R-:W-:Y:S01]  /*5db0*/  FMUL.FTZ R9, R8, R45 ;  /* 0x0000002d08097220 */ /* 0x001fe20000410000 */
[----:B------:R-:W-:Y:S02]  /*5dc0*/  LEA.HI.X R17, R2, c[0x0][0x274], R3, 0x2, P0 ;  /* 0x00009d0002117a11 */ /* 0x000fe400000f1403 */
[----:B------:R-:W-:Y:S01]  /*5dd0*/  ISETP.GE.AND P0, PT, R82, c[0x0][0x174], PT ;  /* 0x00005d0052007a0c */ /* 0x000fe20003f06270 */
[----:B------:R-:W-:Y:S01]  /*5de0*/  FMUL.FTZ R32, R9, R32 ;  /* 0x0000002009207220 */ /* 0x000fe20000410000 */
[----:B------:R-:W-:Y:S01]  /*5df0*/  BAR.SYNC.DEFER_BLOCKING 0x0 ;  /* 0x0000000000007b1d */ /* 0x000fe20000010000 */
[----:B------:R-:W-:-:S04]  /*5e00*/  IMAD.WIDE R2, R80, 0x10, R16 ;  /* 0x0000001050027825 */ /* 0x000fc800078e0210 */
[----:B-1----:R-:W-:Y:S01]  /*5e10*/  FMUL.FTZ R9, R4, R49 ;  /* 0x0000003104097220 */ /* 0x002fe20000410000 */
[----:B------:R-:W0:Y:S03]  /*5e20*/  MUFU.RCP R43, R43 ;  /* 0x0000002b002b7308 */ /* 0x000e260000001000 */
[----:B------:R-:W-:Y:S02]  /*5e30*/  FMUL.FTZ R24, R9, R24 ;  /* 0x0000001809187220 */ /* 0x000fe40000410000 */
[----:B--2---:R-:W-:-:S03]  /*5e40*/  FMUL.FTZ R4, R5, R50 ;  /* 0x0000003205047220 */ /* 0x004fc60000410000 */
[----:B------:R-:W1:Y:S01]  /*5e50*/  MUFU.RCP R51, R51 ;  /* 0x0000003300337308 */ /* 0x000e620000001000 */
[----:B------:R-:W-:-:S07]  /*5e60*/  FMUL.FTZ R25, R4, R25 ;  /* 0x0000001904197220 */ /* 0x000fce0000410000 */
[----:B------:R-:W2:Y:S01]  /*5e70*/  MUFU.RCP R40, R40 ;  /* 0x0000002800287308 */ /* 0x000ea20000001000 */
[----:B0-----:R-:W-:Y:S01]  /*5e80*/  FMUL.FTZ R13, R14, R43 ;  /* 0x0000002b0e0d7220 */ /* 0x001fe20000410000 */
[----:B------:R-:W-:Y:S03]  /*5e90*/  STS.128 [R20.X16+0x20], R32 ;  /* 0x0000202014007388 */ /* 0x000fe6000000cc00 */
[----:B------:R-:W-:-:S03]  /*5ea0*/  FMUL.FTZ R38, R13, R38 ;  /* 0x000000260d267220 */ /* 0x000fc60000410000 */
[----:B------:R-:W0:Y:S01]  /*5eb0*/  MUFU.RCP R44, R44 ;  /* 0x0000002c002c7308 */ /* 0x000e220000001000 */
[----:B-1----:R-:W-:-:S04]  /*5ec0*/  FMUL.FTZ R5, R6, R51 ;  /* 0x0000003306057220 */ /* 0x002fc80000410000 */
[----:B------:R-:W-:-:S03]  /*5ed0*/  FMUL.FTZ R26, R5, R26 ;  /* 0x0000001a051a7220 */ /* 0x000fc60000410000 */
[----:B------:R-:W1:Y:S01]  /*5ee0*/  MUFU.RCP R52, R52 ;  /* 0x0000003400347308 */ /* 0x000e620000001000 */
[----:B--2---:R-:W-:-:S04]  /*5ef0*/  FMUL.FTZ R18, R19, R40 ;  /* 0x0000002813127220 */ /* 0x004fc80000410000 */
[----:B------:R-:W-:Y:S02]  /*5f00*/  FMUL.FTZ R31, R18, R31 ;  /* 0x0000001f121f7220 */ /* 0x000fe40000410000 */
[----:B0-----:R-:W-:-:S03]  /*5f10*/  FMUL.FTZ R14, R15, R44 ;  /* 0x0000002c0f0e7220 */ /* 0x001fc60000410000 */
[----:B------:R-:W-:Y:S01]  /*5f20*/  STS.128 [R20.X16], R28 ;  /* 0x0000001c14007388 */ /* 0x000fe2000000cc00 */
[----:B------:R-:W-:Y:S02]  /*5f30*/  FMUL.FTZ R39, R14, R39 ;  /* 0x000000270e277220 */ /* 0x000fe40000410000 */
[----:B-1----:R-:W-:-:S03]  /*5f40*/  FMUL.FTZ R6, R7, R52 ;  /* 0x0000003407067220 */ /* 0x002fc60000410000 */
[----:B------:R-:W-:Y:S01]  /*5f50*/  STS.128 [R20.X16+0x10], R36 ;  /* 0x0000102414007388 */ /* 0x000fe2000000cc00 */
        /* <DEDUP_REMOVED lines=13> */
.L_x_1137:
[----:B------:R-:W-:Y:S05]  /*6030*/  EXIT ;  /* 0x000000000000794d */ /* 0x000fea0003800000 */
.L_x_1139:
        /* <DEDUP_REMOVED lines=12> */
.L_x_5345:


//--------------------- .text._Z25selective_scan_fwd_kernelI32Selective_Scan_fwd_kernel_traitsILi64ELi16ELi1ELb1ELb0ELb1ELb0EfN3c107complexIfEEEEv13SSMParamsBase --------------------------
	.section	.text._Z25selective_scan_fwd_kernelI32Selective_Scan_fwd_kernel_traitsILi64ELi16ELi1ELb1ELb0ELb1ELb0EfN3c107complexIfEEEEv13SSMParamsBase,"ax",@progbits
	.sectioninfo	@"SHI_REGISTERS=161"
	.align	128
        .global         _Z25selective_scan_fwd_kernelI32Selective_Scan_fwd_kernel_traitsILi64ELi16ELi1ELb1ELb0ELb1ELb0EfN3c107complexIfEEEEv13SSMParamsBase
        .type           _Z25selective_scan_fwd_kernelI32Selective_Scan_fwd_kernel_traitsILi64ELi16ELi1ELb1ELb0ELb1ELb0EfN3c107complexIfEEEEv13SSMParamsBase,@function
        .size           _Z25selective_scan_fwd_kernelI32Selective_Scan_fwd_kernel_traitsILi64ELi16ELi1ELb1ELb0ELb1ELb0EfN3c107complexIfEEEEv13SSMParamsBase,(.L_x_5346 - _Z25selective_scan_fwd_kernelI32Selective_Scan_fwd_kernel_traitsILi64ELi16ELi1ELb1ELb0ELb1ELb0EfN3c107complexIfEEEEv13SSMParamsBase)
        .other          _Z25selective_scan_fwd_kernelI32Selective_Scan_fwd_kernel_traitsILi64ELi16ELi1ELb1ELb0ELb1ELb0EfN3c107complexIfEEEEv13SSMParamsBase,@"STO_CUDA_ENTRY STV_DEFAULT"
_Z25selective_scan_fwd_kernelI32Selective_Scan_fwd_kernel_traitsILi64ELi16ELi1ELb1ELb0ELb1ELb0EfN3c107complexIfEEEEv13SSMParamsBase:
.text._Z25selective_scan_fwd_kernelI32Selective_Scan_fwd_kernel_traitsILi64ELi16ELi1ELb1ELb0ELb1ELb0EfN3c107complexIfEEEEv13SSMParamsBase:
        /* <DEDUP_REMOVED lines=82> */
.L_x_1180:
        /* <DEDUP_REMOVED lines=83> */
.L_x_1141:
[----:B--234-:R-:W-:Y:S05]  /*0a50*/  BSYNC B0 ;  /* 0x0000000000007941 */ /* 0x01cfea0003800000 */
.L_x_1140:
        /* <DEDUP_REMOVED lines=35> */
.L_x_1143:
[----:B------:R-:W-:Y:S05]  /*0c90*/  BSYNC B0 ;  /* 0x0000000000007941 */ /* 0x000fea0003800000 */
.L_x_1142:
        /* <DEDUP_REMOVED lines=37> */
.L_x_1145:
[----:B------:R-:W-:Y:S05]  /*0ef0*/  BSYNC B0 ;  /* 0x0000000000007941 */ /* 0x000fea0003800000 */
.L_x_1144:
        /* <DEDUP_REMOVED lines=35> */
.L_x_1147:
[----:B------:R-:W-:Y:S05]  /*1130*/  BSYNC B0 ;  /* 0x0000000000007941 */ /* 0x000fea0003800000 */
.L_x_1146:
        /* <DEDUP_REMOVED lines=37> */
.L_x_1149:
[----:B------:R-:W-:Y:S05]  /*1390*/  BSYNC B0 ;  /* 0x0000000000007941 */ /* 0x000fea0003800000 */
.L_x_1148:
        /* <DEDUP_REMOVED lines=35> */
.L_x_1151:
[----:B------:R-:W-:Y:S05]  /*15d0*/  BSYNC B0 ;  /* 0x0000000000007941 */ /* 0x000fea0003800000 */
.L_x_1150:
        /* <DEDUP_REMOVED lines=37> */
.L_x_1153:
[----:B------:R-:W-:Y:S05]  /*1830*/  BSYNC B0 ;  /* 0x0000000000007941 */ /* 0x000fea0003800000 */
.L_x_1152:
        /* <DEDUP_REMOVED lines=35> */
.L_x_1155:
[----:B------:R-:W-:Y:S05]  /*1a70*/  BSYNC B0 ;  /* 0x0000000000007941 */ /* 0x000fea0003800000 */
.L_x_1154:
        /* <DEDUP_REMOVED lines=37> */
.L_x_1157:
[----:B------:R-:W-:Y:S05]  /*1cd0*/  BSYNC B0 ;  /* 0x0000000000007941 */ /* 0x000fea0003800000 */
.L_x_1156:
        /* <DEDUP_REMOVED lines=38> */
.L_x_1159:
[----:B------:R-:W-:Y:S05]  /*1f40*/  BSYNC B0 ;  /* 0x0000000000007941 */ /* 0x000fea0003800000 */
.L_x_1158:
        /* <DEDUP_REMOVED lines=50> */
.L_x_1161:
[----:B------:R-:W-:Y:S05]  /*2270*/  BSYNC B0 ;  /* 0x0000000000007941 */ /* 0x000fea0003800000 */
.L_x_1160:
        /* <DEDUP_REMOVED lines=34> */
.L_x_1163:
[----:B------:R-:W-:Y:S05]  /*24a0*/  BSYNC B0 ;  /* 0x0000000000007941 */ /* 0x000fea0003800000 */
.L_x_1162:
        /* <DEDUP_REMOVED lines=33> */
.L_x_1165:
[----:B------:R-:W-:Y:S05]  /*26c0*/  BSYNC B0 ;  /* 0x0000000000007941 */ /* 0x000fea0003800000 */
.L_x_1164:
        /* <DEDUP_REMOVED lines=33> */
.L_x_1167:
[----:B------:R-:W-:Y:S05]  /*28e0*/  BSYNC B0 ;  /* 0x0000000000007941 */ /* 0x000fea0003800000 */
.L_x_1166:
        /* <DEDUP_REMOVED lines=33> */
.L_x_1169:
[----:B------:R-:W-:Y:S05]  /*2b00*/  BSYNC B0 ;  /* 0x0000000000007941 */ /* 0x000fea0003800000 */
.L_x_1168:
        /* <DEDUP_REMOVED lines=33> */
.L_x_1171:
[----:B------:R-:W-:Y:S05]  /*2d20*/  BSYNC B0 ;  /* 0x0000000000007941 */ /* 0x000fea0003800000 */
.L_x_1170:
        /* <DEDUP_REMOVED lines=21> */
.L_x_1178:
        /* <DEDUP_REMOVED lines=48> */
[----:B------:R-:W-:Y:S02]  /*3180*/  FMUL.FTZ R121, R60, R74 ;  /* 0x0000004a3c797220 */ /* 0x000fe40000410000 */
[----:B------:R-:W-:-:S02]  /*3190*/  FMUL.FTZ R98, R53, R69 ;  /* 0x0000004535627220 */ /* 0x000fc40000410000 */
[----:B------:R-:W-:Y:S01]  /*31a0*/  FMUL.FTZ R119, R60, R75 ;  /* 0x0000004b3c777220 */ /* 0x000fe20000410000 */
[----:B------:R-:W-:Y:S01]  /*31b0*/  MUFU.SIN R130, R54 ;  /* 0x0000003600827308 */ /* 0x000fe20000000400 */
[----:B0-----:R-:W-:Y:S02]  /*31c0*/  FMUL.RZ R57, R52, 0.15915493667125701904 ;  /* 0x3e22f98334397820 */ /* 0x001fe4000040c000 */
[----:B------:R-:W-:Y:S02]  /*31d0*/  FMUL.FTZ R52, R53, R74 ;  /* 0x0000004a35347220 */ /* 0x000fe40000410000 */
[----:B------:R-:W-:Y:S02]  /*31e0*/  FMUL.RZ R145, R98, 0.15915493667125701904 ;  /* 0x3e22f98362917820 */ /* 0x000fe4000040c000 */
[C---:B------:R-:W-:Y:S01]  /*31f0*/  FMUL.FTZ R67, R60.reuse, R72 ;  /* 0x000000483c437220 */ /* 0x040fe20000410000 */
[----:B------:R0:W-:Y:S01]  /*3200*/  MUFU.COS R144, R54 ;  /* 0x0000003600907308 */ /* 0x0001e20000000000 */
[----:B------:R-:W-:-:S02]  /*3210*/  FMUL.FTZ R65, R60, R73 ;  /* 0x000000493c417220 */ /* 0x000fc40000410000 */
[----:B------:R-:W-:-:S05]  /*3220*/  FMUL.FTZ R63, R60, R70 ;  /* 0x000000463c3f7220 */ /* 0x000fca0000410000 */
        /* <DEDUP_REMOVED lines=18> */
[----:B------:R-:W-:-:S04]  /*3350*/  FMUL.FTZ R52, R53, R71 ;  /* 0x0000004735347220 */ /* 0x000fc80000410000 */
[----:B------:R-:W-:Y:S01]  /*3360*/  FMUL.RZ R59, R52, 0.15915493667125701904 ;  /* 0x3e22f983343b7820 */ /* 0x000fe2000040c000 */
[----:B------:R0:W-:Y:S01]  /*3370*/  MUFU.COS R62, R57 ;  /* 0x00000039003e7308 */ /* 0x0001e20000000000 */
[----:B------:R-:W-:-:S07]  /*3380*/  FMUL.FTZ R52, R60, R71 ;  /* 0x000000473c347220 */ /* 0x000fce0000410000 */
[----:B------:R-:W1:Y:S01]  /*3390*/  MUFU.EX2 R146, R146 ;  /* 0x0000009200927308 */ /* 0x000e620000000800 */
[----:B0-----:R-:W-:-:S04]  /*33a0*/  SHF.L.U32 R57, R92, 0x3, RZ ;  /* 0x000000035c397819 */ /* 0x001fc800000006ff */
[----:B------:R-:W-:-:S03]  /*33b0*/  LOP3.LUT R57, R57, 0xffffff00, RZ, 0xc0, !PT ;  /* 0xffffff0039397812 */ /* 0x000fc600078ec0ff */
[----:B------:R-:W-:Y:S08]  /*33c0*/  MUFU.SIN R137, R59 ;  /* 0x0000003b00897308 */ /* 0x000ff00000000400 */
[----:B------:R0:W-:Y:S01]  /*33d0*/  MUFU.COS R61, R59 ;  /* 0x0000003b003d7308 */ /* 0x0001e20000000000 */
[----:B-1----:R-:W-:-:S07]  /*33e0*/  FMUL.FTZ R133, R146, R133 ;  /* 0x0000008592857220 */ /* 0x002fce0000410000 */
[----:B------:R-:W1:Y:S01]  /*33f0*/  MUFU.COS R135, R58 ;  /* 0x0000003a00877308 */ /* 0x000e620000000000 */
[----:B0-----:R-:W-:Y:S02]  /*3400*/  IMAD R59, R56, c[0x0][0x1a0], RZ ;  /* 0x00006800383b7a24 */ /* 0x001fe400078e02ff */
[----:B------:R-:W-:Y:S02]  /*3410*/  FMUL.FTZ R56, R60, R68 ;  /* 0x000000443c387220 */ /* 0x000fe40000410000 */
[----:B------:R-:W-:Y:S01]  /*3420*/  IMAD R141, R116, c[0x0][0x1a4], R59 ;  /* 0x00006900748d7a24 */ /* 0x000fe200078e023b */
[----:B------:R-:W-:Y:S02]  /*3430*/  IADD3 R59, R57, R90, RZ ;  /* 0x0000005a393b7210 */ /* 0x000fe40007ffe0ff */
[----:B------:R-:W0:Y:S02]  /*3440*/  MUFU.EX2 R129, R129 ;  /* 0x0000008100817308 */ /* 0x000e240000000800 */
[----:B------:R-:W-:-:S02]  /*3450*/  IADD3 R148, R59, 0x20, RZ ;  /* 0x000000203b947810 */ /* 0x000fc40007ffe0ff */
[CC--:B------:R-:W-:Y:S02]  /*3460*/  LEA.HI.SX32 R143, R59.reuse, R59.reuse, 0x1b ;  /* 0x0000003b3b8f7211 */ /* 0x0c0fe400078fdaff */
[----:B------:R-:W-:Y:S02]  /*3470*/  LEA.HI.SX32 R148, R148, R59, 0x1b ;  /* 0x0000003b94947211 */ /* 0x000fe400078fdaff */
[----:B------:R-:W2:Y:S01]  /*3480*/  MUFU.EX2 R131, R131 ;  /* 0x0000008300837308 */ /* 0x000ea20000000800 */
[C---:B------:R-:W-:Y:S01]  /*3490*/  IADD3 R150, R59.reuse, 0x40, RZ ;  /* 0x000000403b967810 */ /* 0x040fe20007ffe0ff */
[----:B---3--:R3:W-:Y:S01]  /*34a0*/  STS.128 [R143.X16], R20 ;  /* 0x000000148f007388 */ /* 0x0087e2000000cc00 */
[C---:B------:R-:W-:Y:S01]  /*34b0*/  IADD3 R152, R59.reuse, 0x60, RZ ;  /* 0x000000603b987810 */ /* 0x040fe20007ffe0ff */
[----:B-1----:R-:W-:Y:S01]  /*34c0*/  FMUL.FTZ R135, R146, R135 ;  /* 0x0000008792877220 */ /* 0x002fe20000410000 */
[C---:B------:R-:W-:Y:S01]  /*34d0*/  IADD3 R154, R59.reuse, 0x80, RZ ;  /* 0x000000803b9a7810 */ /* 0x040fe20007ffe0ff */
[----:B----4-:R1:W-:Y:S01]  /*34e0*/  STS.128 [R148.X16+0x200], R24 ;  /* 0x0002001894007388 */ /* 0x0103e2000000cc00 */
[----:B------:R-:W-:Y:S01]  /*34f0*/  IADD3 R156, R59, 0xa0, RZ ;  /* 0x000000a03b9c7810 */ /* 0x000fe20007ffe0ff */
[----:B------:R-:W4:Y:S01]  /*3500*/  MUFU.EX2 R125, R125 ;  /* 0x0000007d007d7308 */ /* 0x000f220000000800 */
[----:B------:R-:W-:Y:S01]  /*3510*/  LEA.HI.SX32 R150, R150, R59, 0x1b ;  /* 0x0000003b96967211 */ /* 0x000fe200078fdaff */
[----:B0-----:R-:W-:Y:S01]  /*3520*/  FMUL.FTZ R130, R129, R130 ;  /* 0x0000008281827220 */ /* 0x001fe20000410000 */
[----:B------:R-:W-:-:S02]  /*3530*/  IADD3 R158, R59, 0xc0, RZ ;  /* 0x000000c03b9e7810 */ /* 0x000fc40007ffe0ff */
[-C--:B------:R-:W-:Y:S01]  /*3540*/  LEA.HI.SX32 R152, R152, R59.reuse, 0x1b ;  /* 0x0000003b98987211 */ /* 0x080fe200078fdaff */
[----:B------:R-:W-:Y:S01]  /*3550*/  STS.128 [R150.X16+0x400], R28 ;  /* 0x0004001c96007388 */ /* 0x000fe2000000cc00 */
[-C--:B------:R-:W-:Y:S01]  /*3560*/  LEA.HI.SX32 R154, R154, R59.reuse, 0x1b ;  /* 0x0000003b9a9a7211 */ /* 0x080fe200078fdaff */
[----:B------:R-:W-:Y:S01]  /*3570*/  MUFU.SIN R118, R54 ;  /* 0x0000003600767308 */ /* 0x000fe20000000400 */
[----:B------:R-:W-:Y:S01]  /*3580*/  LEA.HI.SX32 R156, R156, R59, 0x1b ;  /* 0x0000003b9c9c7211 */ /* 0x000fe200078fdaff */
[----:B---3--:R-:W-:Y:S01]  /*3590*/  FMUL.FTZ R23, RZ, R133 ;  /* 0x00000085ff177220 */ /* 0x008fe20000410000 */
[----:B------:R-:W-:Y:S01]  /*35a0*/  IADD3 R20, R59, 0xe0, RZ ;  /* 0x000000e03b147810 */ /* 0x000fe20007ffe0ff */
[----:B------:R-:W-:Y:S01]  /*35b0*/  STS.128 [R152.X16+0x600], R32 ;  /* 0x0006002098007388 */ /* 0x000fe2000000cc00 */
[----:B------:R-:W-:Y:S01]  /*35c0*/  LEA.HI.SX32 R158, R158, R59, 0x1b ;  /* 0x0000003b9e9e7211 */ /* 0x000fe200078fdaff */
[----:B-1----:R-:W-:Y:S01]  /*35d0*/  FMUL.FTZ R24, R108, R133 ;  /* 0x000000856c187220 */ /* 0x002fe20000410000 */
[----:B------:R-:W-:Y:S01]  /*35e0*/  LEA.HI.SX32 R20, R20, R59, 0x1b ;  /* 0x0000003b14147211 */ /* 0x000fe200078fdaff */
[----:B------:R-:W-:Y:S01]  /*35f0*/  STS.128 [R154.X16+0x800], R36 ;  /* 0x000800249a007388 */ /* 0x000fe2000000cc00 */
[----:B------:R-:W-:Y:S01]  /*3600*/  FMUL.FTZ R21, R60, R2 ;  /* 0x000000023c157220 */ /* 0x000fe20000410000 */
[----:B------:R0:W-:Y:S01]  /*3610*/  MUFU.COS R58, R54 ;  /* 0x00000036003a7308 */ /* 0x0001e20000000000 */
[-C--:B------:R-:W-:Y:S01]  /*3620*/  FFMA.FTZ R25, RZ, R135.reuse, R24 ;  /* 0x00000087ff197223 */ /* 0x080fe20000010018 */
[----:B------:R-:W-:Y:S01]  /*3630*/  STS.128 [R156.X16+0xa00], R40 ;  /* 0x000a00289c007388 */ /* 0x000fe2000000cc00 */
[----:B------:R-:W-:-:S02]  /*3640*/  FFMA.FTZ R24, R108, R135, -R23 ;  /* 0x000000876c187223 */ /* 0x000fc40000010817 */
[----:B------:R-:W-:Y:S01]  /*3650*/  FADD.FTZ R25, RZ, R25 ;  /* 0x00000019ff197221 */ /* 0x000fe20000010000 */
[----:B------:R-:W-:Y:S01]  /*3660*/  STS.128 [R158.X16+0xc00], R44 ;  /* 0x000c002c9e007388 */ /* 0x000fe2000000cc00 */
[----:B------:R-:W-:Y:S01]  /*3670*/  FADD.FTZ R24, R109, R24 ;  /* 0x000000186d187221 */ /* 0x000fe20000010000 */
[----:B------:R-:W-:Y:S01]  /*3680*/  MUFU.SIN R134, R55 ;  /* 0x0000003700867308 */ /* 0x000fe20000000400 */
[----:B0-----:R-:W-:Y:S01]  /*3690*/  FMUL.FTZ R54, R53, R68 ;  /* 0x0000004435367220 */ /* 0x001fe20000410000 */
[----:B------:R0:W-:Y:S01]  /*36a0*/  STS.128 [R20.X16+0xe00], R48 ;  /* 0x000e003014007388 */ /* 0x0001e2000000cc00 */
[C---:B--2---:R-:W-:Y:S02]  /*36b0*/  FMUL.FTZ R140, R131.reuse, R140 ;  /* 0x0000008c838c7220 */ /* 0x044fe40000410000 */
[----:B------:R-:W-:Y:S02]  /*36c0*/  FMUL.FTZ R138, R131, R138 ;  /* 0x0000008a838a7220 */ /* 0x000fe40000410000 */
[----:B------:R-:W-:Y:S01]  /*36d0*/  FMUL.FTZ R131, R129, R144 ;  /* 0x0000009081837220 */ /* 0x000fe20000410000 */
[----:B------:R1:W-:Y:S01]  /*36e0*/  MUFU.COS R136, R55 ;  /* 0x0000003700887308 */ /* 0x0003e20000000000 */
[----:B------:R-:W-:-:S02]  /*36f0*/  FMUL.FTZ R26, R130, R24 ;  /* 0x00000018821a7220 */ /* 0x000fc40000410000 */
[----:B------:R-:W-:Y:S02]  /*3700*/  FMUL.RZ R99, R54, 0.15915493667125701904 ;  /* 0x3e22f98336637820 */ /* 0x000fe4000040c000 */
[----:B------:R-:W-:Y:S02]  /*3710*/  FFMA.FTZ R26, R131, R25, R26 ;  /* 0x00000019831a7223 */ /* 0x000fe4000001001a */
[----:B----4-:R-:W-:Y:S01]  /*3720*/  FMUL.FTZ R128, R125, R128 ;  /* 0x000000807d807220 */ /* 0x010fe20000410000 */
[----:B------:R-:W2:Y:S01]  /*3730*/  MUFU.EX2 R126, R126 ;  /* 0x0000007e007e7308 */ /* 0x000ea20000000800 */
[----:B-1----:R-:W-:-:S04]  /*3740*/  IMAD.WIDE.U32 R54, R97, c[0x0][0x198], RZ ;  /* 0x0000660061367a25 */ /* 0x002fc800078e00ff */
[----:B------:R-:W-:Y:S01]  /*3750*/  FADD.FTZ R26, RZ, R26 ;  /* 0x0000001aff1a7221 */ /* 0x000fe20000010000 */
[----:B------:R-:W-:Y:S01]  /*3760*/  IADD3 R55, R55, R139, RZ ;  /* 0x0000008b37377210 */ /* 0x000fe20007ffe0ff */
[----:B------:R-:W-:Y:S01]  /*3770*/  FMUL.FTZ R129, R125, R132 ;  /* 0x000000847d817220 */ /* 0x000fe20000410000 */
[----:B0-----:R0:W-:Y:S01]  /*3780*/  MUFU.EX2 R20, R21 ;  /* 0x0000001500147308 */ /* 0x0011e20000000800 */
[----:B------:R-:W-:Y:S02]  /*3790*/  FMUL.FTZ R22, R60, R3 ;  /* 0x000000033c167220 */ /* 0x000fe40000410000 */
[----:B------:R-:W-:-:S05]  /*37a0*/  IMAD.WIDE.U32 R54, R116, c[0x0][0x1a0], R54 ;  /* 0x0000680074367a25 */ /* 0x000fca00078e0036 */
[----:B------:R-:W1:Y:S01]  /*37b0*/  MUFU.EX2 R121, R121 ;  /* 0x0000007900797308 */ /* 0x000e620000000800 */
[----:B0-----:R-:W-:Y:S01]  /*37c0*/  FMUL.FTZ R21, R130, R25 ;  /* 0x0000001982157220 */ /* 0x001fe20000410000 */
[----:B------:R-:W-:Y:S01]  /*37d0*/  IADD3 R55, R55, R141, RZ ;  /* 0x0000008d37377210 */ /* 0x000fe20007ffe0ff */
[----:B--2---:R-:W-:Y:S01]  /*37e0*/  FMUL.FTZ R127, R126, R127 ;  /* 0x0000007f7e7f7220 */ /* 0x004fe20000410000 */
[----:B------:R-:W-:Y:S01]  /*37f0*/  LEA R98, P0, R54, c[0x0][0x228], 0x3 ;  /* 0x00008a0036627a11 */ /* 0x000fe200078018ff */
[----:B------:R-:W-:Y:S02]  /*3800*/  FFMA.FTZ R23, R131, R24, -R21 ;  /* 0x0000001883177223 */ /* 0x000fe40000010815 */
[----:B------:R-:W-:Y:S01]  /*3810*/  FMUL.FTZ R21, R53, R3 ;  /* 0x0000000335157220 */ /* 0x000fe20000410000 */
[----:B------:R-:W-:Y:S01]  /*3820*/  MUFU.SIN R142, R99 ;  /* 0x00000063008e7308 */ /* 0x000fe20000000400 */
[----:B------:R-:W-:Y:S02]  /*3830*/  FADD.FTZ R23, R110, R23 ;  /* 0x000000176e177221 */ /* 0x000fe40000010000 */
[----:B------:R-:W-:-:S02]  /*3840*/  FMUL.RZ R28, R21, 0.15915493667125701904 ;  /* 0x3e22f983151c7820 */ /* 0x000fc4000040c000 */
[CC--:B------:R-:W-:Y:S02]  /*3850*/  FMUL.FTZ R21, R128.reuse, R23.reuse ;  /* 0x0000001780157220 */ /* 0x0c0fe40000410000 */
[-C--:B------:R-:W-:Y:S01]  /*3860*/  FMUL.FTZ R24, R128, R26.reuse ;  /* 0x0000001a80187220 */ /* 0x080fe20000410000 */
[----:B------:R0:W-:Y:S01]  /*3870*/  MUFU.COS R139, R99 ;  /* 0x00000063008b7308 */ /* 0x0001e20000000000 */
[C---:B------:R-:W-:Y:S02]  /*3880*/  FFMA.FTZ R21, R129.reuse, R26, R21 ;  /* 0x0000001a81157223 */ /* 0x040fe40000010015 */
[----:B------:R-:W-:Y:S02]  /*3890*/  FFMA.FTZ R24, R129, R23, -R24 ;  /* 0x0000001781187223 */ /* 0x000fe40000010818 */
[----:B------:R-:W-:Y:S02]  /*38a0*/  FMUL.FTZ R126, R126, R123 ;  /* 0x0000007b7e7e7220 */ /* 0x000fe40000410000 */
[----:B------:R-:W-:Y:S01]  /*38b0*/  FADD.FTZ R25, RZ, R21 ;  /* 0x00000015ff197221 */ /* 0x000fe20000010000 */
[----:B------:R-:W2:Y:S01]  /*38c0*/  MUFU.EX2 R119, R119 ;  /* 0x0000007700777308 */ /* 0x000ea20000000800 */
[----:B------:R-:W-:Y:S01]  /*38d0*/  FADD.FTZ R24, R111, R24 ;  /* 0x000000186f187221 */ /* 0x000fe20000010000 */
[----:B0-----:R-:W-:Y:S01]  /*38e0*/  LEA.HI.X R99, R54, c[0x0][0x22c], R55, 0x3, P0 ;  /* 0x00008b0036637a11 */ /* 0x001fe200000f1c37 */
[----:B------:R-:W-:-:S05]  /*38f0*/  FMUL.FTZ R55, R53, R2 ;  /* 0x0000000235377220 */ /* 0x000fca0000410000 */
[----:B------:R-:W-:Y:S01]  /*3900*/  MUFU.SIN R149, R145 ;  /* 0x0000009100957308 */ /* 0x000fe20000000400 */
[----:B------:R-:W-:-:S07]  /*3910*/  FMUL.FTZ R23, R126, R25 ;  /* 0x000000197e177220 */ /* 0x000fce0000410000 */
[----:B------:R-:W-:Y:S01]  /*3920*/  MUFU.EX2 R67, R67 ;  /* 0x0000004300437308 */ /* 0x000fe20000000800 */
[----:B------:R-:W-:-:S07]  /*3930*/  FMUL.FTZ R26, R126, R24 ;  /* 0x000000187e1a7220 */ /* 0x000fce0000410000 */
[----:B------:R-:W-:Y:S01]  /*3940*/  MUFU.EX2 R65, R65 ;  /* 0x0000004100417308 */ /* 0x000fe20000000800 */
[----:B------:R-:W-:-:S07]  /*3950*/  FMUL.RZ R55, R55, 0.15915493667125701904 ;  /* 0x3e22f98337377820 */ /* 0x000fce000040c000 */
[----:B------:R-:W-:Y:S01]  /*3960*/  MUFU.EX2 R63, R63 ;  /* 0x0000003f003f7308 */ /* 0x000fe20000000800 */
[----:B------:R-:W-:-:S07]  /*3970*/  FMUL.FTZ R53, R53, R0 ;  /* 0x0000000035357220 */ /* 0x000fce0000410000 */
[----:B------:R-:W-:Y:S01]  /*3980*/  MUFU.EX2 R52, R52 ;  /* 0x0000003400347308 */ /* 0x000fe20000000800 */
[----:B------:R-:W-:-:S07]  /*3990*/  FMUL.FTZ R54, R60, R69 ;  /* 0x000000453c367220 */ /* 0x000fce0000410000 */
[----:B------:R-:W-:Y:S01]  /*39a0*/  MUFU.EX2 R56, R56 ;  /* 0x0000003800387308 */ /* 0x000fe20000000800 */
[C---:B------:R-:W-:Y:S01]  /*39b0*/  FFMA.FTZ R27, R127.reuse, R24, -R23 ;  /* 0x000000187f1b7223 */ /* 0x040fe20000010817 */
[C---:B------:R-:W-:Y:S01]  /*39c0*/  LEA R57, R90.reuse, R57, 0x3 ;  /* 0x000000395a397211 */ /* 0x040fe200078e18ff */
[----:B------:R-:W-:Y:S01]  /*39d0*/  FFMA.FTZ R26, R127, R25, R26 ;  /* 0x000000197f1a7223 */ /* 0x000fe2000001001a */
[----:B------:R-:W-:Y:S01]  /*39e0*/  ISETP.GE.AND P1, PT, R90, 0x10, PT ;  /* 0x000000105a00780c */ /* 0x000fe20003f26270 */
[----:B------:R-:W-:Y:S01]  /*39f0*/  FMUL.FTZ R60, R60, R0 ;  /* 0x000000003c3c7220 */ /* 0x000fe20000410000 */
[----:B------:R-:W-:Y:S01]  /*3a00*/  ISETP.NE.AND P2, PT, R90, 0x1f, PT ;  /* 0x0000001f5a00780c */ /* 0x000fe20003f45270 */
[----:B------:R-:W-:Y:S01]  /*3a10*/  FMUL.RZ R53, R53, 0.15915493667125701904 ;  /* 0x3e22f98335357820 */ /* 0x000fe2000040c000 */
[----:B------:R-:W-:Y:S01]  /*3a20*/  MUFU.COS R141, R145 ;  /* 0x00000091008d7308 */ /* 0x000fe20000000000 */
[----:B-1----:R-:W-:Y:S01]  /*3a30*/  FMUL.FTZ R124, R121, R124 ;  /* 0x0000007c797c7220 */ /* 0x002fe20000410000 */
[----:B------:R-:W-:-:S06]  /*3a40*/  NOP ;  /* 0x0000000000007918 */ /* 0x000fcc0000000000 */
[----:B------:R-:W-:Y:S01]  /*3a50*/  MUFU.SIN R147, R55 ;  /* 0x0000003700937308 */ /* 0x000fe20000000400 */
[----:B------:R-:W-:Y:S02]  /*3a60*/  FADD.FTZ R27, R100, R27 ;  /* 0x0000001b641b7221 */ /* 0x000fe40000010000 */
[----:B------:R-:W-:Y:S02]  /*3a70*/  FMUL.FTZ R125, R121, R66 ;  /* 0x00000042797d7220 */ /* 0x000fe40000410000 */
[C---:B--2---:R-:W-:Y:S02]  /*3a80*/  FMUL.FTZ R122, R119.reuse, R122 ;  /* 0x0000007a777a7220 */ /* 0x044fe40000410000 */
[----:B------:R-:W-:Y:S01]  /*3a90*/  FMUL.FTZ R123, R119, R64 ;  /* 0x00000040777b7220 */ /* 0x000fe20000410000 */
[----:B------:R-:W0:Y:S01]  /*3aa0*/  MUFU.COS R148, R55 ;  /* 0x0000003700947308 */ /* 0x000e220000000000 */
[----:B------:R-:W-:-:S07]  /*3ab0*/  FADD.FTZ R26, RZ, R26 ;  /* 0x0000001aff1a7221 */ /* 0x000fce0000010000 */
[----:B------:R-:W-:Y:S01]  /*3ac0*/  MUFU.EX2 R22, R22 ;  /* 0x0000001600167308 */ /* 0x000fe20000000800 */
[----:B------:R-:W-:-:S07]  /*3ad0*/  FMUL.FTZ R25, R124, R27 ;  /* 0x0000001b7c197220 */ /* 0x000fce0000410000 */
[----:B------:R-:W1:Y:S01]  /*3ae0*/  MUFU.COS R21, R28 ;  /* 0x0000001c00157308 */ /* 0x000e620000000000 */
[-C--:B------:R-:W-:Y:S01]  /*3af0*/  FMUL.FTZ R24, R124, R26.reuse ;  /* 0x0000001a7c187220 */ /* 0x080fe20000410000 */
[----:B------:R-:W-:Y:S01]  /*3b00*/  ISETP.GE.AND P0, PT, R90, 0x1, PT ;  /* 0x000000015a00780c */ /* 0x000fe20003f06270 */
[C---:B------:R-:W-:Y:S01]  /*3b10*/  FFMA.FTZ R25, R125.reuse, R26, R25 ;  /* 0x0000001a7d197223 */ /* 0x040fe20000010019 */
[----:B------:R-:W5:Y:S01]  /*3b20*/  LDG.E.64 R98, [R98.64] ;  /* 0x0000000462627981 */ /* 0x000f62000c1e1b00 */
[----:B------:R-:W-:Y:S02]  /*3b30*/  FFMA.FTZ R24, R125, R27, -R24 ;  /* 0x0000001b7d187223 */ /* 0x000fe40000010818 */
[----:B------:R-:W-:Y:S01]  /*3b40*/  FADD.FTZ R25, RZ, R25 ;  /* 0x00000019ff197221 */ /* 0x000fe20000010000 */
[----:B------:R-:W2:Y:S01]  /*3b50*/  MUFU.SIN R145, R28 ;  /* 0x0000001c00917308 */ /* 0x000ea20000000400 */
[----:B------:R-:W-:Y:S02]  /*3b60*/  FADD.FTZ R24, R101, R24 ;  /* 0x0000001865187221 */ /* 0x000fe40000010000 */
[----:B0-----:R-:W-:-:S02]  /*3b70*/  FMUL.FTZ R148, R20, R148 ;  /* 0x0000009414947220 */ /* 0x001fc40000410000 */
[----:B------:R-:W-:Y:S02]  /*3b80*/  FMUL.FTZ R147, R20, R147 ;  /* 0x0000009314937220 */ /* 0x000fe40000410000 */
[----:B------:R-:W-:Y:S01]  /*3b90*/  FMUL.FTZ R20, R122, R25 ;  /* 0x000000197a147220 */ /* 0x000fe20000410000 */
[----:B------:R-:W-:Y:S01]  /*3ba0*/  MUFU.EX2 R60, R60 ;  /* 0x0000003c003c7308 */ /* 0x000fe20000000800 */
[----:B-1----:R-:W-:Y:S02]  /*3bb0*/  FMUL.FTZ R146, R22, R21 ;  /* 0x0000001516927220 */ /* 0x002fe40000410000 */
[----:B------:R-:W-:Y:S02]  /*3bc0*/  FMUL.FTZ R21, R140, R133 ;  /* 0x000000858c157220 */ /* 0x000fe40000410000 */
[----:B------:R-:W-:Y:S02]  /*3bd0*/  FMUL.FTZ R120, R67, R120 ;  /* 0x0000007843787220 */ /* 0x000fe40000410000 */
[----:B------:R-:W-:Y:S01]  /*3be0*/  FFMA.FTZ R21, R138, R135, R21 ;  /* 0x000000878a157223 */ /* 0x000fe20000010015 */
[----:B------:R-:W0:Y:S01]  /*3bf0*/  MUFU.COS R23, R53 ;  /* 0x0000003500177308 */ /* 0x000e220000000000 */
[----:B--2---:R-:W-:-:S02]  /*3c00*/  FMUL.FTZ R145, R22, R145 ;  /* 0x0000009116917220 */ /* 0x004fc40000410000 */
[----:B------:R-:W-:Y:S02]  /*3c10*/  FMUL.FTZ R22, R122, R24 ;  /* 0x000000187a167220 */ /* 0x000fe40000410000 */
[----:B------:R-:W-:Y:S02]  /*3c20*/  FMUL.FTZ R121, R67, R62 ;  /* 0x0000003e43797220 */ /* 0x000fe40000410000 */
[----:B------:R-:W-:Y:S01]  /*3c30*/  FFMA.FTZ R22, R123, R25, R22 ;  /* 0x000000197b167223 */ /* 0x000fe20000010016 */
[----:B------:R-:W1:Y:S01]  /*3c40*/  MUFU.EX2 R54, R54 ;  /* 0x0000003600367308 */ /* 0x000e620000000800 */
[----:B------:R-:W-:Y:S02]  /*3c50*/  FMUL.FTZ R118, R65, R118 ;  /* 0x0000007641767220 */ /* 0x000fe40000410000 */
[----:B------:R-:W-:Y:S02]  /*3c60*/  FADD.FTZ R25, RZ, R22 ;  /* 0x00000016ff197221 */ /* 0x000fe40000010000 */
[----:B------:R-:W-:-:S02]  /*3c70*/  FMUL.FTZ R22, R130, R21 ;  /* 0x0000001582167220 */ /* 0x000fc40000410000 */
[----:B------:R-:W-:Y:S01]  /*3c80*/  FMUL.FTZ R26, R120, R25 ;  /* 0x00000019781a7220 */ /* 0x000fe20000410000 */
[----:B------:R-:W2:Y:S01]  /*3c90*/  MUFU.SIN R143, R53 ;  /* 0x00000035008f7308 */ /* 0x000ea20000000400 */
[----:B0-----:R-:W-:Y:S02]  /*3ca0*/  FMUL.FTZ R144, R60, R23 ;  /* 0x000000173c907220 */ /* 0x001fe40000410000 */
[----:B------:R-:W-:Y:S02]  /*3cb0*/  FFMA.FTZ R23, R123, R24, -R20 ;  /* 0x000000187b177223 */ /* 0x000fe40000010814 */
[----:B------:R-:W-:Y:S02]  /*3cc0*/  FMUL.FTZ R20, R138, R133 ;  /* 0x000000858a147220 */ /* 0x000fe40000410000 */
[----:B------:R-:W-:Y:S02]  /*3cd0*/  FADD.FTZ R23, R102, R23 ;  /* 0x0000001766177221 */ /* 0x000fe40000010000 */
[----:B------:R-:W-:-:S02]  /*3ce0*/  FFMA.FTZ R20, R140, R135, -R20 ;  /* 0x000000878c147223 */ /* 0x000fc40000010814 */
[----:B------:R-:W-:Y:S02]  /*3cf0*/  FMUL.FTZ R28, R120, R23 ;  /* 0x00000017781c7220 */ /* 0x000fe40000410000 */
[-C--:B------:R-:W-:Y:S02]  /*3d00*/  FMUL.FTZ R24, R130, R20.reuse ;  /* 0x0000001482187220 */ /* 0x080fe40000410000 */
[C---:B------:R-:W-:Y:S02]  /*3d10*/  FFMA.FTZ R28, R121.reuse, R25, R28 ;  /* 0x00000019791c7223 */ /* 0x040fe4000001001c */
[----:B------:R-:W-:Y:S02]  /*3d20*/  FFMA.FTZ R26, R121, R23, -R26 ;  /* 0x00000017791a7223 */ /* 0x000fe4000001081a */
[C---:B------:R-:W-:Y:S02]  /*3d30*/  FFMA.FTZ R24, R131.reuse, R21, R24 ;  /* 0x0000001583187223 */ /* 0x040fe40000010018 */
[----:B------:R-:W-:-:S02]  /*3d40*/  FFMA.FTZ R22, R131, R20, -R22 ;  /* 0x0000001483167223 */ /* 0x000fc40000010816 */
[----:B------:R-:W-:Y:S02]  /*3d50*/  FADD.FTZ R28, RZ, R28 ;  /* 0x0000001cff1c7221 */ /* 0x000fe40000010000 */
[----:B------:R-:W-:Y:S02]  /*3d60*/  FADD.FTZ R26, R103, R26 ;  /* 0x0000001a671a7221 */ /* 0x000fe40000010000 */
[C---:B------:R-:W-:Y:S02]  /*3d70*/  FMUL.FTZ R20, R128.reuse, R24 ;  /* 0x0000001880147220 */ /* 0x040fe40000410000 */
[----:B------:R-:W-:Y:S02]  /*3d80*/  FMUL.FTZ R21, R128, R22 ;  /* 0x0000001680157220 */ /* 0x000fe40000410000 */
[----:B------:R-:W-:Y:S02]  /*3d90*/  FMUL.FTZ R119, R65, R58 ;  /* 0x0000003a41777220 */ /* 0x000fe40000410000 */
[----:B------:R-:W-:-:S02]  /*3da0*/  FMUL.FTZ R23, R118, R28 ;  /* 0x0000001c76177220 */ /* 0x000fc40000410000 */
[----:B------:R-:W-:Y:S02]  /*3db0*/  FMUL.FTZ R25, R118, R26 ;  /* 0x0000001a76197220 */ /* 0x000fe40000410000 */
[C---:B------:R-:W-:Y:S02]  /*3dc0*/  FFMA.FTZ R20, R129.reuse, R22, -R20 ;  /* 0x0000001681147223 */ /* 0x040fe40000010814 */
[----:B------:R-:W-:Y:S02]  /*3dd0*/  FFMA.FTZ R21, R129, R24, R21 ;  /* 0x0000001881157223 */ /* 0x000fe40000010015 */
[C---:B------:R-:W-:Y:S02]  /*3de0*/  FFMA.FTZ R23, R119.reuse, R26, -R23 ;  /* 0x0000001a77177223 */ /* 0x040fe40000010817 */
[----:B------:R-:W-:Y:S02]  /*3df0*/  FFMA.FTZ R25, R119, R28, R25 ;  /* 0x0000001c77197223 */ /* 0x000fe40000010019 */
[----:B------:R-:W-:-:S02]  /*3e00*/  FMUL.FTZ R24, R126, R20 ;  /* 0x000000147e187220 */ /* 0x000fc40000410000 */
[-C--:B------:R-:W-:Y:S02]  /*3e10*/  FMUL.FTZ R22, R126, R21.reuse ;  /* 0x000000157e167220 */ /* 0x080fe40000410000 */
[----:B------:R-:W-:Y:S02]  /*3e20*/  FMUL.FTZ R134, R63, R134 ;  /* 0x000000863f867220 */ /* 0x000fe40000410000 */
[----:B------:R-:W-:Y:S02]  /*3e30*/  FADD.FTZ R23, R104, R23 ;  /* 0x0000001768177221 */ /* 0x000fe40000010000 */
[----:B------:R-:W-:Y:S02]  /*3e40*/  FADD.FTZ R25, RZ, R25 ;  /* 0x00000019ff197221 */ /* 0x000fe40000010000 */
[C---:B------:R-:W-:Y:S02]  /*3e50*/  FFMA.FTZ R24, R127.reuse, R21, R24 ;  /* 0x000000157f187223 */ /* 0x040fe40000010018 */
[----:B------:R-:W-:-:S02]  /*3e60*/  FFMA.FTZ R22, R127, R20, -R22 ;  /* 0x000000147f167223 */ /* 0x000fc40000010816 */
[----:B------:R-:W-:Y:S02]  /*3e70*/  FMUL.FTZ R136, R63, R136 ;  /* 0x000000883f887220 */ /* 0x000fe40000410000 */
[C---:B------:R-:W-:Y:S02]  /*3e80*/  FMUL.FTZ R27, R134.reuse, R23 ;  /* 0x00000017861b7220 */ /* 0x040fe40000410000 */
[-C--:B------:R-:W-:Y:S02]  /*3e90*/  FMUL.FTZ R26, R134, R25.reuse ;  /* 0x00000019861a7220 */ /* 0x080fe40000410000 */
[C---:B------:R-:W-:Y:S02]  /*3ea0*/  FMUL.FTZ R20, R124.reuse, R24 ;  /* 0x000000187c147220 */ /* 0x040fe40000410000 */
[----:B------:R-:W-:Y:S02]  /*3eb0*/  FMUL.FTZ R21, R124, R22 ;  /* 0x000000167c157220 */ /* 0x000fe40000410000 */
[----:B------:R-:W-:-:S02]  /*3ec0*/  FFMA.FTZ R27, R136, R25, R27 ;  /* 0x00000019881b7223 */ /* 0x000fc4000001001b */
[----:B------:R-:W-:Y:S02]  /*3ed0*/  FFMA.FTZ R26, R136, R23, -R26 ;  /* 0x00000017881a7223 */ /* 0x000fe4000001081a */
[C---:B------:R-:W-:Y:S02]  /*3ee0*/  FFMA.FTZ R20, R125.reuse, R22, -R20 ;  /* 0x000000167d147223 */ /* 0x040fe40000010814 */
[----:B------:R-:W-:Y:S02]  /*3ef0*/  FFMA.FTZ R21, R125, R24, R21 ;  /* 0x000000187d157223 */ /* 0x000fe40000010015 */
[----:B------:R-:W-:Y:S02]  /*3f00*/  FMUL.FTZ R137, R52, R137 ;  /* 0x0000008934897220 */ /* 0x000fe40000410000 */
[----:B------:R-:W-:Y:S02]  /*3f10*/  FADD.FTZ R27, RZ, R27 ;  /* 0x0000001bff1b7221 */ /* 0x000fe40000010000 */
[----:B------:R-:W-:-:S02]  /*3f20*/  FADD.FTZ R26, R105, R26 ;  /* 0x0000001a691a7221 */ /* 0x000fc40000010000 */
[C---:B------:R-:W-:Y:S02]  /*3f30*/  FMUL.FTZ R24, R122.reuse, R20 ;  /* 0x000000147a187220 */ /* 0x040fe40000410000 */
[----:B------:R-:W-:Y:S02]  /*3f40*/  FMUL.FTZ R22, R122, R21 ;  /* 0x000000157a167220 */ /* 0x000fe40000410000 */
[----:B------:R-:W-:Y:S02]  /*3f50*/  FMUL.FTZ R132, R52, R61 ;  /* 0x0000003d34847220 */ /* 0x000fe40000410000 */
[C---:B------:R-:W-:Y:S02]  /*3f60*/  FMUL.FTZ R23, R137.reuse, R27 ;  /* 0x0000001b89177220 */ /* 0x040fe40000410000 */
[----:B------:R-:W-:Y:S02]  /*3f70*/  FMUL.FTZ R25, R137, R26 ;  /* 0x0000001a89197220 */ /* 0x000fe40000410000 */
[----:B------:R-:W-:-:S02]  /*3f80*/  FFMA.FTZ R24, R123, R21, R24 ;  /* 0x000000157b187223 */ /* 0x000fc40000010018 */
[----:B------:R-:W-:Y:S02]  /*3f90*/  FFMA.FTZ R22, R123, R20, -R22 ;  /* 0x000000147b167223 */ /* 0x000fe40000010816 */
[C---:B------:R-:W-:Y:S02]  /*3fa0*/  FFMA.FTZ R23, R132.reuse, R26, -R23 ;  /* 0x0000001a84177223 */ /* 0x040fe40000010817 */
[----:B------:R-:W-:Y:S02]  /*3fb0*/  FFMA.FTZ R25, R132, R27, R25 ;  /* 0x0000001b84197223 */ /* 0x000fe40000010019 */
[C---:B------:R-:W-:Y:S02]  /*3fc0*/  FMUL.FTZ R20, R120.reuse, R24 ;  /* 0x0000001878147220 */ /* 0x040fe40000410000 */
[----:B------:R-:W-:Y:S02]  /*3fd0*/  FMUL.FTZ R21, R120, R22 ;  /* 0x0000001678157220 */ /* 0x000fe40000410000 */
[----:B------:R-:W-:-:S02]  /*3fe0*/  FMUL.FTZ R142, R56, R142 ;  /* 0x0000008e388e7220 */ /* 0x000fc40000410000 */
[----:B------:R-:W-:Y:S02]  /*3ff0*/  FADD.FTZ R23, R106, R23 ;  /* 0x000000176a177221 */ /* 0x000fe40000010000 */
[----:B------:R-:W-:Y:S02]  /*4000*/  FADD.FTZ R25, RZ, R25 ;  /* 0x00000019ff197221 */ /* 0x000fe40000010000 */
[C---:B------:R-:W-:Y:S02]  /*4010*/  FFMA.FTZ R20, R121.reuse, R22, -R20 ;  /* 0x0000001679147223 */ /* 0x040fe40000010814 */
[----:B------:R-:W-:Y:S02]  /*4020*/  FFMA.FTZ R21, R121, R24, R21 ;  /* 0x0000001879157223 */ /* 0x000fe40000010015 */
[----:B------:R-:W-:Y:S02]  /*4030*/  FMUL.FTZ R139, R56, R139 ;  /* 0x0000008b388b7220 */ /* 0x000fe40000410000 */
[----:B------:R-:W-:-:S02]  /*4040*/  FMUL.FTZ R28, R142, R23 ;  /* 0x000000178e1c7220 */ /* 0x000fc40000410000 */
[----:B------:R-:W-:Y:S02]  /*4050*/  FMUL.FTZ R26, R142, R25 ;  /* 0x000000198e1a7220 */ /* 0x000fe40000410000 */
[C---:B------:R-:W-:Y:S02]  /*4060*/  FMUL.FTZ R24, R118.reuse, R20 ;  /* 0x0000001476187220 */ /* 0x040fe40000410000 */
[----:B------:R-:W-:Y:S02]  /*4070*/  FMUL.FTZ R22, R118, R21 ;  /* 0x0000001576167220 */ /* 0x000fe40000410000 */
[C---:B------:R-:W-:Y:S02]  /*4080*/  FFMA.FTZ R28, R139.reuse, R25, R28 ;  /* 0x000000198b1c7223 */ /* 0x040fe4000001001c */
[----:B------:R-:W-:Y:S02]  /*4090*/  FFMA.FTZ R26, R139, R23, -R26 ;  /* 0x000000178b1a7223 */ /* 0x000fe4000001081a */
[----:B------:R-:W-:-:S02]  /*40a0*/  FFMA.FTZ R23, R119, R21, R24 ;  /* 0x0000001577177223 */ /* 0x000fc40000010018 */
[----:B------:R-:W-:Y:S02]  /*40b0*/  FFMA.FTZ R21, R119, R20, -R22 ;  /* 0x0000001477157223 */ /* 0x000fe40000010816 */
[----:B-1----:R-:W-:Y:S02]  /*40c0*/  FMUL.FTZ R149, R54, R149 ;  /* 0x0000009536957220 */ /* 0x002fe40000410000 */
[----:B------:R-:W-:Y:S02]  /*40d0*/  FADD.FTZ R28, RZ, R28 ;  /* 0x0000001cff1c7221 */ /* 0x000fe40000010000 */
[----:B------:R-:W-:Y:S02]  /*40e0*/  FADD.FTZ R26, R107, R26 ;  /* 0x0000001a6b1a7221 */ /* 0x000fe40000010000 */
[C---:B------:R-:W-:Y:S02]  /*40f0*/  FMUL.FTZ R20, R134.reuse, R23 ;  /* 0x0000001786147220 */ /* 0x040fe40000410000 */
[----:B------:R-:W-:-:S02]  /*4100*/  FMUL.FTZ R22, R134, R21 ;  /* 0x0000001586167220 */ /* 0x000fc40000410000 */
[----:B------:R-:W-:Y:S02]  /*4110*/  FMUL.FTZ R141, R54, R141 ;  /* 0x0000008d368d7220 */ /* 0x000fe40000410000 */
[C---:B------:R-:W-:Y:S02]  /*4120*/  FMUL.FTZ R24, R149.reuse, R28 ;  /* 0x0000001c95187220 */ /* 0x040fe40000410000 */
[-C--:B------:R-:W-:Y:S02]  /*4130*/  FMUL.FTZ R25, R149, R26.reuse ;  /* 0x0000001a95197220 */ /* 0x080fe40000410000 */
[C---:B------:R-:W-:Y:S02]  /*4140*/  FFMA.FTZ R20, R136.reuse, R21, -R20 ;  /* 0x0000001588147223 */ /* 0x040fe40000010814 */
[----:B------:R-:W-:Y:S02]  /*4150*/  FFMA.FTZ R22, R136, R23, R22 ;  /* 0x0000001788167223 */ /* 0x000fe40000010016 */
[----:B------:R-:W-:-:S02]  /*4160*/  FFMA.FTZ R23, R141, R26, -R24 ;  /* 0x0000001a8d177223 */ /* 0x000fc40000010818 */
[----:B------:R-:W-:Y:S02]  /*4170*/  FFMA.FTZ R25, R141, R28, R25 ;  /* 0x0000001c8d197223 */ /* 0x000fe40000010019 */
[C---:B------:R-:W-:Y:S02]  /*4180*/  FMUL.FTZ R21, R137.reuse, R20 ;  /* 0x0000001489157220 */ /* 0x040fe40000410000 */
[----:B------:R-:W-:Y:S02]  /*4190*/  FADD.FTZ R24, R112, R23 ;  /* 0x0000001770187221 */ /* 0x000fe40000010000 */
[----:B------:R-:W-:Y:S02]  /*41a0*/  FADD.FTZ R25, RZ, R25 ;  /* 0x00000019ff197221 */ /* 0x000fe40000010000 */
[-C--:B------:R-:W-:Y:S02]  /*41b0*/  FFMA.FTZ R23, R132, R22.reuse, R21 ;  /* 0x0000001684177223 */ /* 0x080fe40000010015 */
[----:B------:R-:W-:-:S02]  /*41c0*/  FMUL.FTZ R21, R137, R22 ;  /* 0x0000001689157220 */ /* 0x000fc40000410000 */
[C---:B------:R-:W-:Y:S02]  /*41d0*/  FMUL.FTZ R22, R147.reuse, R24 ;  /* 0x0000001893167220 */ /* 0x040fe40000410000 */
[----:B------:R-:W-:Y:S02]  /*41e0*/  FMUL.FTZ R27, R147, R25 ;  /* 0x00000019931b7220 */ /* 0x000fe40000410000 */
[----:B------:R-:W-:Y:S02]  /*41f0*/  FFMA.FTZ R21, R132, R20, -R21 ;  /* 0x0000001484157223 */ /* 0x000fe40000010815 */
[----:B------:R-:W-:Y:S02]  /*4200*/  FMUL.FTZ R20, R142, R23 ;  /* 0x000000178e147220 */ /* 0x000fe40000410000 */
[C---:B------:R-:W-:Y:S02]  /*4210*/  FFMA.FTZ R25, R148.reuse, R25, R22 ;  /* 0x0000001994197223 */ /* 0x040fe40000010016 */
[----:B------:R-:W-:-:S02]  /*4220*/  FFMA.FTZ R27, R148, R24, -R27 ;  /* 0x00000018941b7223 */ /* 0x000fc4000001081b */
[-C--:B------:R-:W-:Y:S02]  /*4230*/  FMUL.FTZ R22, R142, R21.reuse ;  /* 0x000000158e167220 */ /* 0x080fe40000410000 */
[C---:B------:R-:W-:Y:S02]  /*4240*/  FFMA.FTZ R20, R139.reuse, R21, -R20 ;  /* 0x000000158b147223 */ /* 0x040fe40000010814 */
[----:B------:R-:W-:Y:S02]  /*4250*/  FADD.FTZ R25, RZ, R25 ;  /* 0x00000019ff197221 */ /* 0x000fe40000010000 */
[----:B------:R-:W-:Y:S02]  /*4260*/  FADD.FTZ R27, R114, R27 ;  /* 0x0000001b721b7221 */ /* 0x000fe40000010000 */
[----:B------:R-:W-:Y:S02]  /*4270*/  FFMA.FTZ R22, R139, R23, R22 ;  /* 0x000000178b167223 */ /* 0x000fe40000010016 */
[----:B------:R-:W-:-:S02]  /*4280*/  FMUL.FTZ R23, R149, R20 ;  /* 0x0000001495177220 */ /* 0x000fc40000410000 */
[C---:B------:R-:W-:Y:S02]  /*4290*/  FMUL.FTZ R24, R145.reuse, R25 ;  /* 0x0000001991187220 */ /* 0x040fe40000410000 */
[-C--:B------:R-:W-:Y:S02]  /*42a0*/  FMUL.FTZ R26, R145, R27.reuse ;  /* 0x0000001b911a7220 */ /* 0x080fe40000410000 */
[-C--:B------:R-:W-:Y:S02]  /*42b0*/  FMUL.FTZ R21, R149, R22.reuse ;  /* 0x0000001695157220 */ /* 0x080fe40000410000 */
[----:B------:R-:W-:Y:S02]  /*42c0*/  FFMA.FTZ R23, R141, R22, R23 ;  /* 0x000000168d177223 */ /* 0x000fe40000010017 */
[C---:B------:R-:W-:Y:S02]  /*42d0*/  FFMA.FTZ R24, R146.reuse, R27, -R24 ;  /* 0x0000001b92187223 */ /* 0x040fe40000010818 */
[----:B------:R-:W-:-:S02]  /*42e0*/  FFMA.FTZ R26, R146, R25, R26 ;  /* 0x00000019921a7223 */ /* 0x000fc4000001001a */
[----:B------:R-:W-:Y:S02]  /*42f0*/  FFMA.FTZ R21, R141, R20, -R21 ;  /* 0x000000148d157223 */ /* 0x000fe40000010815 */
[----:B------:R-:W-:Y:S02]  /*4300*/  FMUL.FTZ R20, R147, R23 ;  /* 0x0000001793147220 */ /* 0x000fe40000410000 */
[----:B--2---:R-:W-:Y:S02]  /*4310*/  FMUL.FTZ R143, R60, R143 ;  /* 0x0000008f3c8f7220 */ /* 0x004fe40000410000 */
[----:B------:R-:W-:Y:S02]  /*4320*/  FADD.FTZ R24, R115, R24 ;  /* 0x0000001873187221 */ /* 0x000fe40000010000 */
[----:B------:R-:W-:Y:S02]  /*4330*/  FADD.FTZ R26, RZ, R26 ;  /* 0x0000001aff1a7221 */ /* 0x000fe40000010000 */
[----:B------:R-:W-:-:S02]  /*4340*/  FMUL.FTZ R22, R147, R21 ;  /* 0x0000001593167220 */ /* 0x000fc40000410000 */
[C---:B------:R-:W-:Y:S02]  /*4350*/  FFMA.FTZ R20, R148.reuse, R21, -R20 ;  /* 0x0000001594147223 */ /* 0x040fe40000010814 */
[C---:B------:R-:W-:Y:S02]  /*4360*/  FMUL.FTZ R25, R143.reuse, R24 ;  /* 0x000000188f197220 */ /* 0x040fe40000410000 */
[-C--:B------:R-:W-:Y:S02]  /*4370*/  FMUL.FTZ R21, R143, R26.reuse ;  /* 0x0000001a8f157220 */ /* 0x080fe40000410000 */
[----:B------:R-:W-:Y:S02]  /*4380*/  FFMA.FTZ R22, R148, R23, R22 ;  /* 0x0000001794167223 */ /* 0x000fe40000010016 */
[C---:B------:R-:W-:Y:S02]  /*4390*/  FFMA.FTZ R25, R144.reuse, R26, R25 ;  /* 0x0000001a90197223 */ /* 0x040fe40000010019 */
[----:B------:R-:W-:-:S02]  /*43a0*/  FFMA.FTZ R24, R144, R24, -R21 ;  /* 0x0000001890187223 */ /* 0x000fc40000010815 */
[C---:B------:R-:W-:Y:S02]  /*43b0*/  FMUL.FTZ R23, R145.reuse, R20 ;  /* 0x0000001491177220 */ /* 0x040fe40000410000 */
[-C--:B------:R-:W-:Y:S02]  /*43c0*/  FMUL.FTZ R21, R145, R22.reuse ;  /* 0x0000001691157220 */ /* 0x080fe40000410000 */
[----:B------:R-:W-:Y:S02]  /*43d0*/  FADD.FTZ R63, RZ, R25 ;  /* 0x00000019ff3f7221 */ /* 0x000fe40000010000 */
[----:B------:R-:W-:Y:S02]  /*43e0*/  FADD.FTZ R62, R117, R24 ;  /* 0x00000018753e7221 */ /* 0x000fe40000010000 */
        /* <DEDUP_REMOVED lines=73> */
[----:B------:R-:W-:-:S05]  /*4880*/  IMAD R59, R90, 0x7, R59 ;  /* 0x000000075a3b7824 */ /* 0x000fca00078e023b */
[C---:B------:R-:W-:Y:S02]  /*4890*/  IADD3 R20, R59.reuse, 0x1, RZ ;  /* 0x000000013b147810 */ /* 0x040fe40007ffe0ff */
[----:B------:R-:W-:Y:S02]  /*48a0*/  IADD3 R22, R59, 0x2, RZ ;  /* 0x000000023b167810 */ /* 0x000fe40007ffe0ff */
[----:B------:R-:W-:Y:S01]  /*48b0*/  LEA.HI.SX32 R24, R20, R57, 0x1b ;  /* 0x0000003914187211 */ /* 0x000fe200078fdaff */
[----:B0-----:R-:W-:Y:S01]  /*48c0*/  FMUL.FTZ R20, R23, R29 ;  /* 0x0000001d17147220 */ /* 0x001fe20000410000 */
[----:B------:R-:W-:Y:S02]  /*48d0*/  LOP3.LUT P0, RZ, R92, 0x1f, RZ, 0xc0, !PT ;  /* 0x0000001f5cff7812 */ /* 0x000fe4000780c0ff */
[----:B------:R-:W-:Y:S02]  /*48e0*/  IADD3 R26, R59, 0x3, RZ ;  /* 0x000000033b1a7810 */ /* 0x000fe40007ffe0ff */
[----:B------:R-:W-:Y:S01]  /*48f0*/  LEA.HI.SX32 R28, R22, R57, 0x1b ;  /* 0x00000039161c7211 */ /* 0x000fe200078fdaff */
[-C--:B-1----:R-:W-:Y:S01]  /*4900*/  FFMA.FTZ R31, R60, R27.reuse, -R20 ;  /* 0x0000001b3c1f7223 */ /* 0x082fe20000010814 */
[----:B------:R-:W-:Y:S01]  /*4910*/  ISETP.EQ.OR P0, PT, R89, RZ, P0 ;  /* 0x000000ff5900720c */ /* 0x000fe20000702670 */
[----:B------:R-:W-:-:S02]  /*4920*/  FMUL.FTZ R27, R23, R27 ;  /* 0x0000001b171b7220 */ /* 0x000fc40000410000 */
        /* <DEDUP_REMOVED lines=9> */
[----:B------:R-:W-:Y:S02]  /*49c0*/  IADD3 R42, R59, 0x7, RZ ;  /* 0x000000073b2a7810 */ /* 0x000fe40007ffe0ff */
[----:B------:R-:W-:Y:S01]  /*49d0*/  @!P2 SHF.R.U32.HI R21, RZ, 0x1, R92 ;  /* 0x00000001ff15a819 */ /* 0x000fe2000001165c */
[----:B------:R-:W-:Y:S01]  /*49e0*/  CS2R R54, SRZ ;  /* 0x0000000000367805 */ /* 0x000fe2000001ff00 */
[----:B------:R-:W-:-:S02]  /*49f0*/  LEA.HI.SX32 R36, R30, R57, 0x1b ;  /* 0x000000391e247211 */ /* 0x000fc400078fdaff */
        /* <DEDUP_REMOVED lines=22> */
[----:B------:R-:W0:Y:S01]  /*4b60*/  LDS.128 R64, [0x2110] ;  /* 0x00211000ff407984 */ /* 0x000e220000000c00 */
[----:B------:R-:W-:-:S04]  /*4b70*/  SHF.R.U32.HI R155, RZ, 0x5, R92 ;  /* 0x00000005ff9b7819 */ /* 0x000fc8000001165c */
[----:B------:R-:W-:Y:S01]  /*4b80*/  ISETP.NE.AND P0, PT, R155, RZ, PT ;  /* 0x000000ff9b00720c */ /* 0x000fe20003f05270 */
        /* <DEDUP_REMOVED lines=32> */
.L_x_1174:
        /* <DEDUP_REMOVED lines=16> */
.L_x_1175:
[----:B------:R-:W-:Y:S05]  /*4e90*/  BSYNC B0 ;  /* 0x0000000000007941 */ /* 0x000fea0003800000 */
.L_x_1173:
        /* <DEDUP_REMOVED lines=122> */
.L_x_1177:
[----:B------:R-:W-:Y:S05]  /*5640*/  BSYNC B0 ;  /* 0x0000000000007941 */ /* 0x000fea0003800000 */
.L_x_1176:
[CC--:B-1---5:R-:W-:Y:S01]  /*5650*/  FMUL.FTZ R53, R21.reuse, R99.reuse ;  /* 0x0000006315357220 */ /* 0x0e2fe20000410000 */
[----:B------:R-:W-:Y:S01]  /*5660*/  IADD3 R116, R116, 0x1, RZ ;  /* 0x0000000174747810 */ /* 0x000fe20007ffe0ff */
[-C--:B------:R-:W-:Y:S02]  /*5670*/  FMUL.FTZ R52, R21, R98.reuse ;  /* 0x0000006215347220 */ /* 0x080fe40000410000 */
[CC--:B------:R-:W-:Y:S01]  /*5680*/  FMUL.FTZ R55, R23.reuse, R99.reuse ;  /* 0x0000006317377220 */ /* 0x0c0fe20000410000 */
        /* <DEDUP_REMOVED lines=26> */
[C---:B------:R-:W-:Y:S02]  /*5830*/  FFMA.FTZ R33, R34.reuse, R98, -R55 ;  /* 0x0000006222217223 */ /* 0x040fe40000010837 */
[----:B------:R-:W-:-:S02]  /*5840*/  FFMA.FTZ R34, R34, R99, R35 ;  /* 0x0000006322227223 */ /* 0x000fc40000010023 */
[CC--:B------:R-:W-:Y:S02]  /*5850*/  FMUL.FTZ R35, R37.reuse, R99.reuse ;  /* 0x0000006325237220 */ /* 0x0c0fe40000410000 */
[-C--:B------:R-:W-:Y:S02]  /*5860*/  FMUL.FTZ R54, R37, R98.reuse ;  /* 0x0000006225367220 */ /* 0x080fe40000410000 */
[-C--:B------:R-:W-:Y:S02]  /*5870*/  FMUL.FTZ R37, R39, R99.reuse ;  /* 0x0000006327257220 */ /* 0x080fe40000410000 */
[CC--:B------:R-:W-:Y:S02]  /*5880*/  FFMA.FTZ R27, R28.reuse, R98.reuse, -R27 ;  /* 0x000000621c1b7223 */ /* 0x0c0fe4000001081b */
[----:B------:R-:W-:Y:S02]  /*5890*/  FFMA.FTZ R52, R28, R99, R52 ;  /* 0x000000631c347223 */ /* 0x000fe40000010034 */
[----:B------:R-:W-:-:S02]  /*58a0*/  FFMA.FTZ R28, R36, R98, -R35 ;  /* 0x00000062241c7223 */ /* 0x000fc40000010823 */
[-C--:B------:R-:W-:Y:S02]  /*58b0*/  FFMA.FTZ R35, R38, R98.reuse, -R37 ;  /* 0x0000006226237223 */ /* 0x080fe40000010825 */
[-C--:B------:R-:W-:Y:S02]  /*58c0*/  FMUL.FTZ R55, R39, R98.reuse ;  /* 0x0000006227377220 */ /* 0x080fe40000410000 */
[CC--:B------:R-:W-:Y:S02]  /*58d0*/  FMUL.FTZ R37, R41.reuse, R99.reuse ;  /* 0x0000006329257220 */ /* 0x0c0fe40000410000 */
[-C--:B------:R-:W-:Y:S02]  /*58e0*/  FMUL.FTZ R41, R41, R98.reuse ;  /* 0x0000006229297220 */ /* 0x080fe40000410000 */
[C---:B------:R-:W-:Y:S02]  /*58f0*/  FMUL.FTZ R39, R43.reuse, R99 ;  /* 0x000000632b277220 */ /* 0x040fe40000410000 */
[----:B------:R-:W-:-:S02]  /*5900*/  FMUL.FTZ R43, R43, R98 ;  /* 0x000000622b2b7220 */ /* 0x000fc40000410000 */
[CC--:B------:R-:W-:Y:S02]  /*5910*/  FFMA.FTZ R37, R40.reuse, R98.reuse, -R37 ;  /* 0x0000006228257223 */ /* 0x0c0fe40000010825 */
[-C--:B------:R-:W-:Y:S02]  /*5920*/  FFMA.FTZ R40, R40, R99.reuse, R41 ;  /* 0x0000006328287223 */ /* 0x080fe40000010029 */
[-C--:B------:R-:W-:Y:S02]  /*5930*/  FFMA.FTZ R57, R42, R99.reuse, R43 ;  /* 0x000000632a397223 */ /* 0x080fe4000001002b */
[CC--:B------:R-:W-:Y:S02]  /*5940*/  FMUL.FTZ R41, R45.reuse, R99.reuse ;  /* 0x000000632d297220 */ /* 0x0c0fe40000410000 */
[----:B------:R-:W-:Y:S02]  /*5950*/  FMUL.FTZ R45, R45, R98 ;  /* 0x000000622d2d7220 */ /* 0x000fe40000410000 */
[----:B------:R-:W-:-:S02]  /*5960*/  FMUL.FTZ R43, R47, R99 ;  /* 0x000000632f2b7220 */ /* 0x000fc40000410000 */
[-C--:B------:R-:W-:Y:S02]  /*5970*/  FFMA.FTZ R54, R36, R99.reuse, R54 ;  /* 0x0000006324367223 */ /* 0x080fe40000010036 */
[CC--:B------:R-:W-:Y:S02]  /*5980*/  FFMA.FTZ R36, R44.reuse, R98.reuse, -R41 ;  /* 0x000000622c247223 */ /* 0x0c0fe40000010829 */
[-C--:B------:R-:W-:Y:S02]  /*5990*/  FFMA.FTZ R44, R44, R99.reuse, R45 ;  /* 0x000000632c2c7223 */ /* 0x080fe4000001002d */
[----:B------:R-:W-:Y:S02]  /*59a0*/  FFMA.FTZ R41, R46, R98, -R43 ;  /* 0x000000622e297223 */ /* 0x000fe4000001082b */
[-C--:B------:R-:W-:Y:S02]  /*59b0*/  FMUL.FTZ R43, R49, R99.reuse ;  /* 0x00000063312b7220 */ /* 0x080fe40000410000 */
[----:B------:R-:W-:-:S02]  /*59c0*/  FMUL.FTZ R45, R51, R99 ;  /* 0x00000063332d7220 */ /* 0x000fc40000410000 */
[-C--:B------:R-:W-:Y:S02]  /*59d0*/  FMUL.FTZ R47, R47, R98.reuse ;  /* 0x000000622f2f7220 */ /* 0x080fe40000410000 */
[-C--:B------:R-:W-:Y:S02]  /*59e0*/  FMUL.FTZ R49, R49, R98.reuse ;  /* 0x0000006231317220 */ /* 0x080fe40000410000 */
[-C--:B------:R-:W-:Y:S02]  /*59f0*/  FMUL.FTZ R51, R51, R98.reuse ;  /* 0x0000006233337220 */ /* 0x080fe40000410000 */
[----:B------:R-:W-:Y:S02]  /*5a00*/  FFMA.FTZ R43, R48, R98, -R43 ;  /* 0x00000062302b7223 */ /* 0x000fe4000001082b */
        /* <DEDUP_REMOVED lines=57> */
.L_x_1172:
        /* <DEDUP_REMOVED lines=38> */
.L_x_1179:
[----:B------:R-:W-:Y:S05]  /*6000*/  EXIT ;  /* 0x000000000000794d */ /* 0x000fea0003800000 */
.L_x_1181:
        /* <DEDUP_REMOVED lines=15> */
.L_x_5346:


//--------------------- .text._Z25selective_scan_fwd_kernelI32Selective_Scan_fwd_kernel_traitsILi64ELi16ELi1ELb1ELb0ELb1ELb1EfN3c107complexIfEEEEv13SSMParamsBase --------------------------
	.section	.text._Z25selective_scan_fwd_kernelI32Selective_Scan_fwd_kernel_traitsILi64ELi16ELi1ELb1ELb0ELb1ELb1EfN3c107complexIfEEEEv13SSMParamsBase,"ax",@progbits
	.sectioninfo	@"SHI_REGISTERS=166"
	.align	128
        .global         _Z25selective_scan_fwd_kernelI32Selective_Scan_fwd_kernel_traitsILi64ELi16ELi1ELb1ELb0ELb1ELb1EfN3c107complexIfEEEEv13SSMParamsBase
        .type           _Z25selective_scan_fwd_kernelI32Selective_Scan_fwd_kernel_traitsILi64ELi16ELi1ELb1ELb0ELb1ELb1EfN3c107complexIfEEEEv13SSMParamsBase,@function
        .size           _Z25selective_scan_fwd_kernelI32Selective_Scan_fwd_kernel_traitsILi64ELi16ELi1ELb1ELb0ELb1ELb1EfN3c107complexIfEEEEv13SSMParamsBase,(.L_x_5347 - _Z25selective_scan_fwd_kernelI32Selective_Scan_fwd_kernel_traitsILi64ELi16ELi1ELb1ELb0ELb1ELb1EfN3c107complexIfEEEEv13SSMParamsBase)
        .other          _Z25selective_scan_fwd_kernelI32Selective_Scan_fwd_kernel_traitsILi64ELi16ELi1ELb1ELb0ELb1ELb1EfN3c107complexIfEEEEv13SSMParamsBase,@"STO_CUDA_ENTRY STV_DEFAULT"
_Z25selective_scan_fwd_kernelI32Selective_Scan_fwd_kernel_traitsILi64ELi16ELi1ELb1ELb0ELb1ELb1EfN3c107complexIfEEEEv13SSMParamsBase:
.text._Z25selective_scan_fwd_kernelI32Selective_Scan_fwd_kernel_traitsILi64ELi16ELi1ELb1ELb0ELb1ELb1EfN3c107complexIfEEEEv13SSMParamsBase:
        /* <DEDUP_REMOVED lines=66> */
[----:B------:R-:W-:-:S02]  /*0420*/  IMAD R11, R98, c[0x0][0x1ec], R11 ;  /* 0x00007b00620b7a24 */ /* 0x000fc400078e020b */
[----:B------:R-:W-:Y:S01]  /*0430*/  IMAD.WIDE.U32 R2, R98, c[0x0][0x1d8], R2 ;  /* 0x0000760062027a25 */ /* 0x000fe200078e0002 */
[----:B0-----:R-:W-:-:S03]  /*0440*/  SHF.L.U32 R92, R93, 0x2, RZ ;  /* 0x000000025d5c7819 */ /* 0x001fc600000006ff */
[----:B------:R-:W-:Y:S01]  /*0450*/  IMAD.WIDE.U32 R4, R98, c[0x0][0x1e8], R4 ;  /* 0x00007a0062047a25 */ /* 0x000fe200078e0004 */
[----:B------:R-:W-:Y:S02]  /*0460*/  IADD3 R87, R3, R9, RZ ;  /* 0x0000000903577210 */ /* 0x000fe40007ffe0ff */
[----:B------:R-:W-:Y:S01]  /*0470*/  LEA R88, P0, R2, c[0x0][0x240], 0x2 ;  /* 0x0000900002587a11 */ /* 0x000fe200078010ff */
[----:B------:R-:W-:Y:S01]  /*0480*/  IMAD.WIDE.U32 R6, R8, c[0x0][0x1c8], R6 ;  /* 0x0000720008067a25 */ /* 0x000fe200078e0006 */
[----:B------:R-:W-:Y:S02]  /*0490*/  IADD3 R85, R5, R11, RZ ;  /* 0x0000000b05557210 */ /* 0x000fe40007ffe0ff */
[----:B------:R-:W-:Y:S01]  /*04a0*/  LEA R86, P1, R4, c[0x0][0x248], 0x2 ;  /* 0x0000920004567a11 */ /* 0x000fe200078210ff */
[----:B------:R-:W-:Y:S01]  /*04b0*/  IMAD R13, R8, c[0x0][0x1cc], R13 ;  /* 0x00007300080d7a24 */ /* 0x000fe200078e020d */
[----:B------:R-:W-:Y:S02]  /*04c0*/  LEA R84, P2, R6, c[0x0][0x230], 0x2 ;  /* 0x00008c0006547a11 */ /* 0x000fe400078410ff */
[----:B------:R-:W-:-:S02]  /*04d0*/  LOP3.LUT R92, R92, 0xffffff80, RZ, 0xc0, !PT ;  /* 0xffffff805c5c7812 */ /* 0x000fc400078ec0ff */
[----:B------:R-:W-:Y:S02]  /*04e0*/  IADD3 R83, R7, R13, RZ ;  /* 0x0000000d07537210 */ /* 0x000fe40007ffe0ff */
[----:B------:R-:W-:Y:S02]  /*04f0*/  LEA.HI.X R87, R2, c[0x0][0x244], R87, 0x2, P0 ;  /* 0x0000910002577a11 */ /* 0x000fe400000f1457 */
[----:B------:R-:W-:Y:S02]  /*0500*/  LEA.HI.X R85, R4, c[0x0][0x24c], R85, 0x2, P1 ;  /* 0x0000930004557a11 */ /* 0x000fe400008f1455 */
[----:B------:R-:W-:Y:S02]  /*0510*/  LEA.HI.X R83, R6, c[0x0][0x234], R83, 0x2, P2 ;  /* 0x00008d0006537a11 */ /* 0x000fe400010f1453 */
[----:B-1----:R-:W-:Y:S02]  /*0520*/  LOP3.LUT R89, R92, 0x1f, R93, 0xf8, !PT ;  /* 0x0000001f5c597812 */ /* 0x002fe400078ef85d */
.L_x_1222:
[----:B------:R-:W-:Y:S01]  /*0530*/  BAR.SYNC.DEFER_BLOCKING 0x0 ;  /* 0x0000000000007b1d */ /* 0x000fe20000010000 */
[----:B0-----:R-:W-:Y:S02]  /*0540*/  MOV R2, R88 ;  /* 0x0000005800027202 */ /* 0x001fe40000000f00 */
        /* <DEDUP_REMOVED lines=85> */
.L_x_1183:
[----:B--234-:R-:W-:Y:S05]  /*0aa0*/  BSYNC B0 ;  /* 0x0000000000007941 */ /* 0x01cfea0003800000 */
.L_x_1182:
        /* <DEDUP_REMOVED lines=35> */
.L_x_1185:
[----:B------:R-:W-:Y:S05]  /*0ce0*/  BSYNC B0 ;  /* 0x0000000000007941 */ /* 0x000fea0003800000 */
.L_x_1184:
        /* <DEDUP_REMOVED lines=37> */
.L_x_1187:
[----:B------:R-:W-:Y:S05]  /*0f40*/  BSYNC B0 ;  /* 0x0000000000007941 */ /* 0x000fea0003800000 */
.L_x_1186:
        /* <DEDUP_REMOVED lines=35> */
.L_x_1189:
[----:B------:R-:W-:Y:S05]  /*1180*/  BSYNC B0 ;  /* 0x0000000000007941 */ /* 0x000fea0003800000 */
.L_x_1188:
        /* <DEDUP_REMOVED lines=37> */
.L_x_1191:
[----:B------:R-:W-:Y:S05]  /*13e0*/  BSYNC B0 ;  /* 0x0000000000007941 */ /* 0x000fea0003800000 */
.L_x_1190:
        /* <DEDUP_REMOVED lines=35> */
.L_x_1193:
[----:B------:R-:W-:Y:S05]  /*1620*/  BSYNC B0 ;  /* 0x0000000000007941 */ /* 0x000fea0003800000 */
.L_x_1192:
        /* <DEDUP_REMOVED lines=37> */
.L_x_1195:
[----:B------:R-:W-:Y:S05]  /*1880*/  BSYNC B0 ;  /* 0x0000000000007941 */ /* 0x000fea0003800000 */
.L_x_1194:
        /* <DEDUP_REMOVED lines=35> */
.L_x_1197:
[----:B------:R-:W-:Y:S05]  /*1ac0*/  BSYNC B0 ;  /* 0x0000000000007941 */ /* 0x000fea0003800000 */
.L_x_1196:
        /* <DEDUP_REMOVED lines=37> */
.L_x_1199:
[----:B------:R-:W-:Y:S05]  /*1d20*/  BSYNC B0 ;  /* 0x0000000000007941 */ /* 0x000fea0003800000 */
.L_x_1198:
        /* <DEDUP_REMOVED lines=38> */
.L_x_1201:
[----:B------:R-:W-:Y:S05]  /*1f90*/  BSYNC B0 ;  /* 0x0000000000007941 */ /* 0x000fea0003800000 */
.L_x_1200:
        /* <DEDUP_REMOVED lines=50> */
.L_x_1203:
[----:B------:R-:W-:Y:S05]  /*22c0*/  BSYNC B0 ;  /* 0x0000000000007941 */ /* 0x000fea0003800000 */
.L_x_1202:
        /* <DEDUP_REMOVED lines=34> */
.L_x_1205:
[----:B------:R-:W-:Y:S05]  /*24f0*/  BSYNC B0 ;  /* 0x0000000000007941 */ /* 0x000fea0003800000 */
.L_x_1204:
        /* <DEDUP_REMOVED lines=33> */
.L_x_1207:
[----:B------:R-:W-:Y:S05]  /*2710*/  BSYNC B0 ;  /* 0x0000000000007941 */ /* 0x000fea0003800000 */
.L_x_1206:
        /* <DEDUP_REMOVED lines=33> */
.L_x_1209:
[----:B------:R-:W-:Y:S05]  /*2930*/  BSYNC B0 ;  /* 0x0000000000007941 */ /* 0x000fea0003800000 */
.L_x_1208:
        /* <DEDUP_REMOVED lines=33> */
.L_x_1211:
[----:B------:R-:W-:Y:S05]  /*2b50*/  BSYNC B0 ;  /* 0x0000000000007941 */ /* 0x000fea0003800000 */
.L_x_1210:
        /* <DEDUP_REMOVED lines=33> */
.L_x_1213:
[----:B------:R-:W-:Y:S05]  /*2d70*/  BSYNC B0 ;  /* 0x0000000000007941 */ /* 0x000fea0003800000 */
.L_x_1212:
        /* <DEDUP_REMOVED lines=21> */
.L_x_1220:
        /* <DEDUP_REMOVED lines=32> */
[----:B--2---:R-:W-:Y:S02]  /*30d0*/  FMUL.FTZ R65, R52, 1.4426950216293334961 ;  /* 0x3fb8aa3b34417820 */ /* 0x004fe40000410000 */
[C---:B------:R-:W-:Y:S02]  /*30e0*/  FMUL.FTZ R52, R53.reuse, R78 ;  /* 0x0000004e35347220 */ /* 0x040fe40000410000 */
[----:B------:R-:W-:-:S02]  /*30f0*/  FMUL.FTZ R57, R53, R81 ;  /* 0x0000005135397220 */ /* 0x000fc40000410000 */
[----:B------:R-:W-:Y:S02]  /*3100*/  FMUL.RZ R58, R52, 0.15915493667125701904 ;  /* 0x3e22f983343a7820 */ /* 0x000fe4000040c000 */
[----:B------:R-:W-:Y:S02]  /*3110*/  FMUL.FTZ R52, R53, R79 ;  /* 0x0000004f35347220 */ /* 0x000fe40000410000 */
[----:B------:R-:W-:Y:S01]  /*3120*/  FMUL.RZ R57, R57, 0.15915493667125701904 ;  /* 0x3e22f98339397820 */ /* 0x000fe2000040c000 */
[----:B------:R-:W-:Y:S01]  /*3130*/  MUFU.SIN R148, R58 ;  /* 0x0000003a00947308 */ /* 0x000fe20000000400 */
[----:B0-----:R-:W-:Y:S02]  /*3140*/  FMUL.RZ R54, R52, 0.15915493667125701904 ;  /* 0x3e22f98334367820 */ /* 0x001fe4000040c000 */
        /* <DEDUP_REMOVED lines=11> */
[-C--:B------:R-:W-:Y:S02]  /*3200*/  FMUL.FTZ R120, R65, R74.reuse ;  /* 0x0000004a41787220 */ /* 0x080fe40000410000 */
        /* <DEDUP_REMOVED lines=31> */
[----:B------:R-:W1:Y:S01]  /*3400*/  MUFU.EX2 R153, R153 ;  /* 0x0000009900997308 */ /* 0x000e620000000800 */
[----:B0-----:R-:W-:Y:S02]  /*3410*/  FMUL.RZ R57, R52, 0.15915493667125701904 ;  /* 0x3e22f98334397820 */ /* 0x001fe4000040c000 */
[----:B------:R-:W-:-:S04]  /*3420*/  FMUL.FTZ R52, R53, R68 ;  /* 0x0000004435347220 */ /* 0x000fc80000410000 */
[----:B------:R-:W-:Y:S01]  /*3430*/  FMUL.RZ R101, R52, 0.15915493667125701904 ;  /* 0x3e22f98334657820 */ /* 0x000fe2000040c000 */
[----:B------:R-:W-:Y:S01]  /*3440*/  MUFU.SIN R119, R54 ;  /* 0x0000003600777308 */ /* 0x000fe20000000400 */
[----:B------:R-:W-:-:S04]  /*3450*/  SHF.L.U32 R52, R93, 0x3, RZ ;  /* 0x000000035d347819 */ /* 0x000fc800000006ff */
[----:B------:R-:W-:-:S03]  /*3460*/  LOP3.LUT R52, R52, 0xffffff00, RZ, 0xc0, !PT ;  /* 0xffffff0034347812 */ /* 0x000fc600078ec0ff */
[----:B------:R-:W-:Y:S01]  /*3470*/  MUFU.COS R63, R54 ;  /* 0x00000036003f7308 */ /* 0x000fe20000000000 */
[----:B------:R-:W-:Y:S01]  /*3480*/  IADD3 R56, R52, R91, RZ ;  /* 0x0000005b34387210 */ /* 0x000fe20007ffe0ff */
[----:B-1----:R-:W-:-:S03]  /*3490*/  FMUL.FTZ R148, R153, R148 ;  /* 0x0000009499947220 */ /* 0x002fc60000410000 */
[CC--:B------:R-:W-:Y:S02]  /*34a0*/  LEA.HI.SX32 R132, R56.reuse, R56.reuse, 0x1b ;  /* 0x0000003838847211 */ /* 0x0c0fe400078fdaff */
[C---:B------:R-:W-:Y:S01]  /*34b0*/  IADD3 R155, R56.reuse, 0x40, RZ ;  /* 0x00000040389b7810 */ /* 0x040fe20007ffe0ff */
[----:B------:R-:W-:Y:S01]  /*34c0*/  MUFU.SIN R143, R55 ;  /* 0x00000037008f7308 */ /* 0x000fe20000000400 */
[C---:B------:R-:W-:Y:S01]  /*34d0*/  IADD3 R157, R56.reuse, 0x60, RZ ;  /* 0x00000060389d7810 */ /* 0x040fe20007ffe0ff */
[----:B---3--:R0:W-:Y:S01]  /*34e0*/  STS.128 [R132.X16], R20 ;  /* 0x0000001484007388 */ /* 0x0081e2000000cc00 */
[C---:B------:R-:W-:Y:S02]  /*34f0*/  IADD3 R161, R56.reuse, 0xa0, RZ ;  /* 0x000000a038a17810 */ /* 0x040fe40007ffe0ff */
[-C--:B------:R-:W-:Y:S02]  /*3500*/  LEA.HI.SX32 R155, R155, R56.reuse, 0x1b ;  /* 0x000000389b9b7211 */ /* 0x080fe400078fdaff */
[----:B------:R-:W-:Y:S01]  /*3510*/  IADD3 R163, R56, 0xc0, RZ ;  /* 0x000000c038a37810 */ /* 0x000fe20007ffe0ff */
[----:B------:R1:W-:Y:S01]  /*3520*/  MUFU.COS R61, R55 ;  /* 0x00000037003d7308 */ /* 0x0003e20000000000 */
[----:B------:R-:W-:-:S02]  /*3530*/  LEA.HI.SX32 R157, R157, R56, 0x1b ;  /* 0x000000389d9d7211 */ /* 0x000fc400078fdaff */
[-C--:B------:R-:W-:Y:S02]  /*3540*/  LEA.HI.SX32 R161, R161, R56.reuse, 0x1b ;  /* 0x00000038a1a17211 */ /* 0x080fe400078fdaff */
[----:B------:R-:W-:-:S03]  /*3550*/  LEA.HI.SX32 R163, R163, R56, 0x1b ;  /* 0x00000038a3a37211 */ /* 0x000fc600078fdaff */
[----:B------:R2:W3:Y:S01]  /*3560*/  MUFU.COS R150, R58 ;  /* 0x0000003a00967308 */ /* 0x0004e20000000000 */
[----:B-1----:R-:W-:Y:S01]  /*3570*/  IMAD.WIDE.U32 R54, R98, c[0x0][0x198], RZ ;  /* 0x0000660062367a25 */ /* 0x002fe200078e00ff */
[----:B0-----:R-:W-:-:S03]  /*3580*/  IADD3 R21, R56, 0xe0, RZ ;  /* 0x000000e038157810 */ /* 0x001fc60007ffe0ff */
[-C--:B------:R-:W-:Y:S01]  /*3590*/  FMUL.FTZ R23, R109, R148.reuse ;  /* 0x000000946d177220 */ /* 0x080fe20000410000 */
[----:B------:R-:W-:Y:S01]  /*35a0*/  IADD3 R55, R55, R137, RZ ;  /* 0x0000008937377210 */ /* 0x000fe20007ffe0ff */
[----:B------:R-:W-:Y:S01]  /*35b0*/  FMUL.FTZ R22, RZ, R148 ;  /* 0x00000094ff167220 */ /* 0x000fe20000410000 */
[----:B------:R-:W0:Y:S01]  /*35c0*/  MUFU.EX2 R126, R126 ;  /* 0x0000007e007e7308 */ /* 0x000e220000000800 */
[----:B------:R-:W-:Y:S01]  /*35d0*/  LEA.HI.SX32 R21, R21, R56, 0x1b ;  /* 0x0000003815157211 */ /* 0x000fe200078fdaff */
[----:B--2---:R-:W-:Y:S02]  /*35e0*/  FMUL.FTZ R58, R65, R71 ;  /* 0x00000047413a7220 */ /* 0x004fe40000410000 */
[----:B------:R-:W-:-:S04]  /*35f0*/  IMAD.WIDE.U32 R54, R117, c[0x0][0x1a0], R54 ;  /* 0x0000680075367a25 */ /* 0x000fc800078e0036 */
[----:B------:R-:W-:Y:S01]  /*3600*/  MUFU.SIN R139, R101 ;  /* 0x00000065008b7308 */ /* 0x000fe20000000400 */
[----:B------:R-:W-:Y:S01]  /*3610*/  IADD3 R159, R55, R159, RZ ;  /* 0x0000009f379f7210 */ /* 0x000fe20007ffe0ff */
[----:B---3--:R-:W-:Y:S01]  /*3620*/  FMUL.FTZ R150, R153, R150 ;  /* 0x0000009699967220 */ /* 0x008fe20000410000 */
[----:B------:R-:W-:-:S05]  /*3630*/  LEA R100, P0, R54, c[0x0][0x228], 0x3 ;  /* 0x00008a0036647a11 */ /* 0x000fca00078018ff */
[----:B------:R1:W-:Y:S01]  /*3640*/  MUFU.COS R140, R101 ;  /* 0x00000065008c7308 */ /* 0x0003e20000000000 */
[C---:B0-----:R-:W-:Y:S02]  /*3650*/  FMUL.FTZ R145, R126.reuse, R145 ;  /* 0x000000917e917220 */ /* 0x041fe40000410000 */
[----:B------:R-:W-:-:S05]  /*3660*/  FMUL.FTZ R146, R126, R151 ;  /* 0x000000977e927220 */ /* 0x000fca0000410000 */
[----:B------:R-:W0:Y:S01]  /*3670*/  MUFU.EX2 R124, R124 ;  /* 0x0000007c007c7308 */ /* 0x000e220000000800 */
[----:B-1----:R-:W-:-:S04]  /*3680*/  IADD3 R101, R56, 0x20, RZ ;  /* 0x0000002038657810 */ /* 0x002fc80007ffe0ff */
[-C--:B------:R-:W-:Y:S02]  /*3690*/  LEA.HI.SX32 R55, R101, R56.reuse, 0x1b ;  /* 0x0000003865377211 */ /* 0x080fe400078fdaff */
[----:B------:R-:W-:Y:S01]  /*36a0*/  LEA.HI.X R101, R54, c[0x0][0x22c], R159, 0x3, P0 ;  /* 0x00008b0036657a11 */ /* 0x000fe200000f1c9f */
[----:B------:R-:W1:Y:S01]  /*36b0*/  MUFU.EX2 R130, R130 ;  /* 0x0000008200827308 */ /* 0x000e620000000800 */
[----:B------:R-:W-:Y:S01]  /*36c0*/  IADD3 R159, R56, 0x80, RZ ;  /* 0x00000080389f7810 */ /* 0x000fe20007ffe0ff */
[----:B----4-:R2:W-:Y:S01]  /*36d0*/  STS.128 [R55.X16+0x200], R24 ;  /* 0x0002001837007388 */ /* 0x0105e2000000cc00 */
[----:B------:R-:W-:Y:S02]  /*36e0*/  FMUL.FTZ R54, R65, R69 ;  /* 0x0000004541367220 */ /* 0x000fe40000410000 */
[----:B------:R-:W-:Y:S01]  /*36f0*/  LEA.HI.SX32 R159, R159, R56, 0x1b ;  /* 0x000000389f9f7211 */ /* 0x000fe200078fdaff */
[----:B------:R-:W-:Y:S02]  /*3700*/  STS.128 [R155.X16+0x400], R28 ;  /* 0x0004001c9b007388 */ /* 0x000fe4000000cc00 */
[----:B------:R-:W3:Y:S01]  /*3710*/  MUFU.EX2 R127, R127 ;  /* 0x0000007f007f7308 */ /* 0x000ee20000000800 */
[----:B0-----:R-:W-:Y:S01]  /*3720*/  FMUL.FTZ R129, R124, R129 ;  /* 0x000000817c817220 */ /* 0x001fe20000410000 */
[----:B------:R-:W-:Y:S04]  /*3730*/  STS.128 [R157.X16+0x600], R32 ;  /* 0x000600209d007388 */ /* 0x000fe8000000cc00 */
[----:B------:R-:W-:Y:S01]  /*3740*/  STS.128 [R159.X16+0x800], R36 ;  /* 0x000800249f007388 */ /* 0x000fe2000000cc00 */
[----:B-1----:R-:W-:Y:S01]  /*3750*/  FMUL.FTZ R149, R130, R149 ;  /* 0x0000009582957220 */ /* 0x002fe20000410000 */
[----:B------:R-:W0:Y:S01]  /*3760*/  MUFU.EX2 R120, R120 ;  /* 0x0000007800787308 */ /* 0x000e220000000800 */
[-C--:B--2---:R-:W-:Y:S01]  /*3770*/  FFMA.FTZ R24, RZ, R150.reuse, R23 ;  /* 0x00000096ff187223 */ /* 0x084fe20000010017 */
[----:B------:R-:W-:Y:S01]  /*3780*/  STS.128 [R161.X16+0xa00], R40 ;  /* 0x000a0028a1007388 */ /* 0x000fe2000000cc00 */
[----:B------:R-:W-:-:S02]  /*3790*/  FFMA.FTZ R23, R109, R150, -R22 ;  /* 0x000000966d177223 */ /* 0x000fc40000010816 */
[----:B------:R-:W-:Y:S01]  /*37a0*/  FADD.FTZ R24, RZ, R24 ;  /* 0x00000018ff187221 */ /* 0x000fe20000010000 */
[----:B------:R-:W-:Y:S01]  /*37b0*/  STS.128 [R163.X16+0xc00], R44 ;  /* 0x000c002ca3007388 */ /* 0x000fe2000000cc00 */
[----:B------:R-:W-:Y:S01]  /*37c0*/  FADD.FTZ R23, R110, R23 ;  /* 0x000000176e177221 */ /* 0x000fe20000010000 */
[----:B------:R-:W1:Y:S01]  /*37d0*/  MUFU.EX2 R66, R66 ;  /* 0x0000004200427308 */ /* 0x000e620000000800 */
[C---:B------:R-:W-:Y:S01]  /*37e0*/  FMUL.FTZ R22, R145.reuse, R24 ;  /* 0x0000001891167220 */ /* 0x040fe20000410000 */
[----:B------:R2:W-:Y:S01]  /*37f0*/  STS.128 [R21.X16+0xe00], R48 ;  /* 0x000e003015007388 */ /* 0x0005e2000000cc00 */
[----:B------:R-:W-:-:S05]  /*3800*/  FMUL.FTZ R25, R145, R23 ;  /* 0x0000001791197220 */ /* 0x000fca0000410000 */
[----:B------:R-:W-:Y:S01]  /*3810*/  MUFU.SIN R137, R136 ;  /* 0x0000008800897308 */ /* 0x000fe20000000400 */
[----:B------:R-:W-:-:S07]  /*3820*/  FFMA.FTZ R26, R146, R23, -R22 ;  /* 0x00000017921a7223 */ /* 0x000fce0000010816 */
[----:B------:R-:W-:Y:S01]  /*3830*/  MUFU.COS R138, R136 ;  /* 0x00000088008a7308 */ /* 0x000fe20000000000 */
[----:B------:R-:W-:-:S07]  /*3840*/  FFMA.FTZ R25, R146, R24, R25 ;  /* 0x0000001892197223 */ /* 0x000fce0000010019 */
[----:B------:R-:W-:Y:S01]  /*3850*/  MUFU.SIN R141, R57 ;  /* 0x00000039008d7308 */ /* 0x000fe20000000400 */
[----:B------:R-:W-:-:S07]  /*3860*/  FADD.FTZ R26, R111, R26 ;  /* 0x0000001a6f1a7221 */ /* 0x000fce0000010000 */
[----:B------:R4:W-:Y:S01]  /*3870*/  MUFU.COS R59, R57 ;  /* 0x00000039003b7308 */ /* 0x0009e20000000000 */
[----:B------:R-:W-:-:S07]  /*3880*/  FADD.FTZ R25, RZ, R25 ;  /* 0x00000019ff197221 */ /* 0x000fce0000010000 */
[----:B------:R-:W-:Y:S01]  /*3890*/  MUFU.SIN R20, R134 ;  /* 0x0000008600147308 */ /* 0x000fe20000000400 */
[----:B------:R-:W-:-:S07]  /*38a0*/  FMUL.FTZ R147, R130, R147 ;  /* 0x0000009382937220 */ /* 0x000fce0000410000 */
[----:B------:R-:W-:Y:S01]  /*38b0*/  MUFU.EX2 R64, R64 ;  /* 0x0000004000407308 */ /* 0x000fe20000000800 */
[----:B------:R-:W-:-:S07]  /*38c0*/  FMUL.FTZ R130, R124, R135 ;  /* 0x000000877c827220 */ /* 0x000fce0000410000 */
[----:B------:R-:W-:Y:S01]  /*38d0*/  MUFU.EX2 R62, R62 ;  /* 0x0000003e003e7308 */ /* 0x000fe20000000800 */
[----:B------:R-:W-:-:S07]  /*38e0*/  FMUL.FTZ R24, R129, R26 ;  /* 0x0000001a81187220 */ /* 0x000fce0000410000 */
[----:B------:R-:W-:Y:S01]  /*38f0*/  MUFU.EX2 R60, R60 ;  /* 0x0000003c003c7308 */ /* 0x000fe20000000800 */
[----:B------:R-:W-:-:S07]  /*3900*/  FMUL.FTZ R23, R129, R25 ;  /* 0x0000001981177220 */ /* 0x000fce0000410000 */
[----:B------:R-:W-:Y:S01]  /*3910*/  MUFU.EX2 R58, R58 ;  /* 0x0000003a003a7308 */ /* 0x000fe20000000800 */
[C---:B------:R-:W-:Y:S01]  /*3920*/  FFMA.FTZ R24, R130.reuse, R25, R24 ;  /* 0x0000001982187223 */ /* 0x040fe20000010018 */
[C---:B------:R-:W-:Y:S01]  /*3930*/  ISETP.GE.AND P0, PT, R91.reuse, 0x1, PT ;  /* 0x000000015b00780c */ /* 0x040fe20003f06270 */
[----:B------:R-:W-:Y:S01]  /*3940*/  FFMA.FTZ R23, R130, R26, -R23 ;  /* 0x0000001a82177223 */ /* 0x000fe20000010817 */
[----:B------:R-:W-:Y:S01]  /*3950*/  ISETP.NE.AND P2, PT, R91, 0x1f, PT ;  /* 0x0000001f5b00780c */ /* 0x000fe20003f45270 */
[----:B---3--:R-:W-:Y:S01]  /*3960*/  FMUL.FTZ R128, R127, R128 ;  /* 0x000000807f807220 */ /* 0x008fe20000410000 */
[----:B------:R-:W-:Y:S01]  /*3970*/  ISETP.GE.AND P1, PT, R91, 0x10, PT ;  /* 0x000000105b00780c */ /* 0x000fe20003f26270 */
[----:B------:R-:W-:Y:S01]  /*3980*/  FMUL.FTZ R127, R127, R122 ;  /* 0x0000007a7f7f7220 */ /* 0x000fe20000410000 */
[----:B------:R-:W-:Y:S01]  /*3990*/  MUFU.COS R136, R134 ;  /* 0x0000008600887308 */ /* 0x000fe20000000000 */
[----:B------:R-:W-:Y:S01]  /*39a0*/  FADD.FTZ R24, RZ, R24 ;  /* 0x00000018ff187221 */ /* 0x000fe20000010000 */
[----:B------:R-:W-:-:S06]  /*39b0*/  NOP ;  /* 0x0000000000007918 */ /* 0x000fcc0000000000 */
[----:B------:R-:W-:Y:S01]  /*39c0*/  FADD.FTZ R23, R112, R23 ;  /* 0x0000001770177221 */ /* 0x000fe20000010000 */
[----:B------:R-:W-:Y:S01]  /*39d0*/  MUFU.EX2 R54, R54 ;  /* 0x0000003600367308 */ /* 0x000fe20000000800 */
[----:B------:R-:W-:Y:S01]  /*39e0*/  FMUL.FTZ R135, R65, R2 ;  /* 0x0000000241877220 */ /* 0x000fe20000410000 */
[----:B------:R-:W5:Y:S01]  /*39f0*/  LDG.E.64 R100, [R100.64] ;  /* 0x0000000464647981 */ /* 0x000f62000c1e1b00 */
[----:B------:R-:W-:Y:S02]  /*3a00*/  FMUL.FTZ R25, R127, R24 ;  /* 0x000000187f197220 */ /* 0x000fe40000410000 */
[----:B------:R-:W-:Y:S02]  /*3a10*/  FMUL.FTZ R22, R53, R3 ;  /* 0x0000000335167220 */ /* 0x000fe40000410000 */
[----:B------:R-:W-:Y:S01]  /*3a20*/  FMUL.FTZ R27, R127, R23 ;  /* 0x000000177f1b7220 */ /* 0x000fe20000410000 */
[----:B------:R-:W3:Y:S01]  /*3a30*/  MUFU.EX2 R135, R135 ;  /* 0x0000008700877308 */ /* 0x000ee20000000800 */
[----:B--2---:R-:W-:-:S02]  /*3a40*/  FMUL.FTZ R21, R65, R3 ;  /* 0x0000000341157220 */ /* 0x004fc40000410000 */
[----:B------:R-:W-:Y:S02]  /*3a50*/  FFMA.FTZ R26, R128, R23, -R25 ;  /* 0x00000017801a7223 */ /* 0x000fe40000010819 */
[----:B------:R-:W-:Y:S02]  /*3a60*/  FMUL.RZ R28, R22, 0.15915493667125701904 ;  /* 0x3e22f983161c7820 */ /* 0x000fe4000040c000 */
[----:B------:R-:W-:Y:S01]  /*3a70*/  FFMA.FTZ R27, R128, R24, R27 ;  /* 0x00000018801b7223 */ /* 0x000fe2000001001b */
[----:B------:R-:W-:Y:S01]  /*3a80*/  MUFU.EX2 R21, R21 ;  /* 0x0000001500157308 */ /* 0x000fe20000000800 */
[----:B------:R-:W-:Y:S02]  /*3a90*/  FMUL.FTZ R53, R53, R0 ;  /* 0x0000000035357220 */ /* 0x000fe40000410000 */
[----:B----4-:R-:W-:Y:S02]  /*3aa0*/  FMUL.FTZ R57, R65, R68 ;  /* 0x0000004441397220 */ /* 0x010fe40000410000 */
[----:B0-----:R-:W-:-:S02]  /*3ab0*/  FMUL.FTZ R125, R120, R125 ;  /* 0x0000007d787d7220 */ /* 0x001fc40000410000 */
[----:B------:R-:W-:Y:S01]  /*3ac0*/  FADD.FTZ R26, R99, R26 ;  /* 0x0000001a631a7221 */ /* 0x000fe20000010000 */
[----:B------:R-:W-:Y:S01]  /*3ad0*/  MUFU.SIN R22, R28 ;  /* 0x0000001c00167308 */ /* 0x000fe20000000400 */
[----:B------:R-:W-:Y:S02]  /*3ae0*/  FMUL.FTZ R65, R65, R0 ;  /* 0x0000000041417220 */ /* 0x000fe40000410000 */
[----:B------:R-:W-:Y:S02]  /*3af0*/  FADD.FTZ R27, RZ, R27 ;  /* 0x0000001bff1b7221 */ /* 0x000fe40000010000 */
[----:B------:R-:W-:Y:S02]  /*3b00*/  FMUL.RZ R53, R53, 0.15915493667125701904 ;  /* 0x3e22f98335357820 */ /* 0x000fe4000040c000 */
[----:B------:R-:W-:Y:S01]  /*3b10*/  FMUL.FTZ R126, R120, R133 ;  /* 0x00000085787e7220 */ /* 0x000fe20000410000 */
[----:B------:R-:W0:Y:S01]  /*3b20*/  MUFU.COS R134, R28 ;  /* 0x0000001c00867308 */ /* 0x000e220000000000 */
[----:B------:R-:W-:-:S02]  /*3b30*/  FMUL.FTZ R25, R125, R26 ;  /* 0x0000001a7d197220 */ /* 0x000fc40000410000 */
[-C--:B------:R-:W-:Y:S02]  /*3b40*/  FMUL.FTZ R23, R125, R27.reuse ;  /* 0x0000001b7d177220 */ /* 0x080fe40000410000 */
[C---:B------:R-:W-:Y:S02]  /*3b50*/  FFMA.FTZ R25, R126.reuse, R27, R25 ;  /* 0x0000001b7e197223 */ /* 0x040fe40000010019 */
[----:B------:R-:W-:Y:S01]  /*3b60*/  FFMA.FTZ R23, R126, R26, -R23 ;  /* 0x0000001a7e177223 */ /* 0x000fe20000010817 */
[----:B------:R-:W-:Y:S01]  /*3b70*/  MUFU.EX2 R65, R65 ;  /* 0x0000004100417308 */ /* 0x000fe20000000800 */
[----:B-1----:R-:W-:Y:S02]  /*3b80*/  FMUL.FTZ R123, R66, R123 ;  /* 0x0000007b427b7220 */ /* 0x002fe40000410000 */
[----:B------:R-:W-:Y:S02]  /*3b90*/  FADD.FTZ R25, RZ, R25 ;  /* 0x00000019ff197221 */ /* 0x000fe40000010000 */
[----:B---3--:R-:W-:-:S02]  /*3ba0*/  FMUL.FTZ R136, R135, R136 ;  /* 0x0000008887887220 */ /* 0x008fc40000410000 */
[----:B------:R-:W-:Y:S01]  /*3bb0*/  FADD.FTZ R23, R102, R23 ;  /* 0x0000001766177221 */ /* 0x000fe20000010000 */
[----:B------:R-:W1:Y:S01]  /*3bc0*/  MUFU.SIN R24, R53 ;  /* 0x0000003500187308 */ /* 0x000e620000000400 */
[----:B------:R-:W-:Y:S02]  /*3bd0*/  FMUL.FTZ R135, R135, R20 ;  /* 0x0000001487877220 */ /* 0x000fe40000410000 */
[----:B------:R-:W-:Y:S02]  /*3be0*/  FMUL.FTZ R124, R66, R131 ;  /* 0x00000083427c7220 */ /* 0x000fe40000410000 */
[----:B------:R-:W-:Y:S02]  /*3bf0*/  FMUL.FTZ R20, R123, R25 ;  /* 0x000000197b147220 */ /* 0x000fe40000410000 */
[C---:B0-----:R-:W-:Y:S01]  /*3c00*/  FMUL.FTZ R134, R21.reuse, R134 ;  /* 0x0000008615867220 */ /* 0x041fe20000410000 */
[----:B------:R-:W0:Y:S01]  /*3c10*/  MUFU.EX2 R57, R57 ;  /* 0x0000003900397308 */ /* 0x000e220000000800 */
[----:B------:R-:W-:-:S02]  /*3c20*/  FMUL.FTZ R133, R21, R22 ;  /* 0x0000001615857220 */ /* 0x000fc40000410000 */
[-C--:B------:R-:W-:Y:S02]  /*3c30*/  FMUL.FTZ R21, R123, R23.reuse ;  /* 0x000000177b157220 */ /* 0x080fe40000410000 */
[C---:B------:R-:W-:Y:S02]  /*3c40*/  FFMA.FTZ R22, R124.reuse, R23, -R20 ;  /* 0x000000177c167223 */ /* 0x040fe40000010814 */
[----:B------:R-:W-:Y:S01]  /*3c50*/  FFMA.FTZ R25, R124, R25, R21 ;  /* 0x000000197c197223 */ /* 0x000fe20000010015 */
[----:B------:R-:W2:Y:S01]  /*3c60*/  MUFU.COS R132, R53 ;  /* 0x0000003500847308 */ /* 0x000ea20000000000 */
[----:B-1----:R-:W-:Y:S02]  /*3c70*/  FMUL.FTZ R131, R65, R24 ;  /* 0x0000001841837220 */ /* 0x002fe40000410000 */
[----:B------:R-:W-:Y:S02]  /*3c80*/  FMUL.FTZ R20, R147, R148 ;  /* 0x0000009493147220 */ /* 0x000fe40000410000 */
[----:B------:R-:W-:-:S02]  /*3c90*/  FMUL.FTZ R121, R64, R121 ;  /* 0x0000007940797220 */ /* 0x000fc40000410000 */
[----:B------:R-:W-:Y:S02]  /*3ca0*/  FADD.FTZ R24, R103, R22 ;  /* 0x0000001667187221 */ /* 0x000fe40000010000 */
[C---:B------:R-:W-:Y:S02]  /*3cb0*/  FMUL.FTZ R21, R149.reuse, R148 ;  /* 0x0000009495157220 */ /* 0x040fe40000410000 */
[----:B------:R-:W-:Y:S02]  /*3cc0*/  FADD.FTZ R25, RZ, R25 ;  /* 0x00000019ff197221 */ /* 0x000fe40000010000 */
[----:B------:R-:W-:Y:S02]  /*3cd0*/  FFMA.FTZ R20, R149, R150, -R20 ;  /* 0x0000009695147223 */ /* 0x000fe40000010814 */
[----:B------:R-:W-:Y:S02]  /*3ce0*/  FMUL.FTZ R122, R64, R67 ;  /* 0x00000043407a7220 */ /* 0x000fe40000410000 */
[----:B------:R-:W-:-:S02]  /*3cf0*/  FMUL.FTZ R26, R121, R24 ;  /* 0x00000018791a7220 */ /* 0x000fc40000410000 */
[----:B------:R-:W-:Y:S02]  /*3d00*/  FFMA.FTZ R21, R147, R150, R21 ;  /* 0x0000009693157223 */ /* 0x000fe40000010015 */
[-C--:B------:R-:W-:Y:S02]  /*3d10*/  FMUL.FTZ R27, R121, R25.reuse ;  /* 0x00000019791b7220 */ /* 0x080fe40000410000 */
[C---:B------:R-:W-:Y:S02]  /*3d20*/  FMUL.FTZ R22, R145.reuse, R20 ;  /* 0x0000001491167220 */ /* 0x040fe40000410000 */
[C---:B------:R-:W-:Y:S02]  /*3d30*/  FFMA.FTZ R26, R122.reuse, R25, R26 ;  /* 0x000000197a1a7223 */ /* 0x040fe4000001001a */
[----:B------:R-:W-:Y:S02]  /*3d40*/  FMUL.FTZ R23, R145, R21 ;  /* 0x0000001591177220 */ /* 0x000fe40000410000 */
[----:B------:R-:W-:-:S02]  /*3d50*/  FFMA.FTZ R27, R122, R24, -R27 ;  /* 0x000000187a1b7223 */ /* 0x000fc4000001081b */
[----:B------:R-:W-:Y:S02]  /*3d60*/  FFMA.FTZ R22, R146, R21, R22 ;  /* 0x0000001592167223 */ /* 0x000fe40000010016 */
[----:B------:R-:W-:Y:S02]  /*3d70*/  FMUL.FTZ R119, R62, R119 ;  /* 0x000000773e777220 */ /* 0x000fe40000410000 */
[----:B------:R-:W-:Y:S02]  /*3d80*/  FADD.FTZ R26, RZ, R26 ;  /* 0x0000001aff1a7221 */ /* 0x000fe40000010000 */
[----:B------:R-:W-:Y:S02]  /*3d90*/  FFMA.FTZ R23, R146, R20, -R23 ;  /* 0x0000001492177223 */ /* 0x000fe40000010817 */
[----:B------:R-:W-:Y:S02]  /*3da0*/  FADD.FTZ R27, R104, R27 ;  /* 0x0000001b681b7221 */ /* 0x000fe40000010000 */
[----:B------:R-:W-:-:S02]  /*3db0*/  FMUL.FTZ R20, R129, R22 ;  /* 0x0000001681147220 */ /* 0x000fc40000410000 */
[----:B------:R-:W-:Y:S02]  /*3dc0*/  FMUL.FTZ R120, R62, R63 ;  /* 0x0000003f3e787220 */ /* 0x000fe40000410000 */
[----:B------:R-:W-:Y:S02]  /*3dd0*/  FMUL.FTZ R24, R119, R26 ;  /* 0x0000001a77187220 */ /* 0x000fe40000410000 */
[----:B------:R-:W-:Y:S02]  /*3de0*/  FMUL.FTZ R21, R129, R23 ;  /* 0x0000001781157220 */ /* 0x000fe40000410000 */
[----:B------:R-:W-:Y:S02]  /*3df0*/  FMUL.FTZ R25, R119, R27 ;  /* 0x0000001b77197220 */ /* 0x000fe40000410000 */
[----:B------:R-:W-:Y:S02]  /*3e00*/  FFMA.FTZ R20, R130, R23, -R20 ;  /* 0x0000001782147223 */ /* 0x000fe40000010814 */
[----:B------:R-:W-:-:S02]  /*3e10*/  FFMA.FTZ R24, R120, R27, -R24 ;  /* 0x0000001b78187223 */ /* 0x000fc40000010818 */
[----:B------:R-:W-:Y:S02]  /*3e20*/  FFMA.FTZ R21, R130, R22, R21 ;  /* 0x0000001682157223 */ /* 0x000fe40000010015 */
[----:B------:R-:W-:Y:S02]  /*3e30*/  FFMA.FTZ R25, R120, R26, R25 ;  /* 0x0000001a78197223 */ /* 0x000fe40000010019 */
[----:B------:R-:W-:Y:S02]  /*3e40*/  FMUL.FTZ R22, R127, R20 ;  /* 0x000000147f167220 */ /* 0x000fe40000410000 */
[----:B------:R-:W-:Y:S02]  /*3e50*/  FMUL.FTZ R143, R60, R143 ;  /* 0x0000008f3c8f7220 */ /* 0x000fe40000410000 */
[----:B------:R-:W-:Y:S02]  /*3e60*/  FADD.FTZ R24, R105, R24 ;  /* 0x0000001869187221 */ /* 0x000fe40000010000 */
[----:B------:R-:W-:-:S02]  /*3e70*/  FMUL.FTZ R23, R127, R21 ;  /* 0x000000157f177220 */ /* 0x000fc40000410000 */
[----:B------:R-:W-:Y:S02]  /*3e80*/  FADD.FTZ R25, RZ, R25 ;  /* 0x00000019ff197221 */ /* 0x000fe40000010000 */
[----:B------:R-:W-:Y:S02]  /*3e90*/  FFMA.FTZ R22, R128, R21, R22 ;  /* 0x0000001580167223 */ /* 0x000fe40000010016 */
[----:B------:R-:W-:Y:S02]  /*3ea0*/  FMUL.FTZ R144, R60, R61 ;  /* 0x0000003d3c907220 */ /* 0x000fe40000410000 */
[C---:B------:R-:W-:Y:S02]  /*3eb0*/  FMUL.FTZ R26, R143.reuse, R24 ;  /* 0x000000188f1a7220 */ /* 0x040fe40000410000 */
[----:B------:R-:W-:Y:S02]  /*3ec0*/  FFMA.FTZ R23, R128, R20, -R23 ;  /* 0x0000001480177223 */ /* 0x000fe40000010817 */
[----:B------:R-:W-:-:S02]  /*3ed0*/  FMUL.FTZ R27, R143, R25 ;  /* 0x000000198f1b7220 */ /* 0x000fc40000410000 */
[C---:B------:R-:W-:Y:S02]  /*3ee0*/  FMUL.FTZ R20, R125.reuse, R22 ;  /* 0x000000167d147220 */ /* 0x040fe40000410000 */
[C---:B------:R-:W-:Y:S02]  /*3ef0*/  FFMA.FTZ R26, R144.reuse, R25, R26 ;  /* 0x00000019901a7223 */ /* 0x040fe4000001001a */
[-C--:B------:R-:W-:Y:S02]  /*3f00*/  FMUL.FTZ R21, R125, R23.reuse ;  /* 0x000000177d157220 */ /* 0x080fe40000410000 */
[----:B------:R-:W-:Y:S02]  /*3f10*/  FFMA.FTZ R27, R144, R24, -R27 ;  /* 0x00000018901b7223 */ /* 0x000fe4000001081b */
[----:B------:R-:W-:Y:S02]  /*3f20*/  FFMA.FTZ R20, R126, R23, -R20 ;  /* 0x000000177e147223 */ /* 0x000fe40000010814 */
[----:B------:R-:W-:-:S02]  /*3f30*/  FMUL.FTZ R141, R58, R141 ;  /* 0x0000008d3a8d7220 */ /* 0x000fc40000410000 */
[----:B------:R-:W-:Y:S02]  /*3f40*/  FADD.FTZ R26, RZ, R26 ;  /* 0x0000001aff1a7221 */ /* 0x000fe40000010000 */
[----:B------:R-:W-:Y:S02]  /*3f50*/  FFMA.FTZ R21, R126, R22, R21 ;  /* 0x000000167e157223 */ /* 0x000fe40000010015 */
[----:B------:R-:W-:Y:S02]  /*3f60*/  FADD.FTZ R27, R106, R27 ;  /* 0x0000001b6a1b7221 */ /* 0x000fe40000010000 */
[----:B------:R-:W-:Y:S02]  /*3f70*/  FMUL.FTZ R22, R123, R20 ;  /* 0x000000147b167220 */ /* 0x000fe40000410000 */
[----:B------:R-:W-:Y:S02]  /*3f80*/  FMUL.FTZ R142, R58, R59 ;  /* 0x0000003b3a8e7220 */ /* 0x000fe40000410000 */
[----:B------:R-:W-:-:S02]  /*3f90*/  FMUL.FTZ R24, R141, R26 ;  /* 0x0000001a8d187220 */ /* 0x000fc40000410000 */
[----:B------:R-:W-:Y:S02]  /*3fa0*/  FMUL.FTZ R23, R123, R21 ;  /* 0x000000157b177220 */ /* 0x000fe40000410000 */
[----:B------:R-:W-:Y:S02]  /*3fb0*/  FMUL.FTZ R25, R141, R27 ;  /* 0x0000001b8d197220 */ /* 0x000fe40000410000 */
[----:B------:R-:W-:Y:S02]  /*3fc0*/  FFMA.FTZ R22, R124, R21, R22 ;  /* 0x000000157c167223 */ /* 0x000fe40000010016 */
[----:B------:R-:W-:Y:S02]  /*3fd0*/  FFMA.FTZ R24, R142, R27, -R24 ;  /* 0x0000001b8e187223 */ /* 0x000fe40000010818 */
[----:B------:R-:W-:Y:S02]  /*3fe0*/  FFMA.FTZ R23, R124, R20, -R23 ;  /* 0x000000147c177223 */ /* 0x000fe40000010817 */
[----:B------:R-:W-:-:S02]  /*3ff0*/  FFMA.FTZ R25, R142, R26, R25 ;  /* 0x0000001a8e197223 */ /* 0x000fc40000010019 */
[----:B------:R-:W-:Y:S02]  /*4000*/  FMUL.FTZ R20, R121, R22 ;  /* 0x0000001679147220 */ /* 0x000fe40000410000 */
[----:B0-----:R-:W-:Y:S02]  /*4010*/  FMUL.FTZ R139, R57, R139 ;  /* 0x0000008b398b7220 */ /* 0x001fe40000410000 */
[----:B------:R-:W-:Y:S02]  /*4020*/  FADD.FTZ R24, R107, R24 ;  /* 0x000000186b187221 */ /* 0x000fe40000010000 */
[-C--:B------:R-:W-:Y:S02]  /*4030*/  FMUL.FTZ R21, R121, R23.reuse ;  /* 0x0000001779157220 */ /* 0x080fe40000410000 */
[----:B------:R-:W-:Y:S02]  /*4040*/  FADD.FTZ R25, RZ, R25 ;  /* 0x00000019ff197221 */ /* 0x000fe40000010000 */
[----:B------:R-:W-:-:S02]  /*4050*/  FFMA.FTZ R20, R122, R23, -R20 ;  /* 0x000000177a147223 */ /* 0x000fc40000010814 */
[----:B------:R-:W-:Y:S02]  /*4060*/  FMUL.FTZ R140, R57, R140 ;  /* 0x0000008c398c7220 */ /* 0x000fe40000410000 */
[C---:B------:R-:W-:Y:S02]  /*4070*/  FMUL.FTZ R26, R139.reuse, R24 ;  /* 0x000000188b1a7220 */ /* 0x040fe40000410000 */
[----:B------:R-:W-:Y:S02]  /*4080*/  FFMA.FTZ R21, R122, R22, R21 ;  /* 0x000000167a157223 */ /* 0x000fe40000010015 */
[-C--:B------:R-:W-:Y:S02]  /*4090*/  FMUL.FTZ R27, R139, R25.reuse ;  /* 0x000000198b1b7220 */ /* 0x080fe40000410000 */
[----:B------:R-:W-:Y:S02]  /*40a0*/  FMUL.FTZ R22, R119, R20 ;  /* 0x0000001477167220 */ /* 0x000fe40000410000 */
[----:B------:R-:W-:-:S02]  /*40b0*/  FFMA.FTZ R26, R140, R25, R26 ;  /* 0x000000198c1a7223 */ /* 0x000fc4000001001a */
[-C--:B------:R-:W-:Y:S02]  /*40c0*/  FMUL.FTZ R23, R119, R21.reuse ;  /* 0x0000001577177220 */ /* 0x080fe40000410000 */
[----:B------:R-:W-:Y:S02]  /*40d0*/  FFMA.FTZ R27, R140, R24, -R27 ;  /* 0x000000188c1b7223 */ /* 0x000fe4000001081b */
[----:B------:R-:W-:Y:S02]  /*40e0*/  FFMA.FTZ R22, R120, R21, R22 ;  /* 0x0000001578167223 */ /* 0x000fe40000010016 */
[----:B------:R-:W-:Y:S02]  /*40f0*/  FMUL.FTZ R137, R54, R137 ;  /* 0x0000008936897220 */ /* 0x000fe40000410000 */
[----:B------:R-:W-:Y:S02]  /*4100*/  FADD.FTZ R26, RZ, R26 ;  /* 0x0000001aff1a7221 */ /* 0x000fe40000010000 */
[----:B------:R-:W-:-:S02]  /*4110*/  FFMA.FTZ R23, R120, R20, -R23 ;  /* 0x0000001478177223 */ /* 0x000fc40000010817 */
[----:B------:R-:W-:Y:S02]  /*4120*/  FADD.FTZ R27, R108, R27 ;  /* 0x0000001b6c1b7221 */ /* 0x000fe40000010000 */
[----:B------:R-:W-:Y:S02]  /*4130*/  FMUL.FTZ R20, R143, R22 ;  /* 0x000000168f147220 */ /* 0x000fe40000410000 */
        /* <DEDUP_REMOVED lines=8> */
[----:B------:R-:W-:Y:S02]  /*41c0*/  FMUL.FTZ R22, R141, R20 ;  /* 0x000000148d167220 */ /* 0x000fe40000410000 */
[----:B------:R-:W-:-:S02]  /*41d0*/  FADD.FTZ R27, R114, R27 ;  /* 0x0000001b721b7221 */ /* 0x000fc40000010000 */
[----:B------:R-:W-:Y:S02]  /*41e0*/  FADD.FTZ R25, RZ, R25 ;  /* 0x00000019ff197221 */ /* 0x000fe40000010000 */
[CC--:B------:R-:W-:Y:S02]  /*41f0*/  FFMA.FTZ R22, R142.reuse, R21.reuse, R22 ;  /* 0x000000158e167223 */ /* 0x0c0fe40000010016 */
[----:B------:R-:W-:Y:S02]  /*4200*/  FMUL.FTZ R21, R141, R21 ;  /* 0x000000158d157220 */ /* 0x000fe40000410000 */
[C---:B------:R-:W-:Y:S02]  /*4210*/  FMUL.FTZ R24, R135.reuse, R27 ;  /* 0x0000001b87187220 */ /* 0x040fe40000410000 */
[----:B------:R-:W-:Y:S02]  /*4220*/  FMUL.FTZ R23, R135, R25 ;  /* 0x0000001987177220 */ /* 0x000fe40000410000 */
[----:B------:R-:W-:-:S02]  /*4230*/  FFMA.FTZ R21, R142, R20, -R21 ;  /* 0x000000148e157223 */ /* 0x000fc40000010815 */
[C---:B------:R-:W-:Y:S02]  /*4240*/  FFMA.FTZ R25, R136.reuse, R25, R24 ;  /* 0x0000001988197223 */ /* 0x040fe40000010018 */
[C---:B------:R-:W-:Y:S02]  /*4250*/  FMUL.FTZ R20, R139.reuse, R22 ;  /* 0x000000168b147220 */ /* 0x040fe40000410000 */
[----:B------:R-:W-:Y:S02]  /*4260*/  FFMA.FTZ R24, R136, R27, -R23 ;  /* 0x0000001b88187223 */ /* 0x000fe40000010817 */
[-C--:B------:R-:W-:Y:S02]  /*4270*/  FMUL.FTZ R23, R139, R21.reuse ;  /* 0x000000158b177220 */ /* 0x080fe40000410000 */
[----:B------:R-:W-:Y:S02]  /*4280*/  FADD.FTZ R25, RZ, R25 ;  /* 0x00000019ff197221 */ /* 0x000fe40000010000 */
[----:B------:R-:W-:-:S02]  /*4290*/  FFMA.FTZ R20, R140, R21, -R20 ;  /* 0x000000158c147223 */ /* 0x000fc40000010814 */
[----:B------:R-:W-:Y:S02]  /*42a0*/  FADD.FTZ R24, R115, R24 ;  /* 0x0000001873187221 */ /* 0x000fe40000010000 */
[----:B------:R-:W-:Y:S02]  /*42b0*/  FFMA.FTZ R23, R140, R22, R23 ;  /* 0x000000168c177223 */ /* 0x000fe40000010017 */
[----:B------:R-:W-:Y:S02]  /*42c0*/  FMUL.FTZ R27, R133, R25 ;  /* 0x00000019851b7220 */ /* 0x000fe40000410000 */
[----:B------:R-:W-:Y:S02]  /*42d0*/  FMUL.FTZ R22, R137, R20 ;  /* 0x0000001489167220 */ /* 0x000fe40000410000 */
[----:B------:R-:W-:Y:S02]  /*42e0*/  FMUL.FTZ R26, R133, R24 ;  /* 0x00000018851a7220 */ /* 0x000fe40000410000 */
[----:B------:R-:W-:-:S02]  /*42f0*/  FMUL.FTZ R21, R137, R23 ;  /* 0x0000001789157220 */ /* 0x000fc40000410000 */
[----:B------:R-:W-:Y:S02]  /*4300*/  FFMA.FTZ R27, R134, R24, -R27 ;  /* 0x00000018861b7223 */ /* 0x000fe4000001081b */
[----:B------:R-:W-:Y:S02]  /*4310*/  FFMA.FTZ R22, R138, R23, R22 ;  /* 0x000000178a167223 */ /* 0x000fe40000010016 */
[----:B------:R-:W-:Y:S02]  /*4320*/  FFMA.FTZ R26, R134, R25, R26 ;  /* 0x00000019861a7223 */ /* 0x000fe4000001001a */
[----:B------:R-:W-:Y:S02]  /*4330*/  FFMA.FTZ R21, R138, R20, -R21 ;  /* 0x000000148a157223 */ /* 0x000fe40000010815 */
[----:B------:R-:W-:Y:S02]  /*4340*/  FADD.FTZ R27, R116, R27 ;  /* 0x0000001b741b7221 */ /* 0x000fe40000010000 */
[----:B------:R-:W-:-:S02]  /*4350*/  FMUL.FTZ R20, R135, R22 ;  /* 0x0000001687147220 */ /* 0x000fc40000410000 */
[----:B------:R-:W-:Y:S02]  /*4360*/  FADD.FTZ R26, RZ, R26 ;  /* 0x0000001aff1a7221 */ /* 0x000fe40000010000 */
[----:B--2---:R-:W-:Y:S02]  /*4370*/  FMUL.FTZ R132, R65, R132 ;  /* 0x0000008441847220 */ /* 0x004fe40000410000 */
[----:B------:R-:W-:Y:S02]  /*4380*/  FMUL.FTZ R25, R131, R27 ;  /* 0x0000001b83197220 */ /* 0x000fe40000410000 */
[-C--:B------:R-:W-:Y:S02]  /*4390*/  FMUL.FTZ R23, R135, R21.reuse ;  /* 0x0000001587177220 */ /* 0x080fe40000410000 */
[----:B------:R-:W-:Y:S02]  /*43a0*/  FFMA.FTZ R20, R136, R21, -R20 ;  /* 0x0000001588147223 */ /* 0x000fe40000010814 */
[----:B------:R-:W-:-:S02]  /*43b0*/  FMUL.FTZ R21, R131, R26 ;  /* 0x0000001a83157220 */ /* 0x000fc40000410000 */
[----:B------:R-:W-:Y:S02]  /*43c0*/  FFMA.FTZ R25, R132, R26, R25 ;  /* 0x0000001a84197223 */ /* 0x000fe40000010019 */
[----:B------:R-:W-:Y:S02]  /*43d0*/  FFMA.FTZ R23, R136, R22, R23 ;  /* 0x0000001688177223 */ /* 0x000fe40000010017 */
[----:B------:R-:W-:Y:S02]  /*43e0*/  FFMA.FTZ R27, R132, R27, -R21 ;  /* 0x0000001b841b7223 */ /* 0x000fe40000010815 */
[C---:B------:R-:W-:Y:S02]  /*43f0*/  FMUL.FTZ R22, R133.reuse, R20 ;  /* 0x0000001485167220 */ /* 0x040fe40000410000 */
[----:B------:R-:W-:Y:S02]  /*4400*/  FADD.FTZ R63, RZ, R25 ;  /* 0x00000019ff3f7221 */ /* 0x000fe40000010000 */
[----:B------:R-:W-:-:S02]  /*4410*/  FMUL.FTZ R21, R133, R23 ;  /* 0x0000001785157220 */ /* 0x000fc40000410000 */
[----:B------:R-:W-:Y:S02]  /*4420*/  FADD.FTZ R62, R118, R27 ;  /* 0x0000001b763e7221 */ /* 0x000fe40000010000 */
[C---:B------:R-:W-:Y:S01]  /*4430*/  FFMA.FTZ R22, R134.reuse, R23, R22 ;  /* 0x0000001786167223 */ /* 0x040fe20000010016 */
        /* <DEDUP_REMOVED lines=47> */
[-C--:B---3--:R-:W-:Y:S01]  /*4730*/  FMUL.FTZ R25, R23, R21.reuse ;  /* 0x0000001517197220 */ /* 0x088fe20000410000 */
[----:B------:R-:W0:Y:S01]  /*4740*/  SHFL.UP PT, R27, R62, 0x8, RZ ;  /* 0x050000003e1b7989 */ /* 0x000e2200000e00ff */
[----:B------:R-:W-:Y:S02]  /*4750*/  @P0 FADD.FTZ R63, R63, R24 ;  /* 0x000000183f3f0221 */ /* 0x000fe40000010000 */
[C---:B------:R-:W-:Y:S02]  /*4760*/  FFMA.FTZ R22, R60.reuse, R21, R22 ;  /* 0x000000153c167223 */ /* 0x040fe40000010016 */
[----:B------:R-:W-:-:S02]  /*4770*/  @P0 FFMA.FTZ R60, R60, R20, -R25 ;  /* 0x000000143c3c0223 */ /* 0x000fc40000010819 */
[----:B------:R-:W1:Y:S01]  /*4780*/  SHFL.UP PT, R25, R63, 0x8, RZ ;  /* 0x050000003f197989 */ /* 0x000e6200000e00ff */
[----:B------:R-:W-:-:S03]  /*4790*/  FSEL R22, R23, R22, !P0 ;  /* 0x0000001617167208 */ /* 0x000fc60004000000 */
[----:B------:R-:W2:Y:S04]  /*47a0*/  SHFL.UP PT, R21, R60, 0x8, RZ ;  /* 0x050000003c157989 */ /* 0x000ea800000e00ff */
[----:B------:R-:W3:Y:S01]  /*47b0*/  SHFL.UP PT, R23, R22, 0x8, RZ ;  /* 0x0500000016177989 */ /* 0x000ee200000e00ff */
[----:B------:R-:W-:Y:S01]  /*47c0*/  ISETP.GE.AND P0, PT, R91, 0x8, PT ;  /* 0x000000085b00780c */ /* 0x000fe20003f06270 */
[----:B0-----:R-:W-:-:S04]  /*47d0*/  FMUL.FTZ R20, R22, R27 ;  /* 0x0000001b16147220 */ /* 0x001fc80000410000 */
[-C--:B-1----:R-:W-:Y:S02]  /*47e0*/  FFMA.FTZ R26, R60, R25.reuse, R20 ;  /* 0x000000193c1a7223 */ /* 0x082fe40000010014 */
[C---:B------:R-:W-:Y:S02]  /*47f0*/  FMUL.FTZ R24, R22.reuse, R25 ;  /* 0x0000001916187220 */ /* 0x040fe40000410000 */
[----:B--2---:R-:W-:Y:S02]  /*4800*/  FMUL.FTZ R20, R22, R21 ;  /* 0x0000001516147220 */ /* 0x004fe40000410000 */
[C---:B------:R-:W-:Y:S02]  /*4810*/  FFMA.FTZ R27, R60.reuse, R27, -R24 ;  /* 0x0000001b3c1b7223 */ /* 0x040fe40000010818 */
[----:B---3--:R-:W-:Y:S02]  /*4820*/  FFMA.FTZ R25, R60, R23, R20 ;  /* 0x000000173c197223 */ /* 0x008fe40000010014 */
[----:B------:R-:W-:-:S02]  /*4830*/  @P0 FADD.FTZ R63, R63, R26 ;  /* 0x0000001a3f3f0221 */ /* 0x000fc40000010000 */
[----:B------:R-:W-:Y:S02]  /*4840*/  FMUL.FTZ R23, R22, R23 ;  /* 0x0000001716177220 */ /* 0x000fe40000410000 */
[----:B------:R-:W-:Y:S01]  /*4850*/  @P0 FADD.FTZ R62, R62, R27 ;  /* 0x0000001b3e3e0221 */ /* 0x000fe20000010000 */
[----:B------:R-:W0:Y:S01]  /*4860*/  SHFL.UP PT, R31, R63, 0x10, RZ ;  /* 0x060000003f1f7989 */ /* 0x000e2200000e00ff */
[----:B------:R-:W-:Y:S01]  /*4870*/  @P0 FFMA.FTZ R60, R60, R21, -R23 ;  /* 0x000000153c3c0223 */ /* 0x000fe20000010817 */
[----:B------:R-:W-:Y:S02]  /*4880*/  FSEL R25, R22, R25, !P0 ;  /* 0x0000001916197208 */ /* 0x000fe40004000000 */
[----:B------:R-:W1:Y:S04]  /*4890*/  SHFL.UP PT, R29, R62, 0x10, RZ ;  /* 0x060000003e1d7989 */ /* 0x000e6800000e00ff */
[----:B------:R-:W2:Y:S04]  /*48a0*/  SHFL.UP PT, R23, R60, 0x10, RZ ;  /* 0x060000003c177989 */ /* 0x000ea800000e00ff */
[----:B------:R-:W3:Y:S01]  /*48b0*/  SHFL.UP PT, R27, R25, 0x10, RZ ;  /* 0x06000000191b7989 */ /* 0x000ee200000e00ff */
[C---:B------:R-:W-:Y:S01]  /*48c0*/  IMAD R56, R91.reuse, 0x7, R56 ;  /* 0x000000075b387824 */ /* 0x040fe200078e0238 */
[----:B------:R-:W-:-:S04]  /*48d0*/  LEA R21, R91, R52, 0x3 ;  /* 0x000000345b157211 */ /* 0x000fc800078e18ff */
        /* <DEDUP_REMOVED lines=26> */
[----:B------:R-:W-:Y:S01]  /*4a80*/  CS2R R54, SRZ ;  /* 0x0000000000367805 */ /* 0x000fe2000001ff00 */
        /* <DEDUP_REMOVED lines=53> */
.L_x_1216:
        /* <DEDUP_REMOVED lines=16> */
.L_x_1217:
[----:B------:R-:W-:Y:S05]  /*4ee0*/  BSYNC B0 ;  /* 0x0000000000007941 */ /* 0x000fea0003800000 */
.L_x_1215:
        /* <DEDUP_REMOVED lines=122> */
.L_x_1219:
[----:B------:R-:W-:Y:S05]  /*5690*/  BSYNC B0 ;  /* 0x0000000000007941 */ /* 0x000fea0003800000 */
.L_x_1218:
        /* <DEDUP_REMOVED lines=9> */
[CC--:B------:R-:W-:Y:S02]  /*5730*/  FMUL.FTZ R55, R27.reuse, R101.reuse ;  /* 0x000000651b377220 */ /* 0x0c0fe40000410000 */
[-C--:B------:R-:W-:Y:S02]  /*5740*/  FMUL.FTZ R54, R27, R100.reuse ;  /* 0x000000641b367220 */ /* 0x080fe40000410000 */
[-C--:B------:R-:W-:Y:S02]  /*5750*/  FFMA.FTZ R53, R22, R101.reuse, R23 ;  /* 0x0000006516357223 */ /* 0x080fe40000010017 */
[C---:B------:R-:W-:Y:S02]  /*5760*/  FMUL.FTZ R27, R29.reuse, R101 ;  /* 0x000000651d1b7220 */ /* 0x040fe40000410000 */
[----:B------:R-:W-:-:S02]  /*5770*/  FMUL.FTZ R56, R29, R100 ;  /* 0x000000641d387220 */ /* 0x000fc40000410000 */
[-C--:B------:R-:W-:Y:S02]  /*5780*/  FMUL.FTZ R23, R25, R101.reuse ;  /* 0x0000006519177220 */ /* 0x080fe40000410000 */
[----:B------:R-:W-:Y:S02]  /*5790*/  FMUL.FTZ R29, R31, R101 ;  /* 0x000000651f1d7220 */ /* 0x000fe40000410000 */
[-C--:B------:R-:W-:Y:S02]  /*57a0*/  FMUL.FTZ R25, R25, R100.reuse ;  /* 0x0000006419197220 */ /* 0x080fe40000410000 */
[-C--:B------:R-:W-:Y:S02]  /*57b0*/  FMUL.FTZ R31, R31, R100.reuse ;  /* 0x000000641f1f7220 */ /* 0x080fe40000410000 */
[-C--:B------:R-:W-:Y:S02]  /*57c0*/  FFMA.FTZ R23, R24, R100.reuse, -R23 ;  /* 0x0000006418177223 */ /* 0x080fe40000010817 */
[----:B------:R-:W-:-:S02]  /*57d0*/  FFMA.FTZ R22, R30, R100, -R29 ;  /* 0x000000641e167223 */ /* 0x000fc4000001081d */
[-C--:B------:R-:W-:Y:S02]  /*57e0*/  FFMA.FTZ R24, R24, R101.reuse, R25 ;  /* 0x0000006518187223 */ /* 0x080fe40000010019 */
[-C--:B------:R-:W-:Y:S02]  /*57f0*/  FFMA.FTZ R29, R30, R101.reuse, R31 ;  /* 0x000000651e1d7223 */ /* 0x080fe4000001001f */
[-C--:B------:R-:W-:Y:S02]  /*5800*/  FFMA.FTZ R25, R26, R100.reuse, -R55 ;  /* 0x000000641a197223 */ /* 0x080fe40000010837 */
[CC--:B------:R-:W-:Y:S02]  /*5810*/  FMUL.FTZ R31, R33.reuse, R101.reuse ;  /* 0x00000065211f7220 */ /* 0x0c0fe40000410000 */
[----:B------:R-:W-:Y:S02]  /*5820*/  FMUL.FTZ R33, R33, R100 ;  /* 0x0000006421217220 */ /* 0x000fe40000410000 */
[----:B------:R-:W-:-:S02]  /*5830*/  FMUL.FTZ R55, R35, R101 ;  /* 0x0000006523377220 */ /* 0x000fc40000410000 */
[-C--:B------:R-:W-:Y:S02]  /*5840*/  FMUL.FTZ R35, R35, R100.reuse ;  /* 0x0000006423237220 */ /* 0x080fe40000410000 */
[-C--:B------:R-:W-:Y:S02]  /*5850*/  FFMA.FTZ R54, R26, R101.reuse, R54 ;  /* 0x000000651a367223 */ /* 0x080fe40000010036 */
[CC--:B------:R-:W-:Y:S02]  /*5860*/  FFMA.FTZ R26, R32.reuse, R100.reuse, -R31 ;  /* 0x00000064201a7223 */ /* 0x0c0fe4000001081f */
[-C--:B------:R-:W-:Y:S02]  /*5870*/  FFMA.FTZ R31, R32, R101.reuse, R33 ;  /* 0x00000065201f7223 */ /* 0x080fe40000010021 */
[C---:B------:R-:W-:Y:S02]  /*5880*/  FFMA.FTZ R27, R28.reuse, R100, -R27 ;  /* 0x000000641c1b7223 */ /* 0x040fe4000001081b */
[----:B------:R-:W-:-:S02]  /*5890*/  FFMA.FTZ R56, R28, R101, R56 ;  /* 0x000000651c387223 */ /* 0x000fc40000010038 */
[CC--:B------:R-:W-:Y:S02]  /*58a0*/  FFMA.FTZ R33, R34.reuse, R101.reuse, R35 ;  /* 0x0000006522217223 */ /* 0x0c0fe40000010023 */
[-C--:B------:R-:W-:Y:S02]  /*58b0*/  FFMA.FTZ R28, R34, R100.reuse, -R55 ;  /* 0x00000064221c7223 */ /* 0x080fe40000010837 */
[CC--:B------:R-:W-:Y:S02]  /*58c0*/  FMUL.FTZ R35, R37.reuse, R101.reuse ;  /* 0x0000006525237220 */ /* 0x0c0fe40000410000 */
[-C--:B------:R-:W-:Y:S02]  /*58d0*/  FMUL.FTZ R37, R37, R100.reuse ;  /* 0x0000006425257220 */ /* 0x080fe40000410000 */
[C---:B------:R-:W-:Y:S02]  /*58e0*/  FMUL.FTZ R55, R39.reuse, R101 ;  /* 0x0000006527377220 */ /* 0x040fe40000410000 */
[----:B------:R-:W-:-:S02]  /*58f0*/  FMUL.FTZ R39, R39, R100 ;  /* 0x0000006427277220 */ /* 0x000fc40000410000 */
[CC--:B------:R-:W-:Y:S02]  /*5900*/  FFMA.FTZ R30, R36.reuse, R100.reuse, -R35 ;  /* 0x00000064241e7223 */ /* 0x0c0fe40000010823 */
[-C--:B------:R-:W-:Y:S02]  /*5910*/  FFMA.FTZ R35, R36, R101.reuse, R37 ;  /* 0x0000006524237223 */ /* 0x080fe40000010025 */
[C---:B------:R-:W-:Y:S02]  /*5920*/  FFMA.FTZ R32, R38.reuse, R100, -R55 ;  /* 0x0000006426207223 */ /* 0x040fe40000010837 */
[-C--:B------:R-:W-:Y:S02]  /*5930*/  FFMA.FTZ R37, R38, R101.reuse, R39 ;  /* 0x0000006526257223 */ /* 0x080fe40000010027 */
[-C--:B------:R-:W-:Y:S02]  /*5940*/  FMUL.FTZ R39, R41, R101.reuse ;  /* 0x0000006529277220 */ /* 0x080fe40000410000 */
[----:B------:R-:W-:-:S02]  /*5950*/  FMUL.FTZ R55, R43, R101 ;  /* 0x000000652b377220 */ /* 0x000fc40000410000 */
[-C--:B------:R-:W-:Y:S02]  /*5960*/  FMUL.FTZ R41, R41, R100.reuse ;  /* 0x0000006429297220 */ /* 0x080fe40000410000 */
[-C--:B------:R-:W-:Y:S02]  /*5970*/  FFMA.FTZ R34, R40, R100.reuse, -R39 ;  /* 0x0000006428227223 */ /* 0x080fe40000010827 */
[----:B------:R-:W-:Y:S02]  /*5980*/  FFMA.FTZ R36, R42, R100, -R55 ;  /* 0x000000642a247223 */ /* 0x000fe40000010837 */
[-C--:B------:R-:W-:Y:S02]  /*5990*/  FMUL.FTZ R39, R45, R101.reuse ;  /* 0x000000652d277220 */ /* 0x080fe40000410000 */
[-C--:B------:R-:W-:Y:S02]  /*59a0*/  FMUL.FTZ R55, R47, R101.reuse ;  /* 0x000000652f377220 */ /* 0x080fe40000410000 */
[----:B------:R-:W-:-:S02]  /*59b0*/  FFMA.FTZ R41, R40, R101, R41 ;  /* 0x0000006528297223 */ /* 0x000fc40000010029 */
[-C--:B------:R-:W-:Y:S02]  /*59c0*/  FFMA.FTZ R38, R44, R100.reuse, -R39 ;  /* 0x000000642c267223 */ /* 0x080fe40000010827 */
[-C--:B------:R-:W-:Y:S02]  /*59d0*/  FFMA.FTZ R40, R46, R100.reuse, -R55 ;  /* 0x000000642e287223 */ /* 0x080fe40000010837 */
[-C--:B------:R-:W-:Y:S02]  /*59e0*/  FMUL.FTZ R39, R49, R101.reuse ;  /* 0x0000006531277220 */ /* 0x080fe40000410000 */
[----:B------:R-:W-:Y:S02]  /*59f0*/  FMUL.FTZ R55, R51, R101 ;  /* 0x0000006533377220 */ /* 0x000fe40000410000 */
[-C--:B------:R-:W-:Y:S02]  /*5a00*/  FMUL.FTZ R43, R43, R100.reuse ;  /* 0x000000642b2b7220 */ /* 0x080fe40000410000 */
[----:B------:R-:W-:-:S02]  /*5a10*/  FMUL.FTZ R45, R45, R100 ;  /* 0x000000642d2d7220 */ /* 0x000fc40000410000 */
[-C--:B------:R-:W-:Y:S02]  /*5a20*/  FMUL.FTZ R47, R47, R100.reuse ;  /* 0x000000642f2f7220 */ /* 0x080fe40000410000 */
[-C--:B------:R-:W-:Y:S02]  /*5a30*/  FMUL.FTZ R49, R49, R100.reuse ;  /* 0x0000006431317220 */ /* 0x080fe40000410000 */
[----:B------:R-:W-:Y:S02]  /*5a40*/  FMUL.FTZ R51, R51, R100 ;  /* 0x0000006433337220 */ /* 0x000fe40000410000 */
        /* <DEDUP_REMOVED lines=58> */
.L_x_1214:
        /* <DEDUP_REMOVED lines=185> */
.L_x_1221:
[----:B------:R-:W-:Y:S05]  /*6980*/  EXIT ;  /* 0x000000000000794d */ /* 0x000fea0003800000 */
.L_x_1223:
        /* <DEDUP_REMOVED lines=15> */
.L_x_5347:


//--------------------- .text._Z25selective_scan_fwd_kernelI32Selective_Scan_fwd_kernel_traitsILi64ELi16ELi1ELb1ELb1ELb0ELb0EfN3c107complexIfEEEEv13SSMParamsBase --------------------------
	.section	.text._Z25selective_scan_fwd_kernelI32Selective_Scan_fwd_kernel_traitsILi64ELi16ELi1ELb1ELb1ELb0ELb0EfN3c107complexIfEEEEv13SSMParamsBase,"ax",@progbits
	.sectioninfo	@"SHI_REGISTERS=160"
	.align	128
        .global         _Z25selective_scan_fwd_kernelI32Selective_Scan_fwd_kernel_traitsILi64ELi16ELi1ELb1ELb1ELb0ELb0EfN3c107complexIfEEEEv13SSMParamsBase
        .type           _Z25selective_scan_fwd_kernelI32Selective_Scan_fwd_kernel_traitsILi64ELi16ELi1ELb1ELb1ELb0ELb0EfN3c107complexIfEEEEv13SSMParamsBase,@function
        .size           _Z25selective_scan_fwd_kernelI32Selective_Scan_fwd_kernel_traitsILi64ELi16ELi1ELb1ELb1ELb0ELb0EfN3c107complexIfEEEEv13SSMParamsBase,(.L_x_5348 - _Z25selective_scan_fwd_kernelI32Selective_Scan_fwd_kernel_traitsILi64ELi16ELi1ELb1ELb1ELb0ELb0EfN3c107complexIfEEEEv13SSMParamsBase)
        .other          _Z25selective_scan_fwd_kernelI32Selective_Scan_fwd_kernel_traitsILi64ELi16ELi1ELb1ELb1ELb0ELb0EfN3c107complexIfEEEEv13SSMParamsBase,@"STO_CUDA_ENTRY STV_DEFAULT"
_Z25selective_scan_fwd_kernelI32Selective_Scan_fwd_kernel_traitsILi64ELi16ELi1ELb1ELb1ELb0ELb0EfN3c107complexIfEEEEv13SSMParamsBase:
.text._Z25selective_scan_fwd_kernelI32Selective_Scan_fwd_kernel_traitsILi64ELi16ELi1ELb1ELb1ELb0ELb0EfN3c107complexIfEEEEv13SSMParamsBase:
        /* <DEDUP_REMOVED lines=82> */
.L_x_1264:
        /* <DEDUP_REMOVED lines=82> */
.L_x_1225:
[----:B--234-:R-:W-:Y:S05]  /*0a40*/  BSYNC B0 ;  /* 0x0000000000007941 */ /* 0x01cfea0003800000 */
.L_x_1224:
        /* <DEDUP_REMOVED lines=37> */
.L_x_1227:
[----:B------:R-:W-:Y:S05]  /*0ca0*/  BSYNC B0 ;  /* 0x0000000000007941 */ /* 0x000fea0003800000 */
.L_x_1226:
        /* <DEDUP_REMOVED lines=35> */
.L_x_1229:
[----:B------:R-:W-:Y:S05]  /*0ee0*/  BSYNC B0 ;  /* 0x0000000000007941 */ /* 0x000fea0003800000 */
.L_x_1228:
        /* <DEDUP_REMOVED lines=37> */
.L_x_1231:
[----:B------:R-:W-:Y:S05]  /*1140*/  BSYNC B0 ;  /* 0x0000000000007941 */ /* 0x000fea0003800000 */
.L_x_1230:
        /* <DEDUP_REMOVED lines=35> */
.L_x_1233:
[----:B------:R-:W-:Y:S05]  /*1380*/  BSYNC B0 ;  /* 0x0000000000007941 */ /* 0x000fea0003800000 */
.L_x_1232:
        /* <DEDUP_REMOVED lines=37> */
.L_x_1235:
[----:B------:R-:W-:Y:S05]  /*15e0*/  BSYNC B0 ;  /* 0x0000000000007941 */ /* 0x000fea0003800000 */
.L_x_1234:
        /* <DEDUP_REMOVED lines=35> */
.L_x_1237:
[----:B------:R-:W-:Y:S05]  /*1820*/  BSYNC B0 ;  /* 0x0000000000007941 */ /* 0x000fea0003800000 */
.L_x_1236:
        /* <DEDUP_REMOVED lines=37> */
.L_x_1239:
[----:B------:R-:W-:Y:S05]  /*1a80*/  BSYNC B0 ;  /* 0x0000000000007941 */ /* 0x000fea0003800000 */
.L_x_1238:
        /* <DEDUP_REMOVED lines=35> */
.L_x_1241:
[----:B------:R-:W-:Y:S05]  /*1cc0*/  BSYNC B0 ;  /* 0x0000000000007941 */ /* 0x000fea0003800000 */
.L_x_1240:
        /* <DEDUP_REMOVED lines=42> */
.L_x_1243:
[----:B------:R-:W-:Y:S05]  /*1f70*/  BSYNC B0 ;  /* 0x0000000000007941 */ /* 0x000fea0003800000 */
.L_x_1242:
        /* <DEDUP_REMOVED lines=33> */
.L_x_1245:
[----:B------:R-:W-:Y:S05]  /*2190*/  BSYNC B0 ;  /* 0x0000000000007941 */ /* 0x000fea0003800000 */
.L_x_1244:
        /* <DEDUP_REMOVED lines=33> */
.L_x_1247:
[----:B------:R-:W-:Y:S05]  /*23b0*/  BSYNC B0 ;  /* 0x0000000000007941 */ /* 0x000fea0003800000 */
.L_x_1246:
        /* <DEDUP_REMOVED lines=33> */
.L_x_1249:
[----:B------:R-:W-:Y:S05]  /*25d0*/  BSYNC B0 ;  /* 0x0000000000007941 */ /* 0x000fea0003800000 */
.L_x_1248:
        /* <DEDUP_REMOVED lines=33> */
.L_x_1251:
[----:B------:R-:W-:Y:S05]  /*27f0*/  BSYNC B0 ;  /* 0x0000000000007941 */ /* 0x000fea0003800000 */
.L_x_1250:
        /* <DEDUP_REMOVED lines=33> */
.L_x_1253:
[----:B------:R-:W-:Y:S05]  /*2a10*/  BSYNC B0 ;  /* 0x0000000000007941 */ /* 0x000fea0003800000 */
.L_x_1252:
        /* <DEDUP_REMOVED lines=33> */
.L_x_1255:
[----:B------:R-:W-:Y:S05]  /*2c30*/  BSYNC B0 ;  /* 0x0000000000007941 */ /* 0x000fea0003800000 */
.L_x_1254:
        /* <DEDUP_REMOVED lines=36> */
.L_x_1262:
        /* <DEDUP_REMOVED lines=29> */
[----:B------:R-:W-:-:S02]  /*3050*/  IMAD R140, R80, c[0x0][0x1b8], RZ ;  /* 0x00006e00508c7a24 */ /* 0x000fc400078e02ff */
[----:B------:R-:W-:Y:S01]  /*3060*/  IMAD R135, R135, c[0x0][0x1c0], RZ ;  /* 0x0000700087877a24 */ /* 0x000fe200078e02ff */
        /* <DEDUP_REMOVED lines=12> */
[C---:B--2---:R-:W-:Y:S02]  /*3130*/  FMUL.FTZ R104, R87.reuse, R65 ;  /* 0x0000004157687220 */ /* 0x044fe40000410000 */
[----:B0-----:R-:W-:Y:S02]  /*3140*/  FMUL.FTZ R102, R87, R63 ;  /* 0x0000003f57667220 */ /* 0x001fe40000410000 */
[----:B------:R-:W-:Y:S02]  /*3150*/  FMUL.RZ R105, R104, 0.15915493667125701904 ;  /* 0x3e22f98368697820 */ /* 0x000fe4000040c000 */
[----:B------:R-:W-:-:S02]  /*3160*/  FMUL.RZ R103, R102, 0.15915493667125701904 ;  /* 0x3e22f98366677820 */ /* 0x000fc4000040c000 */
[C---:B------:R-:W-:Y:S01]  /*3170*/  FMUL.FTZ R104, R87.reuse, R62 ;  /* 0x0000003e57687220 */ /* 0x040fe20000410000 */
[----:B------:R-:W-:Y:S01]  /*3180*/  MUFU.SIN R134, R105 ;  /* 0x0000006900867308 */ /* 0x000fe20000000400 */
[----:B------:R-:W-:Y:S02]  /*3190*/  FMUL.FTZ R102, R87, R60 ;  /* 0x0000003c57667220 */ /* 0x000fe40000410000 */
[----:B------:R-:W-:Y:S02]  /*31a0*/  FMUL.FTZ R124, R86, 1.4426950216293334961 ;  /* 0x3fb8aa3b567c7820 */ /* 0x000fe40000410000 */
[----:B------:R-:W-:Y:S02]  /*31b0*/  FMUL.RZ R104, R104, 0.15915493667125701904 ;  /* 0x3e22f98368687820 */ /* 0x000fe4000040c000 */
[C---:B------:R-:W-:Y:S01]  /*31c0*/  FMUL.FTZ R137, R124.reuse, R65 ;  /* 0x000000417c897220 */ /* 0x040fe20000410000 */
[----:B------:R0:W-:Y:S01]  /*31d0*/  MUFU.COS R86, R105 ;  /* 0x0000006900567308 */ /* 0x0001e20000000000 */
[----:B------:R-:W-:-:S02]  /*31e0*/  FMUL.FTZ R133, R124, R62 ;  /* 0x0000003e7c857220 */ /* 0x000fc40000410000 */
[C---:B------:R-:W-:Y:S02]  /*31f0*/  FMUL.FTZ R118, R124.reuse, R59 ;  /* 0x0000003b7c767220 */ /* 0x040fe40000410000 */
[C---:B------:R-:W-:Y:S02]  /*3200*/  FMUL.FTZ R117, R124.reuse, R58 ;  /* 0x0000003a7c757220 */ /* 0x040fe40000410000 */
[----:B------:R-:W-:Y:S01]  /*3210*/  FMUL.FTZ R130, R124, R63 ;  /* 0x0000003f7c827220 */ /* 0x000fe20000410000 */
[----:B------:R-:W-:Y:S01]  /*3220*/  MUFU.SIN R132, R104 ;  /* 0x0000006800847308 */ /* 0x000fe20000000400 */
[----:B0-----:R-:W-:Y:S02]  /*3230*/  FMUL.RZ R105, R102, 0.15915493667125701904 ;  /* 0x3e22f98366697820 */ /* 0x001fe4000040c000 */
[----:B------:R-:W-:Y:S01]  /*3240*/  FMUL.FTZ R102, R87, R61 ;  /* 0x0000003d57667220 */ /* 0x000fe20000410000 */
[----:B---3--:R0:W-:Y:S01]  /*3250*/  STS.128 [R121.X16], R20 ;  /* 0x0000001479007388 */ /* 0x0081e2000000cc00 */
[----:B------:R-:W-:-:S02]  /*3260*/  FMUL.FTZ R109, R124, R57 ;  /* 0x000000397c6d7220 */ /* 0x000fc40000410000 */
[C---:B------:R-:W-:Y:S01]  /*3270*/  FMUL.FTZ R126, R124.reuse, R61 ;  /* 0x0000003d7c7e7220 */ /* 0x040fe20000410000 */
[----:B------:R1:W-:Y:S01]  /*3280*/  MUFU.COS R136, R104 ;  /* 0x0000006800887308 */ /* 0x0003e20000000000 */
[----:B------:R-:W-:-:S07]  /*3290*/  FMUL.FTZ R128, R124, R60 ;  /* 0x0000003c7c807220 */ /* 0x000fce0000410000 */
[----:B------:R-:W-:Y:S01]  /*32a0*/  MUFU.SIN R129, R103 ;  /* 0x0000006700817308 */ /* 0x000fe20000000400 */
[----:B-1----:R-:W-:Y:S02]  /*32b0*/  FMUL.RZ R104, R102, 0.15915493667125701904 ;  /* 0x3e22f98366687820 */ /* 0x002fe4000040c000 */
[----:B------:R-:W-:Y:S01]  /*32c0*/  FMUL.FTZ R102, R87, R58 ;  /* 0x0000003a57667220 */ /* 0x000fe20000410000 */
[----:B0-----:R-:W-:Y:S01]  /*32d0*/  IADD3 R20, R141, 0xc0, RZ ;  /* 0x000000c08d147810 */ /* 0x001fe20007ffe0ff */
[----:B------:R-:W-:Y:S01]  /*32e0*/  FMUL.FTZ R21, R87, R52 ;  /* 0x0000003457157220 */ /* 0x000fe20000410000 */
[----:B------:R-:W-:Y:S01]  /*32f0*/  IADD3 R22, R141, 0xe0, RZ ;  /* 0x000000e08d167810 */ /* 0x000fe20007ffe0ff */
[----:B------:R-:W-:Y:S01]  /*3300*/  FMUL.FTZ R121, R124, R55 ;  /* 0x000000377c797220 */ /* 0x000fe20000410000 */
[----:B------:R0:W-:Y:S01]  /*3310*/  MUFU.COS R131, R103 ;  /* 0x0000006700837308 */ /* 0x0001e20000000000 */
[-C--:B------:R-:W-:Y:S02]  /*3320*/  LEA.HI.SX32 R20, R20, R141.reuse, 0x1b ;  /* 0x0000008d14147211 */ /* 0x080fe400078fdaff */
[----:B------:R-:W-:-:S05]  /*3330*/  LEA.HI.SX32 R22, R22, R141, 0x1b ;  /* 0x0000008d16167211 */ /* 0x000fca00078fdaff */
[----:B------:R-:W-:Y:S01]  /*3340*/  MUFU.SIN R125, R105 ;  /* 0x00000069007d7308 */ /* 0x000fe20000000400 */
[----:B0-----:R-:W-:Y:S02]  /*3350*/  FMUL.RZ R103, R102, 0.15915493667125701904 ;  /* 0x3e22f98366677820 */ /* 0x001fe4000040c000 */
[----:B------:R-:W-:-:S04]  /*3360*/  FMUL.FTZ R102, R87, R59 ;  /* 0x0000003b57667220 */ /* 0x000fc80000410000 */
[----:B------:R-:W-:Y:S01]  /*3370*/  FMUL.RZ R106, R102, 0.15915493667125701904 ;  /* 0x3e22f983666a7820 */ /* 0x000fe2000040c000 */
[----:B------:R-:W-:Y:S01]  /*3380*/  MUFU.SIN R120, R103 ;  /* 0x0000006700787308 */ /* 0x000fe20000000400 */
[----:B------:R-:W-:-:S04]  /*3390*/  FMUL.FTZ R102, R87, R56 ;  /* 0x0000003857667220 */ /* 0x000fc80000410000 */
[----:B------:R-:W-:Y:S02]  /*33a0*/  FMUL.RZ R111, R102, 0.15915493667125701904 ;  /* 0x3e22f983666f7820 */ /* 0x000fe4000040c000 */
[C---:B------:R-:W-:Y:S01]  /*33b0*/  FMUL.FTZ R102, R87.reuse, R57 ;  /* 0x0000003957667220 */ /* 0x040fe20000410000 */
[----:B------:R-:W-:Y:S03]  /*33c0*/  MUFU.SIN R107, R106 ;  /* 0x0000006a006b7308 */ /* 0x000fe60000000400 */
[----:B------:R-:W-:Y:S02]  /*33d0*/  FMUL.RZ R112, R102, 0.15915493667125701904 ;  /* 0x3e22f98366707820 */ /* 0x000fe4000040c000 */
[----:B------:R-:W-:-:S03]  /*33e0*/  FMUL.FTZ R102, R87, R54 ;  /* 0x0000003657667220 */ /* 0x000fc60000410000 */
[----:B------:R-:W-:Y:S01]  /*33f0*/  MUFU.COS R115, R106 ;  /* 0x0000006a00737308 */ /* 0x000fe20000000000 */
[----:B------:R-:W-:-:S07]  /*3400*/  FMUL.RZ R138, R102, 0.15915493667125701904 ;  /* 0x3e22f983668a7820 */ /* 0x000fce000040c000 */
[----:B------:R-:W-:Y:S08]  /*3410*/  MUFU.SIN R106, R112 ;  /* 0x00000070006a7308 */ /* 0x000ff00000000400 */
[----:B------:R0:W-:Y:S08]  /*3420*/  MUFU.COS R110, R112 ;  /* 0x00000070006e7308 */ /* 0x0001f00000000000 */
[----:B------:R-:W-:Y:S01]  /*3430*/  MUFU.SIN R114, R138 ;  /* 0x0000008a00727308 */ /* 0x000fe20000000400 */
[----:B0-----:R-:W-:-:S07]  /*3440*/  IADD3 R112, R141, 0x20, RZ ;  /* 0x000000208d707810 */ /* 0x001fce0007ffe0ff */
[----:B------:R0:W-:Y:S08]  /*3450*/  MUFU.COS R116, R138 ;  /* 0x0000008a00747308 */ /* 0x0001f00000000000 */
[----:B------:R1:W-:Y:S01]  /*3460*/  MUFU.COS R122, R103 ;  /* 0x00000067007a7308 */ /* 0x0003e20000000000 */
[----:B0-----:R-:W-:Y:S01]  /*3470*/  LEA.HI.SX32 R138, R112, R141, 0x1b ;  /* 0x0000008d708a7211 */ /* 0x001fe200078fdaff */
[----:B------:R-:W-:-:S04]  /*3480*/  IMAD R141, R74, 0x7, R141 ;  /* 0x000000074a8d7824 */ /* 0x000fc800078e028d */
[----:B----4-:R0:W-:Y:S01]  /*3490*/  STS.128 [R138.X16+0x200], R24 ;  /* 0x000200188a007388 */ /* 0x0101e2000000cc00 */
[----:B------:R-:W-:Y:S01]  /*34a0*/  IADD3 R23, R141, 0x3, RZ ;  /* 0x000000038d177810 */ /* 0x000fe20007ffe0ff */
[----:B------:R2:W-:Y:S01]  /*34b0*/  MUFU.COS R127, R105 ;  /* 0x00000069007f7308 */ /* 0x0005e20000000000 */
[----:B-1----:R-:W-:Y:S01]  /*34c0*/  IMAD.WIDE.U32 R102, R81, c[0x0][0x1b8], RZ ;  /* 0x00006e0051667a25 */ /* 0x002fe200078e00ff */
[----:B------:R1:W-:Y:S04]  /*34d0*/  STS.128 [R140.X16+0x400], R28 ;  /* 0x0004001c8c007388 */ /* 0x0003e8000000cc00 */
[----:B------:R3:W-:Y:S01]  /*34e0*/  STS.128 [R142.X16+0x600], R32 ;  /* 0x000600208e007388 */ /* 0x0007e2000000cc00 */
[----:B------:R-:W-:Y:S01]  /*34f0*/  IADD3 R103, R103, R113, RZ ;  /* 0x0000007167677210 */ /* 0x000fe20007ffe0ff */
[----:B------:R-:W4:Y:S01]  /*3500*/  MUFU.EX2 R137, R137 ;  /* 0x0000008900897308 */ /* 0x000f220000000800 */
[----:B--2---:R-:W-:Y:S01]  /*3510*/  FMUL.FTZ R105, R124, R56 ;  /* 0x000000387c697220 */ /* 0x004fe20000410000 */
[----:B------:R2:W-:Y:S01]  /*3520*/  STS.128 [R144.X16+0x800], R36 ;  /* 0x0008002490007388 */ /* 0x0005e2000000cc00 */
[----:B------:R-:W-:-:S02]  /*3530*/  FMUL.FTZ R113, R87, R55 ;  /* 0x0000003757717220 */ /* 0x000fc40000410000 */
[----:B------:R-:W-:Y:S01]  /*3540*/  IMAD.WIDE.U32 R102, R100, c[0x0][0x1c0], R102 ;  /* 0x0000700064667a25 */ /* 0x000fe200078e0066 */
[----:B0-----:R-:W-:Y:S01]  /*3550*/  LEA.HI.SX32 R24, R141, R141, 0x1b ;  /* 0x0000008d8d187211 */ /* 0x001fe200078fdaff */
[----:B------:R0:W-:Y:S01]  /*3560*/  STS.128 [R146.X16+0xa00], R40 ;  /* 0x000a002892007388 */ /* 0x0001e2000000cc00 */
[----:B------:R-:W-:Y:S01]  /*3570*/  MUFU.SIN R119, R104 ;  /* 0x0000006800777308 */ /* 0x000fe20000000400 */
[----:B------:R-:W-:Y:S01]  /*3580*/  FMUL.FTZ R25, R87, R53 ;  /* 0x0000003557197220 */ /* 0x000fe20000410000 */
[----:B-1----:R-:W-:Y:S01]  /*3590*/  LEA R30, R74, R139, 0x3 ;  /* 0x0000008b4a1e7211 */ /* 0x002fe200078e18ff */
[----:B------:R-:W-:Y:S01]  /*35a0*/  STS.128 [R20.X16+0xc00], R44 ;  /* 0x000c002c14007388 */ /* 0x000fe2000000cc00 */
[----:B------:R-:W-:Y:S01]  /*35b0*/  FMUL.RZ R28, R21, 0.15915493667125701904 ;  /* 0x3e22f983151c7820 */ /* 0x000fe2000040c000 */
[----:B------:R-:W-:Y:S01]  /*35c0*/  IADD3 R21, R141, 0x1, RZ ;  /* 0x000000018d157810 */ /* 0x000fe20007ffe0ff */
[----:B------:R-:W-:Y:S01]  /*35d0*/  FMUL.RZ R143, R113, 0.15915493667125701904 ;  /* 0x3e22f983718f7820 */ /* 0x000fe2000040c000 */
[----:B------:R-:W-:Y:S01]  /*35e0*/  STS.128 [R22.X16+0xe00], R48 ;  /* 0x000e003016007388 */ /* 0x000fe2000000cc00 */
[----:B---3--:R-:W-:Y:S01]  /*35f0*/  MUFU.SIN R34, R28 ;  /* 0x0000001c00227308 */ /* 0x008fe20000000400 */
[----:B------:R-:W-:Y:S01]  /*3600*/  IADD3 R29, R141, 0x5, RZ ;  /* 0x000000058d1d7810 */ /* 0x000fe20007ffe0ff */
[----:B--2---:R-:W-:Y:S01]  /*3610*/  IMAD R37, R100, c[0x0][0x1c4], R135 ;  /* 0x0000710064257a24 */ /* 0x004fe200078e0287 */
[-C--:B------:R-:W-:Y:S01]  /*3620*/  LEA.HI.SX32 R36, R23, R30.reuse, 0x1b ;  /* 0x0000001e17247211 */ /* 0x080fe200078fdaff */
[----:B------:R-:W-:Y:S01]  /*3630*/  FMUL.FTZ R38, R124, R53 ;  /* 0x000000357c267220 */ /* 0x000fe20000410000 */
[----:B------:R-:W-:Y:S01]  /*3640*/  LEA.HI.SX32 R21, R21, R30, 0x1b ;  /* 0x0000001e15157211 */ /* 0x000fe200078fdaff */
[----:B------:R-:W-:Y:S01]  /*3650*/  FMUL.FTZ R39, R87, R2 ;  /* 0x0000000257277220 */ /* 0x000fe20000410000 */
[----:B------:R-:W-:Y:S01]  /*3660*/  IADD3 R23, R103, R37, RZ ;  /* 0x0000002567177210 */ /* 0x000fe20007ffe0ff */
[----:B0-----:R-:W-:Y:S01]  /*3670*/  FMUL.RZ R40, R25, 0.15915493667125701904 ;  /* 0x3e22f98319287820 */ /* 0x001fe2000040c000 */
[----:B------:R-:W-:-:S06]  /*3680*/  NOP ;  /* 0x0000000000007918 */ /* 0x000fcc0000000000 */
[----:B------:R-:W0:Y:S01]  /*3690*/  LDS.128 R24, [R24.X16] ;  /* 0x0000000018187984 */ /* 0x000e22000000cc00 */
[----:B------:R1:W-:Y:S01]  /*36a0*/  MUFU.COS R138, R28 ;  /* 0x0000001c008a7308 */ /* 0x0003e20000000000 */
[----:B------:R-:W-:Y:S01]  /*36b0*/  LEA.HI.SX32 R32, R29, R30, 0x1b ;  /* 0x0000001e1d207211 */ /* 0x000fe200078fdaff */
[----:B------:R-:W-:Y:S01]  /*36c0*/  FMUL.FTZ R135, R124, R52 ;  /* 0x000000347c877220 */ /* 0x000fe20000410000 */
[C---:B------:R-:W-:Y:S02]  /*36d0*/  IADD3 R139, R141.reuse, 0x2, RZ ;  /* 0x000000028d8b7810 */ /* 0x040fe40007ffe0ff */
[----:B------:R-:W-:Y:S02]  /*36e0*/  IADD3 R33, R141, 0x4, RZ ;  /* 0x000000048d217810 */ /* 0x000fe40007ffe0ff */
[----:B------:R-:W-:Y:S01]  /*36f0*/  LEA.HI.SX32 R139, R139, R30, 0x1b ;  /* 0x0000001e8b8b7211 */ /* 0x000fe200078fdaff */
[----:B------:R-:W-:Y:S01]  /*3700*/  MUFU.COS R123, R104 ;  /* 0x00000068007b7308 */ /* 0x000fe20000000000 */
[----:B-1----:R-:W-:-:S02]  /*3710*/  LEA R28, P0, R102, c[0x0][0x230], 0x3 ;  /* 0x00008c00661c7a11 */ /* 0x002fc400078018ff */
[----:B------:R-:W-:Y:S02]  /*3720*/  LEA.HI.SX32 R33, R33, R30, 0x1b ;  /* 0x0000001e21217211 */ /* 0x000fe400078fdaff */
[----:B------:R-:W-:Y:S01]  /*3730*/  LEA.HI.X R29, R102, c[0x0][0x234], R23, 0x3, P0 ;  /* 0x00008d00661d7a11 */ /* 0x000fe200000f1c17 */
[C---:B----4-:R-:W-:Y:S01]  /*3740*/  FMUL.FTZ R102, R137.reuse, R86 ;  /* 0x0000005689667220 */ /* 0x050fe20000410000 */
[----:B------:R-:W1:Y:S01]  /*3750*/  LDS.128 R20, [R21.X16+0x10] ;  /* 0x0000100015147984 */ /* 0x000e62000000cc00 */
[----:B------:R-:W-:Y:S01]  /*3760*/  MUFU.SIN R104, R111 ;  /* 0x0000006f00687308 */ /* 0x000fe20000000400 */
[----:B------:R-:W-:Y:S01]  /*3770*/  FMUL.FTZ R86, R137, R134 ;  /* 0x0000008689567220 */ /* 0x000fe20000410000 */
[C---:B------:R-:W-:Y:S02]  /*3780*/  IADD3 R31, R141.reuse, 0x6, RZ ;  /* 0x000000068d1f7810 */ /* 0x040fe40007ffe0ff */
[----:B------:R-:W-:Y:S02]  /*3790*/  IADD3 R141, R141, 0x7, RZ ;  /* 0x000000078d8d7810 */ /* 0x000fe40007ffe0ff */
[----:B------:R-:W-:-:S02]  /*37a0*/  LEA.HI.SX32 R31, R31, R30, 0x1b ;  /* 0x0000001e1f1f7211 */ /* 0x000fc400078fdaff */
[----:B------:R-:W-:Y:S01]  /*37b0*/  MUFU.EX2 R105, R105 ;  /* 0x0000006900697308 */ /* 0x000fe20000000800 */
[----:B------:R-:W-:-:S07]  /*37c0*/  LEA.HI.SX32 R30, R141, R30, 0x1b ;  /* 0x0000001e8d1e7211 */ /* 0x000fce00078fdaff */
[----:B------:R-:W2:Y:S01]  /*37d0*/  MUFU.EX2 R133, R133 ;  /* 0x0000008500857308 */ /* 0x000ea20000000800 */
[----:B0-----:R-:W-:-:S07]  /*37e0*/  FMUL.FTZ R103, R82, R24 ;  /* 0x0000001852677220 */ /* 0x001fce0000410000 */
[----:B------:R-:W0:Y:S08]  /*37f0*/  MUFU.EX2 R118, R118 ;  /* 0x0000007600767308 */ /* 0x000e300000000800 */
[----:B------:R3:W4:Y:S01]  /*3800*/  MUFU.COS R108, R111 ;  /* 0x0000006f006c7308 */ /* 0x0007220000000000 */
[C---:B--2---:R-:W-:Y:S02]  /*3810*/  FMUL.FTZ R50, R133.reuse, R132 ;  /* 0x0000008485327220 */ /* 0x044fe40000410000 */
[----:B------:R-:W-:-:S02]  /*3820*/  FMUL.FTZ R51, R133, R136 ;  /* 0x0000008885337220 */ /* 0x000fc40000410000 */
[----:B------:R-:W-:-:S03]  /*3830*/  FMUL.RZ R132, R39, 0.15915493667125701904 ;  /* 0x3e22f98327847820 */ /* 0x000fc6000040c000 */
[----:B------:R-:W2:Y:S01]  /*3840*/  MUFU.EX2 R117, R117 ;  /* 0x0000007500757308 */ /* 0x000ea20000000800 */
[----:B0-----:R-:W-:Y:S02]  /*3850*/  FMUL.FTZ R41, R118, R115 ;  /* 0x0000007376297220 */ /* 0x001fe40000410000 */
[----:B---3--:R-:W-:Y:S02]  /*3860*/  FMUL.FTZ R111, R124, R54 ;  /* 0x000000367c6f7220 */ /* 0x008fe40000410000 */
[C---:B------:R-:W-:Y:S02]  /*3870*/  FMUL.FTZ R115, R87.reuse, R3 ;  /* 0x0000000357737220 */ /* 0x040fe40000410000 */
[----:B------:R-:W-:Y:S01]  /*3880*/  FMUL.FTZ R87, R87, R0 ;  /* 0x0000000057577220 */ /* 0x000fe20000410000 */
[----:B------:R0:W-:Y:S01]  /*3890*/  MUFU.EX2 R134, R38 ;  /* 0x0000002600867308 */ /* 0x0001e20000000800 */
[----:B----4-:R-:W-:Y:S02]  /*38a0*/  FMUL.FTZ R39, R105, R108 ;  /* 0x0000006c69277220 */ /* 0x010fe40000410000 */
[----:B------:R-:W-:-:S05]  /*38b0*/  FMUL.FTZ R108, R83, R27 ;  /* 0x0000001b536c7220 */ /* 0x000fca0000410000 */
[----:B------:R-:W3:Y:S01]  /*38c0*/  MUFU.EX2 R130, R130 ;  /* 0x0000008200827308 */ /* 0x000ee20000000800 */
[----:B0-----:R-:W-:Y:S02]  /*38d0*/  FMUL.FTZ R38, R105, R104 ;  /* 0x0000006869267220 */ /* 0x001fe40000410000 */
[----:B------:R-:W-:Y:S02]  /*38e0*/  FMUL.FTZ R104, R82, R25 ;  /* 0x0000001952687220 */ /* 0x000fe40000410000 */
[-C--:B------:R-:W-:Y:S02]  /*38f0*/  FMUL.FTZ R25, R103, R50.reuse ;  /* 0x0000003267197220 */ /* 0x080fe40000410000 */
[----:B------:R-:W-:Y:S01]  /*3900*/  FMUL.FTZ R24, R104, R50 ;  /* 0x0000003268187220 */ /* 0x000fe20000410000 */
[----:B------:R-:W0:Y:S01]  /*3910*/  MUFU.EX2 R109, R109 ;  /* 0x0000006d006d7308 */ /* 0x000e220000000800 */
[----:B------:R-:W-:Y:S02]  /*3920*/  FMUL.FTZ R105, R83, R26 ;  /* 0x0000001a53697220 */ /* 0x000fe40000410000 */
[----:B--2---:R-:W-:-:S02]  /*3930*/  FMUL.FTZ R43, R117, R122 ;  /* 0x0000007a752b7220 */ /* 0x004fc40000410000 */
[----:B------:R-:W-:-:S03]  /*3940*/  FMUL.FTZ R42, R117, R120 ;  /* 0x00000078752a7220 */ /* 0x000fc60000410000 */
[----:B------:R-:W-:Y:S01]  /*3950*/  MUFU.SIN R35, R40 ;  /* 0x0000002800237308 */ /* 0x000fe20000000400 */
[C---:B---3--:R-:W-:Y:S02]  /*3960*/  FMUL.FTZ R48, R130.reuse, R129 ;  /* 0x0000008182307220 */ /* 0x048fe40000410000 */
[----:B------:R-:W-:-:S05]  /*3970*/  FMUL.FTZ R49, R130, R131 ;  /* 0x0000008382317220 */ /* 0x000fca0000410000 */
[----:B------:R2:W-:Y:S01]  /*3980*/  MUFU.COS R37, R40 ;  /* 0x0000002800257308 */ /* 0x0005e20000000000 */
[----:B0-----:R-:W-:-:S07]  /*3990*/  FMUL.FTZ R106, R109, R106 ;  /* 0x0000006a6d6a7220 */ /* 0x001fce0000410000 */
[----:B------:R-:W0:Y:S01]  /*39a0*/  MUFU.EX2 R126, R126 ;  /* 0x0000007e007e7308 */ /* 0x000e220000000800 */
[----:B--2---:R-:W-:Y:S02]  /*39b0*/  FMUL.FTZ R40, R118, R107 ;  /* 0x0000006b76287220 */ /* 0x004fe40000410000 */
[-C--:B------:R-:W-:Y:S02]  /*39c0*/  FFMA.FTZ R107, R104, R51.reuse, R25 ;  /* 0x00000033686b7223 */ /* 0x080fe40000010019 */
[----:B------:R-:W-:Y:S02]  /*39d0*/  FFMA.FTZ R118, R103, R51, -R24 ;  /* 0x0000003367767223 */ /* 0x000fe40000010818 */
[----:B------:R-:W2:Y:S01]  /*39e0*/  LDS.128 R24, [R139.X16+0x20] ;  /* 0x000020008b187984 */ /* 0x000ea2000000cc00 */
[----:B------:R-:W3:Y:S01]  /*39f0*/  MUFU.EX2 R128, R128 ;  /* 0x0000008000807308 */ /* 0x000ee20000000800 */
[----:B------:R-:W-:Y:S02]  /*3a00*/  FADD.FTZ R117, R108, R107 ;  /* 0x0000006b6c757221 */ /* 0x000fe40000010000 */
[----:B------:R-:W-:-:S02]  /*3a10*/  FADD.FTZ R118, R105, R118 ;  /* 0x0000007669767221 */ /* 0x000fc40000010000 */
[----:B------:R-:W-:Y:S02]  /*3a20*/  FMUL.FTZ R107, R109, R110 ;  /* 0x0000006e6d6b7220 */ /* 0x000fe40000410000 */
[CC--:B------:R-:W-:Y:S01]  /*3a30*/  FMUL.FTZ R110, R48.reuse, R117.reuse ;  /* 0x00000075306e7220 */ /* 0x0c0fe20000410000 */
[----:B------:R-:W4:Y:S01]  /*3a40*/  MUFU.EX2 R111, R111 ;  /* 0x0000006f006f7308 */ /* 0x000f220000000800 */
[-C--:B------:R-:W-:Y:S02]  /*3a50*/  FMUL.FTZ R122, R48, R118.reuse ;  /* 0x00000076307a7220 */ /* 0x080fe40000410000 */
[C---:B------:R-:W-:Y:S02]  /*3a60*/  FFMA.FTZ R118, R49.reuse, R118, -R110 ;  /* 0x0000007631767223 */ /* 0x040fe4000001086e */
[----:B------:R-:W-:Y:S02]  /*3a70*/  FFMA.FTZ R117, R49, R117, R122 ;  /* 0x0000007531757223 */ /* 0x000fe4000001007a */
[----:B-1----:R-:W-:Y:S01]  /*3a80*/  FMUL.FTZ R110, R84, R21 ;  /* 0x00000015546e7220 */ /* 0x002fe20000410000 */
[----:B------:R-:W1:Y:S01]  /*3a90*/  MUFU.EX2 R135, R135 ;  /* 0x0000008700877308 */ /* 0x000e620000000800 */
[----:B0-----:R-:W-:-:S02]  /*3aa0*/  FMUL.FTZ R45, R126, R123 ;  /* 0x0000007b7e2d7220 */ /* 0x001fc40000410000 */
[----:B------:R-:W-:Y:S02]  /*3ab0*/  FMUL.FTZ R44, R126, R119 ;  /* 0x000000777e2c7220 */ /* 0x000fe40000410000 */
[----:B------:R-:W-:Y:S02]  /*3ac0*/  FMUL.RZ R126, R115, 0.15915493667125701904 ;  /* 0x3e22f983737e7820 */ /* 0x000fe4000040c000 */
[----:B---3--:R-:W-:Y:S01]  /*3ad0*/  FMUL.FTZ R46, R128, R125 ;  /* 0x0000007d802e7220 */ /* 0x008fe20000410000 */
[----:B------:R-:W-:Y:S01]  /*3ae0*/  MUFU.COS R120, R132 ;  /* 0x0000008400787308 */ /* 0x000fe20000000000 */
[----:B------:R-:W-:Y:S02]  /*3af0*/  FMUL.FTZ R115, R84, R20 ;  /* 0x0000001454737220 */ /* 0x000fe40000410000 */
[----:B------:R-:W-:Y:S02]  /*3b00*/  FADD.FTZ R21, R110, R117 ;  /* 0x000000756e157221 */ /* 0x000fe40000010000 */
[----:B------:R-:W-:-:S02]  /*3b10*/  FMUL.FTZ R119, R124, R2 ;  /* 0x000000027c777220 */ /* 0x000fc40000410000 */
[----:B------:R-:W-:Y:S01]  /*3b20*/  FMUL.FTZ R47, R128, R127 ;  /* 0x0000007f802f7220 */ /* 0x000fe20000410000 */
[----:B------:R-:W-:Y:S01]  /*3b30*/  MUFU.SIN R125, R132 ;  /* 0x00000084007d7308 */ /* 0x000fe20000000400 */
[----:B------:R-:W-:Y:S02]  /*3b40*/  FMUL.FTZ R127, R124, R3 ;  /* 0x000000037c7f7220 */ /* 0x000fe40000410000 */
[----:B----4-:R-:W-:Y:S02]  /*3b50*/  FMUL.FTZ R109, R111, R116 ;  /* 0x000000746f6d7220 */ /* 0x010fe40000410000 */
[----:B------:R-:W-:Y:S02]  /*3b60*/  FADD.FTZ R20, R115, R118 ;  /* 0x0000007673147221 */ /* 0x000fe40000010000 */
[----:B------:R-:W-:Y:S01]  /*3b70*/  FMUL.FTZ R116, R46, R21 ;  /* 0x000000152e747220 */ /* 0x000fe20000410000 */
[----:B------:R-:W0:Y:S01]  /*3b80*/  MUFU.EX2 R119, R119 ;  /* 0x0000007700777308 */ /* 0x000e220000000800 */
[----:B------:R-:W-:-:S02]  /*3b90*/  FMUL.FTZ R117, R85, R22 ;  /* 0x0000001655757220 */ /* 0x000fc40000410000 */
[-C--:B------:R-:W-:Y:S02]  /*3ba0*/  FFMA.FTZ R122, R47, R20.reuse, -R116 ;  /* 0x000000142f7a7223 */ /* 0x080fe40000010874 */
[----:B------:R-:W-:Y:S02]  /*3bb0*/  FMUL.FTZ R20, R46, R20 ;  /* 0x000000142e147220 */ /* 0x000fe40000410000 */
[----:B-1----:R-:W-:Y:S01]  /*3bc0*/  FMUL.FTZ R116, R135, R34 ;  /* 0x0000002287747220 */ /* 0x002fe20000410000 */
[----:B------:R-:W-:Y:S01]  /*3bd0*/  MUFU.EX2 R127, R127 ;  /* 0x0000007f007f7308 */ /* 0x000fe20000000800 */
[----:B------:R-:W-:Y:S02]  /*3be0*/  FMUL.FTZ R123, R85, R23 ;  /* 0x00000017557b7220 */ /* 0x000fe40000410000 */
[----:B------:R-:W-:Y:S02]  /*3bf0*/  FFMA.FTZ R34, R47, R21, R20 ;  /* 0x000000152f227223 */ /* 0x000fe40000010014 */
[----:B------:R-:W-:Y:S01]  /*3c00*/  FADD.FTZ R129, R117, R122 ;  /* 0x0000007a75817221 */ /* 0x000fe20000010000 */
[----:B------:R1:W3:Y:S01]  /*3c10*/  LDS.128 R20, [R36.X16+0x30] ;  /* 0x0000300024147984 */ /* 0x0002e2000000cc00 */
[----:B------:R-:W-:Y:S01]  /*3c20*/  FMUL.FTZ R122, R134, R37 ;  /* 0x00000025867a7220 */ /* 0x000fe20000410000 */
[----:B------:R-:W4:Y:S01]  /*3c30*/  MUFU.SIN R128, R126 ;  /* 0x0000007e00807308 */ /* 0x000f220000000400 */
[----:B------:R-:W-:-:S02]  /*3c40*/  FADD.FTZ R34, R123, R34 ;  /* 0x000000227b227221 */ /* 0x000fc40000010000 */
[C---:B------:R-:W-:Y:S02]  /*3c50*/  FMUL.FTZ R37, R44.reuse, R129 ;  /* 0x000000812c257220 */ /* 0x040fe40000410000 */
[----:B0-----:R-:W-:Y:S02]  /*3c60*/  FMUL.FTZ R120, R119, R120 ;  /* 0x0000007877787220 */ /* 0x001fe40000410000 */
[-C--:B------:R-:W-:Y:S01]  /*3c70*/  FFMA.FTZ R37, R45, R34.reuse, R37 ;  /* 0x000000222d257223 */ /* 0x080fe20000010025 */
[----:B------:R0:W1:Y:S01]  /*3c80*/  MUFU.COS R118, R126 ;  /* 0x0000007e00767308 */ /* 0x0000620000000000 */
[----:B------:R-:W-:Y:S02]  /*3c90*/  FMUL.FTZ R34, R44, R34 ;  /* 0x000000222c227220 */ /* 0x000fe40000410000 */
[----:B------:R-:W-:Y:S02]  /*3ca0*/  FMUL.FTZ R119, R119, R125 ;  /* 0x0000007d77777220 */ /* 0x000fe40000410000 */
[----:B------:R-:W-:-:S02]  /*3cb0*/  FFMA.FTZ R34, R45, R129, -R34 ;  /* 0x000000812d227223 */ /* 0x000fc40000010822 */
[----:B--2---:R-:W-:Y:S01]  /*3cc0*/  FMUL.FTZ R129, R89, R27 ;  /* 0x0000001b59817220 */ /* 0x004fe20000410000 */
[----:B------:R-:W-:Y:S01]  /*3cd0*/  MUFU.SIN R112, R143 ;  /* 0x0000008f00707308 */ /* 0x000fe20000000400 */
[----:B0-----:R-:W-:Y:S02]  /*3ce0*/  FMUL.FTZ R126, R88, R25 ;  /* 0x00000019587e7220 */ /* 0x001fe40000410000 */
[----:B----4-:R-:W-:Y:S02]  /*3cf0*/  FMUL.FTZ R125, R127, R128 ;  /* 0x000000807f7d7220 */ /* 0x010fe40000410000 */
[----:B------:R-:W-:Y:S02]  /*3d00*/  FADD.FTZ R37, R126, R37 ;  /* 0x000000257e257221 */ /* 0x000fe40000010000 */
[----:B------:R-:W-:Y:S01]  /*3d10*/  FMUL.FTZ R128, R89, R26 ;  /* 0x0000001a59807220 */ /* 0x000fe20000410000 */
[----:B------:R-:W-:Y:S01]  /*3d20*/  MUFU.COS R113, R143 ;  /* 0x0000008f00717308 */ /* 0x000fe20000000000 */
[----:B-1----:R-:W-:-:S02]  /*3d30*/  FMUL.FTZ R118, R127, R118 ;  /* 0x000000767f767220 */ /* 0x002fc40000410000 */
[----:B------:R-:W-:Y:S02]  /*3d40*/  FMUL.FTZ R127, R88, R24 ;  /* 0x00000018587f7220 */ /* 0x000fe40000410000 */
[-C--:B------:R-:W-:Y:S02]  /*3d50*/  FMUL.FTZ R24, R86, R50.reuse ;  /* 0x0000003256187220 */ /* 0x080fe40000410000 */
[----:B------:R-:W-:Y:S01]  /*3d60*/  FADD.FTZ R26, R127, R34 ;  /* 0x000000227f1a7221 */ /* 0x000fe20000010000 */
[----:B------:R-:W0:Y:S01]  /*3d70*/  MUFU.EX2 R121, R121 ;  /* 0x0000007900797308 */ /* 0x000e220000000800 */
[C---:B------:R-:W-:Y:S02]  /*3d80*/  FMUL.FTZ R25, R102.reuse, R50 ;  /* 0x0000003266197220 */ /* 0x040fe40000410000 */
[-C--:B------:R-:W-:Y:S02]  /*3d90*/  FFMA.FTZ R34, R102, R51.reuse, -R24 ;  /* 0x0000003366227223 */ /* 0x080fe40000010818 */
[----:B------:R-:W-:-:S02]  /*3da0*/  FFMA.FTZ R25, R86, R51, R25 ;  /* 0x0000003356197223 */ /* 0x000fc40000010019 */
[----:B------:R-:W-:Y:S02]  /*3db0*/  FMUL.FTZ R24, R48, R34 ;  /* 0x0000002230187220 */ /* 0x000fe40000410000 */
[----:B------:R-:W-:Y:S02]  /*3dc0*/  FMUL.FTZ R132, R124, R0 ;  /* 0x000000007c847220 */ /* 0x000fe40000410000 */
[----:B------:R-:W-:Y:S02]  /*3dd0*/  FFMA.FTZ R36, R49, R25, R24 ;  /* 0x0000001931247223 */ /* 0x000fe40000010018 */
[----:B------:R-:W-:Y:S02]  /*3de0*/  FMUL.FTZ R114, R111, R114 ;  /* 0x000000726f727220 */ /* 0x000fe40000410000 */
[----:B------:R-:W-:Y:S01]  /*3df0*/  FMUL.FTZ R111, R135, R138 ;  /* 0x0000008a876f7220 */ /* 0x000fe20000410000 */
[----:B------:R-:W-:Y:S01]  /*3e00*/  MUFU.EX2 R132, R132 ;  /* 0x0000008400847308 */ /* 0x000fe20000000800 */
[----:B0-----:R-:W-:-:S02]  /*3e10*/  FMUL.FTZ R113, R121, R113 ;  /* 0x0000007179717220 */ /* 0x001fc40000410000 */
[----:B------:R-:W-:Y:S02]  /*3e20*/  FMUL.FTZ R112, R121, R112 ;  /* 0x0000007079707220 */ /* 0x000fe40000410000 */
[----:B------:R-:W-:Y:S02]  /*3e30*/  FMUL.FTZ R121, R134, R35 ;  /* 0x0000002386797220 */ /* 0x000fe40000410000 */
[C---:B------:R-:W-:Y:S02]  /*3e40*/  FMUL.FTZ R35, R42.reuse, R37 ;  /* 0x000000252a237220 */ /* 0x040fe40000410000 */
[----:B------:R-:W-:Y:S02]  /*3e50*/  FMUL.RZ R135, R87, 0.15915493667125701904 ;  /* 0x3e22f98357877820 */ /* 0x000fe4000040c000 */
[-C--:B------:R-:W-:Y:S02]  /*3e60*/  FFMA.FTZ R131, R43, R26.reuse, -R35 ;  /* 0x0000001a2b837223 */ /* 0x080fe40000010823 */
[----:B------:R-:W-:Y:S01]  /*3e70*/  FMUL.FTZ R26, R42, R26 ;  /* 0x0000001a2a1a7220 */ /* 0x000fe20000410000 */
[----:B------:R-:W0:Y:S01]  /*3e80*/  MUFU.COS R133, R135 ;  /* 0x0000008700857308 */ /* 0x000e220000000000 */
[----:B------:R-:W-:-:S02]  /*3e90*/  FMUL.FTZ R35, R48, R25 ;  /* 0x0000001930237220 */ /* 0x000fc40000410000 */
[----:B------:R-:W-:Y:S02]  /*3ea0*/  FFMA.FTZ R26, R43, R37, R26 ;  /* 0x000000252b1a7223 */ /* 0x000fe4000001001a */
[----:B------:R-:W-:Y:S02]  /*3eb0*/  FADD.FTZ R131, R128, R131 ;  /* 0x0000008380837221 */ /* 0x000fe40000010000 */
[----:B------:R-:W-:Y:S02]  /*3ec0*/  FADD.FTZ R37, R129, R26 ;  /* 0x0000001a81257221 */ /* 0x000fe40000010000 */
[----:B------:R1:W2:Y:S01]  /*3ed0*/  LDS.128 R24, [R33.X16+0x40] ;  /* 0x0000400021187984 */ /* 0x0002a2000000cc00 */
[----:B------:R-:W-:Y:S02]  /*3ee0*/  FFMA.FTZ R35, R49, R34, -R35 ;  /* 0x0000002231237223 */ /* 0x000fe40000010823 */
[----:B------:R-:W-:Y:S02]  /*3ef0*/  FMUL.FTZ R124, R40, R37 ;  /* 0x00000025287c7220 */ /* 0x000fe40000410000 */
[----:B------:R-:W-:-:S02]  /*3f00*/  FMUL.FTZ R34, R46, R36 ;  /* 0x000000242e227220 */ /* 0x000fc40000410000 */
[-C--:B------:R-:W-:Y:S01]  /*3f10*/  FFMA.FTZ R130, R41, R131.reuse, -R124 ;  /* 0x0000008329827223 */ /* 0x080fe2000001087c */
[----:B-1----:R-:W1:Y:S01]  /*3f20*/  MUFU.SIN R33, R135 ;  /* 0x0000008700217308 */ /* 0x002e620000000400 */
[----:B------:R-:W-:Y:S02]  /*3f30*/  FMUL.FTZ R124, R40, R131 ;  /* 0x00000083287c7220 */ /* 0x000fe40000410000 */
[-C--:B------:R-:W-:Y:S02]  /*3f40*/  FFMA.FTZ R34, R47, R35.reuse, -R34 ;  /* 0x000000232f227223 */ /* 0x080fe40000010822 */
[----:B---3--:R-:W-:Y:S02]  /*3f50*/  FMUL.FTZ R87, R90, R20 ;  /* 0x000000145a577220 */ /* 0x008fe40000410000 */
[----:B------:R-:W-:Y:S02]  /*3f60*/  FMUL.FTZ R35, R46, R35 ;  /* 0x000000232e237220 */ /* 0x000fe40000410000 */
[----:B------:R-:W-:-:S02]  /*3f70*/  FFMA.FTZ R37, R41, R37, R124 ;  /* 0x0000002529257223 */ /* 0x000fc4000001007c */
[----:B------:R-:W-:Y:S02]  /*3f80*/  FMUL.FTZ R124, R90, R21 ;  /* 0x000000155a7c7220 */ /* 0x000fe40000410000 */
[----:B------:R-:W-:Y:S02]  /*3f90*/  FADD.FTZ R134, R87, R130 ;  /* 0x0000008257867221 */ /* 0x000fe40000010000 */
[----:B------:R-:W-:Y:S02]  /*3fa0*/  FFMA.FTZ R35, R47, R36, R35 ;  /* 0x000000242f237223 */ /* 0x000fe40000010023 */
[----:B------:R-:W-:Y:S02]  /*3fb0*/  FADD.FTZ R37, R124, R37 ;  /* 0x000000257c257221 */ /* 0x000fe40000010000 */
[----:B------:R-:W-:Y:S02]  /*3fc0*/  FMUL.FTZ R36, R38, R134 ;  /* 0x0000008626247220 */ /* 0x000fe40000410000 */
[----:B------:R-:W-:-:S02]  /*3fd0*/  FMUL.FTZ R20, R44, R35 ;  /* 0x000000232c147220 */ /* 0x000fc40000410000 */
[----:B------:R-:W-:Y:S02]  /*3fe0*/  FFMA.FTZ R136, R39, R37, R36 ;  /* 0x0000002527887223 */ /* 0x000fe40000010024 */
[C---:B------:R-:W-:Y:S02]  /*3ff0*/  FMUL.FTZ R130, R91.reuse, R22 ;  /* 0x000000165b827220 */ /* 0x040fe40000410000 */
[----:B------:R-:W-:Y:S02]  /*4000*/  FMUL.FTZ R131, R91, R23 ;  /* 0x000000175b837220 */ /* 0x000fe40000410000 */
[----:B------:R-:W-:Y:S02]  /*4010*/  FMUL.FTZ R37, R38, R37 ;  /* 0x0000002526257220 */ /* 0x000fe40000410000 */
[----:B------:R-:W-:Y:S02]  /*4020*/  FFMA.FTZ R36, R45, R34, -R20 ;  /* 0x000000222d247223 */ /* 0x000fe40000010814 */
[----:B------:R3:W4:Y:S01]  /*4030*/  LDS.128 R20, [R32.X16+0x50] ;  /* 0x0000500020147984 */ /* 0x000722000000cc00 */
[----:B------:R-:W-:-:S02]  /*4040*/  FFMA.FTZ R37, R39, R134, -R37 ;  /* 0x0000008627257223 */ /* 0x000fc40000010825 */
[----:B------:R-:W-:Y:S02]  /*4050*/  FMUL.FTZ R34, R44, R34 ;  /* 0x000000222c227220 */ /* 0x000fe40000410000 */
[----:B------:R-:W-:Y:S02]  /*4060*/  FADD.FTZ R136, R131, R136 ;  /* 0x0000008883887221 */ /* 0x000fe40000010000 */
[----:B------:R-:W-:Y:S02]  /*4070*/  FADD.FTZ R37, R130, R37 ;  /* 0x0000002582257221 */ /* 0x000fe40000010000 */
[----:B------:R-:W-:Y:S02]  /*4080*/  FFMA.FTZ R34, R45, R35, R34 ;  /* 0x000000232d227223 */ /* 0x000fe40000010022 */
[----:B0-----:R-:W-:Y:S02]  /*4090*/  FMUL.FTZ R133, R132, R133 ;  /* 0x0000008584857220 */ /* 0x001fe40000410000 */
[----:B------:R-:W-:-:S02]  /*40a0*/  FMUL.FTZ R134, R106, R136 ;  /* 0x000000886a867220 */ /* 0x000fc40000410000 */
[----:B------:R-:W-:Y:S02]  /*40b0*/  FMUL.FTZ R35, R42, R36 ;  /* 0x000000242a237220 */ /* 0x000fe40000410000 */
[----:B-1----:R-:W-:Y:S02]  /*40c0*/  FMUL.FTZ R132, R132, R33 ;  /* 0x0000002184847220 */ /* 0x002fe40000410000 */
[-C--:B------:R-:W-:Y:S02]  /*40d0*/  FMUL.FTZ R33, R106, R37.reuse ;  /* 0x000000256a217220 */ /* 0x080fe40000410000 */
[----:B------:R-:W-:Y:S02]  /*40e0*/  FFMA.FTZ R37, R107, R37, -R134 ;  /* 0x000000256b257223 */ /* 0x000fe40000010886 */
[-C--:B------:R-:W-:Y:S02]  /*40f0*/  FFMA.FTZ R35, R43, R34.reuse, R35 ;  /* 0x000000222b237223 */ /* 0x080fe40000010023 */
[----:B------:R-:W-:-:S02]  /*4100*/  FMUL.FTZ R34, R42, R34 ;  /* 0x000000222a227220 */ /* 0x000fc40000410000 */
[C---:B--2---:R-:W-:Y:S02]  /*4110*/  FMUL.FTZ R134, R92.reuse, R24 ;  /* 0x000000185c867220 */ /* 0x044fe40000410000 */
[----:B------:R-:W-:Y:S02]  /*4120*/  FFMA.FTZ R136, R107, R136, R33 ;  /* 0x000000886b887223 */ /* 0x000fe40000010021 */
[----:B------:R-:W-:Y:S02]  /*4130*/  FMUL.FTZ R135, R92, R25 ;  /* 0x000000195c877220 */ /* 0x000fe40000410000 */
[----:B------:R-:W-:Y:S02]  /*4140*/  FFMA.FTZ R34, R43, R36, -R34 ;  /* 0x000000242b227223 */ /* 0x000fe40000010822 */
[----:B------:R-:W-:Y:S02]  /*4150*/  FMUL.FTZ R24, R40, R35 ;  /* 0x0000002328187220 */ /* 0x000fe40000410000 */
[----:B------:R-:W-:-:S02]  /*4160*/  FADD.FTZ R37, R134, R37 ;  /* 0x0000002586257221 */ /* 0x000fc40000010000 */
[----:B------:R-:W-:Y:S02]  /*4170*/  FADD.FTZ R25, R135, R136 ;  /* 0x0000008887197221 */ /* 0x000fe40000010000 */
[----:B------:R-:W-:Y:S02]  /*4180*/  FMUL.FTZ R136, R93, R26 ;  /* 0x0000001a5d887220 */ /* 0x000fe40000410000 */
[----:B---3--:R-:W-:Y:S02]  /*4190*/  FFMA.FTZ R32, R41, R34, -R24 ;  /* 0x0000002229207223 */ /* 0x008fe40000010818 */
[C---:B------:R-:W-:Y:S02]  /*41a0*/  FMUL.FTZ R26, R114.reuse, R37 ;  /* 0x00000025721a7220 */ /* 0x040fe40000410000 */
[----:B------:R-:W-:Y:S02]  /*41b0*/  FMUL.FTZ R24, R114, R25 ;  /* 0x0000001972187220 */ /* 0x000fe40000410000 */
[----:B------:R-:W-:-:S02]  /*41c0*/  FMUL.FTZ R137, R93, R27 ;  /* 0x0000001b5d897220 */ /* 0x000fc40000410000 */
[C---:B------:R-:W-:Y:S02]  /*41d0*/  FFMA.FTZ R36, R109.reuse, R25, R26 ;  /* 0x000000196d247223 */ /* 0x040fe4000001001a */
[----:B------:R-:W-:Y:S02]  /*41e0*/  FFMA.FTZ R37, R109, R37, -R24 ;  /* 0x000000256d257223 */ /* 0x000fe40000010818 */
[----:B------:R0:W1:Y:S01]  /*41f0*/  LDS.128 R24, [R31.X16+0x60] ;  /* 0x000060001f187984 */ /* 0x000062000000cc00 */
[----:B------:R-:W-:Y:S02]  /*4200*/  FADD.FTZ R36, R137, R36 ;  /* 0x0000002489247221 */ /* 0x000fe40000010000 */
[----:B------:R-:W-:Y:S02]  /*4210*/  FADD.FTZ R37, R136, R37 ;  /* 0x0000002588257221 */ /* 0x000fe40000010000 */
[----:B------:R-:W-:Y:S02]  /*4220*/  FMUL.FTZ R34, R40, R34 ;  /* 0x0000002228227220 */ /* 0x000fe40000410000 */
[----:B------:R-:W-:-:S02]  /*4230*/  FMUL.FTZ R138, R112, R36 ;  /* 0x00000024708a7220 */ /* 0x000fc40000410000 */
[----:B------:R-:W-:Y:S02]  /*4240*/  FMUL.FTZ R139, R112, R37 ;  /* 0x00000025708b7220 */ /* 0x000fe40000410000 */
[----:B------:R-:W-:Y:S02]  /*4250*/  FFMA.FTZ R34, R41, R35, R34 ;  /* 0x0000002329227223 */ /* 0x000fe40000010022 */
[C---:B------:R-:W-:Y:S02]  /*4260*/  FFMA.FTZ R140, R113.reuse, R37, -R138 ;  /* 0x00000025718c7223 */ /* 0x040fe4000001088a */
[----:B------:R-:W-:Y:S02]  /*4270*/  FFMA.FTZ R37, R113, R36, R139 ;  /* 0x0000002471257223 */ /* 0x000fe4000001008b */
[----:B------:R-:W-:Y:S02]  /*4280*/  FMUL.FTZ R33, R38, R34 ;  /* 0x0000002226217220 */ /* 0x000fe40000410000 */
[----:B----4-:R-:W-:-:S02]  /*4290*/  FMUL.FTZ R138, R94, R21 ;  /* 0x000000155e8a7220 */ /* 0x010fc40000410000 */
[----:B------:R-:W-:Y:S02]  /*42a0*/  FMUL.FTZ R139, R94, R20 ;  /* 0x000000145e8b7220 */ /* 0x000fe40000410000 */
[-C--:B------:R-:W-:Y:S02]  /*42b0*/  FMUL.FTZ R35, R38, R32.reuse ;  /* 0x0000002026237220 */ /* 0x080fe40000410000 */
[----:B------:R-:W-:Y:S02]  /*42c0*/  FFMA.FTZ R33, R39, R32, -R33 ;  /* 0x0000002027217223 */ /* 0x000fe40000010821 */
[----:B------:R-:W-:Y:S02]  /*42d0*/  FADD.FTZ R37, R138, R37 ;  /* 0x000000258a257221 */ /* 0x000fe40000010000 */
[----:B------:R-:W-:Y:S02]  /*42e0*/  FADD.FTZ R20, R139, R140 ;  /* 0x0000008c8b147221 */ /* 0x000fe40000010000 */
[----:B------:R-:W-:-:S02]  /*42f0*/  FFMA.FTZ R35, R39, R34, R35 ;  /* 0x0000002227237223 */ /* 0x000fc40000010023 */
[----:B------:R-:W-:Y:S02]  /*4300*/  FMUL.FTZ R140, R95, R22 ;  /* 0x000000165f8c7220 */ /* 0x000fe40000410000 */
[----:B------:R-:W-:Y:S02]  /*4310*/  FMUL.FTZ R34, R106, R33 ;  /* 0x000000216a227220 */ /* 0x000fe40000410000 */
[C---:B------:R-:W-:Y:S02]  /*4320*/  FMUL.FTZ R21, R116.reuse, R37 ;  /* 0x0000002574157220 */ /* 0x040fe40000410000 */
[----:B------:R-:W-:Y:S02]  /*4330*/  FMUL.FTZ R22, R116, R20 ;  /* 0x0000001474167220 */ /* 0x000fe40000410000 */
[-C--:B------:R-:W-:Y:S02]  /*4340*/  FMUL.FTZ R32, R106, R35.reuse ;  /* 0x000000236a207220 */ /* 0x080fe40000410000 */
[----:B------:R-:W-:-:S02]  /*4350*/  FFMA.FTZ R34, R107, R35, R34 ;  /* 0x000000236b227223 */ /* 0x000fc40000010022 */
[----:B------:R-:W-:Y:S02]  /*4360*/  FMUL.FTZ R141, R95, R23 ;  /* 0x000000175f8d7220 */ /* 0x000fe40000410000 */
[C---:B------:R-:W-:Y:S02]  /*4370*/  FFMA.FTZ R35, R111.reuse, R20, -R21 ;  /* 0x000000146f237223 */ /* 0x040fe40000010815 */
[----:B------:R-:W-:Y:S02]  /*4380*/  FFMA.FTZ R36, R111, R37, R22 ;  /* 0x000000256f247223 */ /* 0x000fe40000010016 */
[----:B------:R2:W3:Y:S01]  /*4390*/  LDS.128 R20, [R30.X16+0x70] ;  /* 0x000070001e147984 */ /* 0x0004e2000000cc00 */
[----:B------:R-:W-:Y:S02]  /*43a0*/  FFMA.FTZ R32, R107, R33, -R32 ;  /* 0x000000216b207223 */ /* 0x000fe40000010820 */
[----:B------:R-:W-:Y:S02]  /*43b0*/  FADD.FTZ R36, R141, R36 ;  /* 0x000000248d247221 */ /* 0x000fe40000010000 */
[----:B------:R-:W-:-:S02]  /*43c0*/  FADD.FTZ R35, R140, R35 ;  /* 0x000000238c237221 */ /* 0x000fc40000010000 */
[C---:B------:R-:W-:Y:S02]  /*43d0*/  FMUL.FTZ R33, R114.reuse, R32 ;  /* 0x0000002072217220 */ /* 0x040fe40000410000 */
[C---:B------:R-:W-:Y:S02]  /*43e0*/  FMUL.FTZ R37, R121.reuse, R36 ;  /* 0x0000002479257220 */ /* 0x040fe40000410000 */
[-C--:B------:R-:W-:Y:S02]  /*43f0*/  FMUL.FTZ R143, R121, R35.reuse ;  /* 0x00000023798f7220 */ /* 0x080fe40000410000 */
[-C--:B0-----:R-:W-:Y:S02]  /*4400*/  FMUL.FTZ R31, R114, R34.reuse ;  /* 0x00000022721f7220 */ /* 0x081fe40000410000 */
[----:B------:R-:W-:Y:S02]  /*4410*/  FFMA.FTZ R33, R109, R34, R33 ;  /* 0x000000226d217223 */ /* 0x000fe40000010021 */
[----:B------:R-:W-:-:S02]  /*4420*/  FFMA.FTZ R37, R122, R35, -R37 ;  /* 0x000000237a257223 */ /* 0x000fc40000010825 */
[----:B------:R-:W-:Y:S02]  /*4430*/  FFMA.FTZ R36, R122, R36, R143 ;  /* 0x000000247a247223 */ /* 0x000fe4000001008f */
[C---:B-1----:R-:W-:Y:S02]  /*4440*/  FMUL.FTZ R142, R96.reuse, R24 ;  /* 0x00000018608e7220 */ /* 0x042fe40000410000 */
[----:B------:R-:W-:Y:S02]  /*4450*/  FFMA.FTZ R31, R109, R32, -R31 ;  /* 0x000000206d1f7223 */ /* 0x000fe4000001081f */
[----:B------:R-:W-:Y:S02]  /*4460*/  FMUL.FTZ R143, R96, R25 ;  /* 0x00000019608f7220 */ /* 0x000fe40000410000 */
[----:B------:R-:W-:Y:S02]  /*4470*/  FMUL.FTZ R144, R98, R26 ;  /* 0x0000001a62907220 */ /* 0x000fe40000410000 */
[----:B------:R-:W-:-:S02]  /*4480*/  FMUL.FTZ R32, R112, R33 ;  /* 0x0000002170207220 */ /* 0x000fc40000410000 */
[----:B------:R-:W-:Y:S02]  /*4490*/  FMUL.FTZ R145, R98, R27 ;  /* 0x0000001b62917220 */ /* 0x000fe40000410000 */
[----:B------:R-:W-:Y:S02]  /*44a0*/  FADD.FTZ R26, R142, R37 ;  /* 0x000000258e1a7221 */ /* 0x000fe40000010000 */
[-C--:B------:R-:W-:Y:S02]  /*44b0*/  FMUL.FTZ R34, R112, R31.reuse ;  /* 0x0000001f70227220 */ /* 0x080fe40000410000 */
[----:B------:R-:W-:Y:S02]  /*44c0*/  FADD.FTZ R27, R143, R36 ;  /* 0x000000248f1b7221 */ /* 0x000fe40000010000 */
[----:B------:R-:W-:Y:S01]  /*44d0*/  FFMA.FTZ R32, R113, R31, -R32 ;  /* 0x0000001f71207223 */ /* 0x000fe20000010820 */
[----:B------:R0:W5:Y:S01]  /*44e0*/  LDG.E.64 R36, [R28.64] ;  /* 0x000000041c247981 */ /* 0x000162000c1e1b00 */
[----:B--2---:R-:W-:-:S02]  /*44f0*/  FMUL.FTZ R30, R119, R26 ;  /* 0x0000001a771e7220 */ /* 0x004fc40000410000 */
[----:B------:R-:W-:Y:S02]  /*4500*/  FFMA.FTZ R34, R113, R33, R34 ;  /* 0x0000002171227223 */ /* 0x000fe40000010022 */
[-C--:B------:R-:W-:Y:S02]  /*4510*/  FMUL.FTZ R31, R119, R27.reuse ;  /* 0x0000001b771f7220 */ /* 0x080fe40000410000 */
[----:B------:R-:W-:Y:S02]  /*4520*/  FFMA.FTZ R30, R120, R27, R30 ;  /* 0x0000001b781e7223 */ /* 0x000fe4000001001e */
[----:B------:R-:W-:Y:S02]  /*4530*/  FMUL.FTZ R24, R116, R34 ;  /* 0x0000002274187220 */ /* 0x000fe40000410000 */
[----:B------:R-:W-:Y:S02]  /*4540*/  FFMA.FTZ R31, R120, R26, -R31 ;  /* 0x0000001a781f7223 */ /* 0x000fe4000001081f */
[----:B------:R-:W-:-:S02]  /*4550*/  FMUL.FTZ R25, R116, R32 ;  /* 0x0000002074197220 */ /* 0x000fc40000410000 */
[----:B------:R-:W-:Y:S02]  /*4560*/  FADD.FTZ R30, R145, R30 ;  /* 0x0000001e911e7221 */ /* 0x000fe40000010000 */
[C---:B------:R-:W-:Y:S02]  /*4570*/  FFMA.FTZ R24, R111.reuse, R32, -R24 ;  /* 0x000000206f187223 */ /* 0x040fe40000010818 */
[----:B------:R-:W-:Y:S02]  /*4580*/  FADD.FTZ R31, R144, R31 ;  /* 0x0000001f901f7221 */ /* 0x000fe40000010000 */
[----:B------:R-:W-:Y:S02]  /*4590*/  FFMA.FTZ R25, R111, R34, R25 ;  /* 0x000000226f197223 */ /* 0x000fe40000010019 */
[----:B0-----:R-:W-:Y:S02]  /*45a0*/  FMUL.FTZ R28, R125, R30 ;  /* 0x0000001e7d1c7220 */ /* 0x001fe40000410000 */
[----:B------:R-:W-:-:S02]  /*45b0*/  FMUL.FTZ R26, R121, R24 ;  /* 0x00000018791a7220 */ /* 0x000fc40000410000 */
[----:B------:R-:W-:Y:S02]  /*45c0*/  FMUL.FTZ R29, R125, R31 ;  /* 0x0000001f7d1d7220 */ /* 0x000fe40000410000 */
[----:B------:R-:W-:Y:S02]  /*45d0*/  FMUL.FTZ R27, R121, R25 ;  /* 0x00000019791b7220 */ /* 0x000fe40000410000 */
[----:B------:R-:W-:Y:S02]  /*45e0*/  FFMA.FTZ R31, R118, R31, -R28 ;  /* 0x0000001f761f7223 */ /* 0x000fe4000001081c */
[----:B---3--:R-:W-:Y:S02]  /*45f0*/  FMUL.FTZ R146, R99, R20 ;  /* 0x0000001463927220 */ /* 0x008fe40000410000 */
[----:B------:R-:W-:Y:S02]  /*4600*/  FFMA.FTZ R26, R122, R25, R26 ;  /* 0x000000197a1a7223 */ /* 0x000fe4000001001a */
[----:B------:R-:W-:-:S02]  /*4610*/  FFMA.FTZ R30, R118, R30, R29 ;  /* 0x0000001e761e7223 */ /* 0x000fc4000001001d */
[----:B------:R-:W-:Y:S02]  /*4620*/  FMUL.FTZ R147, R99, R21 ;  /* 0x0000001563937220 */ /* 0x000fe40000410000 */
[----:B------:R-:W-:Y:S02]  /*4630*/  FFMA.FTZ R27, R122, R24, -R27 ;  /* 0x000000187a1b7223 */ /* 0x000fe4000001081b */
[----:B------:R-:W-:Y:S02]  /*4640*/  FADD.FTZ R31, R146, R31 ;  /* 0x0000001f921f7221 */ /* 0x000fe40000010000 */
[----:B------:R-:W-:Y:S02]  /*4650*/  FMUL.FTZ R24, R119, R26 ;  /* 0x0000001a77187220 */ /* 0x000fe40000410000 */
[----:B------:R-:W-:Y:S02]  /*4660*/  FADD.FTZ R30, R147, R30 ;  /* 0x0000001e931e7221 */ /* 0x000fe40000010000 */
[----:B------:R-:W-:-:S02]  /*4670*/  FMUL.FTZ R148, R101, R22 ;  /* 0x0000001665947220 */ /* 0x000fc40000410000 */
[----:B------:R-:W-:Y:S02]  /*4680*/  FMUL.FTZ R25, R132, R31 ;  /* 0x0000001f84197220 */ /* 0x000fe40000410000 */
[-C--:B------:R-:W-:Y:S02]  /*4690*/  FMUL.FTZ R21, R119, R27.reuse ;  /* 0x0000001b77157220 */ /* 0x080fe40000410000 */
[----:B------:R-:W-:Y:S02]  /*46a0*/  FFMA.FTZ R24, R120, R27, -R24 ;  /* 0x0000001b78187223 */ /* 0x000fe40000010818 */
[-C--:B------:R-:W-:Y:S02]  /*46b0*/  FMUL.FTZ R22, R132, R30.reuse ;  /* 0x0000001e84167220 */ /* 0x080fe40000410000 */
[----:B------:R-:W-:Y:S02]  /*46c0*/  FMUL.FTZ R149, R101, R23 ;  /* 0x0000001765957220 */ /* 0x000fe40000410000 */
[----:B------:R-:W-:-:S02]  /*46d0*/  FFMA.FTZ R30, R133, R30, R25 ;  /* 0x0000001e851e7223 */ /* 0x000fc40000010019 */
[----:B------:R-:W-:Y:S02]  /*46e0*/  FFMA.FTZ R21, R120, R26, R21 ;  /* 0x0000001a78157223 */ /* 0x000fe40000010015 */
[----:B------:R-:W-:Y:S02]  /*46f0*/  FMUL.FTZ R20, R125, R24 ;  /* 0x000000187d147220 */ /* 0x000fe40000410000 */
[----:B------:R-:W-:Y:S02]  /*4700*/  FFMA.FTZ R23, R133, R31, -R22 ;  /* 0x0000001f85177223 */ /* 0x000fe40000010816 */
[----:B------:R-:W-:Y:S02]  /*4710*/  FADD.FTZ R31, R149, R30 ;  /* 0x0000001e951f7221 */ /* 0x000fe40000010000 */
[----:B------:R-:W-:Y:S02]  /*4720*/  FFMA.FTZ R20, R118, R21, R20 ;  /* 0x0000001576147223 */ /* 0x000fe40000010014 */
[----:B------:R-:W-:-:S02]  /*4730*/  FADD.FTZ R30, R148, R23 ;  /* 0x00000017941e7221 */ /* 0x000fc40000010000 */
[----:B------:R-:W-:Y:S02]  /*4740*/  FMUL.FTZ R21, R125, R21 ;  /* 0x000000157d157220 */ /* 0x000fe40000410000 */
[----:B------:R-:W-:Y:S01]  /*4750*/  FMUL.FTZ R28, R132, R20 ;  /* 0x00000014841c7220 */ /* 0x000fe20000410000 */
[----:B------:R-:W0:Y:S01]  /*4760*/  SHFL.UP PT, R25, R30, 0x1, RZ ;  /* 0x042000001e197989 */ /* 0x000e2200000e00ff */
[----:B------:R-:W-:-:S03]  /*4770*/  FFMA.FTZ R21, R118, R24, -R21 ;  /* 0x0000001876157223 */ /* 0x000fc60000010815 */
[----:B------:R-:W1:Y:S01]  /*4780*/  SHFL.UP PT, R27, R31, 0x1, RZ ;  /* 0x042000001f1b7989 */ /* 0x000e6200000e00ff */
[-C--:B------:R-:W-:Y:S02]  /*4790*/  FMUL.FTZ R22, R132, R21.reuse ;  /* 0x0000001584167220 */ /* 0x080fe40000410000 */
        /* <DEDUP_REMOVED lines=53> */
[----:B0-----:R-:W-:-:S04]  /*4af0*/  FMUL.FTZ R22, R23, R24 ;  /* 0x0000001817167220 */ /* 0x001fc80000410000 */
[CC--:B-1----:R-:W-:Y:S02]  /*4b00*/  FFMA.FTZ R26, R28.reuse, R25.reuse, R22 ;  /* 0x000000191c1a7223 */ /* 0x0c2fe40000010016 */
[C---:B------:R-:W-:Y:S02]  /*4b10*/  FMUL.FTZ R27, R23.reuse, R25 ;  /* 0x00000019171b7220 */ /* 0x040fe40000410000 */
[C---:B--2---:R-:W-:Y:S02]  /*4b20*/  FMUL.FTZ R22, R23.reuse, R20 ;  /* 0x0000001417167220 */ /* 0x044fe40000410000 */
[C---:B------:R-:W-:Y:S02]  /*4b30*/  FFMA.FTZ R27, R28.reuse, R24, -R27 ;  /* 0x000000181c1b7223 */ /* 0x040fe4000001081b */
[-C--:B---3--:R-:W-:Y:S02]  /*4b40*/  FFMA.FTZ R22, R28, R21.reuse, R22 ;  /* 0x000000151c167223 */ /* 0x088fe40000010016 */
        /* <DEDUP_REMOVED lines=8> */
[----:B------:R-:W3:Y:S01]  /*4bd0*/  SHFL.UP PT, R23, R22, 0x10, RZ ;  /* 0x0600000016177989 */ /* 0x000ee200000e00ff */
[----:B------:R-:W-:-:S02]  /*4be0*/  ISETP.GE.AND P1, PT, R74, 0x10, PT ;  /* 0x000000104a00780c */ /* 0x000fc40003f26270 */
[----:B------:R-:W-:Y:S02]  /*4bf0*/  ISETP.NE.AND P2, PT, R74, 0x1f, PT ;  /* 0x0000001f4a00780c */ /* 0x000fe40003f45270 */
[----:B------:R-:W-:Y:S01]  /*4c00*/  LOP3.LUT P0, RZ, R76, 0x1f, RZ, 0xc0, !PT ;  /* 0x0000001f4cff7812 */ /* 0x000fe2000780c0ff */
[----:B0-----:R-:W-:-:S03]  /*4c10*/  FMUL.FTZ R20, R22, R27 ;  /* 0x0000001b16147220 */ /* 0x001fc60000410000 */
[----:B------:R-:W-:Y:S01]  /*4c20*/  ISETP.EQ.OR P0, PT, R73, RZ, P0 ;  /* 0x000000ff4900720c */ /* 0x000fe20000702670 */
[----:B-1----:R-:W-:Y:S02]  /*4c30*/  FMUL.FTZ R24, R22, R21 ;  /* 0x0000001516187220 */ /* 0x002fe40000410000 */
[-C--:B--2---:R-:W-:Y:S02]  /*4c40*/  FFMA.FTZ R29, R28, R25.reuse, -R20 ;  /* 0x000000191c1d7223 */ /* 0x084fe40000010814 */
[C---:B------:R-:W-:Y:S02]  /*4c50*/  FMUL.FTZ R25, R22.reuse, R25 ;  /* 0x0000001916197220 */ /* 0x040fe40000410000 */
[-C--:B---3--:R-:W-:Y:S02]  /*4c60*/  FMUL.FTZ R20, R22, R23.reuse ;  /* 0x0000001716147220 */ /* 0x088fe40000410000 */
        /* <DEDUP_REMOVED lines=50> */
.L_x_1258:
        /* <DEDUP_REMOVED lines=16> */
.L_x_1259:
[----:B------:R-:W-:Y:S05]  /*5090*/  BSYNC B0 ;  /* 0x0000000000007941 */ /* 0x000fea0003800000 */
.L_x_1257:
        /* <DEDUP_REMOVED lines=123> */
.L_x_1261:
[----:B------:R-:W-:Y:S05]  /*5850*/  BSYNC B0 ;  /* 0x0000000000007941 */ /* 0x000fea0003800000 */
.L_x_1260:
        /* <DEDUP_REMOVED lines=52> */
.L_x_1256:
        /* <DEDUP_REMOVED lines=38> */
.L_x_1263:
[----:B------:R-:W-:Y:S05]  /*5e00*/  EXIT ;  /* 0x000000000000794d */ /* 0x000fea0003800000 */
.L_x_1265:
        /* <DEDUP_REMOVED lines=15> */
.L_x_5348:


//--------------------- .text._Z25selective_scan_fwd_kernelI32Selective_Scan_fwd_kernel_traitsILi64ELi16ELi1ELb1ELb1ELb0ELb1EfN3c107complexIfEEEEv13SSMParamsBase --------------------------
	.section	.text._Z25selective_scan_fwd_kernelI32Selective_Scan_fwd_kernel_traitsILi64ELi16ELi1ELb1ELb1ELb0ELb1EfN3c107complexIfEEEEv13SSMParamsBase,"ax",@progbits
	.sectioninfo	@"SHI_REGISTERS=160"
	.align	128
        .global         _Z25selective_scan_fwd_kernelI32Selective_Scan_fwd_kernel_traitsILi64ELi16ELi1ELb1ELb1ELb0ELb1EfN3c107complexIfEEEEv13SSMParamsBase
        .type           _Z25selective_scan_fwd_kernelI32Selective_Scan_fwd_kernel_traitsILi64ELi16ELi1ELb1ELb1ELb0ELb1EfN3c107complexIfEEEEv13SSMParamsBase,@function
        .size           _Z25selective_scan_fwd_kernelI32Selective_Scan_fwd_kernel_traitsILi64ELi16ELi1ELb1ELb1ELb0ELb1EfN3c107complexIfEEEEv13SSMParamsBase,(.L_x_5349 - _Z25selective_scan_fwd_kernelI32Selective_Scan_fwd_kernel_traitsILi64ELi16ELi1ELb1ELb1ELb0ELb1EfN3c107complexIfEEEEv13SSMParamsBase)
        .other          _Z25selective_scan_fwd_kernelI32Selective_Scan_fwd_kernel_traitsILi64ELi16ELi1ELb1ELb1ELb0ELb1EfN3c107complexIfEEEEv13SSMParamsBase,@"STO_CUDA_ENTRY STV_DEFAULT"
_Z25selective_scan_fwd_kernelI32Selective_Scan_fwd_kernel_traitsILi64ELi16ELi1ELb1ELb1ELb0ELb1EfN3c107complexIfEEEEv13SSMParamsBase:
.text._Z25selective_scan_fwd_kernelI32Selective_Scan_fwd_kernel_traitsILi64ELi16ELi1ELb1ELb1ELb0ELb1EfN3c107complexIfEEEEv13SSMParamsBase:
        /* <DEDUP_REMOVED lines=83> */
.L_x_1306:
        /* <DEDUP_REMOVED lines=86> */
.L_x_1267:
[----:B--234-:R-:W-:Y:S05]  /*0a90*/  BSYNC B0 ;  /* 0x0000000000007941 */ /* 0x01cfea0003800000 */
.L_x_1266:
        /* <DEDUP_REMOVED lines=37> */
.L_x_1269:
[----:B------:R-:W-:Y:S05]  /*0cf0*/  BSYNC B0 ;  /* 0x0000000000007941 */ /* 0x000fea0003800000 */
.L_x_1268:
        /* <DEDUP_REMOVED lines=35> */
.L_x_1271:
[----:B------:R-:W-:Y:S05]  /*0f30*/  BSYNC B0 ;  /* 0x0000000000007941 */ /* 0x000fea0003800000 */
.L_x_1270:
        /* <DEDUP_REMOVED lines=37> */
.L_x_1273:
[----:B------:R-:W-:Y:S05]  /*1190*/  BSYNC B0 ;  /* 0x0000000000007941 */ /* 0x000fea0003800000 */
.L_x_1272:
        /* <DEDUP_REMOVED lines=35> */
.L_x_1275:
[----:B------:R-:W-:Y:S05]  /*13d0*/  BSYNC B0 ;  /* 0x0000000000007941 */ /* 0x000fea0003800000 */
.L_x_1274:
        /* <DEDUP_REMOVED lines=37> */
.L_x_1277:
[----:B------:R-:W-:Y:S05]  /*1630*/  BSYNC B0 ;  /* 0x0000000000007941 */ /* 0x000fea0003800000 */
.L_x_1276:
        /* <DEDUP_REMOVED lines=35> */
.L_x_1279:
[----:B------:R-:W-:Y:S05]  /*1870*/  BSYNC B0 ;  /* 0x0000000000007941 */ /* 0x000fea0003800000 */
.L_x_1278:
        /* <DEDUP_REMOVED lines=37> */
.L_x_1281:
[----:B------:R-:W-:Y:S05]  /*1ad0*/  BSYNC B0 ;  /* 0x0000000000007941 */ /* 0x000fea0003800000 */
.L_x_1280:
        /* <DEDUP_REMOVED lines=35> */
.L_x_1283:
[----:B------:R-:W-:Y:S05]  /*1d10*/  BSYNC B0 ;  /* 0x0000000000007941 */ /* 0x000fea0003800000 */
.L_x_1282:
        /* <DEDUP_REMOVED lines=42> */
.L_x_1285:
[----:B------:R-:W-:Y:S05]  /*1fc0*/  BSYNC B0 ;  /* 0x0000000000007941 */ /* 0x000fea0003800000 */
.L_x_1284:
        /* <DEDUP_REMOVED lines=33> */
.L_x_1287:
[----:B------:R-:W-:Y:S05]  /*21e0*/  BSYNC B0 ;  /* 0x0000000000007941 */ /* 0x000fea0003800000 */
.L_x_1286:
        /* <DEDUP_REMOVED lines=33> */
.L_x_1289:
[----:B------:R-:W-:Y:S05]  /*2400*/  BSYNC B0 ;  /* 0x0000000000007941 */ /* 0x000fea0003800000 */
.L_x_1288:
        /* <DEDUP_REMOVED lines=33> */
.L_x_1291:
[----:B------:R-:W-:Y:S05]  /*2620*/  BSYNC B0 ;  /* 0x0000000000007941 */ /* 0x000fea0003800000 */
.L_x_1290:
        /* <DEDUP_REMOVED lines=33> */
.L_x_1293:
[----:B------:R-:W-:Y:S05]  /*2840*/  BSYNC B0 ;  /* 0x0000000000007941 */ /* 0x000fea0003800000 */
.L_x_1292:
        /* <DEDUP_REMOVED lines=33> */
.L_x_1295:
[----:B------:R-:W-:Y:S05]  /*2a60*/  BSYNC B0 ;  /* 0x0000000000007941 */ /* 0x000fea0003800000 */
.L_x_1294:
        /* <DEDUP_REMOVED lines=33> */
.L_x_1297:
[----:B------:R-:W-:Y:S05]  /*2c80*/  BSYNC B0 ;  /* 0x0000000000007941 */ /* 0x000fea0003800000 */
.L_x_1296:
        /* <DEDUP_REMOVED lines=36> */
.L_x_1304:
        /* <DEDUP_REMOVED lines=34> */
[----:B------:R-:W-:Y:S02]  /*30f0*/  IADD3 R147, R142, 0xa0, RZ ;  /* 0x000000a08e937810 */ /* 0x000fe40007ffe0ff */
[-C--:B------:R-:W-:Y:S02]  /*3100*/  LEA.HI.SX32 R141, R141, R142.reuse, 0x1b ;  /* 0x0000008e8d8d7211 */ /* 0x080fe400078fdaff */
[----:B------:R-:W-:-:S02]  /*3110*/  LEA.HI.SX32 R145, R145, R142, 0x1b ;  /* 0x0000008e91917211 */ /* 0x000fc400078fdaff */
[----:B------:R-:W-:Y:S01]  /*3120*/  LEA.HI.SX32 R147, R147, R142, 0x1b ;  /* 0x0000008e93937211 */ /* 0x000fe200078fdaff */
[C---:B--2---:R-:W-:Y:S02]  /*3130*/  FMUL.FTZ R106, R87.reuse, R65 ;  /* 0x00000041576a7220 */ /* 0x044fe40000410000 */
[C---:B0-----:R-:W-:Y:S02]  /*3140*/  FMUL.FTZ R104, R87.reuse, R63 ;  /* 0x0000003f57687220 */ /* 0x041fe40000410000 */
[----:B------:R-:W-:Y:S02]  /*3150*/  FMUL.RZ R107, R106, 0.15915493667125701904 ;  /* 0x3e22f9836a6b7820 */ /* 0x000fe4000040c000 */
[----:B------:R-:W-:Y:S02]  /*3160*/  FMUL.RZ R105, R104, 0.15915493667125701904 ;  /* 0x3e22f98368697820 */ /* 0x000fe4000040c000 */
[C---:B------:R-:W-:Y:S01]  /*3170*/  FMUL.FTZ R106, R87.reuse, R62 ;  /* 0x0000003e576a7220 */ /* 0x040fe20000410000 */
[----:B------:R-:W-:Y:S01]  /*3180*/  MUFU.SIN R136, R107 ;  /* 0x0000006b00887308 */ /* 0x000fe20000000400 */
[----:B------:R-:W-:-:S02]  /*3190*/  FMUL.FTZ R104, R87, R60 ;  /* 0x0000003c57687220 */ /* 0x000fc40000410000 */
[----:B------:R-:W-:Y:S02]  /*31a0*/  FMUL.FTZ R110, R86, 1.4426950216293334961 ;  /* 0x3fb8aa3b566e7820 */ /* 0x000fe40000410000 */
[----:B------:R-:W-:Y:S02]  /*31b0*/  FMUL.RZ R106, R106, 0.15915493667125701904 ;  /* 0x3e22f9836a6a7820 */ /* 0x000fe4000040c000 */
        /* <DEDUP_REMOVED lines=8> */
[-C--:B------:R-:W-:Y:S01]  /*3240*/  FMUL.FTZ R104, R87, R61.reuse ;  /* 0x0000003d57687220 */ /* 0x080fe20000410000 */
[----:B---3--:R0:W-:Y:S01]  /*3250*/  STS.128 [R126.X16], R20 ;  /* 0x000000147e007388 */ /* 0x0081e2000000cc00 */
[C---:B------:R-:W-:Y:S02]  /*3260*/  FMUL.FTZ R124, R110.reuse, R61 ;  /* 0x0000003d6e7c7220 */ /* 0x040fe40000410000 */
[C---:B------:R-:W-:Y:S01]  /*3270*/  FMUL.FTZ R112, R110.reuse, R57 ;  /* 0x000000396e707220 */ /* 0x040fe20000410000 */
[----:B------:R1:W-:Y:S01]  /*3280*/  MUFU.COS R138, R106 ;  /* 0x0000006a008a7308 */ /* 0x0003e20000000000 */
[----:B------:R-:W-:-:S02]  /*3290*/  FMUL.FTZ R122, R110, R58 ;  /* 0x0000003a6e7a7220 */ /* 0x000fc40000410000 */
[----:B------:R-:W-:-:S05]  /*32a0*/  FMUL.FTZ R129, R110, R60 ;  /* 0x0000003c6e817220 */ /* 0x000fca0000410000 */
[----:B------:R-:W-:Y:S01]  /*32b0*/  MUFU.SIN R131, R105 ;  /* 0x0000006900837308 */ /* 0x000fe20000000400 */
[----:B-1----:R-:W-:Y:S02]  /*32c0*/  FMUL.RZ R106, R104, 0.15915493667125701904 ;  /* 0x3e22f983686a7820 */ /* 0x002fe4000040c000 */
[C---:B------:R-:W-:Y:S01]  /*32d0*/  FMUL.FTZ R104, R87.reuse, R58 ;  /* 0x0000003a57687220 */ /* 0x040fe20000410000 */
[C---:B0-----:R-:W-:Y:S01]  /*32e0*/  IADD3 R21, R142.reuse, 0xc0, RZ ;  /* 0x000000c08e157810 */ /* 0x041fe20007ffe0ff */
        /* <DEDUP_REMOVED lines=14> */
[----:B------:R-:W-:Y:S01]  /*33d0*/  MUFU.COS R127, R106 ;  /* 0x0000006a007f7308 */ /* 0x000fe20000000000 */
[----:B------:R-:W-:-:S04]  /*33e0*/  FMUL.FTZ R104, R87, R57 ;  /* 0x0000003957687220 */ /* 0x000fc80000410000 */
[----:B------:R-:W-:Y:S02]  /*33f0*/  FMUL.RZ R114, R104, 0.15915493667125701904 ;  /* 0x3e22f98368727820 */ /* 0x000fe4000040c000 */
[----:B------:R-:W-:Y:S01]  /*3400*/  FMUL.FTZ R104, R87, R54 ;  /* 0x0000003657687220 */ /* 0x000fe20000410000 */
[----:B------:R-:W-:Y:S03]  /*3410*/  MUFU.SIN R106, R113 ;  /* 0x00000071006a7308 */ /* 0x000fe60000000400 */
[----:B------:R-:W-:-:S05]  /*3420*/  FMUL.RZ R137, R104, 0.15915493667125701904 ;  /* 0x3e22f98368897820 */ /* 0x000fca000040c000 */
[----:B------:R0:W-:Y:S08]  /*3430*/  MUFU.COS R108, R113 ;  /* 0x00000071006c7308 */ /* 0x0001f00000000000 */
[----:B------:R-:W-:Y:S01]  /*3440*/  MUFU.SIN R121, R105 ;  /* 0x0000006900797308 */ /* 0x000fe20000000400 */
[----:B0-----:R-:W-:-:S04]  /*3450*/  IMAD R113, R81, c[0x0][0x1b8], RZ ;  /* 0x00006e0051717a24 */ /* 0x001fc800078e02ff */
[----:B------:R-:W-:Y:S02]  /*3460*/  IMAD R115, R82, c[0x0][0x1bc], R113 ;  /* 0x00006f0052737a24 */ /* 0x000fe400078e0271 */
[----:B------:R-:W-:Y:S01]  /*3470*/  FMUL.FTZ R113, R110, R54 ;  /* 0x000000366e717220 */ /* 0x000fe20000410000 */
[----:B------:R0:W-:Y:S08]  /*3480*/  MUFU.COS R123, R105 ;  /* 0x00000069007b7308 */ /* 0x0001f00000000000 */
[----:B------:R-:W-:Y:S01]  /*3490*/  MUFU.SIN R116, R137 ;  /* 0x0000008900747308 */ /* 0x000fe20000000400 */
[----:B0-----:R-:W-:-:S05]  /*34a0*/  IMAD.WIDE.U32 R104, R82, c[0x0][0x1b8], RZ ;  /* 0x00006e0052687a25 */ /* 0x001fca00078e00ff */
[----:B------:R-:W-:Y:S02]  /*34b0*/  IADD3 R105, R105, R115, RZ ;  /* 0x0000007369697210 */ /* 0x000fe40007ffe0ff */
[----:B------:R-:W-:Y:S01]  /*34c0*/  IADD3 R115, R142, 0x20, RZ ;  /* 0x000000208e737810 */ /* 0x000fe20007ffe0ff */
[----:B------:R0:W-:Y:S02]  /*34d0*/  MUFU.COS R118, R137 ;  /* 0x0000008900767308 */ /* 0x0001e40000000000 */
[----:B------:R-:W-:-:S06]  /*34e0*/  IMAD.WIDE.U32 R104, R101, c[0x0][0x1c0], R104 ;  /* 0x0000700065687a25 */ /* 0x000fcc00078e0068 */
[----:B------:R-:W1:Y:S01]  /*34f0*/  MUFU.EX2 R139, R139 ;  /* 0x0000008b008b7308 */ /* 0x000e620000000800 */
[----:B0-----:R-:W-:Y:S02]  /*3500*/  LEA.HI.SX32 R137, R115, R142, 0x1b ;  /* 0x0000008e73897211 */ /* 0x001fe400078fdaff */
[----:B------:R-:W-:-:S03]  /*3510*/  IADD3 R115, R142, 0x60, RZ ;  /* 0x000000608e737810 */ /* 0x000fc60007ffe0ff */
[----:B----4-:R0:W-:Y:S01]  /*3520*/  STS.128 [R137.X16+0x200], R24 ;  /* 0x0002001889007388 */ /* 0x0101e2000000cc00 */
[----:B------:R-:W-:Y:S01]  /*3530*/  LEA.HI.SX32 R143, R115, R142, 0x1b ;  /* 0x0000008e738f7211 */ /* 0x000fe200078fdaff */
[----:B------:R-:W-:Y:S01]  /*3540*/  IMAD R142, R75, 0x7, R142 ;  /* 0x000000074b8e7824 */ /* 0x000fe200078e028e */
[----:B------:R-:W2:Y:S01]  /*3550*/  MUFU.EX2 R135, R135 ;  /* 0x0000008700877308 */ /* 0x000ea20000000800 */
[----:B------:R3:W-:Y:S03]  /*3560*/  STS.128 [R141.X16+0x400], R28 ;  /* 0x0004001c8d007388 */ /* 0x0007e6000000cc00 */
[C---:B------:R-:W-:Y:S01]  /*3570*/  IADD3 R22, R142.reuse, 0x2, RZ ;  /* 0x000000028e167810 */ /* 0x040fe20007ffe0ff */
[----:B------:R4:W-:Y:S03]  /*3580*/  STS.128 [R143.X16+0x600], R32 ;  /* 0x000600208f007388 */ /* 0x0009e6000000cc00 */
[----:B------:R-:W2:Y:S01]  /*3590*/  MUFU.EX2 R109, R109 ;  /* 0x0000006d006d7308 */ /* 0x000ea20000000800 */
[----:B------:R2:W-:Y:S01]  /*35a0*/  STS.128 [R145.X16+0x800], R36 ;  /* 0x0008002491007388 */ /* 0x0005e2000000cc00 */
[----:B0-----:R-:W-:Y:S01]  /*35b0*/  FMUL.FTZ R25, R87, R53 ;  /* 0x0000003557197220 */ /* 0x001fe20000410000 */
[----:B------:R-:W-:-:S02]  /*35c0*/  LEA.HI.SX32 R24, R142, R142, 0x1b ;  /* 0x0000008e8e187211 */ /* 0x000fc400078fdaff */
[----:B------:R0:W-:Y:S03]  /*35d0*/  STS.128 [R147.X16+0xa00], R40 ;  /* 0x000a002893007388 */ /* 0x0001e6000000cc00 */
[----:B------:R-:W-:Y:S01]  /*35e0*/  MUFU.COS R119, R107 ;  /* 0x0000006b00777308 */ /* 0x000fe20000000000 */
[----:B---3--:R-:W-:Y:S01]  /*35f0*/  FMUL.RZ R30, R20, 0.15915493667125701904 ;  /* 0x3e22f983141e7820 */ /* 0x008fe2000040c000 */
[----:B------:R-:W-:Y:S01]  /*3600*/  LEA R29, R75, R140, 0x3 ;  /* 0x0000008c4b1d7211 */ /* 0x000fe200078e18ff */
[----:B------:R-:W-:Y:S01]  /*3610*/  STS.128 [R21.X16+0xc00], R44 ;  /* 0x000c002c15007388 */ /* 0x000fe2000000cc00 */
[----:B------:R-:W-:Y:S01]  /*3620*/  IMAD R20, R103, c[0x0][0x1c0], RZ ;  /* 0x0000700067147a24 */ /* 0x000fe200078e02ff */
[C---:B------:R-:W-:Y:S01]  /*3630*/  IADD3 R28, R142.reuse, 0x4, RZ ;  /* 0x000000048e1c7810 */ /* 0x040fe20007ffe0ff */
[----:B-1----:R-:W-:Y:S01]  /*3640*/  FMUL.FTZ R103, R139, R86 ;  /* 0x000000568b677220 */ /* 0x002fe20000410000 */
[----:B------:R1:W-:Y:S01]  /*3650*/  STS.128 [R23.X16+0xe00], R48 ;  /* 0x000e003017007388 */ /* 0x0003e2000000cc00 */
[----:B------:R-:W-:Y:S01]  /*3660*/  IMAD R31, R101, c[0x0][0x1c4], R20 ;  /* 0x00007100651f7a24 */ /* 0x000fe200078e0214 */
[C---:B------:R-:W-:Y:S01]  /*3670*/  IADD3 R20, R142.reuse, 0x1, RZ ;  /* 0x000000018e147810 */ /* 0x040fe20007ffe0ff */
[----:B----4-:R-:W-:Y:S01]  /*3680*/  MUFU.SIN R34, R30 ;  /* 0x0000001e00227308 */ /* 0x010fe20000000400 */
[----:B--2---:R-:W-:Y:S01]  /*3690*/  IADD3 R36, R142, 0x3, RZ ;  /* 0x000000038e247810 */ /* 0x004fe20007ffe0ff */
[----:B------:R-:W-:Y:S01]  /*36a0*/  FMUL.FTZ R38, R110, R53 ;  /* 0x000000356e267220 */ /* 0x000fe20000410000 */
[----:B------:R-:W-:Y:S01]  /*36b0*/  IADD3 R32, R142, 0x5, RZ ;  /* 0x000000058e207810 */ /* 0x000fe20007ffe0ff */
[----:B------:R-:W-:Y:S01]  /*36c0*/  FMUL.FTZ R86, R139, R136 ;  /* 0x000000888b567220 */ /* 0x000fe20000410000 */
[----:B------:R-:W-:Y:S01]  /*36d0*/  LEA.HI.SX32 R20, R20, R29, 0x1b ;  /* 0x0000001d14147211 */ /* 0x000fe200078fdaff */
[----:B0-----:R-:W-:Y:S01]  /*36e0*/  FMUL.RZ R40, R25, 0.15915493667125701904 ;  /* 0x3e22f98319287820 */ /* 0x001fe2000040c000 */
[----:B------:R-:W-:-:S06]  /*36f0*/  NOP ;  /* 0x0000000000007918 */ /* 0x000fcc0000000000 */
[----:B------:R-:W0:Y:S01]  /*3700*/  LDS.128 R24, [R24.X16] ;  /* 0x0000000018187984 */ /* 0x000e22000000cc00 */
[----:B------:R2:W-:Y:S01]  /*3710*/  MUFU.COS R140, R30 ;  /* 0x0000001e008c7308 */ /* 0x0005e20000000000 */
[----:B------:R-:W-:Y:S01]  /*3720*/  LEA.HI.SX32 R33, R28, R29, 0x1b ;  /* 0x0000001d1c217211 */ /* 0x000fe200078fdaff */
[----:B-1----:R-:W-:Y:S01]  /*3730*/  FMUL.FTZ R50, R135, R134 ;  /* 0x0000008687327220 */ /* 0x002fe20000410000 */
[----:B------:R-:W-:Y:S01]  /*3740*/  IADD3 R21, R105, R31, RZ ;  /* 0x0000001f69157210 */ /* 0x000fe20007ffe0ff */
[----:B------:R-:W-:Y:S01]  /*3750*/  FMUL.FTZ R39, R87, R2 ;  /* 0x0000000257277220 */ /* 0x000fe20000410000 */
[----:B------:R-:W-:Y:S01]  /*3760*/  LEA R28, P0, R104, c[0x0][0x230], 0x3 ;  /* 0x00008c00681c7a11 */ /* 0x000fe200078018ff */
[----:B------:R-:W-:Y:S01]  /*3770*/  FMUL.FTZ R51, R135, R138 ;  /* 0x0000008a87337220 */ /* 0x000fe20000410000 */
[-C--:B------:R-:W-:Y:S01]  /*3780*/  LEA.HI.SX32 R141, R22, R29.reuse, 0x1b ;  /* 0x0000001d168d7211 */ /* 0x080fe200078fdaff */
[----:B------:R-:W1:Y:S01]  /*3790*/  MUFU.EX2 R120, R120 ;  /* 0x0000007800787308 */ /* 0x000e620000000800 */
[C---:B--2---:R-:W-:Y:S01]  /*37a0*/  IADD3 R30, R142.reuse, 0x6, RZ ;  /* 0x000000068e1e7810 */ /* 0x044fe20007ffe0ff */
[----:B------:R-:W-:Y:S01]  /*37b0*/  FMUL.RZ R134, R39, 0.15915493667125701904 ;  /* 0x3e22f98327867820 */ /* 0x000fe2000040c000 */
[----:B------:R-:W-:Y:S01]  /*37c0*/  IADD3 R142, R142, 0x7, RZ ;  /* 0x000000078e8e7810 */ /* 0x000fe20007ffe0ff */
[----:B------:R-:W-:Y:S01]  /*37d0*/  FMUL.FTZ R39, R109, R108 ;  /* 0x0000006c6d277220 */ /* 0x000fe20000410000 */
[-C--:B------:R-:W-:Y:S01]  /*37e0*/  LEA.HI.SX32 R31, R30, R29.reuse, 0x1b ;  /* 0x0000001d1e1f7211 */ /* 0x080fe200078fdaff */
[----:B------:R-:W-:Y:S01]  /*37f0*/  FMUL.FTZ R137, R110, R52 ;  /* 0x000000346e897220 */ /* 0x000fe20000410000 */
[-C--:B------:R-:W-:Y:S01]  /*3800*/  LEA.HI.SX32 R36, R36, R29.reuse, 0x1b ;  /* 0x0000001d24247211 */ /* 0x080fe200078fdaff */
[----:B------:R-:W-:Y:S01]  /*3810*/  MUFU.SIN R117, R107 ;  /* 0x0000006b00757308 */ /* 0x000fe20000000400 */
[----:B------:R-:W-:-:S02]  /*3820*/  LEA.HI.SX32 R32, R32, R29, 0x1b ;  /* 0x0000001d20207211 */ /* 0x000fc400078fdaff */
[----:B------:R-:W-:Y:S02]  /*3830*/  LEA.HI.SX32 R30, R142, R29, 0x1b ;  /* 0x0000001d8e1e7211 */ /* 0x000fe400078fdaff */
[----:B------:R-:W-:Y:S02]  /*3840*/  LEA.HI.X R29, R104, c[0x0][0x234], R21, 0x3, P0 ;  /* 0x00008d00681d7a11 */ /* 0x000fe400000f1c15 */
[----:B------:R-:W2:Y:S01]  /*3850*/  LDS.128 R20, [R20.X16+0x10] ;  /* 0x0000100014147984 */ /* 0x000ea2000000cc00 */
[----:B------:R-:W3:Y:S01]  /*3860*/  MUFU.EX2 R132, R132 ;  /* 0x0000008400847308 */ /* 0x000ee20000000800 */
[----:B-1----:R-:W-:-:S07]  /*3870*/  FMUL.FTZ R41, R120, R119 ;  /* 0x0000007778297220 */ /* 0x002fce0000410000 */
[----:B------:R-:W1:Y:S01]  /*3880*/  MUFU.EX2 R124, R124 ;  /* 0x0000007c007c7308 */ /* 0x000e620000000800 */
[----:B0-----:R-:W-:-:S07]  /*3890*/  FMUL.FTZ R104, R83, R24 ;  /* 0x0000001853687220 */ /* 0x001fce0000410000 */
[----:B------:R-:W-:Y:S01]  /*38a0*/  MUFU.COS R111, R114 ;  /* 0x00000072006f7308 */ /* 0x000fe20000000000 */
[----:B------:R-:W-:Y:S02]  /*38b0*/  FMUL.FTZ R105, R83, R25 ;  /* 0x0000001953697220 */ /* 0x000fe40000410000 */
[C---:B---3--:R-:W-:Y:S02]  /*38c0*/  FMUL.FTZ R48, R132.reuse, R131 ;  /* 0x0000008384307220 */ /* 0x048fe40000410000 */
[----:B------:R-:W-:Y:S02]  /*38d0*/  FMUL.FTZ R24, R105, R50 ;  /* 0x0000003269187220 */ /* 0x000fe40000410000 */
[----:B------:R-:W-:Y:S01]  /*38e0*/  FMUL.FTZ R49, R132, R133 ;  /* 0x0000008584317220 */ /* 0x000fe20000410000 */
[----:B------:R-:W-:Y:S01]  /*38f0*/  MUFU.EX2 R112, R112 ;  /* 0x0000007000707308 */ /* 0x000fe20000000800 */
[----:B------:R-:W-:Y:S02]  /*3900*/  FFMA.FTZ R119, R104, R51, -R24 ;  /* 0x0000003368777223 */ /* 0x000fe40000010818 */
[----:B-1----:R-:W-:-:S02]  /*3910*/  FMUL.FTZ R45, R124, R127 ;  /* 0x0000007f7c2d7220 */ /* 0x002fc40000410000 */
[----:B------:R-:W-:Y:S02]  /*3920*/  FMUL.FTZ R44, R124, R125 ;  /* 0x0000007d7c2c7220 */ /* 0x000fe40000410000 */
[----:B------:R-:W-:Y:S01]  /*3930*/  FMUL.FTZ R133, R110, R0 ;  /* 0x000000006e857220 */ /* 0x000fe20000410000 */
[----:B------:R0:W-:Y:S01]  /*3940*/  MUFU.EX2 R136, R38 ;  /* 0x0000002600887308 */ /* 0x0001e20000000800 */
[----:B--2---:R-:W-:-:S07]  /*3950*/  FMUL.FTZ R125, R88, R23 ;  /* 0x00000017587d7220 */ /* 0x004fce0000410000 */
[----:B------:R1:W2:Y:S01]  /*3960*/  MUFU.SIN R107, R114 ;  /* 0x00000072006b7308 */ /* 0x0002a20000000400 */
[----:B0-----:R-:W-:Y:S02]  /*3970*/  FMUL.FTZ R38, R109, R106 ;  /* 0x0000006a6d267220 */ /* 0x001fe40000410000 */
[----:B------:R-:W-:Y:S02]  /*3980*/  FMUL.FTZ R106, R84, R26 ;  /* 0x0000001a546a7220 */ /* 0x000fe40000410000 */
[----:B------:R-:W-:Y:S02]  /*3990*/  FMUL.FTZ R26, R104, R50 ;  /* 0x00000032681a7220 */ /* 0x000fe40000410000 */
[----:B------:R-:W-:Y:S01]  /*39a0*/  FMUL.FTZ R109, R84, R27 ;  /* 0x0000001b546d7220 */ /* 0x000fe20000410000 */
[----:B------:R-:W0:Y:S01]  /*39b0*/  MUFU.EX2 R122, R122 ;  /* 0x0000007a007a7308 */ /* 0x000e220000000800 */
[----:B-1----:R-:W-:Y:S02]  /*39c0*/  FMUL.FTZ R114, R87, R55 ;  /* 0x0000003757727220 */ /* 0x002fe40000410000 */
[----:B------:R-:W-:-:S02]  /*39d0*/  FFMA.FTZ R108, R105, R51, R26 ;  /* 0x00000033696c7223 */ /* 0x000fc4000001001a */
[----:B------:R-:W1:Y:S01]  /*39e0*/  LDS.128 R24, [R141.X16+0x20] ;  /* 0x000020008d187984 */ /* 0x000e62000000cc00 */
[----:B------:R-:W-:Y:S02]  /*39f0*/  FMUL.RZ R144, R114, 0.15915493667125701904 ;  /* 0x3e22f98372907820 */ /* 0x000fe4000040c000 */
[----:B------:R-:W3:Y:S01]  /*3a00*/  MUFU.EX2 R129, R129 ;  /* 0x0000008100817308 */ /* 0x000ee20000000800 */
[----:B------:R-:W-:Y:S02]  /*3a10*/  FADD.FTZ R119, R106, R119 ;  /* 0x000000776a777221 */ /* 0x000fe40000010000 */
[----:B--2---:R-:W-:-:S05]  /*3a20*/  FMUL.FTZ R107, R112, R107 ;  /* 0x0000006b706b7220 */ /* 0x004fca0000410000 */
[----:B------:R-:W-:Y:S01]  /*3a30*/  MUFU.SIN R35, R40 ;  /* 0x0000002800237308 */ /* 0x000fe20000000400 */
[C---:B0-----:R-:W-:Y:S02]  /*3a40*/  FMUL.FTZ R43, R122.reuse, R123 ;  /* 0x0000007b7a2b7220 */ /* 0x041fe40000410000 */
[----:B------:R-:W-:Y:S02]  /*3a50*/  FMUL.FTZ R42, R122, R121 ;  /* 0x000000797a2a7220 */ /* 0x000fe40000410000 */
[----:B------:R-:W-:-:S03]  /*3a60*/  FMUL.FTZ R121, R110, R2 ;  /* 0x000000026e797220 */ /* 0x000fc60000410000 */
[----:B------:R0:W-:Y:S01]  /*3a70*/  MUFU.COS R37, R40 ;  /* 0x0000002800257308 */ /* 0x0001e20000000000 */
[C---:B---3--:R-:W-:Y:S02]  /*3a80*/  FMUL.FTZ R46, R129.reuse, R128 ;  /* 0x00000080812e7220 */ /* 0x048fe40000410000 */
[----:B------:R-:W-:Y:S02]  /*3a90*/  FMUL.FTZ R47, R129, R130 ;  /* 0x00000082812f7220 */ /* 0x000fe40000410000 */
[----:B------:R-:W-:-:S03]  /*3aa0*/  FMUL.FTZ R129, R110, R3 ;  /* 0x000000036e817220 */ /* 0x000fc60000410000 */
[----:B------:R-:W-:Y:S01]  /*3ab0*/  MUFU.SIN R114, R144 ;  /* 0x0000009000727308 */ /* 0x000fe20000000400 */
[----:B0-----:R-:W-:Y:S02]  /*3ac0*/  FMUL.FTZ R40, R120, R117 ;  /* 0x0000007578287220 */ /* 0x001fe40000410000 */
[----:B------:R-:W-:Y:S02]  /*3ad0*/  FADD.FTZ R120, R109, R108 ;  /* 0x0000006c6d787221 */ /* 0x000fe40000010000 */
[----:B------:R-:W-:Y:S02]  /*3ae0*/  FMUL.FTZ R108, R112, R111 ;  /* 0x0000006f706c7220 */ /* 0x000fe40000410000 */
[C---:B------:R-:W-:Y:S01]  /*3af0*/  FMUL.FTZ R124, R48.reuse, R120 ;  /* 0x00000078307c7220 */ /* 0x040fe20000410000 */
[----:B------:R-:W-:Y:S01]  /*3b00*/  MUFU.COS R115, R144 ;  /* 0x0000009000737308 */ /* 0x000fe20000000000 */
[----:B------:R-:W-:Y:S02]  /*3b10*/  FMUL.FTZ R111, R48, R119 ;  /* 0x00000077306f7220 */ /* 0x000fe40000410000 */
[----:B------:R-:W-:-:S02]  /*3b20*/  FMUL.FTZ R117, R87, R3 ;  /* 0x0000000357757220 */ /* 0x000fc40000410000 */
[C---:B------:R-:W-:Y:S02]  /*3b30*/  FFMA.FTZ R124, R49.reuse, R119, -R124 ;  /* 0x00000077317c7223 */ /* 0x040fe4000001087c */
[----:B------:R-:W-:Y:S01]  /*3b40*/  FFMA.FTZ R119, R49, R120, R111 ;  /* 0x0000007831777223 */ /* 0x000fe2000001006f */
[----:B------:R-:W0:Y:S01]  /*3b50*/  MUFU.EX2 R126, R126 ;  /* 0x0000007e007e7308 */ /* 0x000e220000000800 */
[----:B------:R-:W-:Y:S02]  /*3b60*/  FMUL.FTZ R112, R85, R21 ;  /* 0x0000001555707220 */ /* 0x000fe40000410000 */
[----:B------:R-:W-:Y:S02]  /*3b70*/  FMUL.RZ R123, R117, 0.15915493667125701904 ;  /* 0x3e22f983757b7820 */ /* 0x000fe4000040c000 */
[----:B------:R-:W-:Y:S02]  /*3b80*/  FMUL.FTZ R117, R85, R20 ;  /* 0x0000001455757220 */ /* 0x000fe40000410000 */
[----:B------:R-:W-:Y:S01]  /*3b90*/  FADD.FTZ R20, R112, R119 ;  /* 0x0000007770147221 */ /* 0x000fe20000010000 */
[----:B------:R-:W2:Y:S01]  /*3ba0*/  MUFU.EX2 R113, R113 ;  /* 0x0000007100717308 */ /* 0x000ea20000000800 */
[----:B------:R-:W-:-:S02]  /*3bb0*/  FADD.FTZ R124, R117, R124 ;  /* 0x0000007c757c7221 */ /* 0x000fc40000010000 */
[----:B------:R-:W-:Y:S02]  /*3bc0*/  FMUL.FTZ R21, R46, R20 ;  /* 0x000000142e157220 */ /* 0x000fe40000410000 */
[----:B------:R-:W-:Y:S02]  /*3bd0*/  FMUL.FTZ R119, R88, R22 ;  /* 0x0000001658777220 */ /* 0x000fe40000410000 */
[----:B-1----:R-:W-:Y:S01]  /*3be0*/  FMUL.FTZ R127, R89, R25 ;  /* 0x00000019597f7220 */ /* 0x002fe20000410000 */
[----:B------:R-:W1:Y:S01]  /*3bf0*/  MUFU.EX2 R137, R137 ;  /* 0x0000008900897308 */ /* 0x000e620000000800 */
[C---:B0-----:R-:W-:Y:S02]  /*3c00*/  FMUL.FTZ R115, R126.reuse, R115 ;  /* 0x000000737e737220 */ /* 0x041fe40000410000 */
[----:B------:R-:W-:Y:S02]  /*3c10*/  FMUL.FTZ R114, R126, R114 ;  /* 0x000000727e727220 */ /* 0x000fe40000410000 */
[----:B------:R-:W-:-:S02]  /*3c20*/  FFMA.FTZ R126, R47, R124, -R21 ;  /* 0x0000007c2f7e7223 */ /* 0x000fc40000010815 */
[----:B------:R-:W-:Y:S01]  /*3c30*/  FMUL.FTZ R124, R46, R124 ;  /* 0x0000007c2e7c7220 */ /* 0x000fe20000410000 */
[----:B------:R-:W-:Y:S01]  /*3c40*/  MUFU.COS R122, R134 ;  /* 0x00000086007a7308 */ /* 0x000fe20000000000 */
[----:B--2---:R-:W-:Y:S02]  /*3c50*/  FMUL.FTZ R111, R113, R118 ;  /* 0x00000076716f7220 */ /* 0x004fe40000410000 */
[----:B------:R-:W-:Y:S02]  /*3c60*/  FADD.FTZ R131, R119, R126 ;  /* 0x0000007e77837221 */ /* 0x000fe40000010000 */
[----:B------:R-:W-:Y:S02]  /*3c70*/  FMUL.FTZ R25, R103, R50 ;  /* 0x0000003267197220 */ /* 0x000fe40000410000 */
[----:B------:R-:W-:Y:S01]  /*3c80*/  FMUL.FTZ R87, R87, R0 ;  /* 0x0000000057577220 */ /* 0x000fe20000410000 */
[----:B------:R-:W0:Y:S01]  /*3c90*/  MUFU.EX2 R121, R121 ;  /* 0x0000007900797308 */ /* 0x000e220000000800 */
[----:B-1----:R-:W-:-:S02]  /*3ca0*/  FMUL.FTZ R118, R137, R34 ;  /* 0x0000002289767220 */ /* 0x002fc40000410000 */
[----:B------:R-:W-:Y:S02]  /*3cb0*/  FFMA.FTZ R34, R47, R20, R124 ;  /* 0x000000142f227223 */ /* 0x000fe4000001007c */
[----:B------:R1:W2:Y:S01]  /*3cc0*/  LDS.128 R20, [R36.X16+0x30] ;  /* 0x0000300024147984 */ /* 0x0002a2000000cc00 */
[----:B------:R-:W-:Y:S02]  /*3cd0*/  FMUL.FTZ R124, R136, R37 ;  /* 0x00000025887c7220 */ /* 0x000fe40000410000 */
[----:B------:R-:W3:Y:S01]  /*3ce0*/  MUFU.SIN R128, R134 ;  /* 0x0000008600807308 */ /* 0x000ee20000000400 */
[----:B------:R-:W-:Y:S02]  /*3cf0*/  FADD.FTZ R34, R125, R34 ;  /* 0x000000227d227221 */ /* 0x000fe40000010000 */
[----:B------:R-:W-:Y:S02]  /*3d00*/  FMUL.FTZ R37, R44, R131 ;  /* 0x000000832c257220 */ /* 0x000fe40000410000 */
[----:B------:R-:W-:-:S02]  /*3d10*/  FFMA.FTZ R25, R86, R51, R25 ;  /* 0x0000003356197223 */ /* 0x000fc40000010019 */
[-C--:B------:R-:W-:Y:S01]  /*3d20*/  FFMA.FTZ R132, R45, R34.reuse, R37 ;  /* 0x000000222d847223 */ /* 0x080fe20000010025 */
[----:B------:R-:W-:Y:S01]  /*3d30*/  MUFU.EX2 R129, R129 ;  /* 0x0000008100817308 */ /* 0x000fe20000000800 */
[----:B------:R-:W-:Y:S02]  /*3d40*/  FMUL.FTZ R34, R44, R34 ;  /* 0x000000222c227220 */ /* 0x000fe40000410000 */
[----:B0-----:R-:W-:Y:S02]  /*3d50*/  FMUL.FTZ R122, R121, R122 ;  /* 0x0000007a797a7220 */ /* 0x001fe40000410000 */
[----:B------:R-:W-:Y:S02]  /*3d60*/  FFMA.FTZ R131, R45, R131, -R34 ;  /* 0x000000832d837223 */ /* 0x000fe40000010822 */
[----:B------:R-:W-:Y:S01]  /*3d70*/  FADD.FTZ R132, R127, R132 ;  /* 0x000000847f847221 */ /* 0x000fe20000010000 */
[----:B------:R-:W0:Y:S01]  /*3d80*/  MUFU.SIN R130, R123 ;  /* 0x0000007b00827308 */ /* 0x000e220000000400 */
[----:B---3--:R-:W-:-:S02]  /*3d90*/  FMUL.FTZ R121, R121, R128 ;  /* 0x0000008079797220 */ /* 0x008fc40000410000 */
[----:B------:R-:W-:Y:S02]  /*3da0*/  FMUL.FTZ R128, R89, R24 ;  /* 0x0000001859807220 */ /* 0x000fe40000410000 */
[----:B------:R-:W-:Y:S02]  /*3db0*/  FMUL.FTZ R24, R86, R50 ;  /* 0x0000003256187220 */ /* 0x000fe40000410000 */
[----:B------:R-:W-:Y:S01]  /*3dc0*/  FADD.FTZ R131, R128, R131 ;  /* 0x0000008380837221 */ /* 0x000fe20000010000 */
[----:B------:R3:W4:Y:S01]  /*3dd0*/  MUFU.COS R120, R123 ;  /* 0x0000007b00787308 */ /* 0x0007220000000000 */
[----:B------:R-:W-:Y:S02]  /*3de0*/  FFMA.FTZ R34, R103, R51, -R24 ;  /* 0x0000003367227223 */ /* 0x000fe40000010818 */
[----:B------:R-:W-:Y:S02]  /*3df0*/  FMUL.FTZ R116, R113, R116 ;  /* 0x0000007471747220 */ /* 0x000fe40000410000 */
[----:B------:R-:W-:-:S02]  /*3e00*/  FMUL.FTZ R24, R48, R34 ;  /* 0x0000002230187220 */ /* 0x000fc40000410000 */
[----:B------:R-:W-:Y:S01]  /*3e10*/  FMUL.FTZ R113, R137, R140 ;  /* 0x0000008c89717220 */ /* 0x000fe20000410000 */
[----:B------:R-:W-:Y:S01]  /*3e20*/  MUFU.EX2 R133, R133 ;  /* 0x0000008500857308 */ /* 0x000fe20000000800 */
[----:B0-----:R-:W-:Y:S02]  /*3e30*/  FMUL.FTZ R126, R129, R130 ;  /* 0x00000082817e7220 */ /* 0x001fe40000410000 */
[----:B------:R-:W-:Y:S02]  /*3e40*/  FMUL.FTZ R130, R90, R27 ;  /* 0x0000001b5a827220 */ /* 0x000fe40000410000 */
[----:B---3--:R-:W-:Y:S02]  /*3e50*/  FMUL.FTZ R123, R136, R35 ;  /* 0x00000023887b7220 */ /* 0x008fe40000410000 */
[----:B-1----:R-:W-:Y:S02]  /*3e60*/  FFMA.FTZ R36, R49, R25, R24 ;  /* 0x0000001931247223 */ /* 0x002fe40000010018 */
[----:B----4-:R-:W-:-:S02]  /*3e70*/  FMUL.FTZ R120, R129, R120 ;  /* 0x0000007881787220 */ /* 0x010fc40000410000 */
[----:B------:R-:W-:Y:S02]  /*3e80*/  FMUL.FTZ R129, R90, R26 ;  /* 0x0000001a5a817220 */ /* 0x000fe40000410000 */
[----:B------:R-:W-:Y:S02]  /*3e90*/  FMUL.FTZ R26, R42, R132 ;  /* 0x000000842a1a7220 */ /* 0x000fe40000410000 */
[----:B------:R-:W-:Y:S02]  /*3ea0*/  FMUL.FTZ R35, R48, R25 ;  /* 0x0000001930237220 */ /* 0x000fe40000410000 */
[-C--:B------:R-:W-:Y:S02]  /*3eb0*/  FFMA.FTZ R134, R43, R131.reuse, -R26 ;  /* 0x000000832b867223 */ /* 0x080fe4000001081a */
[----:B------:R-:W-:Y:S01]  /*3ec0*/  FMUL.FTZ R131, R42, R131 ;  /* 0x000000832a837220 */ /* 0x000fe20000410000 */
[----:B------:R0:W1:Y:S01]  /*3ed0*/  LDS.128 R24, [R33.X16+0x40] ;  /* 0x0000400021187984 */ /* 0x000062000000cc00 */
[----:B------:R-:W-:-:S02]  /*3ee0*/  FADD.FTZ R37, R129, R134 ;  /* 0x0000008681257221 */ /* 0x000fc40000010000 */
[----:B------:R-:W-:Y:S02]  /*3ef0*/  FFMA.FTZ R131, R43, R132, R131 ;  /* 0x000000842b837223 */ /* 0x000fe40000010083 */
[----:B------:R-:W-:Y:S02]  /*3f00*/  FFMA.FTZ R35, R49, R34, -R35 ;  /* 0x0000002231237223 */ /* 0x000fe40000010823 */
[----:B------:R-:W-:Y:S02]  /*3f10*/  FADD.FTZ R131, R130, R131 ;  /* 0x0000008382837221 */ /* 0x000fe40000010000 */
[----:B------:R-:W-:Y:S02]  /*3f20*/  FMUL.FTZ R34, R46, R36 ;  /* 0x000000242e227220 */ /* 0x000fe40000410000 */
[----:B------:R-:W-:Y:S02]  /*3f30*/  FMUL.FTZ R110, R40, R131 ;  /* 0x00000083286e7220 */ /* 0x000fe40000410000 */
[----:B------:R-:W-:-:S02]  /*3f40*/  FMUL.RZ R137, R87, 0.15915493667125701904 ;  /* 0x3e22f98357897820 */ /* 0x000fc4000040c000 */
[-C--:B------:R-:W-:Y:S02]  /*3f50*/  FFMA.FTZ R132, R41, R37.reuse, -R110 ;  /* 0x0000002529847223 */ /* 0x080fe4000001086e */
[----:B--2---:R-:W-:Y:S01]  /*3f60*/  FMUL.FTZ R87, R91, R20 ;  /* 0x000000145b577220 */ /* 0x004fe20000410000 */
[----:B------:R-:W2:Y:S01]  /*3f70*/  MUFU.COS R134, R137 ;  /* 0x0000008900867308 */ /* 0x000ea20000000000 */
[----:B------:R-:W-:Y:S02]  /*3f80*/  FMUL.FTZ R110, R40, R37 ;  /* 0x00000025286e7220 */ /* 0x000fe40000410000 */
[-C--:B------:R-:W-:Y:S02]  /*3f90*/  FFMA.FTZ R20, R47, R35.reuse, -R34 ;  /* 0x000000232f147223 */ /* 0x080fe40000010822 */
[----:B------:R-:W-:Y:S02]  /*3fa0*/  FMUL.FTZ R35, R46, R35 ;  /* 0x000000232e237220 */ /* 0x000fe40000410000 */
[----:B------:R-:W-:Y:S01]  /*3fb0*/  FFMA.FTZ R131, R41, R131, R110 ;  /* 0x0000008329837223 */ /* 0x000fe2000001006e */
[----:B------:R3:W4:Y:S01]  /*3fc0*/  MUFU.SIN R34, R137 ;  /* 0x0000008900227308 */ /* 0x0007220000000400 */
[----:B------:R-:W-:-:S02]  /*3fd0*/  FMUL.FTZ R110, R91, R21 ;  /* 0x000000155b6e7220 */ /* 0x000fc40000410000 */
[----:B------:R-:W-:Y:S02]  /*3fe0*/  FADD.FTZ R37, R87, R132 ;  /* 0x0000008457257221 */ /* 0x000fe40000010000 */
[----:B------:R-:W-:Y:S02]  /*3ff0*/  FFMA.FTZ R35, R47, R36, R35 ;  /* 0x000000242f237223 */ /* 0x000fe40000010023 */
[----:B0-----:R-:W-:Y:S02]  /*4000*/  FADD.FTZ R33, R110, R131 ;  /* 0x000000836e217221 */ /* 0x001fe40000010000 */
[----:B------:R-:W-:Y:S02]  /*4010*/  FMUL.FTZ R36, R38, R37 ;  /* 0x0000002526247220 */ /* 0x000fe40000410000 */
[----:B------:R-:W-:Y:S02]  /*4020*/  FMUL.FTZ R21, R44, R35 ;  /* 0x000000232c157220 */ /* 0x000fe40000410000 */
[----:B------:R-:W-:-:S02]  /*4030*/  FFMA.FTZ R135, R39, R33, R36 ;  /* 0x0000002127877223 */ /* 0x000fc40000010024 */
[----:B------:R-:W-:Y:S02]  /*4040*/  FMUL.FTZ R136, R38, R33 ;  /* 0x0000002126887220 */ /* 0x000fe40000410000 */
[C---:B------:R-:W-:Y:S02]  /*4050*/  FMUL.FTZ R131, R92.reuse, R22 ;  /* 0x000000165c837220 */ /* 0x040fe40000410000 */
[----:B------:R-:W-:Y:S02]  /*4060*/  FMUL.FTZ R132, R92, R23 ;  /* 0x000000175c847220 */ /* 0x000fe40000410000 */
[-C--:B------:R-:W-:Y:S02]  /*4070*/  FFMA.FTZ R33, R45, R20.reuse, -R21 ;  /* 0x000000142d217223 */ /* 0x080fe40000010815 */
[----:B------:R-:W-:Y:S02]  /*4080*/  FMUL.FTZ R36, R44, R20 ;  /* 0x000000142c247220 */ /* 0x000fe40000410000 */
[----:B------:R0:W0:Y:S01]  /*4090*/  LDS.128 R20, [R32.X16+0x50] ;  /* 0x0000500020147984 */ /* 0x000022000000cc00 */
[----:B------:R-:W-:-:S02]  /*40a0*/  FFMA.FTZ R136, R39, R37, -R136 ;  /* 0x0000002527887223 */ /* 0x000fc40000010888 */
[----:B------:R-:W-:Y:S02]  /*40b0*/  FADD.FTZ R135, R132, R135 ;  /* 0x0000008784877221 */ /* 0x000fe40000010000 */
[----:B------:R-:W-:Y:S02]  /*40c0*/  FADD.FTZ R136, R131, R136 ;  /* 0x0000008883887221 */ /* 0x000fe40000010000 */
[----:B------:R-:W-:Y:S02]  /*40d0*/  FFMA.FTZ R36, R45, R35, R36 ;  /* 0x000000232d247223 */ /* 0x000fe40000010024 */
[----:B------:R-:W-:Y:S02]  /*40e0*/  FMUL.FTZ R35, R42, R33 ;  /* 0x000000212a237220 */ /* 0x000fe40000410000 */
[C---:B---3--:R-:W-:Y:S02]  /*40f0*/  FMUL.FTZ R137, R107.reuse, R136 ;  /* 0x000000886b897220 */ /* 0x048fe40000410000 */
[----:B------:R-:W-:-:S02]  /*4100*/  FMUL.FTZ R37, R107, R135 ;  /* 0x000000876b257220 */ /* 0x000fc40000410000 */
[C---:B--2---:R-:W-:Y:S02]  /*4110*/  FMUL.FTZ R134, R133.reuse, R134 ;  /* 0x0000008685867220 */ /* 0x044fe40000410000 */
[----:B----4-:R-:W-:Y:S02]  /*4120*/  FMUL.FTZ R133, R133, R34 ;  /* 0x0000002285857220 */ /* 0x010fe40000410000 */
[----:B------:R-:W-:Y:S02]  /*4130*/  FFMA.FTZ R35, R43, R36, R35 ;  /* 0x000000242b237223 */ /* 0x000fe40000010023 */
[C---:B------:R-:W-:Y:S02]  /*4140*/  FFMA.FTZ R137, R108.reuse, R135, R137 ;  /* 0x000000876c897223 */ /* 0x040fe40000010089 */
[----:B------:R-:W-:Y:S02]  /*4150*/  FFMA.FTZ R34, R108, R136, -R37 ;  /* 0x000000886c227223 */ /* 0x000fe40000010825 */
[----:B------:R-:W-:-:S02]  /*4160*/  FMUL.FTZ R36, R42, R36 ;  /* 0x000000242a247220 */ /* 0x000fc40000410000 */
[C---:B-1----:R-:W-:Y:S02]  /*4170*/  FMUL.FTZ R135, R93.reuse, R24 ;  /* 0x000000185d877220 */ /* 0x042fe40000410000 */
[----:B------:R-:W-:Y:S02]  /*4180*/  FMUL.FTZ R136, R93, R25 ;  /* 0x000000195d887220 */ /* 0x000fe40000410000 */
[----:B------:R-:W-:Y:S02]  /*4190*/  FFMA.FTZ R36, R43, R33, -R36 ;  /* 0x000000212b247223 */ /* 0x000fe40000010824 */
[----:B------:R-:W-:Y:S02]  /*41a0*/  FMUL.FTZ R24, R40, R35 ;  /* 0x0000002328187220 */ /* 0x000fe40000410000 */
[----:B------:R-:W-:Y:S02]  /*41b0*/  FADD.FTZ R34, R135, R34 ;  /* 0x0000002287227221 */ /* 0x000fe40000010000 */
[----:B------:R-:W-:-:S02]  /*41c0*/  FADD.FTZ R25, R136, R137 ;  /* 0x0000008988197221 */ /* 0x000fc40000010000 */
[----:B------:R-:W-:Y:S02]  /*41d0*/  FMUL.FTZ R137, R94, R26 ;  /* 0x0000001a5e897220 */ /* 0x000fe40000410000 */
[----:B0-----:R-:W-:Y:S02]  /*41e0*/  FFMA.FTZ R32, R41, R36, -R24 ;  /* 0x0000002429207223 */ /* 0x001fe40000010818 */
[C---:B------:R-:W-:Y:S02]  /*41f0*/  FMUL.FTZ R26, R116.reuse, R34 ;  /* 0x00000022741a7220 */ /* 0x040fe40000410000 */
[----:B------:R-:W-:Y:S02]  /*4200*/  FMUL.FTZ R24, R116, R25 ;  /* 0x0000001974187220 */ /* 0x000fe40000410000 */
[----:B------:R-:W-:Y:S02]  /*4210*/  FMUL.FTZ R36, R40, R36 ;  /* 0x0000002428247220 */ /* 0x000fe40000410000 */
[----:B------:R-:W-:-:S02]  /*4220*/  FMUL.FTZ R138, R94, R27 ;  /* 0x0000001b5e8a7220 */ /* 0x000fc40000410000 */
[C---:B------:R-:W-:Y:S02]  /*4230*/  FFMA.FTZ R33, R111.reuse, R25, R26 ;  /* 0x000000196f217223 */ /* 0x040fe4000001001a */
[----:B------:R-:W-:Y:S02]  /*4240*/  FFMA.FTZ R34, R111, R34, -R24 ;  /* 0x000000226f227223 */ /* 0x000fe40000010818 */
[----:B------:R0:W1:Y:S01]  /*4250*/  LDS.128 R24, [R31.X16+0x60] ;  /* 0x000060001f187984 */ /* 0x000062000000cc00 */
[----:B------:R-:W-:Y:S02]  /*4260*/  FFMA.FTZ R36, R41, R35, R36 ;  /* 0x0000002329247223 */ /* 0x000fe40000010024 */
[----:B------:R-:W-:Y:S02]  /*4270*/  FADD.FTZ R37, R138, R33 ;  /* 0x000000218a257221 */ /* 0x000fe40000010000 */
[----:B------:R-:W-:Y:S02]  /*4280*/  FADD.FTZ R35, R137, R34 ;  /* 0x0000002289237221 */ /* 0x000fe40000010000 */
[----:B------:R-:W-:-:S02]  /*4290*/  FMUL.FTZ R34, R38, R32 ;  /* 0x0000002026227220 */ /* 0x000fc40000410000 */
[C---:B------:R-:W-:Y:S02]  /*42a0*/  FMUL.FTZ R140, R114.reuse, R37 ;  /* 0x00000025728c7220 */ /* 0x040fe40000410000 */
[-C--:B------:R-:W-:Y:S02]  /*42b0*/  FMUL.FTZ R142, R114, R35.reuse ;  /* 0x00000023728e7220 */ /* 0x080fe40000410000 */
[-C--:B------:R-:W-:Y:S02]  /*42c0*/  FMUL.FTZ R33, R38, R36.reuse ;  /* 0x0000002426217220 */ /* 0x080fe40000410000 */
[----:B------:R-:W-:Y:S02]  /*42d0*/  FFMA.FTZ R34, R39, R36, R34 ;  /* 0x0000002427227223 */ /* 0x000fe40000010022 */
[C---:B------:R-:W-:Y:S02]  /*42e0*/  FFMA.FTZ R35, R115.reuse, R35, -R140 ;  /* 0x0000002373237223 */ /* 0x040fe4000001088c */
[----:B------:R-:W-:-:S02]  /*42f0*/  FFMA.FTZ R142, R115, R37, R142 ;  /* 0x00000025738e7223 */ /* 0x000fc4000001008e */
[C---:B------:R-:W-:Y:S02]  /*4300*/  FMUL.FTZ R139, R95.reuse, R21 ;  /* 0x000000155f8b7220 */ /* 0x040fe40000410000 */
[----:B------:R-:W-:Y:S02]  /*4310*/  FMUL.FTZ R140, R95, R20 ;  /* 0x000000145f8c7220 */ /* 0x000fe40000410000 */
[----:B------:R-:W-:Y:S02]  /*4320*/  FFMA.FTZ R33, R39, R32, -R33 ;  /* 0x0000002027217223 */ /* 0x000fe40000010821 */
[----:B------:R-:W-:Y:S02]  /*4330*/  FMUL.FTZ R21, R107, R34 ;  /* 0x000000226b157220 */ /* 0x000fe40000410000 */
[----:B------:R-:W-:Y:S02]  /*4340*/  FADD.FTZ R20, R139, R142 ;  /* 0x0000008e8b147221 */ /* 0x000fe40000010000 */
[----:B------:R-:W-:-:S02]  /*4350*/  FADD.FTZ R35, R140, R35 ;  /* 0x000000238c237221 */ /* 0x000fc40000010000 */
[-C--:B0-----:R-:W-:Y:S02]  /*4360*/  FMUL.FTZ R31, R107, R33.reuse ;  /* 0x000000216b1f7220 */ /* 0x081fe40000410000 */
[----:B------:R-:W-:Y:S02]  /*4370*/  FFMA.FTZ R33, R108, R33, -R21 ;  /* 0x000000216c217223 */ /* 0x000fe40000010815 */
[C---:B------:R-:W-:Y:S02]  /*4380*/  FMUL.FTZ R32, R118.reuse, R20 ;  /* 0x0000001476207220 */ /* 0x040fe40000410000 */
[-C--:B------:R-:W-:Y:S02]  /*4390*/  FMUL.FTZ R21, R118, R35.reuse ;  /* 0x0000002376157220 */ /* 0x080fe40000410000 */
[----:B------:R-:W-:Y:S02]  /*43a0*/  FFMA.FTZ R36, R113, R35, -R32 ;  /* 0x0000002371247223 */ /* 0x000fe40000010820 */
[----:B------:R-:W-:-:S02]  /*43b0*/  FMUL.FTZ R141, R96, R22 ;  /* 0x00000016608d7220 */ /* 0x000fc40000410000 */
[----:B------:R-:W-:Y:S02]  /*43c0*/  FMUL.FTZ R142, R96, R23 ;  /* 0x00000017608e7220 */ /* 0x000fe40000410000 */
[----:B------:R-:W-:Y:S02]  /*43d0*/  FFMA.FTZ R35, R113, R20, R21 ;  /* 0x0000001471237223 */ /* 0x000fe40000010015 */
[----:B------:R0:W2:Y:S01]  /*43e0*/  LDS.128 R20, [R30.X16+0x70] ;  /* 0x000070001e147984 */ /* 0x0000a2000000cc00 */
[----:B------:R-:W-:Y:S02]  /*43f0*/  FADD.FTZ R36, R141, R36 ;  /* 0x000000248d247221 */ /* 0x000fe40000010000 */
[----:B------:R-:W-:Y:S02]  /*4400*/  FFMA.FTZ R31, R108, R34, R31 ;  /* 0x000000226c1f7223 */ /* 0x000fe4000001001f */
[----:B------:R-:W-:Y:S02]  /*4410*/  FADD.FTZ R35, R142, R35 ;  /* 0x000000238e237221 */ /* 0x000fe40000010000 */
[----:B------:R-:W-:-:S02]  /*4420*/  FMUL.FTZ R143, R123, R36 ;  /* 0x000000247b8f7220 */ /* 0x000fc40000410000 */
[C---:B------:R-:W-:Y:S02]  /*4430*/  FMUL.FTZ R32, R116.reuse, R31 ;  /* 0x0000001f74207220 */ /* 0x040fe40000410000 */
[----:B------:R-:W-:Y:S02]  /*4440*/  FMUL.FTZ R37, R123, R35 ;  /* 0x000000237b257220 */ /* 0x000fe40000410000 */
[----:B------:R-:W-:Y:S02]  /*4450*/  FMUL.FTZ R34, R116, R33 ;  /* 0x0000002174227220 */ /* 0x000fe40000410000 */
[C---:B------:R-:W-:Y:S02]  /*4460*/  FFMA.FTZ R35, R124.reuse, R35, R143 ;  /* 0x000000237c237223 */ /* 0x040fe4000001008f */
[----:B------:R-:W-:Y:S02]  /*4470*/  FFMA.FTZ R32, R111, R33, -R32 ;  /* 0x000000216f207223 */ /* 0x000fe40000010820 */
[----:B------:R-:W-:-:S02]  /*4480*/  FFMA.FTZ R36, R124, R36, -R37 ;  /* 0x000000247c247223 */ /* 0x000fc40000010825 */
[C---:B-1----:R-:W-:Y:S02]  /*4490*/  FMUL.FTZ R143, R98.reuse, R24 ;  /* 0x00000018628f7220 */ /* 0x042fe40000410000 */
[----:B------:R-:W-:Y:S02]  /*44a0*/  FFMA.FTZ R34, R111, R31, R34 ;  /* 0x0000001f6f227223 */ /* 0x000fe40000010022 */
[----:B------:R-:W-:Y:S02]  /*44b0*/  FMUL.FTZ R144, R98, R25 ;  /* 0x0000001962907220 */ /* 0x000fe40000410000 */
[C---:B------:R-:W-:Y:S02]  /*44c0*/  FMUL.FTZ R33, R114.reuse, R32 ;  /* 0x0000002072217220 */ /* 0x040fe40000410000 */
[----:B------:R-:W-:Y:S02]  /*44d0*/  FADD.FTZ R25, R143, R36 ;  /* 0x000000248f197221 */ /* 0x000fe40000010000 */
[----:B------:R-:W-:Y:S01]  /*44e0*/  FMUL.FTZ R31, R114, R34 ;  /* 0x00000022721f7220 */ /* 0x000fe20000410000 */
[----:B------:R1:W5:Y:S01]  /*44f0*/  LDG.E.64 R36, [R28.64] ;  /* 0x000000041c247981 */ /* 0x000362000c1e1b00 */
[----:B------:R-:W-:-:S02]  /*4500*/  FADD.FTZ R35, R144, R35 ;  /* 0x0000002390237221 */ /* 0x000fc40000010000 */
[----:B------:R-:W-:Y:S02]  /*4510*/  FFMA.FTZ R33, R115, R34, R33 ;  /* 0x0000002273217223 */ /* 0x000fe40000010021 */
[----:B0-----:R-:W-:Y:S02]  /*4520*/  FMUL.FTZ R30, R121, R25 ;  /* 0x00000019791e7220 */ /* 0x001fe40000410000 */
[----:B------:R-:W-:Y:S02]  /*4530*/  FMUL.FTZ R146, R99, R27 ;  /* 0x0000001b63927220 */ /* 0x000fe40000410000 */
[----:B------:R-:W-:Y:S02]  /*4540*/  FFMA.FTZ R31, R115, R32, -R31 ;  /* 0x00000020731f7223 */ /* 0x000fe4000001081f */
[----:B------:R-:W-:Y:S02]  /*4550*/  FMUL.FTZ R27, R121, R35 ;  /* 0x00000023791b7220 */ /* 0x000fe40000410000 */
[----:B------:R-:W-:-:S02]  /*4560*/  FMUL.FTZ R24, R118, R33 ;  /* 0x0000002176187220 */ /* 0x000fc40000410000 */
[----:B------:R-:W-:Y:S02]  /*4570*/  FFMA.FTZ R35, R122, R35, R30 ;  /* 0x000000237a237223 */ /* 0x000fe4000001001e */
[----:B------:R-:W-:Y:S02]  /*4580*/  FMUL.FTZ R145, R99, R26 ;  /* 0x0000001a63917220 */ /* 0x000fe40000410000 */
[----:B------:R-:W-:Y:S02]  /*4590*/  FMUL.FTZ R26, R118, R31 ;  /* 0x0000001f761a7220 */ /* 0x000fe40000410000 */
[----:B------:R-:W-:Y:S02]  /*45a0*/  FFMA.FTZ R30, R122, R25, -R27 ;  /* 0x000000197a1e7223 */ /* 0x000fe4000001081b */
[----:B------:R-:W-:Y:S02]  /*45b0*/  FFMA.FTZ R24, R113, R31, -R24 ;  /* 0x0000001f71187223 */ /* 0x000fe40000010818 */
[----:B------:R-:W-:-:S02]  /*45c0*/  FADD.FTZ R35, R146, R35 ;  /* 0x0000002392237221 */ /* 0x000fc40000010000 */
[----:B------:R-:W-:Y:S02]  /*45d0*/  FFMA.FTZ R26, R113, R33, R26 ;  /* 0x00000021711a7223 */ /* 0x000fe4000001001a */
[----:B------:R-:W-:Y:S02]  /*45e0*/  FADD.FTZ R31, R145, R30 ;  /* 0x0000001e911f7221 */ /* 0x000fe40000010000 */
[C---:B------:R-:W-:Y:S02]  /*45f0*/  FMUL.FTZ R27, R123.reuse, R24 ;  /* 0x000000187b1b7220 */ /* 0x040fe40000410000 */
[C---:B-1----:R-:W-:Y:S02]  /*4600*/  FMUL.FTZ R28, R126.reuse, R35 ;  /* 0x000000237e1c7220 */ /* 0x042fe40000410000 */
[----:B------:R-:W-:Y:S02]  /*4610*/  FMUL.FTZ R25, R123, R26 ;  /* 0x0000001a7b197220 */ /* 0x000fe40000410000 */
[----:B------:R-:W-:-:S02]  /*4620*/  FMUL.FTZ R29, R126, R31 ;  /* 0x0000001f7e1d7220 */ /* 0x000fc40000410000 */
[----:B------:R-:W-:Y:S02]  /*4630*/  FFMA.FTZ R27, R124, R26, R27 ;  /* 0x0000001a7c1b7223 */ /* 0x000fe4000001001b */
[----:B------:R-:W-:Y:S02]  /*4640*/  FFMA.FTZ R28, R120, R31, -R28 ;  /* 0x0000001f781c7223 */ /* 0x000fe4000001081c */
[----:B--2---:R-:W-:Y:S02]  /*4650*/  FMUL.FTZ R147, R100, R20 ;  /* 0x0000001464937220 */ /* 0x004fe40000410000 */
[----:B------:R-:W-:Y:S02]  /*4660*/  FFMA.FTZ R25, R124, R24, -R25 ;  /* 0x000000187c197223 */ /* 0x000fe40000010819 */
[----:B------:R-:W-:Y:S02]  /*4670*/  FFMA.FTZ R29, R120, R35, R29 ;  /* 0x00000023781d7223 */ /* 0x000fe4000001001d */
[----:B------:R-:W-:-:S02]  /*4680*/  FMUL.FTZ R148, R100, R21 ;  /* 0x0000001564947220 */ /* 0x000fc40000410000 */
[----:B------:R-:W-:Y:S02]  /*4690*/  FMUL.FTZ R24, R121, R27 ;  /* 0x0000001b79187220 */ /* 0x000fe40000410000 */
[----:B------:R-:W-:Y:S02]  /*46a0*/  FADD.FTZ R28, R147, R28 ;  /* 0x0000001c931c7221 */ /* 0x000fe40000010000 */
[-C--:B------:R-:W-:Y:S02]  /*46b0*/  FMUL.FTZ R20, R121, R25.reuse ;  /* 0x0000001979147220 */ /* 0x080fe40000410000 */
[----:B------:R-:W-:Y:S02]  /*46c0*/  FADD.FTZ R29, R148, R29 ;  /* 0x0000001d941d7221 */ /* 0x000fe40000010000 */
[----:B------:R-:W-:Y:S02]  /*46d0*/  FMUL.FTZ R149, R102, R22 ;  /* 0x0000001666957220 */ /* 0x000fe40000410000 */
[----:B------:R-:W-:-:S02]  /*46e0*/  FFMA.FTZ R25, R122, R25, -R24 ;  /* 0x000000197a197223 */ /* 0x000fc40000010818 */
[C---:B------:R-:W-:Y:S02]  /*46f0*/  FMUL.FTZ R22, R133.reuse, R28 ;  /* 0x0000001c85167220 */ /* 0x040fe40000410000 */
[----:B------:R-:W-:Y:S02]  /*4700*/  FFMA.FTZ R27, R122, R27, R20 ;  /* 0x0000001b7a1b7223 */ /* 0x000fe40000010014 */
[----:B------:R-:W-:Y:S02]  /*4710*/  FMUL.FTZ R21, R133, R29 ;  /* 0x0000001d85157220 */ /* 0x000fe40000410000 */
[----:B------:R-:W-:Y:S02]  /*4720*/  FMUL.FTZ R20, R126, R25 ;  /* 0x000000197e147220 */ /* 0x000fe40000410000 */
[----:B------:R-:W-:Y:S02]  /*4730*/  FMUL.FTZ R150, R102, R23 ;  /* 0x0000001766967220 */ /* 0x000fe40000410000 */
[----:B------:R-:W-:-:S02]  /*4740*/  FFMA.FTZ R29, R134, R29, R22 ;  /* 0x0000001d861d7223 */ /* 0x000fc40000010016 */
[----:B------:R-:W-:Y:S02]  /*4750*/  FFMA.FTZ R28, R134, R28, -R21 ;  /* 0x0000001c861c7223 */ /* 0x000fe40000010815 */
[-C--:B------:R-:W-:Y:S02]  /*4760*/  FFMA.FTZ R20, R120, R27.reuse, R20 ;  /* 0x0000001b78147223 */ /* 0x080fe40000010014 */
[----:B------:R-:W-:Y:S02]  /*4770*/  FADD.FTZ R31, R150, R29 ;  /* 0x0000001d961f7221 */ /* 0x000fe40000010000 */
[----:B------:R-:W-:Y:S02]  /*4780*/  FMUL.FTZ R27, R126, R27 ;  /* 0x0000001b7e1b7220 */ /* 0x000fe40000410000 */
[----:B------:R-:W-:Y:S01]  /*4790*/  FADD.FTZ R30, R149, R28 ;  /* 0x0000001c951e7221 */ /* 0x000fe20000010000 */
[----:B------:R-:W0:Y:S01]  /*47a0*/  SHFL.UP PT, R24, R31, 0x1, RZ ;  /* 0x042000001f187989 */ /* 0x000e2200000e00ff */
[----:B------:R-:W-:-:S02]  /*47b0*/  FFMA.FTZ R27, R120, R25, -R27 ;  /* 0x00000019781b7223 */ /* 0x000fc4000001081b */
[CC--:B------:R-:W-:Y:S01]  /*47c0*/  FMUL.FTZ R28, R133.reuse, R20.reuse ;  /* 0x00000014851c7220 */ /* 0x0c0fe20000410000 */
        /* <DEDUP_REMOVED lines=12> */
[----:B--2---:R-:W-:Y:S02]  /*4890*/  FMUL.FTZ R25, R21, R20 ;  /* 0x0000001415197220 */ /* 0x004fe40000410000 */
[----:B------:R-:W-:Y:S01]  /*48a0*/  @P0 FADD.FTZ R31, R31, R24 ;  /* 0x000000181f1f0221 */ /* 0x000fe20000010000 */
        /* <DEDUP_REMOVED lines=9> */
[----:B0-----:R-:W-:-:S04]  /*4940*/  FMUL.FTZ R24, R22, R27 ;  /* 0x0000001b16187220 */ /* 0x001fc80000410000 */
[-C--:B-1----:R-:W-:Y:S02]  /*4950*/  FFMA.FTZ R24, R28, R25.reuse, R24 ;  /* 0x000000191c187223 */ /* 0x082fe40000010018 */
[----:B------:R-:W-:-:S06]  /*4960*/  FMUL.FTZ R20, R22, R25 ;  /* 0x0000001916147220 */ /* 0x000fcc0000410000 */
[----:B------:R-:W-:Y:S02]  /*4970*/  @P0 FADD.FTZ R31, R31, R24 ;  /* 0x000000181f1f0221 */ /* 0x000fe40000010000 */
[----:B------:R-:W-:Y:S02]  /*4980*/  FFMA.FTZ R27, R28, R27, -R20 ;  /* 0x0000001b1c1b7223 */ /* 0x000fe40000010814 */
[C---:B--2---:R-:W-:Y:S02]  /*4990*/  FMUL.FTZ R24, R22.reuse, R21 ;  /* 0x0000001516187220 */ /* 0x044fe40000410000 */
[-C--:B---3--:R-:W-:Y:S02]  /*49a0*/  FMUL.FTZ R20, R22, R23.reuse ;  /* 0x0000001716147220 */ /* 0x088fe40000410000 */
[----:B------:R-:W-:Y:S02]  /*49b0*/  @P0 FADD.FTZ R30, R30, R27 ;  /* 0x0000001b1e1e0221 */ /* 0x000fe40000010000 */
        /* <DEDUP_REMOVED lines=12> */
[C---:B--2---:R-:W-:Y:S02]  /*4a80*/  FMUL.FTZ R22, R23.reuse, R20 ;  /* 0x0000001417167220 */ /* 0x044fe40000410000 */
[-C--:B---3--:R-:W-:Y:S02]  /*4a90*/  FMUL.FTZ R25, R23, R21.reuse ;  /* 0x0000001517197220 */ /* 0x088fe40000410000 */
[----:B------:R-:W-:Y:S02]  /*4aa0*/  @P0 FADD.FTZ R30, R30, R27 ;  /* 0x0000001b1e1e0221 */ /* 0x000fe40000010000 */
[----:B------:R-:W-:Y:S02]  /*4ab0*/  FFMA.FTZ R22, R28, R21, R22 ;  /* 0x000000151c167223 */ /* 0x000fe40000010016 */
[----:B------:R-:W-:-:S02]  /*4ac0*/  @P0 FADD.FTZ R31, R31, R24 ;  /* 0x000000181f1f0221 */ /* 0x000fc40000010000 */
[----:B------:R-:W-:Y:S02]  /*4ad0*/  @P0 FFMA.FTZ R28, R28, R20, -R25 ;  /* 0x000000141c1c0223 */ /* 0x000fe40000010819 */
[----:B------:R-:W0:Y:S01]  /*4ae0*/  SHFL.UP PT, R25, R30, 0x8, RZ ;  /* 0x050000001e197989 */ /* 0x000e2200000e00ff */
[----:B------:R-:W-:-:S03]  /*4af0*/  FSEL R22, R23, R22, !P0 ;  /* 0x0000001617167208 */ /* 0x000fc60004000000 */
[----:B------:R-:W1:Y:S04]  /*4b00*/  SHFL.UP PT, R27, R31, 0x8, RZ ;  /* 0x050000001f1b7989 */ /* 0x000e6800000e00ff */
        /* <DEDUP_REMOVED lines=8> */
[----:B------:R-:W-:Y:S02]  /*4b90*/  @P0 FADD.FTZ R31, R31, R26 ;  /* 0x0000001a1f1f0221 */ /* 0x000fe40000010000 */
[----:B---3--:R-:W-:-:S02]  /*4ba0*/  FFMA.FTZ R27, R28, R23, R20 ;  /* 0x000000171c1b7223 */ /* 0x008fc40000010014 */
[----:B------:R-:W-:Y:S01]  /*4bb0*/  FMUL.FTZ R23, R22, R23 ;  /* 0x0000001716177220 */ /* 0x000fe20000410000 */
[----:B------:R-:W0:Y:S01]  /*4bc0*/  SHFL.UP PT, R24, R31, 0x10, RZ ;  /* 0x060000001f187989 */ /* 0x000e2200000e00ff */
[----:B------:R-:W-:Y:S02]  /*4bd0*/  @P0 FADD.FTZ R30, R30, R25 ;  /* 0x000000191e1e0221 */ /* 0x000fe40000010000 */
[----:B------:R-:W-:Y:S01]  /*4be0*/  @P0 FFMA.FTZ R28, R28, R21, -R23 ;  /* 0x000000151c1c0223 */ /* 0x000fe20000010817 */
[----:B------:R-:W-:Y:S02]  /*4bf0*/  FSEL R27, R22, R27, !P0 ;  /* 0x0000001b161b7208 */ /* 0x000fe40004000000 */
        /* <DEDUP_REMOVED lines=8> */
[CC--:B-1----:R-:W-:Y:S02]  /*4c80*/  FFMA.FTZ R25, R28.reuse, R22.reuse, -R23 ;  /* 0x000000161c197223 */ /* 0x0c2fe40000010817 */
[C---:B------:R-:W-:Y:S02]  /*4c90*/  FMUL.FTZ R29, R27.reuse, R22 ;  /* 0x000000161b1d7220 */ /* 0x040fe40000410000 */
[C---:B--2---:R-:W-:Y:S02]  /*4ca0*/  FMUL.FTZ R22, R27.reuse, R20 ;  /* 0x000000141b167220 */ /* 0x044fe40000410000 */
        /* <DEDUP_REMOVED lines=37> */
[-C--:B------:R-:W-:Y:S02]  /*4f00*/  FMUL.FTZ R34, R154, R26.reuse ;  /* 0x0000001a9a227220 */ /* 0x080fe40000410000 */
[----:B------:R-:W-:-:S02]  /*4f10*/  FFMA.FTZ R32, R153, R26, -R29 ;  /* 0x0000001a99207223 */ /* 0x000fc4000001081d */
[C---:B------:R-:W-:Y:S02]  /*4f20*/  FMUL.FTZ R28, R154.reuse, R25 ;  /* 0x000000199a1c7220 */ /* 0x040fe40000410000 */
[-C--:B------:R-:W-:Y:S02]  /*4f30*/  FMUL.FTZ R30, R154, R24.reuse ;  /* 0x000000189a1e7220 */ /* 0x080fe40000410000 */
        /* <DEDUP_REMOVED lines=10> */
.L_x_1300:
        /* <DEDUP_REMOVED lines=16> */
.L_x_1301:
[----:B------:R-:W-:Y:S05]  /*50e0*/  BSYNC B0 ;  /* 0x0000000000007941 */ /* 0x000fea0003800000 */
.L_x_1299:
        /* <DEDUP_REMOVED lines=123> */
.L_x_1303:
[----:B------:R-:W-:Y:S05]  /*58a0*/  BSYNC B0 ;  /* 0x0000000000007941 */ /* 0x000fea0003800000 */
.L_x_1302:
[----:B-1----:R-:W-:Y:S01]  /*58b0*/  IADD3 R101, R101, 0x1, RZ ;  /* 0x0000000165657810 */ /* 0x002fe20007ffe0ff */
[C---:B-----5:R-:W-:Y:S02]  /*58c0*/  FMUL.FTZ R26, R37.reuse, R26 ;  /* 0x0000001a251a7220 */ /* 0x060fe40000410000 */
        /* <DEDUP_REMOVED lines=50> */
.L_x_1298:
        /* <DEDUP_REMOVED lines=185> */
.L_x_1305:
[----:B------:R-:W-:Y:S05]  /*6780*/  EXIT ;  /* 0x000000000000794d */ /* 0x000fea0003800000 */
.L_x_1307:
        /* <DEDUP_REMOVED lines=15> */
.L_x_5349:


//--------------------- .text._Z25selective_scan_fwd_kernelI32Selective_Scan_fwd_kernel_traitsILi64ELi16ELi1ELb1ELb1ELb1ELb0EfN3c107complexIfEEEEv13SSMParamsBase --------------------------
	.section	.text._Z25selective_scan_fwd_kernelI32Selective_Scan_fwd_kernel_traitsILi64ELi16ELi1ELb1ELb1ELb1ELb0EfN3c107complexIfEEEEv13SSMParamsBase,"ax",@progbits
	.sectioninfo	@"SHI_REGISTERS=168"
	.align	128
        .global         _Z25selective_scan_fwd_kernelI32Selective_Scan_fwd_kernel_traitsILi64ELi16ELi1ELb1ELb1ELb1ELb0EfN3c107complexIfEEEEv13SSMParamsBase
        .type           _Z25selective_scan_fwd_kernelI32Selective_Scan_fwd_kernel_traitsILi64ELi16ELi1ELb1ELb1ELb1ELb0EfN3c107complexIfEEEEv13SSMParamsBase,@function
        .size           _Z25selective_scan_fwd_kernelI32Selective_Scan_fwd_kernel_traitsILi64ELi16ELi1ELb1ELb1ELb1ELb0EfN3c107complexIfEEEEv13SSMParamsBase,(.L_x_5350 - _Z25selective_scan_fwd_kernelI32Selective_Scan_fwd_kernel_traitsILi64ELi16ELi1ELb1ELb1ELb1ELb0EfN3c107complexIfEEEEv13SSMParamsBase)
        .other          _Z25selective_scan_fwd_kernelI32Selective_Scan_fwd_kernel_traitsILi64ELi16ELi1ELb1ELb1ELb1ELb0EfN3c107complexIfEEEEv13SSMParamsBase,@"STO_CUDA_ENTRY STV_DEFAULT"
_Z25selective_scan_fwd_kernelI32Selective_Scan_fwd_kernel_traitsILi64ELi16ELi1ELb1ELb1ELb1ELb0EfN3c107complexIfEEEEv13SSMParamsBase:
.text._Z25selective_scan_fwd_kernelI32Selective_Scan_fwd_kernel_traitsILi64ELi16ELi1ELb1ELb1ELb1ELb0EfN3c107complexIfEEEEv13SSMParamsBase:
        /* <DEDUP_REMOVED lines=137> */
.L_x_1348:
        /* <DEDUP_REMOVED lines=90> */
.L_x_1309:
[----:B--234-:R-:W-:Y:S05]  /*0e30*/  BSYNC B0 ;  /* 0x0000000000007941 */ /* 0x01cfea0003800000 */
.L_x_1308:
        /* <DEDUP_REMOVED lines=37> */
.L_x_1311:
[----:B------:R-:W-:Y:S05]  /*1090*/  BSYNC B0 ;  /* 0x0000000000007941 */ /* 0x000fea0003800000 */
.L_x_1310:
        /* <DEDUP_REMOVED lines=35> */
.L_x_1313:
[----:B------:R-:W-:Y:S05]  /*12d0*/  BSYNC B0 ;  /* 0x0000000000007941 */ /* 0x000fea0003800000 */
.L_x_1312:
        /* <DEDUP_REMOVED lines=37> */
.L_x_1315:
[----:B------:R-:W-:Y:S05]  /*1530*/  BSYNC B0 ;  /* 0x0000000000007941 */ /* 0x000fea0003800000 */
.L_x_1314:
        /* <DEDUP_REMOVED lines=35> */
.L_x_1317:
[----:B------:R-:W-:Y:S05]  /*1770*/  BSYNC B0 ;  /* 0x0000000000007941 */ /* 0x000fea0003800000 */
.L_x_1316:
        /* <DEDUP_REMOVED lines=37> */
.L_x_1319:
[----:B------:R-:W-:Y:S05]  /*19d0*/  BSYNC B0 ;  /* 0x0000000000007941 */ /* 0x000fea0003800000 */
.L_x_1318:
        /* <DEDUP_REMOVED lines=35> */
.L_x_1321:
[----:B------:R-:W-:Y:S05]  /*1c10*/  BSYNC B0 ;  /* 0x0000000000007941 */ /* 0x000fea0003800000 */
.L_x_1320:
        /* <DEDUP_REMOVED lines=37> */
.L_x_1323:
[----:B------:R-:W-:Y:S05]  /*1e70*/  BSYNC B0 ;  /* 0x0000000000007941 */ /* 0x000fea0003800000 */
.L_x_1322:
        /* <DEDUP_REMOVED lines=35> */
.L_x_1325:
[----:B------:R-:W-:Y:S05]  /*20b0*/  BSYNC B0 ;  /* 0x0000000000007941 */ /* 0x000fea0003800000 */
.L_x_1324:
        /* <DEDUP_REMOVED lines=42> */
.L_x_1327:
[----:B------:R-:W-:Y:S05]  /*2360*/  BSYNC B0 ;  /* 0x0000000000007941 */ /* 0x000fea0003800000 */
.L_x_1326:
        /* <DEDUP_REMOVED lines=33> */
.L_x_1329:
[----:B------:R-:W-:Y:S05]  /*2580*/  BSYNC B0 ;  /* 0x0000000000007941 */ /* 0x000fea0003800000 */
.L_x_1328:
        /* <DEDUP_REMOVED lines=33> */
.L_x_1331:
[----:B------:R-:W-:Y:S05]  /*27a0*/  BSYNC B0 ;  /* 0x0000000000007941 */ /* 0x000fea0003800000 */
.L_x_1330:
        /* <DEDUP_REMOVED lines=33> */
.L_x_1333:
[----:B------:R-:W-:Y:S05]  /*29c0*/  BSYNC B0 ;  /* 0x0000000000007941 */ /* 0x000fea0003800000 */
.L_x_1332:
        /* <DEDUP_REMOVED lines=33> */
.L_x_1335:
[----:B------:R-:W-:Y:S05]  /*2be0*/  BSYNC B0 ;  /* 0x0000000000007941 */ /* 0x000fea0003800000 */
.L_x_1334:
        /* <DEDUP_REMOVED lines=33> */
.L_x_1337:
[----:B------:R-:W-:Y:S05]  /*2e00*/  BSYNC B0 ;  /* 0x0000000000007941 */ /* 0x000fea0003800000 */
.L_x_1336:
        /* <DEDUP_REMOVED lines=33> */
.L_x_1339:
[----:B------:R-:W-:Y:S05]  /*3020*/  BSYNC B0 ;  /* 0x0000000000007941 */ /* 0x000fea0003800000 */
.L_x_1338:
        /* <DEDUP_REMOVED lines=29> */
[----:B------:R0:W-:Y:S01]  /*3200*/  STL [R1], R0 ;  /* 0x0000000001007387 */ /* 0x0001e20000100800 */
        /* <DEDUP_REMOVED lines=9> */
.L_x_1346:
[----:B------:R-:W-:Y:S01]  /*32a0*/  ULDC UR16, c[0x0][0x180] ;  /* 0x0000600000107ab9 */ /* 0x000fe20000000800 */
[----:B0-----:R-:W-:Y:S01]  /*32b0*/  IMAD.WIDE.U32 R2, R96, c[0x0][0x180], RZ ;  /* 0x0000600060027a25 */ /* 0x001fe200078e00ff */
[----:B------:R-:W-:Y:S02]  /*32c0*/  UIMAD UR16, UR20, UR16, URZ ;  /* 0x00000010141072a4 */ /* 0x000fe4000f8e023f */
[----:B------:R-:W-:Y:S01]  /*32d0*/  USHF.R.S32.HI UR22, URZ, 0x1f, UR7 ;  /* 0x0000001f3f167899 */ /* 0x000fe20008011407 */
[----:B------:R-:W0:Y:S01]  /*32e0*/  S2R R6, SR_TID.X ;  /* 0x0000000000067919 */ /* 0x000e220000002100 */
[----:B------:R-:W-:Y:S02]  /*32f0*/  ULDC.64 UR24, c[0x0][0x1a0] ;  /* 0x0000680000187ab9 */ /* 0x000fe40000000a00 */
[----:B------:R-:W-:Y:S01]  /*3300*/  MOV R5, UR16 ;  /* 0x0000001000057c02 */ /* 0x000fe20008000f00 */
[----:B------:R-:W-:Y:S01]  /*3310*/  ULDC.64 UR16, c[0x0][0x188] ;  /* 0x0000620000107ab9 */ /* 0x000fe20000000a00 */
[----:B------:R-:W2:Y:S01]  /*3320*/  LDL R79, [R1+0x8] ;  /* 0x00000800014f7983 */ /* 0x000ea20000100800 */
[----:B------:R-:W-:-:S02]  /*3330*/  UIMAD UR16, UR22, UR16, URZ ;  /* 0x00000010161072a4 */ /* 0x000fc4000f8e023f */
[----:B------:R-:W-:Y:S01]  /*3340*/  IMAD R5, R96, c[0x0][0x184], R5 ;  /* 0x0000610060057a24 */ /* 0x000fe200078e0205 */
[----:B------:R-:W3:Y:S01]  /*3350*/  LDL R78, [R1+0x4] ;  /* 0x00000400014e7983 */ /* 0x000ee20000100800 */
[----:B------:R-:W-:-:S03]  /*3360*/  UIMAD UR16, UR7, UR17, UR16 ;  /* 0x00000011071072a4 */ /* 0x000fc6000f8e0210 */
[----:B------:R-:W-:Y:S01]  /*3370*/  IADD3 R3, R3, R5, RZ ;  /* 0x0000000503037210 */ /* 0x000fe20007ffe0ff */
[----:B------:R-:W4:Y:S01]  /*3380*/  LDL R77, [R1] ;  /* 0x00000000014d7983 */ /* 0x000f220000100800 */
[----:B------:R-:W-:-:S05]  /*3390*/  MOV R5, UR7 ;  /* 0x0000000700057c02 */ /* 0x000fca0008000f00 */
[----:B------:R-:W-:-:S05]  /*33a0*/  IMAD.WIDE.U32 R2, R5, c[0x0][0x188], R2 ;  /* 0x0000620005027a25 */ /* 0x000fca00078e0002 */
[----:B------:R-:W-:Y:S02]  /*33b0*/  IADD3 R3, R3, UR16, RZ ;  /* 0x0000001003037c10 */ /* 0x000fe4000fffe0ff */
[----:B------:R-:W-:Y:S01]  /*33c0*/  LEA R60, P0, R2, c[0x0][0x220], 0x3 ;  /* 0x00008800023c7a11 */ /* 0x000fe200078018ff */
[----:B------:R-:W-:-:S03]  /*33d0*/  UIMAD UR23, UR22, UR24, URZ ;  /* 0x00000018161772a4 */ /* 0x000fc6000f8e023f */
[----:B------:R-:W-:Y:S01]  /*33e0*/  LEA.HI.X R61, R2, c[0x0][0x224], R3, 0x3, P0 ;  /* 0x00008900023d7a11 */ /* 0x000fe200000f1c03 */
[----:B------:R-:W-:Y:S02]  /*33f0*/  UIMAD.WIDE.U32 UR16, UR7, UR24, URZ ;  /* 0x00000018071072a5 */ /* 0x000fe4000f8e003f */
[----:B------:R-:W-:-:S03]  /*3400*/  UIMAD UR23, UR7, UR25, UR23 ;  /* 0x00000019071772a4 */ /* 0x000fc6000f8e0217 */
[----:B------:R-:W5:Y:S01]  /*3410*/  LDG.E.64 R60, [R60.64] ;  /* 0x000000123c3c7981 */ /* 0x000f62000c1e1b00 */
[C---:B0-----:R-:W-:Y:S01]  /*3420*/  SHF.L.U32 R4, R6.reuse, 0x2, RZ ;  /* 0x0000000206047819 */ /* 0x041fe200000006ff */
[----:B------:R-:W-:Y:S01]  /*3430*/  ULEA UR24, UP0, UR16, UR10, 0x2 ;  /* 0x0000000a10187291 */ /* 0x000fe2000f80103f */
[----:B------:R-:W-:Y:S01]  /*3440*/  SHF.L.U32 R0, R6, 0x2, RZ ;  /* 0x0000000206007819 */ /* 0x000fe200000006ff */
[----:B------:R-:W-:Y:S01]  /*3450*/  UIADD3 UR17, UR17, UR23, URZ ;  /* 0x0000001711117290 */ /* 0x000fe2000fffe03f */
[----:B------:R-:W-:Y:S02]  /*3460*/  LOP3.LUT R4, R4, 0xffffff80, RZ, 0xc0, !PT ;  /* 0xffffff8004047812 */ /* 0x000fe400078ec0ff */
[----:B------:R-:W-:Y:S01]  /*3470*/  LOP3.LUT R0, R0, 0xffffff80, RZ, 0xc0, !PT ;  /* 0xffffff8000007812 */ /* 0x000fe200078ec0ff */
[----:B------:R-:W-:Y:S01]  /*3480*/  ULEA.HI.X UR16, UR16, UR14, UR17, 0x2, UP0 ;  /* 0x0000000e10107291 */ /* 0x000fe200080f1411 */
[----:B------:R-:W-:Y:S02]  /*3490*/  LOP3.LUT R4, R4, 0x1f, R6, 0xf8, !PT ;  /* 0x0000001f04047812 */ /* 0x000fe400078ef806 */
[----:B------:R-:W-:Y:S01]  /*34a0*/  MOV R2, UR24 ;  /* 0x0000001800027c02 */ /* 0x000fe20008000f00 */
[----:B------:R-:W0:Y:S01]  /*34b0*/  S2R R58, SR_TID.X ;  /* 0x00000000003a7919 */ /* 0x000e220000002100 */
[----:B------:R-:W-:Y:S01]  /*34c0*/  IADD3 R57, R0, R4, RZ ;  /* 0x0000000400397210 */ /* 0x000fe20007ffe0ff */
[----:B------:R-:W-:Y:S01]  /*34d0*/  ULDC.64 UR24, c[0x0][0x1c0] ;  /* 0x0000700000187ab9 */ /* 0x000fe20000000a00 */
[----:B------:R-:W-:-:S05]  /*34e0*/  MOV R3, UR16 ;  /* 0x0000001000037c02 */ /* 0x000fca0008000f00 */
[----:B------:R-:W-:-:S05]  /*34f0*/  IMAD.WIDE R2, R57, 0x10, R2 ;  /* 0x0000001039027825 */ /* 0x000fca00078e0202 */
[----:B------:R1:W2:Y:S04]  /*3500*/  LDG.E.128 R20, [R2.64] ;  /* 0x0000001202147981 */ /* 0x0002a8000c1e1d00 */
[----:B------:R1:W2:Y:S04]  /*3510*/  LDG.E.128 R24, [R2.64+0x200] ;  /* 0x0002001202187981 */ /* 0x0002a8000c1e1d00 */
[----:B------:R1:W2:Y:S04]  /*3520*/  LDG.E.128 R44, [R2.64+0x400] ;  /* 0x00040012022c7981 */ /* 0x0002a8000c1e1d00 */
[----:B------:R1:W2:Y:S04]  /*3530*/  LDG.E.128 R48, [R2.64+0x600] ;  /* 0x0006001202307981 */ /* 0x0002a8000c1e1d00 */
[----:B------:R1:W2:Y:S04]  /*3540*/  LDG.E.128 R4, [R2.64+0x800] ;  /* 0x0008001202047981 */ /* 0x0002a8000c1e1d00 */
[----:B------:R1:W3:Y:S04]  /*3550*/  LDG.E.128 R8, [R2.64+0xa00] ;  /* 0x000a001202087981 */ /* 0x0002e8000c1e1d00 */
[----:B------:R1:W3:Y:S04]  /*3560*/  LDG.E.128 R12, [R2.64+0xc00] ;  /* 0x000c0012020c7981 */ /* 0x0002e8000c1e1d00 */
[----:B------:R1:W3:Y:S01]  /*3570*/  LDG.E.128 R16, [R2.64+0xe00] ;  /* 0x000e001202107981 */ /* 0x0002e2000c1e1d00 */
[----:B0-----:R-:W-:Y:S01]  /*3580*/  SHF.L.U32 R58, R58, 0x3, RZ ;  /* 0x000000033a3a7819 */ /* 0x001fe200000006ff */
[----:B------:R-:W-:-:S03]  /*3590*/  UIMAD UR22, UR22, UR24, URZ ;  /* 0x00000018161672a4 */ /* 0x000fc6000f8e023f */
[----:B------:R-:W-:Y:S01]  /*35a0*/  LOP3.LUT R58, R58, 0xffffff00, RZ, 0xc0, !PT ;  /* 0xffffff003a3a7812 */ /* 0x000fe200078ec0ff */
[----:B------:R-:W-:Y:S02]  /*35b0*/  UIMAD.WIDE.U32 UR16, UR7, UR24, URZ ;  /* 0x00000018071072a5 */ /* 0x000fe4000f8e003f */
[----:B------:R-:W-:Y:S01]  /*35c0*/  UIMAD UR22, UR7, UR25, UR22 ;  /* 0x00000019071672a4 */ /* 0x000fe2000f8e0216 */
[----:B------:R-:W-:Y:S01]  /*35d0*/  IADD3 R66, R58, R95, RZ ;  /* 0x0000005f3a427210 */ /* 0x000fe20007ffe0ff */
[----:B------:R-:W-:Y:S02]  /*35e0*/  ULEA UR23, UP0, UR16, UR11, 0x2 ;  /* 0x0000000b10177291 */ /* 0x000fe4000f80103f */
[----:B------:R-:W-:Y:S01]  /*35f0*/  UIADD3 UR17, UR17, UR22, URZ ;  /* 0x0000001611117290 */ /* 0x000fe2000fffe03f */
[C---:B------:R-:W-:Y:S02]  /*3600*/  IADD3 R85, R66.reuse, 0x40, RZ ;  /* 0x0000004042557810 */ /* 0x040fe40007ffe0ff */
[C---:B------:R-:W-:Y:S01]  /*3610*/  IADD3 R131, R66.reuse, 0x60, RZ ;  /* 0x0000006042837810 */ /* 0x040fe20007ffe0ff */
[----:B------:R-:W-:Y:S01]  /*3620*/  ULEA.HI.X UR16, UR16, UR15, UR17, 0x2, UP0 ;  /* 0x0000000f10107291 */ /* 0x000fe200080f1411 */
[----:B------:R-:W-:-:S02]  /*3630*/  IADD3 R133, R66, 0xa0, RZ ;  /* 0x000000a042857810 */ /* 0x000fc40007ffe0ff */
[-C--:B------:R-:W-:Y:S02]  /*3640*/  LEA.HI.SX32 R85, R85, R66.reuse, 0x1b ;  /* 0x0000004255557211 */ /* 0x080fe400078fdaff */
[C---:B------:R-:W-:Y:S02]  /*3650*/  IADD3 R67, R66.reuse, 0xc0, RZ ;  /* 0x000000c042437810 */ /* 0x040fe40007ffe0ff */
[----:B------:R-:W-:Y:S02]  /*3660*/  LEA.HI.SX32 R131, R131, R66, 0x1b ;  /* 0x0000004283837211 */ /* 0x000fe400078fdaff */
[----:B------:R-:W-:Y:S02]  /*3670*/  IADD3 R135, R66, 0xe0, RZ ;  /* 0x000000e042877810 */ /* 0x000fe40007ffe0ff */
[----:B------:R-:W-:Y:S02]  /*3680*/  MOV R64, UR23 ;  /* 0x0000001700407c02 */ /* 0x000fe40008000f00 */
[----:B------:R-:W-:-:S02]  /*3690*/  MOV R65, UR16 ;  /* 0x0000001000417c02 */ /* 0x000fc40008000f00 */
[-C--:B------:R-:W-:Y:S02]  /*36a0*/  LEA.HI.SX32 R133, R133, R66.reuse, 0x1b ;  /* 0x0000004285857211 */ /* 0x080fe400078fdaff */
[-C--:B------:R-:W-:Y:S02]  /*36b0*/  LEA.HI.SX32 R134, R67, R66.reuse, 0x1b ;  /* 0x0000004243867211 */ /* 0x080fe400078fdaff */
[----:B------:R-:W-:Y:S01]  /*36c0*/  LEA.HI.SX32 R135, R135, R66, 0x1b ;  /* 0x0000004287877211 */ /* 0x000fe200078fdaff */
[----:B------:R-:W-:-:S04]  /*36d0*/  IMAD.WIDE R64, R57, 0x10, R64 ;  /* 0x0000001039407825 */ /* 0x000fc800078e0240 */
[----:B------:R-:W-:-:S05]  /*36e0*/  IMAD R91, R95, 0x7, R66 ;  /* 0x000000075f5b7824 */ /* 0x000fca00078e0242 */
[C---:B------:R-:W-:Y:S02]  /*36f0*/  IADD3 R90, R91.reuse, 0x1, RZ ;  /* 0x000000015b5a7810 */ /* 0x040fe40007ffe0ff */
[C---:B------:R-:W-:Y:S02]  /*3700*/  IADD3 R88, R91.reuse, 0x3, RZ ;  /* 0x000000035b587810 */ /* 0x040fe40007ffe0ff */
[C---:B------:R-:W-:Y:S02]  /*3710*/  IADD3 R82, R91.reuse, 0x5, RZ ;  /* 0x000000055b527810 */ /* 0x040fe40007ffe0ff */
[----:B------:R-:W-:Y:S01]  /*3720*/  IADD3 R80, R91, 0x7, RZ ;  /* 0x000000075b507810 */ /* 0x000fe20007ffe0ff */
[----:B-----5:R-:W-:Y:S02]  /*3730*/  FMUL.FTZ R0, R61, R136 ;  /* 0x000000883d007220 */ /* 0x020fe40000410000 */
[----:B------:R-:W-:Y:S02]  /*3740*/  FMUL.FTZ R63, R60, 1.4426950216293334961 ;  /* 0x3fb8aa3b3c3f7820 */ /* 0x000fe40000410000 */
[----:B------:R-:W-:-:S02]  /*3750*/  FMUL.RZ R54, R0, 0.15915493667125701904 ;  /* 0x3e22f98300367820 */ /* 0x000fc4000040c000 */
[C---:B------:R-:W-:Y:S02]  /*3760*/  FMUL.FTZ R0, R61.reuse, R150 ;  /* 0x000000963d007220 */ /* 0x040fe40000410000 */
[----:B------:R-:W-:Y:S01]  /*3770*/  MUFU.SIN R93, R54 ;  /* 0x00000036005d7308 */ /* 0x000fe20000000400 */
[----:B------:R-:W-:Y:S01]  /*3780*/  LEA.HI.SX32 R60, R66, R66, 0x1b ;  /* 0x00000042423c7211 */ /* 0x000fe200078fdaff */
[----:B------:R-:W-:Y:S02]  /*3790*/  FMUL.RZ R59, R0, 0.15915493667125701904 ;  /* 0x3e22f983003b7820 */ /* 0x000fe4000040c000 */
[----:B------:R-:W-:Y:S02]  /*37a0*/  FMUL.FTZ R0, R61, R149 ;  /* 0x000000953d007220 */ /* 0x000fe40000410000 */
[----:B------:R-:W-:Y:S02]  /*37b0*/  FMUL.FTZ R56, R63, R136 ;  /* 0x000000883f387220 */ /* 0x000fe40000410000 */
[----:B------:R-:W-:Y:S01]  /*37c0*/  MUFU.SIN R52, R59 ;  /* 0x0000003b00347308 */ /* 0x000fe20000000400 */
[----:B------:R-:W-:-:S02]  /*37d0*/  FMUL.RZ R62, R0, 0.15915493667125701904 ;  /* 0x3e22f983003e7820 */ /* 0x000fc4000040c000 */
[----:B------:R-:W-:-:S05]  /*37e0*/  FMUL.FTZ R53, R63, R150 ;  /* 0x000000963f357220 */ /* 0x000fca0000410000 */
[----:B------:R0:W-:Y:S08]  /*37f0*/  MUFU.COS R92, R59 ;  /* 0x0000003b005c7308 */ /* 0x0001f00000000000 */
[----:B------:R-:W-:Y:S01]  /*3800*/  MUFU.COS R55, R54 ;  /* 0x0000003600377308 */ /* 0x000fe20000000000 */
[----:B0-----:R-:W-:-:S07]  /*3810*/  IADD3 R59, R66, 0x20, RZ ;  /* 0x00000020423b7810 */ /* 0x001fce0007ffe0ff */
[----:B-1----:R-:W-:Y:S01]  /*3820*/  MUFU.SIN R2, R62 ;  /* 0x0000003e00027308 */ /* 0x002fe20000000400 */
[----:B--2---:R-:W-:Y:S07]  /*3830*/  STS.128 [R60.X16], R20 ;  /* 0x000000143c007388 */ /* 0x004fee000000cc00 */
[----:B------:R0:W-:Y:S01]  /*3840*/  MUFU.COS R54, R62 ;  /* 0x0000003e00367308 */ /* 0x0001e20000000000 */
[----:B------:R-:W-:Y:S02]  /*3850*/  FMUL.FTZ R3, R63, R149 ;  /* 0x000000953f037220 */ /* 0x000fe40000410000 */
[----:B------:R-:W-:-:S05]  /*3860*/  FMUL.FTZ R0, R61, R148 ;  /* 0x000000943d007220 */ /* 0x000fca0000410000 */
[----:B------:R-:W1:Y:S01]  /*3870*/  MUFU.EX2 R56, R56 ;  /* 0x0000003800387308 */ /* 0x000e620000000800 */
[----:B0-----:R-:W-:Y:S02]  /*3880*/  LEA.HI.SX32 R62, R59, R66, 0x1b ;  /* 0x000000423b3e7211 */ /* 0x001fe400078fdaff */
[----:B------:R-:W-:-:S04]  /*3890*/  IADD3 R59, R66, 0x80, RZ ;  /* 0x00000080423b7810 */ /* 0x000fc80007ffe0ff */
[----:B------:R-:W-:Y:S01]  /*38a0*/  LEA.HI.SX32 R132, R59, R66, 0x1b ;  /* 0x000000423b847211 */ /* 0x000fe200078fdaff */
[----:B------:R-:W-:Y:S01]  /*38b0*/  STS.128 [R62.X16+0x200], R24 ;  /* 0x000200183e007388 */ /* 0x000fe2000000cc00 */
[----:B------:R-:W0:Y:S03]  /*38c0*/  MUFU.EX2 R53, R53 ;  /* 0x0000003500357308 */ /* 0x000e260000000800 */
[----:B------:R2:W-:Y:S04]  /*38d0*/  STS.128 [R85.X16+0x400], R44 ;  /* 0x0004002c55007388 */ /* 0x0005e8000000cc00 */
[----:B------:R5:W-:Y:S04]  /*38e0*/  STS.128 [R131.X16+0x600], R48 ;  /* 0x0006003083007388 */ /* 0x000be8000000cc00 */
[----:B------:R0:W-:Y:S04]  /*38f0*/  STS.128 [R132.X16+0x800], R4 ;  /* 0x0008000484007388 */ /* 0x0001e8000000cc00 */
[----:B---3--:R3:W-:Y:S04]  /*3900*/  STS.128 [R133.X16+0xa00], R8 ;  /* 0x000a000885007388 */ /* 0x0087e8000000cc00 */
[----:B------:R-:W-:Y:S04]  /*3910*/  STS.128 [R134.X16+0xc00], R12 ;  /* 0x000c000c86007388 */ /* 0x000fe8000000cc00 */
[----:B------:R1:W-:Y:S01]  /*3920*/  STS.128 [R135.X16+0xe00], R16 ;  /* 0x000e001087007388 */ /* 0x0003e2000000cc00 */
[----:B------:R-:W-:-:S06]  /*3930*/  NOP ;  /* 0x0000000000007918 */ /* 0x000fcc0000000000 */
[----:B--2---:R-:W2:Y:S04]  /*3940*/  LDG.E.128 R44, [R64.64] ;  /* 0x00000012402c7981 */ /* 0x004ea8000c1e1d00 */
[----:B-----5:R-:W5:Y:S01]  /*3950*/  LDG.E.128 R48, [R64.64+0x200] ;  /* 0x0002001240307981 */ /* 0x020f62000c1e1d00 */
[----:B0-----:R-:W-:-:S04]  /*3960*/  FMUL.FTZ R4, R61, R146 ;  /* 0x000000923d047220 */ /* 0x001fc80000410000 */
[----:B------:R-:W-:Y:S02]  /*3970*/  FMUL.RZ R5, R4, 0.15915493667125701904 ;  /* 0x3e22f98304057820 */ /* 0x000fe4000040c000 */
[----:B------:R-:W-:-:S04]  /*3980*/  FMUL.FTZ R4, R61, R145 ;  /* 0x000000913d047220 */ /* 0x000fc80000410000 */
[----:B------:R-:W-:Y:S02]  /*3990*/  FMUL.RZ R6, R4, 0.15915493667125701904 ;  /* 0x3e22f98304067820 */ /* 0x000fe4000040c000 */
[C---:B------:R-:W-:Y:S02]  /*39a0*/  FMUL.FTZ R4, R61.reuse, R144 ;  /* 0x000000903d047220 */ /* 0x040fe40000410000 */
[C---:B------:R-:W-:Y:S02]  /*39b0*/  FMUL.FTZ R20, R61.reuse, R147 ;  /* 0x000000933d147220 */ /* 0x040fe40000410000 */
[----:B------:R-:W-:Y:S02]  /*39c0*/  FMUL.RZ R7, R4, 0.15915493667125701904 ;  /* 0x3e22f98304077820 */ /* 0x000fe4000040c000 */
[----:B------:R-:W-:Y:S01]  /*39d0*/  FMUL.FTZ R4, R61, R143 ;  /* 0x0000008f3d047220 */ /* 0x000fe20000410000 */
[----:B---3--:R-:W-:Y:S01]  /*39e0*/  MUFU.SIN R8, R5 ;  /* 0x0000000500087308 */ /* 0x008fe20000000400 */
[----:B------:R-:W-:-:S07]  /*39f0*/  FMUL.RZ R22, R20, 0.15915493667125701904 ;  /* 0x3e22f98314167820 */ /* 0x000fce000040c000 */
[----:B------:R0:W-:Y:S02]  /*3a00*/  MUFU.COS R20, R5 ;  /* 0x0000000500147308 */ /* 0x0001e40000000000 */
[----:B0-----:R-:W-:Y:S02]  /*3a10*/  FMUL.RZ R5, R4, 0.15915493667125701904 ;  /* 0x3e22f98304057820 */ /* 0x001fe4000040c000 */
[----:B------:R-:W-:-:S04]  /*3a20*/  FMUL.FTZ R4, R61, R142 ;  /* 0x0000008e3d047220 */ /* 0x000fc80000410000 */
[----:B-1----:R-:W-:Y:S08]  /*3a30*/  MUFU.SIN R17, R6 ;  /* 0x0000000600117308 */ /* 0x002ff00000000400 */
[----:B------:R0:W-:Y:S01]  /*3a40*/  MUFU.COS R18, R6 ;  /* 0x0000000600127308 */ /* 0x0001e20000000000 */
[----:B------:R-:W-:Y:S02]  /*3a50*/  FMUL.RZ R69, R0, 0.15915493667125701904 ;  /* 0x3e22f98300457820 */ /* 0x000fe4000040c000 */
[----:B0-----:R-:W-:-:S02]  /*3a60*/  FMUL.RZ R6, R4, 0.15915493667125701904 ;  /* 0x3e22f98304067820 */ /* 0x001fc4000040c000 */
[----:B------:R-:W-:-:S03]  /*3a70*/  FMUL.FTZ R4, R61, R141 ;  /* 0x0000008d3d047220 */ /* 0x000fc60000410000 */
[----:B------:R-:W0:Y:S01]  /*3a80*/  MUFU.EX2 R3, R3 ;  /* 0x0000000300037308 */ /* 0x000e220000000800 */
[----:B------:R-:W-:-:S07]  /*3a90*/  FMUL.FTZ R26, R61, R138 ;  /* 0x0000008a3d1a7220 */ /* 0x000fce0000410000 */
[----:B------:R-:W-:Y:S08]  /*3aa0*/  MUFU.SIN R21, R22 ;  /* 0x0000001600157308 */ /* 0x000ff00000000400 */
[----:B------:R1:W-:Y:S01]  /*3ab0*/  MUFU.COS R75, R22 ;  /* 0x00000016004b7308 */ /* 0x0003e20000000000 */
[----:B------:R-:W-:Y:S01]  /*3ac0*/  LEA R25, R95, R58, 0x3 ;  /* 0x0000003a5f197211 */ /* 0x000fe200078e18ff */
[----:B-1----:R-:W-:-:S02]  /*3ad0*/  FMUL.RZ R22, R4, 0.15915493667125701904 ;  /* 0x3e22f98304167820 */ /* 0x002fc4000040c000 */
[----:B------:R-:W-:-:S04]  /*3ae0*/  FMUL.FTZ R4, R61, R140 ;  /* 0x0000008c3d047220 */ /* 0x000fc80000410000 */
[----:B------:R-:W-:Y:S01]  /*3af0*/  MUFU.SIN R0, R69 ;  /* 0x0000004500007308 */ /* 0x000fe20000000400 */
[----:B------:R-:W-:Y:S02]  /*3b00*/  FMUL.RZ R24, R4, 0.15915493667125701904 ;  /* 0x3e22f98304187820 */ /* 0x000fe4000040c000 */
[----:B------:R-:W-:Y:S02]  /*3b10*/  FMUL.FTZ R4, R61, R139 ;  /* 0x0000008b3d047220 */ /* 0x000fe40000410000 */
[----:B------:R-:W-:-:S03]  /*3b20*/  FMUL.RZ R58, R26, 0.15915493667125701904 ;  /* 0x3e22f9831a3a7820 */ /* 0x000fc6000040c000 */
[----:B------:R-:W-:Y:S01]  /*3b30*/  MUFU.COS R57, R69 ;  /* 0x0000004500397308 */ /* 0x000fe20000000000 */
[----:B------:R-:W-:Y:S01]  /*3b40*/  FMUL.RZ R27, R4, 0.15915493667125701904 ;  /* 0x3e22f983041b7820 */ /* 0x000fe2000040c000 */
[----:B------:R-:W-:Y:S01]  /*3b50*/  IADD3 R26, R91, 0x6, RZ ;  /* 0x000000065b1a7810 */ /* 0x000fe20007ffe0ff */
[----:B------:R-:W-:-:S05]  /*3b60*/  FMUL.FTZ R19, R63, R146 ;  /* 0x000000923f137220 */ /* 0x000fca0000410000 */
[----:B------:R-:W-:Y:S01]  /*3b70*/  MUFU.SIN R15, R7 ;  /* 0x00000007000f7308 */ /* 0x000fe20000000400 */
[----:B------:R-:W-:Y:S01]  /*3b80*/  FMUL.FTZ R68, R63, R148 ;  /* 0x000000943f447220 */ /* 0x000fe20000410000 */
[----:B------:R-:W-:-:S06]  /*3b90*/  LEA.HI.SX32 R81, R26, R25, 0x1b ;  /* 0x000000191a517211 */ /* 0x000fcc00078fdaff */
[----:B------:R-:W-:Y:S01]  /*3ba0*/  MUFU.COS R16, R7 ;  /* 0x0000000700107308 */ /* 0x000fe20000000000 */
[----:B------:R-:W-:-:S07]  /*3bb0*/  FMUL.FTZ R94, R56, R55 ;  /* 0x00000037385e7220 */ /* 0x000fce0000410000 */
[----:B------:R-:W-:Y:S01]  /*3bc0*/  MUFU.SIN R9, R22 ;  /* 0x0000001600097308 */ /* 0x000fe20000000400 */
[----:B------:R-:W-:-:S07]  /*3bd0*/  FMUL.FTZ R92, R53, R92 ;  /* 0x0000005c355c7220 */ /* 0x000fce0000410000 */
[----:B------:R1:W-:Y:S01]  /*3be0*/  MUFU.COS R69, R22 ;  /* 0x0000001600457308 */ /* 0x0003e20000000000 */
[----:B0-----:R-:W-:-:S07]  /*3bf0*/  FMUL.FTZ R26, R3, R54 ;  /* 0x00000036031a7220 */ /* 0x001fce0000410000 */
[----:B------:R-:W-:Y:S01]  /*3c00*/  MUFU.SIN R7, R24 ;  /* 0x0000001800077308 */ /* 0x000fe20000000400 */
[----:B-1----:R-:W-:-:S07]  /*3c10*/  IADD3 R22, R91, 0x2, RZ ;  /* 0x000000025b167810 */ /* 0x002fce0007ffe0ff */
[----:B------:R0:W-:Y:S01]  /*3c20*/  MUFU.COS R67, R24 ;  /* 0x0000001800437308 */ /* 0x0001e20000000000 */
[----:B------:R-:W-:Y:S01]  /*3c30*/  FMUL.FTZ R14, R63, R145 ;  /* 0x000000913f0e7220 */ /* 0x000fe20000410000 */
[C---:B0-----:R-:W-:Y:S02]  /*3c40*/  IADD3 R24, R91.reuse, 0x4, RZ ;  /* 0x000000045b187810 */ /* 0x041fe40007ffe0ff */
[----:B------:R-:W-:-:S04]  /*3c50*/  LEA.HI.SX32 R91, R91, R91, 0x1b ;  /* 0x0000005b5b5b7211 */ /* 0x000fc800078fdaff */
[----:B------:R-:W-:Y:S01]  /*3c60*/  MUFU.SIN R13, R5 ;  /* 0x00000005000d7308 */ /* 0x000fe20000000400 */
[C---:B------:R-:W-:Y:S02]  /*3c70*/  FMUL.FTZ R70, R63.reuse, R147 ;  /* 0x000000933f467220 */ /* 0x040fe40000410000 */
[----:B------:R-:W-:-:S05]  /*3c80*/  FMUL.FTZ R12, R63, R143 ;  /* 0x0000008f3f0c7220 */ /* 0x000fca0000410000 */
[----:B------:R-:W-:Y:S01]  /*3c90*/  MUFU.COS R71, R5 ;  /* 0x0000000500477308 */ /* 0x000fe20000000000 */
[----:B------:R-:W-:-:S07]  /*3ca0*/  FMUL.FTZ R10, R63, R142 ;  /* 0x0000008e3f0a7220 */ /* 0x000fce0000410000 */
[----:B------:R-:W-:Y:S08]  /*3cb0*/  MUFU.SIN R11, R6 ;  /* 0x00000006000b7308 */ /* 0x000ff00000000400 */
[----:B------:R-:W-:Y:S08]  /*3cc0*/  MUFU.COS R59, R6 ;  /* 0x00000006003b7308 */ /* 0x000ff00000000000 */
[----:B------:R-:W-:Y:S08]  /*3cd0*/  MUFU.SIN R5, R27 ;  /* 0x0000001b00057308 */ /* 0x000ff00000000400 */
[----:B------:R0:W-:Y:S02]  /*3ce0*/  MUFU.COS R6, R27 ;  /* 0x0000001b00067308 */ /* 0x0001e40000000000 */
[----:B0-----:R-:W-:-:S02]  /*3cf0*/  FMUL.FTZ R27, R53, R52 ;  /* 0x00000034351b7220 */ /* 0x001fc40000410000 */
[----:B------:R-:W0:Y:S04]  /*3d00*/  LDS.128 R52, [R91.X16] ;  /* 0x000000005b347984 */ /* 0x000e28000000cc00 */
[----:B------:R1:W-:Y:S01]  /*3d10*/  MUFU.EX2 R23, R68 ;  /* 0x0000004400177308 */ /* 0x0003e20000000800 */
[----:B------:R-:W-:-:S07]  /*3d20*/  FMUL.FTZ R74, R63, R141 ;  /* 0x0000008d3f4a7220 */ /* 0x000fce0000410000 */
[----:B------:R-:W3:Y:S01]  /*3d30*/  MUFU.EX2 R19, R19 ;  /* 0x0000001300137308 */ /* 0x000ee20000000800 */
[----:B-1----:R-:W-:-:S07]  /*3d40*/  FMUL.FTZ R68, R63, R140 ;  /* 0x0000008c3f447220 */ /* 0x002fce0000410000 */
[----:B------:R-:W1:Y:S01]  /*3d50*/  MUFU.EX2 R14, R14 ;  /* 0x0000000e000e7308 */ /* 0x000e620000000800 */
[----:B------:R-:W-:-:S07]  /*3d60*/  FMUL.FTZ R4, R63, R139 ;  /* 0x0000008b3f047220 */ /* 0x000fce0000410000 */
[----:B------:R-:W0:Y:S08]  /*3d70*/  MUFU.EX2 R70, R70 ;  /* 0x0000004600467308 */ /* 0x000e300000000800 */
[----:B------:R-:W0:Y:S01]  /*3d80*/  MUFU.EX2 R12, R12 ;  /* 0x0000000c000c7308 */ /* 0x000e220000000800 */
[----:B------:R-:W-:-:S07]  /*3d90*/  FMUL.FTZ R93, R56, R93 ;  /* 0x0000005d385d7220 */ /* 0x000fce0000410000 */
[----:B------:R-:W0:Y:S01]  /*3da0*/  MUFU.EX2 R10, R10 ;  /* 0x0000000a000a7308 */ /* 0x000e220000000800 */
[----:B------:R-:W-:Y:S01]  /*3db0*/  LEA.HI.SX32 R90, R90, R25, 0x1b ;  /* 0x000000195a5a7211 */ /* 0x000fe200078fdaff */
[----:B------:R-:W-:-:S06]  /*3dc0*/  FMUL.FTZ R56, R63, R138 ;  /* 0x0000008a3f387220 */ /* 0x000fcc0000410000 */
[----:B------:R-:W0:Y:S01]  /*3dd0*/  MUFU.EX2 R68, R68 ;  /* 0x0000004400447308 */ /* 0x000e220000000800 */
[-C--:B------:R-:W-:Y:S01]  /*3de0*/  LEA.HI.SX32 R89, R22, R25.reuse, 0x1b ;  /* 0x0000001916597211 */ /* 0x080fe200078fdaff */
[----:B---3--:R-:W-:Y:S01]  /*3df0*/  FMUL.FTZ R20, R19, R20 ;  /* 0x0000001413147220 */ /* 0x008fe20000410000 */
[-C--:B------:R-:W-:Y:S02]  /*3e00*/  LEA.HI.SX32 R88, R88, R25.reuse, 0x1b ;  /* 0x0000001958587211 */ /* 0x080fe400078fdaff */
[----:B------:R-:W-:-:S03]  /*3e10*/  LEA.HI.SX32 R83, R24, R25, 0x1b ;  /* 0x0000001918537211 */ /* 0x000fc600078fdaff */
[----:B------:R-:W3:Y:S01]  /*3e20*/  MUFU.EX2 R74, R74 ;  /* 0x0000004a004a7308 */ /* 0x000ee20000000800 */
[----:B------:R-:W-:Y:S01]  /*3e30*/  LEA.HI.SX32 R82, R82, R25, 0x1b ;  /* 0x0000001952527211 */ /* 0x000fe200078fdaff */
[----:B------:R-:W-:Y:S01]  /*3e40*/  FMUL.FTZ R24, R23, R57 ;  /* 0x0000003917187220 */ /* 0x000fe20000410000 */
[----:B------:R-:W-:Y:S01]  /*3e50*/  LEA.HI.SX32 R80, R80, R25, 0x1b ;  /* 0x0000001950507211 */ /* 0x000fe200078fdaff */
[----:B------:R-:W-:Y:S02]  /*3e60*/  FMUL.FTZ R25, R3, R2 ;  /* 0x0000000203197220 */ /* 0x000fe40000410000 */
[----:B------:R-:W-:Y:S02]  /*3e70*/  FMUL.FTZ R2, R61, R137 ;  /* 0x000000893d027220 */ /* 0x000fe40000410000 */
[----:B------:R-:W-:Y:S01]  /*3e80*/  FMUL.FTZ R19, R19, R8 ;  /* 0x0000000813137220 */ /* 0x000fe20000410000 */
[----:B------:R-:W2:Y:S01]  /*3e90*/  MUFU.EX2 R4, R4 ;  /* 0x0000000400047308 */ /* 0x000ea20000000800 */
[----:B------:R-:W-:-:S02]  /*3ea0*/  FMUL.FTZ R57, R93, R27 ;  /* 0x0000001b5d397220 */ /* 0x000fc40000410000 */
[----:B------:R-:W-:Y:S02]  /*3eb0*/  FMUL.FTZ R8, R94, R27 ;  /* 0x0000001b5e087220 */ /* 0x000fe40000410000 */
[C---:B-1----:R-:W-:Y:S02]  /*3ec0*/  FMUL.FTZ R18, R14.reuse, R18 ;  /* 0x000000120e127220 */ /* 0x042fe40000410000 */
[----:B------:R-:W-:Y:S01]  /*3ed0*/  FMUL.FTZ R17, R14, R17 ;  /* 0x000000110e117220 */ /* 0x000fe20000410000 */
[----:B------:R-:W-:Y:S01]  /*3ee0*/  MUFU.COS R73, R58 ;  /* 0x0000003a00497308 */ /* 0x000fe20000000000 */
[C---:B0-----:R-:W-:Y:S02]  /*3ef0*/  FMUL.FTZ R22, R70.reuse, R75 ;  /* 0x0000004b46167220 */ /* 0x041fe40000410000 */
[----:B------:R-:W-:Y:S02]  /*3f00*/  FMUL.FTZ R21, R70, R21 ;  /* 0x0000001546157220 */ /* 0x000fe40000410000 */
[----:B------:R-:W-:-:S03]  /*3f10*/  FMUL.RZ R76, R2, 0.15915493667125701904 ;  /* 0x3e22f983024c7820 */ /* 0x000fc6000040c000 */
[----:B------:R-:W0:Y:S01]  /*3f20*/  MUFU.EX2 R3, R56 ;  /* 0x0000003800037308 */ /* 0x000e220000000800 */
[C---:B------:R-:W-:Y:S02]  /*3f30*/  FMUL.FTZ R14, R12.reuse, R71 ;  /* 0x000000470c0e7220 */ /* 0x040fe40000410000 */
[----:B------:R-:W-:Y:S02]  /*3f40*/  FMUL.FTZ R13, R12, R13 ;  /* 0x0000000d0c0d7220 */ /* 0x000fe40000410000 */
[----:B------:R-:W-:-:S03]  /*3f50*/  FMUL.FTZ R23, R23, R0 ;  /* 0x0000000017177220 */ /* 0x000fc60000410000 */
[----:B------:R1:W0:Y:S01]  /*3f60*/  MUFU.SIN R66, R58 ;  /* 0x0000003a00427308 */ /* 0x0002220000000400 */
[----:B------:R-:W-:Y:S02]  /*3f70*/  FMUL.FTZ R12, R10, R59 ;  /* 0x0000003b0a0c7220 */ /* 0x000fe40000410000 */
[-C--:B------:R-:W-:Y:S02]  /*3f80*/  FFMA.FTZ R2, R94, R92.reuse, -R57 ;  /* 0x0000005c5e027223 */ /* 0x080fe40000010839 */
[----:B------:R-:W-:Y:S02]  /*3f90*/  FFMA.FTZ R70, R93, R92, R8 ;  /* 0x0000005c5d467223 */ /* 0x000fe40000010008 */
[----:B------:R-:W-:Y:S01]  /*3fa0*/  FMUL.FTZ R0, R63, R137 ;  /* 0x000000893f007220 */ /* 0x000fe20000410000 */
[----:B-1----:R-:W4:Y:S01]  /*3fb0*/  LDS.128 R56, [R90.X16+0x10] ;  /* 0x000010005a387984 */ /* 0x002f22000000cc00 */
[----:B------:R-:W-:Y:S02]  /*3fc0*/  FMUL.FTZ R8, R68, R67 ;  /* 0x0000004344087220 */ /* 0x000fe40000410000 */
[----:B------:R-:W-:-:S02]  /*3fd0*/  FMUL.FTZ R67, R25, R70 ;  /* 0x0000004619437220 */ /* 0x000fc40000410000 */
[----:B------:R-:W-:Y:S01]  /*3fe0*/  FMUL.FTZ R11, R10, R11 ;  /* 0x0000000b0a0b7220 */ /* 0x000fe20000410000 */
[----:B------:R-:W-:Y:S01]  /*3ff0*/  MUFU.EX2 R0, R0 ;  /* 0x0000000000007308 */ /* 0x000fe20000000800 */
[----:B---3--:R-:W-:Y:S02]  /*4000*/  FMUL.FTZ R10, R74, R69 ;  /* 0x000000454a0a7220 */ /* 0x008fe40000410000 */
[-C--:B------:R-:W-:Y:S02]  /*4010*/  FMUL.FTZ R71, R25, R2.reuse ;  /* 0x0000000219477220 */ /* 0x080fe40000410000 */
[----:B------:R-:W-:-:S03]  /*4020*/  FFMA.FTZ R67, R26, R2, -R67 ;  /* 0x000000021a437223 */ /* 0x000fc60000010843 */
[----:B------:R-:W1:Y:S01]  /*4030*/  MUFU.COS R69, R76 ;  /* 0x0000004c00457308 */ /* 0x000e620000000000 */
[----:B------:R-:W-:Y:S02]  /*4040*/  FMUL.FTZ R7, R68, R7 ;  /* 0x0000000744077220 */ /* 0x000fe40000410000 */
[----:B------:R-:W-:Y:S02]  /*4050*/  FFMA.FTZ R71, R26, R70, R71 ;  /* 0x000000461a477223 */ /* 0x000fe40000010047 */
[C---:B--2---:R-:W-:Y:S02]  /*4060*/  FMUL.FTZ R6, R4.reuse, R6 ;  /* 0x0000000604067220 */ /* 0x044fe40000410000 */
[----:B------:R-:W-:Y:S02]  /*4070*/  FMUL.FTZ R5, R4, R5 ;  /* 0x0000000504057220 */ /* 0x000fe40000410000 */
[----:B------:R-:W-:Y:S02]  /*4080*/  FMUL.FTZ R68, R23, R67 ;  /* 0x0000004317447220 */ /* 0x000fe40000410000 */
[----:B------:R-:W-:-:S02]  /*4090*/  FMUL.FTZ R72, R63, R144 ;  /* 0x000000903f487220 */ /* 0x000fc40000410000 */
[C---:B0-----:R-:W-:Y:S02]  /*40a0*/  FMUL.FTZ R4, R3.reuse, R73 ;  /* 0x0000004903047220 */ /* 0x041fe40000410000 */
[----:B------:R-:W-:Y:S02]  /*40b0*/  FMUL.FTZ R3, R3, R66 ;  /* 0x0000004203037220 */ /* 0x000fe40000410000 */
[-C--:B------:R-:W-:Y:S02]  /*40c0*/  FMUL.FTZ R66, R23, R71.reuse ;  /* 0x0000004717427220 */ /* 0x080fe40000410000 */
[C---:B------:R-:W-:Y:S02]  /*40d0*/  FFMA.FTZ R68, R24.reuse, R71, R68 ;  /* 0x0000004718447223 */ /* 0x040fe40000010044 */
[C---:B------:R-:W-:Y:S02]  /*40e0*/  FMUL.FTZ R97, R79.reuse, R53 ;  /* 0x000000354f617220 */ /* 0x040fe40000410000 */
[----:B------:R-:W-:Y:S01]  /*40f0*/  FMUL.FTZ R98, R79, R52 ;  /* 0x000000344f627220 */ /* 0x000fe20000410000 */
[----:B------:R-:W0:Y:S01]  /*4100*/  MUFU.EX2 R72, R72 ;  /* 0x0000004800487308 */ /* 0x000e220000000800 */
[----:B------:R-:W-:-:S02]  /*4110*/  FFMA.FTZ R66, R24, R67, -R66 ;  /* 0x0000004318427223 */ /* 0x000fc40000010842 */
[----:B------:R-:W-:Y:S02]  /*4120*/  FMUL.FTZ R67, R21, R68 ;  /* 0x0000004415437220 */ /* 0x000fe40000410000 */
[-C--:B------:R-:W-:Y:S02]  /*4130*/  FMUL.FTZ R53, R97, R27.reuse ;  /* 0x0000001b61357220 */ /* 0x080fe40000410000 */
[----:B------:R-:W-:Y:S02]  /*4140*/  FMUL.FTZ R52, R98, R27 ;  /* 0x0000001b62347220 */ /* 0x000fe40000410000 */
[----:B-1----:R-:W-:Y:S02]  /*4150*/  FMUL.FTZ R2, R0, R69 ;  /* 0x0000004500027220 */ /* 0x002fe40000410000 */
[-C--:B------:R-:W-:Y:S02]  /*4160*/  FFMA.FTZ R70, R22, R66.reuse, -R67 ;  /* 0x0000004216467223 */ /* 0x080fe40000010843 */
[----:B------:R-:W-:-:S02]  /*4170*/  FMUL.FTZ R69, R21, R66 ;  /* 0x0000004215457220 */ /* 0x000fc40000410000 */
[C---:B------:R-:W-:Y:S02]  /*4180*/  FMUL.FTZ R130, R78.reuse, R54 ;  /* 0x000000364e827220 */ /* 0x040fe40000410000 */
[----:B------:R-:W-:Y:S02]  /*4190*/  FMUL.FTZ R129, R78, R55 ;  /* 0x000000374e817220 */ /* 0x000fe40000410000 */
[-C--:B------:R-:W-:Y:S02]  /*41a0*/  FFMA.FTZ R66, R97, R92.reuse, R52 ;  /* 0x0000005c61427223 */ /* 0x080fe40000010034 */
[----:B------:R-:W-:Y:S02]  /*41b0*/  FFMA.FTZ R67, R98, R92, -R53 ;  /* 0x0000005c62437223 */ /* 0x000fe40000010835 */
[----:B------:R-:W1:Y:S01]  /*41c0*/  LDS.128 R52, [R89.X16+0x20] ;  /* 0x0000200059347984 */ /* 0x000e62000000cc00 */
[----:B------:R-:W-:Y:S02]  /*41d0*/  FADD.FTZ R66, R129, R66 ;  /* 0x0000004281427221 */ /* 0x000fe40000010000 */
[----:B------:R-:W-:-:S02]  /*41e0*/  FADD.FTZ R67, R130, R67 ;  /* 0x0000004382437221 */ /* 0x000fc40000010000 */
[C---:B0-----:R-:W-:Y:S02]  /*41f0*/  FMUL.FTZ R16, R72.reuse, R16 ;  /* 0x0000001048107220 */ /* 0x041fe40000410000 */
[----:B------:R-:W-:Y:S02]  /*4200*/  FMUL.FTZ R15, R72, R15 ;  /* 0x0000000f480f7220 */ /* 0x000fe40000410000 */
[----:B------:R-:W-:Y:S02]  /*4210*/  FFMA.FTZ R71, R22, R68, R69 ;  /* 0x0000004416477223 */ /* 0x000fe40000010045 */
[----:B------:R-:W-:Y:S02]  /*4220*/  FMUL.FTZ R72, R19, R70 ;  /* 0x0000004613487220 */ /* 0x000fe40000410000 */
[C---:B------:R-:W-:Y:S02]  /*4230*/  FMUL.FTZ R68, R25.reuse, R66 ;  /* 0x0000004219447220 */ /* 0x040fe40000410000 */
[----:B------:R-:W-:-:S02]  /*4240*/  FMUL.FTZ R69, R25, R67 ;  /* 0x0000004319457220 */ /* 0x000fc40000410000 */
[-C--:B------:R-:W-:Y:S02]  /*4250*/  FMUL.FTZ R73, R19, R71.reuse ;  /* 0x0000004713497220 */ /* 0x080fe40000410000 */
[----:B------:R-:W-:Y:S02]  /*4260*/  FFMA.FTZ R72, R20, R71, R72 ;  /* 0x0000004714487223 */ /* 0x000fe40000010048 */
[C---:B------:R-:W-:Y:S02]  /*4270*/  FFMA.FTZ R68, R26.reuse, R67, -R68 ;  /* 0x000000431a447223 */ /* 0x040fe40000010844 */
[C---:B----4-:R-:W-:Y:S02]  /*4280*/  FMUL.FTZ R115, R77.reuse, R56 ;  /* 0x000000384d737220 */ /* 0x050fe40000410000 */
[----:B------:R-:W-:Y:S02]  /*4290*/  FFMA.FTZ R69, R26, R66, R69 ;  /* 0x000000421a457223 */ /* 0x000fe40000010045 */
[----:B------:R-:W-:-:S02]  /*42a0*/  FMUL.FTZ R116, R77, R57 ;  /* 0x000000394d747220 */ /* 0x000fc40000410000 */
[----:B------:R-:W-:Y:S02]  /*42b0*/  FFMA.FTZ R73, R20, R70, -R73 ;  /* 0x0000004614497223 */ /* 0x000fe40000010849 */
[----:B------:R-:W-:Y:S02]  /*42c0*/  FMUL.FTZ R57, R17, R72 ;  /* 0x0000004811397220 */ /* 0x000fe40000410000 */
[----:B------:R-:W-:Y:S02]  /*42d0*/  FADD.FTZ R68, R115, R68 ;  /* 0x0000004473447221 */ /* 0x000fe40000010000 */
[----:B------:R-:W-:Y:S02]  /*42e0*/  FADD.FTZ R69, R116, R69 ;  /* 0x0000004574457221 */ /* 0x000fe40000010000 */
[-C--:B------:R-:W-:Y:S02]  /*42f0*/  FMUL.FTZ R67, R17, R73.reuse ;  /* 0x0000004911437220 */ /* 0x080fe40000410000 */
[----:B------:R-:W-:-:S02]  /*4300*/  FFMA.FTZ R73, R18, R73, -R57 ;  /* 0x0000004912497223 */ /* 0x000fc40000010839 */
[C---:B------:R-:W-:Y:S02]  /*4310*/  FMUL.FTZ R56, R23.reuse, R68 ;  /* 0x0000004417387220 */ /* 0x040fe40000410000 */
[----:B------:R-:W-:Y:S02]  /*4320*/  FMUL.FTZ R57, R23, R69 ;  /* 0x0000004517397220 */ /* 0x000fe40000410000 */
[----:B------:R-:W-:Y:S02]  /*4330*/  FMUL.FTZ R103, R63, R151 ;  /* 0x000000973f677220 */ /* 0x000fe40000410000 */
[----:B------:R-:W-:Y:S02]  /*4340*/  FFMA.FTZ R72, R18, R72, R67 ;  /* 0x0000004812487223 */ /* 0x000fe40000010043 */
[----:B------:R-:W-:Y:S02]  /*4350*/  FMUL.FTZ R63, R15, R73 ;  /* 0x000000490f3f7220 */ /* 0x000fe40000410000 */
[----:B------:R-:W-:-:S02]  /*4360*/  FMUL.FTZ R99, R165, R59 ;  /* 0x0000003ba5637220 */ /* 0x000fc40000410000 */
[C---:B------:R-:W-:Y:S02]  /*4370*/  FFMA.FTZ R66, R24.reuse, R69, R56 ;  /* 0x0000004518427223 */ /* 0x040fe40000010038 */
[----:B------:R-:W-:Y:S02]  /*4380*/  FMUL.FTZ R114, R165, R58 ;  /* 0x0000003aa5727220 */ /* 0x000fe40000410000 */
[----:B------:R-:W-:Y:S02]  /*4390*/  FFMA.FTZ R67, R24, R68, -R57 ;  /* 0x0000004418437223 */ /* 0x000fe40000010839 */
[----:B------:R-:W-:Y:S01]  /*43a0*/  FMUL.FTZ R61, R61, R151 ;  /* 0x000000973d3d7220 */ /* 0x000fe20000410000 */
[----:B------:R-:W0:Y:S01]  /*43b0*/  LDS.128 R56, [R88.X16+0x30] ;  /* 0x0000300058387984 */ /* 0x000e22000000cc00 */
[----:B------:R-:W-:Y:S02]  /*43c0*/  FFMA.FTZ R63, R16, R72, R63 ;  /* 0x00000048103f7223 */ /* 0x000fe4000001003f */
[----:B------:R-:W-:-:S02]  /*43d0*/  FADD.FTZ R66, R99, R66 ;  /* 0x0000004263427221 */ /* 0x000fc40000010000 */
[----:B------:R-:W-:Y:S02]  /*43e0*/  FMUL.FTZ R72, R15, R72 ;  /* 0x000000480f487220 */ /* 0x000fe40000410000 */
[----:B------:R-:W-:Y:S02]  /*43f0*/  FMUL.RZ R71, R61, 0.15915493667125701904 ;  /* 0x3e22f9833d477820 */ /* 0x000fe4000040c000 */
[----:B------:R-:W-:Y:S02]  /*4400*/  FADD.FTZ R67, R114, R67 ;  /* 0x0000004372437221 */ /* 0x000fe40000010000 */
[----:B------:R-:W-:Y:S02]  /*4410*/  FMUL.FTZ R61, R21, R66 ;  /* 0x00000042153d7220 */ /* 0x000fe40000410000 */
[----:B------:R-:W-:Y:S02]  /*4420*/  FFMA.FTZ R72, R16, R73, -R72 ;  /* 0x0000004910487223 */ /* 0x000fe40000010848 */
[----:B------:R-:W-:-:S02]  /*4430*/  FMUL.FTZ R69, R13, R63 ;  /* 0x0000003f0d457220 */ /* 0x000fc40000410000 */
[-C--:B------:R-:W-:Y:S02]  /*4440*/  FFMA.FTZ R61, R22, R67.reuse, -R61 ;  /* 0x00000043163d7223 */ /* 0x080fe4000001083d */
[----:B------:R-:W-:Y:S02]  /*4450*/  FFMA.FTZ R69, R14, R72, -R69 ;  /* 0x000000480e457223 */ /* 0x000fe40000010845 */
[----:B------:R-:W-:Y:S02]  /*4460*/  FMUL.FTZ R67, R21, R67 ;  /* 0x0000004315437220 */ /* 0x000fe40000410000 */
[----:B-1----:R-:W-:Y:S02]  /*4470*/  FMUL.FTZ R100, R164, R52 ;  /* 0x00000034a4647220 */ /* 0x002fe40000410000 */
[----:B------:R-:W-:Y:S02]  /*4480*/  FMUL.FTZ R72, R13, R72 ;  /* 0x000000480d487220 */ /* 0x000fe40000410000 */
[----:B------:R-:W-:-:S02]  /*4490*/  FFMA.FTZ R52, R22, R66, R67 ;  /* 0x0000004216347223 */ /* 0x000fc40000010043 */
[----:B------:R-:W-:Y:S02]  /*44a0*/  FMUL.FTZ R101, R164, R53 ;  /* 0x00000035a4657220 */ /* 0x000fe40000410000 */
[----:B------:R-:W-:Y:S02]  /*44b0*/  FADD.FTZ R61, R100, R61 ;  /* 0x0000003d643d7221 */ /* 0x000fe40000010000 */
[----:B------:R-:W-:Y:S02]  /*44c0*/  FFMA.FTZ R72, R14, R63, R72 ;  /* 0x0000003f0e487223 */ /* 0x000fe40000010048 */
[----:B------:R-:W-:Y:S02]  /*44d0*/  FMUL.FTZ R102, R163, R54 ;  /* 0x00000036a3667220 */ /* 0x000fe40000410000 */
[----:B------:R-:W-:Y:S02]  /*44e0*/  FADD.FTZ R52, R101, R52 ;  /* 0x0000003465347221 */ /* 0x000fe40000010000 */
[----:B------:R-:W-:-:S02]  /*44f0*/  FMUL.FTZ R53, R19, R61 ;  /* 0x0000003d13357220 */ /* 0x000fc40000410000 */
[----:B------:R-:W-:Y:S02]  /*4500*/  FMUL.FTZ R54, R11, R72 ;  /* 0x000000480b367220 */ /* 0x000fe40000410000 */
[----:B------:R-:W-:Y:S02]  /*4510*/  FMUL.FTZ R105, R163, R55 ;  /* 0x00000037a3697220 */ /* 0x000fe40000410000 */
[-C--:B------:R-:W-:Y:S02]  /*4520*/  FFMA.FTZ R68, R20, R52.reuse, R53 ;  /* 0x0000003414447223 */ /* 0x080fe40000010035 */
[----:B------:R-:W-:Y:S02]  /*4530*/  FMUL.FTZ R63, R19, R52 ;  /* 0x00000034133f7220 */ /* 0x000fe40000410000 */
[----:B------:R-:W-:Y:S02]  /*4540*/  FFMA.FTZ R70, R12, R69, -R54 ;  /* 0x000000450c467223 */ /* 0x000fe40000010836 */
[----:B------:R-:W1:Y:S01]  /*4550*/  LDS.128 R52, [R83.X16+0x40] ;  /* 0x0000400053347984 */ /* 0x000e62000000cc00 */
[----:B------:R-:W-:-:S02]  /*4560*/  FFMA.FTZ R63, R20, R61, -R63 ;  /* 0x0000003d143f7223 */ /* 0x000fc4000001083f */
[----:B------:R-:W-:Y:S02]  /*4570*/  FMUL.FTZ R9, R74, R9 ;  /* 0x000000094a097220 */ /* 0x000fe40000410000 */
[----:B------:R-:W-:Y:S01]  /*4580*/  FMUL.FTZ R69, R11, R69 ;  /* 0x000000450b457220 */ /* 0x000fe20000410000 */
[----:B------:R-:W-:Y:S01]  /*4590*/  MUFU.COS R104, R71 ;  /* 0x0000004700687308 */ /* 0x000fe20000000000 */
[----:B------:R-:W-:Y:S02]  /*45a0*/  FADD.FTZ R63, R102, R63 ;  /* 0x0000003f663f7221 */ /* 0x000fe40000010000 */
[----:B------:R-:W-:Y:S02]  /*45b0*/  FADD.FTZ R68, R105, R68 ;  /* 0x0000004469447221 */ /* 0x000fe40000010000 */
[----:B------:R-:W-:-:S03]  /*45c0*/  FFMA.FTZ R69, R12, R72, R69 ;  /* 0x000000480c457223 */ /* 0x000fc60000010045 */
[----:B------:R2:W-:Y:S01]  /*45d0*/  MUFU.SIN R66, R71 ;  /* 0x0000004700427308 */ /* 0x0005e20000000400 */
[C---:B------:R-:W-:Y:S02]  /*45e0*/  FMUL.FTZ R67, R17.reuse, R63 ;  /* 0x0000003f11437220 */ /* 0x040fe40000410000 */
[----:B------:R-:W-:Y:S02]  /*45f0*/  FMUL.FTZ R61, R17, R68 ;  /* 0x00000044113d7220 */ /* 0x000fe40000410000 */
[----:B--2---:R-:W-:-:S03]  /*4600*/  FMUL.FTZ R71, R9, R70 ;  /* 0x0000004609477220 */ /* 0x004fc60000410000 */
[----:B------:R-:W2:Y:S01]  /*4610*/  MUFU.EX2 R103, R103 ;  /* 0x0000006700677308 */ /* 0x000ea20000000800 */
[----:B------:R-:W-:Y:S02]  /*4620*/  FFMA.FTZ R68, R18, R68, R67 ;  /* 0x0000004412447223 */ /* 0x000fe40000010043 */
[-C--:B------:R-:W-:Y:S02]  /*4630*/  FFMA.FTZ R71, R10, R69.reuse, R71 ;  /* 0x000000450a477223 */ /* 0x080fe40000010047 */
[----:B------:R-:W-:Y:S02]  /*4640*/  FMUL.FTZ R69, R9, R69 ;  /* 0x0000004509457220 */ /* 0x000fe40000410000 */
[----:B0-----:R-:W-:Y:S02]  /*4650*/  FMUL.FTZ R107, R162, R57 ;  /* 0x00000039a26b7220 */ /* 0x001fe40000410000 */
[----:B------:R-:W-:Y:S02]  /*4660*/  FFMA.FTZ R61, R18, R63, -R61 ;  /* 0x0000003f123d7223 */ /* 0x000fe4000001083d */
[----:B------:R-:W-:-:S02]  /*4670*/  FMUL.FTZ R106, R162, R56 ;  /* 0x00000038a26a7220 */ /* 0x000fc40000410000 */
[----:B------:R-:W-:Y:S02]  /*4680*/  FFMA.FTZ R69, R10, R70, -R69 ;  /* 0x000000460a457223 */ /* 0x000fe40000010845 */
[----:B------:R-:W-:Y:S02]  /*4690*/  FMUL.FTZ R56, R7, R71 ;  /* 0x0000004707387220 */ /* 0x000fe40000410000 */
[----:B------:R-:W-:Y:S02]  /*46a0*/  FADD.FTZ R68, R107, R68 ;  /* 0x000000446b447221 */ /* 0x000fe40000010000 */
[----:B------:R-:W-:Y:S02]  /*46b0*/  FADD.FTZ R61, R106, R61 ;  /* 0x0000003d6a3d7221 */ /* 0x000fe40000010000 */
[----:B------:R-:W-:Y:S02]  /*46c0*/  FFMA.FTZ R63, R8, R69, -R56 ;  /* 0x00000045083f7223 */ /* 0x000fe40000010838 */
[----:B------:R-:W-:-:S02]  /*46d0*/  FMUL.FTZ R56, R15, R68 ;  /* 0x000000440f387220 */ /* 0x000fc40000410000 */
[----:B------:R-:W-:Y:S02]  /*46e0*/  FMUL.FTZ R57, R15, R61 ;  /* 0x0000003d0f397220 */ /* 0x000fe40000410000 */
[----:B------:R-:W-:Y:S02]  /*46f0*/  FMUL.FTZ R69, R7, R69 ;  /* 0x0000004507457220 */ /* 0x000fe40000410000 */
[C---:B------:R-:W-:Y:S02]  /*4700*/  FMUL.FTZ R108, R161.reuse, R58 ;  /* 0x0000003aa16c7220 */ /* 0x040fe40000410000 */
[C---:B------:R-:W-:Y:S02]  /*4710*/  FFMA.FTZ R61, R16.reuse, R61, -R56 ;  /* 0x0000003d103d7223 */ /* 0x040fe40000010838 */
[----:B------:R-:W-:Y:S02]  /*4720*/  FMUL.FTZ R109, R161, R59 ;  /* 0x0000003ba16d7220 */ /* 0x000fe40000410000 */
[----:B------:R-:W-:-:S02]  /*4730*/  FFMA.FTZ R58, R16, R68, R57 ;  /* 0x00000044103a7223 */ /* 0x000fc40000010039 */
[----:B------:R-:W-:Y:S02]  /*4740*/  FFMA.FTZ R59, R8, R71, R69 ;  /* 0x00000047083b7223 */ /* 0x000fe40000010045 */
[----:B------:R-:W-:Y:S01]  /*4750*/  FADD.FTZ R61, R108, R61 ;  /* 0x0000003d6c3d7221 */ /* 0x000fe20000010000 */
[----:B------:R0:W3:Y:S01]  /*4760*/  MUFU.SIN R75, R76 ;  /* 0x0000004c004b7308 */ /* 0x0000e20000000400 */
[----:B--2---:R-:W-:Y:S01]  /*4770*/  FMUL.FTZ R104, R103, R104 ;  /* 0x0000006867687220 */ /* 0x004fe20000410000 */
[----:B------:R-:W2:Y:S01]  /*4780*/  LDS.128 R68, [R82.X16+0x50] ;  /* 0x0000500052447984 */ /* 0x000ea2000000cc00 */
[----:B------:R-:W-:Y:S02]  /*4790*/  FADD.FTZ R58, R109, R58 ;  /* 0x0000003a6d3a7221 */ /* 0x000fe40000010000 */
[----:B------:R-:W-:Y:S02]  /*47a0*/  FMUL.FTZ R103, R103, R66 ;  /* 0x0000004267677220 */ /* 0x000fe40000410000 */
[----:B------:R-:W-:-:S02]  /*47b0*/  FMUL.FTZ R66, R5, R59 ;  /* 0x0000003b05427220 */ /* 0x000fc40000410000 */
[C---:B------:R-:W-:Y:S01]  /*47c0*/  FMUL.FTZ R57, R13.reuse, R61 ;  /* 0x0000003d0d397220 */ /* 0x040fe20000410000 */
[----:B0-----:R-:W-:Y:S01]  /*47d0*/  LDS.128 R76, [R80.X16+0x70] ;  /* 0x00007000504c7984 */ /* 0x001fe2000000cc00 */
[-C--:B------:R-:W-:Y:S02]  /*47e0*/  FMUL.FTZ R56, R13, R58.reuse ;  /* 0x0000003a0d387220 */ /* 0x080fe40000410000 */
[-C--:B------:R-:W-:Y:S02]  /*47f0*/  FMUL.FTZ R67, R5, R63.reuse ;  /* 0x0000003f05437220 */ /* 0x080fe40000410000 */
[----:B------:R-:W-:Y:S02]  /*4800*/  FFMA.FTZ R66, R6, R63, -R66 ;  /* 0x0000003f06427223 */ /* 0x000fe40000010842 */
[----:B------:R-:W-:Y:S02]  /*4810*/  FFMA.FTZ R57, R14, R58, R57 ;  /* 0x0000003a0e397223 */ /* 0x000fe40000010039 */
[----:B-1----:R-:W-:-:S02]  /*4820*/  FMUL.FTZ R110, R160, R53 ;  /* 0x00000035a06e7220 */ /* 0x002fc40000410000 */
[----:B------:R-:W-:Y:S02]  /*4830*/  FFMA.FTZ R56, R14, R61, -R56 ;  /* 0x0000003d0e387223 */ /* 0x000fe40000010838 */
[----:B------:R-:W-:Y:S02]  /*4840*/  FMUL.FTZ R111, R160, R52 ;  /* 0x00000034a06f7220 */ /* 0x000fe40000410000 */
[----:B------:R-:W-:Y:S02]  /*4850*/  FFMA.FTZ R67, R6, R59, R67 ;  /* 0x0000003b06437223 */ /* 0x000fe40000010043 */
[----:B------:R-:W-:Y:S02]  /*4860*/  FMUL.FTZ R53, R3, R66 ;  /* 0x0000004203357220 */ /* 0x000fe40000410000 */
[----:B------:R-:W-:Y:S02]  /*4870*/  FADD.FTZ R52, R110, R57 ;  /* 0x000000396e347221 */ /* 0x000fe40000010000 */
[----:B------:R-:W-:-:S02]  /*4880*/  FADD.FTZ R56, R111, R56 ;  /* 0x000000386f387221 */ /* 0x000fc40000010000 */
[-C--:B------:R-:W-:Y:S02]  /*4890*/  FFMA.FTZ R57, R4, R67.reuse, R53 ;  /* 0x0000004304397223 */ /* 0x080fe40000010035 */
[C---:B------:R-:W-:Y:S02]  /*48a0*/  FMUL.FTZ R53, R11.reuse, R52 ;  /* 0x000000340b357220 */ /* 0x040fe40000410000 */
[----:B------:R-:W-:Y:S02]  /*48b0*/  FMUL.FTZ R63, R11, R56 ;  /* 0x000000380b3f7220 */ /* 0x000fe40000410000 */
[----:B------:R-:W-:Y:S02]  /*48c0*/  FMUL.FTZ R59, R3, R67 ;  /* 0x00000043033b7220 */ /* 0x000fe40000410000 */
[----:B------:R-:W-:Y:S02]  /*48d0*/  FMUL.FTZ R112, R159, R54 ;  /* 0x000000369f707220 */ /* 0x000fe40000410000 */
[----:B------:R-:W-:-:S02]  /*48e0*/  FFMA.FTZ R61, R12, R56, -R53 ;  /* 0x000000380c3d7223 */ /* 0x000fc40000010835 */
[----:B------:R-:W-:Y:S02]  /*48f0*/  FMUL.FTZ R113, R159, R55 ;  /* 0x000000379f717220 */ /* 0x000fe40000410000 */
[----:B------:R-:W-:Y:S02]  /*4900*/  FFMA.FTZ R56, R12, R52, R63 ;  /* 0x000000340c387223 */ /* 0x000fe4000001003f */
[----:B---3--:R-:W-:Y:S01]  /*4910*/  FMUL.FTZ R0, R0, R75 ;  /* 0x0000004b00007220 */ /* 0x008fe20000410000 */
[----:B------:R0:W3:Y:S01]  /*4920*/  LDG.E.128 R52, [R64.64+0x800] ;  /* 0x0008001240347981 */ /* 0x0000e2000c1e1d00 */
[----:B------:R-:W-:Y:S02]  /*4930*/  FFMA.FTZ R59, R4, R66, -R59 ;  /* 0x00000042043b7223 */ /* 0x000fe4000001083b */
[----:B------:R-:W-:Y:S01]  /*4940*/  FADD.FTZ R61, R112, R61 ;  /* 0x0000003d703d7221 */ /* 0x000fe20000010000 */
[----:B------:R-:W1:Y:S01]  /*4950*/  LDS.128 R72, [R81.X16+0x60] ;  /* 0x0000600051487984 */ /* 0x000e62000000cc00 */
[----:B------:R-:W-:-:S02]  /*4960*/  FADD.FTZ R56, R113, R56 ;  /* 0x0000003871387221 */ /* 0x000fc40000010000 */
[C---:B------:R-:W-:Y:S01]  /*4970*/  FMUL.FTZ R84, R0.reuse, R57 ;  /* 0x0000003900547220 */ /* 0x040fe20000410000 */
[----:B------:R4:W-:Y:S01]  /*4980*/  STS.128 [R60.X16+0x2100], R44 ;  /* 0x0021002c3c007388 */ /* 0x0009e2000000cc00 */
[----:B------:R-:W-:Y:S02]  /*4990*/  FMUL.FTZ R86, R0, R59 ;  /* 0x0000003b00567220 */ /* 0x000fe40000410000 */
[C---:B------:R-:W-:Y:S01]  /*49a0*/  FMUL.FTZ R63, R9.reuse, R61 ;  /* 0x0000003d093f7220 */ /* 0x040fe20000410000 */
[----:B-----5:R5:W-:Y:S01]  /*49b0*/  STS.128 [R62.X16+0x2300], R48 ;  /* 0x002300303e007388 */ /* 0x020be2000000cc00 */
[----:B------:R-:W-:Y:S02]  /*49c0*/  FMUL.FTZ R87, R9, R56 ;  /* 0x0000003809577220 */ /* 0x000fe40000410000 */
[C---:B------:R-:W-:Y:S02]  /*49d0*/  FFMA.FTZ R84, R2.reuse, R59, -R84 ;  /* 0x0000003b02547223 */ /* 0x040fe40000010854 */
[----:B------:R-:W-:-:S02]  /*49e0*/  FFMA.FTZ R86, R2, R57, R86 ;  /* 0x0000003902567223 */ /* 0x000fc40000010056 */
[C---:B------:R-:W-:Y:S02]  /*49f0*/  FFMA.FTZ R120, R10.reuse, R56, R63 ;  /* 0x000000380a787223 */ /* 0x040fe4000001003f */
[----:B------:R-:W-:Y:S01]  /*4a00*/  FFMA.FTZ R87, R10, R61, -R87 ;  /* 0x0000003d0a577223 */ /* 0x000fe20000010857 */
[----:B------:R0:W3:Y:S04]  /*4a10*/  LDG.E.128 R56, [R64.64+0xa00] ;  /* 0x000a001240387981 */ /* 0x0000e8000c1e1d00 */
[----:B----4-:R0:W4:Y:S04]  /*4a20*/  LDG.E.128 R44, [R64.64+0x400] ;  /* 0x00040012402c7981 */ /* 0x010128000c1e1d00 */
[----:B-----5:R0:W5:Y:S04]  /*4a30*/  LDG.E.128 R48, [R64.64+0x600] ;  /* 0x0006001240307981 */ /* 0x020168000c1e1d00 */
[----:B------:R0:W3:Y:S04]  /*4a40*/  LDG.E.128 R60, [R64.64+0xc00] ;  /* 0x000c0012403c7981 */ /* 0x0000e8000c1e1d00 */
[----:B0-----:R-:W3:Y:S01]  /*4a50*/  LDG.E.128 R64, [R64.64+0xe00] ;  /* 0x000e001240407981 */ /* 0x001ee2000c1e1d00 */
[----:B--2---:R-:W-:-:S02]  /*4a60*/  FMUL.FTZ R118, R158, R68 ;  /* 0x000000449e767220 */ /* 0x004fc40000410000 */
        /* <DEDUP_REMOVED lines=14> */
[----:B-1----:R-:W-:Y:S02]  /*4b50*/  FMUL.FTZ R122, R156, R72 ;  /* 0x000000489c7a7220 */ /* 0x002fe40000410000 */
        /* <DEDUP_REMOVED lines=22> */
[C---:B------:R-:W-:Y:S02]  /*4cc0*/  FFMA.FTZ R70, R104.reuse, R70, R71 ;  /* 0x0000004668467223 */ /* 0x040fe40000010047 */
[----:B------:R-:W-:Y:S02]  /*4cd0*/  FMUL.FTZ R127, R153, R79 ;  /* 0x0000004f997f7220 */ /* 0x000fe40000410000 */
[----:B------:R-:W-:Y:S02]  /*4ce0*/  FMUL.FTZ R73, R103, R84 ;  /* 0x0000005467497220 */ /* 0x000fe40000410000 */
[----:B------:R-:W-:Y:S02]  /*4cf0*/  FFMA.FTZ R69, R104, R69, -R68 ;  /* 0x0000004568457223 */ /* 0x000fe40000010844 */
[----:B------:R-:W-:-:S02]  /*4d00*/  FMUL.FTZ R128, R153, R78 ;  /* 0x0000004e99807220 */ /* 0x000fc40000410000 */
[----:B------:R-:W-:Y:S02]  /*4d10*/  FADD.FTZ R87, R127, R70 ;  /* 0x000000467f577221 */ /* 0x000fe40000010000 */
[-C--:B------:R-:W-:Y:S02]  /*4d20*/  FMUL.FTZ R71, R103, R86.reuse ;  /* 0x0000005667477220 */ /* 0x080fe40000410000 */
[----:B------:R-:W-:Y:S02]  /*4d30*/  FFMA.FTZ R68, R104, R86, R73 ;  /* 0x0000005668447223 */ /* 0x000fe40000010049 */
[----:B------:R-:W-:Y:S01]  /*4d40*/  FADD.FTZ R86, R128, R69 ;  /* 0x0000004580567221 */ /* 0x000fe20000010000 */
[----:B------:R-:W0:Y:S01]  /*4d50*/  SHFL.UP PT, R73, R87, 0x1, RZ ;  /* 0x0420000057497989 */ /* 0x000e2200000e00ff */
[----:B------:R-:W-:-:S03]  /*4d60*/  FFMA.FTZ R84, R104, R84, -R71 ;  /* 0x0000005468547223 */ /* 0x000fc60000010847 */
[----:B------:R-:W1:Y:S04]  /*4d70*/  SHFL.UP PT, R72, R86, 0x1, RZ ;  /* 0x0420000056487989 */ /* 0x000e6800000e00ff */
[----:B------:R-:W2:Y:S04]  /*4d80*/  SHFL.UP PT, R70, R84, 0x1, RZ ;  /* 0x0420000054467989 */ /* 0x000ea800000e00ff */
[----:B------:R-:W2:Y:S01]  /*4d90*/  SHFL.UP PT, R69, R68, 0x1, RZ ;  /* 0x0420000044457989 */ /* 0x000ea200000e00ff */
[----:B------:R-:W-:Y:S01]  /*4da0*/  ISETP.GE.AND P0, PT, R95, 0x1, PT ;  /* 0x000000015f00780c */ /* 0x000fe20003f06270 */
[----:B0-----:R-:W-:-:S04]  /*4db0*/  FMUL.FTZ R71, R68, R73 ;  /* 0x0000004944477220 */ /* 0x001fc80000410000 */
[-C--:B-1----:R-:W-:Y:S02]  /*4dc0*/  FFMA.FTZ R71, R84, R72.reuse, -R71 ;  /* 0x0000004854477223 */ /* 0x082fe40000010847 */
[----:B------:R-:W-:-:S06]  /*4dd0*/  FMUL.FTZ R72, R68, R72 ;  /* 0x0000004844487220 */ /* 0x000fcc0000410000 */
[----:B------:R-:W-:Y:S02]  /*4de0*/  @P0 FADD.FTZ R86, R86, R71 ;  /* 0x0000004756560221 */ /* 0x000fe40000010000 */
[----:B------:R-:W-:Y:S02]  /*4df0*/  FFMA.FTZ R73, R84, R73, R72 ;  /* 0x0000004954497223 */ /* 0x000fe40000010048 */
[CC--:B--2---:R-:W-:Y:S02]  /*4e00*/  FMUL.FTZ R72, R68.reuse, R70.reuse ;  /* 0x0000004644487220 */ /* 0x0c4fe40000410000 */
[-C--:B------:R-:W-:Y:S02]  /*4e10*/  FMUL.FTZ R71, R68, R69.reuse ;  /* 0x0000004544477220 */ /* 0x080fe40000410000 */
[C---:B------:R-:W-:Y:S02]  /*4e20*/  FFMA.FTZ R69, R84.reuse, R69, R72 ;  /* 0x0000004554457223 */ /* 0x040fe40000010048 */
[----:B------:R-:W-:-:S02]  /*4e30*/  @P0 FFMA.FTZ R84, R84, R70, -R71 ;  /* 0x0000004654540223 */ /* 0x000fc40000010847 */
[----:B------:R-:W-:Y:S01]  /*4e40*/  @P0 FADD.FTZ R87, R87, R73 ;  /* 0x0000004957570221 */ /* 0x000fe20000010000 */
[----:B------:R-:W0:Y:S04]  /*4e50*/  SHFL.UP PT, R71, R86, 0x2, RZ ;  /* 0x0440000056477989 */ /* 0x000e2800000e00ff */
[----:B------:R-:W1:Y:S01]  /*4e60*/  SHFL.UP PT, R70, R87, 0x2, RZ ;  /* 0x0440000057467989 */ /* 0x000e6200000e00ff */
[----:B------:R-:W-:-:S03]  /*4e70*/  FSEL R69, R68, R69, !P0 ;  /* 0x0000004544457208 */ /* 0x000fc60004000000 */
[----:B------:R-:W2:Y:S04]  /*4e80*/  SHFL.UP PT, R72, R84, 0x2, RZ ;  /* 0x0440000054487989 */ /* 0x000ea800000e00ff */
[----:B------:R-:W2:Y:S01]  /*4e90*/  SHFL.UP PT, R68, R69, 0x2, RZ ;  /* 0x0440000045447989 */ /* 0x000ea200000e00ff */
[----:B------:R-:W-:Y:S01]  /*4ea0*/  ISETP.GE.AND P0, PT, R95, 0x2, PT ;  /* 0x000000025f00780c */ /* 0x000fe20003f06270 */
[----:B0-----:R-:W-:-:S04]  /*4eb0*/  FMUL.FTZ R73, R69, R71 ;  /* 0x0000004745497220 */ /* 0x001fc80000410000 */
[-C--:B-1----:R-:W-:Y:S02]  /*4ec0*/  FFMA.FTZ R73, R84, R70.reuse, R73 ;  /* 0x0000004654497223 */ /* 0x082fe40000010049 */
[----:B------:R-:W-:-:S06]  /*4ed0*/  FMUL.FTZ R70, R69, R70 ;  /* 0x0000004645467220 */ /* 0x000fcc0000410000 */
[----:B------:R-:W-:Y:S02]  /*4ee0*/  @P0 FADD.FTZ R87, R87, R73 ;  /* 0x0000004957570221 */ /* 0x000fe40000010000 */
[----:B------:R-:W-:Y:S02]  /*4ef0*/  FFMA.FTZ R70, R84, R71, -R70 ;  /* 0x0000004754467223 */ /* 0x000fe40000010846 */
[C---:B--2---:R-:W-:Y:S01]  /*4f00*/  FMUL.FTZ R71, R69.reuse, R72 ;  /* 0x0000004845477220 */ /* 0x044fe20000410000 */
[----:B------:R-:W0:Y:S01]  /*4f10*/  SHFL.UP PT, R73, R87, 0x4, RZ ;  /* 0x0480000057497989 */ /* 0x000e2200000e00ff */
[----:B------:R-:W-:Y:S02]  /*4f20*/  @P0 FADD.FTZ R86, R86, R70 ;  /* 0x0000004656560221 */ /* 0x000fe40000010000 */
[-C--:B------:R-:W-:Y:S02]  /*4f30*/  FFMA.FTZ R74, R84, R68.reuse, R71 ;  /* 0x00000044544a7223 */ /* 0x080fe40000010047 */
[----:B------:R-:W-:-:S04]  /*4f40*/  FMUL.FTZ R71, R69, R68 ;  /* 0x0000004445477220 */ /* 0x000fc80000410000 */
[----:B------:R-:W-:Y:S02]  /*4f50*/  @P0 FFMA.FTZ R84, R84, R72, -R71 ;  /* 0x0000004854540223 */ /* 0x000fe40000010847 */
[----:B------:R-:W1:Y:S01]  /*4f60*/  SHFL.UP PT, R72, R86, 0x4, RZ ;  /* 0x0480000056487989 */ /* 0x000e6200000e00ff */
[----:B------:R-:W-:-:S03]  /*4f70*/  FSEL R69, R69, R74, !P0 ;  /* 0x0000004a45457208 */ /* 0x000fc60004000000 */
[----:B------:R-:W2:Y:S04]  /*4f80*/  SHFL.UP PT, R70, R84, 0x4, RZ ;  /* 0x0480000054467989 */ /* 0x000ea800000e00ff */
[----:B------:R-:W2:Y:S01]  /*4f90*/  SHFL.UP PT, R68, R69, 0x4, RZ ;  /* 0x0480000045447989 */ /* 0x000ea200000e00ff */
[----:B------:R-:W-:Y:S01]  /*4fa0*/  ISETP.GE.AND P0, PT, R95, 0x4, PT ;  /* 0x000000045f00780c */ /* 0x000fe20003f06270 */
[----:B0-----:R-:W-:-:S04]  /*4fb0*/  FMUL.FTZ R71, R69, R73 ;  /* 0x0000004945477220 */ /* 0x001fc80000410000 */
[-C--:B-1----:R-:W-:Y:S02]  /*4fc0*/  FFMA.FTZ R71, R84, R72.reuse, -R71 ;  /* 0x0000004854477223 */ /* 0x082fe40000010847 */
[----:B------:R-:W-:-:S06]  /*4fd0*/  FMUL.FTZ R72, R69, R72 ;  /* 0x0000004845487220 */ /* 0x000fcc0000410000 */
[----:B------:R-:W-:Y:S02]  /*4fe0*/  @P0 FADD.FTZ R86, R86, R71 ;  /* 0x0000004756560221 */ /* 0x000fe40000010000 */
[C---:B------:R-:W-:Y:S02]  /*4ff0*/  FFMA.FTZ R73, R84.reuse, R73, R72 ;  /* 0x0000004954497223 */ /* 0x040fe40000010048 */
[C---:B--2---:R-:W-:Y:S02]  /*5000*/  FMUL.FTZ R72, R69.reuse, R70 ;  /* 0x0000004645487220 */ /* 0x044fe40000410000 */
        /* <DEDUP_REMOVED lines=12> */
[----:B------:R-:W-:-:S04]  /*50d0*/  FMUL.FTZ R71, R68, R71 ;  /* 0x0000004744477220 */ /* 0x000fc80000410000 */
[----:B------:R-:W-:Y:S02]  /*50e0*/  FFMA.FTZ R71, R84, R70, -R71 ;  /* 0x0000004654477223 */ /* 0x000fe40000010847 */
[----:B--2---:R-:W-:Y:S02]  /*50f0*/  FMUL.FTZ R70, R68, R72 ;  /* 0x0000004844467220 */ /* 0x004fe40000410000 */
[----:B------:R-:W-:Y:S02]  /*5100*/  @P0 FADD.FTZ R86, R86, R71 ;  /* 0x0000004756560221 */ /* 0x000fe40000010000 */
[-C--:B------:R-:W-:Y:S02]  /*5110*/  FFMA.FTZ R71, R84, R69.reuse, R70 ;  /* 0x0000004554477223 */ /* 0x080fe40000010046 */
[----:B------:R-:W-:Y:S02]  /*5120*/  FMUL.FTZ R69, R68, R69 ;  /* 0x0000004544457220 */ /* 0x000fe40000410000 */
[----:B------:R-:W-:-:S02]  /*5130*/  @P0 FADD.FTZ R87, R87, R73 ;  /* 0x0000004957570221 */ /* 0x000fc40000010000 */
[----:B------:R-:W-:Y:S01]  /*5140*/  @P0 FFMA.FTZ R84, R84, R72, -R69 ;  /* 0x0000004854540223 */ /* 0x000fe20000010845 */
[----:B----4-:R-:W-:Y:S04]  /*5150*/  STS.128 [R85.X16+0x2500], R44 ;  /* 0x0025002c55007388 */ /* 0x010fe8000000cc00 */
[----:B-----5:R-:W-:Y:S04]  /*5160*/  STS.128 [R131.X16+0x2700], R48 ;  /* 0x0027003083007388 */ /* 0x020fe8000000cc00 */
[----:B---3--:R-:W-:Y:S04]  /*5170*/  STS.128 [R132.X16+0x2900], R52 ;  /* 0x0029003484007388 */ /* 0x008fe8000000cc00 */
[----:B------:R-:W-:Y:S04]  /*5180*/  STS.128 [R133.X16+0x2b00], R56 ;  /* 0x002b003885007388 */ /* 0x000fe8000000cc00 */
[----:B------:R0:W-:Y:S01]  /*5190*/  STS.128 [R134.X16+0x2d00], R60 ;  /* 0x002d003c86007388 */ /* 0x0001e2000000cc00 */
[----:B------:R-:W-:-:S03]  /*51a0*/  FSEL R68, R68, R71, !P0 ;  /* 0x0000004744447208 */ /* 0x000fc60004000000 */
[----:B------:R-:W1:Y:S04]  /*51b0*/  SHFL.UP PT, R75, R86, 0x10, RZ ;  /* 0x06000000564b7989 */ /* 0x000e6800000e00ff */
[----:B------:R-:W2:Y:S04]  /*51c0*/  SHFL.UP PT, R69, R84, 0x10, RZ ;  /* 0x0600000054457989 */ /* 0x000ea800000e00ff */
[----:B0-----:R-:W0:Y:S04]  /*51d0*/  S2R R134, SR_TID.X ;  /* 0x0000000000867919 */ /* 0x001e280000002100 */
[----:B------:R-:W3:Y:S04]  /*51e0*/  SHFL.UP PT, R73, R87, 0x10, RZ ;  /* 0x0600000057497989 */ /* 0x000ee800000e00ff */
[----:B------:R-:W4:Y:S01]  /*51f0*/  SHFL.UP PT, R71, R68, 0x10, RZ ;  /* 0x0600000044477989 */ /* 0x000f2200000e00ff */
[----:B------:R-:W-:-:S02]  /*5200*/  ISETP.NE.AND P2, PT, R95, 0x1f, PT ;  /* 0x0000001f5f00780c */ /* 0x000fc40003f45270 */
[----:B------:R-:W-:Y:S01]  /*5210*/  ISETP.GE.AND P1, PT, R95, 0x10, PT ;  /* 0x000000105f00780c */ /* 0x000fe20003f26270 */
[C---:B-1----:R-:W-:Y:S01]  /*5220*/  FMUL.FTZ R74, R68.reuse, R75 ;  /* 0x0000004b444a7220 */ /* 0x042fe20000410000 */
[----:B------:R-:W-:Y:S01]  /*5230*/  HFMA2.MMA R45, -RZ, RZ, 0, 0 ;  /* 0x00000000ff2d7435 */ /* 0x000fe200000001ff */
[----:B--2---:R-:W-:Y:S01]  /*5240*/  FMUL.FTZ R70, R68, R69 ;  /* 0x0000004544467220 */ /* 0x004fe20000410000 */
[----:B0-----:R-:W-:-:S04]  /*5250*/  LOP3.LUT P0, RZ, R134, 0x1f, RZ, 0xc0, !PT ;  /* 0x0000001f86ff7812 */ /* 0x001fc8000780c0ff */
[----:B------:R-:W-:Y:S01]  /*5260*/  ISETP.EQ.OR P0, PT, RZ, UR6, P0 ;  /* 0x00000006ff007c0c */ /* 0x000fe20008702670 */
[-C--:B---3--:R-:W-:Y:S02]  /*5270*/  FMUL.FTZ R72, R68, R73.reuse ;  /* 0x0000004944487220 */ /* 0x088fe40000410000 */
[C---:B------:R-:W-:Y:S01]  /*5280*/  FFMA.FTZ R74, R84.reuse, R73, R74 ;  /* 0x00000049544a7223 */ /* 0x040fe2000001004a */
[----:B------:R-:W-:Y:S01]  /*5290*/  @!P2 SHF.R.U32.HI R131, RZ, 0x1, R134 ;  /* 0x00000001ff83a819 */ /* 0x000fe20000011686 */
[C---:B----4-:R-:W-:Y:S02]  /*52a0*/  FFMA.FTZ R73, R84.reuse, R71, R70 ;  /* 0x0000004754497223 */ /* 0x050fe40000010046 */
[----:B------:R-:W-:Y:S02]  /*52b0*/  FFMA.FTZ R75, R84, R75, -R72 ;  /* 0x0000004b544b7223 */ /* 0x000fe40000010848 */
[----:B------:R-:W-:Y:S01]  /*52c0*/  FMUL.FTZ R71, R68, R71 ;  /* 0x0000004744477220 */ /* 0x000fe20000410000 */
[----:B------:R-:W-:Y:S01]  /*52d0*/  MOV R44, 0x3f800000 ;  /* 0x3f800000002c7802 */ /* 0x000fe20000000f00 */
[----:B------:R-:W-:Y:S01]  /*52e0*/  CS2R R46, SRZ ;  /* 0x00000000002e7805 */ /* 0x000fe2000001ff00 */
[----:B------:R-:W-:Y:S01]  /*52f0*/  MOV R132, UR7 ;  /* 0x0000000700847c02 */ /* 0x000fe20008000f00 */
[----:B------:R-:W-:Y:S01]  /*5300*/  @P1 FFMA.FTZ R84, R84, R69, -R71 ;  /* 0x0000004554541223 */ /* 0x000fe20000010847 */
[----:B------:R-:W-:Y:S01]  /*5310*/  FSEL R85, R68, R73, !P1 ;  /* 0x0000004944557208 */ /* 0x000fe20004800000 */
[----:B------:R-:W-:Y:S01]  /*5320*/  @P1 FADD.FTZ R86, R86, R75 ;  /* 0x0000004b56561221 */ /* 0x000fe20000010000 */
[----:B------:R-:W-:Y:S01]  /*5330*/  @!P2 LOP3.LUT R131, R131, 0x7ffffff0, RZ, 0xc0, !PT ;  /* 0x7ffffff08383a812 */ /* 0x000fe200078ec0ff */
[----:B------:R-:W-:Y:S01]  /*5340*/  @P1 FADD.FTZ R87, R87, R74 ;  /* 0x0000004a57571221 */ /* 0x000fe20000010000 */
        /* <DEDUP_REMOVED lines=53> */
.L_x_1342:
[----:B-1----:R-:W-:Y:S01]  /*56a0*/  ISETP.NE.AND P0, PT, R95, RZ, PT ;  /* 0x000000ff5f00720c */ /* 0x002fe20003f05270 */
[----:B------:R-:W-:-:S04]  /*56b0*/  FMUL.FTZ R80, R131, R47 ;  /* 0x0000002f83507220 */ /* 0x000fc80000410000 */
[----:B------:R-:W-:Y:S02]  /*56c0*/  FFMA.FTZ R81, R89, R46, -R80 ;  /* 0x0000002e59517223 */ /* 0x000fe40000010850 */
[CC--:B------:R-:W-:Y:S02]  /*56d0*/  FMUL.FTZ R80, R131.reuse, R45.reuse ;  /* 0x0000002d83507220 */ /* 0x0c0fe40000410000 */
        /* <DEDUP_REMOVED lines=12> */
.L_x_1343:
[----:B------:R-:W-:Y:S05]  /*57a0*/  BSYNC B0 ;  /* 0x0000000000007941 */ /* 0x000fea0003800000 */
.L_x_1341:
        /* <DEDUP_REMOVED lines=109> */
[----:B------:R-:W-:-:S02]  /*5e80*/  ULDC UR22, c[0x0][0x16c] ;  /* 0x00005b0000167ab9 */ /* 0x000fc40000000800 */
[----:B------:R-:W-:-:S05]  /*5e90*/  ULDC.64 UR24, c[0x0][0x260] ;  /* 0x0000980000187ab9 */ /* 0x000fca0000000a00 */
[----:B------:R-:W1:Y:S01]  /*5ea0*/  S2UR UR17, SR_CTAID.X ;  /* 0x00000000001179c3 */ /* 0x000e620000002500 */
[----:B0-----:R-:W-:Y:S02]  /*5eb0*/  MOV R96, UR16 ;  /* 0x0000001000607c02 */ /* 0x001fe40008000f00 */
[----:B-1----:R-:W-:Y:S01]  /*5ec0*/  MOV R152, UR17 ;  /* 0x0000001100987c02 */ /* 0x002fe20008000f00 */
[----:B------:R-:W-:-:S04]  /*5ed0*/  ULDC UR17, c[0x0][0x174] ;  /* 0x00005d0000117ab9 */ /* 0x000fc80000000800 */
[----:B------:R-:W-:-:S04]  /*5ee0*/  IMAD R0, R152, c[0x0][0x164], R96 ;  /* 0x0000590098007a24 */ /* 0x000fc800078e0260 */
[----:B------:R0:W1:Y:S02]  /*5ef0*/  R2UR UR16, R0 ;  /* 0x00000000001073c2 */ /* 0x00006400000e0000 */
[----:B0-----:R-:W-:-:S05]  /*5f00*/  MOV R0, UR7 ;  /* 0x0000000700007c02 */ /* 0x001fca0008000f00 */
[----:B------:R0:W-:Y:S01]  /*5f10*/  STS.128 [R0.X16+0x4240], R80 ;  /* 0x0042405000007388 */ /* 0x0001e2000000cc00 */
[----:B-1----:R-:W-:-:S04]  /*5f20*/  UIMAD UR16, UR16, UR17, URZ ;  /* 0x00000011101072a4 */ /* 0x002fc8000f8e023f */
        /* <DEDUP_REMOVED lines=10> */
.L_x_1345:
[----:B------:R-:W-:Y:S05]  /*5fd0*/  BSYNC B0 ;  /* 0x0000000000007941 */ /* 0x000fea0003800000 */
.L_x_1344:
        /* <DEDUP_REMOVED lines=54> */
.L_x_1340:
[----:B------:R-:W1:Y:S01]  /*6340*/  S2R R6, SR_TID.X ;  /* 0x0000000000067919 */ /* 0x000e620000002100 */
[----:B------:R-:W-:-:S02]  /*6350*/  USHF.L.U32 UR17, UR6, 0xa, URZ ;  /* 0x0000000a06117899 */ /* 0x000fc4000800063f */
[----:B------:R-:W-:Y:S01]  /*6360*/  ULDC UR7, c[0x0][0x200] ;  /* 0x0000800000077ab9 */ /* 0x000fe20000000800 */
[----:B0-----:R-:W0:Y:S01]  /*6370*/  S2R R2, SR_TID.X ;  /* 0x0000000000027919 */ /* 0x001e220000002100 */
        /* <DEDUP_REMOVED lines=11> */
[----:B-1----:R-:W-:Y:S01]  /*6430*/  SHF.L.U32 R4, R6, 0x2, RZ ;  /* 0x0000000206047819 */ /* 0x002fe200000006ff */
[----:B------:R-:W-:Y:S02]  /*6440*/  UIADD3.X UR15, URZ, UR15, URZ, UP2, !UPT ;  /* 0x0000000f3f0f7290 */ /* 0x000fe400097fe43f */
[----:B------:R-:W-:Y:S01]  /*6450*/  UIADD3.X UR13, URZ, UR13, URZ, UP3, !UPT ;  /* 0x0000000d3f0d7290 */ /* 0x000fe20009ffe43f */
[----:B0-----:R-:W-:Y:S01]  /*6460*/  SHF.L.U32 R5, R2, 0x2, RZ ;  /* 0x0000000202057819 */ /* 0x001fe200000006ff */
        /* <DEDUP_REMOVED lines=12> */
[----:B------:R-:W-:Y:S01]  /*6530*/  STS.128 [R0.X16+0x20], R36 ;  /* 0x0000202400007388 */ /* 0x000fe2000000cc00 */
[----:B------:R-:W-:-:S03]  /*6540*/  IMAD R5, R152, c[0x0][0x204], R5 ;  /* 0x0000810098057a24 */ /* 0x000fc600078e0205 */
[----:B------:R-:W-:Y:S01]  /*6550*/  STS.128 [R0.X16+0x30], R32 ;  /* 0x0000302000007388 */ /* 0x000fe2000000cc00 */
[----:B------:R-:W-:-:S06]  /*6560*/  NOP ;  /* 0x0000000000007918 */ /* 0x000fcc0000000000 */
[----:B------:R-:W0:Y:S01]  /*6570*/  LDS.128 R8, [R7.X16] ;  /* 0x0000000007087984 */ /* 0x000e22000000cc00 */
[----:B------:R-:W-:Y:S02]  /*6580*/  IADD3 R3, R3, R5, RZ ;  /* 0x0000000503037210 */ /* 0x000fe40007ffe0ff */
[----:B------:R-:W-:Y:S01]  /*6590*/  MOV R5, UR7 ;  /* 0x0000000700057c02 */ /* 0x000fe20008000f00 */
[----:B------:R-:W1:Y:S01]  /*65a0*/  LDS.128 R12, [R7.X16+0x200] ;  /* 0x00020000070c7984 */ /* 0x000e62000000cc00 */
[----:B------:R-:W-:Y:S01]  /*65b0*/  ULDC UR7, c[0x0][0x174] ;  /* 0x00005d0000077ab9 */ /* 0x000fe20000000800 */
[C---:B------:R-:W-:Y:S01]  /*65c0*/  IMAD.WIDE.U32 R2, R96.reuse, c[0x0][0x208], R2 ;  /* 0x0000820060027a25 */ /* 0x040fe200078e0002 */
[----:B------:R-:W-:Y:S01]  /*65d0*/  UISETP.GE.AND UP0, UPT, UR6, UR7, UPT ;  /* 0x000000070600728c */ /* 0x000fe2000bf06270 */
[----:B------:R-:W2:Y:S02]  /*65e0*/  LDS.128 R16, [R7.X16+0x400] ;  /* 0x0004000007107984 */ /* 0x000ea4000000cc00 */
[----:B------:R-:W-:Y:S01]  /*65f0*/  IMAD R5, R96, c[0x0][0x20c], R5 ;  /* 0x0000830060057a24 */ /* 0x000fe200078e0205 */
[----:B------:R-:W-:Y:S01]  /*6600*/  LEA R4, P0, R2, c[0x0][0x258], 0x2 ;  /* 0x0000960002047a11 */ /* 0x000fe200078010ff */
[----:B------:R-:W3:Y:S03]  /*6610*/  LDS.128 R20, [R7.X16+0x600] ;  /* 0x0006000007147984 */ /* 0x000ee6000000cc00 */
[----:B------:R-:W-:-:S04]  /*6620*/  IADD3 R3, R3, R5, RZ ;  /* 0x0000000503037210 */ /* 0x000fc80007ffe0ff */
[----:B------:R-:W-:Y:S02]  /*6630*/  LEA.HI.X R5, R2, c[0x0][0x25c], R3, 0x2, P0 ;  /* 0x0000970002057a11 */ /* 0x000fe400000f1403 */
[----:B------:R-:W-:-:S03]  /*6640*/  PLOP3.LUT P0, PT, PT, PT, UP0, 0x80, 0x0 ;  /* 0x000000000000781c */ /* 0x000fc60003f0f008 */
[----:B------:R-:W-:-:S05]  /*6650*/  IMAD.WIDE R2, R6, 0x10, R4 ;  /* 0x0000001006027825 */ /* 0x000fca00078e0204 */
[----:B0-----:R0:W-:Y:S04]  /*6660*/  STG.E.128 [R2.64], R8 ;  /* 0x0000000802007986 */ /* 0x0011e8000c101d12 */
[----:B-1----:R0:W-:Y:S04]  /*6670*/  STG.E.128 [R2.64+0x200], R12 ;  /* 0x0002000c02007986 */ /* 0x0021e8000c101d12 */
[----:B--2---:R0:W-:Y:S04]  /*6680*/  STG.E.128 [R2.64+0x400], R16 ;  /* 0x0004001002007986 */ /* 0x0041e8000c101d12 */
[----:B---3--:R0:W-:Y:S01]  /*6690*/  STG.E.128 [R2.64+0x600], R20 ;  /* 0x0006001402007986 */ /* 0x0081e2000c101d12 */
[----:B------:R-:W-:Y:S01]  /*66a0*/  @P0 CALL.REL.NOINC `(.L_x_1347) ;  /* 0x0000001000000944 */ /* 0x000fe20003c00000 */
[----:B------:R-:W-:Y:S05]  /*66b0*/  BRA `(.L_x_1348) ;  /* 0xffffa1d000007947 */ /* 0x000fea000383ffff */
.L_x_1347:
[----:B------:R-:W-:Y:S05]  /*66c0*/  EXIT ;  /* 0x000000000000794d */ /* 0x000fea0003800000 */
.L_x_1349:
        /* <DEDUP_REMOVED lines=11> */
.L_x_5350:


//--------------------- .text._Z25selective_scan_fwd_kernelI32Selective_Scan_fwd_kernel_traitsILi64ELi16ELi1ELb1ELb1ELb1ELb1EfN3c107complexIfEEEEv13SSMParamsBase --------------------------
	.section	.text._Z25selective_scan_fwd_kernelI32Selective_Scan_fwd_kernel_traitsILi64ELi16ELi1ELb1ELb1ELb1ELb1EfN3c107complexIfEEEEv13SSMParamsBase,"ax",@progbits
	.sectioninfo	@"SHI_REGISTERS=168"
	.align	128
        .global         _Z25selective_scan_fwd_kernelI32Selective_Scan_fwd_kernel_traitsILi64ELi16ELi1ELb1ELb1ELb1ELb1EfN3c107complexIfEEEEv13SSMParamsBase
        .type           _Z25selective_scan_fwd_kernelI32Selective_Scan_fwd_kernel_traitsILi64ELi16ELi1ELb1ELb1ELb1ELb1EfN3c107complexIfEEEEv13SSMParamsBase,@function
        .size           _Z25selective_scan_fwd_kernelI32Selective_Scan_fwd_kernel_traitsILi64ELi16ELi1ELb1ELb1ELb1ELb1EfN3c107complexIfEEEEv13SSMParamsBase,(.L_x_5351 - _Z25selective_scan_fwd_kernelI32Selective_Scan_fwd_kernel_traitsILi64ELi16ELi1ELb1ELb1ELb1ELb1EfN3c107complexIfEEEEv13SSMParamsBase)
        .other          _Z25selective_scan_fwd_kernelI32Selective_Scan_fwd_kernel_traitsILi64ELi16ELi1ELb1ELb1ELb1ELb1EfN3c107complexIfEEEEv13SSMParamsBase,@"STO_CUDA_ENTRY STV_DEFAULT"
_Z25selective_scan_fwd_kernelI32Selective_Scan_fwd_kernel_traitsILi64ELi16ELi1ELb1ELb1ELb1ELb1EfN3c107complexIfEEEEv13SSMParamsBase:
.text._Z25selective_scan_fwd_kernelI32Selective_Scan_fwd_kernel_traitsILi64ELi16ELi1ELb1ELb1ELb1ELb1EfN3c107complexIfEEEEv13SSMParamsBase:
        /* <DEDUP_REMOVED lines=137> */
.L_x_1390:
        /* <DEDUP_REMOVED lines=90> */
.L_x_1351:
[----:B--234-:R-:W-:Y:S05]  /*0e30*/  BSYNC B0 ;  /* 0x0000000000007941 */ /* 0x01cfea0003800000 */
.L_x_1350:
        /* <DEDUP_REMOVED lines=37> */
.L_x_1353:
[----:B------:R-:W-:Y:S05]  /*1090*/  BSYNC B0 ;  /* 0x0000000000007941 */ /* 0x000fea0003800000 */
.L_x_1352:
        /* <DEDUP_REMOVED lines=35> */
.L_x_1355:
[----:B------:R-:W-:Y:S05]  /*12d0*/  BSYNC B0 ;  /* 0x0000000000007941 */ /* 0x000fea0003800000 */
.L_x_1354:
        /* <DEDUP_REMOVED lines=37> */
.L_x_1357:
[----:B------:R-:W-:Y:S05]  /*1530*/  BSYNC B0 ;  /* 0x0000000000007941 */ /* 0x000fea0003800000 */
.L_x_1356:
        /* <DEDUP_REMOVED lines=35> */
.L_x_1359:
[----:B------:R-:W-:Y:S05]  /*1770*/  BSYNC B0 ;  /* 0x0000000000007941 */ /* 0x000fea0003800000 */
.L_x_1358:
        /* <DEDUP_REMOVED lines=37> */
.L_x_1361:
[----:B------:R-:W-:Y:S05]  /*19d0*/  BSYNC B0 ;  /* 0x0000000000007941 */ /* 0x000fea0003800000 */
.L_x_1360:
        /* <DEDUP_REMOVED lines=35> */
.L_x_1363:
[----:B------:R-:W-:Y:S05]  /*1c10*/  BSYNC B0 ;  /* 0x0000000000007941 */ /* 0x000fea0003800000 */
.L_x_1362:
        /* <DEDUP_REMOVED lines=37> */
.L_x_1365:
[----:B------:R-:W-:Y:S05]  /*1e70*/  BSYNC B0 ;  /* 0x0000000000007941 */ /* 0x000fea0003800000 */
.L_x_1364:
        /* <DEDUP_REMOVED lines=35> */
.L_x_1367:
[----:B------:R-:W-:Y:S05]  /*20b0*/  BSYNC B0 ;  /* 0x0000000000007941 */ /* 0x000fea0003800000 */
.L_x_1366:
        /* <DEDUP_REMOVED lines=42> */
.L_x_1369:
[----:B------:R-:W-:Y:S05]  /*2360*/  BSYNC B0 ;  /* 0x0000000000007941 */ /* 0x000fea0003800000 */
.L_x_1368:
        /* <DEDUP_REMOVED lines=33> */
.L_x_1371:
[----:B------:R-:W-:Y:S05]  /*2580*/  BSYNC B0 ;  /* 0x0000000000007941 */ /* 0x000fea0003800000 */
.L_x_1370:
        /* <DEDUP_REMOVED lines=33> */
.L_x_1373:
[----:B------:R-:W-:Y:S05]  /*27a0*/  BSYNC B0 ;  /* 0x0000000000007941 */ /* 0x000fea0003800000 */
.L_x_1372:
        /* <DEDUP_REMOVED lines=33> */
.L_x_1375:
[----:B------:R-:W-:Y:S05]  /*29c0*/  BSYNC B0 ;  /* 0x0000000000007941 */ /* 0x000fea0003800000 */
.L_x_1374:
        /* <DEDUP_REMOVED lines=33> */
.L_x_1377:
[----:B------:R-:W-:Y:S05]  /*2be0*/  BSYNC B0 ;  /* 0x0000000000007941 */ /* 0x000fea0003800000 */
.L_x_1376:
        /* <DEDUP_REMOVED lines=33> */
.L_x_1379:
[----:B------:R-:W-:Y:S05]  /*2e00*/  BSYNC B0 ;  /* 0x0000000000007941 */ /* 0x000fea0003800000 */
.L_x_1378:
        /* <DEDUP_REMOVED lines=33> */
.L_x_1381:
[----:B------:R-:W-:Y:S05]  /*3020*/  BSYNC B0 ;  /* 0x0000000000007941 */ /* 0x000fea0003800000 */
.L_x_1380:
        /* <DEDUP_REMOVED lines=39> */
.L_x_1388:
        /* <DEDUP_REMOVED lines=484> */
[----:B------:R-:W-:-:S04]  /*50e0*/  FFMA.FTZ R71, R84, R70, -R71 ;  /* 0x0000004654477223 */ /* 0x000fc80000010847 */
[----:B------:R-:W-:Y:S02]  /*50f0*/  @P0 FADD.FTZ R86, R86, R71 ;  /* 0x0000004756560221 */ /* 0x000fe40000010000 */
[----:B--2---:R-:W-:-:S04]  /*5100*/  FMUL.FTZ R71, R68, R72 ;  /* 0x0000004844477220 */ /* 0x004fc80000410000 */
[-C--:B------:R-:W-:Y:S02]  /*5110*/  FFMA.FTZ R71, R84, R69.reuse, R71 ;  /* 0x0000004554477223 */ /* 0x080fe40000010047 */
[----:B------:R-:W-:Y:S02]  /*5120*/  FMUL.FTZ R69, R68, R69 ;  /* 0x0000004544457220 */ /* 0x000fe40000410000 */
[----:B------:R-:W-:Y:S02]  /*5130*/  @P0 FADD.FTZ R87, R87, R73 ;  /* 0x0000004957570221 */ /* 0x000fe40000010000 */
        /* <DEDUP_REMOVED lines=20> */
[----:B------:R-:W-:Y:S01]  /*5280*/  @!P2 SHF.R.U32.HI R131, RZ, 0x1, R134 ;  /* 0x00000001ff83a819 */ /* 0x000fe20000011686 */
[C---:B------:R-:W-:Y:S02]  /*5290*/  FFMA.FTZ R75, R84.reuse, R70, -R75 ;  /* 0x00000046544b7223 */ /* 0x040fe4000001084b */
[CC--:B----4-:R-:W-:Y:S02]  /*52a0*/  FFMA.FTZ R73, R84.reuse, R72.reuse, R73 ;  /* 0x0000004854497223 */ /* 0x0d0fe40000010049 */
[----:B------:R-:W-:Y:S02]  /*52b0*/  FFMA.FTZ R74, R84, R69, R74 ;  /* 0x00000045544a7223 */ /* 0x000fe4000001004a */
        /* <DEDUP_REMOVED lines=62> */
.L_x_1384:
        /* <DEDUP_REMOVED lines=16> */
.L_x_1385:
[----:B------:R-:W-:Y:S05]  /*57a0*/  BSYNC B0 ;  /* 0x0000000000007941 */ /* 0x000fea0003800000 */
.L_x_1383:
        /* <DEDUP_REMOVED lines=109> */
[----:B------:R-:W-:Y:S02]  /*5e80*/  ULDC UR22, c[0x0][0x16c] ;  /* 0x00005b0000167ab9 */ /* 0x000fe40000000800 */
        /* <DEDUP_REMOVED lines=20> */
.L_x_1387:
[----:B------:R-:W-:Y:S05]  /*5fd0*/  BSYNC B0 ;  /* 0x0000000000007941 */ /* 0x000fea0003800000 */
.L_x_1386:
        /* <DEDUP_REMOVED lines=54> */
.L_x_1382:
[----:B------:R-:W1:Y:S01]  /*6340*/  S2R R16, SR_TID.X ;  /* 0x0000000000107919 */ /* 0x000e620000002100 */
[----:B------:R-:W-:-:S02]  /*6350*/  USHF.L.U32 UR23, UR6, 0xa, URZ ;  /* 0x0000000a06177899 */ /* 0x000fc4000800063f */
[----:B------:R-:W-:Y:S01]  /*6360*/  ULDC UR7, c[0x0][0x200] ;  /* 0x0000800000077ab9 */ /* 0x000fe20000000800 */
[----:B------:R-:W-:Y:S01]  /*6370*/  BAR.SYNC.DEFER_BLOCKING 0x0 ;  /* 0x0000000000007b1d */ /* 0x000fe20000010000 */
[----:B------:R-:W-:Y:S02]  /*6380*/  USHF.R.S32.HI UR24, URZ, 0x1f, UR23 ;  /* 0x0000001f3f187899 */ /* 0x000fe40008011417 */
[----:B------:R-:W-:Y:S01]  /*6390*/  UIMAD UR7, UR21, UR7, URZ ;  /* 0x00000007150772a4 */ /* 0x000fe2000f8e023f */
[----:B0-----:R-:W-:Y:S02]  /*63a0*/  MOV R2, UR23 ;  /* 0x0000001700027c02 */ /* 0x001fe40008000f00 */
[----:B------:R-:W-:Y:S01]  /*63b0*/  ULDC UR16, c[0x0][0x1f0] ;  /* 0x00007c0000107ab9 */ /* 0x000fe20000000800 */
[----:B------:R-:W-:Y:S01]  /*63c0*/  MOV R3, UR24 ;  /* 0x0000001800037c02 */ /* 0x000fe20008000f00 */
[----:B------:R-:W-:Y:S01]  /*63d0*/  UIMAD UR16, UR21, UR16, URZ ;  /* 0x00000010151072a4 */ /* 0x000fe2000f8e023f */
[----:B------:R-:W-:Y:S01]  /*63e0*/  MOV R7, UR7 ;  /* 0x0000000700077c02 */ /* 0x000fe20008000f00 */
[----:B------:R-:W-:-:S02]  /*63f0*/  ULDC UR17, c[0x0][0x208] ;  /* 0x0000820000117ab9 */ /* 0x000fc40000000800 */
[C---:B------:R-:W-:Y:S01]  /*6400*/  IMAD.WIDE.U32 R4, R152.reuse, c[0x0][0x200], R2 ;  /* 0x0000800098047a25 */ /* 0x040fe200078e0002 */
[----:B------:R-:W-:Y:S01]  /*6410*/  UIMAD UR7, UR20, UR17, URZ ;  /* 0x00000011140772a4 */ /* 0x000fe2000f8e023f */
[----:B------:R-:W-:Y:S01]  /*6420*/  MOV R9, UR16 ;  /* 0x0000001000097c02 */ /* 0x000fe20008000f00 */
[----:B------:R-:W-:Y:S01]  /*6430*/  ULDC UR22, c[0x0][0x1f8] ;  /* 0x00007e0000167ab9 */ /* 0x000fe20000000800 */
[C---:B------:R-:W-:Y:S01]  /*6440*/  IMAD R7, R152.reuse, c[0x0][0x204], R7 ;  /* 0x0000810098077a24 */ /* 0x040fe200078e0207 */
[----:B------:R-:W-:Y:S02]  /*6450*/  UIMAD UR16, UR20, UR22, URZ ;  /* 0x00000016141072a4 */ /* 0x000fe4000f8e023f */
[----:B------:R-:W-:Y:S01]  /*6460*/  IMAD R9, R152, c[0x0][0x1f4], R9 ;  /* 0x00007d0098097a24 */ /* 0x000fe200078e0209 */
[----:B-1----:R-:W-:Y:S02]  /*6470*/  SHF.L.U32 R10, R16, 0x2, RZ ;  /* 0x00000002100a7819 */ /* 0x002fe400000006ff */
[----:B------:R-:W-:Y:S01]  /*6480*/  IADD3 R5, R5, R7, RZ ;  /* 0x0000000705057210 */ /* 0x000fe20007ffe0ff */
[----:B------:R-:W-:Y:S01]  /*6490*/  IMAD.WIDE.U32 R6, R152, c[0x0][0x1f0], R2 ;  /* 0x00007c0098067a25 */ /* 0x000fe200078e0002 */
[----:B------:R-:W-:-:S02]  /*64a0*/  LOP3.LUT R10, R10, 0xffffff80, RZ, 0xc0, !PT ;  /* 0xffffff800a0a7812 */ /* 0x000fc400078ec0ff */
[----:B------:R-:W-:Y:S01]  /*64b0*/  MOV R11, UR7 ;  /* 0x00000007000b7c02 */ /* 0x000fe20008000f00 */
[----:B------:R-:W-:Y:S01]  /*64c0*/  IMAD.WIDE.U32 R4, R96, c[0x0][0x208], R4 ;  /* 0x0000820060047a25 */ /* 0x000fe200078e0004 */
[----:B------:R-:W-:Y:S02]  /*64d0*/  LEA R0, R95, R10, 0x2 ;  /* 0x0000000a5f007211 */ /* 0x000fe400078e10ff */
[----:B------:R-:W-:Y:S02]  /*64e0*/  IADD3 R65, R10, R95, RZ ;  /* 0x0000005f0a417210 */ /* 0x000fe40007ffe0ff */
[----:B------:R-:W-:Y:S01]  /*64f0*/  IADD3 R9, R7, R9, RZ ;  /* 0x0000000907097210 */ /* 0x000fe20007ffe0ff */
[----:B------:R-:W-:Y:S01]  /*6500*/  STS.128 [R0.X16], R28 ;  /* 0x0000001c00007388 */ /* 0x000fe2000000cc00 */
[----:B------:R-:W-:Y:S01]  /*6510*/  IMAD R7, R96, c[0x0][0x20c], R11 ;  /* 0x0000830060077a24 */ /* 0x000fe200078e020b */
[----:B------:R-:W-:Y:S02]  /*6520*/  MOV R8, R6 ;  /* 0x0000000600087202 */ /* 0x000fe40000000f00 */
[----:B------:R-:W-:Y:S01]  /*6530*/  STS.128 [R0.X16+0x10], R40 ;  /* 0x0000102800007388 */ /* 0x000fe2000000cc00 */
[----:B------:R-:W-:-:S02]  /*6540*/  LEA R6, P0, R4, c[0x0][0x258], 0x2 ;  /* 0x0000960004067a11 */ /* 0x000fc400078010ff */
[----:B------:R-:W-:Y:S01]  /*6550*/  IADD3 R5, R5, R7, RZ ;  /* 0x0000000705057210 */ /* 0x000fe20007ffe0ff */
[----:B------:R-:W-:Y:S01]  /*6560*/  STS.128 [R0.X16+0x20], R36 ;  /* 0x0000202400007388 */ /* 0x000fe2000000cc00 */
[----:B------:R-:W-:Y:S01]  /*6570*/  LOP3.LUT R64, R10, 0x1f, R16, 0xf8, !PT ;  /* 0x0000001f0a407812 */ /* 0x000fe200078ef810 */
[----:B------:R-:W-:Y:S01]  /*6580*/  IMAD.WIDE.U32 R8, R96, c[0x0][0x1f8], R8 ;  /* 0x00007e0060087a25 */ /* 0x000fe200078e0008 */
[----:B------:R-:W-:Y:S01]  /*6590*/  LEA.HI.X R7, R4, c[0x0][0x25c], R5, 0x2, P0 ;  /* 0x0000970004077a11 */ /* 0x000fe200000f1405 */
[----:B------:R-:W-:Y:S01]  /*65a0*/  STS.128 [R0.X16+0x30], R32 ;  /* 0x0000302000007388 */ /* 0x000fe2000000cc00 */
[----:B------:R-:W-:-:S06]  /*65b0*/  NOP ;  /* 0x0000000000007918 */ /* 0x000fcc0000000000 */
[----:B------:R-:W0:Y:S01]  /*65c0*/  LDS.128 R12, [R65.X16] ;  /* 0x00000000410c7984 */ /* 0x000e22000000cc00 */
[----:B------:R-:W-:Y:S01]  /*65d0*/  IMAD.WIDE R4, R64, 0x10, R6 ;  /* 0x0000001040047825 */ /* 0x000fe200078e0206 */
[----:B------:R-:W-:Y:S02]  /*65e0*/  MOV R17, UR16 ;  /* 0x0000001000117c02 */ /* 0x000fe40008000f00 */
[----:B------:R-:W1:Y:S01]  /*65f0*/  LDS.128 R20, [R65.X16+0x200] ;  /* 0x0002000041147984 */ /* 0x000e62000000cc00 */
[----:B------:R-:W-:Y:S02]  /*6600*/  LEA R16, P0, R8, c[0x0][0x268], 0x2 ;  /* 0x00009a0008107a11 */ /* 0x000fe400078010ff */
[----:B------:R-:W-:Y:S01]  /*6610*/  IMAD R11, R96, c[0x0][0x1fc], R17 ;  /* 0x00007f00600b7a24 */ /* 0x000fe200078e0211 */
[----:B------:R-:W2:Y:S04]  /*6620*/  LDS.128 R24, [R65.X16+0x400] ;  /* 0x0004000041187984 */ /* 0x000ea8000000cc00 */
[----:B------:R-:W3:Y:S01]  /*6630*/  LDS.128 R44, [R65.X16+0x600] ;  /* 0x00060000412c7984 */ /* 0x000ee2000000cc00 */
[----:B------:R-:W-:-:S04]  /*6640*/  IADD3 R9, R9, R11, RZ ;  /* 0x0000000b09097210 */ /* 0x000fc80007ffe0ff */
        /* <DEDUP_REMOVED lines=48> */
[----:B0-----:R-:W-:Y:S02]  /*6950*/  FADD.FTZ R20, R20, 1 ;  /* 0x3f80000014147421 */ /* 0x001fe40000010000 */
[----:B------:R-:W-:Y:S02]  /*6960*/  FMUL.FTZ R27, R11, -1.4426950216293334961 ;  /* 0xbfb8aa3b0b1b7820 */ /* 0x000fe40000410000 */
        /* <DEDUP_REMOVED lines=18> */
[----:B------:R-:W1:Y:S01]  /*6a90*/  MUFU.RCP R53, R20 ;  /* 0x0000001400357308 */ /* 0x000e620000001000 */
[----:B--2---:R-:W-:-:S07]  /*6aa0*/  FADD.FTZ R45, R45, 1 ;  /* 0x3f8000002d2d7421 */ /* 0x004fce0000010000 */
[----:B------:R1:W2:Y:S01]  /*6ab0*/  MUFU.RCP R52, R21 ;  /* 0x0000001500347308 */ /* 0x0002a20000001000 */
[----:B0-----:R-:W-:-:S07]  /*6ac0*/  FADD.FTZ R44, R44, 1 ;  /* 0x3f8000002c2c7421 */ /* 0x001fce0000010000 */
[----:B------:R-:W0:Y:S01]  /*6ad0*/  MUFU.EX2 R26, R26 ;  /* 0x0000001a001a7308 */ /* 0x000e220000000800 */
[----:B-1----:R-:W-:-:S04]  /*6ae0*/  FMUL.FTZ R21, R12, R53 ;  /* 0x000000350c157220 */ /* 0x002fc80000410000 */
[----:B------:R-:W-:-:S03]  /*6af0*/  FMUL.FTZ R28, R21, R28 ;  /* 0x0000001c151c7220 */ /* 0x000fc60000410000 */
[----:B------:R-:W1:Y:S01]  /*6b00*/  MUFU.EX2 R27, R27 ;  /* 0x0000001b001b7308 */ /* 0x000e620000000800 */
[----:B--2---:R-:W-:-:S04]  /*6b10*/  FMUL.FTZ R12, R13, R52 ;  /* 0x000000340d0c7220 */ /* 0x004fc80000410000 */
[----:B------:R-:W-:-:S03]  /*6b20*/  FMUL.FTZ R29, R12, R29 ;  /* 0x0000001d0c1d7220 */ /* 0x000fc60000410000 */
        /* <DEDUP_REMOVED lines=28> */
[----:B------:R-:W-:-:S03]  /*6cf0*/  FMUL.FTZ R39, R8, R39 ;  /* 0x0000002708277220 */ /* 0x000fc60000410000 */
[----:B------:R-:W1:Y:S01]  /*6d00*/  MUFU.RCP R23, R44 ;  /* 0x0000002c00177308 */ /* 0x000e620000001000 */
[----:B0-----:R-:W-:-:S04]  /*6d10*/  FMUL.FTZ R7, R6, R61 ;  /* 0x0000003d06077220 */ /* 0x001fc80000410000 */
[----:B------:R-:W-:-:S03]  /*6d20*/  FMUL.FTZ R38, R7, R38 ;  /* 0x0000002607267220 */ /* 0x000fc60000410000 */
[----:B------:R-:W0:Y:S01]  /*6d30*/  MUFU.RCP R59, R26 ;  /* 0x0000001a003b7308 */ /* 0x000e220000001000 */
[----:B--2---:R-:W-:-:S04]  /*6d40*/  FMUL.FTZ R6, R5, R22 ;  /* 0x0000001605067220 */ /* 0x004fc80000410000 */
[----:B------:R-:W-:-:S03]  /*6d50*/  FMUL.FTZ R37, R6, R37 ;  /* 0x0000002506257220 */ /* 0x000fc60000410000 */
[----:B------:R-:W2:Y:S01]  /*6d60*/  MUFU.RCP R20, R27 ;  /* 0x0000001b00147308 */ /* 0x000ea20000001000 */
[----:B-1----:R-:W-:-:S04]  /*6d70*/  FMUL.FTZ R5, R4, R23 ;  /* 0x0000001704057220 */ /* 0x002fc80000410000 */
[----:B------:R-:W-:-:S03]  /*6d80*/  FMUL.FTZ R36, R5, R36 ;  /* 0x0000002405247220 */ /* 0x000fc60000410000 */
[----:B------:R-:W1:Y:S01]  /*6d90*/  MUFU.RCP R25, R48 ;  /* 0x0000003000197308 */ /* 0x000e620000001000 */
[----:B0-----:R-:W-:Y:S01]  /*6da0*/  FMUL.FTZ R9, R10, R59 ;  /* 0x0000003b0a097220 */ /* 0x001fe20000410000 */
[----:B------:R-:W-:Y:S03]  /*6db0*/  STS.128 [R0.X16+0x20], R36 ;  /* 0x0000202400007388 */ /* 0x000fe6000000cc00 */
[----:B------:R-:W-:-:S03]  /*6dc0*/  FMUL.FTZ R42, R9, R42 ;  /* 0x0000002a092a7220 */ /* 0x000fc60000410000 */
[----:B------:R-:W0:Y:S01]  /*6dd0*/  MUFU.RCP R24, R49 ;  /* 0x0000003100187308 */ /* 0x000e220000001000 */
[----:B--2---:R-:W-:-:S04]  /*6de0*/  FMUL.FTZ R10, R11, R20 ;  /* 0x000000140b0a7220 */ /* 0x004fc80000410000 */
[----:B------:R-:W-:-:S03]  /*6df0*/  FMUL.FTZ R43, R10, R43 ;  /* 0x0000002b0a2b7220 */ /* 0x000fc60000410000 */
[----:B------:R-:W2:Y:S01]  /*6e00*/  MUFU.RCP R15, R50 ;  /* 0x00000032000f7308 */ /* 0x000ea20000001000 */
[----:B-1----:R-:W-:Y:S01]  /*6e10*/  FMUL.FTZ R5, R16, R25 ;  /* 0x0000001910057220 */ /* 0x002fe20000410000 */
[----:B------:R-:W-:Y:S03]  /*6e20*/  STS.128 [R0.X16+0x10], R40 ;  /* 0x0000102800007388 */ /* 0x000fe6000000cc00 */
[----:B------:R-:W-:Y:S01]  /*6e30*/  FMUL.FTZ R32, R5, R32 ;  /* 0x0000002005207220 */ /* 0x000fe20000410000 */
[----:B------:R-:W-:Y:S01]  /*6e40*/  MOV R5, UR7 ;  /* 0x0000000700057c02 */ /* 0x000fe20008000f00 */
[----:B------:R-:W-:Y:S01]  /*6e50*/  ULDC UR7, c[0x0][0x218] ;  /* 0x0000860000077ab9 */ /* 0x000fe20000000800 */
[----:B------:R-:W1:Y:S01]  /*6e60*/  MUFU.RCP R12, R51 ;  /* 0x00000033000c7308 */ /* 0x000e620000001000 */
[----:B0-----:R-:W-:Y:S01]  /*6e70*/  FMUL.FTZ R4, R17, R24 ;  /* 0x0000001811047220 */ /* 0x001fe20000410000 */
[----:B------:R-:W-:Y:S01]  /*6e80*/  UIMAD UR7, UR20, UR7, URZ ;  /* 0x00000007140772a4 */ /* 0x000fe2000f8e023f */
[----:B------:R-:W-:-:S02]  /*6e90*/  IMAD R5, R152, c[0x0][0x214], R5 ;  /* 0x0000850098057a24 */ /* 0x000fc400078e0205 */
[----:B------:R-:W-:Y:S02]  /*6ea0*/  FMUL.FTZ R33, R4, R33 ;  /* 0x0000002104217220 */ /* 0x000fe40000410000 */
[----:B--2---:R-:W-:Y:S01]  /*6eb0*/  FMUL.FTZ R7, R18, R15 ;  /* 0x0000000f12077220 */ /* 0x004fe20000410000 */
[----:B------:R-:W-:Y:S02]  /*6ec0*/  IADD3 R3, R3, R5, RZ ;  /* 0x0000000503037210 */ /* 0x000fe40007ffe0ff */
[----:B------:R-:W-:Y:S01]  /*6ed0*/  MOV R5, UR7 ;  /* 0x0000000700057c02 */ /* 0x000fe20008000f00 */
[----:B------:R-:W-:Y:S01]  /*6ee0*/  FMUL.FTZ R34, R7, R34 ;  /* 0x0000002207227220 */ /* 0x000fe20000410000 */
[----:B------:R-:W-:Y:S01]  /*6ef0*/  ULDC UR7, c[0x0][0x174] ;  /* 0x00005d0000077ab9 */ /* 0x000fe20000000800 */
[----:B------:R-:W-:Y:S01]  /*6f00*/  IMAD.WIDE.U32 R2, R96, c[0x0][0x218], R2 ;  /* 0x0000860060027a25 */ /* 0x000fe200078e0002 */
[----:B------:R-:W-:-:S03]  /*6f10*/  UISETP.GE.AND UP0, UPT, UR6, UR7, UPT ;  /* 0x000000070600728c */ /* 0x000fc6000bf06270 */
[----:B-1----:R-:W-:Y:S01]  /*6f20*/  FMUL.FTZ R6, R19, R12 ;  /* 0x0000000c13067220 */ /* 0x002fe20000410000 */
[----:B------:R-:W-:Y:S01]  /*6f30*/  LEA R4, P0, R2, c[0x0][0x270], 0x2 ;  /* 0x00009c0002047a11 */ /* 0x000fe200078010ff */
[----:B------:R-:W-:Y:S02]  /*6f40*/  IMAD R5, R96, c[0x0][0x21c], R5 ;  /* 0x0000870060057a24 */ /* 0x000fe400078e0205 */
[----:B------:R-:W-:-:S03]  /*6f50*/  FMUL.FTZ R35, R6, R35 ;  /* 0x0000002306237220 */ /* 0x000fc60000410000 */
[----:B------:R-:W-:Y:S02]  /*6f60*/  IADD3 R3, R3, R5, RZ ;  /* 0x0000000503037210 */ /* 0x000fe40007ffe0ff */
[----:B------:R-:W-:Y:S01]  /*6f70*/  STS.128 [R0.X16+0x30], R32 ;  /* 0x0000302000007388 */ /* 0x000fe2000000cc00 */
[----:B------:R-:W-:-:S06]  /*6f80*/  NOP ;  /* 0x0000000000007918 */ /* 0x000fcc0000000000 */
[----:B------:R-:W0:Y:S01]  /*6f90*/  LDS.128 R8, [R65.X16] ;  /* 0x0000000041087984 */ /* 0x000e22000000cc00 */
[----:B------:R-:W-:Y:S02]  /*6fa0*/  LEA.HI.X R5, R2, c[0x0][0x274], R3, 0x2, P0 ;  /* 0x00009d0002057a11 */ /* 0x000fe400000f1403 */
[----:B------:R-:W-:Y:S01]  /*6fb0*/  PLOP3.LUT P0, PT, PT, PT, UP0, 0x80, 0x0 ;  /* 0x000000000000781c */ /* 0x000fe20003f0f008 */
        /* <DEDUP_REMOVED lines=10> */
.L_x_1389:
[----:B------:R-:W-:Y:S05]  /*7060*/  EXIT ;  /* 0x000000000000794d */ /* 0x000fea0003800000 */
.L_x_1391:
        /* <DEDUP_REMOVED lines=9> */
.L_x_5351:


//--------------------- .text._Z25selective_scan_fwd_kernelI32Selective_Scan_fwd_kernel_traitsILi32ELi16ELi1ELb0ELb0ELb0ELb0EfN3c107complexIfEEEEv13SSMParamsBase --------------------------
	.section	.text._Z25selective_scan_fwd_kernelI32Selective_Scan_fwd_kernel_traitsILi32ELi16ELi1ELb0ELb0ELb0ELb0EfN3c107complexIfEEEEv13SSMParamsBase,"ax",@progbits
	.sectioninfo	@"SHI_REGISTERS=157"
	.align	128
        .global         _Z25selective_scan_fwd_kernelI32Selective_Scan_fwd_kernel_traitsILi32ELi16ELi1ELb0ELb0ELb0ELb0EfN3c107complexIfEEEEv13SSMParamsBase
        .type           _Z25selective_scan_fwd_kernelI32Selective_Scan_fwd_kernel_traitsILi32ELi16ELi1ELb0ELb0ELb0ELb0EfN3c107complexIfEEEEv13SSMParamsBase,@function
        .size           _Z25selective_scan_fwd_kernelI32Selective_Scan_fwd_kernel_traitsILi32ELi16ELi1ELb0ELb0ELb0ELb0EfN3c107complexIfEEEEv13SSMParamsBase,(.L_x_5352 - _Z25selective_scan_fwd_kernelI32Selective_Scan_fwd_kernel_traitsILi32ELi16ELi1ELb0ELb0ELb0ELb0EfN3c107complexIfEEEEv13SSMParamsBase)
        .other          _Z25selective_scan_fwd_kernelI32Selective_Scan_fwd_kernel_traitsILi32ELi16ELi1ELb0ELb0ELb0ELb0EfN3c107complexIfEEEEv13SSMParamsBase,@"STO_CUDA_ENTRY STV_DEFAULT"
_Z25selective_scan_fwd_kernelI32Selective_Scan_fwd_kernel_traitsILi32ELi16ELi1ELb0ELb0ELb0ELb0EfN3c107complexIfEEEEv13SSMParamsBase:
.text._Z25selective_scan_fwd_kernelI32Selective_Scan_fwd_kernel_traitsILi32ELi16ELi1ELb0ELb0ELb0ELb0EfN3c107complexIfEEEEv13SSMParamsBase:
        /* <DEDUP_REMOVED lines=18> */
[----:B------:R-:W-:-:S13]  /*0120*/  ISETP.GE.AND P0, PT, R6, 0x1, PT ;  /* 0x000000010600780c */ /* 0x000fda0003f06270 */
[----:B------:R-:W-:Y:S05]  /*0130*/  @!P0 EXIT ;  /* 0x000000000000894d */ /* 0x000fea0003800000 */
[----:B0-----:R-:W0:Y:S01]  /*0140*/  S2UR UR6, SR_CTAID.X ;  /* 0x00000000000679c3 */ /* 0x001e220000002500 */
[----:B------:R-:W1:Y:S01]  /*0150*/  S2R R82, SR_TID.X ;  /* 0x0000000000527919 */ /* 0x000e620000002100 */
[C---:B------:R-:W-:Y:S01]  /*0160*/  IMAD R7, R25.reuse, c[0x0][0x1d8], RZ ;  /* 0x0000760019077a24 */ /* 0x040fe200078e02ff */
[----:B------:R-:W-:Y:S01]  /*0170*/  MOV R32, RZ ;  /* 0x000000ff00207202 */ /* 0x000fe20000000f00 */
[----:B------:R-:W-:Y:S01]  /*0180*/  IMAD R9, R25, c[0x0][0x1e8], RZ ;  /* 0x00007a0019097a24 */ /* 0x000fe200078e02ff */
[----:B------:R-:W2:Y:S01]  /*0190*/  S2R R29, SR_LANEID ;  /* 0x00000000001d7919 */ /* 0x000ea20000000000 */
[----:B------:R-:W-:-:S04]  /*01a0*/  IMAD.WIDE.U32 R2, R0, c[0x0][0x1d8], RZ ;  /* 0x0000760000027a25 */ /* 0x000fc800078e00ff */
[C---:B------:R-:W-:Y:S02]  /*01b0*/  IMAD R7, R0.reuse, c[0x0][0x1dc], R7 ;  /* 0x0000770000077a24 */ /* 0x040fe400078e0207 */
[----:B------:R-:W-:-:S03]  /*01c0*/  IMAD.WIDE.U32 R4, R0, c[0x0][0x1e8], RZ ;  /* 0x00007a0000047a25 */ /* 0x000fc600078e00ff */
[----:B------:R-:W-:Y:S01]  /*01d0*/  IADD3 R3, R3, R7, RZ ;  /* 0x0000000703037210 */ /* 0x000fe20007ffe0ff */
[----:B------:R-:W-:-:S05]  /*01e0*/  IMAD R9, R0, c[0x0][0x1ec], R9 ;  /* 0x00007b0000097a24 */ /* 0x000fca00078e0209 */
[----:B------:R-:W-:Y:S02]  /*01f0*/  IADD3 R5, R5, R9, RZ ;  /* 0x0000000905057210 */ /* 0x000fe40007ffe0ff */
[----:B0-----:R-:W-:Y:S02]  /*0200*/  MOV R27, UR6 ;  /* 0x00000006001b7c02 */ /* 0x001fe40008000f00 */
[C---:B-1----:R-:W-:Y:S02]  /*0210*/  LOP3.LUT R28, R82.reuse, 0x1f, RZ, 0xc0, !PT ;  /* 0x0000001f521c7812 */ /* 0x042fe400078ec0ff */
[----:B------:R-:W-:Y:S01]  /*0220*/  SHF.R.S32.HI R141, RZ, 0x1f, R27 ;  /* 0x0000001fff8d7819 */ /* 0x000fe2000001141b */
[----:B------:R-:W-:Y:S01]  /*0230*/  IMAD.WIDE.U32 R2, R27, c[0x0][0x1d0], R2 ;  /* 0x000074001b027a25 */ /* 0x000fe200078e0002 */
[----:B------:R-:W-:-:S03]  /*0240*/  SHF.L.U32 R7, R82, 0x4, RZ ;  /* 0x0000000452077819 */ /* 0x000fc600000006ff */
[C---:B------:R-:W-:Y:S01]  /*0250*/  IMAD R6, R141.reuse, c[0x0][0x1d0], RZ ;  /* 0x000074008d067a24 */ /* 0x040fe200078e02ff */
[----:B------:R-:W-:Y:S01]  /*0260*/  LOP3.LUT R30, R28, 0xfffffe00, R7, 0xf8, !PT ;  /* 0xfffffe001c1e7812 */ /* 0x000fe200078ef807 */
[----:B------:R-:W-:Y:S02]  /*0270*/  IMAD R8, R141, c[0x0][0x1e0], RZ ;  /* 0x000078008d087a24 */ /* 0x000fe400078e02ff */
[C---:B------:R-:W-:Y:S01]  /*0280*/  IMAD.WIDE.U32 R4, R27.reuse, c[0x0][0x1e0], R4 ;  /* 0x000078001b047a25 */ /* 0x040fe200078e0004 */
[----:B------:R-:W-:Y:S02]  /*0290*/  SHF.R.S32.HI R31, RZ, 0x1f, R30 ;  /* 0x0000001fff1f7819 */ /* 0x000fe4000001141e */
[C---:B------:R-:W-:Y:S01]  /*02a0*/  IADD3 R17, P0, R30.reuse, R2, RZ ;  /* 0x000000021e117210 */ /* 0x040fe20007f1e0ff */
[C---:B------:R-:W-:Y:S01]  /*02b0*/  IMAD R6, R27.reuse, c[0x0][0x1d4], R6 ;  /* 0x000075001b067a24 */ /* 0x040fe200078e0206 */
[----:B------:R-:W-:Y:S01]  /*02c0*/  IADD3 R72, P1, R30, R4, RZ ;  /* 0x000000041e487210 */ /* 0x000fe20007f3e0ff */
[----:B------:R-:W-:-:S03]  /*02d0*/  IMAD R8, R27, c[0x0][0x1e4], R8 ;  /* 0x000079001b087a24 */ /* 0x000fc600078e0208 */
[----:B------:R-:W-:Y:S02]  /*02e0*/  IADD3.X R2, R31, R3, R6, P0, !PT ;  /* 0x000000031f027210 */ /* 0x000fe400007fe406 */
[----:B------:R-:W-:Y:S02]  /*02f0*/  LEA R16, P0, R17, c[0x0][0x240], 0x2 ;  /* 0x0000900011107a11 */ /* 0x000fe400078010ff */
[C---:B------:R-:W-:Y:S02]  /*0300*/  LEA R53, P2, R72.reuse, c[0x0][0x248], 0x2 ;  /* 0x0000920048357a11 */ /* 0x040fe400078410ff */
[----:B------:R-:W-:Y:S02]  /*0310*/  IADD3.X R5, R31, R5, R8, P1, !PT ;  /* 0x000000051f057210 */ /* 0x000fe40000ffe408 */
[----:B------:R-:W-:Y:S02]  /*0320*/  LEA.HI.X R17, R17, c[0x0][0x244], R2, 0x2, P0 ;  /* 0x0000910011117a11 */ /* 0x000fe400000f1402 */
[----:B--2---:R-:W-:-:S02]  /*0330*/  LEA.HI.X R72, R72, c[0x0][0x24c], R5, 0x2, P2 ;  /* 0x0000930048487a11 */ /* 0x004fc400010f1405 */
.L_x_1431:
[----:B------:R-:W-:Y:S01]  /*0340*/  BAR.SYNC.DEFER_BLOCKING 0x0 ;  /* 0x0000000000007b1d */ /* 0x000fe20000010000 */
[----:B------:R-:W-:Y:S01]  /*0350*/  MOV R115, 0xfffffe00 ;  /* 0xfffffe0000737802 */ /* 0x000fe20000000f00 */
[----:B------:R-:W-:Y:S01]  /*0360*/  CS2R R2, SRZ ;  /* 0x0000000000027805 */ /* 0x000fe2000001ff00 */
[C---:B0-----:R-:W-:Y:S01]  /*0370*/  LOP3.LUT R4, R30.reuse, 0x20, RZ, 0xfc, !PT ;  /* 0x000000201e047812 */ /* 0x041fe200078efcff */
[----:B------:R-:W-:Y:S01]  /*0380*/  HFMA2.MMA R5, -RZ, RZ, 0, 0 ;  /* 0x00000000ff057435 */ /* 0x000fe200000001ff */
[----:B------:R-:W-:Y:S01]  /*0390*/  LOP3.LUT R18, R30, 0xa0, RZ, 0xfc, !PT ;  /* 0x000000a01e127812 */ /* 0x000fe200078efcff */
[----:B------:R-:W-:Y:S01]  /*03a0*/  IMAD R115, R32, R115, c[0x0][0x168] ;  /* 0x00005a0020737624 */ /* 0x000fe200078e0273 */
[C---:B------:R-:W-:Y:S01]  /*03b0*/  LOP3.LUT R12, R30.reuse, 0x80, RZ, 0xfc, !PT ;  /* 0x000000801e0c7812 */ /* 0x040fe200078efcff */
[----:B------:R-:W-:Y:S01]  /*03c0*/  CS2R R14, SRZ ;  /* 0x00000000000e7805 */ /* 0x000fe2000001ff00 */
[C---:B------:R-:W-:Y:S01]  /*03d0*/  LOP3.LUT R6, R30.reuse, 0x40, RZ, 0xfc, !PT ;  /* 0x000000401e067812 */ /* 0x040fe200078efcff */
[----:B------:R-:W-:Y:S01]  /*03e0*/  HFMA2.MMA R22, -RZ, RZ, 0, 0 ;  /* 0x00000000ff167435 */ /* 0x000fe200000001ff */
[-C--:B------:R-:W-:Y:S01]  /*03f0*/  ISETP.GE.AND P0, PT, R30, R115.reuse, PT ;  /* 0x000000731e00720c */ /* 0x080fe20003f06270 */
[----:B------:R-:W-:Y:S01]  /*0400*/  CS2R R8, SRZ ;  /* 0x0000000000087805 */ /* 0x000fe2000001ff00 */
[----:B------:R-:W-:-:S02]  /*0410*/  ISETP.GE.AND P2, PT, R4, R115, PT ;  /* 0x000000730400720c */ /* 0x000fc40003f46270 */
[-C--:B------:R-:W-:Y:S02]  /*0420*/  ISETP.GE.AND P6, PT, R18, R115.reuse, PT ;  /* 0x000000731200720c */ /* 0x080fe40003fc6270 */
[C---:B------:R-:W-:Y:S02]  /*0430*/  LOP3.LUT R10, R30.reuse, 0x60, RZ, 0xfc, !PT ;  /* 0x000000601e0a7812 */ /* 0x040fe400078efcff */
[C---:B------:R-:W-:Y:S02]  /*0440*/  LOP3.LUT R20, R30.reuse, 0xc0, RZ, 0xfc, !PT ;  /* 0x000000c01e147812 */ /* 0x040fe400078efcff */
[----:B------:R-:W-:Y:S02]  /*0450*/  LOP3.LUT R34, R30, 0xe0, RZ, 0xfc, !PT ;  /* 0x000000e01e227812 */ /* 0x000fe400078efcff */
[----:B------:R-:W-:Y:S01]  /*0460*/  ISETP.GE.AND P5, PT, R12, R115, PT ;  /* 0x000000730c00720c */ /* 0x000fe20003fa6270 */
[----:B------:R-:W2:Y:S01]  /*0470*/  @!P0 LDG.E R3, [R16.64] ;  /* 0x0000000410038981 */ /* 0x000ea2000c1e1900 */
[----:B------:R-:W-:-:S02]  /*0480*/  LOP3.LUT R50, R30, 0x100, RZ, 0xfc, !PT ;  /* 0x000001001e327812 */ /* 0x000fc400078efcff */
[-C--:B------:R-:W-:Y:S01]  /*0490*/  ISETP.GE.AND P3, PT, R6, R115.reuse, PT ;  /* 0x000000730600720c */ /* 0x080fe20003f66270 */
[----:B------:R-:W3:Y:S01]  /*04a0*/  @!P2 LDG.E R2, [R16.64+0x80] ;  /* 0x000080041002a981 */ /* 0x000ee2000c1e1900 */
[-C--:B------:R-:W-:Y:S02]  /*04b0*/  ISETP.GE.AND P4, PT, R10, R115.reuse, PT ;  /* 0x000000730a00720c */ /* 0x080fe40003f86270 */
[-C--:B------:R-:W-:Y:S01]  /*04c0*/  ISETP.GE.AND P0, PT, R20, R115.reuse, PT ;  /* 0x000000731400720c */ /* 0x080fe20003f06270 */
[----:B------:R-:W4:Y:S01]  /*04d0*/  @!P6 LDG.E R14, [R16.64+0x280] ;  /* 0x00028004100ee981 */ /* 0x000f22000c1e1900 */
[-C--:B------:R-:W-:Y:S02]  /*04e0*/  ISETP.GE.AND P1, PT, R34, R115.reuse, PT ;  /* 0x000000732200720c */ /* 0x080fe40003f26270 */
[----:B------:R-:W-:Y:S02]  /*04f0*/  ISETP.GE.AND P2, PT, R50, R115, PT ;  /* 0x000000733200720c */ /* 0x000fe40003f46270 */
[----:B------:R-:W-:-:S02]  /*0500*/  MOV R7, RZ ;  /* 0x000000ff00077202 */ /* 0x000fc40000000f00 */
[C---:B------:R-:W-:Y:S02]  /*0510*/  LOP3.LUT R52, R30.reuse, 0x120, RZ, 0xfc, !PT ;  /* 0x000001201e347812 */ /* 0x040fe400078efcff */
[----:B------:R-:W-:Y:S01]  /*0520*/  MOV R11, RZ ;  /* 0x000000ff000b7202 */ /* 0x000fe20000000f00 */
[----:B------:R-:W-:Y:S01]  /*0530*/  HFMA2.MMA R48, -RZ, RZ, 0, 0 ;  /* 0x00000000ff307435 */ /* 0x000fe200000001ff */
[----:B------:R-:W-:Y:S01]  /*0540*/  LOP3.LUT R54, R30, 0x140, RZ, 0xfc, !PT ;  /* 0x000001401e367812 */ /* 0x000fe200078efcff */
[----:B------:R-:W4:Y:S01]  /*0550*/  @!P5 LDG.E R7, [R16.64+0x200] ;  /* 0x000200041007d981 */ /* 0x000f22000c1e1900 */
[----:B------:R-:W-:Y:S02]  /*0560*/  ISETP.GE.AND P6, PT, R52, R115, PT ;  /* 0x000000733400720c */ /* 0x000fe40003fc6270 */
[C---:B------:R-:W-:Y:S01]  /*0570*/  LOP3.LUT R58, R30.reuse, 0x160, RZ, 0xfc, !PT ;  /* 0x000001601e3a7812 */ /* 0x040fe200078efcff */
[----:B------:R-:W4:Y:S01]  /*0580*/  @!P3 LDG.E R5, [R16.64+0x100] ;  /* 0x000100041005b981 */ /* 0x000f22000c1e1900 */
[----:B------:R-:W-:-:S02]  /*0590*/  LOP3.LUT R60, R30, 0x180, RZ, 0xfc, !PT ;  /* 0x000001801e3c7812 */ /* 0x000fc400078efcff */
[----:B------:R-:W-:Y:S01]  /*05a0*/  LOP3.LUT R64, R30, 0x1a0, RZ, 0xfc, !PT ;  /* 0x000001a01e407812 */ /* 0x000fe200078efcff */
[----:B------:R-:W4:Y:S01]  /*05b0*/  @!P4 LDG.E R8, [R16.64+0x180] ;  /* 0x000180041008c981 */ /* 0x000f22000c1e1900 */
[-C--:B------:R-:W-:Y:S02]  /*05c0*/  ISETP.GE.AND P5, PT, R54, R115.reuse, PT ;  /* 0x000000733600720c */ /* 0x080fe40003fa6270 */
[C---:B------:R-:W-:Y:S01]  /*05d0*/  LOP3.LUT R66, R30.reuse, 0x1c0, RZ, 0xfc, !PT ;  /* 0x000001c01e427812 */ /* 0x040fe200078efcff */
[----:B------:R-:W4:Y:S01]  /*05e0*/  @!P0 LDG.E R9, [R16.64+0x300] ;  /* 0x0003000410098981 */ /* 0x000f22000c1e1900 */
[----:B------:R-:W-:Y:S02]  /*05f0*/  LOP3.LUT R70, R30, 0x1e0, RZ, 0xfc, !PT ;  /* 0x000001e01e467812 */ /* 0x000fe400078efcff */
[-C--:B------:R-:W-:Y:S01]  /*0600*/  ISETP.GE.AND P3, PT, R58, R115.reuse, PT ;  /* 0x000000733a00720c */ /* 0x080fe20003f66270 */
[----:B------:R-:W4:Y:S01]  /*0610*/  @!P1 LDG.E R22, [R16.64+0x380] ;  /* 0x0003800410169981 */ /* 0x000f22000c1e1900 */
[-C--:B------:R-:W-:Y:S01]  /*0620*/  ISETP.GE.AND P4, PT, R60, R115.reuse, PT ;  /* 0x000000733c00720c */ /* 0x080fe20003f86270 */
[----:B------:R-:W-:Y:S01]  /*0630*/  HFMA2.MMA R56, -RZ, RZ, 0, 0 ;  /* 0x00000000ff387435 */ /* 0x000fe200000001ff */
[-C--:B------:R-:W-:Y:S01]  /*0640*/  ISETP.GE.AND P0, PT, R64, R115.reuse, PT ;  /* 0x000000734000720c */ /* 0x080fe20003f06270 */
[----:B------:R-:W4:Y:S01]  /*0650*/  @!P2 LDG.E R11, [R16.64+0x400] ;  /* 0x00040004100ba981 */ /* 0x000f22000c1e1900 */
[----:B------:R-:W-:-:S02]  /*0660*/  ISETP.GE.AND P1, PT, R66, R115, PT ;  /* 0x000000734200720c */ /* 0x000fc40003f26270 */
[-C--:B------:R-:W-:Y:S01]  /*0670*/  ISETP.GE.AND P2, PT, R70, R115.reuse, PT ;  /* 0x000000734600720c */ /* 0x080fe20003f46270 */
[----:B------:R-:W-:Y:S01]  /*0680*/  HFMA2.MMA R19, -RZ, RZ, 0, 0 ;  /* 0x00000000ff137435 */ /* 0x000fe200000001ff */
[----:B------:R-:W-:Y:S01]  /*0690*/  MOV R13, RZ ;  /* 0x000000ff000d7202 */ /* 0x000fe20000000f00 */
[----:B------:R-:W4:Y:S01]  /*06a0*/  @!P6 LDG.E R48, [R16.64+0x480] ;  /* 0x000480041030e981 */ /* 0x000f22000c1e1900 */
[----:B------:R-:W-:Y:S02]  /*06b0*/  MOV R62, RZ ;  /* 0x000000ff003e7202 */ /* 0x000fe40000000f00 */
[----:B------:R-:W-:Y:S01]  /*06c0*/  MOV R68, RZ ;  /* 0x000000ff00447202 */ /* 0x000fe20000000f00 */
[----:B------:R-:W4:Y:S04]  /*06d0*/  @!P3 LDG.E R56, [R16.64+0x580] ;  /* 0x000580041038b981 */ /* 0x000f28000c1e1900 */
[----:B------:R-:W4:Y:S04]  /*06e0*/  @!P5 LDG.E R13, [R16.64+0x500] ;  /* 0x00050004100dd981 */ /* 0x000f28000c1e1900 */
[----:B------:R-:W4:Y:S04]  /*06f0*/  @!P4 LDG.E R15, [R16.64+0x600] ;  /* 0x00060004100fc981 */ /* 0x000f28000c1e1900 */
[----:B------:R-:W4:Y:S04]  /*0700*/  @!P0 LDG.E R62, [R16.64+0x680] ;  /* 0x00068004103e8981 */ /* 0x000f28000c1e1900 */
[----:B------:R-:W4:Y:S04]  /*0710*/  @!P1 LDG.E R19, [R16.64+0x700] ;  /* 0x0007000410139981 */ /* 0x000f28000c1e1900 */
[----:B------:R-:W4:Y:S01]  /*0720*/  @!P2 LDG.E R68, [R16.64+0x780] ;  /* 0x000780041044a981 */ /* 0x000f22000c1e1900 */
[----:B------:R-:W-:-:S02]  /*0730*/  ISETP.GE.AND P2, PT, R6, R115, PT ;  /* 0x000000730600720c */ /* 0x000fc40003f46270 */
[-C--:B------:R-:W-:Y:S02]  /*0740*/  ISETP.GE.AND P5, PT, R34, R115.reuse, PT ;  /* 0x000000732200720c */ /* 0x080fe40003fa6270 */
[C---:B------:R-:W-:Y:S02]  /*0750*/  IADD3 R6, R29.reuse, 0x20, RZ ;  /* 0x000000201d067810 */ /* 0x040fe40007ffe0ff */
[-C--:B------:R-:W-:Y:S02]  /*0760*/  ISETP.GE.AND P0, PT, R10, R115.reuse, PT ;  /* 0x000000730a00720c */ /* 0x080fe40003f06270 */
[C---:B------:R-:W-:Y:S02]  /*0770*/  IADD3 R34, R29.reuse, 0x40, RZ ;  /* 0x000000401d227810 */ /* 0x040fe40007ffe0ff */
[----:B------:R-:W-:Y:S02]  /*0780*/  ISETP.GE.AND P1, PT, R4, R115, PT ;  /* 0x000000730400720c */ /* 0x000fe40003f26270 */
[----:B------:R-:W-:-:S02]  /*0790*/  IADD3 R10, R29, 0x60, RZ ;  /* 0x000000601d0a7810 */ /* 0x000fc40007ffe0ff */
[C---:B------:R-:W-:Y:S02]  /*07a0*/  LEA.HI.SX32 R4, R29.reuse, R29, 0x1b ;  /* 0x0000001d1d047211 */ /* 0x040fe400078fdaff */
[----:B------:R-:W-:Y:S02]  /*07b0*/  ISETP.GE.AND P6, PT, R12, R115, PT ;  /* 0x000000730c00720c */ /* 0x000fe40003fc6270 */
[C---:B------:R-:W-:Y:S02]  /*07c0*/  IADD3 R36, R29.reuse, 0x80, RZ ;  /* 0x000000801d247810 */ /* 0x040fe40007ffe0ff */
[----:B------:R-:W-:Y:S02]  /*07d0*/  IADD3 R12, R29, 0xa0, RZ ;  /* 0x000000a01d0c7810 */ /* 0x000fe40007ffe0ff */
[-C--:B------:R-:W-:Y:S02]  /*07e0*/  LEA.HI.SX32 R33, R6, R29.reuse, 0x1b ;  /* 0x0000001d06217211 */ /* 0x080fe400078fdaff */
        /* <DEDUP_REMOVED lines=9> */
[-C--:B------:R-:W-:Y:S02]  /*0880*/  LEA.HI.SX32 R39, R6, R29.reuse, 0x1b ;  /* 0x0000001d06277211 */ /* 0x080fe400078fdaff */
[----:B------:R-:W-:Y:S02]  /*0890*/  IADD3 R42, R29, 0x140, RZ ;  /* 0x000001401d2a7810 */ /* 0x000fe40007ffe0ff */
[-C--:B------:R-:W-:Y:S02]  /*08a0*/  LEA.HI.SX32 R40, R40, R29.reuse, 0x1b ;  /* 0x0000001d28287211 */ /* 0x080fe400078fdaff */
[----:B------:R-:W-:-:S02]  /*08b0*/  LEA.HI.SX32 R41, R10, R29, 0x1b ;  /* 0x0000001d0a297211 */ /* 0x000fc400078fdaff */
[C---:B------:R-:W-:Y:S02]  /*08c0*/  IADD3 R44, R29.reuse, 0x180, RZ ;  /* 0x000001801d2c7810 */ /* 0x040fe40007ffe0ff */
[C---:B------:R-:W-:Y:S02]  /*08d0*/  IADD3 R6, R29.reuse, 0x1a0, RZ ;  /* 0x000001a01d067810 */ /* 0x040fe40007ffe0ff */
[-C--:B------:R-:W-:Y:S02]  /*08e0*/  LEA.HI.SX32 R42, R42, R29.reuse, 0x1b ;  /* 0x0000001d2a2a7211 */ /* 0x080fe400078fdaff */
[----:B------:R-:W-:Y:S02]  /*08f0*/  IADD3 R46, R29, 0x1c0, RZ ;  /* 0x000001c01d2e7810 */ /* 0x000fe40007ffe0ff */
[-C--:B------:R-:W-:Y:S02]  /*0900*/  LEA.HI.SX32 R44, R44, R29.reuse, 0x1b ;  /* 0x0000001d2c2c7211 */ /* 0x080fe400078fdaff */
[----:B------:R-:W-:-:S02]  /*0910*/  LEA.HI.SX32 R45, R6, R29, 0x1b ;  /* 0x0000001d062d7211 */ /* 0x000fc400078fdaff */
[----:B------:R-:W-:Y:S01]  /*0920*/  LEA.HI.SX32 R46, R46, R29, 0x1b ;  /* 0x0000001d2e2e7211 */ /* 0x000fe200078fdaff */
[----:B------:R-:W-:Y:S01]  /*0930*/  HFMA2.MMA R6, -RZ, RZ, 0, 0 ;  /* 0x00000000ff067435 */ /* 0x000fe200000001ff */
[-C--:B------:R-:W-:Y:S01]  /*0940*/  ISETP.GE.AND P4, PT, R18, R115.reuse, PT ;  /* 0x000000731200720c */ /* 0x080fe20003f86270 */
[----:B------:R-:W-:Y:S01]  /*0950*/  HFMA2.MMA R10, -RZ, RZ, 0, 0 ;  /* 0x00000000ff0a7435 */ /* 0x000fe200000001ff */
[----:B------:R-:W-:Y:S02]  /*0960*/  ISETP.GE.AND P3, PT, R20, R115, PT ;  /* 0x000000731400720c */ /* 0x000fe40003f66270 */
[----:B------:R-:W-:Y:S02]  /*0970*/  MOV R12, RZ ;  /* 0x000000ff000c7202 */ /* 0x000fe40000000f00 */
[----:B------:R-:W-:Y:S01]  /*0980*/  MOV R18, RZ ;  /* 0x000000ff00127202 */ /* 0x000fe20000000f00 */
[----:B------:R-:W-:Y:S01]  /*0990*/  CS2R R20, SRZ ;  /* 0x0000000000147805 */ /* 0x000fe2000001ff00 */
[----:B--2---:R-:W-:Y:S04]  /*09a0*/  STS [R4.X4], R3 ;  /* 0x0000000304007388 */ /* 0x004fe80000004800 */
[----:B---3--:R0:W-:Y:S02]  /*09b0*/  STS [R33.X4+0x80], R2 ;  /* 0x0000800221007388 */ /* 0x0081e40000004800 */
[----:B0-----:R-:W-:-:S04]  /*09c0*/  IADD3 R2, R29, 0x160, RZ ;  /* 0x000001601d027810 */ /* 0x001fc80007ffe0ff */
[----:B------:R-:W-:Y:S01]  /*09d0*/  LEA.HI.SX32 R43, R2, R29, 0x1b ;  /* 0x0000001d022b7211 */ /* 0x000fe200078fdaff */
[----:B----4-:R-:W-:Y:S04]  /*09e0*/  STS [R34.X4+0x100], R5 ;  /* 0x0001000522007388 */ /* 0x010fe80000004800 */
[----:B------:R0:W-:Y:S04]  /*09f0*/  STS [R35.X4+0x180], R8 ;  /* 0x0001800823007388 */ /* 0x0001e80000004800 */
[----:B------:R-:W-:Y:S04]  /*0a00*/  STS [R36.X4+0x200], R7 ;  /* 0x0002000724007388 */ /* 0x000fe80000004800 */
[----:B------:R-:W-:Y:S01]  /*0a10*/  STS [R37.X4+0x280], R14 ;  /* 0x0002800e25007388 */ /* 0x000fe20000004800 */
[----:B0-----:R-:W-:-:S03]  /*0a20*/  IADD3 R8, R29, 0x1e0, RZ ;  /* 0x000001e01d087810 */ /* 0x001fc60007ffe0ff */
[----:B------:R-:W-:Y:S04]  /*0a30*/  STS [R38.X4+0x300], R9 ;  /* 0x0003000926007388 */ /* 0x000fe80000004800 */
[----:B------:R-:W-:Y:S04]  /*0a40*/  STS [R39.X4+0x380], R22 ;  /* 0x0003801627007388 */ /* 0x000fe80000004800 */
[----:B------:R-:W-:Y:S01]  /*0a50*/  STS [R40.X4+0x400], R11 ;  /* 0x0004000b28007388 */ /* 0x000fe20000004800 */
[----:B------:R-:W-:-:S03]  /*0a60*/  LEA.HI.SX32 R47, R8, R29, 0x1b ;  /* 0x0000001d082f7211 */ /* 0x000fc600078fdaff */
[----:B------:R0:W-:Y:S04]  /*0a70*/  STS [R41.X4+0x480], R48 ;  /* 0x0004803029007388 */ /* 0x0001e80000004800 */
[----:B------:R1:W-:Y:S01]  /*0a80*/  STS [R42.X4+0x500], R13 ;  /* 0x0005000d2a007388 */ /* 0x0003e20000004800 */
[----:B0-----:R-:W-:-:S03]  /*0a90*/  SHF.L.U32 R48, R29, 0x4, RZ ;  /* 0x000000041d307819 */ /* 0x001fc600000006ff */
[----:B------:R-:W-:Y:S01]  /*0aa0*/  STS [R43.X4+0x580], R56 ;  /* 0x000580382b007388 */ /* 0x000fe20000004800 */
[----:B------:R-:W-:-:S03]  /*0ab0*/  LEA.HI.SX32 R48, R48, R48, 0x1b ;  /* 0x0000003030307211 */ /* 0x000fc600078fdaff */
[----:B------:R-:W-:Y:S01]  /*0ac0*/  STS [R44.X4+0x600], R15 ;  /* 0x0006000f2c007388 */ /* 0x000fe20000004800 */
[----:B------:R-:W-:-:S03]  /*0ad0*/  MOV R2, R53 ;  /* 0x0000003500027202 */ /* 0x000fc60000000f00 */
        /* <DEDUP_REMOVED lines=20> */
[----:B------:R-:W-:-:S02]  /*0c20*/  MOV R7, RZ ;  /* 0x000000ff00077202 */ /* 0x000fc40000000f00 */
[----:B------:R-:W-:Y:S01]  /*0c30*/  MOV R3, R72 ;  /* 0x0000004800037202 */ /* 0x000fe20000000f00 */
[----:B------:R-:W-:Y:S01]  /*0c40*/  BAR.SYNC.DEFER_BLOCKING 0x0 ;  /* 0x0000000000007b1d */ /* 0x000fe20000010000 */
[----:B------:R-:W-:Y:S01]  /*0c50*/  CS2R R8, SRZ ;  /* 0x0000000000087805 */ /* 0x000fe2000001ff00 */
[----:B------:R-:W-:Y:S02]  /*0c60*/  HFMA2.MMA R11, -RZ, RZ, 0, 0 ;  /* 0x00000000ff0b7435 */ /* 0x000fe400000001ff */
[----:B-1----:R-:W-:Y:S01]  /*0c70*/  HFMA2.MMA R13, -RZ, RZ, 0, 0 ;  /* 0x00000000ff0d7435 */ /* 0x002fe200000001ff */
[----:B------:R-:W-:Y:S01]  /*0c80*/  MOV R5, RZ ;  /* 0x000000ff00057202 */ /* 0x000fe20000000f00 */
[----:B0-----:R-:W-:Y:S01]  /*0c90*/  HFMA2.MMA R19, -RZ, RZ, 0, 0 ;  /* 0x00000000ff137435 */ /* 0x001fe200000001ff */
[----:B------:R-:W-:Y:S01]  /*0ca0*/  CS2R R14, SRZ ;  /* 0x00000000000e7805 */ /* 0x000fe2000001ff00 */
[----:B------:R-:W2:Y:S01]  /*0cb0*/  @!P2 LDG.E R7, [R2.64+0x100] ;  /* 0x000100040207a981 */ /* 0x000ea2000c1e1900 */
[----:B------:R-:W-:-:S03]  /*0cc0*/  ISETP.GE.AND P2, PT, R30, R115, PT ;  /* 0x000000731e00720c */ /* 0x000fc60003f46270 */
[----:B------:R-:W3:Y:S01]  /*0cd0*/  @!P1 LDG.E R6, [R2.64+0x80] ;  /* 0x0000800402069981 */ /* 0x000ee2000c1e1900 */
[----:B------:R-:W-:-:S03]  /*0ce0*/  ISETP.GE.AND P1, PT, R50, R115, PT ;  /* 0x000000733200720c */ /* 0x000fc60003f26270 */
[----:B------:R-:W4:Y:S01]  /*0cf0*/  @!P0 LDG.E R8, [R2.64+0x180] ;  /* 0x0001800402088981 */ /* 0x000f22000c1e1900 */
[----:B------:R-:W-:-:S03]  /*0d00*/  ISETP.GE.AND P0, PT, R52, R115, PT ;  /* 0x000000733400720c */ /* 0x000fc60003f06270 */
[----:B------:R-:W2:Y:S01]  /*0d10*/  @!P4 LDG.E R10, [R2.64+0x280] ;  /* 0x00028004020ac981 */ /* 0x000ea2000c1e1900 */
[----:B------:R-:W-:-:S03]  /*0d20*/  ISETP.GE.AND P4, PT, R54, R115, PT ;  /* 0x000000733600720c */ /* 0x000fc60003f86270 */
[----:B------:R-:W2:Y:S01]  /*0d30*/  @!P6 LDG.E R9, [R2.64+0x200] ;  /* 0x000200040209e981 */ /* 0x000ea2000c1e1900 */
[----:B------:R-:W-:-:S03]  /*0d40*/  ISETP.GE.AND P6, PT, R58, R115, PT ;  /* 0x000000733a00720c */ /* 0x000fc60003fc6270 */
[----:B------:R-:W2:Y:S01]  /*0d50*/  @!P5 LDG.E R12, [R2.64+0x380] ;  /* 0x00038004020cd981 */ /* 0x000ea2000c1e1900 */
[----:B------:R-:W-:-:S03]  /*0d60*/  ISETP.GE.AND P5, PT, R60, R115, PT ;  /* 0x000000733c00720c */ /* 0x000fc60003fa6270 */
[----:B------:R-:W2:Y:S01]  /*0d70*/  @!P3 LDG.E R11, [R2.64+0x300] ;  /* 0x00030004020bb981 */ /* 0x000ea2000c1e1900 */
[----:B------:R-:W-:-:S03]  /*0d80*/  ISETP.GE.AND P3, PT, R64, R115, PT ;  /* 0x000000734000720c */ /* 0x000fc60003f66270 */
[----:B------:R-:W2:Y:S01]  /*0d90*/  @!P2 LDG.E R5, [R2.64] ;  /* 0x000000040205a981 */ /* 0x000ea2000c1e1900 */
[----:B------:R-:W-:-:S03]  /*0da0*/  ISETP.GE.AND P2, PT, R66, R115, PT ;  /* 0x000000734200720c */ /* 0x000fc60003f46270 */
[----:B------:R-:W3:Y:S01]  /*0db0*/  @!P1 LDG.E R13, [R2.64+0x400] ;  /* 0x00040004020d9981 */ /* 0x000ee2000c1e1900 */
[----:B------:R-:W-:Y:S02]  /*0dc0*/  ISETP.GE.AND P1, PT, R70, R115, PT ;  /* 0x000000734600720c */ /* 0x000fe40003f26270 */
[----:B------:R-:W-:Y:S01]  /*0dd0*/  MOV R22, RZ ;  /* 0x000000ff00167202 */ /* 0x000fe20000000f00 */
[----:B------:R-:W4:Y:S04]  /*0de0*/  @!P0 LDG.E R14, [R2.64+0x480] ;  /* 0x00048004020e8981 */ /* 0x000f28000c1e1900 */
        /* <DEDUP_REMOVED lines=9> */
[----:B---3--:R-:W-:Y:S04]  /*0e80*/  STS [R33.X4+0x80], R6 ;  /* 0x0000800621007388 */ /* 0x008fe80000004800 */
        /* <DEDUP_REMOVED lines=79> */
.L_x_1393:
[----:B------:R-:W-:Y:S05]  /*1380*/  BSYNC B0 ;  /* 0x0000000000007941 */ /* 0x000fea0003800000 */
.L_x_1392:
        /* <DEDUP_REMOVED lines=37> */
.L_x_1395:
[----:B------:R-:W-:Y:S05]  /*15e0*/  BSYNC B0 ;  /* 0x0000000000007941 */ /* 0x000fea0003800000 */
.L_x_1394:
        /* <DEDUP_REMOVED lines=35> */
.L_x_1397:
[----:B------:R-:W-:Y:S05]  /*1820*/  BSYNC B0 ;  /* 0x0000000000007941 */ /* 0x000fea0003800000 */
.L_x_1396:
        /* <DEDUP_REMOVED lines=37> */
.L_x_1399:
[----:B------:R-:W-:Y:S05]  /*1a80*/  BSYNC B0 ;  /* 0x0000000000007941 */ /* 0x000fea0003800000 */
.L_x_1398:
        /* <DEDUP_REMOVED lines=35> */
.L_x_1401:
[----:B------:R-:W-:Y:S05]  /*1cc0*/  BSYNC B0 ;  /* 0x0000000000007941 */ /* 0x000fea0003800000 */
.L_x_1400:
        /* <DEDUP_REMOVED lines=37> */
.L_x_1403:
[----:B------:R-:W-:Y:S05]  /*1f20*/  BSYNC B0 ;  /* 0x0000000000007941 */ /* 0x000fea0003800000 */
.L_x_1402:
        /* <DEDUP_REMOVED lines=35> */
.L_x_1405:
[----:B------:R-:W-:Y:S05]  /*2160*/  BSYNC B0 ;  /* 0x0000000000007941 */ /* 0x000fea0003800000 */
.L_x_1404:
        /* <DEDUP_REMOVED lines=37> */
.L_x_1407:
[----:B------:R-:W-:Y:S05]  /*23c0*/  BSYNC B0 ;  /* 0x0000000000007941 */ /* 0x000fea0003800000 */
.L_x_1406:
        /* <DEDUP_REMOVED lines=35> */
.L_x_1409:
[----:B------:R-:W-:Y:S05]  /*2600*/  BSYNC B0 ;  /* 0x0000000000007941 */ /* 0x000fea0003800000 */
.L_x_1408:
        /* <DEDUP_REMOVED lines=42> */
.L_x_1411:
[----:B------:R-:W-:Y:S05]  /*28b0*/  BSYNC B0 ;  /* 0x0000000000007941 */ /* 0x000fea0003800000 */
.L_x_1410:
        /* <DEDUP_REMOVED lines=33> */
.L_x_1413:
[----:B------:R-:W-:Y:S05]  /*2ad0*/  BSYNC B0 ;  /* 0x0000000000007941 */ /* 0x000fea0003800000 */
.L_x_1412:
        /* <DEDUP_REMOVED lines=33> */
.L_x_1415:
[----:B------:R-:W-:Y:S05]  /*2cf0*/  BSYNC B0 ;  /* 0x0000000000007941 */ /* 0x000fea0003800000 */
.L_x_1414:
        /* <DEDUP_REMOVED lines=33> */
.L_x_1417:
[----:B------:R-:W-:Y:S05]  /*2f10*/  BSYNC B0 ;  /* 0x0000000000007941 */ /* 0x000fea0003800000 */
.L_x_1416:
        /* <DEDUP_REMOVED lines=33> */
.L_x_1419:
[----:B------:R-:W-:Y:S05]  /*3130*/  BSYNC B0 ;  /* 0x0000000000007941 */ /* 0x000fea0003800000 */
.L_x_1418:
        /* <DEDUP_REMOVED lines=33> */
.L_x_1421:
[----:B------:R-:W-:Y:S05]  /*3350*/  BSYNC B0 ;  /* 0x0000000000007941 */ /* 0x000fea0003800000 */
.L_x_1420:
        /* <DEDUP_REMOVED lines=33> */
.L_x_1423:
[----:B------:R-:W-:Y:S05]  /*3570*/  BSYNC B0 ;  /* 0x0000000000007941 */ /* 0x000fea0003800000 */
.L_x_1422:
        /* <DEDUP_REMOVED lines=20> */
.L_x_1427:
        /* <DEDUP_REMOVED lines=12> */
[----:B------:R-:W-:Y:S01]  /*3780*/  MOV R115, 0xfffffe00 ;  /* 0xfffffe0000737802 */ /* 0x000fe20000000f00 */
[----:B------:R-:W-:Y:S02]  /*3790*/  FMUL.FTZ R122, R65, R66 ;  /* 0x00000042417a7220 */ /* 0x000fe40000410000 */
[----:B------:R-:W0:Y:S01]  /*37a0*/  S2R R82, SR_TID.X ;  /* 0x0000000000527919 */ /* 0x000e220000002100 */
[----:B------:R-:W-:Y:S02]  /*37b0*/  FMUL.FTZ R128, R61, R62 ;  /* 0x0000003e3d807220 */ /* 0x000fe40000410000 */
[----:B------:R-:W-:Y:S02]  /*37c0*/  IMAD R115, R32, R115, c[0x0][0x168] ;  /* 0x00005a0020737624 */ /* 0x000fe400078e0273 */
[----:B------:R-:W-:Y:S02]  /*37d0*/  FMUL.FTZ R131, R59, R60 ;  /* 0x0000003c3b837220 */ /* 0x000fe40000410000 */
[----:B------:R-:W-:-:S02]  /*37e0*/  FMUL.FTZ R137, R55, R56 ;  /* 0x0000003837897220 */ /* 0x000fc40000410000 */
[----:B------:R-:W-:Y:S02]  /*37f0*/  FMUL.FTZ R140, R53, R54 ;  /* 0x00000036358c7220 */ /* 0x000fe40000410000 */
[----:B------:R-:W-:Y:S02]  /*3800*/  FMUL.FTZ R144, R49, R50 ;  /* 0x0000003231907220 */ /* 0x000fe40000410000 */
[----:B------:R-:W-:Y:S02]  /*3810*/  FMUL.FTZ R146, R51, R52 ;  /* 0x0000003433927220 */ /* 0x000fe40000410000 */
[----:B------:R-:W-:Y:S02]  /*3820*/  FMUL.FTZ R134, R57, R58 ;  /* 0x0000003a39867220 */ /* 0x000fe40000410000 */
[----:B------:R-:W-:Y:S01]  /*3830*/  FMUL.FTZ R118, R67, R68 ;  /* 0x0000004443767220 */ /* 0x000fe20000410000 */
[----:B0-----:R-:W-:-:S04]  /*3840*/  SHF.L.U32 R22, R82, 0x4, RZ ;  /* 0x0000000452167819 */ /* 0x001fc800000006ff */
[C---:B------:R-:W-:Y:S02]  /*3850*/  IADD3 R14, R22.reuse, 0xf, RZ ;  /* 0x0000000f160e7810 */ /* 0x040fe40007ffe0ff */
[----:B------:R-:W-:Y:S02]  /*3860*/  IADD3 R18, R22, 0xe, RZ ;  /* 0x0000000e16127810 */ /* 0x000fe40007ffe0ff */
[-C--:B------:R-:W-:Y:S02]  /*3870*/  ISETP.GE.U32.AND P0, PT, R14, R115.reuse, PT ;  /* 0x000000730e00720c */ /* 0x080fe40003f06070 */
[----:B------:R-:W-:Y:S02]  /*3880*/  IADD3 R14, R22, 0xc, RZ ;  /* 0x0000000c160e7810 */ /* 0x000fe40007ffe0ff */
[-C--:B------:R-:W-:Y:S02]  /*3890*/  ISETP.GE.U32.AND P1, PT, R18, R115.reuse, PT ;  /* 0x000000731200720c */ /* 0x080fe40003f26070 */
[----:B------:R-:W-:-:S02]  /*38a0*/  ISETP.GE.U32.AND P3, PT, R14, R115, PT ;  /* 0x000000730e00720c */ /* 0x000fc40003f66070 */
[C---:B------:R-:W-:Y:S02]  /*38b0*/  IADD3 R18, R22.reuse, 0xb, RZ ;  /* 0x0000000b16127810 */ /* 0x040fe40007ffe0ff */
[----:B------:R-:W-:Y:S02]  /*38c0*/  IADD3 R14, R22, 0x7, RZ ;  /* 0x00000007160e7810 */ /* 0x000fe40007ffe0ff */
[-C--:B------:R-:W-:Y:S02]  /*38d0*/  ISETP.GE.U32.AND P4, PT, R18, R115.reuse, PT ;  /* 0x000000731200720c */ /* 0x080fe40003f86070 */
[----:B------:R-:W-:Y:S02]  /*38e0*/  ISETP.GE.U32.AND P6, PT, R14, R115, PT ;  /* 0x000000730e00720c */ /* 0x000fe40003fc6070 */
[----:B------:R-:W-:Y:S01]  /*38f0*/  IADD3 R18, R22, 0x6, RZ ;  /* 0x0000000616127810 */ /* 0x000fe20007ffe0ff */
[----:B--2---:R-:W-:Y:S02]  /*3900*/  FMUL.FTZ R19, R4, 1.4426950216293334961 ;  /* 0x3fb8aa3b04137820 */ /* 0x004fe40000410000 */
[----:B------:R-:W-:-:S02]  /*3910*/  FMUL.FTZ R4, R5, R52 ;  /* 0x0000003405047220 */ /* 0x000fc40000410000 */
[C---:B------:R-:W-:Y:S02]  /*3920*/  FMUL.FTZ R8, R5.reuse, R50 ;  /* 0x0000003205087220 */ /* 0x040fe40000410000 */
[----:B------:R-:W-:Y:S02]  /*3930*/  FMUL.RZ R9, R4, 0.15915493667125701904 ;  /* 0x3e22f98304097820 */ /* 0x000fe4000040c000 */
[C---:B------:R-:W-:Y:S02]  /*3940*/  FMUL.FTZ R4, R5.reuse, R54 ;  /* 0x0000003605047220 */ /* 0x040fe40000410000 */
[----:B------:R-:W-:Y:S01]  /*3950*/  FMUL.RZ R8, R8, 0.15915493667125701904 ;  /* 0x3e22f98308087820 */ /* 0x000fe2000040c000 */
[----:B------:R-:W-:Y:S01]  /*3960*/  MUFU.SIN R21, R9 ;  /* 0x0000000900157308 */ /* 0x000fe20000000400 */
[----:B------:R-:W-:Y:S02]  /*3970*/  FMUL.RZ R6, R4, 0.15915493667125701904 ;  /* 0x3e22f98304067820 */ /* 0x000fe4000040c000 */
[----:B------:R-:W-:-:S02]  /*3980*/  FMUL.FTZ R4, R5, R56 ;  /* 0x0000003805047220 */ /* 0x000fc40000410000 */
[----:B------:R-:W-:Y:S02]  /*3990*/  FMUL.FTZ R102, R19, R60 ;  /* 0x0000003c13667220 */ /* 0x000fe40000410000 */
[----:B------:R-:W-:Y:S01]  /*39a0*/  FMUL.RZ R7, R4, 0.15915493667125701904 ;  /* 0x3e22f98304077820 */ /* 0x000fe2000040c000 */
[----:B------:R-:W-:Y:S01]  /*39b0*/  MUFU.SIN R86, R8 ;  /* 0x0000000800567308 */ /* 0x000fe20000000400 */
[-C--:B------:R-:W-:Y:S02]  /*39c0*/  FMUL.FTZ R4, R5, R58.reuse ;  /* 0x0000003a05047220 */ /* 0x080fe40000410000 */
[C---:B------:R-:W-:Y:S02]  /*39d0*/  FMUL.FTZ R133, R19.reuse, R58 ;  /* 0x0000003a13857220 */ /* 0x040fe40000410000 */
[C---:B------:R-:W-:Y:S02]  /*39e0*/  FMUL.FTZ R135, R19.reuse, R56 ;  /* 0x0000003813877220 */ /* 0x040fe40000410000 */
[C---:B------:R-:W-:Y:S01]  /*39f0*/  FMUL.FTZ R119, R19.reuse, R54 ;  /* 0x0000003613777220 */ /* 0x040fe20000410000 */
[----:B------:R0:W-:Y:S01]  /*3a00*/  MUFU.COS R88, R8 ;  /* 0x0000000800587308 */ /* 0x0001e20000000000 */
[----:B------:R-:W-:-:S02]  /*3a10*/  FMUL.FTZ R117, R19, R50 ;  /* 0x0000003213757220 */ /* 0x000fc40000410000 */
[----:B------:R-:W-:-:S05]  /*3a20*/  FMUL.FTZ R20, R19, R52 ;  /* 0x0000003413147220 */ /* 0x000fca0000410000 */
[----:B------:R1:W-:Y:S01]  /*3a30*/  MUFU.COS R15, R9 ;  /* 0x00000009000f7308 */ /* 0x0003e20000000000 */
[----:B0-----:R-:W-:Y:S02]  /*3a40*/  FMUL.RZ R8, R4, 0.15915493667125701904 ;  /* 0x3e22f98304087820 */ /* 0x001fe4000040c000 */
[----:B------:R-:W-:-:S05]  /*3a50*/  FMUL.FTZ R4, R5, R60 ;  /* 0x0000003c05047220 */ /* 0x000fca0000410000 */
[----:B------:R-:W-:Y:S01]  /*3a60*/  MUFU.SIN R90, R6 ;  /* 0x00000006005a7308 */ /* 0x000fe20000000400 */
[----:B-1----:R-:W-:Y:S02]  /*3a70*/  FMUL.RZ R9, R4, 0.15915493667125701904 ;  /* 0x3e22f98304097820 */ /* 0x002fe4000040c000 */
[----:B------:R-:W-:-:S04]  /*3a80*/  FMUL.FTZ R4, R5, R62 ;  /* 0x0000003e05047220 */ /* 0x000fc80000410000 */
[----:B------:R-:W-:Y:S01]  /*3a90*/  FMUL.RZ R10, R4, 0.15915493667125701904 ;  /* 0x3e22f983040a7820 */ /* 0x000fe2000040c000 */
[----:B------:R0:W-:Y:S01]  /*3aa0*/  MUFU.COS R92, R6 ;  /* 0x00000006005c7308 */ /* 0x0001e20000000000 */
[----:B------:R-:W-:-:S07]  /*3ab0*/  FMUL.FTZ R4, R19, R62 ;  /* 0x0000003e13047220 */ /* 0x000fce0000410000 */
[----:B------:R-:W-:Y:S01]  /*3ac0*/  MUFU.SIN R94, R7 ;  /* 0x00000007005e7308 */ /* 0x000fe20000000400 */
[----:B0-----:R-:W-:-:S07]  /*3ad0*/  FMUL.FTZ R6, R5, R64 ;  /* 0x0000004005067220 */ /* 0x001fce0000410000 */
[----:B------:R0:W-:Y:S08]  /*3ae0*/  MUFU.COS R100, R7 ;  /* 0x0000000700647308 */ /* 0x0001f00000000000 */
[----:B------:R-:W-:Y:S01]  /*3af0*/  MUFU.SIN R96, R8 ;  /* 0x0000000800607308 */ /* 0x000fe20000000400 */
[----:B0-----:R-:W-:-:S04]  /*3b00*/  FMUL.FTZ R7, R5, R66 ;  /* 0x0000004205077220 */ /* 0x001fc80000410000 */
[----:B------:R-:W-:Y:S02]  /*3b10*/  FMUL.RZ R11, R7, 0.15915493667125701904 ;  /* 0x3e22f983070b7820 */ /* 0x000fe4000040c000 */
[----:B------:R-:W-:Y:S01]  /*3b20*/  FMUL.FTZ R7, R19, R68 ;  /* 0x0000004413077220 */ /* 0x000fe20000410000 */
[----:B------:R0:W-:Y:S08]  /*3b30*/  MUFU.COS R98, R8 ;  /* 0x0000000800627308 */ /* 0x0001f00000000000 */
[----:B------:R-:W-:Y:S01]  /*3b40*/  MUFU.SIN R23, R9 ;  /* 0x0000000900177308 */ /* 0x000fe20000000400 */
[----:B0-----:R-:W-:-:S02]  /*3b50*/  FMUL.RZ R8, R6, 0.15915493667125701904 ;  /* 0x3e22f98306087820 */ /* 0x001fc4000040c000 */
[----:B------:R-:W-:-:S05]  /*3b60*/  FMUL.FTZ R6, R19, R64 ;  /* 0x0000004013067220 */ /* 0x000fca0000410000 */
[----:B------:R0:W-:Y:S08]  /*3b70*/  MUFU.COS R84, R9 ;  /* 0x0000000900547308 */ /* 0x0001f00000000000 */
[----:B------:R1:W-:Y:S01]  /*3b80*/  MUFU.EX2 R13, R4 ;  /* 0x00000004000d7308 */ /* 0x0003e20000000800 */
[----:B0-----:R-:W-:-:S07]  /*3b90*/  FMUL.FTZ R9, R19, R66 ;  /* 0x0000004213097220 */ /* 0x001fce0000410000 */
[----:B------:R-:W-:Y:S01]  /*3ba0*/  MUFU.COS R125, R8 ;  /* 0x00000008007d7308 */ /* 0x000fe20000000000 */
[----:B-1----:R-:W-:-:S04]  /*3bb0*/  FMUL.FTZ R4, R5, R68 ;  /* 0x0000004405047220 */ /* 0x002fc80000410000 */
[----:B------:R-:W-:Y:S02]  /*3bc0*/  FMUL.RZ R104, R4, 0.15915493667125701904 ;  /* 0x3e22f98304687820 */ /* 0x000fe4000040c000 */
[----:B------:R-:W-:Y:S01]  /*3bd0*/  FMUL.FTZ R4, R5, R70 ;  /* 0x0000004605047220 */ /* 0x000fe20000410000 */
[----:B------:R-:W0:Y:S03]  /*3be0*/  MUFU.EX2 R110, R6 ;  /* 0x00000006006e7308 */ /* 0x000e260000000800 */
[----:B------:R-:W-:-:S05]  /*3bf0*/  FMUL.RZ R114, R4, 0.15915493667125701904 ;  /* 0x3e22f98304727820 */ /* 0x000fca000040c000 */
[----:B------:R-:W-:Y:S08]  /*3c00*/  MUFU.SIN R121, R11 ;  /* 0x0000000b00797308 */ /* 0x000ff00000000400 */
[----:B------:R1:W2:Y:S01]  /*3c10*/  MUFU.EX2 R112, R9 ;  /* 0x0000000900707308 */ /* 0x0002a20000000800 */
[----:B0-----:R-:W-:Y:S02]  /*3c20*/  FMUL.FTZ R124, R110, R125 ;  /* 0x0000007d6e7c7220 */ /* 0x001fe40000410000 */
[----:B------:R-:W-:-:S03]  /*3c30*/  FMUL.FTZ R125, R63, R64 ;  /* 0x000000403f7d7220 */ /* 0x000fc60000410000 */
[----:B------:R-:W-:Y:S02]  /*3c40*/  FSEL R124, R124, 1, !P6 ;  /* 0x3f8000007c7c7808 */ /* 0x000fe40007000000 */
[----:B------:R-:W0:Y:S01]  /*3c50*/  MUFU.SIN R123, R8 ;  /* 0x00000008007b7308 */ /* 0x000e220000000400 */
[----:B------:R-:W-:Y:S01]  /*3c60*/  FSEL R125, R125, RZ, !P6 ;  /* 0x000000ff7d7d7208 */ /* 0x000fe20007000000 */
[----:B-1----:R-:W-:-:S06]  /*3c70*/  FMUL.FTZ R9, R19, R70 ;  /* 0x0000004613097220 */ /* 0x002fcc0000410000 */
[----:B------:R1:W3:Y:S01]  /*3c80*/  MUFU.COS R127, R11 ;  /* 0x0000000b007f7308 */ /* 0x0002e20000000000 */
[----:B--2---:R-:W-:-:S07]  /*3c90*/  FMUL.FTZ R120, R112, R121 ;  /* 0x0000007970787220 */ /* 0x004fce0000410000 */
[----:B------:R-:W2:Y:S01]  /*3ca0*/  MUFU.SIN R106, R10 ;  /* 0x0000000a006a7308 */ /* 0x000ea20000000400 */
[----:B0-----:R-:W-:Y:S02]  /*3cb0*/  FMUL.FTZ R123, R110, R123 ;  /* 0x0000007b6e7b7220 */ /* 0x001fe40000410000 */
[C---:B-1----:R-:W-:Y:S02]  /*3cc0*/  FMUL.FTZ R11, R5.reuse, R72 ;  /* 0x00000048050b7220 */ /* 0x042fe40000410000 */
[----:B------:R-:W-:Y:S01]  /*3cd0*/  FMUL.FTZ R110, R5, R74 ;  /* 0x0000004a056e7220 */ /* 0x000fe20000410000 */
[----:B------:R-:W-:Y:S02]  /*3ce0*/  FSEL R123, R123, RZ, !P6 ;  /* 0x000000ff7b7b7208 */ /* 0x000fe40007000000 */
[----:B------:R-:W0:Y:S01]  /*3cf0*/  MUFU.COS R108, R10 ;  /* 0x0000000a006c7308 */ /* 0x000e220000000000 */
[----:B---3--:R-:W-:Y:S02]  /*3d00*/  FMUL.FTZ R121, R112, R127 ;  /* 0x0000007f70797220 */ /* 0x008fe40000410000 */
[----:B------:R-:W-:-:S05]  /*3d10*/  FMUL.RZ R110, R110, 0.15915493667125701904 ;  /* 0x3e22f9836e6e7820 */ /* 0x000fca000040c000 */
[----:B------:R-:W-:Y:S01]  /*3d20*/  MUFU.SIN R8, R104 ;  /* 0x0000006800087308 */ /* 0x000fe20000000400 */
[----:B--2---:R-:W-:-:S07]  /*3d30*/  FMUL.FTZ R106, R13, R106 ;  /* 0x0000006a0d6a7220 */ /* 0x004fce0000410000 */
[----:B------:R1:W-:Y:S01]  /*3d40*/  MUFU.COS R10, R104 ;  /* 0x00000068000a7308 */ /* 0x0003e20000000000 */
[----:B0-----:R-:W-:-:S07]  /*3d50*/  FMUL.FTZ R108, R13, R108 ;  /* 0x0000006c0d6c7220 */ /* 0x001fce0000410000 */
[----:B------:R-:W0:Y:S01]  /*3d60*/  MUFU.EX2 R102, R102 ;  /* 0x0000006600667308 */ /* 0x000e220000000800 */
[----:B-1----:R-:W-:-:S04]  /*3d70*/  IADD3 R104, R22, 0xd, RZ ;  /* 0x0000000d16687810 */ /* 0x002fc80007ffe0ff */
[-C--:B------:R-:W-:Y:S02]  /*3d80*/  ISETP.GE.U32.AND P2, PT, R104, R115.reuse, PT ;  /* 0x000000736800720c */ /* 0x080fe40003f46070 */
[----:B------:R-:W-:Y:S01]  /*3d90*/  IADD3 R104, R22, 0x8, RZ ;  /* 0x0000000816687810 */ /* 0x000fe20007ffe0ff */
[----:B------:R-:W1:Y:S03]  /*3da0*/  MUFU.EX2 R133, R133 ;  /* 0x0000008500857308 */ /* 0x000e660000000800 */
[----:B------:R-:W-:Y:S02]  /*3db0*/  ISETP.GE.U32.AND P5, PT, R104, R115, PT ;  /* 0x000000736800720c */ /* 0x000fe40003fa6070 */
[----:B------:R-:W-:Y:S02]  /*3dc0*/  IADD3 R104, R22, 0x5, RZ ;  /* 0x0000000516687810 */ /* 0x000fe40007ffe0ff */
[----:B------:R-:W-:Y:S01]  /*3dd0*/  FSEL R120, R120, RZ, !P5 ;  /* 0x000000ff78787208 */ /* 0x000fe20006800000 */
[----:B------:R-:W2:Y:S01]  /*3de0*/  MUFU.EX2 R135, R135 ;  /* 0x0000008700877308 */ /* 0x000ea20000000800 */
[----:B------:R-:W-:Y:S01]  /*3df0*/  FSEL R121, R121, 1, !P5 ;  /* 0x3f80000079797808 */ /* 0x000fe20006800000 */
[----:B0-----:R-:W-:Y:S01]  /*3e00*/  FMUL.FTZ R130, R102, R84 ;  /* 0x0000005466827220 */ /* 0x001fe20000410000 */
[----:B------:R-:W-:Y:S01]  /*3e10*/  FSEL R122, R122, RZ, !P5 ;  /* 0x000000ff7a7a7208 */ /* 0x000fe20006800000 */
[----:B------:R-:W-:Y:S01]  /*3e20*/  FMUL.FTZ R129, R102, R23 ;  /* 0x0000001766817220 */ /* 0x000fe20000410000 */
[-C--:B------:R-:W-:Y:S01]  /*3e30*/  ISETP.GE.U32.AND P5, PT, R18, R115.reuse, PT ;  /* 0x000000731200720c */ /* 0x080fe20003fa6070 */
[----:B------:R-:W-:Y:S01]  /*3e40*/  FMUL.FTZ R18, R19, R72 ;  /* 0x0000004813127220 */ /* 0x000fe20000410000 */
[-C--:B------:R-:W-:Y:S01]  /*3e50*/  ISETP.GE.U32.AND P6, PT, R104, R115.reuse, PT ;  /* 0x000000736800720c */ /* 0x080fe20003fc6070 */
[----:B------:R-:W0:Y:S01]  /*3e60*/  MUFU.EX2 R119, R119 ;  /* 0x0000007700777308 */ /* 0x000e220000000800 */
[----:B------:R-:W-:Y:S01]  /*3e70*/  IADD3 R104, R22, 0x4, RZ ;  /* 0x0000000416687810 */ /* 0x000fe20007ffe0ff */
[C---:B-1----:R-:W-:Y:S01]  /*3e80*/  FMUL.FTZ R98, R133.reuse, R98 ;  /* 0x0000006285627220 */ /* 0x042fe20000410000 */
[----:B------:R-:W-:Y:S01]  /*3e90*/  FSEL R126, R106, RZ, !P5 ;  /* 0x000000ff6a7e7208 */ /* 0x000fe20006800000 */
[----:B------:R-:W-:Y:S01]  /*3ea0*/  FMUL.FTZ R132, R133, R96 ;  /* 0x0000006085847220 */ /* 0x000fe20000410000 */
[----:B------:R-:W-:Y:S01]  /*3eb0*/  FSEL R127, R108, 1, !P5 ;  /* 0x3f8000006c7f7808 */ /* 0x000fe20006800000 */
[----:B------:R-:W-:Y:S01]  /*3ec0*/  FMUL.FTZ R102, R19, R74 ;  /* 0x0000004a13667220 */ /* 0x000fe20000410000 */
[----:B------:R-:W-:Y:S01]  /*3ed0*/  FSEL R128, R128, RZ, !P5 ;  /* 0x000000ff80807208 */ /* 0x000fe20006800000 */
[----:B------:R-:W1:Y:S01]  /*3ee0*/  MUFU.EX2 R117, R117 ;  /* 0x0000007500757308 */ /* 0x000e620000000800 */
[-C--:B------:R-:W-:Y:S01]  /*3ef0*/  ISETP.GE.U32.AND P5, PT, R104, R115.reuse, PT ;  /* 0x000000736800720c */ /* 0x080fe20003fa6070 */
[C---:B--2---:R-:W-:Y:S01]  /*3f00*/  FMUL.FTZ R100, R135.reuse, R100 ;  /* 0x0000006487647220 */ /* 0x044fe20000410000 */
[----:B------:R-:W-:Y:S01]  /*3f10*/  IADD3 R84, R22, 0x3, RZ ;  /* 0x0000000316547810 */ /* 0x000fe20007ffe0ff */
[----:B------:R-:W-:Y:S01]  /*3f20*/  FMUL.FTZ R135, R135, R94 ;  /* 0x0000005e87877220 */ /* 0x000fe20000410000 */
[----:B------:R-:W-:Y:S01]  /*3f30*/  FSEL R129, R129, RZ, !P6 ;  /* 0x000000ff81817208 */ /* 0x000fe20007000000 */
[----:B------:R-:W-:Y:S01]  /*3f40*/  FMUL.FTZ R104, R5, R76 ;  /* 0x0000004c05687220 */ /* 0x000fe20000410000 */
[----:B------:R-:W-:Y:S01]  /*3f50*/  FSEL R130, R130, 1, !P6 ;  /* 0x3f80000082827808 */ /* 0x000fe20007000000 */
[----:B------:R-:W2:Y:S01]  /*3f60*/  MUFU.EX2 R20, R20 ;  /* 0x0000001400147308 */ /* 0x000ea20000000800 */
[----:B------:R-:W-:Y:S01]  /*3f70*/  FSEL R131, R131, RZ, !P6 ;  /* 0x000000ff83837208 */ /* 0x000fe20007000000 */
[C---:B0-----:R-:W-:Y:S01]  /*3f80*/  FMUL.FTZ R92, R119.reuse, R92 ;  /* 0x0000005c775c7220 */ /* 0x041fe20000410000 */
[-C--:B------:R-:W-:Y:S01]  /*3f90*/  ISETP.GE.U32.AND P6, PT, R84, R115.reuse, PT ;  /* 0x000000735400720c */ /* 0x080fe20003fc6070 */
[----:B------:R-:W-:Y:S01]  /*3fa0*/  FMUL.FTZ R90, R119, R90 ;  /* 0x0000005a775a7220 */ /* 0x000fe20000410000 */
[----:B------:R-:W-:Y:S01]  /*3fb0*/  FSEL R133, R98, 1, !P5 ;  /* 0x3f80000062857808 */ /* 0x000fe20006800000 */
[----:B------:R-:W-:Y:S01]  /*3fc0*/  FMUL.RZ R104, R104, 0.15915493667125701904 ;  /* 0x3e22f98368687820 */ /* 0x000fe2000040c000 */
[----:B------:R-:W-:Y:S01]  /*3fd0*/  IADD3 R98, R22, 0x2, RZ ;  /* 0x0000000216627810 */ /* 0x000fe20007ffe0ff */
[----:B-1----:R-:W-:Y:S01]  /*3fe0*/  FMUL.FTZ R143, R117, R88 ;  /* 0x00000058758f7220 */ /* 0x002fe20000410000 */
[----:B------:R-:W-:Y:S01]  /*3ff0*/  FSEL R135, R135, RZ, !P6 ;  /* 0x000000ff87877208 */ /* 0x000fe20007000000 */
[----:B------:R-:W-:Y:S01]  /*4000*/  FMUL.FTZ R142, R117, R86 ;  /* 0x00000056758e7220 */ /* 0x000fe20000410000 */
[----:B------:R-:W-:Y:S01]  /*4010*/  FSEL R136, R100, 1, !P6 ;  /* 0x3f80000064887808 */ /* 0x000fe20007000000 */
[----:B------:R-:W-:Y:S01]  /*4020*/  MUFU.SIN R4, R114 ;  /* 0x0000007200047308 */ /* 0x000fe20000000400 */
[----:B------:R-:W-:Y:S01]  /*4030*/  FSEL R137, R137, RZ, !P6 ;  /* 0x000000ff89897208 */ /* 0x000fe20007000000 */
[C---:B------:R-:W-:Y:S01]  /*4040*/  FMUL.FTZ R86, R19.reuse, R78 ;  /* 0x0000004e13567220 */ /* 0x040fe20000410000 */
[----:B------:R-:W-:Y:S01]  /*4050*/  ISETP.GE.U32.AND P6, PT, R98, R115, PT ;  /* 0x000000736200720c */ /* 0x000fe20003fc6070 */
[----:B--2---:R-:W-:Y:S01]  /*4060*/  FMUL.FTZ R21, R20, R21 ;  /* 0x0000001514157220 */ /* 0x004fe20000410000 */
[----:B------:R-:W-:Y:S01]  /*4070*/  IADD3 R88, R22, 0x1, RZ ;  /* 0x0000000116587810 */ /* 0x000fe20007ffe0ff */
[----:B------:R-:W-:Y:S01]  /*4080*/  FMUL.FTZ R15, R20, R15 ;  /* 0x0000000f140f7220 */ /* 0x000fe20000410000 */
[----:B------:R-:W-:Y:S01]  /*4090*/  FSEL R138, R90, RZ, !P6 ;  /* 0x000000ff5a8a7208 */ /* 0x000fe20007000000 */
[----:B------:R0:W-:Y:S01]  /*40a0*/  MUFU.COS R6, R114 ;  /* 0x0000007200067308 */ /* 0x0001e20000000000 */
[----:B------:R-:W-:Y:S01]  /*40b0*/  FSEL R139, R92, 1, !P6 ;  /* 0x3f8000005c8b7808 */ /* 0x000fe20007000000 */
[C---:B------:R-:W-:Y:S01]  /*40c0*/  FMUL.FTZ R98, R19.reuse, R76 ;  /* 0x0000004c13627220 */ /* 0x040fe20000410000 */
[----:B------:R-:W-:Y:S01]  /*40d0*/  FSEL R140, R140, RZ, !P6 ;  /* 0x000000ff8c8c7208 */ /* 0x000fe20007000000 */
[----:B------:R-:W-:Y:S01]  /*40e0*/  FMUL.FTZ R19, R19, R80 ;  /* 0x0000005013137220 */ /* 0x000fe20000410000 */
[C---:B------:R-:W-:Y:S01]  /*40f0*/  ISETP.GE.U32.AND P6, PT, R22.reuse, R115, PT ;  /* 0x000000731600720c */ /* 0x040fe20003fc6070 */
[----:B------:R-:W-:Y:S01]  /*4100*/  FMUL.FTZ R108, R71, R72 ;  /* 0x00000048476c7220 */ /* 0x000fe20000410000 */
[----:B------:R-:W-:Y:S01]  /*4110*/  IADD3 R96, R22, 0xa, RZ ;  /* 0x0000000a16607810 */ /* 0x000fe20007ffe0ff */
[----:B------:R-:W1:Y:S01]  /*4120*/  MUFU.EX2 R9, R9 ;  /* 0x0000000900097308 */ /* 0x000e620000000800 */
[----:B------:R-:W-:Y:S01]  /*4130*/  FSEL R142, R142, RZ, !P6 ;  /* 0x000000ff8e8e7208 */ /* 0x000fe20007000000 */
[----:B0-----:R-:W-:Y:S01]  /*4140*/  FMUL.RZ R114, R11, 0.15915493667125701904 ;  /* 0x3e22f9830b727820 */ /* 0x001fe2000040c000 */
[----:B------:R-:W-:-:S02]  /*4150*/  FSEL R143, R143, 1, !P6 ;  /* 0x3f8000008f8f7808 */ /* 0x000fc40007000000 */
[----:B------:R-:W-:Y:S02]  /*4160*/  FSEL R144, R144, RZ, !P6 ;  /* 0x000000ff90907208 */ /* 0x000fe40007000000 */
[----:B------:R-:W-:Y:S01]  /*4170*/  ISETP.GE.U32.AND P6, PT, R88, R115, PT ;  /* 0x000000735800720c */ /* 0x000fe20003fc6070 */
[----:B------:R-:W-:Y:S01]  /*4180*/  FMUL.FTZ R88, R5, R78 ;  /* 0x0000004e05587220 */ /* 0x000fe20000410000 */
[----:B------:R-:W0:Y:S01]  /*4190*/  MUFU.EX2 R7, R7 ;  /* 0x0000000700077308 */ /* 0x000e220000000800 */
[----:B------:R-:W-:Y:S02]  /*41a0*/  IADD3 R22, R22, 0x9, RZ ;  /* 0x0000000916167810 */ /* 0x000fe40007ffe0ff */
[----:B------:R-:W-:Y:S01]  /*41b0*/  FSEL R145, R21, RZ, !P6 ;  /* 0x000000ff15917208 */ /* 0x000fe20007000000 */
[----:B------:R-:W-:Y:S01]  /*41c0*/  FMUL.RZ R90, R88, 0.15915493667125701904 ;  /* 0x3e22f983585a7820 */ /* 0x000fe2000040c000 */
[----:B------:R-:W-:Y:S02]  /*41d0*/  FSEL R147, R15, 1, !P6 ;  /* 0x3f8000000f937808 */ /* 0x000fe40007000000 */
[----:B------:R-:W-:Y:S01]  /*41e0*/  FSEL R146, R146, RZ, !P6 ;  /* 0x000000ff92927208 */ /* 0x000fe20007000000 */
[-C--:B------:R-:W-:Y:S01]  /*41f0*/  FMUL.FTZ R88, R145, R144.reuse ;  /* 0x0000009091587220 */ /* 0x080fe20000410000 */
[----:B------:R-:W-:Y:S01]  /*4200*/  MUFU.SIN R11, R114 ;  /* 0x00000072000b7308 */ /* 0x000fe20000000400 */
[----:B------:R-:W-:Y:S01]  /*4210*/  FMUL.FTZ R20, RZ, R145 ;  /* 0x00000091ff147220 */ /* 0x000fe20000410000 */
[----:B------:R-:W-:Y:S01]  /*4220*/  ISETP.GE.U32.AND P6, PT, R22, R115, PT ;  /* 0x000000731600720c */ /* 0x000fe20003fc6070 */
[----:B------:R-:W-:Y:S01]  /*4230*/  FFMA.FTZ R88, RZ, R147, R88 ;  /* 0x00000093ff587223 */ /* 0x000fe20000010058 */
[----:B------:R-:W-:Y:S01]  /*4240*/  FSEL R132, R132, RZ, !P5 ;  /* 0x000000ff84847208 */ /* 0x000fe20006800000 */
[----:B------:R-:W-:Y:S01]  /*4250*/  FFMA.FTZ R21, R147, R144, -R20 ;  /* 0x0000009093157223 */ /* 0x000fe20000010814 */
[----:B------:R-:W-:Y:S01]  /*4260*/  FSEL R134, R134, RZ, !P5 ;  /* 0x000000ff86867208 */ /* 0x000fe20006800000 */
[----:B------:R-:W-:Y:S01]  /*4270*/  FMUL.FTZ R20, R5, R80 ;  /* 0x0000005005147220 */ /* 0x000fe20000410000 */
[----:B------:R-:W-:Y:S01]  /*4280*/  MUFU.COS R14, R114 ;  /* 0x00000072000e7308 */ /* 0x000fe20000000000 */
[----:B------:R-:W-:Y:S01]  /*4290*/  FADD.FTZ R88, RZ, R88 ;  /* 0x00000058ff587221 */ /* 0x000fe20000010000 */
[----:B------:R-:W-:Y:S01]  /*42a0*/  ISETP.GE.U32.AND P5, PT, R96, R115, PT ;  /* 0x000000736000720c */ /* 0x000fe20003fa6070 */
[----:B------:R-:W-:Y:S01]  /*42b0*/  FADD.FTZ R21, R21, R146 ;  /* 0x0000009215157221 */ /* 0x000fe20000010000 */
[----:B------:R-:W-:Y:S01]  /*42c0*/  FSEL R118, R118, RZ, !P6 ;  /* 0x000000ff76767208 */ /* 0x000fe20007000000 */
[----:B------:R-:W-:Y:S01]  /*42d0*/  FMUL.RZ R92, R20, 0.15915493667125701904 ;  /* 0x3e22f983145c7820 */ /* 0x000fe2000040c000 */
[----:B------:R-:W-:Y:S01]  /*42e0*/  FSEL R108, R108, RZ, !P4 ;  /* 0x000000ff6c6c7208 */ /* 0x000fe20006000000 */
[C---:B------:R-:W-:Y:S01]  /*42f0*/  FMUL.FTZ R20, R138.reuse, R88 ;  /* 0x000000588a147220 */ /* 0x040fe20000410000 */
[----:B------:R-:W2:Y:S01]  /*4300*/  MUFU.EX2 R18, R18 ;  /* 0x0000001200127308 */ /* 0x000ea20000000800 */
[----:B------:R-:W-:-:S02]  /*4310*/  FMUL.FTZ R22, R138, R21 ;  /* 0x000000158a167220 */ /* 0x000fc40000410000 */
[C---:B------:R-:W-:Y:S02]  /*4320*/  FFMA.FTZ R21, R139.reuse, R21, -R20 ;  /* 0x000000158b157223 */ /* 0x040fe40000010814 */
[----:B------:R-:W-:Y:S02]  /*4330*/  FFMA.FTZ R22, R139, R88, R22 ;  /* 0x000000588b167223 */ /* 0x000fe40000010016 */
[----:B------:R-:W-:Y:S01]  /*4340*/  FADD.FTZ R21, R21, R140 ;  /* 0x0000008c15157221 */ /* 0x000fe20000010000 */
[----:B------:R-:W-:Y:S01]  /*4350*/  MUFU.EX2 R86, R86 ;  /* 0x0000005600567308 */ /* 0x000fe20000000800 */
[----:B------:R-:W-:Y:S02]  /*4360*/  FADD.FTZ R22, RZ, R22 ;  /* 0x00000016ff167221 */ /* 0x000fe40000010000 */
[C---:B-1----:R-:W-:Y:S02]  /*4370*/  FMUL.FTZ R6, R9.reuse, R6 ;  /* 0x0000000609067220 */ /* 0x042fe40000410000 */
[----:B------:R-:W-:-:S02]  /*4380*/  FMUL.FTZ R4, R9, R4 ;  /* 0x0000000409047220 */ /* 0x000fc40000410000 */
[----:B------:R-:W-:Y:S01]  /*4390*/  FMUL.FTZ R9, R135, R21 ;  /* 0x0000001587097220 */ /* 0x000fe20000410000 */
[----:B------:R-:W1:Y:S01]  /*43a0*/  MUFU.COS R5, R90 ;  /* 0x0000005a00057308 */ /* 0x000e620000000000 */
[C---:B0-----:R-:W-:Y:S01]  /*43b0*/  FMUL.FTZ R10, R7.reuse, R10 ;  /* 0x0000000a070a7220 */ /* 0x041fe20000410000 */
[----:B------:R-:W-:Y:S01]  /*43c0*/  FSEL R116, R6, 1, !P5 ;  /* 0x3f80000006747808 */ /* 0x000fe20006800000 */
[----:B------:R-:W-:Y:S02]  /*43d0*/  FMUL.FTZ R8, R7, R8 ;  /* 0x0000000807087220 */ /* 0x000fe40000410000 */
[-C--:B------:R-:W-:Y:S01]  /*43e0*/  FMUL.FTZ R7, R135, R22.reuse ;  /* 0x0000001687077220 */ /* 0x080fe20000410000 */
[----:B------:R-:W-:Y:S01]  /*43f0*/  FSEL R119, R10, 1, !P6 ;  /* 0x3f8000000a777808 */ /* 0x000fe20007000000 */
[----:B------:R-:W-:Y:S01]  /*4400*/  FFMA.FTZ R9, R136, R22, R9 ;  /* 0x0000001688097223 */ /* 0x000fe20000010009 */
[----:B------:R0:W3:Y:S01]  /*4410*/  MUFU.SIN R15, R90 ;  /* 0x0000005a000f7308 */ /* 0x0000e20000000400 */
[----:B--2---:R-:W-:Y:S01]  /*4420*/  FMUL.FTZ R14, R18, R14 ;  /* 0x0000000e120e7220 */ /* 0x004fe20000410000 */
[----:B------:R-:W-:Y:S01]  /*4430*/  FSEL R148, R8, RZ, !P6 ;  /* 0x000000ff08947208 */ /* 0x000fe20007000000 */
[----:B------:R-:W-:-:S02]  /*4440*/  FMUL.FTZ R11, R18, R11 ;  /* 0x0000000b120b7220 */ /* 0x000fc40000410000 */
[----:B------:R-:W-:Y:S02]  /*4450*/  FFMA.FTZ R18, R136, R21, -R7 ;  /* 0x0000001588127223 */ /* 0x000fe40000010807 */
[----:B------:R-:W-:Y:S01]  /*4460*/  FADD.FTZ R9, RZ, R9 ;  /* 0x00000009ff097221 */ /* 0x000fe20000010000 */
[----:B------:R-:W-:Y:S01]  /*4470*/  MUFU.EX2 R19, R19 ;  /* 0x0000001300137308 */ /* 0x000fe20000000800 */
[----:B------:R-:W-:Y:S01]  /*4480*/  FADD.FTZ R18, R18, R137 ;  /* 0x0000008912127221 */ /* 0x000fe20000010000 */
[----:B------:R-:W-:Y:S01]  /*4490*/  FSEL R112, R11, RZ, !P4 ;  /* 0x000000ff0b707208 */ /* 0x000fe20006000000 */
[CC--:B------:R-:W-:Y:S02]  /*44a0*/  FMUL.FTZ R7, R132.reuse, R9.reuse ;  /* 0x0000000984077220 */ /* 0x0c0fe40000410000 */
[----:B------:R-:W-:Y:S02]  /*44b0*/  FMUL.FTZ R22, R132, R18 ;  /* 0x0000001284167220 */ /* 0x000fe40000410000 */
[----:B------:R-:W-:Y:S01]  /*44c0*/  FMUL.FTZ R114, R69, R70 ;  /* 0x0000004645727220 */ /* 0x000fe20000410000 */
[----:B------:R-:W2:Y:S01]  /*44d0*/  MUFU.COS R20, R92 ;  /* 0x0000005c00147308 */ /* 0x000ea20000000000 */
[----:B------:R-:W-:-:S02]  /*44e0*/  FFMA.FTZ R22, R133, R9, R22 ;  /* 0x0000000985167223 */ /* 0x000fc40000010016 */
[----:B0-----:R-:W-:Y:S01]  /*44f0*/  FMUL.FTZ R90, R77, R78 ;  /* 0x0000004e4d5a7220 */ /* 0x001fe20000410000 */
[----:B------:R-:W-:Y:S01]  /*4500*/  FSEL R114, R114, RZ, !P5 ;  /* 0x000000ff72727208 */ /* 0x000fe20006800000 */
[----:B------:R-:W-:-:S03]  /*4510*/  FADD.FTZ R22, RZ, R22 ;  /* 0x00000016ff167221 */ /* 0x000fc60000010000 */
[----:B------:R1:W0:Y:S01]  /*4520*/  MUFU.SIN R88, R92 ;  /* 0x0000005c00587308 */ /* 0x0002220000000400 */
[----:B------:R-:W-:-:S07]  /*4530*/  FSEL R90, R90, RZ, !P1 ;  /* 0x000000ff5a5a7208 */ /* 0x000fce0004800000 */
[----:B------:R-:W-:Y:S01]  /*4540*/  MUFU.SIN R13, R110 ;  /* 0x0000006e000d7308 */ /* 0x000fe20000000400 */
[C---:B-1----:R-:W-:Y:S02]  /*4550*/  FMUL.FTZ R92, R86.reuse, R5 ;  /* 0x00000005565c7220 */ /* 0x042fe40000410000 */
[----:B---3--:R-:W-:Y:S02]  /*4560*/  FMUL.FTZ R5, R86, R15 ;  /* 0x0000000f56057220 */ /* 0x008fe40000410000 */
[----:B------:R-:W-:Y:S01]  /*4570*/  FFMA.FTZ R15, R133, R18, -R7 ;  /* 0x00000012850f7223 */ /* 0x000fe20000010807 */
[----:B------:R-:W-:Y:S01]  /*4580*/  FSEL R92, R92, 1, !P1 ;  /* 0x3f8000005c5c7808 */ /* 0x000fe20004800000 */
[-C--:B------:R-:W-:Y:S01]  /*4590*/  FMUL.FTZ R18, R142, R145.reuse ;  /* 0x000000918e127220 */ /* 0x080fe20000410000 */
[----:B------:R1:W-:Y:S01]  /*45a0*/  MUFU.COS R23, R110 ;  /* 0x0000006e00177308 */ /* 0x0003e20000000000 */
[----:B------:R-:W-:Y:S02]  /*45b0*/  FADD.FTZ R15, R15, R134 ;  /* 0x000000860f0f7221 */ /* 0x000fe40000010000 */
[----:B------:R-:W-:-:S02]  /*45c0*/  FMUL.FTZ R7, R143, R145 ;  /* 0x000000918f077220 */ /* 0x000fc40000410000 */
[----:B------:R-:W-:Y:S02]  /*45d0*/  FFMA.FTZ R18, R143, R147, -R18 ;  /* 0x000000938f127223 */ /* 0x000fe40000010812 */
[----:B------:R-:W-:Y:S01]  /*45e0*/  FMUL.FTZ R21, R129, R15 ;  /* 0x0000000f81157220 */ /* 0x000fe20000410000 */
[----:B------:R-:W3:Y:S01]  /*45f0*/  MUFU.EX2 R84, R102 ;  /* 0x0000006600547308 */ /* 0x000ee20000000800 */
[C---:B--2---:R-:W-:Y:S01]  /*4600*/  FMUL.FTZ R86, R19.reuse, R20 ;  /* 0x0000001413567220 */ /* 0x044fe20000410000 */
[----:B-1----:R-:W-:Y:S01]  /*4610*/  FSEL R110, R14, 1, !P4 ;  /* 0x3f8000000e6e7808 */ /* 0x002fe20006000000 */
[----:B0-----:R-:W-:Y:S02]  /*4620*/  FMUL.FTZ R88, R19, R88 ;  /* 0x0000005813587220 */ /* 0x001fe40000410000 */
[----:B------:R-:W-:Y:S01]  /*4630*/  FMUL.FTZ R19, R129, R22 ;  /* 0x0000001681137220 */ /* 0x000fe20000410000 */
[----:B------:R-:W-:Y:S01]  /*4640*/  FSEL R86, R86, 1, !P0 ;  /* 0x3f80000056567808 */ /* 0x000fe20004000000 */
[----:B------:R-:W-:Y:S01]  /*4650*/  FFMA.FTZ R7, R142, R147, R7 ;  /* 0x000000938e077223 */ /* 0x000fe20000010007 */
[----:B------:R-:W-:Y:S01]  /*4660*/  MUFU.SIN R94, R104 ;  /* 0x00000068005e7308 */ /* 0x000fe20000000400 */
[----:B------:R-:W-:Y:S01]  /*4670*/  FMUL.FTZ R20, R138, R18 ;  /* 0x000000128a147220 */ /* 0x000fe20000410000 */
[----:B------:R-:W-:Y:S01]  /*4680*/  FSEL R88, R88, RZ, !P0 ;  /* 0x000000ff58587208 */ /* 0x000fe20004000000 */
[----:B------:R-:W-:-:S02]  /*4690*/  FFMA.FTZ R21, R130, R22, R21 ;  /* 0x0000001682157223 */ /* 0x000fc40000010015 */
[----:B------:R-:W-:Y:S02]  /*46a0*/  FFMA.FTZ R22, R130, R15, -R19 ;  /* 0x0000000f82167223 */ /* 0x000fe40000010813 */
[-C--:B------:R-:W-:Y:S01]  /*46b0*/  FMUL.FTZ R9, R138, R7.reuse ;  /* 0x000000078a097220 */ /* 0x080fe20000410000 */
[----:B------:R0:W-:Y:S01]  /*46c0*/  MUFU.COS R96, R104 ;  /* 0x0000006800607308 */ /* 0x0001e20000000000 */
[C---:B------:R-:W-:Y:S02]  /*46d0*/  FFMA.FTZ R20, R139.reuse, R7, R20 ;  /* 0x000000078b147223 */ /* 0x040fe40000010014 */
[----:B------:R-:W-:Y:S02]  /*46e0*/  FADD.FTZ R21, RZ, R21 ;  /* 0x00000015ff157221 */ /* 0x000fe40000010000 */
[----:B------:R-:W-:Y:S02]  /*46f0*/  FADD.FTZ R22, R22, R131 ;  /* 0x0000008316167221 */ /* 0x000fe40000010000 */
[----:B------:R-:W-:Y:S01]  /*4700*/  FFMA.FTZ R9, R139, R18, -R9 ;  /* 0x000000128b097223 */ /* 0x000fe20000010809 */
[----:B------:R-:W1:Y:S01]  /*4710*/  MUFU.EX2 R117, R98 ;  /* 0x0000006200757308 */ /* 0x000e620000000800 */
[----:B------:R-:W-:-:S02]  /*4720*/  FMUL.FTZ R7, R135, R20 ;  /* 0x0000001487077220 */ /* 0x000fc40000410000 */
[----:B------:R-:W-:Y:S02]  /*4730*/  FMUL.FTZ R18, R126, R21 ;  /* 0x000000157e127220 */ /* 0x000fe40000410000 */
[C---:B---3--:R-:W-:Y:S02]  /*4740*/  FMUL.FTZ R23, R84.reuse, R23 ;  /* 0x0000001754177220 */ /* 0x048fe40000410000 */
[----:B------:R-:W-:Y:S02]  /*4750*/  FMUL.FTZ R13, R84, R13 ;  /* 0x0000000d540d7220 */ /* 0x000fe40000410000 */
[----:B------:R-:W-:Y:S01]  /*4760*/  FMUL.FTZ R84, R126, R22 ;  /* 0x000000167e547220 */ /* 0x000fe20000410000 */
[----:B0-----:R-:W-:Y:S01]  /*4770*/  FSEL R104, R23, 1, !P3 ;  /* 0x3f80000017687808 */ /* 0x001fe20005800000 */
[-C--:B------:R-:W-:Y:S01]  /*4780*/  FMUL.FTZ R15, R135, R9.reuse ;  /* 0x00000009870f7220 */ /* 0x080fe20000410000 */
[----:B------:R-:W-:Y:S01]  /*4790*/  FSEL R106, R13, RZ, !P3 ;  /* 0x000000ff0d6a7208 */ /* 0x000fe20005800000 */
        /* <DEDUP_REMOVED lines=8> */
[-C--:B------:R-:W-:Y:S02]  /*4820*/  FMUL.FTZ R18, R132, R15.reuse ;  /* 0x0000000f84127220 */ /* 0x080fe40000410000 */
[----:B------:R-:W-:Y:S02]  /*4830*/  FFMA.FTZ R20, R133, R15, R20 ;  /* 0x0000000f85147223 */ /* 0x000fe40000010014 */
[-C--:B------:R-:W-:Y:S02]  /*4840*/  FMUL.FTZ R15, R123, R84.reuse ;  /* 0x000000547b0f7220 */ /* 0x080fe40000410000 */
[C---:B------:R-:W-:Y:S02]  /*4850*/  FFMA.FTZ R21, R124.reuse, R84, R21 ;  /* 0x000000547c157223 */ /* 0x040fe40000010015 */
[----:B------:R-:W-:-:S02]  /*4860*/  FFMA.FTZ R22, R124, R19, -R15 ;  /* 0x000000137c167223 */ /* 0x000fc4000001080f */
[----:B------:R-:W-:Y:S02]  /*4870*/  FADD.FTZ R21, RZ, R21 ;  /* 0x00000015ff157221 */ /* 0x000fe40000010000 */
[----:B------:R-:W-:Y:S02]  /*4880*/  FADD.FTZ R22, R22, R125 ;  /* 0x0000007d16167221 */ /* 0x000fe40000010000 */
[C---:B------:R-:W-:Y:S02]  /*4890*/  FMUL.FTZ R15, R120.reuse, R21 ;  /* 0x00000015780f7220 */ /* 0x040fe40000410000 */
[-C--:B------:R-:W-:Y:S02]  /*48a0*/  FMUL.FTZ R84, R120, R22.reuse ;  /* 0x0000001678547220 */ /* 0x080fe40000410000 */
[----:B------:R-:W-:Y:S02]  /*48b0*/  FFMA.FTZ R15, R121, R22, -R15 ;  /* 0x00000016790f7223 */ /* 0x000fe4000001080f */
[----:B------:R-:W-:-:S02]  /*48c0*/  FFMA.FTZ R18, R133, R7, -R18 ;  /* 0x0000000785127223 */ /* 0x000fc40000010812 */
[----:B------:R-:W-:Y:S02]  /*48d0*/  FFMA.FTZ R84, R121, R21, R84 ;  /* 0x0000001579547223 */ /* 0x000fe40000010054 */
[----:B------:R-:W-:Y:S02]  /*48e0*/  FADD.FTZ R15, R15, R122 ;  /* 0x0000007a0f0f7221 */ /* 0x000fe40000010000 */
[C---:B------:R-:W-:Y:S02]  /*48f0*/  FMUL.FTZ R9, R129.reuse, R18 ;  /* 0x0000001281097220 */ /* 0x040fe40000410000 */
[----:B------:R-:W-:Y:S02]  /*4900*/  FMUL.FTZ R7, R129, R20 ;  /* 0x0000001481077220 */ /* 0x000fe40000410000 */
[----:B------:R-:W-:Y:S02]  /*4910*/  FADD.FTZ R84, RZ, R84 ;  /* 0x00000054ff547221 */ /* 0x000fe40000010000 */
[----:B------:R-:W-:-:S02]  /*4920*/  FMUL.FTZ R10, R148, R15 ;  /* 0x0000000f940a7220 */ /* 0x000fc40000410000 */
[C---:B------:R-:W-:Y:S02]  /*4930*/  FFMA.FTZ R9, R130.reuse, R20, R9 ;  /* 0x0000001482097223 */ /* 0x040fe40000010009 */
[----:B------:R-:W-:Y:S02]  /*4940*/  FFMA.FTZ R7, R130, R18, -R7 ;  /* 0x0000001282077223 */ /* 0x000fe40000010807 */
[-C--:B------:R-:W-:Y:S02]  /*4950*/  FMUL.FTZ R8, R148, R84.reuse ;  /* 0x0000005494087220 */ /* 0x080fe40000410000 */
[----:B------:R-:W-:Y:S02]  /*4960*/  FFMA.FTZ R10, R119, R84, R10 ;  /* 0x00000054770a7223 */ /* 0x000fe4000001000a */
[C---:B------:R-:W-:Y:S02]  /*4970*/  FMUL.FTZ R18, R126.reuse, R9 ;  /* 0x000000097e127220 */ /* 0x040fe40000410000 */
[----:B------:R-:W-:-:S02]  /*4980*/  FMUL.FTZ R20, R126, R7 ;  /* 0x000000077e147220 */ /* 0x000fc40000410000 */
[C---:B-1----:R-:W-:Y:S02]  /*4990*/  FMUL.FTZ R96, R117.reuse, R96 ;  /* 0x0000006075607220 */ /* 0x042fe40000410000 */
[----:B------:R-:W-:Y:S01]  /*49a0*/  FMUL.FTZ R94, R117, R94 ;  /* 0x0000005e755e7220 */ /* 0x000fe20000410000 */
[----:B------:R-:W-:Y:S01]  /*49b0*/  FSEL R117, R4, RZ, !P5 ;  /* 0x000000ff04757208 */ /* 0x000fe20006800000 */
[----:B------:R-:W-:Y:S01]  /*49c0*/  FFMA.FTZ R15, R119, R15, -R8 ;  /* 0x0000000f770f7223 */ /* 0x000fe20000010808 */
[----:B------:R-:W-:Y:S01]  /*49d0*/  FSEL R98, R96, 1, !P2 ;  /* 0x3f80000060627808 */ /* 0x000fe20005000000 */
[----:B------:R-:W-:Y:S01]  /*49e0*/  FADD.FTZ R10, RZ, R10 ;  /* 0x0000000aff0a7221 */ /* 0x000fe20000010000 */
[----:B------:R-:W-:Y:S01]  /*49f0*/  FSEL R100, R94, RZ, !P2 ;  /* 0x000000ff5e647208 */ /* 0x000fe20005000000 */
[----:B------:R-:W-:Y:S01]  /*4a00*/  FFMA.FTZ R18, R127, R7, -R18 ;  /* 0x000000077f127223 */ /* 0x000fe20000010812 */
[----:B------:R-:W-:Y:S01]  /*4a10*/  FSEL R94, R5, RZ, !P1 ;  /* 0x000000ff055e7208 */ /* 0x000fe20004800000 */
[----:B------:R-:W-:-:S02]  /*4a20*/  FFMA.FTZ R20, R127, R9, R20 ;  /* 0x000000097f147223 */ /* 0x000fc40000010014 */
[----:B------:R-:W-:Y:S02]  /*4a30*/  FADD.FTZ R15, R15, R118 ;  /* 0x000000760f0f7221 */ /* 0x000fe40000010000 */
[----:B------:R-:W-:Y:S02]  /*4a40*/  FMUL.FTZ R8, R117, R10 ;  /* 0x0000000a75087220 */ /* 0x000fe40000410000 */
[C---:B------:R-:W-:Y:S02]  /*4a50*/  FMUL.FTZ R7, R123.reuse, R20 ;  /* 0x000000147b077220 */ /* 0x040fe40000410000 */
[----:B------:R-:W-:Y:S02]  /*4a60*/  FMUL.FTZ R9, R123, R18 ;  /* 0x000000127b097220 */ /* 0x000fe40000410000 */
[-C--:B------:R-:W-:Y:S02]  /*4a70*/  FMUL.FTZ R19, R117, R15.reuse ;  /* 0x0000000f75137220 */ /* 0x080fe40000410000 */
[----:B------:R-:W-:-:S02]  /*4a80*/  FFMA.FTZ R15, R116, R15, -R8 ;  /* 0x0000000f740f7223 */ /* 0x000fc40000010808 */
[C---:B------:R-:W-:Y:S02]  /*4a90*/  FFMA.FTZ R7, R124.reuse, R18, -R7 ;  /* 0x000000127c077223 */ /* 0x040fe40000010807 */
[----:B------:R-:W-:Y:S02]  /*4aa0*/  FFMA.FTZ R9, R124, R20, R9 ;  /* 0x000000147c097223 */ /* 0x000fe40000010009 */
[----:B------:R-:W-:Y:S02]  /*4ab0*/  FFMA.FTZ R19, R116, R10, R19 ;  /* 0x0000000a74137223 */ /* 0x000fe40000010013 */
[----:B------:R-:W-:Y:S02]  /*4ac0*/  FADD.FTZ R15, R15, R114 ;  /* 0x000000720f0f7221 */ /* 0x000fe40000010000 */
[C---:B------:R-:W-:Y:S02]  /*4ad0*/  FMUL.FTZ R4, R120.reuse, R9 ;  /* 0x0000000978047220 */ /* 0x040fe40000410000 */
[----:B------:R-:W-:-:S02]  /*4ae0*/  FMUL.FTZ R6, R120, R7 ;  /* 0x0000000778067220 */ /* 0x000fc40000410000 */
[----:B------:R-:W-:Y:S02]  /*4af0*/  FADD.FTZ R19, RZ, R19 ;  /* 0x00000013ff137221 */ /* 0x000fe40000010000 */
[C---:B------:R-:W-:Y:S02]  /*4b00*/  FMUL.FTZ R10, R112.reuse, R15 ;  /* 0x0000000f700a7220 */ /* 0x040fe40000410000 */
[C---:B------:R-:W-:Y:S02]  /*4b10*/  FFMA.FTZ R4, R121.reuse, R7, -R4 ;  /* 0x0000000779047223 */ /* 0x040fe40000010804 */
[----:B------:R-:W-:Y:S02]  /*4b20*/  FFMA.FTZ R6, R121, R9, R6 ;  /* 0x0000000979067223 */ /* 0x000fe40000010006 */
[-C--:B------:R-:W-:Y:S02]  /*4b30*/  FMUL.FTZ R9, R112, R19.reuse ;  /* 0x0000001370097220 */ /* 0x080fe40000410000 */
[----:B------:R-:W-:-:S02]  /*4b40*/  FFMA.FTZ R10, R110, R19, R10 ;  /* 0x000000136e0a7223 */ /* 0x000fc4000001000a */
[----:B------:R-:W-:Y:S02]  /*4b50*/  FMUL.FTZ R8, R148, R4 ;  /* 0x0000000494087220 */ /* 0x000fe40000410000 */
[----:B------:R-:W-:Y:S02]  /*4b60*/  FFMA.FTZ R9, R110, R15, -R9 ;  /* 0x0000000f6e097223 */ /* 0x000fe40000010809 */
[-C--:B------:R-:W-:Y:S02]  /*4b70*/  FMUL.FTZ R7, R148, R6.reuse ;  /* 0x0000000694077220 */ /* 0x080fe40000410000 */
[----:B------:R-:W-:Y:S02]  /*4b80*/  FADD.FTZ R13, RZ, R10 ;  /* 0x0000000aff0d7221 */ /* 0x000fe40000010000 */
[----:B------:R-:W-:Y:S02]  /*4b90*/  FFMA.FTZ R8, R119, R6, R8 ;  /* 0x0000000677087223 */ /* 0x000fe40000010008 */
[----:B------:R-:W-:-:S02]  /*4ba0*/  FMUL.FTZ R102, R73, R74 ;  /* 0x0000004a49667220 */ /* 0x000fc40000410000 */
[----:B------:R-:W-:Y:S02]  /*4bb0*/  FADD.FTZ R11, R9, R108 ;  /* 0x0000006c090b7221 */ /* 0x000fe40000010000 */
[----:B------:R-:W-:Y:S01]  /*4bc0*/  FFMA.FTZ R7, R119, R4, -R7 ;  /* 0x0000000477077223 */ /* 0x000fe20000010807 */
[----:B------:R-:W-:Y:S01]  /*4bd0*/  FSEL R102, R102, RZ, !P3 ;  /* 0x000000ff66667208 */ /* 0x000fe20005800000 */
[C---:B------:R-:W-:Y:S02]  /*4be0*/  FMUL.FTZ R6, R106.reuse, R13 ;  /* 0x0000000d6a067220 */ /* 0x040fe40000410000 */
[C---:B------:R-:W-:Y:S02]  /*4bf0*/  FMUL.FTZ R4, R117.reuse, R8 ;  /* 0x0000000875047220 */ /* 0x040fe40000410000 */
[----:B------:R-:W-:Y:S02]  /*4c00*/  FMUL.FTZ R10, R106, R11 ;  /* 0x0000000b6a0a7220 */ /* 0x000fe40000410000 */
[----:B------:R-:W-:-:S02]  /*4c10*/  FMUL.FTZ R9, R117, R7 ;  /* 0x0000000775097220 */ /* 0x000fc40000410000 */
[----:B------:R-:W-:Y:S02]  /*4c20*/  FFMA.FTZ R11, R104, R11, -R6 ;  /* 0x0000000b680b7223 */ /* 0x000fe40000010806 */
[----:B------:R-:W-:Y:S02]  /*4c30*/  FFMA.FTZ R7, R116, R7, -R4 ;  /* 0x0000000774077223 */ /* 0x000fe40000010804 */
[----:B------:R-:W-:Y:S02]  /*4c40*/  FFMA.FTZ R10, R104, R13, R10 ;  /* 0x0000000d680a7223 */ /* 0x000fe4000001000a */
[----:B------:R-:W-:Y:S02]  /*4c50*/  FADD.FTZ R13, R11, R102 ;  /* 0x000000660b0d7221 */ /* 0x000fe40000010000 */
[----:B------:R-:W-:Y:S02]  /*4c60*/  FFMA.FTZ R9, R116, R8, R9 ;  /* 0x0000000874097223 */ /* 0x000fe40000010009 */
[----:B------:R-:W-:-:S02]  /*4c70*/  FMUL.FTZ R4, R112, R7 ;  /* 0x0000000770047220 */ /* 0x000fc40000410000 */
[----:B------:R-:W-:Y:S02]  /*4c80*/  FADD.FTZ R15, RZ, R10 ;  /* 0x0000000aff0f7221 */ /* 0x000fe40000010000 */
[----:B------:R-:W-:Y:S02]  /*4c90*/  FMUL.FTZ R6, R100, R13 ;  /* 0x0000000d64067220 */ /* 0x000fe40000410000 */
[----:B------:R-:W-:Y:S02]  /*4ca0*/  FFMA.FTZ R11, R110, R9, R4 ;  /* 0x000000096e0b7223 */ /* 0x000fe40000010004 */
[----:B------:R-:W-:Y:S02]  /*4cb0*/  FMUL.FTZ R96, R75, R76 ;  /* 0x0000004c4b607220 */ /* 0x000fe40000410000 */
[----:B------:R-:W-:Y:S02]  /*4cc0*/  FMUL.FTZ R4, R100, R15 ;  /* 0x0000000f64047220 */ /* 0x000fe40000410000 */
[----:B------:R-:W-:Y:S01]  /*4cd0*/  FMUL.FTZ R9, R112, R9 ;  /* 0x0000000970097220 */ /* 0x000fe20000410000 */
[----:B------:R-:W-:Y:S01]  /*4ce0*/  FSEL R96, R96, RZ, !P2 ;  /* 0x000000ff60607208 */ /* 0x000fe20005000000 */
[----:B------:R-:W-:-:S02]  /*4cf0*/  FFMA.FTZ R6, R98, R15, R6 ;  /* 0x0000000f62067223 */ /* 0x000fc40000010006 */
[----:B------:R-:W-:Y:S02]  /*4d00*/  FFMA.FTZ R13, R98, R13, -R4 ;  /* 0x0000000d620d7223 */ /* 0x000fe40000010804 */
[----:B------:R-:W-:Y:S02]  /*4d10*/  FFMA.FTZ R9, R110, R7, -R9 ;  /* 0x000000076e097223 */ /* 0x000fe40000010809 */
[----:B------:R-:W-:Y:S02]  /*4d20*/  FMUL.FTZ R4, R106, R11 ;  /* 0x0000000b6a047220 */ /* 0x000fe40000410000 */
[----:B------:R-:W-:Y:S02]  /*4d30*/  FADD.FTZ R7, RZ, R6 ;  /* 0x00000006ff077221 */ /* 0x000fe40000010000 */
[----:B------:R-:W-:Y:S02]  /*4d40*/  FFMA.FTZ R5, R104, R9, -R4 ;  /* 0x0000000968057223 */ /* 0x000fe40000010804 */
[----:B------:R-:W-:-:S02]  /*4d50*/  FADD.FTZ R13, R13, R96 ;  /* 0x000000600d0d7221 */ /* 0x000fc40000010000 */
[C---:B------:R-:W-:Y:S02]  /*4d60*/  FMUL.FTZ R4, R94.reuse, R7 ;  /* 0x000000075e047220 */ /* 0x040fe40000410000 */
[-C--:B------:R-:W-:Y:S02]  /*4d70*/  FMUL.FTZ R6, R94, R13.reuse ;  /* 0x0000000d5e067220 */ /* 0x080fe40000410000 */
[----:B------:R-:W-:Y:S02]  /*4d80*/  FFMA.FTZ R13, R92, R13, -R4 ;  /* 0x0000000d5c0d7223 */ /* 0x000fe40000010804 */
[----:B------:R-:W-:Y:S02]  /*4d90*/  FMUL.FTZ R9, R106, R9 ;  /* 0x000000096a097220 */ /* 0x000fe40000410000 */
[----:B------:R-:W-:Y:S02]  /*4da0*/  FFMA.FTZ R6, R92, R7, R6 ;  /* 0x000000075c067223 */ /* 0x000fe40000010006 */
[----:B------:R-:W-:-:S02]  /*4db0*/  FADD.FTZ R13, R13, R90 ;  /* 0x0000005a0d0d7221 */ /* 0x000fc40000010000 */
[----:B------:R-:W-:Y:S02]  /*4dc0*/  FFMA.FTZ R9, R104, R11, R9 ;  /* 0x0000000b68097223 */ /* 0x000fe40000010009 */
[----:B------:R-:W-:Y:S02]  /*4dd0*/  FADD.FTZ R7, RZ, R6 ;  /* 0x00000006ff077221 */ /* 0x000fe40000010000 */
[----:B------:R-:W-:Y:S02]  /*4de0*/  FMUL.FTZ R10, R88, R13 ;  /* 0x0000000d580a7220 */ /* 0x000fe40000410000 */
[----:B------:R-:W-:Y:S02]  /*4df0*/  FMUL.FTZ R4, R100, R9 ;  /* 0x0000000964047220 */ /* 0x000fe40000410000 */
[----:B------:R-:W-:Y:S02]  /*4e00*/  FMUL.FTZ R84, R79, R80 ;  /* 0x000000504f547220 */ /* 0x000fe40000410000 */
[----:B------:R-:W-:-:S02]  /*4e10*/  FMUL.FTZ R8, R88, R7 ;  /* 0x0000000758087220 */ /* 0x000fc40000410000 */
[----:B------:R-:W-:Y:S01]  /*4e20*/  FMUL.FTZ R6, R100, R5 ;  /* 0x0000000564067220 */ /* 0x000fe20000410000 */
[----:B------:R-:W-:Y:S01]  /*4e30*/  FSEL R84, R84, RZ, !P0 ;  /* 0x000000ff54547208 */ /* 0x000fe20004000000 */
[----:B------:R-:W-:Y:S01]  /*4e40*/  FFMA.FTZ R7, R86, R7, R10 ;  /* 0x0000000756077223 */ /* 0x000fe2000001000a */
[----:B------:R-:W-:Y:S01]  /*4e50*/  ISETP.GE.AND P0, PT, R29, 0x1, PT ;  /* 0x000000011d00780c */ /* 0x000fe20003f06270 */
[----:B------:R-:W-:Y:S02]  /*4e60*/  FFMA.FTZ R5, R98, R5, -R4 ;  /* 0x0000000562057223 */ /* 0x000fe40000010804 */
[----:B------:R-:W-:Y:S02]  /*4e70*/  FFMA.FTZ R13, R86, R13, -R8 ;  /* 0x0000000d560d7223 */ /* 0x000fe40000010808 */
[----:B------:R-:W-:Y:S02]  /*4e80*/  FFMA.FTZ R9, R98, R9, R6 ;  /* 0x0000000962097223 */ /* 0x000fe40000010006 */
[----:B------:R-:W-:-:S02]  /*4e90*/  FADD.FTZ R7, RZ, R7 ;  /* 0x00000007ff077221 */ /* 0x000fc40000010000 */
[C---:B------:R-:W-:Y:S02]  /*4ea0*/  FMUL.FTZ R8, R94.reuse, R5 ;  /* 0x000000055e087220 */ /* 0x040fe40000410000 */
[-C--:B------:R-:W-:Y:S02]  /*4eb0*/  FMUL.FTZ R4, R94, R9.reuse ;  /* 0x000000095e047220 */ /* 0x080fe40000410000 */
[----:B------:R-:W-:Y:S02]  /*4ec0*/  FADD.FTZ R6, R13, R84 ;  /* 0x000000540d067221 */ /* 0x000fe40000010000 */
[----:B------:R-:W0:Y:S01]  /*4ed0*/  SHFL.UP PT, R13, R7, 0x1, RZ ;  /* 0x04200000070d7989 */ /* 0x000e2200000e00ff */
[C---:B------:R-:W-:Y:S02]  /*4ee0*/  FFMA.FTZ R11, R92.reuse, R9, R8 ;  /* 0x000000095c0b7223 */ /* 0x040fe40000010008 */
[----:B------:R-:W-:Y:S01]  /*4ef0*/  FFMA.FTZ R5, R92, R5, -R4 ;  /* 0x000000055c057223 */ /* 0x000fe20000010804 */
[----:B------:R-:W1:Y:S01]  /*4f00*/  SHFL.UP PT, R19, R6, 0x1, RZ ;  /* 0x0420000006137989 */ /* 0x000e6200000e00ff */
[----:B------:R-:W-:-:S02]  /*4f10*/  FMUL.FTZ R4, R88, R11 ;  /* 0x0000000b58047220 */ /* 0x000fc40000410000 */
[----:B------:R-:W-:Y:S02]  /*4f20*/  IMAD R15, R25, c[0x0][0x198], RZ ;  /* 0x00006600190f7a24 */ /* 0x000fe400078e02ff */
[-C--:B------:R-:W-:Y:S02]  /*4f30*/  FMUL.FTZ R14, R88, R5.reuse ;  /* 0x00000005580e7220 */ /* 0x080fe40000410000 */
[----:B------:R-:W-:Y:S02]  /*4f40*/  FFMA.FTZ R4, R86, R5, -R4 ;  /* 0x0000000556047223 */ /* 0x000fe40000010804 */
[----:B------:R-:W-:-:S03]  /*4f50*/  IMAD.WIDE.U32 R8, R0, c[0x0][0x198], RZ ;  /* 0x0000660000087a25 */ /* 0x000fc600078e00ff */
[----:B------:R-:W2:Y:S01]  /*4f60*/  SHFL.UP PT, R5, R4, 0x1, RZ ;  /* 0x0420000004057989 */ /* 0x000ea200000e00ff */
[----:B------:R-:W-:Y:S02]  /*4f70*/  IMAD R15, R0, c[0x0][0x19c], R15 ;  /* 0x00006700000f7a24 */ /* 0x000fe400078e020f */
[----:B------:R-:W-:Y:S02]  /*4f80*/  FFMA.FTZ R14, R86, R11, R14 ;  /* 0x0000000b560e7223 */ /* 0x000fe4000001000e */
[----:B------:R-:W-:Y:S01]  /*4f90*/  IMAD R21, R25, c[0x0][0x1b8], RZ ;  /* 0x00006e0019157a24 */ /* 0x000fe200078e02ff */
[----:B------:R-:W-:Y:S01]  /*4fa0*/  IADD3 R9, R9, R15, RZ ;  /* 0x0000000f09097210 */ /* 0x000fe20007ffe0ff */
[C---:B------:R-:W-:Y:S01]  /*4fb0*/  IMAD.WIDE.U32 R10, R0.reuse, c[0x0][0x1b8], RZ ;  /* 0x00006e00000a7a25 */ /* 0x040fe200078e00ff */
[----:B------:R-:W3:Y:S03]  /*4fc0*/  SHFL.UP PT, R15, R14, 0x1, RZ ;  /* 0x042000000e0f7989 */ /* 0x000ee600000e00ff */
[----:B------:R-:W-:-:S02]  /*4fd0*/  IMAD R21, R0, c[0x0][0x1bc], R21 ;  /* 0x00006f0000157a24 */ /* 0x000fc400078e0215 */
[----:B------:R-:W-:Y:S02]  /*4fe0*/  IMAD R20, R12, c[0x0][0x1a0], RZ ;  /* 0x000068000c147a24 */ /* 0x000fe400078e02ff */
[----:B0-----:R-:W-:Y:S01]  /*4ff0*/  FMUL.FTZ R18, R14, R13 ;  /* 0x0000000d0e127220 */ /* 0x001fe20000410000 */
[----:B------:R-:W-:Y:S01]  /*5000*/  IADD3 R11, R11, R21, RZ ;  /* 0x000000150b0b7210 */ /* 0x000fe20007ffe0ff */
[C---:B------:R-:W-:Y:S02]  /*5010*/  IMAD R23, R113.reuse, c[0x0][0x1a4], R20 ;  /* 0x0000690071177a24 */ /* 0x040fe400078e0214 */
[----:B------:R-:W-:-:S04]  /*5020*/  IMAD.WIDE.U32 R8, R113, c[0x0][0x1a0], R8 ;  /* 0x0000680071087a25 */ /* 0x000fc800078e0008 */
[----:B-1----:R-:W-:Y:S01]  /*5030*/  FFMA.FTZ R21, R4, R19, -R18 ;  /* 0x0000001304157223 */ /* 0x002fe20000010812 */
[----:B------:R-:W-:Y:S01]  /*5040*/  IADD3 R9, R9, R23, RZ ;  /* 0x0000001709097210 */ /* 0x000fe20007ffe0ff */
[----:B------:R-:W-:Y:S01]  /*5050*/  FMUL.FTZ R19, R14, R19 ;  /* 0x000000130e137220 */ /* 0x000fe20000410000 */
[----:B------:R-:W-:Y:S01]  /*5060*/  LEA R18, P1, R8, c[0x0][0x228], 0x3 ;  /* 0x00008a0008127a11 */ /* 0x000fe200078218ff */
[----:B------:R-:W-:Y:S02]  /*5070*/  IMAD R20, R12, c[0x0][0x1c0], RZ ;  /* 0x000070000c147a24 */ /* 0x000fe400078e02ff */
[----:B------:R-:W-:Y:S01]  /*5080*/  FFMA.FTZ R12, R4, R13, R19 ;  /* 0x0000000d040c7223 */ /* 0x000fe20000010013 */
[----:B------:R-:W-:Y:S01]  /*5090*/  LEA.HI.X R19, R8, c[0x0][0x22c], R9, 0x3, P1 ;  /* 0x00008b0008137a11 */ /* 0x000fe200008f1c09 */
[C---:B------:R-:W-:Y:S02]  /*50a0*/  IMAD R13, R113.reuse, c[0x0][0x1c4], R20 ;  /* 0x00007100710d7a24 */ /* 0x040fe400078e0214 */
[----:B------:R-:W-:-:S03]  /*50b0*/  IMAD.WIDE.U32 R10, R113, c[0x0][0x1c0], R10 ;  /* 0x00007000710a7a25 */ /* 0x000fc600078e000a */
[----:B------:R-:W4:Y:S01]  /*50c0*/  LDG.E.64 R18, [R18.64] ;  /* 0x0000000412127981 */ /* 0x000f22000c1e1b00 */
[----:B------:R-:W-:Y:S01]  /*50d0*/  @P0 FADD.FTZ R6, R6, R21 ;  /* 0x0000001506060221 */ /* 0x000fe20000010000 */
[----:B------:R-:W-:Y:S01]  /*50e0*/  IADD3 R13, R11, R13, RZ ;  /* 0x0000000d0b0d7210 */ /* 0x000fe20007ffe0ff */
[----:B------:R-:W-:Y:S01]  /*50f0*/  @P0 FADD.FTZ R7, R7, R12 ;  /* 0x0000000c07070221 */ /* 0x000fe20000010000 */
[----:B------:R-:W-:Y:S01]  /*5100*/  LEA R20, P1, R10, c[0x0][0x230], 0x3 ;  /* 0x00008c000a147a11 */ /* 0x000fe200078218ff */
[----:B--2---:R-:W-:Y:S01]  /*5110*/  FMUL.FTZ R8, R14, R5 ;  /* 0x000000050e087220 */ /* 0x004fe20000410000 */
[----:B------:R-:W0:Y:S02]  /*5120*/  SHFL.UP PT, R11, R6, 0x2, RZ ;  /* 0x04400000060b7989 */ /* 0x000e2400000e00ff */
[----:B------:R-:W-:Y:S01]  /*5130*/  LEA.HI.X R21, R10, c[0x0][0x234], R13, 0x3, P1 ;  /* 0x00008d000a157a11 */ /* 0x000fe200008f1c0d */
[-C--:B---3--:R-:W-:Y:S01]  /*5140*/  FFMA.FTZ R9, R4, R15.reuse, R8 ;  /* 0x0000000f04097223 */ /* 0x088fe20000010008 */
[----:B------:R-:W1:Y:S01]  /*5150*/  SHFL.UP PT, R12, R7, 0x2, RZ ;  /* 0x04400000070c7989 */ /* 0x000e6200000e00ff */
[----:B------:R-:W-:-:S03]  /*5160*/  FMUL.FTZ R15, R14, R15 ;  /* 0x0000000f0e0f7220 */ /* 0x000fc60000410000 */
[----:B------:R-:W-:Y:S01]  /*5170*/  FSEL R9, R14, R9, !P0 ;  /* 0x000000090e097208 */ /* 0x000fe20004000000 */
[----:B------:R-:W-:Y:S01]  /*5180*/  @P0 FFMA.FTZ R4, R4, R5, -R15 ;  /* 0x0000000504040223 */ /* 0x000fe2000001080f */
[----:B------:R-:W4:Y:S04]  /*5190*/  LDG.E.64 R20, [R20.64] ;  /* 0x0000000414147981 */ /* 0x000f28000c1e1b00 */
[----:B------:R-:W2:Y:S04]  /*51a0*/  SHFL.UP PT, R5, R4, 0x2, RZ ;  /* 0x0440000004057989 */ /* 0x000ea800000e00ff */
[----:B------:R-:W3:Y:S01]  /*51b0*/  SHFL.UP PT, R8, R9, 0x2, RZ ;  /* 0x0440000009087989 */ /* 0x000ee200000e00ff */
[----:B------:R-:W-:Y:S01]  /*51c0*/  ISETP.GE.AND P0, PT, R29, 0x2, PT ;  /* 0x000000021d00780c */ /* 0x000fe20003f06270 */
[----:B0-----:R-:W-:-:S02]  /*51d0*/  FMUL.FTZ R13, R9, R11 ;  /* 0x0000000b090d7220 */ /* 0x001fc40000410000 */
[-C--:B-1----:R-:W-:Y:S02]  /*51e0*/  FMUL.FTZ R10, R9, R12.reuse ;  /* 0x0000000c090a7220 */ /* 0x082fe40000410000 */
[C---:B------:R-:W-:Y:S02]  /*51f0*/  FFMA.FTZ R12, R4.reuse, R12, R13 ;  /* 0x0000000c040c7223 */ /* 0x040fe4000001000d */
[----:B------:R-:W-:-:S06]  /*5200*/  FFMA.FTZ R11, R4, R11, -R10 ;  /* 0x0000000b040b7223 */ /* 0x000fcc000001080a */
[----:B------:R-:W-:Y:S02]  /*5210*/  @P0 FADD.FTZ R7, R7, R12 ;  /* 0x0000000c07070221 */ /* 0x000fe40000010000 */
[----:B------:R-:W-:Y:S02]  /*5220*/  @P0 FADD.FTZ R6, R6, R11 ;  /* 0x0000000b06060221 */ /* 0x000fe40000010000 */
[C---:B--2---:R-:W-:Y:S01]  /*5230*/  FMUL.FTZ R11, R9.reuse, R5 ;  /* 0x00000005090b7220 */ /* 0x044fe20000410000 */
[----:B------:R-:W0:Y:S01]  /*5240*/  SHFL.UP PT, R15, R7, 0x4, RZ ;  /* 0x04800000070f7989 */ /* 0x000e2200000e00ff */
[----:B---3--:R-:W-:-:S03]  /*5250*/  FMUL.FTZ R10, R9, R8 ;  /* 0x00000008090a7220 */ /* 0x008fc60000410000 */
[----:B------:R-:W1:Y:S01]  /*5260*/  SHFL.UP PT, R13, R6, 0x4, RZ ;  /* 0x04800000060d7989 */ /* 0x000e6200000e00ff */
[C---:B------:R-:W-:Y:S02]  /*5270*/  FFMA.FTZ R8, R4.reuse, R8, R11 ;  /* 0x0000000804087223 */ /* 0x040fe4000001000b */
[----:B------:R-:W-:-:S03]  /*5280*/  @P0 FFMA.FTZ R4, R4, R5, -R10 ;  /* 0x0000000504040223 */ /* 0x000fc6000001080a */
[----:B------:R-:W-:Y:S02]  /*5290*/  FSEL R8, R9, R8, !P0 ;  /* 0x0000000809087208 */ /* 0x000fe40004000000 */
[----:B------:R-:W2:Y:S04]  /*52a0*/  SHFL.UP PT, R5, R4, 0x4, RZ ;  /* 0x0480000004057989 */ /* 0x000ea800000e00ff */
[----:B------:R-:W3:Y:S01]  /*52b0*/  SHFL.UP PT, R9, R8, 0x4, RZ ;  /* 0x0480000008097989 */ /* 0x000ee200000e00ff */
[----:B------:R-:W-:Y:S01]  /*52c0*/  ISETP.GE.AND P0, PT, R29, 0x4, PT ;  /* 0x000000041d00780c */ /* 0x000fe20003f06270 */
[C---:B0-----:R-:W-:Y:S02]  /*52d0*/  FMUL.FTZ R10, R8.reuse, R15 ;  /* 0x0000000f080a7220 */ /* 0x041fe40000410000 */
[----:B-1----:R-:W-:-:S02]  /*52e0*/  FMUL.FTZ R11, R8, R13 ;  /* 0x0000000d080b7220 */ /* 0x002fc40000410000 */
[C---:B------:R-:W-:Y:S02]  /*52f0*/  FFMA.FTZ R13, R4.reuse, R13, -R10 ;  /* 0x0000000d040d7223 */ /* 0x040fe4000001080a */
        /* <DEDUP_REMOVED lines=16> */
[----:B------:R-:W-:Y:S02]  /*5400*/  FFMA.FTZ R13, R4, R12, -R9 ;  /* 0x0000000c040d7223 */ /* 0x000fe40000010809 */
[----:B--2---:R-:W-:-:S04]  /*5410*/  FMUL.FTZ R9, R11, R5 ;  /* 0x000000050b097220 */ /* 0x004fc80000410000 */
[----:B------:R-:W-:Y:S02]  /*5420*/  @P1 FADD.FTZ R7, R7, R10 ;  /* 0x0000000a07071221 */ /* 0x000fe40000010000 */
[-C--:B---3--:R-:W-:Y:S02]  /*5430*/  FFMA.FTZ R10, R4, R8.reuse, R9 ;  /* 0x00000008040a7223 */ /* 0x088fe40000010009 */
[C---:B------:R-:W-:Y:S01]  /*5440*/  FMUL.FTZ R8, R11.reuse, R8 ;  /* 0x000000080b087220 */ /* 0x040fe20000410000 */
[----:B------:R-:W0:Y:S01]  /*5450*/  SHFL.UP PT, R23, R7, 0x10, RZ ;  /* 0x0600000007177989 */ /* 0x000e2200000e00ff */
[----:B------:R-:W-:Y:S02]  /*5460*/  @P1 FADD.FTZ R6, R6, R13 ;  /* 0x0000000d06061221 */ /* 0x000fe40000010000 */
[----:B------:R-:W-:Y:S01]  /*5470*/  @P1 FFMA.FTZ R4, R4, R5, -R8 ;  /* 0x0000000504041223 */ /* 0x000fe20000010808 */
[----:B------:R-:W-:Y:S02]  /*5480*/  FSEL R10, R11, R10, !P1 ;  /* 0x0000000a0b0a7208 */ /* 0x000fe40004800000 */
[----:B------:R-:W1:Y:S01]  /*5490*/  SHFL.UP PT, R11, R6, 0x10, RZ ;  /* 0x06000000060b7989 */ /* 0x000e6200000e00ff */
[----:B------:R-:W-:-:S03]  /*54a0*/  ISETP.NE.AND P0, PT, R28, RZ, PT ;  /* 0x000000ff1c00720c */ /* 0x000fc60003f05270 */
[----:B------:R-:W2:Y:S01]  /*54b0*/  SHFL.UP PT, R5, R4, 0x10, RZ ;  /* 0x0600000004057989 */ /* 0x000ea200000e00ff */
[----:B------:R-:W-:-:S03]  /*54c0*/  ISETP.EQ.OR P0, PT, R32, RZ, P0 ;  /* 0x000000ff2000720c */ /* 0x000fc60000702670 */
[----:B------:R-:W3:Y:S01]  /*54d0*/  SHFL.UP PT, R9, R10, 0x10, RZ ;  /* 0x060000000a097989 */ /* 0x000ee200000e00ff */
[----:B------:R-:W-:Y:S01]  /*54e0*/  MOV R13, RZ ;  /* 0x000000ff000d7202 */ /* 0x000fe20000000f00 */
[----:B------:R-:W-:Y:S01]  /*54f0*/  CS2R R14, SRZ ;  /* 0x00000000000e7805 */ /* 0x000fe2000001ff00 */
[----:B------:R-:W-:-:S07]  /*5500*/  MOV R12, 0x3f800000 ;  /* 0x3f800000000c7802 */ /* 0x000fce0000000f00 */
[----:B------:R-:W5:Y:S01]  /*5510*/  @!P0 LDS.128 R12, [R113.X16+0x890] ;  /* 0x00089000710c8984 */ /* 0x000f62000000cc00 */
[C---:B------:R-:W-:Y:S01]  /*5520*/  ISETP.GE.AND P0, PT, R29.reuse, 0x10, PT ;  /* 0x000000101d00780c */ /* 0x040fe20003f06270 */
[----:B0-----:R-:W-:Y:S01]  /*5530*/  FMUL.FTZ R8, R10, R23 ;  /* 0x000000170a087220 */ /* 0x001fe20000410000 */
[----:B------:R-:W-:-:S03]  /*5540*/  ISETP.NE.AND P1, PT, R29, 0x1f, PT ;  /* 0x0000001f1d00780c */ /* 0x000fc60003f25270 */
[-C--:B-1----:R-:W-:Y:S02]  /*5550*/  FFMA.FTZ R149, R4, R11.reuse, -R8 ;  /* 0x0000000b04957223 */ /* 0x082fe40000010808 */
[C---:B------:R-:W-:Y:S02]  /*5560*/  FMUL.FTZ R22, R10.reuse, R11 ;  /* 0x0000000b0a167220 */ /* 0x040fe40000410000 */
[----:B--2---:R-:W-:Y:S02]  /*5570*/  FMUL.FTZ R11, R10, R5 ;  /* 0x000000050a0b7220 */ /* 0x004fe40000410000 */
[----:B------:R-:W-:Y:S02]  /*5580*/  FFMA.FTZ R22, R4, R23, R22 ;  /* 0x0000001704167223 */ /* 0x000fe40000010016 */
[-C--:B---3--:R-:W-:Y:S02]  /*5590*/  FMUL.FTZ R8, R10, R9.reuse ;  /* 0x000000090a087220 */ /* 0x088fe40000410000 */
[----:B------:R-:W-:-:S02]  /*55a0*/  FFMA.FTZ R11, R4, R9, R11 ;  /* 0x00000009040b7223 */ /* 0x000fc4000001000b */
[----:B------:R-:W-:Y:S02]  /*55b0*/  @P0 FFMA.FTZ R4, R4, R5, -R8 ;  /* 0x0000000504040223 */ /* 0x000fe40000010808 */
[----:B------:R-:W-:Y:S01]  /*55c0*/  @P0 FADD.FTZ R6, R6, R149 ;  /* 0x0000009506060221 */ /* 0x000fe20000010000 */
[----:B------:R-:W-:Y:S01]  /*55d0*/  FSEL R5, R10, R11, !P0 ;  /* 0x0000000b0a057208 */ /* 0x000fe20004000000 */
[----:B------:R-:W-:-:S05]  /*55e0*/  @P0 FADD.FTZ R7, R7, R22 ;  /* 0x0000001607070221 */ /* 0x000fca0000010000 */
[----:B------:R-:W-:Y:S04]  /*55f0*/  @!P1 STS.128 [0x850], R4 ;  /* 0x00085004ff009388 */ /* 0x000fe80000000c00 */
[----:B------:R-:W-:Y:S01]  /*5600*/  BAR.SYNC.DEFER_BLOCKING 0x0 ;  /* 0x0000000000007b1d */ /* 0x000fe20000010000 */
[----:B------:R-:W-:Y:S02]  /*5610*/  ISETP.NE.AND P2, PT, R29, RZ, PT ;  /* 0x000000ff1d00720c */ /* 0x000fe40003f45270 */
[----:B------:R-:W-:-:S11]  /*5620*/  ISETP.NE.AND P3, PT, R82, RZ, PT ;  /* 0x000000ff5200720c */ /* 0x000fd60003f65270 */
[----:B-----5:R-:W-:Y:S04]  /*5630*/  @!P2 STS.128 [0x870], R12 ;  /* 0x0008700cff00a388 */ /* 0x020fe80000000c00 */
[----:B------:R-:W-:Y:S04]  /*5640*/  LDS.128 R8, [0x850] ;  /* 0x00085000ff087984 */ /* 0x000fe80000000c00 */
[----:B------:R-:W-:Y:S06]  /*5650*/  BAR.SYNC.DEFER_BLOCKING 0x0 ;  /* 0x0000000000007b1d */ /* 0x000fec0000010000 */
[----:B------:R-:W0:Y:S04]  /*5660*/  SHFL.UP PT, R151, R5, 0x1, RZ ;  /* 0x0420000005977989 */ /* 0x000e2800000e00ff */
[----:B------:R-:W-:Y:S04]  /*5670*/  @P3 LDS.64 R22, [0x878] ;  /* 0x00087800ff163984 */ /* 0x000fe80000000a00 */
[----:B------:R-:W1:Y:S04]  /*5680*/  SHFL.UP PT, R152, R4, 0x1, RZ ;  /* 0x0420000004987989 */ /* 0x000e6800000e00ff */
[----:B------:R-:W2:Y:S04]  /*5690*/  SHFL.UP PT, R149, R7, 0x1, RZ ;  /* 0x0420000007957989 */ /* 0x000ea800000e00ff */
[----:B------:R-:W3:Y:S01]  /*56a0*/  SHFL.UP PT, R150, R6, 0x1, RZ ;  /* 0x0420000006967989 */ /* 0x000ee200000e00ff */
[----:B0-----:R-:W-:-:S02]  /*56b0*/  @!P2 MOV R151, R13 ;  /* 0x0000000d0097a202 */ /* 0x001fc40000000f00 */
[----:B-1----:R-:W-:Y:S02]  /*56c0*/  @!P2 MOV R152, R12 ;  /* 0x0000000c0098a202 */ /* 0x002fe40000000f00 */
[----:B--2---:R-:W-:Y:S01]  /*56d0*/  @!P2 MOV R149, R15 ;  /* 0x0000000f0095a202 */ /* 0x004fe20000000f00 */
[CC--:B------:R-:W-:Y:S02]  /*56e0*/  @P3 FMUL.FTZ R153, R22.reuse, R151.reuse ;  /* 0x0000009716993220 */ /* 0x0c0fe40000410000 */
[C---:B------:R-:W-:Y:S01]  /*56f0*/  @P3 FMUL.FTZ R151, R23.reuse, R151 ;  /* 0x0000009717973220 */ /* 0x040fe20000410000 */
[----:B---3--:R-:W-:Y:S01]  /*5700*/  @!P2 MOV R150, R14 ;  /* 0x0000000e0096a202 */ /* 0x008fe20000000f00 */
[-C--:B------:R-:W-:Y:S02]  /*5710*/  @P3 FFMA.FTZ R154, R23, R152.reuse, R153 ;  /* 0x00000098179a3223 */ /* 0x080fe40000010099 */
[----:B------:R-:W-:Y:S02]  /*5720*/  @P3 FFMA.FTZ R151, R22, R152, -R151 ;  /* 0x0000009816973223 */ /* 0x000fe40000010897 */
[----:B------:R-:W-:-:S02]  /*5730*/  @P3 FADD.FTZ R149, R149, R154 ;  /* 0x0000009a95953221 */ /* 0x000fc40000010000 */
[----:B------:R-:W-:Y:S02]  /*5740*/  @P3 FADD.FTZ R150, R150, R151 ;  /* 0x0000009796963221 */ /* 0x000fe40000010000 */
[CC--:B------:R-:W-:Y:S02]  /*5750*/  FMUL.FTZ R4, R142.reuse, R149.reuse ;  /* 0x000000958e047220 */ /* 0x0c0fe40000410000 */
        /* <DEDUP_REMOVED lines=47> */
[----:B----4-:R-:W-:Y:S02]  /*5a50*/  FMUL.FTZ R5, R19, R21 ;  /* 0x0000001513057220 */ /* 0x010fe40000410000 */
[----:B------:R-:W-:Y:S02]  /*5a60*/  FMUL.FTZ R130, R120, R123 ;  /* 0x0000007b78827220 */ /* 0x000fe40000410000 */
[----:B------:R-:W-:Y:S02]  /*5a70*/  FMUL.FTZ R124, R18, R21 ;  /* 0x00000015127c7220 */ /* 0x000fe40000410000 */
[----:B------:R-:W-:Y:S01]  /*5a80*/  FMUL.FTZ R120, R120, R125 ;  /* 0x0000007d78787220 */ /* 0x000fe20000410000 */
[----:B------:R-:W-:Y:S01]  /*5a90*/  ISETP.NE.AND P0, PT, R82, RZ, PT ;  /* 0x000000ff5200720c */ /* 0x000fe20003f05270 */
[----:B------:R-:W-:-:S02]  /*5aa0*/  FFMA.FTZ R21, R18, R20, -R5 ;  /* 0x0000001412157223 */ /* 0x000fc40000010805 */
[----:B------:R-:W-:Y:S02]  /*5ab0*/  FFMA.FTZ R5, R121, R125, -R130 ;  /* 0x0000007d79057223 */ /* 0x000fe40000010882 */
[----:B------:R-:W-:Y:S02]  /*5ac0*/  FMUL.FTZ R127, R9, R15 ;  /* 0x0000000f097f7220 */ /* 0x000fe40000410000 */
[----:B------:R-:W-:Y:S02]  /*5ad0*/  FFMA.FTZ R18, R121, R123, R120 ;  /* 0x0000007b79127223 */ /* 0x000fe40000010078 */
[----:B------:R-:W-:Y:S02]  /*5ae0*/  FADD.FTZ R122, R122, R5 ;  /* 0x000000057a7a7221 */ /* 0x000fe40000010000 */
[----:B------:R-:W-:Y:S02]  /*5af0*/  FFMA.FTZ R127, R8, R14, -R127 ;  /* 0x0000000e087f7223 */ /* 0x000fe4000001087f */
[----:B------:R-:W-:-:S02]  /*5b00*/  FMUL.FTZ R5, R9, R13 ;  /* 0x0000000d09057220 */ /* 0x000fc40000410000 */
[C---:B------:R-:W-:Y:S02]  /*5b10*/  FMUL.FTZ R14, R9.reuse, R14 ;  /* 0x0000000e090e7220 */ /* 0x040fe40000410000 */
[----:B------:R-:W-:Y:S02]  /*5b20*/  FADD.FTZ R18, RZ, R18 ;  /* 0x00000012ff127221 */ /* 0x000fe40000010000 */
[-C--:B------:R-:W-:Y:S02]  /*5b30*/  FMUL.FTZ R9, R9, R12.reuse ;  /* 0x0000000c09097220 */ /* 0x080fe40000410000 */
[----:B------:R-:W-:Y:S02]  /*5b40*/  FFMA.FTZ R12, R8, R12, -R5 ;  /* 0x0000000c080c7223 */ /* 0x000fe40000010805 */
[----:B------:R-:W-:Y:S02]  /*5b50*/  FMUL.FTZ R5, R148, R18 ;  /* 0x0000001294057220 */ /* 0x000fe40000410000 */
[----:B------:R-:W-:Y:S01]  /*5b60*/  FFMA.FTZ R13, R8, R13, R9 ;  /* 0x0000000d080d7223 */ /* 0x000fe20000010009 */
[----:B------:R-:W-:Y:S01]  /*5b70*/  BSSY B0, `(.L_x_1425) ;  /* 0x0000019000007945 */ /* 0x000fe20003800000 */
[----:B------:R-:W-:-:S02]  /*5b80*/  FFMA.FTZ R19, R19, R20, R124 ;  /* 0x0000001413137223 */ /* 0x000fc4000001007c */
[-C--:B------:R-:W-:Y:S02]  /*5b90*/  FMUL.FTZ R148, R148, R122.reuse ;  /* 0x0000007a94947220 */ /* 0x080fe40000410000 */
[----:B------:R-:W-:Y:S02]  /*5ba0*/  FFMA.FTZ R8, R8, R15, R14 ;  /* 0x0000000f08087223 */ /* 0x000fe4000001000e */
[----:B------:R-:W-:Y:S02]  /*5bb0*/  FADD.FTZ R14, R10, R127 ;  /* 0x0000007f0a0e7221 */ /* 0x000fe40000010000 */
[C---:B------:R-:W-:Y:S02]  /*5bc0*/  FFMA.FTZ R9, R119.reuse, R122, -R5 ;  /* 0x0000007a77097223 */ /* 0x040fe40000010805 */
[----:B------:R-:W-:Y:S02]  /*5bd0*/  FFMA.FTZ R148, R119, R18, R148 ;  /* 0x0000001277947223 */ /* 0x000fe40000010094 */
[----:B------:R-:W-:-:S02]  /*5be0*/  FMUL.FTZ R10, R19, R4 ;  /* 0x00000004130a7220 */ /* 0x000fc40000410000 */
        /* <DEDUP_REMOVED lines=17> */
.L_x_1426:
[----:B------:R-:W-:Y:S05]  /*5d00*/  BSYNC B0 ;  /* 0x0000000000007941 */ /* 0x000fea0003800000 */
.L_x_1425:
[----:B------:R-:W-:Y:S01]  /*5d10*/  FADD.FTZ R118, R118, R9 ;  /* 0x0000000976767221 */ /* 0x000fe20000010000 */
[----:B-1----:R-:W-:Y:S01]  /*5d20*/  IADD3 R113, R113, 0x1, RZ ;  /* 0x0000000171717810 */ /* 0x002fe20007ffe0ff */
[----:B------:R-:W-:Y:S02]  /*5d30*/  FADD.FTZ R148, RZ, R148 ;  /* 0x00000094ff947221 */ /* 0x000fe40000010000 */
[----:B------:R-:W-:Y:S01]  /*5d40*/  FMUL.FTZ R5, R117, R118 ;  /* 0x0000007675057220 */ /* 0x000fe20000410000 */
[----:B------:R-:W-:Y:S01]  /*5d50*/  ISETP.GE.AND P0, PT, R113, c[0x0][0x16c], PT ;  /* 0x00005b0071007a0c */ /* 0x000fe20003f06270 */
[----:B------:R-:W-:Y:S02]  /*5d60*/  FMUL.FTZ R117, R117, R148 ;  /* 0x0000009475757220 */ /* 0x000fe40000410000 */
[----:B------:R-:W-:Y:S02]  /*5d70*/  FMUL.FTZ R6, R19, R6 ;  /* 0x0000000613067220 */ /* 0x000fe40000410000 */
[----:B------:R-:W-:-:S02]  /*5d80*/  FFMA.FTZ R117, R116, R118, -R117 ;  /* 0x0000007674757223 */ /* 0x000fc40000010875 */
[----:B------:R-:W-:Y:S02]  /*5d90*/  FFMA.FTZ R6, R21, R146, -R6 ;  /* 0x0000009215067223 */ /* 0x000fe40000010806 */
[----:B------:R-:W-:Y:S02]  /*5da0*/  FMUL.FTZ R7, R19, R7 ;  /* 0x0000000713077220 */ /* 0x000fe40000410000 */
[----:B------:R-:W-:Y:S02]  /*5db0*/  FFMA.FTZ R5, R116, R148, R5 ;  /* 0x0000009474057223 */ /* 0x000fe40000010005 */
[----:B------:R-:W-:Y:S02]  /*5dc0*/  FADD.FTZ R117, R114, R117 ;  /* 0x0000007572757221 */ /* 0x000fe40000010000 */
[----:B------:R-:W-:Y:S02]  /*5dd0*/  FFMA.FTZ R83, R6, 2, R83 ;  /* 0x4000000006537823 */ /* 0x000fe40000010053 */
[----:B------:R-:W-:-:S02]  /*5de0*/  FFMA.FTZ R140, R21, R140, -R7 ;  /* 0x0000008c158c7223 */ /* 0x000fc40000010807 */
        /* <DEDUP_REMOVED lines=10> */
[----:B------:R-:W-:Y:S02]  /*5e90*/  FFMA.FTZ R10, R21, R144, -R10 ;  /* 0x00000090150a7223 */ /* 0x000fe4000001080a */
[----:B------:R-:W-:-:S02]  /*5ea0*/  FFMA.FTZ R7, R104, R8, R7 ;  /* 0x0000000868077223 */ /* 0x000fc40000010007 */
[----:B------:R-:W-:Y:S02]  /*5eb0*/  FADD.FTZ R11, R102, R5 ;  /* 0x00000005660b7221 */ /* 0x000fe40000010000 */
[----:B------:R-:W-:Y:S02]  /*5ec0*/  FFMA.FTZ R81, R10, 2, R81 ;  /* 0x400000000a517823 */ /* 0x000fe40000010051 */
[----:B------:R-:W-:Y:S02]  /*5ed0*/  FADD.FTZ R10, RZ, R7 ;  /* 0x00000007ff0a7221 */ /* 0x000fe40000010000 */
[----:B------:R-:W-:Y:S02]  /*5ee0*/  FMUL.FTZ R4, R19, R129 ;  /* 0x0000008113047220 */ /* 0x000fe40000410000 */
[C---:B------:R-:W-:Y:S02]  /*5ef0*/  FMUL.FTZ R7, R100.reuse, R11 ;  /* 0x0000000b64077220 */ /* 0x040fe40000410000 */
[----:B------:R-:W-:-:S02]  /*5f00*/  FMUL.FTZ R5, R100, R10 ;  /* 0x0000000a64057220 */ /* 0x000fc40000410000 */
[----:B------:R-:W-:Y:S02]  /*5f10*/  FFMA.FTZ R4, R21, R131, -R4 ;  /* 0x0000008315047223 */ /* 0x000fe40000010804 */
[C---:B------:R-:W-:Y:S02]  /*5f20*/  FFMA.FTZ R7, R98.reuse, R10, R7 ;  /* 0x0000000a62077223 */ /* 0x040fe40000010007 */
[----:B------:R-:W-:Y:S02]  /*5f30*/  FFMA.FTZ R5, R98, R11, -R5 ;  /* 0x0000000b62057223 */ /* 0x000fe40000010805 */
[----:B------:R-:W-:Y:S02]  /*5f40*/  FFMA.FTZ R91, R4, 2, R91 ;  /* 0x40000000045b7823 */ /* 0x000fe4000001005b */
[----:B------:R-:W-:Y:S02]  /*5f50*/  FADD.FTZ R12, RZ, R7 ;  /* 0x00000007ff0c7221 */ /* 0x000fe40000010000 */
[----:B------:R-:W-:-:S02]  /*5f60*/  FMUL.FTZ R4, R19, R123 ;  /* 0x0000007b13047220 */ /* 0x000fc40000410000 */
[----:B------:R-:W-:Y:S02]  /*5f70*/  FADD.FTZ R13, R96, R5 ;  /* 0x00000005600d7221 */ /* 0x000fe40000010000 */
[C---:B------:R-:W-:Y:S02]  /*5f80*/  FMUL.FTZ R5, R94.reuse, R12 ;  /* 0x0000000c5e057220 */ /* 0x040fe40000410000 */
[----:B------:R-:W-:Y:S02]  /*5f90*/  FFMA.FTZ R4, R21, R125, -R4 ;  /* 0x0000007d15047223 */ /* 0x000fe40000010804 */
[-C--:B------:R-:W-:Y:S02]  /*5fa0*/  FMUL.FTZ R7, R94, R13.reuse ;  /* 0x0000000d5e077220 */ /* 0x080fe40000410000 */
[----:B------:R-:W-:Y:S02]  /*5fb0*/  FFMA.FTZ R5, R92, R13, -R5 ;  /* 0x0000000d5c057223 */ /* 0x000fe40000010805 */
[----:B------:R-:W-:-:S02]  /*5fc0*/  FFMA.FTZ R95, R4, 2, R95 ;  /* 0x40000000045f7823 */ /* 0x000fc4000001005f */
[----:B------:R-:W-:Y:S02]  /*5fd0*/  FMUL.FTZ R4, R19, R148 ;  /* 0x0000009413047220 */ /* 0x000fe40000410000 */
[----:B------:R-:W-:Y:S02]  /*5fe0*/  FFMA.FTZ R7, R92, R12, R7 ;  /* 0x0000000c5c077223 */ /* 0x000fe40000010007 */
[----:B------:R-:W-:Y:S02]  /*5ff0*/  FADD.FTZ R15, R90, R5 ;  /* 0x000000055a0f7221 */ /* 0x000fe40000010000 */
[----:B------:R-:W-:Y:S02]  /*6000*/  FFMA.FTZ R4, R21, R118, -R4 ;  /* 0x0000007615047223 */ /* 0x000fe40000010804 */
[----:B------:R-:W-:Y:S02]  /*6010*/  FMUL.FTZ R6, R19, R6 ;  /* 0x0000000613067220 */ /* 0x000fe40000410000 */
[----:B------:R-:W-:-:S02]  /*6020*/  FADD.FTZ R14, RZ, R7 ;  /* 0x00000007ff0e7221 */ /* 0x000fc40000010000 */
[----:B------:R-:W-:Y:S02]  /*6030*/  FMUL.FTZ R7, R88, R15 ;  /* 0x0000000f58077220 */ /* 0x000fe40000410000 */
[----:B------:R-:W-:Y:S02]  /*6040*/  FFMA.FTZ R99, R4, 2, R99 ;  /* 0x4000000004637823 */ /* 0x000fe40000010063 */
[----:B------:R-:W-:Y:S02]  /*6050*/  FFMA.FTZ R6, R21, R117, -R6 ;  /* 0x0000007515067223 */ /* 0x000fe40000010806 */
[----:B------:R-:W-:Y:S02]  /*6060*/  FMUL.FTZ R4, R19, R8 ;  /* 0x0000000813047220 */ /* 0x000fe40000410000 */
[-C--:B------:R-:W-:Y:S02]  /*6070*/  FMUL.FTZ R5, R88, R14.reuse ;  /* 0x0000000e58057220 */ /* 0x080fe40000410000 */
[----:B------:R-:W-:-:S02]  /*6080*/  FFMA.FTZ R7, R86, R14, R7 ;  /* 0x0000000e56077223 */ /* 0x000fc40000010007 */
[----:B------:R-:W-:Y:S02]  /*6090*/  FFMA.FTZ R101, R6, 2, R101 ;  /* 0x4000000006657823 */ /* 0x000fe40000010065 */
[----:B------:R-:W-:Y:S02]  /*60a0*/  FFMA.FTZ R4, R21, R9, -R4 ;  /* 0x0000000915047223 */ /* 0x000fe40000010804 */
[----:B------:R-:W-:Y:S02]  /*60b0*/  FMUL.FTZ R6, R19, R10 ;  /* 0x0000000a13067220 */ /* 0x000fe40000410000 */
[----:B------:R-:W-:Y:S02]  /*60c0*/  FFMA.FTZ R5, R86, R15, -R5 ;  /* 0x0000000f56057223 */ /* 0x000fe40000010805 */
[----:B------:R-:W-:Y:S02]  /*60d0*/  FADD.FTZ R10, RZ, R7 ;  /* 0x00000007ff0a7221 */ /* 0x000fe40000010000 */
[----:B------:R-:W-:-:S02]  /*60e0*/  FFMA.FTZ R103, R4, 2, R103 ;  /* 0x4000000004677823 */ /* 0x000fc40000010067 */
[C---:B------:R-:W-:Y:S02]  /*60f0*/  FMUL.FTZ R22, R19.reuse, R22 ;  /* 0x0000001613167220 */ /* 0x040fe40000410000 */
[C---:B------:R-:W-:Y:S02]  /*6100*/  FMUL.FTZ R23, R19.reuse, R23 ;  /* 0x0000001713177220 */ /* 0x040fe40000410000 */
[C---:B------:R-:W-:Y:S02]  /*6110*/  FMUL.FTZ R126, R19.reuse, R126 ;  /* 0x0000007e137e7220 */ /* 0x040fe40000410000 */
[C---:B------:R-:W-:Y:S02]  /*6120*/  FMUL.FTZ R18, R19.reuse, R18 ;  /* 0x0000001213127220 */ /* 0x040fe40000410000 */
[----:B------:R-:W-:Y:S02]  /*6130*/  FADD.FTZ R5, R84, R5 ;  /* 0x0000000554057221 */ /* 0x000fe40000010000 */
[----:B------:R-:W-:-:S02]  /*6140*/  FMUL.FTZ R4, R19, R12 ;  /* 0x0000000c13047220 */ /* 0x000fc40000410000 */
[C---:B------:R-:W-:Y:S02]  /*6150*/  FMUL.FTZ R8, R19.reuse, R14 ;  /* 0x0000000e13087220 */ /* 0x040fe40000410000 */
[----:B------:R-:W-:Y:S02]  /*6160*/  FMUL.FTZ R10, R19, R10 ;  /* 0x0000000a130a7220 */ /* 0x000fe40000410000 */
[C---:B------:R-:W-:Y:S02]  /*6170*/  FFMA.FTZ R22, R21.reuse, R137, -R22 ;  /* 0x0000008915167223 */ /* 0x040fe40000010816 */
[C---:B------:R-:W-:Y:S02]  /*6180*/  FFMA.FTZ R134, R21.reuse, R134, -R23 ;  /* 0x0000008615867223 */ /* 0x040fe40000010817 */
[C---:B------:R-:W-:Y:S02]  /*6190*/  FFMA.FTZ R126, R21.reuse, R128, -R126 ;  /* 0x00000080157e7223 */ /* 0x040fe4000001087e */
[----:B------:R-:W-:-:S02]  /*61a0*/  FFMA.FTZ R18, R21, R122, -R18 ;  /* 0x0000007a15127223 */ /* 0x000fc40000010812 */
[C---:B------:R-:W-:Y:S02]  /*61b0*/  FFMA.FTZ R6, R21.reuse, R11, -R6 ;  /* 0x0000000b15067223 */ /* 0x040fe40000010806 */
[C---:B------:R-:W-:Y:S02]  /*61c0*/  FFMA.FTZ R4, R21.reuse, R13, -R4 ;  /* 0x0000000d15047223 */ /* 0x040fe40000010804 */
[C---:B------:R-:W-:Y:S02]  /*61d0*/  FFMA.FTZ R8, R21.reuse, R15, -R8 ;  /* 0x0000000f15087223 */ /* 0x040fe40000010808 */
[----:B------:R-:W-:Y:S02]  /*61e0*/  FFMA.FTZ R10, R21, R5, -R10 ;  /* 0x00000005150a7223 */ /* 0x000fe4000001080a */
        /* <DEDUP_REMOVED lines=11> */
.L_x_1424:
[----:B------:R-:W-:Y:S01]  /*62a0*/  BAR.SYNC.DEFER_BLOCKING 0x0 ;  /* 0x0000000000007b1d */ /* 0x000fe20000010000 */
[----:B------:R-:W-:Y:S01]  /*62b0*/  ISETP.NE.AND P0, PT, R82, RZ, PT ;  /* 0x000000ff5200720c */ /* 0x000fe20003f05270 */
[----:B------:R-:W-:Y:S01]  /*62c0*/  IMAD R6, R141, c[0x0][0x200], RZ ;  /* 0x000080008d067a24 */ /* 0x000fe200078e02ff */
[----:B------:R-:W-:Y:S01]  /*62d0*/  LEA.HI.SX32 R11, R29, R29, 0x1b ;  /* 0x0000001d1d0b7211 */ /* 0x000fe200078fdaff */
[C---:B------:R-:W-:Y:S02]  /*62e0*/  IMAD.WIDE.U32 R4, R27.reuse, c[0x0][0x200], RZ ;  /* 0x000080001b047a25 */ /* 0x040fe400078e00ff */
[----:B------:R-:W-:Y:S02]  /*62f0*/  BSSY B0, `(.L_x_1428) ;  /* 0x0000035000007945 */ /* 0x000fe40003800000 */
[----:B------:R-:W-:-:S05]  /*6300*/  IMAD R9, R27, c[0x0][0x204], R6 ;  /* 0x000081001b097a24 */ /* 0x000fca00078e0206 */
[----:B------:R-:W-:Y:S01]  /*6310*/  IADD3 R55, R5, R9, RZ ;  /* 0x0000000905377210 */ /* 0x000fe20007ffe0ff */
        /* <DEDUP_REMOVED lines=32> */
[----:B------:R-:W-:Y:S04]  /*6520*/  LDS R11, [R11.X4] ;  /* 0x000000000b0b7984 */ /* 0x000fe80000004800 */
        /* <DEDUP_REMOVED lines=17> */
.L_x_1429:
[----:B------:R-:W-:Y:S05]  /*6640*/  BSYNC B0 ;  /* 0x0000000000007941 */ /* 0x000fea0003800000 */
.L_x_1428:
[----:B------:R-:W-:Y:S01]  /*6650*/  MOV R5, R55 ;  /* 0x0000003700057202 */ /* 0x000fe20000000f00 */
[----:B0-----:R-:W-:Y:S01]  /*6660*/  IMAD R9, R25, c[0x0][0x208], RZ ;  /* 0x0000820019097a24 */ /* 0x001fe200078e02ff */
[C---:B------:R-:W-:Y:S02]  /*6670*/  LOP3.LUT R8, R30.reuse, 0x40, RZ, 0xfc, !PT ;  /* 0x000000401e087812 */ /* 0x040fe400078efcff */
[----:B------:R-:W-:Y:S01]  /*6680*/  LOP3.LUT R6, R30, 0x20, RZ, 0xfc, !PT ;  /* 0x000000201e067812 */ /* 0x000fe200078efcff */
[----:B------:R-:W-:Y:S01]  /*6690*/  IMAD.WIDE.U32 R4, R0, c[0x0][0x208], R4 ;  /* 0x0000820000047a25 */ /* 0x000fe200078e0004 */
[----:B------:R-:W-:Y:S02]  /*66a0*/  SHF.L.U32 R7, R32, 0x9, RZ ;  /* 0x0000000920077819 */ /* 0x000fe400000006ff */
[-C--:B------:R-:W-:Y:S01]  /*66b0*/  ISETP.GE.AND P4, PT, R8, R53.reuse, PT ;  /* 0x000000350800720c */ /* 0x080fe20003f86270 */
[----:B------:R-:W-:Y:S01]  /*66c0*/  IMAD R8, R0, c[0x0][0x20c], R9 ;  /* 0x0000830000087a24 */ /* 0x000fe200078e0209 */
[----:B------:R-:W-:-:S02]  /*66d0*/  ISETP.GE.AND P3, PT, R6, R53, PT ;  /* 0x000000350600720c */ /* 0x000fc40003f66270 */
[----:B------:R-:W-:Y:S02]  /*66e0*/  SHF.R.S32.HI R9, RZ, 0x1f, R7 ;  /* 0x0000001fff097819 */ /* 0x000fe40000011407 */
[----:B------:R-:W-:Y:S02]  /*66f0*/  IADD3 R6, P1, R7, R4, RZ ;  /* 0x0000000407067210 */ /* 0x000fe40007f3e0ff */
[C---:B------:R-:W-:Y:S02]  /*6700*/  LEA R7, P0, R30.reuse, c[0x0][0x258], 0x2 ;  /* 0x000096001e077a11 */ /* 0x040fe400078010ff */
[C---:B------:R-:W-:Y:S02]  /*6710*/  LOP3.LUT R12, R30.reuse, 0x80, RZ, 0xfc, !PT ;  /* 0x000000801e0c7812 */ /* 0x040fe400078efcff */
[----:B------:R-:W-:Y:S02]  /*6720*/  IADD3.X R5, R9, R8, R5, P1, !PT ;  /* 0x0000000809057210 */ /* 0x000fe40000ffe405 */
[----:B------:R-:W-:-:S02]  /*6730*/  LEA.HI.X R8, R30, c[0x0][0x25c], R31, 0x2, P0 ;  /* 0x000097001e087a11 */ /* 0x000fc400000f141f */
[----:B------:R-:W-:Y:S02]  /*6740*/  LEA R4, P0, R6, R7, 0x2 ;  /* 0x0000000706047211 */ /* 0x000fe400078010ff */
[-C--:B------:R-:W-:Y:S02]  /*6750*/  ISETP.GE.AND P6, PT, R12, R53.reuse, PT ;  /* 0x000000350c00720c */ /* 0x080fe40003fc6270 */
[----:B------:R-:W-:Y:S02]  /*6760*/  LOP3.LUT R12, R30, 0xc0, RZ, 0xfc, !PT ;  /* 0x000000c01e0c7812 */ /* 0x000fe400078efcff */
        /* <DEDUP_REMOVED lines=10> */
[----:B------:R-:W-:Y:S02]  /*6810*/  LOP3.LUT R10, R30, 0xa0, RZ, 0xfc, !PT ;  /* 0x000000a01e0a7812 */ /* 0x000fe400078efcff */
[----:B------:R-:W-:Y:S01]  /*6820*/  ISETP.GE.AND P3, PT, R6, R53, PT ;  /* 0x000000350600720c */ /* 0x000fe20003f66270 */
[----:B------:R0:W-:Y:S01]  /*6830*/  @!P1 STG.E [R4.64+0x300], R19 ;  /* 0x0003001304009986 */ /* 0x0001e2000c101904 */
[----:B------:R-:W-:-:S02]  /*6840*/  LOP3.LUT R8, R30, 0x160, RZ, 0xfc, !PT ;  /* 0x000001601e087812 */ /* 0x000fc400078efcff */
[-C--:B------:R-:W-:Y:S02]  /*6850*/  ISETP.GE.AND P0, PT, R10, R53.reuse, PT ;  /* 0x000000350a00720c */ /* 0x080fe40003f06270 */
[-C--:B------:R-:W-:Y:S01]  /*6860*/  ISETP.GE.AND P6, PT, R8, R53.reuse, PT ;  /* 0x000000350800720c */ /* 0x080fe20003fc6270 */
[----:B------:R0:W-:Y:S01]  /*6870*/  @!P5 STG.E [R4.64+0x180], R35 ;  /* 0x000180230400d986 */ /* 0x0001e2000c101904 */
[C---:B------:R-:W-:Y:S02]  /*6880*/  LOP3.LUT R8, R30.reuse, 0x1a0, RZ, 0xfc, !PT ;  /* 0x000001a01e087812 */ /* 0x040fe400078efcff */
[----:B------:R-:W-:Y:S01]  /*6890*/  LOP3.LUT R6, R30, 0x140, RZ, 0xfc, !PT ;  /* 0x000001401e067812 */ /* 0x000fe200078efcff */
[----:B------:R0:W-:Y:S01]  /*68a0*/  @!P4 STG.E [R4.64+0x480], R41 ;  /* 0x000480290400c986 */ /* 0x0001e2000c101904 */
[----:B------:R-:W-:Y:S02]  /*68b0*/  ISETP.GE.AND P1, PT, R8, R53, PT ;  /* 0x000000350800720c */ /* 0x000fe40003f26270 */
[C---:B------:R-:W-:Y:S01]  /*68c0*/  LOP3.LUT R8, R30.reuse, 0x1e0, RZ, 0xfc, !PT ;  /* 0x000001e01e087812 */ /* 0x040fe200078efcff */
[----:B------:R0:W-:Y:S01]  /*68d0*/  @!P3 STG.E [R4.64+0x400], R21 ;  /* 0x000400150400b986 */ /* 0x0001e2000c101904 */
[----:B------:R-:W-:-:S02]  /*68e0*/  LOP3.LUT R14, R30, 0xe0, RZ, 0xfc, !PT ;  /* 0x000000e01e0e7812 */ /* 0x000fc400078efcff */
[-C--:B------:R-:W-:Y:S01]  /*68f0*/  ISETP.GE.AND P5, PT, R6, R53.reuse, PT ;  /* 0x000000350600720c */ /* 0x080fe20003fa6270 */
        /* <DEDUP_REMOVED lines=8> */
[----:B------:R-:W-:Y:S01]  /*6980*/  IADD3 R32, R32, 0x1, RZ ;  /* 0x0000000120207810 */ /* 0x000fe20007ffe0ff */
[----:B------:R0:W-:Y:S04]  /*6990*/  @!P5 STG.E [R4.64+0x500], R23 ;  /* 0x000500170400d986 */ /* 0x0001e8000c101904 */
[----:B------:R0:W-:Y:S04]  /*69a0*/  @!P3 STG.E [R4.64+0x780], R47 ;  /* 0x0007802f0400b986 */ /* 0x0001e8000c101904 */
[----:B------:R0:W-:Y:S01]  /*69b0*/  @!P2 STG.E [R4.64+0x380], R39 ;  /* 0x000380270400a986 */ /* 0x0001e2000c101904 */
[----:B------:R-:W-:-:S02]  /*69c0*/  ISETP.GE.AND P2, PT, R6, R53, PT ;  /* 0x000000350600720c */ /* 0x000fc40003f46270 */
[----:B------:R-:W-:Y:S01]  /*69d0*/  IADD3 R53, P1, R2, 0x800, RZ ;  /* 0x0000080002357810 */ /* 0x000fe20007f3e0ff */
[----:B------:R0:W-:Y:S01]  /*69e0*/  @!P0 STG.E [R4.64+0x600], R49 ;  /* 0x0006003104008986 */ /* 0x0001e2000c101904 */
[----:B------:R-:W-:Y:S02]  /*69f0*/  ISETP.GE.AND P0, PT, R32, c[0x0][0x174], PT ;  /* 0x00005d0020007a0c */ /* 0x000fe40003f06270 */
[----:B------:R-:W-:-:S07]  /*6a00*/  IADD3.X R72, RZ, R3, RZ, P1, !PT ;  /* 0x00000003ff487210 */ /* 0x000fce0000ffe4ff */
[----:B------:R0:W-:Y:S01]  /*6a10*/  @!P2 STG.E [R4.64+0x700], R51 ;  /* 0x000700330400a986 */ /* 0x0001e2000c101904 */
[----:B------:R-:W-:-:S04]  /*6a20*/  IADD3 R16, P2, R16, 0x800, RZ ;  /* 0x0000080010107810 */ /* 0x000fc80007f5e0ff */
[----:B------:R-:W-:Y:S01]  /*6a30*/  IADD3.X R17, RZ, R17, RZ, P2, !PT ;  /* 0x00000011ff117210 */ /* 0x000fe200017fe4ff */
[----:B------:R-:W-:Y:S01]  /*6a40*/  @P0 CALL.REL.NOINC `(.L_x_1430) ;  /* 0x0000001000000944 */ /* 0x000fe20003c00000 */
[----:B------:R-:W-:Y:S05]  /*6a50*/  BRA `(.L_x_1431) ;  /* 0xffff98e000007947 */ /* 0x000fea000383ffff */
.L_x_1430:
[----:B------:R-:W-:Y:S05]  /*6a60*/  EXIT ;  /* 0x000000000000794d */ /* 0x000fea0003800000 */
.L_x_1432:
        /* <DEDUP_REMOVED lines=9> */
.L_x_5352:


//--------------------- .text._Z25selective_scan_fwd_kernelI32Selective_Scan_fwd_kernel_traitsILi32ELi16ELi1ELb0ELb0ELb0ELb1EfN3c107complexIfEEEEv13SSMParamsBase --------------------------
	.section	.text._Z25selective_scan_fwd_kernelI32Selective_Scan_fwd_kernel_traitsILi32ELi16ELi1ELb0ELb0ELb0ELb1EfN3c107complexIfEEEEv13SSMParamsBase,"ax",@progbits
	.sectioninfo	@"SHI_REGISTERS=158"
	.align	128
        .global         _Z25selective_scan_fwd_kernelI32Selective_Scan_fwd_kernel_traitsILi32ELi16ELi1ELb0ELb0ELb0ELb1EfN3c107complexIfEEEEv13SSMParamsBase
        .type           _Z25selective_scan_fwd_kernelI32Selective_Scan_fwd_kernel_traitsILi32ELi16ELi1ELb0ELb0ELb0ELb1EfN3c107complexIfEEEEv13SSMParamsBase,@function
        .size           _Z25selective_scan_fwd_kernelI32Selective_Scan_fwd_kernel_traitsILi32ELi16ELi1ELb0ELb0ELb0ELb1EfN3c107complexIfEEEEv13SSMParamsBase,(.L_x_5353 - _Z25selective_scan_fwd_kernelI32Selective_Scan_fwd_kernel_traitsILi32ELi16ELi1ELb0ELb0ELb0ELb1EfN3c107complexIfEEEEv13SSMParamsBase)
        .other          _Z25selective_scan_fwd_kernelI32Selective_Scan_fwd_kernel_traitsILi32ELi16ELi1ELb0ELb0ELb0ELb1EfN3c107complexIfEEEEv13SSMParamsBase,@"STO_CUDA_ENTRY STV_DEFAULT"
_Z25selective_scan_fwd_kernelI32Selective_Scan_fwd_kernel_traitsILi32ELi16ELi1ELb0ELb0ELb0ELb1EfN3c107complexIfEEEEv13SSMParamsBase:
.text._Z25selective_scan_fwd_kernelI32Selective_Scan_fwd_kernel_traitsILi32ELi16ELi1ELb0ELb0ELb0ELb1EfN3c107complexIfEEEEv13SSMParamsBase:
        /* <DEDUP_REMOVED lines=22> */
[C---:B------:R-:W-:Y:S02]  /*0160*/  IMAD R7, R3.reuse, c[0x0][0x1e8], RZ ;  /* 0x00007a0003077a24 */ /* 0x040fe400078e02ff */
[----:B------:R-:W-:Y:S02]  /*0170*/  IMAD R5, R3, c[0x0][0x1d8], RZ ;  /* 0x0000760003057a24 */ /* 0x000fe400078e02ff */
[----:B------:R-:W-:-:S04]  /*0180*/  IMAD.WIDE.U32 R8, R0, c[0x0][0x1d8], RZ ;  /* 0x0000760000087a25 */ /* 0x000fc800078e00ff */
[C---:B------:R-:W-:Y:S01]  /*0190*/  IMAD.WIDE.U32 R10, R0.reuse, c[0x0][0x1e8], RZ ;  /* 0x00007a00000a7a25 */ /* 0x040fe200078e00ff */
[----:B------:R-:W-:Y:S02]  /*01a0*/  MOV R12, R8 ;  /* 0x00000008000c7202 */ /* 0x000fe40000000f00 */
[----:B------:R-:W2:Y:S01]  /*01b0*/  S2R R8, SR_LANEID ;  /* 0x0000000000087919 */ /* 0x000ea20000000000 */
[C---:B------:R-:W-:Y:S02]  /*01c0*/  IMAD R7, R0.reuse, c[0x0][0x1ec], R7 ;  /* 0x00007b0000077a24 */ /* 0x040fe400078e0207 */
[----:B------:R-:W-:-:S03]  /*01d0*/  IMAD R13, R0, c[0x0][0x1dc], R5 ;  /* 0x00007700000d7a24 */ /* 0x000fc600078e0205 */
[----:B------:R-:W-:Y:S02]  /*01e0*/  IADD3 R11, R11, R7, RZ ;  /* 0x000000070b0b7210 */ /* 0x000fe40007ffe0ff */
        /* <DEDUP_REMOVED lines=9> */
[----:B------:R-:W-:Y:S01]  /*0280*/  IMAD.WIDE.U32 R14, R5, c[0x0][0x1e0], R10 ;  /* 0x00007800050e7a25 */ /* 0x000fe200078e000a */
[----:B------:R-:W-:Y:S02]  /*0290*/  SHF.R.S32.HI R10, RZ, 0x1f, R9 ;  /* 0x0000001fff0a7819 */ /* 0x000fe40000011409 */
[----:B------:R-:W-:Y:S01]  /*02a0*/  IADD3 R95, P0, R9, R12, RZ ;  /* 0x0000000c095f7210 */ /* 0x000fe20007f1e0ff */
[----:B------:R-:W-:Y:S01]  /*02b0*/  IMAD R11, R5, c[0x0][0x1d4], R16 ;  /* 0x00007500050b7a24 */ /* 0x000fe200078e0210 */
[----:B------:R-:W-:Y:S01]  /*02c0*/  IADD3 R97, P1, R9, R14, RZ ;  /* 0x0000000e09617210 */ /* 0x000fe20007f3e0ff */
[----:B------:R-:W-:-:S03]  /*02d0*/  IMAD R17, R5, c[0x0][0x1e4], R18 ;  /* 0x0000790005117a24 */ /* 0x000fc600078e0212 */
[C---:B------:R-:W-:Y:S02]  /*02e0*/  IADD3.X R12, R10.reuse, R13, R11, P0, !PT ;  /* 0x0000000d0a0c7210 */ /* 0x040fe400007fe40b */
[----:B------:R-:W-:Y:S02]  /*02f0*/  LEA R94, P0, R95, c[0x0][0x240], 0x2 ;  /* 0x000090005f5e7a11 */ /* 0x000fe400078010ff */
[----:B------:R-:W-:Y:S02]  /*0300*/  LEA R96, P2, R97, c[0x0][0x248], 0x2 ;  /* 0x0000920061607a11 */ /* 0x000fe400078410ff */
[----:B------:R-:W-:Y:S02]  /*0310*/  IADD3.X R14, R10, R15, R17, P1, !PT ;  /* 0x0000000f0a0e7210 */ /* 0x000fe40000ffe411 */
[----:B------:R-:W-:Y:S02]  /*0320*/  LEA.HI.X R95, R95, c[0x0][0x244], R12, 0x2, P0 ;  /* 0x000091005f5f7a11 */ /* 0x000fe400000f140c */
[----:B------:R-:W-:-:S02]  /*0330*/  LEA.HI.X R97, R97, c[0x0][0x24c], R14, 0x2, P2 ;  /* 0x0000930061617a11 */ /* 0x000fc400010f140e */
[----:B--2---:R-:W-:Y:S02]  /*0340*/  MOV R11, RZ ;  /* 0x000000ff000b7202 */ /* 0x004fe40000000f00 */
.L_x_1474:
[----:B------:R-:W-:Y:S01]  /*0350*/  BAR.SYNC.DEFER_BLOCKING 0x0 ;  /* 0x0000000000007b1d */ /* 0x000fe20000010000 */
[----:B------:R-:W-:Y:S01]  /*0360*/  MOV R76, 0xfffffe00 ;  /* 0xfffffe00004c7802 */ /* 0x000fe20000000f00 */
[----:B0-----:R-:W-:Y:S01]  /*0370*/  HFMA2.MMA R19, -RZ, RZ, 0, 0 ;  /* 0x00000000ff137435 */ /* 0x001fe200000001ff */
[C---:B------:R-:W-:Y:S01]  /*0380*/  LOP3.LUT R13, R9.reuse, 0x20, RZ, 0xfc, !PT ;  /* 0x00000020090d7812 */ /* 0x040fe200078efcff */
[----:B------:R-:W-:Y:S01]  /*0390*/  CS2R R20, SRZ ;  /* 0x0000000000147805 */ /* 0x000fe2000001ff00 */
        /* <DEDUP_REMOVED lines=23> */
[----:B------:R-:W-:Y:S01]  /*0510*/  MOV R22, RZ ;  /* 0x000000ff00167202 */ /* 0x000fe20000000f00 */
[----:B------:R-:W-:Y:S01]  /*0520*/  CS2R R34, SRZ ;  /* 0x0000000000227805 */ /* 0x000fe2000001ff00 */
[C---:B------:R-:W-:Y:S01]  /*0530*/  LOP3.LUT R51, R9.reuse, 0x120, RZ, 0xfc, !PT ;  /* 0x0000012009337812 */ /* 0x040fe200078efcff */
[----:B------:R-:W4:Y:S01]  /*0540*/  @!P5 LDG.E R25, [R94.64+0x200] ;  /* 0x000200045e19d981 */ /* 0x000f22000c1e1900 */
[----:B------:R-:W-:-:S02]  /*0550*/  LOP3.LUT R53, R9, 0x140, RZ, 0xfc, !PT ;  /* 0x0000014009357812 */ /* 0x000fc400078efcff */
[-C--:B------:R-:W-:Y:S01]  /*0560*/  ISETP.GE.AND P6, PT, R51, R76.reuse, PT ;  /* 0x0000004c3300720c */ /* 0x080fe20003fc6270 */
[----:B------:R-:W4:Y:S01]  /*0570*/  @!P3 LDG.E R21, [R94.64+0x100] ;  /* 0x000100045e15b981 */ /* 0x000f22000c1e1900 */
[C---:B------:R-:W-:Y:S02]  /*0580*/  LOP3.LUT R55, R9.reuse, 0x160, RZ, 0xfc, !PT ;  /* 0x0000016009377812 */ /* 0x040fe400078efcff */
[C---:B------:R-:W-:Y:S01]  /*0590*/  LOP3.LUT R57, R9.reuse, 0x180, RZ, 0xfc, !PT ;  /* 0x0000018009397812 */ /* 0x040fe200078efcff */
[----:B------:R-:W4:Y:S01]  /*05a0*/  @!P4 LDG.E R22, [R94.64+0x180] ;  /* 0x000180045e16c981 */ /* 0x000f22000c1e1900 */
[----:B------:R-:W-:Y:S02]  /*05b0*/  LOP3.LUT R59, R9, 0x1a0, RZ, 0xfc, !PT ;  /* 0x000001a0093b7812 */ /* 0x000fe400078efcff */
[----:B------:R-:W-:Y:S01]  /*05c0*/  ISETP.GE.AND P5, PT, R53, R76, PT ;  /* 0x0000004c3500720c */ /* 0x000fe20003fa6270 */
[----:B------:R-:W4:Y:S01]  /*05d0*/  @!P0 LDG.E R31, [R94.64+0x300] ;  /* 0x000300045e1f8981 */ /* 0x000f22000c1e1900 */
[----:B------:R-:W-:-:S02]  /*05e0*/  LOP3.LUT R73, R9, 0x1c0, RZ, 0xfc, !PT ;  /* 0x000001c009497812 */ /* 0x000fc400078efcff */
[----:B------:R-:W-:Y:S01]  /*05f0*/  LOP3.LUT R75, R9, 0x1e0, RZ, 0xfc, !PT ;  /* 0x000001e0094b7812 */ /* 0x000fe200078efcff */
[----:B------:R-:W4:Y:S01]  /*0600*/  @!P1 LDG.E R26, [R94.64+0x380] ;  /* 0x000380045e1a9981 */ /* 0x000f22000c1e1900 */
[-C--:B------:R-:W-:Y:S02]  /*0610*/  ISETP.GE.AND P3, PT, R55, R76.reuse, PT ;  /* 0x0000004c3700720c */ /* 0x080fe40003f66270 */
[-C--:B------:R-:W-:Y:S01]  /*0620*/  ISETP.GE.AND P4, PT, R57, R76.reuse, PT ;  /* 0x0000004c3900720c */ /* 0x080fe20003f86270 */
[----:B------:R-:W4:Y:S01]  /*0630*/  @!P2 LDG.E R35, [R94.64+0x400] ;  /* 0x000400045e23a981 */ /* 0x000f22000c1e1900 */
[-C--:B------:R-:W-:Y:S02]  /*0640*/  ISETP.GE.AND P0, PT, R59, R76.reuse, PT ;  /* 0x0000004c3b00720c */ /* 0x080fe40003f06270 */
[----:B------:R-:W-:Y:S02]  /*0650*/  MOV R28, RZ ;  /* 0x000000ff001c7202 */ /* 0x000fe40000000f00 */
[-C--:B------:R-:W-:Y:S01]  /*0660*/  ISETP.GE.AND P1, PT, R73, R76.reuse, PT ;  /* 0x0000004c4900720c */ /* 0x080fe20003f26270 */
[----:B------:R-:W-:Y:S01]  /*0670*/  HFMA2.MMA R32, -RZ, RZ, 0, 0 ;  /* 0x00000000ff207435 */ /* 0x000fe200000001ff */
[----:B------:R-:W-:Y:S01]  /*0680*/  ISETP.GE.AND P2, PT, R75, R76, PT ;  /* 0x0000004c4b00720c */ /* 0x000fe20003f46270 */
[----:B------:R-:W-:Y:S01]  /*0690*/  CS2R R36, SRZ ;  /* 0x0000000000247805 */ /* 0x000fe2000001ff00 */
[----:B------:R-:W-:Y:S01]  /*06a0*/  CS2R R38, SRZ ;  /* 0x0000000000267805 */ /* 0x000fe2000001ff00 */
[----:B------:R-:W4:Y:S01]  /*06b0*/  @!P6 LDG.E R28, [R94.64+0x480] ;  /* 0x000480045e1ce981 */ /* 0x000f22000c1e1900 */
[----:B------:R-:W-:-:S03]  /*06c0*/  CS2R R40, SRZ ;  /* 0x0000000000287805 */ /* 0x000fc6000001ff00 */
[----:B------:R-:W4:Y:S04]  /*06d0*/  @!P5 LDG.E R37, [R94.64+0x500] ;  /* 0x000500045e25d981 */ /* 0x000f28000c1e1900 */
[----:B------:R-:W4:Y:S04]  /*06e0*/  @!P3 LDG.E R30, [R94.64+0x580] ;  /* 0x000580045e1eb981 */ /* 0x000f28000c1e1900 */
[----:B------:R-:W4:Y:S04]  /*06f0*/  @!P4 LDG.E R39, [R94.64+0x600] ;  /* 0x000600045e27c981 */ /* 0x000f28000c1e1900 */
[----:B------:R-:W4:Y:S04]  /*0700*/  @!P0 LDG.E R32, [R94.64+0x680] ;  /* 0x000680045e208981 */ /* 0x000f28000c1e1900 */
[----:B------:R-:W4:Y:S04]  /*0710*/  @!P1 LDG.E R41, [R94.64+0x700] ;  /* 0x000700045e299981 */ /* 0x000f28000c1e1900 */
[----:B------:R-:W4:Y:S01]  /*0720*/  @!P2 LDG.E R34, [R94.64+0x780] ;  /* 0x000780045e22a981 */ /* 0x000f22000c1e1900 */
[----:B------:R-:W-:-:S02]  /*0730*/  ISETP.GE.AND P1, PT, R13, R76, PT ;  /* 0x0000004c0d00720c */ /* 0x000fc40003f26270 */
[----:B------:R-:W-:Y:S02]  /*0740*/  ISETP.GE.AND P2, PT, R15, R76, PT ;  /* 0x0000004c0f00720c */ /* 0x000fe40003f46270 */
[C---:B------:R-:W-:Y:S02]  /*0750*/  LEA.HI.SX32 R12, R8.reuse, R8, 0x1b ;  /* 0x00000008080c7211 */ /* 0x040fe400078fdaff */
[-C--:B------:R-:W-:Y:S02]  /*0760*/  ISETP.GE.AND P0, PT, R17, R76.reuse, PT ;  /* 0x0000004c1100720c */ /* 0x080fe40003f06270 */
[----:B------:R-:W-:Y:S02]  /*0770*/  ISETP.GE.AND P6, PT, R23, R76, PT ;  /* 0x0000004c1700720c */ /* 0x000fe40003fc6270 */
[C---:B------:R-:W-:Y:S02]  /*0780*/  IADD3 R13, R8.reuse, 0x20, RZ ;  /* 0x00000020080d7810 */ /* 0x040fe40007ffe0ff */
[----:B------:R-:W-:-:S02]  /*0790*/  IADD3 R15, R8, 0x40, RZ ;  /* 0x00000040080f7810 */ /* 0x000fc40007ffe0ff */
[----:B------:R-:W-:Y:S02]  /*07a0*/  ISETP.GE.AND P4, PT, R27, R76, PT ;  /* 0x0000004c1b00720c */ /* 0x000fe40003f86270 */
[C---:B------:R-:W-:Y:S02]  /*07b0*/  IADD3 R17, R8.reuse, 0x60, RZ ;  /* 0x0000006008117810 */ /* 0x040fe40007ffe0ff */
[C---:B------:R-:W-:Y:S02]  /*07c0*/  IADD3 R23, R8.reuse, 0x80, RZ ;  /* 0x0000008008177810 */ /* 0x040fe40007ffe0ff */
[----:B------:R-:W-:Y:S02]  /*07d0*/  IADD3 R27, R8, 0xa0, RZ ;  /* 0x000000a0081b7810 */ /* 0x000fe40007ffe0ff */
[-C--:B------:R-:W-:Y:S02]  /*07e0*/  LEA.HI.SX32 R13, R13, R8.reuse, 0x1b ;  /* 0x000000080d0d7211 */ /* 0x080fe400078fdaff */
[----:B------:R-:W-:-:S02]  /*07f0*/  LEA.HI.SX32 R14, R15, R8, 0x1b ;  /* 0x000000080f0e7211 */ /* 0x000fc400078fdaff */
[-C--:B------:R-:W-:Y:S02]  /*0800*/  LEA.HI.SX32 R15, R17, R8.reuse, 0x1b ;  /* 0x00000008110f7211 */ /* 0x080fe400078fdaff */
[-C--:B------:R-:W-:Y:S02]  /*0810*/  LEA.HI.SX32 R16, R23, R8.reuse, 0x1b ;  /* 0x0000000817107211 */ /* 0x080fe400078fdaff */
[----:B------:R-:W-:Y:S02]  /*0820*/  LEA.HI.SX32 R17, R27, R8, 0x1b ;  /* 0x000000081b117211 */ /* 0x000fe400078fdaff */
[C---:B------:R-:W-:Y:S02]  /*0830*/  IADD3 R23, R8.reuse, 0xe0, RZ ;  /* 0x000000e008177810 */ /* 0x040fe40007ffe0ff */
[----:B------:R-:W-:Y:S02]  /*0840*/  ISETP.GE.AND P3, PT, R29, R76, PT ;  /* 0x0000004c1d00720c */ /* 0x000fe40003f66270 */
[----:B------:R-:W-:-:S02]  /*0850*/  IADD3 R27, R8, 0x100, RZ ;  /* 0x00000100081b7810 */ /* 0x000fc40007ffe0ff */
[C---:B------:R-:W-:Y:S02]  /*0860*/  IADD3 R29, R8.reuse, 0x120, RZ ;  /* 0x00000120081d7810 */ /* 0x040fe40007ffe0ff */
[----:B------:R-:W-:Y:S02]  /*0870*/  ISETP.GE.AND P5, PT, R33, R76, PT ;  /* 0x0000004c2100720c */ /* 0x000fe40003fa6270 */
[C---:B------:R-:W-:Y:S02]  /*0880*/  IADD3 R33, R8.reuse, 0x140, RZ ;  /* 0x0000014008217810 */ /* 0x040fe40007ffe0ff */
[----:B------:R-:W-:Y:S02]  /*0890*/  MOV R77, RZ ;  /* 0x000000ff004d7202 */ /* 0x000fe40000000f00 */
[----:B------:R-:W-:Y:S02]  /*08a0*/  MOV R42, RZ ;  /* 0x000000ff002a7202 */ /* 0x000fe40000000f00 */
[----:B------:R-:W-:Y:S01]  /*08b0*/  MOV R44, RZ ;  /* 0x000000ff002c7202 */ /* 0x000fe20000000f00 */
[----:B--2---:R0:W-:Y:S04]  /*08c0*/  STS [R12.X4], R19 ;  /* 0x000000130c007388 */ /* 0x0041e80000004800 */
[----:B---3--:R1:W-:Y:S01]  /*08d0*/  STS [R13.X4+0x80], R20 ;  /* 0x000080140d007388 */ /* 0x0083e20000004800 */
[----:B0-----:R-:W-:-:S04]  /*08e0*/  IADD3 R19, R8, 0xc0, RZ ;  /* 0x000000c008137810 */ /* 0x001fc80007ffe0ff */
[-C--:B------:R-:W-:Y:S02]  /*08f0*/  LEA.HI.SX32 R18, R19, R8.reuse, 0x1b ;  /* 0x0000000813127211 */ /* 0x080fe400078fdaff */
[-C--:B------:R-:W-:Y:S02]  /*0900*/  LEA.HI.SX32 R19, R23, R8.reuse, 0x1b ;  /* 0x0000000817137211 */ /* 0x080fe400078fdaff */
[----:B-1----:R-:W-:Y:S01]  /*0910*/  LEA.HI.SX32 R20, R27, R8, 0x1b ;  /* 0x000000081b147211 */ /* 0x002fe200078fdaff */
[----:B----4-:R0:W-:Y:S01]  /*0920*/  STS [R14.X4+0x100], R21 ;  /* 0x000100150e007388 */ /* 0x0101e20000004800 */
[----:B------:R-:W-:-:S03]  /*0930*/  IADD3 R23, R8, 0x160, RZ ;  /* 0x0000016008177810 */ /* 0x000fc60007ffe0ff */
[----:B------:R1:W-:Y:S01]  /*0940*/  STS [R15.X4+0x180], R22 ;  /* 0x000180160f007388 */ /* 0x0003e20000004800 */
[----:B------:R-:W-:-:S03]  /*0950*/  IADD3 R27, R8, 0x1a0, RZ ;  /* 0x000001a0081b7810 */ /* 0x000fc60007ffe0ff */
[----:B------:R2:W-:Y:S01]  /*0960*/  STS [R16.X4+0x200], R25 ;  /* 0x0002001910007388 */ /* 0x0005e20000004800 */
[----:B0-----:R-:W-:-:S03]  /*0970*/  LEA.HI.SX32 R21, R29, R8, 0x1b ;  /* 0x000000081d157211 */ /* 0x001fc600078fdaff */
[----:B------:R0:W-:Y:S01]  /*0980*/  STS [R17.X4+0x280], R24 ;  /* 0x0002801811007388 */ /* 0x0001e20000004800 */
[C---:B------:R-:W-:Y:S02]  /*0990*/  IADD3 R29, R8.reuse, 0x1c0, RZ ;  /* 0x000001c0081d7810 */ /* 0x040fe40007ffe0ff */
[----:B-1----:R-:W-:Y:S01]  /*09a0*/  LEA.HI.SX32 R22, R33, R8, 0x1b ;  /* 0x0000000821167211 */ /* 0x002fe200078fdaff */
[----:B------:R-:W-:Y:S01]  /*09b0*/  STS [R18.X4+0x300], R31 ;  /* 0x0003001f12007388 */ /* 0x000fe20000004800 */
[----:B--2---:R-:W-:-:S03]  /*09c0*/  IADD3 R25, R8, 0x180, RZ ;  /* 0x0000018008197810 */ /* 0x004fc60007ffe0ff */
[----:B------:R1:W-:Y:S01]  /*09d0*/  STS [R19.X4+0x380], R26 ;  /* 0x0003801a13007388 */ /* 0x0003e20000004800 */
[C---:B------:R-:W-:Y:S02]  /*09e0*/  IADD3 R33, R8.reuse, 0x1e0, RZ ;  /* 0x000001e008217810 */ /* 0x040fe40007ffe0ff */
[-C--:B------:R-:W-:Y:S01]  /*09f0*/  LEA.HI.SX32 R23, R23, R8.reuse, 0x1b ;  /* 0x0000000817177211 */ /* 0x080fe200078fdaff */
[----:B------:R-:W-:Y:S01]  /*0a00*/  STS [R20.X4+0x400], R35 ;  /* 0x0004002314007388 */ /* 0x000fe20000004800 */
[-C--:B0-----:R-:W-:Y:S02]  /*0a10*/  LEA.HI.SX32 R24, R25, R8.reuse, 0x1b ;  /* 0x0000000819187211 */ /* 0x081fe400078fdaff */
[-C--:B------:R-:W-:Y:S01]  /*0a20*/  LEA.HI.SX32 R25, R27, R8.reuse, 0x1b ;  /* 0x000000081b197211 */ /* 0x080fe200078fdaff */
[----:B------:R0:W-:Y:S01]  /*0a30*/  STS [R21.X4+0x480], R28 ;  /* 0x0004801c15007388 */ /* 0x0001e20000004800 */
[-C--:B------:R-:W-:Y:S02]  /*0a40*/  LEA.HI.SX32 R27, R33, R8.reuse, 0x1b ;  /* 0x00000008211b7211 */ /* 0x080fe400078fdaff */
[----:B-1----:R-:W-:Y:S01]  /*0a50*/  LEA.HI.SX32 R26, R29, R8, 0x1b ;  /* 0x000000081d1a7211 */ /* 0x002fe200078fdaff */
[----:B------:R-:W-:Y:S01]  /*0a60*/  STS [R22.X4+0x500], R37 ;  /* 0x0005002516007388 */ /* 0x000fe20000004800 */
[----:B0-----:R-:W-:-:S03]  /*0a70*/  SHF.L.U32 R28, R8, 0x4, RZ ;  /* 0x00000004081c7819 */ /* 0x001fc600000006ff */
[----:B------:R0:W-:Y:S01]  /*0a80*/  STS [R23.X4+0x580], R30 ;  /* 0x0005801e17007388 */ /* 0x0001e20000004800 */
[----:B------:R-:W-:-:S03]  /*0a90*/  LEA.HI.SX32 R28, R28, R28, 0x1b ;  /* 0x0000001c1c1c7211 */ /* 0x000fc600078fdaff */
        /* <DEDUP_REMOVED lines=22> */
[----:B0-----:R-:W-:-:S02]  /*0c00*/  HFMA2.MMA R30, -RZ, RZ, 0, 0 ;  /* 0x00000000ff1e7435 */ /* 0x001fc400000001ff */
[----:B-1----:R-:W-:Y:S02]  /*0c10*/  HFMA2.MMA R32, -RZ, RZ, 0, 0 ;  /* 0x00000000ff207435 */ /* 0x002fe400000001ff */
[----:B--2---:R-:W-:Y:S01]  /*0c20*/  HFMA2.MMA R34, -RZ, RZ, 0, 0 ;  /* 0x00000000ff227435 */ /* 0x004fe200000001ff */
[----:B------:R-:W2:Y:S01]  /*0c30*/  @!P0 LDG.E R38, [R96.64+0x180] ;  /* 0x0001800460268981 */ /* 0x000ea2000c1e1900 */
[-C--:B------:R-:W-:Y:S02]  /*0c40*/  ISETP.GE.AND P0, PT, R51, R76.reuse, PT ;  /* 0x0000004c3300720c */ /* 0x080fe40003f06270 */
[----:B------:R-:W-:Y:S01]  /*0c50*/  MOV R51, RZ ;  /* 0x000000ff00337202 */ /* 0x000fe20000000f00 */
[----:B------:R-:W3:Y:S01]  /*0c60*/  @!P2 LDG.E R77, [R96.64+0x100] ;  /* 0x00010004604da981 */ /* 0x000ee2000c1e1900 */
[----:B------:R-:W-:-:S03]  /*0c70*/  ISETP.GE.AND P2, PT, R9, R76, PT ;  /* 0x0000004c0900720c */ /* 0x000fc60003f46270 */
[----:B------:R-:W4:Y:S01]  /*0c80*/  @!P1 LDG.E R36, [R96.64+0x80] ;  /* 0x0000800460249981 */ /* 0x000f22000c1e1900 */
[-C--:B------:R-:W-:Y:S01]  /*0c90*/  ISETP.GE.AND P1, PT, R49, R76.reuse, PT ;  /* 0x0000004c3100720c */ /* 0x080fe20003f26270 */
[----:B------:R-:W-:Y:S02]  /*0ca0*/  HFMA2.MMA R49, -RZ, RZ, 0, 0 ;  /* 0x00000000ff317435 */ /* 0x000fe400000001ff */
[----:B------:R-:W2:Y:S01]  /*0cb0*/  @!P4 LDG.E R30, [R96.64+0x280] ;  /* 0x00028004601ec981 */ /* 0x000ea2000c1e1900 */
[-C--:B------:R-:W-:Y:S02]  /*0cc0*/  ISETP.GE.AND P4, PT, R53, R76.reuse, PT ;  /* 0x0000004c3500720c */ /* 0x080fe40003f86270 */
[----:B------:R-:W-:Y:S01]  /*0cd0*/  MOV R53, RZ ;  /* 0x000000ff00357202 */ /* 0x000fe20000000f00 */
[----:B------:R-:W2:Y:S01]  /*0ce0*/  @!P6 LDG.E R51, [R96.64+0x200] ;  /* 0x000200046033e981 */ /* 0x000ea2000c1e1900 */
[-C--:B------:R-:W-:Y:S02]  /*0cf0*/  ISETP.GE.AND P6, PT, R55, R76.reuse, PT ;  /* 0x0000004c3700720c */ /* 0x080fe40003fc6270 */
[----:B------:R-:W-:Y:S01]  /*0d00*/  MOV R55, RZ ;  /* 0x000000ff00377202 */ /* 0x000fe20000000f00 */
[----:B------:R-:W2:Y:S01]  /*0d10*/  @!P5 LDG.E R32, [R96.64+0x380] ;  /* 0x000380046020d981 */ /* 0x000ea2000c1e1900 */
[----:B------:R-:W-:-:S03]  /*0d20*/  ISETP.GE.AND P5, PT, R57, R76, PT ;  /* 0x0000004c3900720c */ /* 0x000fc60003fa6270 */
[----:B------:R-:W2:Y:S01]  /*0d30*/  @!P3 LDG.E R53, [R96.64+0x300] ;  /* 0x000300046035b981 */ /* 0x000ea2000c1e1900 */
[-C--:B------:R-:W-:Y:S01]  /*0d40*/  ISETP.GE.AND P3, PT, R59, R76.reuse, PT ;  /* 0x0000004c3b00720c */ /* 0x080fe20003f66270 */
[----:B------:R-:W-:Y:S02]  /*0d50*/  HFMA2.MMA R59, -RZ, RZ, 0, 0 ;  /* 0x00000000ff3b7435 */ /* 0x000fe400000001ff */
[----:B------:R-:W2:Y:S01]  /*0d60*/  @!P2 LDG.E R49, [R96.64] ;  /* 0x000000046031a981 */ /* 0x000ea2000c1e1900 */
[----:B------:R-:W-:-:S03]  /*0d70*/  ISETP.GE.AND P2, PT, R73, R76, PT ;  /* 0x0000004c4900720c */ /* 0x000fc60003f46270 */
[----:B------:R-:W3:Y:S01]  /*0d80*/  @!P1 LDG.E R55, [R96.64+0x400] ;  /* 0x0004000460379981 */ /* 0x000ee2000c1e1900 */
[----:B------:R-:W-:Y:S01]  /*0d90*/  ISETP.GE.AND P1, PT, R75, R76, PT ;  /* 0x0000004c4b00720c */ /* 0x000fe20003f26270 */
[----:B------:R-:W-:Y:S01]  /*0da0*/  HFMA2.MMA R73, -RZ, RZ, 0, 0 ;  /* 0x00000000ff497435 */ /* 0x000fe200000001ff */
        /* <DEDUP_REMOVED lines=10> */
[----:B--2---:R-:W-:Y:S04]  /*0e50*/  STS [R12.X4], R49 ;  /* 0x000000310c007388 */ /* 0x004fe80000004800 */
[----:B----4-:R-:W-:Y:S04]  /*0e60*/  STS [R13.X4+0x80], R36 ;  /* 0x000080240d007388 */ /* 0x010fe80000004800 */
        /* <DEDUP_REMOVED lines=79> */
.L_x_1434:
[----:B------:R-:W-:Y:S05]  /*1360*/  BSYNC B0 ;  /* 0x0000000000007941 */ /* 0x000fea0003800000 */
.L_x_1433:
        /* <DEDUP_REMOVED lines=37> */
.L_x_1436:
[----:B------:R-:W-:Y:S05]  /*15c0*/  BSYNC B0 ;  /* 0x0000000000007941 */ /* 0x000fea0003800000 */
.L_x_1435:
        /* <DEDUP_REMOVED lines=35> */
.L_x_1438:
[----:B------:R-:W-:Y:S05]  /*1800*/  BSYNC B0 ;  /* 0x0000000000007941 */ /* 0x000fea0003800000 */
.L_x_1437:
        /* <DEDUP_REMOVED lines=37> */
.L_x_1440:
[----:B------:R-:W-:Y:S05]  /*1a60*/  BSYNC B0 ;  /* 0x0000000000007941 */ /* 0x000fea0003800000 */
.L_x_1439:
        /* <DEDUP_REMOVED lines=35> */
.L_x_1442:
[----:B------:R-:W-:Y:S05]  /*1ca0*/  BSYNC B0 ;  /* 0x0000000000007941 */ /* 0x000fea0003800000 */
.L_x_1441:
        /* <DEDUP_REMOVED lines=37> */
.L_x_1444:
[----:B------:R-:W-:Y:S05]  /*1f00*/  BSYNC B0 ;  /* 0x0000000000007941 */ /* 0x000fea0003800000 */
.L_x_1443:
        /* <DEDUP_REMOVED lines=35> */
.L_x_1446:
[----:B------:R-:W-:Y:S05]  /*2140*/  BSYNC B0 ;  /* 0x0000000000007941 */ /* 0x000fea0003800000 */
.L_x_1445:
        /* <DEDUP_REMOVED lines=37> */
.L_x_1448:
[----:B------:R-:W-:Y:S05]  /*23a0*/  BSYNC B0 ;  /* 0x0000000000007941 */ /* 0x000fea0003800000 */
.L_x_1447:
        /* <DEDUP_REMOVED lines=35> */
.L_x_1450:
[----:B------:R-:W-:Y:S05]  /*25e0*/  BSYNC B0 ;  /* 0x0000000000007941 */ /* 0x000fea0003800000 */
.L_x_1449:
        /* <DEDUP_REMOVED lines=42> */
.L_x_1452:
[----:B------:R-:W-:Y:S05]  /*2890*/  BSYNC B0 ;  /* 0x0000000000007941 */ /* 0x000fea0003800000 */
.L_x_1451:
        /* <DEDUP_REMOVED lines=33> */
.L_x_1454:
[----:B------:R-:W-:Y:S05]  /*2ab0*/  BSYNC B0 ;  /* 0x0000000000007941 */ /* 0x000fea0003800000 */
.L_x_1453:
        /* <DEDUP_REMOVED lines=33> */
.L_x_1456:
[----:B------:R-:W-:Y:S05]  /*2cd0*/  BSYNC B0 ;  /* 0x0000000000007941 */ /* 0x000fea0003800000 */
.L_x_1455:
        /* <DEDUP_REMOVED lines=33> */
.L_x_1458:
[----:B------:R-:W-:Y:S05]  /*2ef0*/  BSYNC B0 ;  /* 0x0000000000007941 */ /* 0x000fea0003800000 */
.L_x_1457:
        /* <DEDUP_REMOVED lines=33> */
.L_x_1460:
[----:B------:R-:W-:Y:S05]  /*3110*/  BSYNC B0 ;  /* 0x0000000000007941 */ /* 0x000fea0003800000 */
.L_x_1459:
        /* <DEDUP_REMOVED lines=33> */
.L_x_1462:
[----:B------:R-:W-:Y:S05]  /*3330*/  BSYNC B0 ;  /* 0x0000000000007941 */ /* 0x000fea0003800000 */
.L_x_1461:
        /* <DEDUP_REMOVED lines=33> */
.L_x_1464:
[----:B------:R-:W-:Y:S05]  /*3550*/  BSYNC B0 ;  /* 0x0000000000007941 */ /* 0x000fea0003800000 */
.L_x_1463:
        /* <DEDUP_REMOVED lines=20> */
.L_x_1468:
        /* <DEDUP_REMOVED lines=32> */
[----:B------:R-:W-:Y:S02]  /*38a0*/  IADD3 R57, R103, 0x7, RZ ;  /* 0x0000000767397810 */ /* 0x000fe40007ffe0ff */
[----:B------:R-:W-:Y:S02]  /*38b0*/  FSEL R145, R145, RZ, !P5 ;  /* 0x000000ff91917208 */ /* 0x000fe40006800000 */
[----:B------:R-:W-:Y:S02]  /*38c0*/  ISETP.GE.U32.AND P6, PT, R57, R76, PT ;  /* 0x0000004c3900720c */ /* 0x000fe40003fc6070 */
[C---:B------:R-:W-:Y:S02]  /*38d0*/  IADD3 R57, R103.reuse, 0x6, RZ ;  /* 0x0000000667397810 */ /* 0x040fe40007ffe0ff */
        /* <DEDUP_REMOVED lines=10> */
[-C--:B------:R-:W-:Y:S02]  /*3980*/  FMUL.FTZ R121, R99, R38.reuse ;  /* 0x0000002663797220 */ /* 0x080fe40000410000 */
        /* <DEDUP_REMOVED lines=19> */
[----:B0-----:R-:W-:-:S04]  /*3ac0*/  FMUL.FTZ R51, R49, R46 ;  /* 0x0000002e31337220 */ /* 0x001fc80000410000 */
[----:B------:R-:W-:Y:S02]  /*3ad0*/  FMUL.RZ R56, R51, 0.15915493667125701904 ;  /* 0x3e22f98333387820 */ /* 0x000fe4000040c000 */
[----:B------:R-:W-:Y:S01]  /*3ae0*/  FMUL.FTZ R51, R99, R60 ;  /* 0x0000003c63337220 */ /* 0x000fe20000410000 */
[----:B------:R0:W-:Y:S08]  /*3af0*/  MUFU.COS R92, R50 ;  /* 0x00000032005c7308 */ /* 0x0001f00000000000 */
[----:B------:R-:W-:Y:S01]  /*3b00*/  MUFU.SIN R129, R55 ;  /* 0x0000003700817308 */ /* 0x000fe20000000400 */
[----:B0-----:R-:W-:-:S07]  /*3b10*/  FMUL.FTZ R50, R49, R44 ;  /* 0x0000002c31327220 */ /* 0x001fce0000410000 */
[----:B------:R0:W-:Y:S08]  /*3b20*/  MUFU.COS R131, R55 ;  /* 0x0000003700837308 */ /* 0x0001f00000000000 */
[----:B------:R-:W-:Y:S01]  /*3b30*/  MUFU.SIN R98, R52 ;  /* 0x0000003400627308 */ /* 0x000fe20000000400 */
[----:B0-----:R-:W-:-:S07]  /*3b40*/  FMUL.FTZ R55, R99, R46 ;  /* 0x0000002e63377220 */ /* 0x001fce0000410000 */
[----:B------:R0:W-:Y:S08]  /*3b50*/  MUFU.COS R102, R52 ;  /* 0x0000003400667308 */ /* 0x0001f00000000000 */
[----:B------:R-:W-:Y:S01]  /*3b60*/  MUFU.SIN R137, R56 ;  /* 0x0000003800897308 */ /* 0x000fe20000000400 */
[----:B0-----:R-:W-:Y:S02]  /*3b70*/  FMUL.RZ R52, R50, 0.15915493667125701904 ;  /* 0x3e22f98332347820 */ /* 0x001fe4000040c000 */
[----:B------:R-:W-:-:S05]  /*3b80*/  FMUL.FTZ R50, R99, R44 ;  /* 0x0000002c63327220 */ /* 0x000fca0000410000 */
[----:B------:R0:W1:Y:S08]  /*3b90*/  MUFU.EX2 R58, R55 ;  /* 0x00000037003a7308 */ /* 0x0000700000000800 */
[----:B------:R2:W3:Y:S01]  /*3ba0*/  MUFU.COS R139, R56 ;  /* 0x00000038008b7308 */ /* 0x0004e20000000000 */
[----:B0-----:R-:W-:-:S04]  /*3bb0*/  IADD3 R55, R103, 0xf, RZ ;  /* 0x0000000f67377810 */ /* 0x001fc80007ffe0ff */
[----:B------:R-:W-:Y:S01]  /*3bc0*/  ISETP.GE.U32.AND P0, PT, R55, R76, PT ;  /* 0x0000004c3700720c */ /* 0x000fe20003f06070 */
[----:B------:R-:W-:Y:S02]  /*3bd0*/  FMUL.FTZ R55, R99, R62 ;  /* 0x0000003e63377220 */ /* 0x000fe40000410000 */
[----:B------:R-:W-:Y:S01]  /*3be0*/  MUFU.SIN R133, R52 ;  /* 0x0000003400857308 */ /* 0x000fe20000000400 */
[----:B-1----:R-:W-:Y:S02]  /*3bf0*/  FMUL.FTZ R136, R58, R137 ;  /* 0x000000893a887220 */ /* 0x002fe40000410000 */
[----:B--2---:R-:W-:-:S03]  /*3c00*/  FMUL.FTZ R56, R49, R64 ;  /* 0x0000004031387220 */ /* 0x004fc60000410000 */
[----:B------:R-:W-:Y:S02]  /*3c10*/  FSEL R136, R136, RZ, !P5 ;  /* 0x000000ff88887208 */ /* 0x000fe40006800000 */
[----:B------:R-:W0:Y:S01]  /*3c20*/  MUFU.EX2 R108, R50 ;  /* 0x00000032006c7308 */ /* 0x000e220000000800 */
[----:B---3--:R-:W-:-:S05]  /*3c30*/  FMUL.FTZ R137, R58, R139 ;  /* 0x0000008b3a897220 */ /* 0x008fca0000410000 */
[----:B------:R-:W-:Y:S02]  /*3c40*/  FSEL R137, R137, 1, !P5 ;  /* 0x3f80000089897808 */ /* 0x000fe40006800000 */
[----:B------:R1:W2:Y:S01]  /*3c50*/  MUFU.EX2 R106, R48 ;  /* 0x00000030006a7308 */ /* 0x0002a20000000800 */
[----:B------:R-:W-:Y:S02]  /*3c60*/  ISETP.GE.U32.AND P5, PT, R57, R76, PT ;  /* 0x0000004c3900720c */ /* 0x000fe40003fa6070 */
[----:B------:R-:W-:Y:S02]  /*3c70*/  IADD3 R57, R103, 0x5, RZ ;  /* 0x0000000567397810 */ /* 0x000fe40007ffe0ff */
[----:B------:R-:W-:-:S03]  /*3c80*/  FSEL R147, R147, RZ, !P5 ;  /* 0x000000ff93937208 */ /* 0x000fc60006800000 */
[----:B------:R-:W3:Y:S01]  /*3c90*/  MUFU.COS R135, R52 ;  /* 0x0000003400877308 */ /* 0x000ee20000000000 */
[----:B0-----:R-:W-:Y:S02]  /*3ca0*/  FMUL.FTZ R133, R108, R133 ;  /* 0x000000856c857220 */ /* 0x001fe40000410000 */
[----:B-1----:R-:W-:-:S03]  /*3cb0*/  FMUL.FTZ R48, R49, R60 ;  /* 0x0000003c31307220 */ /* 0x002fc60000410000 */
[----:B------:R-:W-:Y:S01]  /*3cc0*/  FSEL R139, R133, RZ, !P6 ;  /* 0x000000ff858b7208 */ /* 0x000fe20007000000 */
[----:B------:R-:W-:Y:S01]  /*3cd0*/  FMUL.RZ R59, R48, 0.15915493667125701904 ;  /* 0x3e22f983303b7820 */ /* 0x000fe2000040c000 */
[----:B------:R-:W0:Y:S01]  /*3ce0*/  MUFU.EX2 R121, R121 ;  /* 0x0000007900797308 */ /* 0x000e220000000800 */
[C---:B--2---:R-:W-:Y:S02]  /*3cf0*/  FMUL.FTZ R129, R106.reuse, R129 ;  /* 0x000000816a817220 */ /* 0x044fe40000410000 */
[----:B------:R-:W-:Y:S02]  /*3d00*/  FMUL.FTZ R131, R106, R131 ;  /* 0x000000836a837220 */ /* 0x000fe40000410000 */
[----:B------:R-:W-:Y:S01]  /*3d10*/  FMUL.FTZ R48, R49, R62 ;  /* 0x0000003e31307220 */ /* 0x000fe20000410000 */
[----:B------:R-:W-:Y:S01]  /*3d20*/  FSEL R133, R129, RZ, !P5 ;  /* 0x000000ff81857208 */ /* 0x000fe20006800000 */
[----:B------:R-:W-:Y:S01]  /*3d30*/  FMUL.FTZ R106, R99, R66 ;  /* 0x00000042636a7220 */ /* 0x000fe20000410000 */
[----:B------:R-:W-:Y:S01]  /*3d40*/  MUFU.SIN R82, R54 ;  /* 0x0000003600527308 */ /* 0x000fe20000000400 */
[----:B---3--:R-:W-:Y:S01]  /*3d50*/  FMUL.FTZ R134, R108, R135 ;  /* 0x000000876c867220 */ /* 0x008fe20000410000 */
[----:B------:R-:W-:Y:S01]  /*3d60*/  FSEL R132, R131, 1, !P5 ;  /* 0x3f80000083847808 */ /* 0x000fe20006800000 */
[----:B------:R-:W-:Y:S01]  /*3d70*/  FMUL.FTZ R135, R43, R44 ;  /* 0x0000002c2b877220 */ /* 0x000fe20000410000 */
[----:B------:R-:W-:Y:S01]  /*3d80*/  ISETP.GE.U32.AND P5, PT, R127, R76, PT ;  /* 0x0000004c7f00720c */ /* 0x000fe20003fa6070 */
[----:B------:R-:W-:Y:S01]  /*3d90*/  FMUL.RZ R110, R48, 0.15915493667125701904 ;  /* 0x3e22f983306e7820 */ /* 0x000fe2000040c000 */
[----:B------:R-:W-:Y:S01]  /*3da0*/  FSEL R134, R134, 1, !P6 ;  /* 0x3f80000086867808 */ /* 0x000fe20007000000 */
[----:B------:R-:W-:Y:S01]  /*3db0*/  FMUL.FTZ R108, R49, R66 ;  /* 0x00000042316c7220 */ /* 0x000fe20000410000 */
[----:B------:R-:W-:Y:S01]  /*3dc0*/  MUFU.COS R84, R54 ;  /* 0x0000003600547308 */ /* 0x000fe20000000000 */
[----:B------:R-:W-:Y:S01]  /*3dd0*/  FSEL R135, R135, RZ, !P6 ;  /* 0x000000ff87877208 */ /* 0x000fe20007000000 */
[----:B0-----:R-:W-:Y:S01]  /*3de0*/  FMUL.FTZ R102, R121, R102 ;  /* 0x0000006679667220 */ /* 0x001fe20000410000 */
[----:B------:R-:W-:Y:S01]  /*3df0*/  ISETP.GE.U32.AND P6, PT, R57, R76, PT ;  /* 0x0000004c3900720c */ /* 0x000fe20003fc6070 */
[----:B------:R-:W-:Y:S01]  /*3e00*/  FMUL.FTZ R129, R121, R98 ;  /* 0x0000006279817220 */ /* 0x000fe20000410000 */
[----:B------:R-:W-:-:S02]  /*3e10*/  IADD3 R121, R103, 0xa, RZ ;  /* 0x0000000a67797810 */ /* 0x000fc40007ffe0ff */
[----:B------:R-:W-:Y:S01]  /*3e20*/  FSEL R148, R148, RZ, !P6 ;  /* 0x000000ff94947208 */ /* 0x000fe20007000000 */
[----:B------:R-:W0:Y:S01]  /*3e30*/  MUFU.EX2 R125, R125 ;  /* 0x0000007d007d7308 */ /* 0x000e220000000800 */
[----:B------:R-:W-:Y:S02]  /*3e40*/  FSEL R129, R129, RZ, !P5 ;  /* 0x000000ff81817208 */ /* 0x000fe40006800000 */
[----:B------:R-:W-:Y:S01]  /*3e50*/  FSEL R128, R102, 1, !P5 ;  /* 0x3f80000066807808 */ /* 0x000fe20006800000 */
[----:B------:R-:W-:Y:S01]  /*3e60*/  FMUL.FTZ R102, R99, R68 ;  /* 0x0000004463667220 */ /* 0x000fe20000410000 */
[----:B------:R-:W-:Y:S02]  /*3e70*/  FSEL R149, R149, RZ, !P5 ;  /* 0x000000ff95957208 */ /* 0x000fe40006800000 */
[----:B------:R-:W-:Y:S01]  /*3e80*/  ISETP.GE.U32.AND P5, PT, R121, R76, PT ;  /* 0x0000004c7900720c */ /* 0x000fe20003fa6070 */
[----:B------:R-:W1:Y:S01]  /*3e90*/  MUFU.EX2 R123, R123 ;  /* 0x0000007b007b7308 */ /* 0x000e620000000800 */
[----:B------:R-:W-:-:S07]  /*3ea0*/  IADD3 R121, R103, 0x2, RZ ;  /* 0x0000000267797810 */ /* 0x000fce0007ffe0ff */
[----:B------:R-:W2:Y:S01]  /*3eb0*/  MUFU.EX2 R119, R119 ;  /* 0x0000007700777308 */ /* 0x000ea20000000800 */
[C---:B0-----:R-:W-:Y:S02]  /*3ec0*/  FMUL.FTZ R84, R125.reuse, R84 ;  /* 0x000000547d547220 */ /* 0x041fe40000410000 */
[----:B------:R-:W-:Y:S01]  /*3ed0*/  FMUL.FTZ R131, R125, R82 ;  /* 0x000000527d837220 */ /* 0x000fe20000410000 */
[----:B------:R-:W-:Y:S02]  /*3ee0*/  IADD3 R125, R103, 0x3, RZ ;  /* 0x00000003677d7810 */ /* 0x000fe40007ffe0ff */
[----:B------:R-:W-:Y:S02]  /*3ef0*/  FSEL R130, R84, 1, !P6 ;  /* 0x3f80000054827808 */ /* 0x000fe40007000000 */
[----:B------:R-:W0:Y:S01]  /*3f00*/  MUFU.EX2 R117, R117 ;  /* 0x0000007500757308 */ /* 0x000e220000000800 */
[----:B------:R-:W-:Y:S01]  /*3f10*/  FSEL R131, R131, RZ, !P6 ;  /* 0x000000ff83837208 */ /* 0x000fe20007000000 */
[----:B-1----:R-:W-:Y:S01]  /*3f20*/  FMUL.FTZ R104, R123, R104 ;  /* 0x000000687b687220 */ /* 0x002fe20000410000 */
[----:B------:R-:W-:Y:S01]  /*3f30*/  ISETP.GE.U32.AND P6, PT, R125, R76, PT ;  /* 0x0000004c7d00720c */ /* 0x000fe20003fc6070 */
[----:B------:R-:W-:-:S03]  /*3f40*/  FMUL.FTZ R100, R123, R100 ;  /* 0x000000647b647220 */ /* 0x000fc60000410000 */
[----:B------:R-:W-:Y:S01]  /*3f50*/  FSEL R126, R104, 1, !P6 ;  /* 0x3f800000687e7808 */ /* 0x000fe20007000000 */
[----:B------:R-:W1:Y:S01]  /*3f60*/  MUFU.EX2 R101, R101 ;  /* 0x0000006500657308 */ /* 0x000e620000000800 */
[----:B------:R-:W-:Y:S01]  /*3f70*/  FSEL R127, R100, RZ, !P6 ;  /* 0x000000ff647f7208 */ /* 0x000fe20007000000 */
[C---:B--2---:R-:W-:Y:S01]  /*3f80*/  FMUL.FTZ R92, R119.reuse, R92 ;  /* 0x0000005c775c7220 */ /* 0x044fe20000410000 */
[----:B------:R-:W-:Y:S01]  /*3f90*/  FSEL R146, R146, RZ, !P6 ;  /* 0x000000ff92927208 */ /* 0x000fe20007000000 */
[----:B------:R-:W-:Y:S01]  /*3fa0*/  FMUL.FTZ R90, R119, R90 ;  /* 0x0000005a775a7220 */ /* 0x000fe20000410000 */
[----:B------:R-:W-:Y:S02]  /*3fb0*/  ISETP.GE.U32.AND P6, PT, R121, R76, PT ;  /* 0x0000004c7900720c */ /* 0x000fe40003fc6070 */
[----:B------:R-:W-:Y:S01]  /*3fc0*/  IADD3 R119, R103, 0x1, RZ ;  /* 0x0000000167777810 */ /* 0x000fe20007ffe0ff */
[C---:B0-----:R-:W-:Y:S01]  /*3fd0*/  FMUL.FTZ R88, R117.reuse, R88 ;  /* 0x0000005875587220 */ /* 0x041fe20000410000 */
[----:B------:R-:W-:Y:S01]  /*3fe0*/  FSEL R125, R90, RZ, !P6 ;  /* 0x000000ff5a7d7208 */ /* 0x000fe20007000000 */
[----:B------:R-:W-:Y:S01]  /*3ff0*/  FMUL.FTZ R122, R117, R86 ;  /* 0x00000056757a7220 */ /* 0x000fe20000410000 */
[----:B------:R-:W-:Y:S01]  /*4000*/  FSEL R124, R92, 1, !P6 ;  /* 0x3f8000005c7c7808 */ /* 0x000fe20007000000 */
[----:B------:R-:W-:Y:S01]  /*4010*/  MUFU.SIN R52, R59 ;  /* 0x0000003b00347308 */ /* 0x000fe20000000400 */
[----:B------:R-:W-:Y:S01]  /*4020*/  FSEL R140, R140, RZ, !P6 ;  /* 0x000000ff8c8c7208 */ /* 0x000fe20007000000 */
[----:B------:R-:W-:Y:S01]  /*4030*/  FMUL.FTZ R90, R99, R72 ;  /* 0x00000048635a7220 */ /* 0x000fe20000410000 */
[----:B------:R-:W-:Y:S01]  /*4040*/  ISETP.GE.U32.AND P6, PT, R103, R76, PT ;  /* 0x0000004c6700720c */ /* 0x000fe20003fc6070 */
[----:B-1----:R-:W-:-:S02]  /*4050*/  FMUL.FTZ R123, R101, R80 ;  /* 0x00000050657b7220 */ /* 0x002fc40000410000 */
[----:B------:R-:W-:Y:S01]  /*4060*/  FMUL.FTZ R78, R101, R78 ;  /* 0x0000004e654e7220 */ /* 0x000fe20000410000 */
[----:B------:R-:W-:Y:S01]  /*4070*/  FSEL R122, R122, RZ, !P6 ;  /* 0x000000ff7a7a7208 */ /* 0x000fe20007000000 */
[----:B------:R0:W-:Y:S01]  /*4080*/  MUFU.COS R54, R59 ;  /* 0x0000003b00367308 */ /* 0x0001e20000000000 */
[----:B------:R-:W-:Y:S01]  /*4090*/  FSEL R144, R88, 1, !P6 ;  /* 0x3f80000058907808 */ /* 0x000fe20007000000 */
[-C--:B------:R-:W-:Y:S01]  /*40a0*/  FMUL.FTZ R88, R49, R70.reuse ;  /* 0x0000004631587220 */ /* 0x080fe20000410000 */
[----:B------:R-:W-:Y:S01]  /*40b0*/  FSEL R138, R138, RZ, !P6 ;  /* 0x000000ff8a8a7208 */ /* 0x000fe20007000000 */
[----:B------:R-:W-:Y:S01]  /*40c0*/  FMUL.FTZ R86, R99, R70 ;  /* 0x0000004663567220 */ /* 0x000fe20000410000 */
[----:B------:R-:W-:Y:S01]  /*40d0*/  ISETP.GE.U32.AND P6, PT, R119, R76, PT ;  /* 0x0000004c7700720c */ /* 0x000fe20003fc6070 */
[----:B------:R-:W-:Y:S02]  /*40e0*/  FMUL.RZ R92, R88, 0.15915493667125701904 ;  /* 0x3e22f983585c7820 */ /* 0x000fe4000040c000 */
[----:B------:R-:W1:Y:S01]  /*40f0*/  MUFU.EX2 R51, R51 ;  /* 0x0000003300337308 */ /* 0x000e620000000800 */
[----:B0-----:R-:W-:-:S02]  /*4100*/  IADD3 R59, R103, 0xd, RZ ;  /* 0x0000000d673b7810 */ /* 0x001fc40007ffe0ff */
[----:B------:R-:W-:Y:S02]  /*4110*/  FSEL R123, R123, RZ, !P6 ;  /* 0x000000ff7b7b7208 */ /* 0x000fe40007000000 */
[----:B------:R-:W-:Y:S02]  /*4120*/  ISETP.GE.U32.AND P2, PT, R59, R76, PT ;  /* 0x0000004c3b00720c */ /* 0x000fe40003f46070 */
[----:B------:R-:W-:Y:S01]  /*4130*/  IADD3 R59, R103, 0xb, RZ ;  /* 0x0000000b673b7810 */ /* 0x000fe20007ffe0ff */
[----:B------:R-:W-:Y:S01]  /*4140*/  FMUL.FTZ R88, R123, R138 ;  /* 0x0000008a7b587220 */ /* 0x000fe20000410000 */
[----:B------:R-:W-:Y:S01]  /*4150*/  FSEL R141, R78, 1, !P6 ;  /* 0x3f8000004e8d7808 */ /* 0x000fe20007000000 */
[----:B------:R-:W-:Y:S01]  /*4160*/  FMUL.FTZ R78, RZ, R123 ;  /* 0x0000007bff4e7220 */ /* 0x000fe20000410000 */
[----:B------:R-:W-:Y:S01]  /*4170*/  ISETP.GE.U32.AND P4, PT, R59, R76, PT ;  /* 0x0000004c3b00720c */ /* 0x000fe20003f86070 */
[----:B------:R-:W-:Y:S01]  /*4180*/  FMUL.FTZ R59, R99, R64 ;  /* 0x00000040633b7220 */ /* 0x000fe20000410000 */
[----:B------:R0:W-:Y:S01]  /*4190*/  MUFU.EX2 R80, R90 ;  /* 0x0000005a00507308 */ /* 0x0001e20000000800 */
[----:B------:R-:W-:-:S02]  /*41a0*/  FSEL R143, R143, RZ, !P6 ;  /* 0x000000ff8f8f7208 */ /* 0x000fc40007000000 */
[----:B------:R-:W-:Y:S01]  /*41b0*/  IADD3 R103, R103, 0x9, RZ ;  /* 0x0000000967677810 */ /* 0x000fe20007ffe0ff */
[C---:B-1----:R-:W-:Y:S01]  /*41c0*/  FMUL.FTZ R54, R51.reuse, R54 ;  /* 0x0000003633367220 */ /* 0x042fe20000410000 */
[----:B------:R-:W-:Y:S01]  /*41d0*/  FSEL R112, R112, RZ, !P4 ;  /* 0x000000ff70707208 */ /* 0x000fe20006000000 */
[----:B------:R-:W-:Y:S01]  /*41e0*/  FMUL.FTZ R52, R51, R52 ;  /* 0x0000003433347220 */ /* 0x000fe20000410000 */
[----:B------:R-:W-:Y:S01]  /*41f0*/  ISETP.GE.U32.AND P6, PT, R103, R76, PT ;  /* 0x0000004c6700720c */ /* 0x000fe20003fc6070 */
[----:B------:R-:W-:Y:S01]  /*4200*/  MUFU.SIN R48, R110 ;  /* 0x0000006e00307308 */ /* 0x000fe20000000400 */
[----:B0-----:R-:W-:Y:S02]  /*4210*/  FFMA.FTZ R90, RZ, R141, R88 ;  /* 0x0000008dff5a7223 */ /* 0x001fe40000010058 */
[----:B------:R-:W-:Y:S01]  /*4220*/  FFMA.FTZ R88, R141, R138, -R78 ;  /* 0x0000008a8d587223 */ /* 0x000fe2000001084e */
[----:B------:R-:W-:Y:S01]  /*4230*/  FSEL R142, R52, RZ, !P6 ;  /* 0x000000ff348e7208 */ /* 0x000fe20007000000 */
[----:B------:R-:W-:Y:S01]  /*4240*/  FADD.FTZ R90, RZ, R90 ;  /* 0x0000005aff5a7221 */ /* 0x000fe20000010000 */
[----:B------:R-:W-:Y:S01]  /*4250*/  FSEL R121, R54, 1, !P6 ;  /* 0x3f80000036797808 */ /* 0x000fe20007000000 */
[----:B------:R-:W-:Y:S01]  /*4260*/  FADD.FTZ R88, R88, R143 ;  /* 0x0000008f58587221 */ /* 0x000fe20000010000 */
[----:B------:R0:W-:Y:S01]  /*4270*/  MUFU.COS R50, R110 ;  /* 0x0000006e00327308 */ /* 0x0001e20000000000 */
[C---:B------:R-:W-:Y:S01]  /*4280*/  FMUL.FTZ R101, R125.reuse, R90 ;  /* 0x0000005a7d657220 */ /* 0x040fe20000410000 */
[----:B------:R-:W-:Y:S01]  /*4290*/  FSEL R120, R120, RZ, !P6 ;  /* 0x000000ff78787208 */ /* 0x000fe20007000000 */
[----:B------:R-:W-:-:S02]  /*42a0*/  FMUL.FTZ R103, R125, R88 ;  /* 0x000000587d677220 */ /* 0x000fc40000410000 */
[C---:B------:R-:W-:Y:S02]  /*42b0*/  FFMA.FTZ R51, R124.reuse, R88, -R101 ;  /* 0x000000587c337223 */ /* 0x040fe40000010865 */
[----:B------:R-:W-:Y:S01]  /*42c0*/  FFMA.FTZ R103, R124, R90, R103 ;  /* 0x0000005a7c677223 */ /* 0x000fe20000010067 */
[----:B------:R-:W-:Y:S01]  /*42d0*/  MUFU.EX2 R59, R59 ;  /* 0x0000003b003b7308 */ /* 0x000fe20000000800 */
[----:B0-----:R-:W-:Y:S02]  /*42e0*/  FMUL.RZ R110, R56, 0.15915493667125701904 ;  /* 0x3e22f983386e7820 */ /* 0x001fe4000040c000 */
[----:B------:R-:W-:Y:S02]  /*42f0*/  FMUL.FTZ R78, R49, R72 ;  /* 0x00000048314e7220 */ /* 0x000fe40000410000 */
[----:B------:R-:W-:Y:S02]  /*4300*/  FADD.FTZ R51, R51, R140 ;  /* 0x0000008c33337221 */ /* 0x000fe40000010000 */
[----:B------:R-:W-:Y:S01]  /*4310*/  FADD.FTZ R103, RZ, R103 ;  /* 0x00000067ff677221 */ /* 0x000fe20000010000 */
[----:B------:R-:W0:Y:S08]  /*4320*/  MUFU.SIN R56, R110 ;  /* 0x0000006e00387308 */ /* 0x000e300000000400 */
[----:B------:R1:W2:Y:S08]  /*4330*/  MUFU.COS R58, R110 ;  /* 0x0000006e003a7308 */ /* 0x0002b00000000000 */
[----:B------:R3:W-:Y:S01]  /*4340*/  MUFU.EX2 R84, R106 ;  /* 0x0000006a00547308 */ /* 0x0007e20000000800 */
[----:B-1----:R-:W-:-:S02]  /*4350*/  FMUL.RZ R110, R108, 0.15915493667125701904 ;  /* 0x3e22f9836c6e7820 */ /* 0x002fc4000040c000 */
[----:B0-----:R-:W-:Y:S02]  /*4360*/  FMUL.FTZ R56, R59, R56 ;  /* 0x000000383b387220 */ /* 0x001fe40000410000 */
[----:B------:R-:W-:-:S03]  /*4370*/  FMUL.FTZ R108, R49, R68 ;  /* 0x00000044316c7220 */ /* 0x000fc60000410000 */
[----:B------:R-:W0:Y:S01]  /*4380*/  MUFU.SIN R57, R110 ;  /* 0x0000006e00397308 */ /* 0x000e220000000400 */
[----:B--2---:R-:W-:Y:S01]  /*4390*/  FMUL.FTZ R58, R59, R58 ;  /* 0x0000003a3b3a7220 */ /* 0x004fe20000410000 */
[----:B------:R-:W-:Y:S01]  /*43a0*/  FSEL R116, R56, RZ, !P4 ;  /* 0x000000ff38747208 */ /* 0x000fe20006000000 */
[----:B------:R-:W-:Y:S02]  /*43b0*/  FMUL.FTZ R59, R127, R103 ;  /* 0x000000677f3b7220 */ /* 0x000fe40000410000 */
[----:B------:R-:W-:Y:S01]  /*43c0*/  FMUL.RZ R108, R108, 0.15915493667125701904 ;  /* 0x3e22f9836c6c7820 */ /* 0x000fe2000040c000 */
[----:B------:R-:W-:Y:S01]  /*43d0*/  FSEL R114, R58, 1, !P4 ;  /* 0x3f8000003a727808 */ /* 0x000fe20006000000 */
[----:B------:R-:W-:Y:S01]  /*43e0*/  FFMA.FTZ R59, R126, R51, -R59 ;  /* 0x000000337e3b7223 */ /* 0x000fe2000001083b */
[----:B------:R1:W2:Y:S01]  /*43f0*/  MUFU.COS R82, R110 ;  /* 0x0000006e00527308 */ /* 0x0002a20000000000 */
[----:B---3--:R-:W-:Y:S02]  /*4400*/  FMUL.FTZ R106, R65, R66 ;  /* 0x00000042416a7220 */ /* 0x008fe40000410000 */
[----:B------:R-:W-:-:S03]  /*4410*/  FADD.FTZ R59, R59, R146 ;  /* 0x000000923b3b7221 */ /* 0x000fc60000010000 */
[----:B------:R-:W-:Y:S02]  /*4420*/  FSEL R106, R106, RZ, !P3 ;  /* 0x000000ff6a6a7208 */ /* 0x000fe40005800000 */
[----:B------:R-:W-:Y:S01]  /*4430*/  MUFU.EX2 R86, R86 ;  /* 0x0000005600567308 */ /* 0x000fe20000000800 */
[----:B0-----:R-:W-:-:S05]  /*4440*/  FMUL.FTZ R57, R84, R57 ;  /* 0x0000003954397220 */ /* 0x001fca0000410000 */
[----:B-1----:R-:W-:Y:S02]  /*4450*/  FSEL R110, R57, RZ, !P3 ;  /* 0x000000ff396e7208 */ /* 0x002fe40005800000 */
[----:B------:R-:W0:Y:S01]  /*4460*/  MUFU.SIN R99, R92 ;  /* 0x0000005c00637308 */ /* 0x000e220000000400 */
[----:B--2---:R-:W-:-:S07]  /*4470*/  FMUL.FTZ R82, R84, R82 ;  /* 0x0000005254527220 */ /* 0x004fce0000410000 */
[----:B------:R1:W-:Y:S08]  /*4480*/  MUFU.EX2 R117, R102 ;  /* 0x0000006600757308 */ /* 0x0003f00000000800 */
[----:B------:R-:W2:Y:S01]  /*4490*/  MUFU.EX2 R55, R55 ;  /* 0x0000003700377308 */ /* 0x000ea20000000800 */
[----:B-1----:R-:W-:Y:S02]  /*44a0*/  FMUL.RZ R102, R78, 0.15915493667125701904 ;  /* 0x3e22f9834e667820 */ /* 0x002fe4000040c000 */
[----:B------:R-:W-:-:S02]  /*44b0*/  FMUL.FTZ R78, R127, R51 ;  /* 0x000000337f4e7220 */ /* 0x000fc40000410000 */
[----:B0-----:R-:W-:Y:S02]  /*44c0*/  FMUL.FTZ R88, R86, R99 ;  /* 0x0000006356587220 */ /* 0x001fe40000410000 */
[----:B------:R-:W-:Y:S01]  /*44d0*/  FFMA.FTZ R78, R126, R103, R78 ;  /* 0x000000677e4e7223 */ /* 0x000fe2000001004e */
[----:B------:R-:W0:Y:S01]  /*44e0*/  MUFU.COS R49, R92 ;  /* 0x0000005c00317308 */ /* 0x000e220000000000 */
[----:B------:R-:W-:Y:S01]  /*44f0*/  FMUL.FTZ R99, R129, R59 ;  /* 0x0000003b81637220 */ /* 0x000fe20000410000 */
[----:B------:R-:W-:Y:S01]  /*4500*/  FSEL R88, R88, RZ, !P1 ;  /* 0x000000ff58587208 */ /* 0x000fe20004800000 */
[----:B------:R-:W-:Y:S02]  /*4510*/  FADD.FTZ R78, RZ, R78 ;  /* 0x0000004eff4e7221 */ /* 0x000fe40000010000 */
[----:B------:R-:W-:Y:S02]  /*4520*/  IMAD R103, R3, c[0x0][0x1b8], RZ ;  /* 0x00006e0003677a24 */ /* 0x000fe400078e02ff */
[----:B------:R-:W-:Y:S01]  /*4530*/  FMUL.FTZ R84, R129, R78 ;  /* 0x0000004e81547220 */ /* 0x000fe20000410000 */
[----:B------:R-:W1:Y:S01]  /*4540*/  MUFU.COS R101, R102 ;  /* 0x0000006600657308 */ /* 0x000e620000000000 */
[----:B--2---:R-:W-:-:S02]  /*4550*/  FMUL.FTZ R50, R55, R50 ;  /* 0x0000003237327220 */ /* 0x004fc40000410000 */
[----:B------:R-:W-:Y:S02]  /*4560*/  FMUL.FTZ R48, R55, R48 ;  /* 0x0000003037307220 */ /* 0x000fe40000410000 */
[----:B------:R-:W-:Y:S01]  /*4570*/  FFMA.FTZ R84, R128, R59, -R84 ;  /* 0x0000003b80547223 */ /* 0x000fe20000010854 */
[----:B------:R-:W-:Y:S01]  /*4580*/  FSEL R118, R50, 1, !P5 ;  /* 0x3f80000032767808 */ /* 0x000fe20006800000 */
[----:B------:R-:W-:Y:S01]  /*4590*/  FFMA.FTZ R99, R128, R78, R99 ;  /* 0x0000004e80637223 */ /* 0x000fe20000010063 */
[----:B------:R-:W2:Y:S01]  /*45a0*/  MUFU.SIN R55, R102 ;  /* 0x0000006600377308 */ /* 0x000ea20000000400 */
[----:B0-----:R-:W-:Y:S01]  /*45b0*/  FMUL.FTZ R51, R86, R49 ;  /* 0x0000003156337220 */ /* 0x001fe20000410000 */
[----:B------:R-:W-:Y:S01]  /*45c0*/  FSEL R119, R48, RZ, !P5 ;  /* 0x000000ff30777208 */ /* 0x000fe20006800000 */
[----:B------:R-:W-:Y:S02]  /*45d0*/  FADD.FTZ R86, R84, R149 ;  /* 0x0000009554567221 */ /* 0x000fe40000010000 */
[----:B------:R-:W-:-:S02]  /*45e0*/  FADD.FTZ R99, RZ, R99 ;  /* 0x00000063ff637221 */ /* 0x000fc40000010000 */
[CC--:B------:R-:W-:Y:S01]  /*45f0*/  FMUL.FTZ R90, R131.reuse, R86.reuse ;  /* 0x00000056835a7220 */ /* 0x0c0fe20000410000 */
[----:B------:R-:W0:Y:S01]  /*4600*/  MUFU.COS R100, R108 ;  /* 0x0000006c00647308 */ /* 0x000e220000000000 */
[----:B-1----:R-:W-:Y:S02]  /*4610*/  FMUL.FTZ R49, R80, R101 ;  /* 0x0000006550317220 */ /* 0x002fe40000410000 */
[-C--:B------:R-:W-:Y:S02]  /*4620*/  FMUL.FTZ R101, R131, R99.reuse ;  /* 0x0000006383657220 */ /* 0x080fe40000410000 */
[C---:B------:R-:W-:Y:S02]  /*4630*/  FFMA.FTZ R90, R130.reuse, R99, R90 ;  /* 0x00000063825a7223 */ /* 0x040fe4000001005a */
[----:B------:R-:W-:Y:S01]  /*4640*/  FFMA.FTZ R101, R130, R86, -R101 ;  /* 0x0000005682657223 */ /* 0x000fe20000010865 */
[----:B------:R1:W3:Y:S01]  /*4650*/  MUFU.SIN R98, R108 ;  /* 0x0000006c00627308 */ /* 0x0002e20000000400 */
[----:B------:R-:W-:-:S02]  /*4660*/  FMUL.FTZ R59, R144, R123 ;  /* 0x0000007b903b7220 */ /* 0x000fc40000410000 */
[----:B------:R-:W-:Y:S02]  /*4670*/  FADD.FTZ R90, RZ, R90 ;  /* 0x0000005aff5a7221 */ /* 0x000fe40000010000 */
[----:B--2---:R-:W-:Y:S02]  /*4680*/  FMUL.FTZ R80, R80, R55 ;  /* 0x0000003750507220 */ /* 0x004fe40000410000 */
[----:B------:R-:W-:Y:S02]  /*4690*/  FMUL.FTZ R55, R122, R123 ;  /* 0x0000007b7a377220 */ /* 0x000fe40000410000 */
[----:B------:R-:W-:Y:S01]  /*46a0*/  FADD.FTZ R101, R101, R148 ;  /* 0x0000009465657221 */ /* 0x000fe20000010000 */
[----:B-1----:R-:W-:Y:S01]  /*46b0*/  FSEL R108, R82, 1, !P3 ;  /* 0x3f800000526c7808 */ /* 0x002fe20005800000 */
[-C--:B------:R-:W-:Y:S01]  /*46c0*/  FFMA.FTZ R59, R122, R141.reuse, R59 ;  /* 0x0000008d7a3b7223 */ /* 0x080fe2000001003b */
[----:B------:R-:W-:Y:S01]  /*46d0*/  FSEL R82, R80, RZ, !P0 ;  /* 0x000000ff50527208 */ /* 0x000fe20004000000 */
[----:B------:R-:W-:Y:S01]  /*46e0*/  FMUL.FTZ R86, R133, R90 ;  /* 0x0000005a85567220 */ /* 0x000fe20000410000 */
[----:B------:R-:W-:Y:S01]  /*46f0*/  FSEL R80, R49, 1, !P0 ;  /* 0x3f80000031507808 */ /* 0x000fe20004000000 */
[----:B------:R-:W-:-:S02]  /*4700*/  FFMA.FTZ R55, R144, R141, -R55 ;  /* 0x0000008d90377223 */ /* 0x000fc40000010837 */
[----:B------:R-:W-:Y:S02]  /*4710*/  FMUL.FTZ R99, R133, R101 ;  /* 0x0000006585637220 */ /* 0x000fe40000410000 */
[C---:B------:R-:W-:Y:S02]  /*4720*/  FMUL.FTZ R78, R125.reuse, R59 ;  /* 0x0000003b7d4e7220 */ /* 0x040fe40000410000 */
[C---:B------:R-:W-:Y:S02]  /*4730*/  FFMA.FTZ R86, R132.reuse, R101, -R86 ;  /* 0x0000006584567223 */ /* 0x040fe40000010856 */
[-C--:B------:R-:W-:Y:S02]  /*4740*/  FMUL.FTZ R84, R125, R55.reuse ;  /* 0x000000377d547220 */ /* 0x080fe40000410000 */
        /* <DEDUP_REMOVED lines=8> */
[-C--:B------:R-:W-:Y:S02]  /*47d0*/  FMUL.FTZ R101, R139, R99.reuse ;  /* 0x000000638b657220 */ /* 0x080fe40000410000 */
[----:B------:R-:W-:Y:S02]  /*47e0*/  FFMA.FTZ R59, R126, R84, R59 ;  /* 0x000000547e3b7223 */ /* 0x000fe4000001003b */
[----:B------:R-:W-:Y:S02]  /*47f0*/  FFMA.FTZ R90, R134, R99, R90 ;  /* 0x00000063865a7223 */ /* 0x000fe4000001005a */
[----:B------:R-:W-:Y:S02]  /*4800*/  FFMA.FTZ R55, R126, R78, -R55 ;  /* 0x0000004e7e377223 */ /* 0x000fe40000010837 */
[----:B------:R-:W-:Y:S02]  /*4810*/  FFMA.FTZ R86, R134, R86, -R101 ;  /* 0x0000005686567223 */ /* 0x000fe40000010865 */
[----:B------:R-:W-:-:S02]  /*4820*/  FMUL.FTZ R78, R129, R59 ;  /* 0x0000003b814e7220 */ /* 0x000fc40000410000 */
[----:B------:R-:W-:Y:S02]  /*4830*/  FADD.FTZ R90, RZ, R90 ;  /* 0x0000005aff5a7221 */ /* 0x000fe40000010000 */
[-C--:B------:R-:W-:Y:S02]  /*4840*/  FMUL.FTZ R84, R129, R55.reuse ;  /* 0x0000003781547220 */ /* 0x080fe40000410000 */
[----:B------:R-:W-:Y:S02]  /*4850*/  FADD.FTZ R86, R86, R135 ;  /* 0x0000008756567221 */ /* 0x000fe40000010000 */
[----:B------:R-:W-:Y:S02]  /*4860*/  FFMA.FTZ R78, R128, R55, -R78 ;  /* 0x00000037804e7223 */ /* 0x000fe4000001084e */
[----:B------:R-:W-:Y:S02]  /*4870*/  FMUL.FTZ R99, R136, R90 ;  /* 0x0000005a88637220 */ /* 0x000fe40000410000 */
[----:B0-----:R-:W-:-:S02]  /*4880*/  FMUL.FTZ R92, R117, R100 ;  /* 0x00000064755c7220 */ /* 0x001fc40000410000 */
[----:B------:R-:W-:Y:S02]  /*4890*/  FFMA.FTZ R84, R128, R59, R84 ;  /* 0x0000003b80547223 */ /* 0x000fe40000010054 */
[----:B------:R-:W-:Y:S01]  /*48a0*/  FMUL.FTZ R100, R136, R86 ;  /* 0x0000005688647220 */ /* 0x000fe20000410000 */
[----:B------:R-:W-:Y:S01]  /*48b0*/  FSEL R92, R92, 1, !P2 ;  /* 0x3f8000005c5c7808 */ /* 0x000fe20005000000 */
[----:B------:R-:W-:Y:S02]  /*48c0*/  FMUL.FTZ R59, R131, R78 ;  /* 0x0000004e833b7220 */ /* 0x000fe40000410000 */
[----:B------:R-:W-:Y:S02]  /*48d0*/  FFMA.FTZ R86, R137, R86, -R99 ;  /* 0x0000005689567223 */ /* 0x000fe40000010863 */
[----:B------:R-:W-:Y:S02]  /*48e0*/  FMUL.FTZ R55, R131, R84 ;  /* 0x0000005483377220 */ /* 0x000fe40000410000 */
[----:B------:R-:W-:-:S02]  /*48f0*/  FFMA.FTZ R100, R137, R90, R100 ;  /* 0x0000005a89647223 */ /* 0x000fc40000010064 */
[----:B------:R-:W-:Y:S02]  /*4900*/  FFMA.FTZ R59, R130, R84, R59 ;  /* 0x00000054823b7223 */ /* 0x000fe4000001003b */
[----:B------:R-:W-:Y:S02]  /*4910*/  FADD.FTZ R86, R86, R145 ;  /* 0x0000009156567221 */ /* 0x000fe40000010000 */
[----:B------:R-:W-:Y:S02]  /*4920*/  FFMA.FTZ R55, R130, R78, -R55 ;  /* 0x0000004e82377223 */ /* 0x000fe40000010837 */
[----:B------:R-:W-:Y:S02]  /*4930*/  FADD.FTZ R100, RZ, R100 ;  /* 0x00000064ff647221 */ /* 0x000fe40000010000 */
[----:B------:R-:W-:Y:S02]  /*4940*/  FMUL.FTZ R78, R133, R59 ;  /* 0x0000003b854e7220 */ /* 0x000fe40000410000 */
[----:B------:R-:W-:-:S02]  /*4950*/  FMUL.FTZ R54, R142, R86 ;  /* 0x000000568e367220 */ /* 0x000fc40000410000 */
[-C--:B------:R-:W-:Y:S02]  /*4960*/  FMUL.FTZ R84, R133, R55.reuse ;  /* 0x0000003785547220 */ /* 0x080fe40000410000 */
[-C--:B------:R-:W-:Y:S02]  /*4970*/  FMUL.FTZ R52, R142, R100.reuse ;  /* 0x000000648e347220 */ /* 0x080fe40000410000 */
[C---:B------:R-:W-:Y:S02]  /*4980*/  FFMA.FTZ R78, R132.reuse, R55, -R78 ;  /* 0x00000037844e7223 */ /* 0x040fe4000001084e */
[C---:B------:R-:W-:Y:S02]  /*4990*/  FFMA.FTZ R54, R121.reuse, R100, R54 ;  /* 0x0000006479367223 */ /* 0x040fe40000010036 */
[----:B------:R-:W-:Y:S02]  /*49a0*/  FFMA.FTZ R84, R132, R59, R84 ;  /* 0x0000003b84547223 */ /* 0x000fe40000010054 */
[----:B------:R-:W-:Y:S01]  /*49b0*/  FFMA.FTZ R99, R121, R86, -R52 ;  /* 0x0000005679637223 */ /* 0x000fe20000010834 */
[----:B------:R-:W-:Y:S01]  /*49c0*/  FSEL R86, R51, 1, !P1 ;  /* 0x3f80000033567808 */ /* 0x000fe20004800000 */
[----:B------:R-:W-:-:S02]  /*49d0*/  FMUL.FTZ R59, R139, R78 ;  /* 0x0000004e8b3b7220 */ /* 0x000fc40000410000 */
[----:B------:R-:W-:Y:S02]  /*49e0*/  FADD.FTZ R54, RZ, R54 ;  /* 0x00000036ff367221 */ /* 0x000fe40000010000 */
[----:B---3--:R-:W-:Y:S02]  /*49f0*/  FMUL.FTZ R98, R117, R98 ;  /* 0x0000006275627220 */ /* 0x008fe40000410000 */
[----:B------:R-:W-:Y:S02]  /*4a00*/  FMUL.FTZ R117, R61, R62 ;  /* 0x0000003e3d757220 */ /* 0x000fe40000410000 */
[----:B------:R-:W-:Y:S01]  /*4a10*/  FADD.FTZ R99, R99, R120 ;  /* 0x0000007863637221 */ /* 0x000fe20000010000 */
[----:B------:R-:W-:Y:S01]  /*4a20*/  FSEL R104, R98, RZ, !P2 ;  /* 0x000000ff62687208 */ /* 0x000fe20005000000 */
[-C--:B------:R-:W-:Y:S01]  /*4a30*/  FMUL.FTZ R55, R139, R84.reuse ;  /* 0x000000548b377220 */ /* 0x080fe20000410000 */
[----:B------:R-:W-:Y:S01]  /*4a40*/  FSEL R117, R117, RZ, !P5 ;  /* 0x000000ff75757208 */ /* 0x000fe20006800000 */
[----:B------:R-:W-:-:S02]  /*4a50*/  FFMA.FTZ R59, R134, R84, R59 ;  /* 0x00000054863b7223 */ /* 0x000fc4000001003b */
[C---:B------:R-:W-:Y:S02]  /*4a60*/  FMUL.FTZ R52, R119.reuse, R54 ;  /* 0x0000003677347220 */ /* 0x040fe40000410000 */
[----:B------:R-:W-:Y:S02]  /*4a70*/  FMUL.FTZ R101, R119, R99 ;  /* 0x0000006377657220 */ /* 0x000fe40000410000 */
[----:B------:R-:W-:Y:S02]  /*4a80*/  FFMA.FTZ R55, R134, R78, -R55 ;  /* 0x0000004e86377223 */ /* 0x000fe40000010837 */
[----:B------:R-:W-:Y:S02]  /*4a90*/  FMUL.FTZ R48, R136, R59 ;  /* 0x0000003b88307220 */ /* 0x000fe40000410000 */
[C---:B------:R-:W-:Y:S02]  /*4aa0*/  FFMA.FTZ R52, R118.reuse, R99, -R52 ;  /* 0x0000006376347223 */ /* 0x040fe40000010834 */
[----:B------:R-:W-:-:S02]  /*4ab0*/  FFMA.FTZ R101, R118, R54, R101 ;  /* 0x0000003676657223 */ /* 0x000fc40000010065 */
[-C--:B------:R-:W-:Y:S02]  /*4ac0*/  FMUL.FTZ R50, R136, R55.reuse ;  /* 0x0000003788327220 */ /* 0x080fe40000410000 */
[----:B------:R-:W-:Y:S02]  /*4ad0*/  FFMA.FTZ R48, R137, R55, -R48 ;  /* 0x0000003789307223 */ /* 0x000fe40000010830 */
[----:B------:R-:W-:Y:S02]  /*4ae0*/  FADD.FTZ R55, R52, R117 ;  /* 0x0000007534377221 */ /* 0x000fe40000010000 */
[----:B------:R-:W-:Y:S02]  /*4af0*/  FADD.FTZ R101, RZ, R101 ;  /* 0x00000065ff657221 */ /* 0x000fe40000010000 */
[C---:B------:R-:W-:Y:S02]  /*4b00*/  FMUL.FTZ R58, R116.reuse, R55 ;  /* 0x00000037743a7220 */ /* 0x040fe40000410000 */
[----:B------:R-:W-:-:S02]  /*4b10*/  FMUL.FTZ R56, R116, R101 ;  /* 0x0000006574387220 */ /* 0x000fc40000410000 */
[----:B------:R-:W-:Y:S02]  /*4b20*/  FFMA.FTZ R50, R137, R59, R50 ;  /* 0x0000003b89327223 */ /* 0x000fe40000010032 */
[----:B------:R-:W-:Y:S02]  /*4b30*/  FFMA.FTZ R58, R114, R101, R58 ;  /* 0x00000065723a7223 */ /* 0x000fe4000001003a */
[----:B------:R-:W-:Y:S02]  /*4b40*/  FMUL.FTZ R54, R142, R48 ;  /* 0x000000308e367220 */ /* 0x000fe40000410000 */
[----:B------:R-:W-:Y:S02]  /*4b50*/  FFMA.FTZ R55, R114, R55, -R56 ;  /* 0x0000003772377223 */ /* 0x000fe40000010838 */
[----:B------:R-:W-:Y:S02]  /*4b60*/  FMUL.FTZ R52, R142, R50 ;  /* 0x000000328e347220 */ /* 0x000fe40000410000 */
[----:B------:R-:W-:-:S02]  /*4b70*/  FADD.FTZ R99, RZ, R58 ;  /* 0x0000003aff637221 */ /* 0x000fc40000010000 */
[----:B------:R-:W-:Y:S02]  /*4b80*/  FFMA.FTZ R54, R121, R50, R54 ;  /* 0x0000003279367223 */ /* 0x000fe40000010036 */
[----:B------:R-:W-:Y:S02]  /*4b90*/  FADD.FTZ R59, R55, R112 ;  /* 0x00000070373b7221 */ /* 0x000fe40000010000 */
[----:B------:R-:W-:Y:S02]  /*4ba0*/  FFMA.FTZ R52, R121, R48, -R52 ;  /* 0x0000003079347223 */ /* 0x000fe40000010834 */
[C---:B------:R-:W-:Y:S02]  /*4bb0*/  FMUL.FTZ R48, R110.reuse, R99 ;  /* 0x000000636e307220 */ /* 0x040fe40000410000 */
[----:B------:R-:W-:Y:S02]  /*4bc0*/  FMUL.FTZ R55, R119, R54 ;  /* 0x0000003677377220 */ /* 0x000fe40000410000 */
[----:B------:R-:W-:-:S02]  /*4bd0*/  FMUL.FTZ R50, R110, R59 ;  /* 0x0000003b6e327220 */ /* 0x000fc40000410000 */
[----:B------:R-:W-:Y:S02]  /*4be0*/  FFMA.FTZ R59, R108, R59, -R48 ;  /* 0x0000003b6c3b7223 */ /* 0x000fe40000010830 */
[-C--:B------:R-:W-:Y:S02]  /*4bf0*/  FMUL.FTZ R57, R119, R52.reuse ;  /* 0x0000003477397220 */ /* 0x080fe40000410000 */
[----:B------:R-:W-:Y:S02]  /*4c00*/  FFMA.FTZ R55, R118, R52, -R55 ;  /* 0x0000003476377223 */ /* 0x000fe40000010837 */
[----:B------:R-:W-:Y:S02]  /*4c10*/  FFMA.FTZ R50, R108, R99, R50 ;  /* 0x000000636c327223 */ /* 0x000fe40000010032 */
[----:B------:R-:W-:Y:S02]  /*4c20*/  FADD.FTZ R99, R59, R106 ;  /* 0x0000006a3b637221 */ /* 0x000fe40000010000 */
[----:B------:R-:W-:-:S02]  /*4c30*/  FFMA.FTZ R57, R118, R54, R57 ;  /* 0x0000003676397223 */ /* 0x000fc40000010039 */
[----:B------:R-:W-:Y:S02]  /*4c40*/  FMUL.FTZ R48, R116, R55 ;  /* 0x0000003774307220 */ /* 0x000fe40000410000 */
[----:B------:R-:W-:Y:S02]  /*4c50*/  FADD.FTZ R101, RZ, R50 ;  /* 0x00000032ff657221 */ /* 0x000fe40000010000 */
[----:B------:R-:W-:Y:S02]  /*4c60*/  FMUL.FTZ R50, R104, R99 ;  /* 0x0000006368327220 */ /* 0x000fe40000410000 */
[----:B------:R-:W-:Y:S02]  /*4c70*/  FFMA.FTZ R59, R114, R57, R48 ;  /* 0x00000039723b7223 */ /* 0x000fe40000010030 */
[----:B------:R-:W-:Y:S02]  /*4c80*/  FMUL.FTZ R90, R67, R68 ;  /* 0x00000044435a7220 */ /* 0x000fe40000410000 */
[----:B------:R-:W-:-:S02]  /*4c90*/  FMUL.FTZ R48, R104, R101 ;  /* 0x0000006568307220 */ /* 0x000fc40000410000 */
[----:B------:R-:W-:Y:S01]  /*4ca0*/  FMUL.FTZ R57, R116, R57 ;  /* 0x0000003974397220 */ /* 0x000fe20000410000 */
[----:B------:R-:W-:Y:S01]  /*4cb0*/  FSEL R90, R90, RZ, !P2 ;  /* 0x000000ff5a5a7208 */ /* 0x000fe20005000000 */
[C---:B------:R-:W-:Y:S02]  /*4cc0*/  FFMA.FTZ R50, R92.reuse, R101, R50 ;  /* 0x000000655c327223 */ /* 0x040fe40000010032 */
[----:B------:R-:W-:Y:S02]  /*4cd0*/  FFMA.FTZ R99, R92, R99, -R48 ;  /* 0x000000635c637223 */ /* 0x000fe40000010830 */
[----:B------:R-:W-:Y:S02]  /*4ce0*/  FFMA.FTZ R57, R114, R55, -R57 ;  /* 0x0000003772397223 */ /* 0x000fe40000010839 */
[----:B------:R-:W-:Y:S02]  /*4cf0*/  FMUL.FTZ R48, R110, R59 ;  /* 0x0000003b6e307220 */ /* 0x000fe40000410000 */
[----:B------:R-:W-:-:S02]  /*4d00*/  FADD.FTZ R101, RZ, R50 ;  /* 0x00000032ff657221 */ /* 0x000fc40000010000 */
[----:B------:R-:W-:Y:S02]  /*4d10*/  FMUL.FTZ R84, R69, R70 ;  /* 0x0000004645547220 */ /* 0x000fe40000410000 */
[----:B------:R-:W-:Y:S02]  /*4d20*/  FFMA.FTZ R55, R108, R57, -R48 ;  /* 0x000000396c377223 */ /* 0x000fe40000010830 */
[----:B------:R-:W-:Y:S01]  /*4d30*/  FADD.FTZ R99, R99, R90 ;  /* 0x0000005a63637221 */ /* 0x000fe20000010000 */
[----:B------:R-:W-:Y:S01]  /*4d40*/  FSEL R84, R84, RZ, !P1 ;  /* 0x000000ff54547208 */ /* 0x000fe20004800000 */
[C---:B------:R-:W-:Y:S02]  /*4d50*/  FMUL.FTZ R48, R88.reuse, R101 ;  /* 0x0000006558307220 */ /* 0x040fe40000410000 */
[----:B------:R-:W-:Y:S02]  /*4d60*/  FMUL.FTZ R50, R88, R99 ;  /* 0x0000006358327220 */ /* 0x000fe40000410000 */
[----:B------:R-:W-:-:S02]  /*4d70*/  FMUL.FTZ R57, R110, R57 ;  /* 0x000000396e397220 */ /* 0x000fc40000410000 */
[----:B------:R-:W-:Y:S02]  /*4d80*/  FFMA.FTZ R99, R86, R99, -R48 ;  /* 0x0000006356637223 */ /* 0x000fe40000010830 */
[----:B------:R-:W-:Y:S02]  /*4d90*/  FFMA.FTZ R57, R108, R59, R57 ;  /* 0x0000003b6c397223 */ /* 0x000fe40000010039 */
[----:B------:R-:W-:Y:S02]  /*4da0*/  FFMA.FTZ R50, R86, R101, R50 ;  /* 0x0000006556327223 */ /* 0x000fe40000010032 */
[----:B------:R-:W-:Y:S02]  /*4db0*/  FADD.FTZ R99, R99, R84 ;  /* 0x0000005463637221 */ /* 0x000fe40000010000 */
[----:B------:R-:W-:Y:S02]  /*4dc0*/  FADD.FTZ R51, RZ, R50 ;  /* 0x00000032ff337221 */ /* 0x000fe40000010000 */
[----:B------:R-:W-:-:S02]  /*4dd0*/  FMUL.FTZ R48, R104, R57 ;  /* 0x0000003968307220 */ /* 0x000fc40000410000 */
[----:B------:R-:W-:Y:S02]  /*4de0*/  FMUL.FTZ R54, R82, R99 ;  /* 0x0000006352367220 */ /* 0x000fe40000410000 */
[----:B------:R-:W-:Y:S02]  /*4df0*/  FMUL.FTZ R78, R71, R72 ;  /* 0x00000048474e7220 */ /* 0x000fe40000410000 */
[----:B------:R-:W-:Y:S02]  /*4e00*/  FMUL.FTZ R50, R104, R55 ;  /* 0x0000003768327220 */ /* 0x000fe40000410000 */
[----:B------:R-:W-:Y:S01]  /*4e10*/  FMUL.FTZ R52, R82, R51 ;  /* 0x0000003352347220 */ /* 0x000fe20000410000 */
[----:B------:R-:W-:Y:S01]  /*4e20*/  FSEL R78, R78, RZ, !P0 ;  /* 0x000000ff4e4e7208 */ /* 0x000fe20004000000 */
[----:B------:R-:W-:Y:S01]  /*4e30*/  FFMA.FTZ R49, R92, R55, -R48 ;  /* 0x000000375c317223 */ /* 0x000fe20000010830 */
[----:B------:R-:W-:Y:S01]  /*4e40*/  ISETP.GE.AND P0, PT, R8, 0x1, PT ;  /* 0x000000010800780c */ /* 0x000fe20003f06270 */
[----:B------:R-:W-:-:S02]  /*4e50*/  FFMA.FTZ R54, R80, R51, R54 ;  /* 0x0000003350367223 */ /* 0x000fc40000010036 */
[----:B------:R-:W-:Y:S02]  /*4e60*/  FFMA.FTZ R57, R92, R57, R50 ;  /* 0x000000395c397223 */ /* 0x000fe40000010032 */
[----:B------:R-:W-:Y:S02]  /*4e70*/  FFMA.FTZ R99, R80, R99, -R52 ;  /* 0x0000006350637223 */ /* 0x000fe40000010834 */
[----:B------:R-:W-:Y:S02]  /*4e80*/  FADD.FTZ R55, RZ, R54 ;  /* 0x00000036ff377221 */ /* 0x000fe40000010000 */
[C---:B------:R-:W-:Y:S02]  /*4e90*/  FMUL.FTZ R50, R88.reuse, R49 ;  /* 0x0000003158327220 */ /* 0x040fe40000410000 */
[----:B------:R-:W-:Y:S01]  /*4ea0*/  FMUL.FTZ R48, R88, R57 ;  /* 0x0000003958307220 */ /* 0x000fe20000410000 */
[----:B------:R-:W0:Y:S01]  /*4eb0*/  SHFL.UP PT, R59, R55, 0x1, RZ ;  /* 0x04200000373b7989 */ /* 0x000e2200000e00ff */
[----:B------:R-:W-:-:S02]  /*4ec0*/  FADD.FTZ R54, R99, R78 ;  /* 0x0000004e63367221 */ /* 0x000fc40000010000 */
[C---:B------:R-:W-:Y:S02]  /*4ed0*/  FFMA.FTZ R57, R86.reuse, R57, R50 ;  /* 0x0000003956397223 */ /* 0x040fe40000010032 */
[----:B------:R-:W-:Y:S01]  /*4ee0*/  FFMA.FTZ R49, R86, R49, -R48 ;  /* 0x0000003156317223 */ /* 0x000fe20000010830 */
[----:B------:R-:W1:Y:S01]  /*4ef0*/  SHFL.UP PT, R99, R54, 0x1, RZ ;  /* 0x0420000036637989 */ /* 0x000e6200000e00ff */
[C---:B------:R-:W-:Y:S02]  /*4f00*/  FMUL.FTZ R52, R82.reuse, R57 ;  /* 0x0000003952347220 */ /* 0x040fe40000410000 */
[----:B------:R-:W-:Y:S02]  /*4f10*/  IMAD R101, R3, c[0x0][0x198], RZ ;  /* 0x0000660003657a24 */ /* 0x000fe400078e02ff */
[-C--:B------:R-:W-:Y:S02]  /*4f20*/  FMUL.FTZ R56, R82, R49.reuse ;  /* 0x0000003152387220 */ /* 0x080fe40000410000 */
[----:B------:R-:W-:-:S02]  /*4f30*/  FFMA.FTZ R52, R80, R49, -R52 ;  /* 0x0000003150347223 */ /* 0x000fc40000010834 */
[----:B------:R-:W-:-:S04]  /*4f40*/  IMAD.WIDE.U32 R50, R0, c[0x0][0x198], RZ ;  /* 0x0000660000327a25 */ /* 0x000fc800078e00ff */
[----:B------:R-:W-:Y:S02]  /*4f50*/  IMAD R101, R0, c[0x0][0x19c], R101 ;  /* 0x0000670000657a24 */ /* 0x000fe400078e0265 */
[----:B------:R-:W-:Y:S02]  /*4f60*/  FFMA.FTZ R56, R80, R57, R56 ;  /* 0x0000003950387223 */ /* 0x000fe40000010038 */
[----:B------:R-:W2:Y:S01]  /*4f70*/  SHFL.UP PT, R57, R52, 0x1, RZ ;  /* 0x0420000034397989 */ /* 0x000ea200000e00ff */
[----:B------:R-:W-:Y:S01]  /*4f80*/  IADD3 R51, R51, R101, RZ ;  /* 0x0000006533337210 */ /* 0x000fe20007ffe0ff */
[C---:B------:R-:W-:Y:S02]  /*4f90*/  IMAD.WIDE.U32 R48, R0.reuse, c[0x0][0x1b8], RZ ;  /* 0x00006e0000307a25 */ /* 0x040fe400078e00ff */
[----:B------:R-:W3:Y:S02]  /*4fa0*/  SHFL.UP PT, R101, R56, 0x1, RZ ;  /* 0x0420000038657989 */ /* 0x000ee400000e00ff */
        /* <DEDUP_REMOVED lines=13> */
[----:B------:R-:W-:Y:S02]  /*5080*/  @P0 FADD.FTZ R54, R54, R103 ;  /* 0x0000006736360221 */ /* 0x000fe40000010000 */
[----:B--2---:R-:W-:-:S02]  /*5090*/  FMUL.FTZ R50, R56, R57 ;  /* 0x0000003938327220 */ /* 0x004fc40000410000 */
[C---:B------:R-:W-:Y:S01]  /*50a0*/  IMAD R59, R115.reuse, c[0x0][0x1c4], R100 ;  /* 0x00007100733b7a24 */ /* 0x040fe200078e0264 */
[----:B------:R-:W0:Y:S01]  /*50b0*/  SHFL.UP PT, R53, R54, 0x2, RZ ;  /* 0x0440000036357989 */ /* 0x000e2200000e00ff */
[----:B------:R-:W-:-:S03]  /*50c0*/  IMAD.WIDE.U32 R48, R115, c[0x0][0x1c0], R48 ;  /* 0x0000700073307a25 */ /* 0x000fc600078e0030 */
[----:B------:R-:W2:Y:S01]  /*50d0*/  LDG.E.64 R98, [R98.64] ;  /* 0x0000000462627981 */ /* 0x000ea2000c1e1b00 */
[----:B------:R-:W-:Y:S01]  /*50e0*/  @P0 FADD.FTZ R55, R55, R58 ;  /* 0x0000003a37370221 */ /* 0x000fe20000010000 */
[----:B------:R-:W-:Y:S01]  /*50f0*/  IADD3 R59, R49, R59, RZ ;  /* 0x0000003b313b7210 */ /* 0x000fe20007ffe0ff */
[-C--:B---3--:R-:W-:Y:S01]  /*5100*/  FFMA.FTZ R51, R52, R101.reuse, R50 ;  /* 0x0000006534337223 */ /* 0x088fe20000010032 */
[----:B------:R-:W-:Y:S01]  /*5110*/  LEA R100, P1, R48, c[0x0][0x230], 0x3 ;  /* 0x00008c0030647a11 */ /* 0x000fe200078218ff */
[C---:B------:R-:W-:Y:S01]  /*5120*/  FMUL.FTZ R49, R56.reuse, R101 ;  /* 0x0000006538317220 */ /* 0x040fe20000410000 */
[----:B------:R-:W1:Y:S02]  /*5130*/  SHFL.UP PT, R50, R55, 0x2, RZ ;  /* 0x0440000037327989 */ /* 0x000e6400000e00ff */
[----:B------:R-:W-:Y:S01]  /*5140*/  FSEL R51, R56, R51, !P0 ;  /* 0x0000003338337208 */ /* 0x000fe20004000000 */
[----:B------:R-:W-:Y:S01]  /*5150*/  @P0 FFMA.FTZ R52, R52, R57, -R49 ;  /* 0x0000003934340223 */ /* 0x000fe20000010831 */
[----:B------:R-:W-:-:S04]  /*5160*/  LEA.HI.X R101, R48, c[0x0][0x234], R59, 0x3, P1 ;  /* 0x00008d0030657a11 */ /* 0x000fc800008f1c3b */
[----:B------:R-:W3:Y:S04]  /*5170*/  SHFL.UP PT, R48, R52, 0x2, RZ ;  /* 0x0440000034307989 */ /* 0x000ee800000e00ff */
[----:B------:R-:W4:Y:S01]  /*5180*/  SHFL.UP PT, R49, R51, 0x2, RZ ;  /* 0x0440000033317989 */ /* 0x000f2200000e00ff */
[----:B------:R-:W-:Y:S01]  /*5190*/  ISETP.GE.AND P0, PT, R8, 0x2, PT ;  /* 0x000000020800780c */ /* 0x000fe20003f06270 */
[C---:B0-----:R-:W-:Y:S02]  /*51a0*/  FMUL.FTZ R57, R51.reuse, R53 ;  /* 0x0000003533397220 */ /* 0x041fe40000410000 */
[----:B------:R-:W2:Y:S01]  /*51b0*/  LDG.E.64 R100, [R100.64] ;  /* 0x0000000464647981 */ /* 0x000ea2000c1e1b00 */
[-C--:B-1----:R-:W-:Y:S02]  /*51c0*/  FMUL.FTZ R56, R51, R50.reuse ;  /* 0x0000003233387220 */ /* 0x082fe40000410000 */
[----:B------:R-:W-:-:S02]  /*51d0*/  FFMA.FTZ R50, R52, R50, R57 ;  /* 0x0000003234327223 */ /* 0x000fc40000010039 */
[----:B------:R-:W-:-:S05]  /*51e0*/  FFMA.FTZ R53, R52, R53, -R56 ;  /* 0x0000003534357223 */ /* 0x000fca0000010838 */
        /* <DEDUP_REMOVED lines=14> */
[C---:B------:R-:W-:Y:S02]  /*52d0*/  FFMA.FTZ R57, R52.reuse, R57, -R48 ;  /* 0x0000003934397223 */ /* 0x040fe40000010830 */
[----:B------:R-:W-:-:S06]  /*52e0*/  FFMA.FTZ R48, R52, R59, R53 ;  /* 0x0000003b34307223 */ /* 0x000fcc0000010035 */
[----:B------:R-:W-:Y:S02]  /*52f0*/  @P0 FADD.FTZ R54, R54, R57 ;  /* 0x0000003936360221 */ /* 0x000fe40000010000 */
[----:B------:R-:W-:Y:S02]  /*5300*/  @P0 FADD.FTZ R55, R55, R48 ;  /* 0x0000003037370221 */ /* 0x000fe40000010000 */
[C---:B---3--:R-:W-:Y:S02]  /*5310*/  FMUL.FTZ R53, R50.reuse, R49 ;  /* 0x0000003132357220 */ /* 0x048fe40000410000 */
[-C--:B----4-:R-:W-:Y:S01]  /*5320*/  FMUL.FTZ R48, R50, R51.reuse ;  /* 0x0000003332307220 */ /* 0x090fe20000410000 */
[----:B------:R-:W0:Y:S01]  /*5330*/  SHFL.UP PT, R57, R54, 0x8, RZ ;  /* 0x0500000036397989 */ /* 0x000e2200000e00ff */
[----:B------:R-:W-:-:S03]  /*5340*/  FFMA.FTZ R53, R52, R51, R53 ;  /* 0x0000003334357223 */ /* 0x000fc60000010035 */
[----:B------:R-:W1:Y:S01]  /*5350*/  SHFL.UP PT, R58, R55, 0x8, RZ ;  /* 0x05000000373a7989 */ /* 0x000e6200000e00ff */
[----:B------:R-:W-:Y:S01]  /*5360*/  @P0 FFMA.FTZ R52, R52, R49, -R48 ;  /* 0x0000003134340223 */ /* 0x000fe20000010830 */
[----:B------:R-:W-:-:S04]  /*5370*/  FSEL R53, R50, R53, !P0 ;  /* 0x0000003532357208 */ /* 0x000fc80004000000 */
[----:B------:R-:W3:Y:S04]  /*5380*/  SHFL.UP PT, R56, R52, 0x8, RZ ;  /* 0x0500000034387989 */ /* 0x000ee800000e00ff */
[----:B------:R-:W4:Y:S01]  /*5390*/  SHFL.UP PT, R50, R53, 0x8, RZ ;  /* 0x0500000035327989 */ /* 0x000f2200000e00ff */
[----:B------:R-:W-:Y:S01]  /*53a0*/  ISETP.GE.AND P1, PT, R8, 0x8, PT ;  /* 0x000000080800780c */ /* 0x000fe20003f26270 */
[C---:B0-----:R-:W-:Y:S02]  /*53b0*/  FMUL.FTZ R49, R53.reuse, R57 ;  /* 0x0000003935317220 */ /* 0x041fe40000410000 */
[-C--:B-1----:R-:W-:Y:S02]  /*53c0*/  FMUL.FTZ R48, R53, R58.reuse ;  /* 0x0000003a35307220 */ /* 0x082fe40000410000 */
[----:B------:R-:W-:-:S02]  /*53d0*/  FFMA.FTZ R58, R52, R58, R49 ;  /* 0x0000003a343a7223 */ /* 0x000fc40000010031 */
[----:B------:R-:W-:Y:S02]  /*53e0*/  FFMA.FTZ R57, R52, R57, -R48 ;  /* 0x0000003934397223 */ /* 0x000fe40000010830 */
[----:B---3--:R-:W-:-:S04]  /*53f0*/  FMUL.FTZ R51, R53, R56 ;  /* 0x0000003835337220 */ /* 0x008fc80000410000 */
[----:B------:R-:W-:Y:S02]  /*5400*/  @P1 FADD.FTZ R55, R55, R58 ;  /* 0x0000003a37371221 */ /* 0x000fe40000010000 */
[----:B------:R-:W-:Y:S02]  /*5410*/  @P1 FADD.FTZ R54, R54, R57 ;  /* 0x0000003936361221 */ /* 0x000fe40000010000 */
[-C--:B----4-:R-:W-:Y:S02]  /*5420*/  FMUL.FTZ R57, R53, R50.reuse ;  /* 0x0000003235397220 */ /* 0x090fe40000410000 */
[C---:B------:R-:W-:Y:S01]  /*5430*/  FFMA.FTZ R58, R52.reuse, R50, R51 ;  /* 0x00000032343a7223 */ /* 0x040fe20000010033 */
[----:B------:R-:W0:Y:S01]  /*5440*/  SHFL.UP PT, R59, R55, 0x10, RZ ;  /* 0x06000000373b7989 */ /* 0x000e2200000e00ff */
[----:B------:R-:W-:-:S03]  /*5450*/  @P1 FFMA.FTZ R52, R52, R56, -R57 ;  /* 0x0000003834341223 */ /* 0x000fc60000010839 */
[----:B------:R-:W-:Y:S02]  /*5460*/  FSEL R53, R53, R58, !P1 ;  /* 0x0000003a35357208 */ /* 0x000fe40004800000 */
[----:B------:R-:W1:Y:S01]  /*5470*/  SHFL.UP PT, R58, R54, 0x10, RZ ;  /* 0x06000000363a7989 */ /* 0x000e6200000e00ff */
[----:B------:R-:W-:-:S03]  /*5480*/  ISETP.NE.AND P0, PT, R6, RZ, PT ;  /* 0x000000ff0600720c */ /* 0x000fc60003f05270 */
[----:B------:R-:W3:Y:S01]  /*5490*/  SHFL.UP PT, R56, R52, 0x10, RZ ;  /* 0x0600000034387989 */ /* 0x000ee200000e00ff */
[----:B------:R-:W-:-:S03]  /*54a0*/  ISETP.EQ.OR P0, PT, R11, RZ, P0 ;  /* 0x000000ff0b00720c */ /* 0x000fc60000702670 */
[----:B------:R-:W4:Y:S01]  /*54b0*/  SHFL.UP PT, R57, R53, 0x10, RZ ;  /* 0x0600000035397989 */ /* 0x000f2200000e00ff */
[----:B------:R-:W-:Y:S01]  /*54c0*/  MOV R49, RZ ;  /* 0x000000ff00317202 */ /* 0x000fe20000000f00 */
[----:B------:R-:W-:Y:S01]  /*54d0*/  CS2R R50, SRZ ;  /* 0x0000000000327805 */ /* 0x000fe2000001ff00 */
[----:B------:R-:W-:-:S07]  /*54e0*/  MOV R48, 0x3f800000 ;  /* 0x3f80000000307802 */ /* 0x000fce0000000f00 */
[----:B------:R-:W5:Y:S01]  /*54f0*/  @!P0 LDS.128 R48, [R115.X16+0x890] ;  /* 0x0008900073308984 */ /* 0x000f62000000cc00 */
[CC--:B0-----:R-:W-:Y:S01]  /*5500*/  FMUL.FTZ R103, R53.reuse, R59.reuse ;  /* 0x0000003b35677220 */ /* 0x0c1fe20000410000 */
[C---:B------:R-:W-:Y:S02]  /*5510*/  ISETP.GE.AND P0, PT, R8.reuse, 0x10, PT ;  /* 0x000000100800780c */ /* 0x040fe40003f06270 */
[----:B------:R-:W-:Y:S01]  /*5520*/  ISETP.NE.AND P1, PT, R8, 0x1f, PT ;  /* 0x0000001f0800780c */ /* 0x000fe20003f25270 */
[CC--:B-1----:R-:W-:Y:S02]  /*5530*/  FFMA.FTZ R151, R52.reuse, R58.reuse, -R103 ;  /* 0x0000003a34977223 */ /* 0x0c2fe40000010867 */
[C---:B------:R-:W-:Y:S02]  /*5540*/  FMUL.FTZ R102, R53.reuse, R58 ;  /* 0x0000003a35667220 */ /* 0x040fe40000410000 */
[----:B---3--:R-:W-:Y:S02]  /*5550*/  FMUL.FTZ R58, R53, R56 ;  /* 0x00000038353a7220 */ /* 0x008fe40000410000 */
[----:B------:R-:W-:-:S02]  /*5560*/  FFMA.FTZ R102, R52, R59, R102 ;  /* 0x0000003b34667223 */ /* 0x000fc40000010066 */
[-C--:B----4-:R-:W-:Y:S02]  /*5570*/  FFMA.FTZ R58, R52, R57.reuse, R58 ;  /* 0x00000039343a7223 */ /* 0x090fe4000001003a */
[C---:B------:R-:W-:Y:S02]  /*5580*/  FMUL.FTZ R103, R53.reuse, R57 ;  /* 0x0000003935677220 */ /* 0x040fe40000410000 */
[----:B------:R-:W-:Y:S01]  /*5590*/  @P0 FADD.FTZ R54, R54, R151 ;  /* 0x0000009736360221 */ /* 0x000fe20000010000 */
[----:B------:R-:W-:Y:S01]  /*55a0*/  FSEL R53, R53, R58, !P0 ;  /* 0x0000003a35357208 */ /* 0x000fe20004000000 */
[----:B------:R-:W-:Y:S02]  /*55b0*/  @P0 FFMA.FTZ R52, R52, R56, -R103 ;  /* 0x0000003834340223 */ /* 0x000fe40000010867 */
        /* <DEDUP_REMOVED lines=11> */
[----:B------:R-:W3:Y:S04]  /*5670*/  SHFL.UP PT, R151, R55, 0x1, RZ ;  /* 0x0420000037977989 */ /* 0x000ee800000e00ff */
[----:B------:R-:W4:Y:S01]  /*5680*/  SHFL.UP PT, R153, R54, 0x1, RZ ;  /* 0x0420000036997989 */ /* 0x000f2200000e00ff */
[----:B0-----:R-:W-:-:S02]  /*5690*/  @!P2 MOV R150, R49 ;  /* 0x000000310096a202 */ /* 0x001fc40000000f00 */
[----:B-1----:R-:W-:Y:S02]  /*56a0*/  @!P2 MOV R152, R48 ;  /* 0x000000300098a202 */ /* 0x002fe40000000f00 */
[----:B---3--:R-:W-:Y:S02]  /*56b0*/  @!P2 MOV R151, R51 ;  /* 0x000000330097a202 */ /* 0x008fe40000000f00 */
[----:B----4-:R-:W-:Y:S01]  /*56c0*/  @!P2 MOV R153, R50 ;  /* 0x000000320099a202 */ /* 0x010fe20000000f00 */
[CC--:B------:R-:W-:Y:S02]  /*56d0*/  @P3 FMUL.FTZ R154, R102.reuse, R150.reuse ;  /* 0x00000096669a3220 */ /* 0x0c0fe40000410000 */
[C---:B------:R-:W-:Y:S02]  /*56e0*/  @P3 FMUL.FTZ R155, R103.reuse, R150 ;  /* 0x00000096679b3220 */ /* 0x040fe40000410000 */
[-C--:B------:R-:W-:Y:S02]  /*56f0*/  @P3 FFMA.FTZ R154, R103, R152.reuse, R154 ;  /* 0x00000098679a3223 */ /* 0x080fe4000001009a */
[----:B------:R-:W-:-:S02]  /*5700*/  @P3 FFMA.FTZ R102, R102, R152, -R155 ;  /* 0x0000009866663223 */ /* 0x000fc4000001089b */
[----:B------:R-:W-:Y:S02]  /*5710*/  @P3 FADD.FTZ R151, R151, R154 ;  /* 0x0000009a97973221 */ /* 0x000fe40000010000 */
[----:B------:R-:W-:Y:S02]  /*5720*/  @P3 FADD.FTZ R153, R153, R102 ;  /* 0x0000006699993221 */ /* 0x000fe40000010000 */
[C---:B------:R-:W-:Y:S02]  /*5730*/  FMUL.FTZ R52, R122.reuse, R151 ;  /* 0x000000977a347220 */ /* 0x040fe40000410000 */
[-C--:B------:R-:W-:Y:S02]  /*5740*/  FMUL.FTZ R122, R122, R153.reuse ;  /* 0x000000997a7a7220 */ /* 0x080fe40000410000 */
[C---:B------:R-:W-:Y:S02]  /*5750*/  FFMA.FTZ R153, R144.reuse, R153, -R52 ;  /* 0x0000009990997223 */ /* 0x040fe40000010834 */
[----:B------:R-:W-:-:S02]  /*5760*/  FFMA.FTZ R52, R144, R151, R122 ;  /* 0x0000009790347223 */ /* 0x000fc4000001007a */
[----:B------:R-:W-:Y:S02]  /*5770*/  FADD.FTZ R138, R138, R153 ;  /* 0x000000998a8a7221 */ /* 0x000fe40000010000 */
[----:B------:R-:W-:Y:S02]  /*5780*/  FADD.FTZ R52, RZ, R52 ;  /* 0x00000034ff347221 */ /* 0x000fe40000010000 */
[C---:B------:R-:W-:Y:S02]  /*5790*/  FMUL.FTZ R53, R123.reuse, R138 ;  /* 0x0000008a7b357220 */ /* 0x040fe40000410000 */
[-C--:B------:R-:W-:Y:S02]  /*57a0*/  FMUL.FTZ R123, R123, R52.reuse ;  /* 0x000000347b7b7220 */ /* 0x080fe40000410000 */
[C---:B------:R-:W-:Y:S02]  /*57b0*/  FFMA.FTZ R53, R141.reuse, R52, R53 ;  /* 0x000000348d357223 */ /* 0x040fe40000010035 */
[----:B------:R-:W-:-:S02]  /*57c0*/  FFMA.FTZ R102, R141, R138, -R123 ;  /* 0x0000008a8d667223 */ /* 0x000fc4000001087b */
[----:B------:R-:W-:Y:S02]  /*57d0*/  FADD.FTZ R54, RZ, R53 ;  /* 0x00000035ff367221 */ /* 0x000fe40000010000 */
[----:B------:R-:W-:Y:S02]  /*57e0*/  FADD.FTZ R143, R143, R102 ;  /* 0x000000668f8f7221 */ /* 0x000fe40000010000 */
[CC--:B------:R-:W-:Y:S02]  /*57f0*/  FMUL.FTZ R53, R125.reuse, R54.reuse ;  /* 0x000000367d357220 */ /* 0x0c0fe40000410000 */
[-C--:B------:R-:W-:Y:S02]  /*5800*/  FMUL.FTZ R125, R125, R143.reuse ;  /* 0x0000008f7d7d7220 */ /* 0x080fe40000410000 */
[C---:B------:R-:W-:Y:S02]  /*5810*/  FFMA.FTZ R53, R124.reuse, R143, -R53 ;  /* 0x0000008f7c357223 */ /* 0x040fe40000010835 */
[----:B------:R-:W-:-:S02]  /*5820*/  FFMA.FTZ R55, R124, R54, R125 ;  /* 0x000000367c377223 */ /* 0x000fc4000001007d */
[----:B------:R-:W-:Y:S02]  /*5830*/  FADD.FTZ R140, R140, R53 ;  /* 0x000000358c8c7221 */ /* 0x000fe40000010000 */
[----:B------:R-:W-:Y:S02]  /*5840*/  FADD.FTZ R55, RZ, R55 ;  /* 0x00000037ff377221 */ /* 0x000fe40000010000 */
[CC--:B------:R-:W-:Y:S02]  /*5850*/  FMUL.FTZ R53, R127.reuse, R140.reuse ;  /* 0x0000008c7f357220 */ /* 0x0c0fe40000410000 */
[-C--:B------:R-:W-:Y:S02]  /*5860*/  FMUL.FTZ R127, R127, R55.reuse ;  /* 0x000000377f7f7220 */ /* 0x080fe40000410000 */
[C---:B------:R-:W-:Y:S02]  /*5870*/  FFMA.FTZ R53, R126.reuse, R55, R53 ;  /* 0x000000377e357223 */ /* 0x040fe40000010035 */
[----:B------:R-:W-:-:S02]  /*5880*/  FFMA.FTZ R127, R126, R140, -R127 ;  /* 0x0000008c7e7f7223 */ /* 0x000fc4000001087f */
[----:B------:R-:W-:Y:S02]  /*5890*/  FADD.FTZ R102, RZ, R53 ;  /* 0x00000035ff667221 */ /* 0x000fe40000010000 */
[----:B------:R-:W-:Y:S02]  /*58a0*/  FADD.FTZ R146, R146, R127 ;  /* 0x0000007f92927221 */ /* 0x000fe40000010000 */
        /* <DEDUP_REMOVED lines=23> */
[-C--:B--2---:R-:W-:Y:S02]  /*5a20*/  FMUL.FTZ R53, R99, R101.reuse ;  /* 0x0000006563357220 */ /* 0x084fe40000410000 */
[----:B------:R-:W-:Y:S02]  /*5a30*/  FADD.FTZ R135, R135, R134 ;  /* 0x0000008687877221 */ /* 0x000fe40000010000 */
[----:B------:R-:W-:Y:S02]  /*5a40*/  FMUL.FTZ R101, R98, R101 ;  /* 0x0000006562657220 */ /* 0x000fe40000410000 */
[C---:B------:R-:W-:Y:S02]  /*5a50*/  FMUL.FTZ R126, R136.reuse, R124 ;  /* 0x0000007c887e7220 */ /* 0x040fe40000410000 */
[----:B------:R-:W-:Y:S01]  /*5a60*/  FMUL.FTZ R136, R136, R135 ;  /* 0x0000008788887220 */ /* 0x000fe20000410000 */
[----:B------:R-:W-:Y:S01]  /*5a70*/  ISETP.NE.AND P0, PT, R74, RZ, PT ;  /* 0x000000ff4a00720c */ /* 0x000fe20003f05270 */
[----:B------:R-:W-:-:S02]  /*5a80*/  FFMA.FTZ R99, R99, R100, R101 ;  /* 0x0000006463637223 */ /* 0x000fc40000010065 */
[----:B------:R-:W-:Y:S02]  /*5a90*/  FMUL.FTZ R101, R57, R51 ;  /* 0x0000003339657220 */ /* 0x000fe40000410000 */
[----:B------:R-:W-:Y:S02]  /*5aa0*/  FFMA.FTZ R98, R98, R100, -R53 ;  /* 0x0000006462627223 */ /* 0x000fe40000010835 */
[C---:B------:R-:W-:Y:S02]  /*5ab0*/  FFMA.FTZ R100, R137.reuse, R124, R136 ;  /* 0x0000007c89647223 */ /* 0x040fe40000010088 */
[----:B------:R-:W-:Y:S02]  /*5ac0*/  FFMA.FTZ R126, R137, R135, -R126 ;  /* 0x00000087897e7223 */ /* 0x000fe4000001087e */
[----:B------:R-:W-:Y:S02]  /*5ad0*/  FFMA.FTZ R101, R56, R50, -R101 ;  /* 0x0000003238657223 */ /* 0x000fe40000010865 */
[----:B------:R-:W-:-:S02]  /*5ae0*/  FMUL.FTZ R53, R57, R49 ;  /* 0x0000003139357220 */ /* 0x000fc40000410000 */
[C---:B------:R-:W-:Y:S02]  /*5af0*/  FMUL.FTZ R50, R57.reuse, R50 ;  /* 0x0000003239327220 */ /* 0x040fe40000410000 */
[----:B------:R-:W-:Y:S02]  /*5b00*/  FADD.FTZ R100, RZ, R100 ;  /* 0x00000064ff647221 */ /* 0x000fe40000010000 */
[-C--:B------:R-:W-:Y:S02]  /*5b10*/  FMUL.FTZ R57, R57, R48.reuse ;  /* 0x0000003039397220 */ /* 0x080fe40000410000 */
[----:B------:R-:W-:Y:S02]  /*5b20*/  FADD.FTZ R145, R145, R126 ;  /* 0x0000007e91917221 */ /* 0x000fe40000010000 */
[----:B------:R-:W-:Y:S02]  /*5b30*/  FFMA.FTZ R48, R56, R48, -R53 ;  /* 0x0000003038307223 */ /* 0x000fe40000010835 */
[----:B------:R-:W-:-:S02]  /*5b40*/  FMUL.FTZ R126, R142, R100 ;  /* 0x000000648e7e7220 */ /* 0x000fc40000410000 */
[----:B------:R-:W-:Y:S01]  /*5b50*/  FFMA.FTZ R49, R56, R49, R57 ;  /* 0x0000003138317223 */ /* 0x000fe20000010039 */
[----:B------:R-:W-:Y:S01]  /*5b60*/  BSSY B0, `(.L_x_1466) ;  /* 0x0000018000007945 */ /* 0x000fe20003800000 */
[----:B------:R-:W-:Y:S02]  /*5b70*/  FMUL.FTZ R142, R142, R145 ;  /* 0x000000918e8e7220 */ /* 0x000fe40000410000 */
[----:B------:R-:W-:Y:S02]  /*5b80*/  FFMA.FTZ R56, R56, R51, R50 ;  /* 0x0000003338387223 */ /* 0x000fe40000010032 */
[----:B------:R-:W-:Y:S02]  /*5b90*/  FADD.FTZ R50, R58, R101 ;  /* 0x000000653a327221 */ /* 0x000fe40000010000 */
[C---:B------:R-:W-:Y:S02]  /*5ba0*/  FFMA.FTZ R57, R121.reuse, R145, -R126 ;  /* 0x0000009179397223 */ /* 0x040fe4000001087e */
[----:B------:R-:W-:-:S02]  /*5bb0*/  FFMA.FTZ R142, R121, R100, R142 ;  /* 0x00000064798e7223 */ /* 0x000fc4000001008e */
[----:B------:R-:W-:Y:S02]  /*5bc0*/  FMUL.FTZ R101, R99, R52 ;  /* 0x0000003463657220 */ /* 0x000fe40000410000 */
        /* <DEDUP_REMOVED lines=17> */
.L_x_1467:
[----:B------:R-:W-:Y:S05]  /*5ce0*/  BSYNC B0 ;  /* 0x0000000000007941 */ /* 0x000fea0003800000 */
.L_x_1466:
[----:B-1----:R-:W-:Y:S01]  /*5cf0*/  FADD.FTZ R49, R120, R57 ;  /* 0x0000003978317221 */ /* 0x002fe20000010000 */
[----:B------:R-:W-:Y:S01]  /*5d00*/  IADD3 R115, R115, 0x1, RZ ;  /* 0x0000000173737810 */ /* 0x000fe20007ffe0ff */
[----:B------:R-:W-:Y:S02]  /*5d10*/  FADD.FTZ R142, RZ, R142 ;  /* 0x0000008eff8e7221 */ /* 0x000fe40000010000 */
[-C--:B------:R-:W-:Y:S01]  /*5d20*/  FMUL.FTZ R51, R119, R49.reuse ;  /* 0x0000003177337220 */ /* 0x080fe20000410000 */
[----:B------:R-:W-:Y:S01]  /*5d30*/  ISETP.GE.AND P0, PT, R115, c[0x0][0x16c], PT ;  /* 0x00005b0073007a0c */ /* 0x000fe20003f06270 */
[-C--:B------:R-:W-:Y:S02]  /*5d40*/  FMUL.FTZ R119, R119, R142.reuse ;  /* 0x0000008e77777220 */ /* 0x080fe40000410000 */
[C---:B------:R-:W-:Y:S02]  /*5d50*/  FFMA.FTZ R51, R118.reuse, R142, R51 ;  /* 0x0000008e76337223 */ /* 0x040fe40000010033 */
[----:B------:R-:W-:-:S02]  /*5d60*/  FFMA.FTZ R118, R118, R49, -R119 ;  /* 0x0000003176767223 */ /* 0x000fc40000010877 */
[----:B------:R-:W-:Y:S02]  /*5d70*/  FADD.FTZ R50, RZ, R51 ;  /* 0x00000033ff327221 */ /* 0x000fe40000010000 */
[----:B------:R-:W-:Y:S02]  /*5d80*/  FADD.FTZ R117, R117, R118 ;  /* 0x0000007675757221 */ /* 0x000fe40000010000 */
[CC--:B------:R-:W-:Y:S02]  /*5d90*/  FMUL.FTZ R51, R116.reuse, R50.reuse ;  /* 0x0000003274337220 */ /* 0x0c0fe40000410000 */
[----:B------:R-:W-:Y:S02]  /*5da0*/  FMUL.FTZ R53, R116, R117 ;  /* 0x0000007574357220 */ /* 0x000fe40000410000 */
[----:B------:R-:W-:Y:S02]  /*5db0*/  FMUL.FTZ R55, R99, R55 ;  /* 0x0000003763377220 */ /* 0x000fe40000410000 */
[----:B------:R-:W-:-:S02]  /*5dc0*/  FFMA.FTZ R53, R114, R50, R53 ;  /* 0x0000003272357223 */ /* 0x000fc40000010035 */
[----:B------:R-:W-:Y:S02]  /*5dd0*/  FFMA.FTZ R51, R114, R117, -R51 ;  /* 0x0000007572337223 */ /* 0x000fe40000010833 */
[----:B------:R-:W-:Y:S02]  /*5de0*/  FADD.FTZ R52, RZ, R53 ;  /* 0x00000035ff347221 */ /* 0x000fe40000010000 */
[----:B------:R-:W-:Y:S02]  /*5df0*/  FFMA.FTZ R140, R98, R140, -R55 ;  /* 0x0000008c628c7223 */ /* 0x000fe40000010837 */
[----:B------:R-:W-:Y:S02]  /*5e00*/  FMUL.FTZ R55, R99, R102 ;  /* 0x0000006663377220 */ /* 0x000fe40000410000 */
[----:B------:R-:W-:Y:S02]  /*5e10*/  FADD.FTZ R57, R112, R51 ;  /* 0x0000003370397221 */ /* 0x000fe40000010000 */
[----:B------:R-:W-:-:S02]  /*5e20*/  FMUL.FTZ R51, R110, R52 ;  /* 0x000000346e337220 */ /* 0x000fc40000410000 */
[C---:B------:R-:W-:Y:S02]  /*5e30*/  FMUL.FTZ R54, R99.reuse, R54 ;  /* 0x0000003663367220 */ /* 0x040fe40000410000 */
[----:B------:R-:W-:Y:S02]  /*5e40*/  FFMA.FTZ R146, R98, R146, -R55 ;  /* 0x0000009262927223 */ /* 0x000fe40000010837 */
[-C--:B------:R-:W-:Y:S02]  /*5e50*/  FMUL.FTZ R53, R110, R57.reuse ;  /* 0x000000396e357220 */ /* 0x080fe40000410000 */
[----:B------:R-:W-:Y:S02]  /*5e60*/  FMUL.FTZ R55, R99, R122 ;  /* 0x0000007a63377220 */ /* 0x000fe40000410000 */
[----:B------:R-:W-:Y:S02]  /*5e70*/  FFMA.FTZ R51, R108, R57, -R51 ;  /* 0x000000396c337223 */ /* 0x000fe40000010833 */
[----:B------:R-:W-:-:S02]  /*5e80*/  FFMA.FTZ R54, R98, R143, -R54 ;  /* 0x0000008f62367223 */ /* 0x000fc40000010836 */
[----:B------:R-:W-:Y:S02]  /*5e90*/  FFMA.FTZ R53, R108, R52, R53 ;  /* 0x000000346c357223 */ /* 0x000fe40000010035 */
[----:B------:R-:W-:Y:S02]  /*5ea0*/  FFMA.FTZ R148, R98, R148, -R55 ;  /* 0x0000009462947223 */ /* 0x000fe40000010837 */
[----:B------:R-:W-:Y:S02]  /*5eb0*/  FADD.FTZ R55, R106, R51 ;  /* 0x000000336a377221 */ /* 0x000fe40000010000 */
[----:B------:R-:W-:Y:S02]  /*5ec0*/  FFMA.FTZ R75, R54, 2, R75 ;  /* 0x40000000364b7823 */ /* 0x000fe4000001004b */
[----:B------:R-:W-:Y:S02]  /*5ed0*/  FADD.FTZ R54, RZ, R53 ;  /* 0x00000035ff367221 */ /* 0x000fe40000010000 */
[----:B------:R-:W-:-:S02]  /*5ee0*/  FMUL.FTZ R53, R104, R55 ;  /* 0x0000003768357220 */ /* 0x000fc40000410000 */
[C---:B------:R-:W-:Y:S02]  /*5ef0*/  FMUL.FTZ R103, R99.reuse, R103 ;  /* 0x0000006763677220 */ /* 0x040fe40000410000 */
[-C--:B------:R-:W-:Y:S02]  /*5f00*/  FMUL.FTZ R51, R104, R54.reuse ;  /* 0x0000003668337220 */ /* 0x080fe40000410000 */
[----:B------:R-:W-:Y:S02]  /*5f10*/  FFMA.FTZ R53, R92, R54, R53 ;  /* 0x000000365c357223 */ /* 0x000fe40000010035 */
[----:B------:R-:W-:Y:S02]  /*5f20*/  FFMA.FTZ R48, R98, R149, -R103 ;  /* 0x0000009562307223 */ /* 0x000fe40000010867 */
[----:B------:R-:W-:Y:S02]  /*5f30*/  FFMA.FTZ R51, R92, R55, -R51 ;  /* 0x000000375c337223 */ /* 0x000fe40000010833 */
[----:B------:R-:W-:-:S02]  /*5f40*/  FMUL.FTZ R123, R99, R123 ;  /* 0x0000007b637b7220 */ /* 0x000fc40000410000 */
[----:B------:R-:W-:Y:S02]  /*5f50*/  FADD.FTZ R56, RZ, R53 ;  /* 0x00000035ff387221 */ /* 0x000fe40000010000 */
[----:B------:R-:W-:Y:S02]  /*5f60*/  FFMA.FTZ R81, R48, 2, R81 ;  /* 0x4000000030517823 */ /* 0x000fe40000010051 */
[----:B------:R-:W-:Y:S02]  /*5f70*/  FADD.FTZ R59, R90, R51 ;  /* 0x000000335a3b7221 */ /* 0x000fe40000010000 */
[----:B------:R-:W-:Y:S02]  /*5f80*/  FFMA.FTZ R48, R98, R147, -R123 ;  /* 0x0000009362307223 */ /* 0x000fe4000001087b */
[C---:B------:R-:W-:Y:S02]  /*5f90*/  FMUL.FTZ R51, R88.reuse, R56 ;  /* 0x0000003858337220 */ /* 0x040fe40000410000 */
[----:B------:R-:W-:-:S02]  /*5fa0*/  FMUL.FTZ R53, R88, R59 ;  /* 0x0000003b58357220 */ /* 0x000fc40000410000 */
[----:B------:R-:W-:Y:S02]  /*5fb0*/  FFMA.FTZ R85, R48, 2, R85 ;  /* 0x4000000030557823 */ /* 0x000fe40000010055 */
[----:B------:R-:W-:Y:S02]  /*5fc0*/  FMUL.FTZ R48, R99, R142 ;  /* 0x0000008e63307220 */ /* 0x000fe40000410000 */
[C---:B------:R-:W-:Y:S02]  /*5fd0*/  FFMA.FTZ R51, R86.reuse, R59, -R51 ;  /* 0x0000003b56337223 */ /* 0x040fe40000010833 */
[----:B------:R-:W-:Y:S02]  /*5fe0*/  FFMA.FTZ R53, R86, R56, R53 ;  /* 0x0000003856357223 */ /* 0x000fe40000010035 */
[C---:B------:R-:W-:Y:S02]  /*5ff0*/  FFMA.FTZ R138, R98.reuse, R138, -R101 ;  /* 0x0000008a628a7223 */ /* 0x040fe40000010865 */
[----:B------:R-:W-:-:S02]  /*6000*/  FFMA.FTZ R48, R98, R49, -R48 ;  /* 0x0000003162307223 */ /* 0x000fc40000010830 */
[----:B------:R-:W-:Y:S02]  /*6010*/  FADD.FTZ R101, R84, R51 ;  /* 0x0000003354657221 */ /* 0x000fe40000010000 */
[----:B------:R-:W-:Y:S02]  /*6020*/  FMUL.FTZ R49, R99, R50 ;  /* 0x0000003263317220 */ /* 0x000fe40000410000 */
[----:B------:R-:W-:Y:S02]  /*6030*/  FADD.FTZ R58, RZ, R53 ;  /* 0x00000035ff3a7221 */ /* 0x000fe40000010000 */
[----:B------:R-:W-:Y:S02]  /*6040*/  FFMA.FTZ R91, R48, 2, R91 ;  /* 0x40000000305b7823 */ /* 0x000fe4000001005b */
[----:B------:R-:W-:Y:S02]  /*6050*/  FMUL.FTZ R51, R82, R101 ;  /* 0x0000006552337220 */ /* 0x000fe40000410000 */
[----:B------:R-:W-:-:S02]  /*6060*/  FFMA.FTZ R48, R98, R117, -R49 ;  /* 0x0000007562307223 */ /* 0x000fc40000010831 */
[-C--:B------:R-:W-:Y:S02]  /*6070*/  FMUL.FTZ R49, R82, R58.reuse ;  /* 0x0000003a52317220 */ /* 0x080fe40000410000 */
[C---:B------:R-:W-:Y:S02]  /*6080*/  FFMA.FTZ R50, R80.reuse, R58, R51 ;  /* 0x0000003a50327223 */ /* 0x040fe40000010033 */
[----:B------:R-:W-:Y:S02]  /*6090*/  FMUL.FTZ R53, R99, R52 ;  /* 0x0000003463357220 */ /* 0x000fe40000410000 */
[----:B------:R-:W-:Y:S02]  /*60a0*/  FFMA.FTZ R49, R80, R101, -R49 ;  /* 0x0000006550317223 */ /* 0x000fe40000010831 */
[----:B------:R-:W-:Y:S02]  /*60b0*/  FADD.FTZ R50, RZ, R50 ;  /* 0x00000032ff327221 */ /* 0x000fe40000010000 */
[----:B------:R-:W-:-:S02]  /*60c0*/  FFMA.FTZ R93, R48, 2, R93 ;  /* 0x40000000305d7823 */ /* 0x000fc4000001005d */
[----:B------:R-:W-:Y:S02]  /*60d0*/  FFMA.FTZ R48, R98, R57, -R53 ;  /* 0x0000003962307223 */ /* 0x000fe40000010835 */
[----:B------:R-:W-:Y:S02]  /*60e0*/  FADD.FTZ R78, R78, R49 ;  /* 0x000000314e4e7221 */ /* 0x000fe40000010000 */
[C---:B------:R-:W-:Y:S02]  /*60f0*/  FMUL.FTZ R124, R99.reuse, R124 ;  /* 0x0000007c637c7220 */ /* 0x040fe40000410000 */
[C---:B------:R-:W-:Y:S02]  /*6100*/  FMUL.FTZ R100, R99.reuse, R100 ;  /* 0x0000006463647220 */ /* 0x040fe40000410000 */
[C---:B------:R-:W-:Y:S02]  /*6110*/  FMUL.FTZ R53, R99.reuse, R54 ;  /* 0x0000003663357220 */ /* 0x040fe40000410000 */
[----:B------:R-:W-:-:S02]  /*6120*/  FMUL.FTZ R49, R99, R56 ;  /* 0x0000003863317220 */ /* 0x000fc40000410000 */
[C---:B------:R-:W-:Y:S02]  /*6130*/  FMUL.FTZ R51, R99.reuse, R58 ;  /* 0x0000003a63337220 */ /* 0x040fe40000410000 */
[----:B------:R-:W-:Y:S02]  /*6140*/  FMUL.FTZ R99, R99, R50 ;  /* 0x0000003263637220 */ /* 0x000fe40000410000 */
[----:B------:R-:W-:Y:S02]  /*6150*/  FFMA.FTZ R105, R48, 2, R105 ;  /* 0x4000000030697823 */ /* 0x000fe40000010069 */
        /* <DEDUP_REMOVED lines=18> */
.L_x_1465:
[----:B------:R-:W-:Y:S01]  /*6280*/  BAR.SYNC.DEFER_BLOCKING 0x0 ;  /* 0x0000000000007b1d */ /* 0x000fe20000010000 */
[----:B------:R-:W-:Y:S01]  /*6290*/  ISETP.NE.AND P0, PT, R74, RZ, PT ;  /* 0x000000ff4a00720c */ /* 0x000fe20003f05270 */
[----:B------:R-:W-:Y:S01]  /*62a0*/  IMAD R32, R7, c[0x0][0x200], RZ ;  /* 0x0000800007207a24 */ /* 0x000fe200078e02ff */
[----:B------:R-:W-:Y:S01]  /*62b0*/  ISETP.GE.AND P1, PT, R9, R76, PT ;  /* 0x0000004c0900720c */ /* 0x000fe20003f26270 */
[----:B------:R-:W-:Y:S01]  /*62c0*/  IMAD.WIDE.U32 R30, R5, c[0x0][0x200], RZ ;  /* 0x00008000051e7a25 */ /* 0x000fe200078e00ff */
[C---:B------:R-:W-:Y:S01]  /*62d0*/  LEA R34, P2, R9.reuse, c[0x0][0x258], 0x2 ;  /* 0x0000960009227a11 */ /* 0x040fe200078410ff */
[----:B------:R-:W-:Y:S01]  /*62e0*/  BSSY B0, `(.L_x_1469) ;  /* 0x0000046000007945 */ /* 0x000fe20003800000 */
[----:B------:R-:W-:Y:S01]  /*62f0*/  LOP3.LUT R39, R9, 0x40, RZ, 0xfc, !PT ;  /* 0x0000004009277812 */ /* 0x000fe200078efcff */
[----:B------:R-:W-:Y:S01]  /*6300*/  IMAD R43, R5, c[0x0][0x204], R32 ;  /* 0x00008100052b7a24 */ /* 0x000fe200078e0220 */
[----:B------:R-:W-:Y:S01]  /*6310*/  MOV R32, R30 ;  /* 0x0000001e00207202 */ /* 0x000fe20000000f00 */
[----:B------:R-:W-:Y:S01]  /*6320*/  IMAD R29, R3, c[0x0][0x208], RZ ;  /* 0x00008200031d7a24 */ /* 0x000fe200078e02ff */
[----:B------:R-:W-:Y:S01]  /*6330*/  SHF.L.U32 R30, R11, 0x9, RZ ;  /* 0x000000090b1e7819 */ /* 0x000fe200000006ff */
[----:B------:R-:W-:Y:S01]  /*6340*/  IMAD R36, R7, c[0x0][0x1f0], RZ ;  /* 0x00007c0007247a24 */ /* 0x000fe200078e02ff */
[----:B------:R-:W-:Y:S01]  /*6350*/  IADD3 R33, R31, R43, RZ ;  /* 0x0000002b1f217210 */ /* 0x000fe20007ffe0ff */
[----:B------:R-:W-:Y:S01]  /*6360*/  IMAD R29, R0, c[0x0][0x20c], R29 ;  /* 0x00008300001d7a24 */ /* 0x000fe200078e021d */
[----:B------:R-:W-:Y:S01]  /*6370*/  SHF.R.S32.HI R31, RZ, 0x1f, R30 ;  /* 0x0000001fff1f7819 */ /* 0x000fe2000001141e */
[----:B------:R-:W-:-:S02]  /*6380*/  IMAD R55, R5, c[0x0][0x1f4], R36 ;  /* 0x00007d0005377a24 */ /* 0x000fc400078e0224 */
[----:B------:R-:W-:-:S04]  /*6390*/  IMAD.WIDE.U32 R32, R0, c[0x0][0x208], R32 ;  /* 0x0000820000207a25 */ /* 0x000fc800078e0020 */
[----:B------:R-:W-:Y:S01]  /*63a0*/  @!P1 IMAD.WIDE.U32 R36, R5, c[0x0][0x1f0], R30 ;  /* 0x00007c0005249a25 */ /* 0x000fe200078e001e */
[----:B------:R-:W-:Y:S01]  /*63b0*/  IADD3 R35, P3, R30, R32, RZ ;  /* 0x000000201e237210 */ /* 0x000fe20007f7e0ff */
[----:B------:R-:W-:Y:S01]  /*63c0*/  STS [R28.X4], R73 ;  /* 0x000000491c007388 */ /* 0x000fe20000004800 */
[----:B------:R-:W-:Y:S02]  /*63d0*/  IADD3 R32, P4, R9, R30, RZ ;  /* 0x0000001e09207210 */ /* 0x000fe40007f9e0ff */
[----:B------:R-:W-:Y:S01]  /*63e0*/  IADD3.X R38, R31, R29, R33, P3, !PT ;  /* 0x0000001d1f267210 */ /* 0x000fe20001ffe421 */
[----:B------:R-:W-:Y:S01]  /*63f0*/  STS [R28.X4+0x4], R75 ;  /* 0x0000044b1c007388 */ /* 0x000fe20000004800 */
[----:B------:R-:W-:Y:S02]  /*6400*/  LEA.HI.X R33, R9, c[0x0][0x25c], R10, 0x2, P2 ;  /* 0x0000970009217a11 */ /* 0x000fe400010f140a */
[----:B------:R-:W-:Y:S01]  /*6410*/  LEA R34, P5, R35, R34, 0x2 ;  /* 0x0000002223227211 */ /* 0x000fe200078a10ff */
[----:B------:R-:W-:Y:S01]  /*6420*/  STS [R28.X4+0x8], R77 ;  /* 0x0000084d1c007388 */ /* 0x000fe20000004800 */
[----:B------:R-:W-:-:S02]  /*6430*/  LOP3.LUT R29, R9, 0x20, RZ, 0xfc, !PT ;  /* 0x00000020091d7812 */ /* 0x000fc400078efcff */
[----:B------:R-:W-:Y:S01]  /*6440*/  LEA.HI.X R35, R35, R33, R38, 0x2, P5 ;  /* 0x0000002123237211 */ /* 0x000fe200028f1426 */
[----:B------:R-:W-:Y:S01]  /*6450*/  STS [R28.X4+0xc], R79 ;  /* 0x00000c4f1c007388 */ /* 0x000fe20000004800 */
[----:B------:R-:W-:Y:S02]  /*6460*/  @!P1 IADD3 R37, R55, R37, RZ ;  /* 0x0000002537259210 */ /* 0x000fe40007ffe0ff */
        /* <DEDUP_REMOVED lines=34> */
[----:B------:R-:W-:-:S11]  /*6690*/  ISETP.GE.AND P2, PT, R29, R44, PT ;  /* 0x0000002c1d00720c */ /* 0x000fd60003f46270 */
        /* <DEDUP_REMOVED lines=10> */
.L_x_1470:
[----:B------:R-:W-:Y:S05]  /*6740*/  BSYNC B0 ;  /* 0x0000000000007941 */ /* 0x000fea0003800000 */
.L_x_1469:
[-C--:B------:R-:W-:Y:S01]  /*6750*/  ISETP.GE.AND P5, PT, R39, R44.reuse, PT ;  /* 0x0000002c2700720c */ /* 0x080fe20003fa6270 */
[----:B------:R1:W-:Y:S01]  /*6760*/  @!P2 STG.E [R34.64+0x80], R51 ;  /* 0x000080332200a986 */ /* 0x0003e2000c101904 */
[----:B0-----:R-:W-:Y:S01]  /*6770*/  LOP3.LUT R43, R9, 0x80, RZ, 0xfc, !PT ;  /* 0x00000080092b7812 */ /* 0x001fe200078efcff */
[----:B------:R-:W-:Y:S01]  /*6780*/  IMAD R57, R3, c[0x0][0x1f8], RZ ;  /* 0x00007e0003397a24 */ /* 0x000fe200078e02ff */
[----:B------:R-:W-:Y:S01]  /*6790*/  LOP3.LUT R41, R9, 0x60, RZ, 0xfc, !PT ;  /* 0x0000006009297812 */ /* 0x000fe200078efcff */
[----:B------:R-:W-:Y:S01]  /*67a0*/  IMAD.WIDE.U32 R48, R5, c[0x0][0x1f0], RZ ;  /* 0x00007c0005307a25 */ /* 0x000fe200078e00ff */
[----:B------:R-:W-:Y:S02]  /*67b0*/  ISETP.GE.AND P2, PT, R43, R44, PT ;  /* 0x0000002c2b00720c */ /* 0x000fe40003f46270 */
[----:B------:R-:W-:Y:S01]  /*67c0*/  LOP3.LUT R45, R9, 0xa0, RZ, 0xfc, !PT ;  /* 0x000000a0092d7812 */ /* 0x000fe200078efcff */
[----:B------:R-:W-:Y:S01]  /*67d0*/  @!P1 IMAD.WIDE.U32 R36, R0, c[0x0][0x1f8], R36 ;  /* 0x00007e0000249a25 */ /* 0x000fe200078e0024 */
[----:B------:R-:W-:-:S02]  /*67e0*/  IADD3 R55, R49, R55, RZ ;  /* 0x0000003731377210 */ /* 0x000fc40007ffe0ff */
[----:B------:R-:W-:Y:S01]  /*67f0*/  MOV R54, R48 ;  /* 0x0000003000367202 */ /* 0x000fe20000000f00 */
[----:B------:R0:W-:Y:S01]  /*6800*/  @!P5 STG.E [R34.64+0x100], R53 ;  /* 0x000100352200d986 */ /* 0x0001e2000c101904 */
[----:B------:R-:W-:Y:S01]  /*6810*/  IMAD R123, R0, c[0x0][0x1fc], R57 ;  /* 0x00007f00007b7a24 */ /* 0x000fe200078e0239 */
[C---:B------:R-:W-:Y:S02]  /*6820*/  @!P1 IADD3 R50, P5, R9.reuse, R36, RZ ;  /* 0x0000002409329210 */ /* 0x040fe40007fbe0ff */
[----:B------:R-:W-:Y:S02]  /*6830*/  LOP3.LUT R47, R9, 0xc0, RZ, 0xfc, !PT ;  /* 0x000000c0092f7812 */ /* 0x000fe400078efcff */
[----:B------:R-:W-:Y:S01]  /*6840*/  @!P1 IADD3.X R121, R10, R37, R123, P5, !PT ;  /* 0x000000250a799210 */ /* 0x000fe20002ffe47b */
[----:B------:R-:W-:Y:S01]  /*6850*/  IMAD.WIDE.U32 R36, R0, c[0x0][0x1f8], R54 ;  /* 0x00007e0000247a25 */ /* 0x000fe200078e0036 */
[-C--:B------:R-:W-:Y:S01]  /*6860*/  ISETP.GE.AND P6, PT, R41, R44.reuse, PT ;  /* 0x0000002c2900720c */ /* 0x080fe20003fc6270 */
[----:B------:R-:W-:Y:S01]  /*6870*/  @!P2 STG.E [R34.64+0x200], R61 ;  /* 0x0002003d2200a986 */ /* 0x000fe2000c101904 */
[----:B------:R-:W-:-:S02]  /*6880*/  ISETP.GE.AND P3, PT, R45, R44, PT ;  /* 0x0000002c2d00720c */ /* 0x000fc40003f66270 */
[----:B------:R-:W-:Y:S02]  /*6890*/  ISETP.GE.AND P4, PT, R47, R44, PT ;  /* 0x0000002c2f00720c */ /* 0x000fe40003f86270 */
[----:B------:R-:W-:Y:S02]  /*68a0*/  IADD3 R42, P2, R30, R36, RZ ;  /* 0x000000241e2a7210 */ /* 0x000fe40007f5e0ff */
[----:B------:R-:W-:Y:S02]  /*68b0*/  LOP3.LUT R49, R9, 0xe0, RZ, 0xfc, !PT ;  /* 0x000000e009317812 */ /* 0x000fe400078efcff */
[----:B------:R-:W-:Y:S02]  /*68c0*/  IADD3.X R46, R31, R123, R37, P2, !PT ;  /* 0x0000007b1f2e7210 */ /* 0x000fe400017fe425 */
[C---:B-1----:R-:W-:Y:S01]  /*68d0*/  LOP3.LUT R51, R9.reuse, 0x100, RZ, 0xfc, !PT ;  /* 0x0000010009337812 */ /* 0x042fe200078efcff */
[----:B------:R1:W-:Y:S01]  /*68e0*/  @!P6 STG.E [R34.64+0x180], R59 ;  /* 0x0001803b2200e986 */ /* 0x0003e2000c101904 */
[----:B0-----:R-:W-:-:S02]  /*68f0*/  LOP3.LUT R53, R9, 0x120, RZ, 0xfc, !PT ;  /* 0x0000012009357812 */ /* 0x001fc400078efcff */
[C---:B------:R-:W-:Y:S01]  /*6900*/  LOP3.LUT R57, R9.reuse, 0x160, RZ, 0xfc, !PT ;  /* 0x0000016009397812 */ /* 0x040fe200078efcff */
[----:B------:R0:W-:Y:S01]  /*6910*/  @!P3 STG.E [R34.64+0x280], R63 ;  /* 0x0002803f2200b986 */ /* 0x0001e2000c101904 */
[----:B------:R-:W-:Y:S02]  /*6920*/  IADD3 R40, P2, R9, 0x20, RZ ;  /* 0x0000002009287810 */ /* 0x000fe40007f5e0ff */
[-C--:B------:R-:W-:Y:S01]  /*6930*/  ISETP.GE.AND P6, PT, R49, R44.reuse, PT ;  /* 0x0000002c3100720c */ /* 0x080fe20003fc6270 */
[----:B------:R2:W-:Y:S01]  /*6940*/  @!P4 STG.E [R34.64+0x300], R65 ;  /* 0x000300412200c986 */ /* 0x0005e2000c101904 */
[-C--:B------:R-:W-:Y:S02]  /*6950*/  ISETP.GE.AND P4, PT, R51, R44.reuse, PT ;  /* 0x0000002c3300720c */ /* 0x080fe40003f86270 */
[-C--:B------:R-:W-:Y:S02]  /*6960*/  ISETP.GE.AND P3, PT, R53, R44.reuse, PT ;  /* 0x0000002c3500720c */ /* 0x080fe40003f66270 */
[----:B------:R-:W-:-:S02]  /*6970*/  ISETP.GE.AND P5, PT, R57, R44, PT ;  /* 0x0000002c3900720c */ /* 0x000fc40003fa6270 */
[----:B------:R-:W-:Y:S02]  /*6980*/  IADD3.X R37, RZ, R10, RZ, P2, !PT ;  /* 0x0000000aff257210 */ /* 0x000fe400017fe4ff */
[C---:B------:R-:W-:Y:S02]  /*6990*/  LOP3.LUT R55, R9.reuse, 0x140, RZ, 0xfc, !PT ;  /* 0x0000014009377812 */ /* 0x040fe400078efcff */
[C---:B------:R-:W-:Y:S01]  /*69a0*/  SHF.L.U64.HI R38, R40.reuse, 0x2, R37 ;  /* 0x0000000228267819 */ /* 0x040fe20000010225 */
[----:B------:R-:W-:Y:S01]  /*69b0*/  @!P6 STG.E [R34.64+0x380], R67 ;  /* 0x000380432200e986 */ /* 0x000fe2000c101904 */
[----:B------:R-:W-:Y:S02]  /*69c0*/  SHF.L.U32 R40, R40, 0x2, RZ ;  /* 0x0000000228287819 */ /* 0x000fe400000006ff */
[----:B-1----:R-:W-:Y:S01]  /*69d0*/  LOP3.LUT R59, R9, 0x180, RZ, 0xfc, !PT ;  /* 0x00000180093b7812 */ /* 0x002fe200078efcff */
[----:B------:R1:W-:Y:S01]  /*69e0*/  @!P4 STG.E [R34.64+0x400], R69 ;  /* 0x000400452200c986 */ /* 0x0003e2000c101904 */
[----:B------:R-:W-:-:S02]  /*69f0*/  IADD3 R36, P2, R40, c[0x0][0x268], RZ ;  /* 0x00009a0028247a10 */ /* 0x000fc40007f5e0ff */
[C---:B------:R-:W-:Y:S01]  /*6a00*/  LOP3.LUT R61, R9.reuse, 0x1a0, RZ, 0xfc, !PT ;  /* 0x000001a0093d7812 */ /* 0x040fe200078efcff */
[----:B------:R-:W-:Y:S01]  /*6a10*/  @!P3 STG.E [R34.64+0x480], R71 ;  /* 0x000480472200b986 */ /* 0x000fe2000c101904 */
[C---:B0-----:R-:W-:Y:S02]  /*6a20*/  LOP3.LUT R63, R9.reuse, 0x1c0, RZ, 0xfc, !PT ;  /* 0x000001c0093f7812 */ /* 0x041fe400078efcff */
[----:B--2---:R-:W-:Y:S01]  /*6a30*/  LOP3.LUT R65, R9, 0x1e0, RZ, 0xfc, !PT ;  /* 0x000001e009417812 */ /* 0x004fe200078efcff */
[----:B------:R-:W-:Y:S01]  /*6a40*/  @!P5 STG.E [R34.64+0x580], R101 ;  /* 0x000580652200d986 */ /* 0x000fe2000c101904 */
[----:B------:R-:W-:Y:S02]  /*6a50*/  IADD3.X R37, R38, c[0x0][0x26c], RZ, P2, !PT ;  /* 0x00009b0026257a10 */ /* 0x000fe400017fe4ff */
[-C--:B------:R-:W-:Y:S01]  /*6a60*/  ISETP.GE.AND P6, PT, R55, R44.reuse, PT ;  /* 0x0000002c3700720c */ /* 0x080fe20003fc6270 */
[----:B-1----:R-:W-:Y:S01]  /*6a70*/  HFMA2.MMA R69, -RZ, RZ, 0, 0 ;  /* 0x00000000ff457435 */ /* 0x002fe200000001ff */
[----:B------:R-:W-:-:S02]  /*6a80*/  ISETP.GE.AND P4, PT, R59, R44, PT ;  /* 0x0000002c3b00720c */ /* 0x000fc40003f86270 */
[-C--:B------:R-:W-:Y:S02]  /*6a90*/  ISETP.GE.AND P3, PT, R61, R44.reuse, PT ;  /* 0x0000002c3d00720c */ /* 0x080fe40003f66270 */
[-C--:B------:R-:W-:Y:S02]  /*6aa0*/  ISETP.GE.AND P2, PT, R63, R44.reuse, PT ;  /* 0x0000002c3f00720c */ /* 0x080fe40003f46270 */
[----:B------:R-:W-:-:S05]  /*6ab0*/  ISETP.GE.AND P5, PT, R65, R44, PT ;  /* 0x0000002c4100720c */ /* 0x000fca0003fa6270 */
[----:B------:R-:W-:Y:S01]  /*6ac0*/  @!P6 STG.E [R34.64+0x500], R99 ;  /* 0x000500632200e986 */ /* 0x000fe2000c101904 */
[----:B------:R-:W-:-:S03]  /*6ad0*/  LEA R36, P6, R42, R36, 0x2 ;  /* 0x000000242a247211 */ /* 0x000fc600078c10ff */
[----:B------:R-:W-:Y:S01]  /*6ae0*/  @!P4 STG.E [R34.64+0x600], R103 ;  /* 0x000600672200c986 */ /* 0x000fe2000c101904 */
[----:B------:R-:W-:Y:S02]  /*6af0*/  LEA.HI.X R37, R42, R37, R46, 0x2, P6 ;  /* 0x000000252a257211 */ /* 0x000fe400030f142e */
[C---:B------:R-:W-:Y:S01]  /*6b00*/  @!P1 LEA R66, P6, R50.reuse, c[0x0][0x268], 0x2 ;  /* 0x00009a0032429a11 */ /* 0x040fe200078c10ff */
[----:B------:R-:W-:Y:S01]  /*6b10*/  @!P3 STG.E [R34.64+0x680], R115 ;  /* 0x000680732200b986 */ /* 0x000fe2000c101904 */
[-C--:B------:R-:W-:Y:S02]  /*6b20*/  ISETP.GE.AND P3, PT, R29, R76.reuse, PT ;  /* 0x0000004c1d00720c */ /* 0x080fe40003f66270 */
[----:B------:R-:W-:Y:S01]  /*6b30*/  @!P1 LEA.HI.X R67, R50, c[0x0][0x26c], R121, 0x2, P6 ;  /* 0x00009b0032439a11 */ /* 0x000fe200030f1479 */
[----:B------:R-:W-:Y:S04]  /*6b40*/  @!P2 STG.E [R34.64+0x700], R117 ;  /* 0x000700752200a986 */ /* 0x000fe8000c101904 */
[----:B------:R0:W-:Y:S04]  /*6b50*/  @!P5 STG.E [R34.64+0x780], R119 ;  /* 0x000780772200d986 */ /* 0x0001e8000c101904 */
[----:B------:R-:W-:Y:S01]  /*6b60*/  BAR.SYNC.DEFER_BLOCKING 0x0 ;  /* 0x0000000000007b1d */ /* 0x000fe20000010000 */
[----:B------:R-:W-:-:S02]  /*6b70*/  ISETP.GE.AND P2, PT, R41, R76, PT ;  /* 0x0000004c2900720c */ /* 0x000fc40003f46270 */
[-C--:B------:R-:W-:Y:S02]  /*6b80*/  ISETP.GE.AND P5, PT, R45, R76.reuse, PT ;  /* 0x0000004c2d00720c */ /* 0x080fe40003fa6270 */
[----:B------:R-:W-:Y:S02]  /*6b90*/  MOV R42, RZ ;  /* 0x000000ff002a7202 */ /* 0x000fe40000000f00 */
[----:B------:R-:W-:Y:S01]  /*6ba0*/  MOV R44, RZ ;  /* 0x000000ff002c7202 */ /* 0x000fe20000000f00 */
[----:B0-----:R-:W-:Y:S01]  /*6bb0*/  CS2R R34, SRZ ;  /* 0x0000000000227805 */ /* 0x001fe2000001ff00 */
[-C--:B------:R-:W-:Y:S01]  /*6bc0*/  ISETP.GE.AND P4, PT, R47, R76.reuse, PT ;  /* 0x0000004c2f00720c */ /* 0x080fe20003f86270 */
[----:B------:R0:W2:Y:S01]  /*6bd0*/  @!P1 LDG.E R69, [R66.64] ;  /* 0x0000000442459981 */ /* 0x0000a2000c1e1900 */
[-C--:B------:R-:W-:Y:S01]  /*6be0*/  ISETP.GE.AND P1, PT, R43, R76.reuse, PT ;  /* 0x0000004c2b00720c */ /* 0x080fe20003f26270 */
[----:B------:R-:W-:Y:S01]  /*6bf0*/  HFMA2.MMA R99, -RZ, RZ, 0, 0 ;  /* 0x00000000ff637435 */ /* 0x000fe200000001ff */
[-C--:B------:R-:W-:Y:S01]  /*6c00*/  ISETP.GE.AND P6, PT, R39, R76.reuse, PT ;  /* 0x0000004c2700720c */ /* 0x080fe20003fc6270 */
[----:B------:R-:W3:Y:S01]  /*6c10*/  @!P3 LDG.E R42, [R36.64] ;  /* 0x00000004242ab981 */ /* 0x000ee2000c1e1900 */
[----:B------:R-:W-:Y:S01]  /*6c20*/  ISETP.GE.AND P3, PT, R49, R76, PT ;  /* 0x0000004c3100720c */ /* 0x000fe20003f66270 */
[----:B------:R-:W-:-:S02]  /*6c30*/  HFMA2.MMA R71, -RZ, RZ, 0, 0 ;  /* 0x00000000ff477435 */ /* 0x000fc400000001ff */
[----:B------:R-:W4:Y:S01]  /*6c40*/  @!P2 LDG.E R44, [R36.64+0x100] ;  /* 0x00010004242ca981 */ /* 0x000f22000c1e1900 */
[-C--:B------:R-:W-:Y:S01]  /*6c50*/  ISETP.GE.AND P2, PT, R51, R76.reuse, PT ;  /* 0x0000004c3300720c */ /* 0x080fe20003f46270 */
[----:B0-----:R-:W-:Y:S02]  /*6c60*/  HFMA2.MMA R67, -RZ, RZ, 0, 0 ;  /* 0x00000000ff437435 */ /* 0x001fe400000001ff */
[----:B------:R-:W5:Y:S01]  /*6c70*/  @!P5 LDG.E R34, [R36.64+0x200] ;  /* 0x000200042422d981 */ /* 0x000f62000c1e1900 */
[----:B------:R-:W-:-:S03]  /*6c80*/  ISETP.GE.AND P5, PT, R55, R76, PT ;  /* 0x0000004c3700720c */ /* 0x000fc60003fa6270 */
[----:B------:R-:W4:Y:S01]  /*6c90*/  @!P1 LDG.E R35, [R36.64+0x180] ;  /* 0x0001800424239981 */ /* 0x000f22000c1e1900 */
[-C--:B------:R-:W-:Y:S01]  /*6ca0*/  ISETP.GE.AND P1, PT, R53, R76.reuse, PT ;  /* 0x0000004c3500720c */ /* 0x080fe20003f26270 */
[----:B------:R-:W-:Y:S01]  /*6cb0*/  HFMA2.MMA R101, -RZ, RZ, 0, 0 ;  /* 0x00000000ff657435 */ /* 0x000fe200000001ff */
[----:B------:R-:W-:Y:S01]  /*6cc0*/  MOV R46, RZ ;  /* 0x000000ff002e7202 */ /* 0x000fe20000000f00 */
[----:B------:R-:W4:Y:S01]  /*6cd0*/  @!P4 LDG.E R99, [R36.64+0x280] ;  /* 0x000280042463c981 */ /* 0x000f22000c1e1900 */
[----:B------:R-:W-:Y:S02]  /*6ce0*/  MOV R48, RZ ;  /* 0x000000ff00307202 */ /* 0x000fe40000000f00 */
[-C--:B------:R-:W-:Y:S01]  /*6cf0*/  ISETP.GE.AND P4, PT, R57, R76.reuse, PT ;  /* 0x0000004c3900720c */ /* 0x080fe20003f86270 */
[----:B------:R-:W4:Y:S01]  /*6d00*/  @!P2 LDG.E R67, [R36.64+0x380] ;  /* 0x000380042443a981 */ /* 0x000f22000c1e1900 */
[----:B------:R-:W-:-:S03]  /*6d10*/  ISETP.GE.AND P2, PT, R61, R76, PT ;  /* 0x0000004c3d00720c */ /* 0x000fc60003f46270 */
[----:B------:R-:W4:Y:S01]  /*6d20*/  @!P3 LDG.E R46, [R36.64+0x300] ;  /* 0x00030004242eb981 */ /* 0x000f22000c1e1900 */
[-C--:B------:R-:W-:Y:S01]  /*6d30*/  ISETP.GE.AND P3, PT, R59, R76.reuse, PT ;  /* 0x0000004c3b00720c */ /* 0x080fe20003f66270 */
[----:B------:R-:W-:Y:S02]  /*6d40*/  HFMA2.MMA R103, -RZ, RZ, 0, 0 ;  /* 0x00000000ff677435 */ /* 0x000fe400000001ff */
[----:B------:R-:W4:Y:S01]  /*6d50*/  @!P1 LDG.E R48, [R36.64+0x400] ;  /* 0x0004000424309981 */ /* 0x000f22000c1e1900 */
[----:B------:R-:W-:-:S03]  /*6d60*/  ISETP.GE.AND P1, PT, R63, R76, PT ;  /* 0x0000004c3f00720c */ /* 0x000fc60003f26270 */
[----:B------:R-:W4:Y:S01]  /*6d70*/  @!P5 LDG.E R101, [R36.64+0x480] ;  /* 0x000480042465d981 */ /* 0x000f22000c1e1900 */
[----:B------:R-:W-:Y:S01]  /*6d80*/  ISETP.GE.AND P5, PT, R65, R76, PT ;  /* 0x0000004c4100720c */ /* 0x000fe20003fa6270 */
[----:B------:R-:W-:Y:S02]  /*6d90*/  HFMA2.MMA R115, -RZ, RZ, 0, 0 ;  /* 0x00000000ff737435 */ /* 0x000fe400000001ff */
[----:B------:R-:W4:Y:S01]  /*6da0*/  @!P6 LDG.E R71, [R36.64+0x80] ;  /* 0x000080042447e981 */ /* 0x000f22000c1e1900 */
[----:B------:R-:W-:Y:S02]  /*6db0*/  MOV R50, RZ ;  /* 0x000000ff00327202 */ /* 0x000fe40000000f00 */
[----:B------:R-:W-:Y:S01]  /*6dc0*/  MOV R52, RZ ;  /* 0x000000ff00347202 */ /* 0x000fe20000000f00 */
[----:B------:R-:W5:Y:S01]  /*6dd0*/  @!P3 LDG.E R103, [R36.64+0x580] ;  /* 0x000580042467b981 */ /* 0x000f62000c1e1900 */
[----:B------:R-:W-:-:S03]  /*6de0*/  MOV R54, RZ ;  /* 0x000000ff00367202 */ /* 0x000fc60000000f00 */
[----:B------:R-:W5:Y:S04]  /*6df0*/  @!P4 LDG.E R50, [R36.64+0x500] ;  /* 0x000500042432c981 */ /* 0x000f68000c1e1900 */
[----:B------:R-:W5:Y:S04]  /*6e00*/  @!P2 LDG.E R52, [R36.64+0x600] ;  /* 0x000600042434a981 */ /* 0x000f68000c1e1900 */
[----:B------:R-:W5:Y:S04]  /*6e10*/  @!P1 LDG.E R115, [R36.64+0x680] ;  /* 0x0006800424739981 */ /* 0x000f68000c1e1900 */
[----:B------:R-:W5:Y:S01]  /*6e20*/  @!P5 LDG.E R54, [R36.64+0x700] ;  /* 0x000700042436d981 */ /* 0x000f62000c1e1900 */
[----:B------:R-:W-:Y:S03]  /*6e30*/  BSSY B0, `(.L_x_1471) ;  /* 0x00000b8000007945 */ /* 0x000fe60003800000 */
[----:B--2---:R-:W-:Y:S04]  /*6e40*/  STS [R12.X4], R69 ;  /* 0x000000450c007388 */ /* 0x004fe80000004800 */
[----:B---3--:R-:W-:Y:S04]  /*6e50*/  STS [R13.X4+0x80], R42 ;  /* 0x0000802a0d007388 */ /* 0x008fe80000004800 */
[----:B----4-:R-:W-:Y:S04]  /*6e60*/  STS [R14.X4+0x100], R71 ;  /* 0x000100470e007388 */ /* 0x010fe80000004800 */
[----:B------:R-:W-:Y:S04]  /*6e70*/  STS [R15.X4+0x180], R44 ;  /* 0x0001802c0f007388 */ /* 0x000fe80000004800 */
[----:B------:R-:W-:Y:S04]  /*6e80*/  STS [R16.X4+0x200], R35 ;  /* 0x0002002310007388 */ /* 0x000fe80000004800 */
        /* <DEDUP_REMOVED lines=12> */
[----:B------:R-:W0:Y:S04]  /*6f50*/  LDS R58, [R28.X4+0x4] ;  /* 0x000004001c3a7984 */ /* 0x000e280000004800 */
[----:B------:R-:W1:Y:S04]  /*6f60*/  LDS R56, [R28.X4] ;  /* 0x000000001c387984 */ /* 0x000e680000004800 */
[----:B------:R-:W2:Y:S04]  /*6f70*/  LDS R66, [R28.X4+0x10] ;  /* 0x000010001c427984 */ /* 0x000ea80000004800 */
[----:B------:R-:W3:Y:S04]  /*6f80*/  LDS R44, [R28.X4+0x28] ;  /* 0x000028001c2c7984 */ /* 0x000ee80000004800 */
[----:B------:R-:W4:Y:S04]  /*6f90*/  LDS R42, [R28.X4+0x2c] ;  /* 0x00002c001c2a7984 */ /* 0x000f280000004800 */
[----:B------:R-:W5:Y:S04]  /*6fa0*/  LDS R68, [R28.X4+0x14] ;  /* 0x000014001c447984 */ /* 0x000f680000004800 */
[----:B------:R-:W3:Y:S04]  /*6fb0*/  LDS R70, [R28.X4+0x18] ;  /* 0x000018001c467984 */ /* 0x000ee80000004800 */
[----:B------:R-:W3:Y:S04]  /*6fc0*/  LDS R37, [R28.X4+0x30] ;  /* 0x000030001c257984 */ /* 0x000ee80000004800 */
[----:B------:R-:W4:Y:S04]  /*6fd0*/  LDS R60, [R28.X4+0x8] ;  /* 0x000008001c3c7984 */ /* 0x000f280000004800 */
[----:B------:R-:W5:Y:S01]  /*6fe0*/  LDS R62, [R28.X4+0xc] ;  /* 0x00000c001c3e7984 */ /* 0x000f620000004800 */
[----:B0-----:R-:W-:-:S03]  /*6ff0*/  FMUL.FTZ R35, R58, -1.4426950216293334961 ;  /* 0xbfb8aa3b3a237820 */ /* 0x001fc60000410000 */
[----:B------:R-:W0:Y:S01]  /*7000*/  LDS R72, [R28.X4+0x1c] ;  /* 0x00001c001c487984 */ /* 0x000e220000004800 */
[----:B-1----:R-:W-:Y:S01]  /*7010*/  FMUL.FTZ R34, R56, -1.4426950216293334961 ;  /* 0xbfb8aa3b38227820 */ /* 0x002fe20000410000 */
[----:B------:R1:W-:Y:S02]  /*7020*/  MUFU.EX2 R52, R35 ;  /* 0x0000002300347308 */ /* 0x0003e40000000800 */
[----:B------:R-:W0:Y:S04]  /*7030*/  LDS R48, [R28.X4+0x20] ;  /* 0x000020001c307984 */ /* 0x000e280000004800 */
[----:B------:R-:W0:Y:S02]  /*7040*/  LDS R46, [R28.X4+0x24] ;  /* 0x000024001c2e7984 */ /* 0x000e240000004800 */
[----:B------:R2:W-:Y:S02]  /*7050*/  MUFU.EX2 R50, R34 ;  /* 0x0000002200327308 */ /* 0x0005e40000000800 */
[----:B-1----:R-:W1:Y:S04]  /*7060*/  LDS R35, [R28.X4+0x38] ;  /* 0x000038001c237984 */ /* 0x002e680000004800 */
[----:B------:R-:W1:Y:S04]  /*7070*/  LDS R36, [R28.X4+0x34] ;  /* 0x000034001c247984 */ /* 0x000e680000004800 */
[----:B--2---:R-:W2:Y:S01]  /*7080*/  LDS R34, [R28.X4+0x3c] ;  /* 0x00003c001c227984 */ /* 0x004ea20000004800 */
[----:B------:R-:W-:-:S06]  /*7090*/  FMUL.FTZ R67, R66, -1.4426950216293334961 ;  /* 0xbfb8aa3b42437820 */ /* 0x000fcc0000410000 */
[----:B------:R-:W0:Y:S01]  /*70a0*/  MUFU.EX2 R67, R67 ;  /* 0x0000004300437308 */ /* 0x000e220000000800 */
[----:B---3--:R-:W-:Y:S02]  /*70b0*/  FMUL.FTZ R84, R44, -1.4426950216293334961 ;  /* 0xbfb8aa3b2c547820 */ /* 0x008fe40000410000 */
[----:B----4-:R-:W-:Y:S02]  /*70c0*/  FMUL.FTZ R86, R42, -1.4426950216293334961 ;  /* 0xbfb8aa3b2a567820 */ /* 0x010fe40000410000 */
[----:B-----5:R-:W-:Y:S02]  /*70d0*/  FMUL.FTZ R69, R68, -1.4426950216293334961 ;  /* 0xbfb8aa3b44457820 */ /* 0x020fe40000410000 */
[----:B------:R-:W-:Y:S02]  /*70e0*/  FMUL.FTZ R71, R70, -1.4426950216293334961 ;  /* 0xbfb8aa3b46477820 */ /* 0x000fe40000410000 */
[----:B------:R-:W-:Y:S01]  /*70f0*/  FMUL.FTZ R88, R37, -1.4426950216293334961 ;  /* 0xbfb8aa3b25587820 */ /* 0x000fe20000410000 */
[----:B------:R-:W3:Y:S01]  /*7100*/  MUFU.EX2 R84, R84 ;  /* 0x0000005400547308 */ /* 0x000ee20000000800 */
[----:B------:R-:W-:-:S02]  /*7110*/  FMUL.FTZ R54, R60, -1.4426950216293334961 ;  /* 0xbfb8aa3b3c367820 */ /* 0x000fc40000410000 */
[----:B------:R-:W-:Y:S02]  /*7120*/  FMUL.FTZ R64, R62, -1.4426950216293334961 ;  /* 0xbfb8aa3b3e407820 */ /* 0x000fe40000410000 */
[----:B0-----:R-:W-:Y:S02]  /*7130*/  FMUL.FTZ R78, R72, -1.4426950216293334961 ;  /* 0xbfb8aa3b484e7820 */ /* 0x001fe40000410000 */
[----:B------:R-:W-:Y:S01]  /*7140*/  FMUL.FTZ R80, R48, -1.4426950216293334961 ;  /* 0xbfb8aa3b30507820 */ /* 0x000fe20000410000 */
[----:B------:R-:W0:Y:S01]  /*7150*/  MUFU.EX2 R86, R86 ;  /* 0x0000005600567308 */ /* 0x000e220000000800 */
[----:B------:R-:W-:Y:S02]  /*7160*/  FMUL.FTZ R82, R46, -1.4426950216293334961 ;  /* 0xbfb8aa3b2e527820 */ /* 0x000fe40000410000 */
[----:B-1----:R-:W-:Y:S02]  /*7170*/  FMUL.FTZ R92, R35, -1.4426950216293334961 ;  /* 0xbfb8aa3b235c7820 */ /* 0x002fe40000410000 */
[----:B------:R-:W-:-:S02]  /*7180*/  FMUL.FTZ R90, R36, -1.4426950216293334961 ;  /* 0xbfb8aa3b245a7820 */ /* 0x000fc40000410000 */
[----:B--2---:R-:W-:Y:S01]  /*7190*/  FMUL.FTZ R98, R34, -1.4426950216293334961 ;  /* 0xbfb8aa3b22627820 */ /* 0x004fe20000410000 */
[----:B------:R-:W1:Y:S01]  /*71a0*/  MUFU.EX2 R69, R69 ;  /* 0x0000004500457308 */ /* 0x000e620000000800 */
[----:B------:R-:W-:Y:S02]  /*71b0*/  FADD.FTZ R67, R67, 1 ;  /* 0x3f80000043437421 */ /* 0x000fe40000010000 */
[----:B------:R-:W-:-:S05]  /*71c0*/  FADD.FTZ R50, R50, 1 ;  /* 0x3f80000032327421 */ /* 0x000fca0000010000 */
[----:B------:R-:W2:Y:S08]  /*71d0*/  MUFU.EX2 R71, R71 ;  /* 0x0000004700477308 */ /* 0x000eb00000000800 */
[----:B------:R-:W4:Y:S08]  /*71e0*/  MUFU.EX2 R88, R88 ;  /* 0x0000005800587308 */ /* 0x000f300000000800 */
[----:B------:R-:W5:Y:S08]  /*71f0*/  MUFU.EX2 R92, R92 ;  /* 0x0000005c005c7308 */ /* 0x000f700000000800 */
[----:B------:R-:W0:Y:S08]  /*7200*/  MUFU.EX2 R54, R54 ;  /* 0x0000003600367308 */ /* 0x000e300000000800 */
[----:B------:R-:W0:Y:S08]  /*7210*/  MUFU.EX2 R64, R64 ;  /* 0x0000004000407308 */ /* 0x000e300000000800 */
[----:B------:R-:W0:Y:S08]  /*7220*/  MUFU.EX2 R78, R78 ;  /* 0x0000004e004e7308 */ /* 0x000e300000000800 */
[----:B------:R-:W0:Y:S08]  /*7230*/  MUFU.EX2 R80, R80 ;  /* 0x0000005000507308 */ /* 0x000e300000000800 */
[----:B------:R-:W0:Y:S08]  /*7240*/  MUFU.EX2 R82, R82 ;  /* 0x0000005200527308 */ /* 0x000e300000000800 */
[----:B------:R-:W0:Y:S08]  /*7250*/  MUFU.EX2 R90, R90 ;  /* 0x0000005a005a7308 */ /* 0x000e300000000800 */
[----:B------:R-:W0:Y:S08]  /*7260*/  MUFU.EX2 R98, R98 ;  /* 0x0000006200627308 */ /* 0x000e300000000800 */
[----:B------:R-:W4:Y:S08]  /*7270*/  MUFU.RCP R99, R50 ;  /* 0x0000003200637308 */ /* 0x000f300000001000 */
[----:B------:R-:W5:Y:S01]  /*7280*/  MUFU.RCP R67, R67 ;  /* 0x0000004300437308 */ /* 0x000f620000001000 */
[----:B---3--:R-:W-:-:S02]  /*7290*/  FADD.FTZ R84, R84, 1 ;  /* 0x3f80000054547421 */ /* 0x008fc40000010000 */
[----:B0-----:R-:W-:Y:S02]  /*72a0*/  FADD.FTZ R86, R86, 1 ;  /* 0x3f80000056567421 */ /* 0x001fe40000010000 */
[----:B-1----:R-:W-:Y:S02]  /*72b0*/  FADD.FTZ R69, R69, 1 ;  /* 0x3f80000045457421 */ /* 0x002fe40000010000 */
[----:B--2---:R-:W-:Y:S01]  /*72c0*/  FADD.FTZ R71, R71, 1 ;  /* 0x3f80000047477421 */ /* 0x004fe20000010000 */
[----:B------:R-:W0:Y:S01]  /*72d0*/  MUFU.RCP R123, R84 ;  /* 0x00000054007b7308 */ /* 0x000e220000001000 */
[----:B----4-:R-:W-:Y:S02]  /*72e0*/  FADD.FTZ R88, R88, 1 ;  /* 0x3f80000058587421 */ /* 0x010fe40000010000 */
[----:B-----5:R-:W-:Y:S02]  /*72f0*/  FADD.FTZ R92, R92, 1 ;  /* 0x3f8000005c5c7421 */ /* 0x020fe40000010000 */
[----:B------:R-:W-:-:S02]  /*7300*/  FADD.FTZ R52, R52, 1 ;  /* 0x3f80000034347421 */ /* 0x000fc40000010000 */
[----:B------:R-:W-:Y:S01]  /*7310*/  FADD.FTZ R54, R54, 1 ;  /* 0x3f80000036367421 */ /* 0x000fe20000010000 */
[----:B------:R-:W1:Y:S01]  /*7320*/  MUFU.RCP R125, R86 ;  /* 0x00000056007d7308 */ /* 0x000e620000001000 */
[----:B------:R-:W-:Y:S02]  /*7330*/  FADD.FTZ R64, R64, 1 ;  /* 0x3f80000040407421 */ /* 0x000fe40000010000 */
[----:B------:R-:W-:Y:S02]  /*7340*/  FADD.FTZ R78, R78, 1 ;  /* 0x3f8000004e4e7421 */ /* 0x000fe40000010000 */
[----:B------:R-:W-:Y:S02]  /*7350*/  FADD.FTZ R80, R80, 1 ;  /* 0x3f80000050507421 */ /* 0x000fe40000010000 */
[----:B------:R-:W-:Y:S02]  /*7360*/  FADD.FTZ R82, R82, 1 ;  /* 0x3f80000052527421 */ /* 0x000fe40000010000 */
[----:B------:R-:W-:-:S02]  /*7370*/  FADD.FTZ R90, R90, 1 ;  /* 0x3f8000005a5a7421 */ /* 0x000fc40000010000 */
[----:B------:R-:W-:Y:S01]  /*7380*/  FADD.FTZ R98, R98, 1 ;  /* 0x3f80000062627421 */ /* 0x000fe20000010000 */
[----:B------:R-:W2:Y:S01]  /*7390*/  MUFU.RCP R101, R52 ;  /* 0x0000003400657308 */ /* 0x000ea20000001000 */
[----:B------:R-:W-:Y:S02]  /*73a0*/  FMUL.FTZ R56, R56, R99 ;  /* 0x0000006338387220 */ /* 0x000fe40000410000 */
[----:B------:R-:W-:-:S05]  /*73b0*/  FMUL.FTZ R66, R66, R67 ;  /* 0x0000004342427220 */ /* 0x000fca0000410000 */
[----:B------:R-:W3:Y:S08]  /*73c0*/  MUFU.RCP R103, R54 ;  /* 0x0000003600677308 */ /* 0x000ef00000001000 */
[----:B------:R-:W4:Y:S08]  /*73d0*/  MUFU.RCP R115, R64 ;  /* 0x0000004000737308 */ /* 0x000f300000001000 */
[----:B------:R-:W5:Y:S08]  /*73e0*/  MUFU.RCP R69, R69 ;  /* 0x0000004500457308 */ /* 0x000f700000001000 */
[----:B------:R-:W0:Y:S08]  /*73f0*/  MUFU.RCP R71, R71 ;  /* 0x0000004700477308 */ /* 0x000e300000001000 */
[----:B------:R-:W0:Y:S08]  /*7400*/  MUFU.RCP R117, R78 ;  /* 0x0000004e00757308 */ /* 0x000e300000001000 */
[----:B------:R-:W0:Y:S08]  /*7410*/  MUFU.RCP R119, R80 ;  /* 0x0000005000777308 */ /* 0x000e300000001000 */
[----:B------:R-:W0:Y:S08]  /*7420*/  MUFU.RCP R121, R82 ;  /* 0x0000005200797308 */ /* 0x000e300000001000 */
[----:B------:R-:W0:Y:S08]  /*7430*/  MUFU.RCP R88, R88 ;  /* 0x0000005800587308 */ /* 0x000e300000001000 */
[----:B------:R-:W0:Y:S08]  /*7440*/  MUFU.RCP R99, R90 ;  /* 0x0000005a00637308 */ /* 0x000e300000001000 */
[----:B------:R-:W2:Y:S08]  /*7450*/  MUFU.RCP R92, R92 ;  /* 0x0000005c005c7308 */ /* 0x000eb00000001000 */
[----:B------:R-:W5:Y:S01]  /*7460*/  MUFU.RCP R67, R98 ;  /* 0x0000006200437308 */ /* 0x000f620000001000 */
[----:B0-----:R-:W-:-:S02]  /*7470*/  FMUL.FTZ R44, R44, R123 ;  /* 0x0000007b2c2c7220 */ /* 0x001fc40000410000 */
[----:B-1----:R-:W-:Y:S02]  /*7480*/  FMUL.FTZ R42, R42, R125 ;  /* 0x0000007d2a2a7220 */ /* 0x002fe40000410000 */
[----:B------:R-:W-:Y:S01]  /*7490*/  FMUL.FTZ R93, R44, R93 ;  /* 0x0000005d2c5d7220 */ /* 0x000fe20000410000 */
[----:B------:R-:W-:Y:S01]  /*74a0*/  BAR.SYNC.DEFER_BLOCKING 0x0 ;  /* 0x0000000000007b1d */ /* 0x000fe20000010000 */
[----:B------:R-:W-:Y:S02]  /*74b0*/  FMUL.FTZ R105, R42, R105 ;  /* 0x000000692a697220 */ /* 0x000fe40000410000 */
[----:B--2---:R-:W-:Y:S02]  /*74c0*/  FMUL.FTZ R58, R58, R101 ;  /* 0x000000653a3a7220 */ /* 0x004fe40000410000 */
[----:B---3--:R-:W-:Y:S02]  /*74d0*/  FMUL.FTZ R60, R60, R103 ;  /* 0x000000673c3c7220 */ /* 0x008fe40000410000 */
[----:B----4-:R-:W-:-:S02]  /*74e0*/  FMUL.FTZ R62, R62, R115 ;  /* 0x000000733e3e7220 */ /* 0x010fc40000410000 */
[----:B-----5:R-:W-:Y:S02]  /*74f0*/  FMUL.FTZ R68, R68, R69 ;  /* 0x0000004544447220 */ /* 0x020fe40000410000 */
        /* <DEDUP_REMOVED lines=41> */
[----:B------:R0:W-:Y:S04]  /*7790*/  LDS R67, [R14.X4+0x100] ;  /* 0x000100000e437984 */ /* 0x0001e80000004800 */
[----:B------:R-:W-:Y:S04]  /*77a0*/  LDS R69, [R15.X4+0x180] ;  /* 0x000180000f457984 */ /* 0x000fe80000004800 */
[----:B------:R-:W-:Y:S04]  /*77b0*/  LDS R71, [R16.X4+0x200] ;  /* 0x0002000010477984 */ /* 0x000fe80000004800 */
[----:B------:R1:W-:Y:S04]  /*77c0*/  LDS R73, [R17.X4+0x280] ;  /* 0x0002800011497984 */ /* 0x0003e80000004800 */
        /* <DEDUP_REMOVED lines=14> */
[----:B------:R-:W-:-:S04]  /*78b0*/  IMAD.WIDE.U32 R12, R5, c[0x0][0x210], RZ ;  /* 0x00008400050c7a25 */ /* 0x000fc800078e00ff */
[----:B-1----:R-:W-:-:S05]  /*78c0*/  IMAD R17, R5, c[0x0][0x214], R14 ;  /* 0x0000850005117a24 */ /* 0x002fca00078e020e */
        /* <DEDUP_REMOVED lines=14> */
.L_x_1472:
[----:B------:R-:W-:Y:S05]  /*79b0*/  BSYNC B0 ;  /* 0x0000000000007941 */ /* 0x000fea0003800000 */
.L_x_1471:
        /* <DEDUP_REMOVED lines=48> */
.L_x_1473:
[----:B------:R-:W-:Y:S05]  /*7cc0*/  EXIT ;  /* 0x000000000000794d */ /* 0x000fea0003800000 */
.L_x_1475:
        /* <DEDUP_REMOVED lines=11> */
.L_x_5353:


//--------------------- .text._Z25selective_scan_fwd_kernelI32Selective_Scan_fwd_kernel_traitsILi32ELi16ELi1ELb0ELb0ELb1ELb0EfN3c107complexIfEEEEv13SSMParamsBase --------------------------
	.section	.text._Z25selective_scan_fwd_kernelI32Selective_Scan_fwd_kernel_traitsILi32ELi16ELi1ELb0ELb0ELb1ELb0EfN3c107complexIfEEEEv13SSMParamsBase,"ax",@progbits
	.sectioninfo	@"SHI_REGISTERS=194"
	.align	128
        .global         _Z25selective_scan_fwd_kernelI32Selective_Scan_fwd_kernel_traitsILi32ELi16ELi1ELb0ELb0ELb1ELb0EfN3c107complexIfEEEEv13SSMParamsBase
        .type           _Z25selective_scan_fwd_kernelI32Selective_Scan_fwd_kernel_traitsILi32ELi16ELi1ELb0ELb0ELb1ELb0EfN3c107complexIfEEEEv13SSMParamsBase,@function
        .size           _Z25selective_scan_fwd_kernelI32Selective_Scan_fwd_kernel_traitsILi32ELi16ELi1ELb0ELb0ELb1ELb0EfN3c107complexIfEEEEv13SSMParamsBase,(.L_x_5354 - _Z25selective_scan_fwd_kernelI32Selective_Scan_fwd_kernel_traitsILi32ELi16ELi1ELb0ELb0ELb1ELb0EfN3c107complexIfEEEEv13SSMParamsBase)
        .other          _Z25selective_scan_fwd_kernelI32Selective_Scan_fwd_kernel_traitsILi32ELi16ELi1ELb0ELb0ELb1ELb0EfN3c107complexIfEEEEv13SSMParamsBase,@"STO_CUDA_ENTRY STV_DEFAULT"
_Z25selective_scan_fwd_kernelI32Selective_Scan_fwd_kernel_traitsILi32ELi16ELi1ELb0ELb0ELb1ELb0EfN3c107complexIfEEEEv13SSMParamsBase:
.text._Z25selective_scan_fwd_kernelI32Selective_Scan_fwd_kernel_traitsILi32ELi16ELi1ELb0ELb0ELb1ELb0EfN3c107complexIfEEEEv13SSMParamsBase:
        /* <DEDUP_REMOVED lines=8> */
[----:B------:R-:W-:Y:S02]  /*0080*/  ISETP.NE.AND.EX P1, PT, RZ, c[0x0][0x254], PT, P1 ;  /* 0x00009500ff007a0c */ /* 0x000fe40003f25310 */
[----:B------:R-:W-:Y:S01]  /*0090*/  MOV R97, RZ ;  /* 0x000000ff00617202 */ /* 0x000fe20000000f00 */
[----:B-1----:R-:W1:Y:S01]  /*00a0*/  MUFU.RCP R0, R0 ;  /* 0x0000000000007308 */ /* 0x002e620000001000 */
[----:B0-----:R-:W-:Y:S01]  /*00b0*/  MOV R100, UR4 ;  /* 0x0000000400647c02 */ /* 0x001fe20008000f00 */
[----:B------:R-:W0:Y:S01]  /*00c0*/  S2UR UR6, SR_CTAID.X ;  /* 0x00000000000679c3 */ /* 0x000e220000002500 */
[----:B------:R-:W-:-:S02]  /*00d0*/  ULDC.64 UR4, c[0x0][0x118] ;  /* 0x0000460000047ab9 */ /* 0x000fc40000000a00 */
[----:B------:R-:W-:-:S03]  /*00e0*/  SHF.R.S32.HI R99, RZ, 0x1f, R100 ;  /* 0x0000001fff637819 */ /* 0x000fc60000011464 */
[C---:B------:R-:W-:Y:S02]  /*00f0*/  @P0 LEA R2, P2, R100.reuse, c[0x0][0x238], 0x2 ;  /* 0x00008e0064020a11 */ /* 0x040fe400078410ff */
[C---:B------:R-:W-:Y:S02]  /*0100*/  @P1 LEA R4, P3, R100.reuse, c[0x0][0x250], 0x2 ;  /* 0x0000940064041a11 */ /* 0x040fe400078610ff */
[--C-:B------:R-:W-:Y:S02]  /*0110*/  @P0 LEA.HI.X R3, R100, c[0x0][0x23c], R99.reuse, 0x2, P2 ;  /* 0x00008f0064030a11 */ /* 0x100fe400010f1463 */
[----:B-1----:R-:W-:Y:S02]  /*0120*/  IADD3 R6, R0, 0xffffffe, RZ ;  /* 0x0ffffffe00067810 */ /* 0x002fe40007ffe0ff */
[----:B------:R-:W-:Y:S01]  /*0130*/  @P1 LEA.HI.X R5, R100, c[0x0][0x254], R99, 0x2, P3 ;  /* 0x0000950064051a11 */ /* 0x000fe200018f1463 */
[----:B------:R1:W5:Y:S01]  /*0140*/  @P0 LDG.E R98, [R2.64] ;  /* 0x0000000402620981 */ /* 0x000362000c1e1900 */
[----:B------:R2:W3:Y:S03]  /*0150*/  F2I.FTZ.U32.TRUNC.NTZ R7, R6 ;  /* 0x0000000600077305 */ /* 0x0004e6000021f000 */
[----:B------:R4:W5:Y:S01]  /*0160*/  @P1 LDG.E R97, [R4.64] ;  /* 0x0000000404611981 */ /* 0x000962000c1e1900 */
[----:B--2---:R-:W-:Y:S01]  /*0170*/  HFMA2.MMA R6, -RZ, RZ, 0, 0 ;  /* 0x00000000ff067435 */ /* 0x004fe200000001ff */
[----:B-1----:R-:W-:-:S02]  /*0180*/  IABS R2, R100 ;  /* 0x0000006400027213 */ /* 0x002fc40000000000 */
[----:B0-----:R-:W-:Y:S02]  /*0190*/  MOV R96, UR6 ;  /* 0x0000000600607c02 */ /* 0x001fe40008000f00 */
[----:B----4-:R-:W-:Y:S02]  /*01a0*/  MOV R4, c[0x0][0x174] ;  /* 0x00005d0000047a02 */ /* 0x010fe40000000f00 */
[----:B---3--:R-:W-:Y:S02]  /*01b0*/  IADD3 R8, RZ, -R7, RZ ;  /* 0x80000007ff087210 */ /* 0x008fe40007ffe0ff */
[----:B------:R-:W-:Y:S02]  /*01c0*/  ISETP.GE.AND P0, PT, R4, 0x1, PT ;  /* 0x000000010400780c */ /* 0x000fe40003f06270 */
[----:B------:R-:W-:Y:S01]  /*01d0*/  LOP3.LUT R4, R100, c[0x0][0x178], RZ, 0x3c, !PT ;  /* 0x00005e0064047a12 */ /* 0x000fe200078e3cff */
[----:B------:R-:W-:Y:S01]  /*01e0*/  IMAD R11, R8, R9, RZ ;  /* 0x00000009080b7224 */ /* 0x000fe200078e02ff */
[----:B------:R-:W-:-:S03]  /*01f0*/  SHF.R.S32.HI R171, RZ, 0x1f, R96 ;  /* 0x0000001fffab7819 */ /* 0x000fc60000011460 */
[----:B------:R-:W-:-:S06]  /*0200*/  IMAD.HI.U32 R7, R7, R11, R6 ;  /* 0x0000000b07077227 */ /* 0x000fcc00078e0006 */
[----:B------:R-:W-:-:S05]  /*0210*/  IMAD.HI.U32 R0, R7, R2, RZ ;  /* 0x0000000207007227 */ /* 0x000fca00078e00ff */
[----:B------:R-:W-:-:S05]  /*0220*/  IADD3 R3, -R0, RZ, RZ ;  /* 0x000000ff00037210 */ /* 0x000fca0007ffe1ff */
[----:B------:R-:W-:-:S05]  /*0230*/  IMAD R2, R9, R3, R2 ;  /* 0x0000000309027224 */ /* 0x000fca00078e0202 */
[----:B------:R-:W-:Y:S01]  /*0240*/  ISETP.GT.U32.AND P2, PT, R9, R2, PT ;  /* 0x000000020900720c */ /* 0x000fe20003f44070 */
[----:B------:R-:W-:-:S12]  /*0250*/  @!P0 EXIT ;  /* 0x000000000000894d */ /* 0x000fd80003800000 */
[----:B------:R-:W0:Y:S01]  /*0260*/  S2R R101, SR_TID.X ;  /* 0x0000000000657919 */ /* 0x000e220000002100 */
[-C--:B------:R-:W-:Y:S01]  /*0270*/  @!P2 IADD3 R2, R2, -R9.reuse, RZ ;  /* 0x800000090202a210 */ /* 0x080fe20007ffe0ff */
[----:B------:R-:W-:Y:S01]  /*0280*/  IMAD R3, R171, c[0x0][0x1b0], RZ ;  /* 0x00006c00ab037a24 */ /* 0x000fe200078e02ff */
[----:B------:R-:W-:Y:S01]  /*0290*/  ISETP.GE.AND P3, PT, R4, RZ, PT ;  /* 0x000000ff0400720c */ /* 0x000fe20003f66270 */
[C---:B------:R-:W-:Y:S01]  /*02a0*/  IMAD R11, R99.reuse, c[0x0][0x1e8], RZ ;  /* 0x00007a00630b7a24 */ /* 0x040fe200078e02ff */
[----:B------:R-:W-:Y:S01]  /*02b0*/  ISETP.GE.U32.AND P0, PT, R2, R9, PT ;  /* 0x000000090200720c */ /* 0x000fe20003f06070 */
[----:B------:R-:W-:Y:S01]  /*02c0*/  IMAD R9, R99, c[0x0][0x1d8], RZ ;  /* 0x0000760063097a24 */ /* 0x000fe200078e02ff */
[----:B------:R-:W-:Y:S01]  /*02d0*/  ISETP.NE.AND P1, PT, RZ, c[0x0][0x178], PT ;  /* 0x00005e00ff007a0c */ /* 0x000fe20003f25270 */
[----:B------:R-:W-:Y:S01]  /*02e0*/  IMAD R13, R96, c[0x0][0x1b4], R3 ;  /* 0x00006d00600d7a24 */ /* 0x000fe200078e0203 */
[----:B------:R-:W-:Y:S01]  /*02f0*/  @!P2 IADD3 R0, R0, 0x1, RZ ;  /* 0x000000010000a810 */ /* 0x000fe20007ffe0ff */
[----:B------:R-:W-:Y:S01]  /*0300*/  IMAD.WIDE.U32 R2, R100, c[0x0][0x1d8], RZ ;  /* 0x0000760064027a25 */ /* 0x000fe200078e00ff */
[----:B------:R-:W1:Y:S01]  /*0310*/  S2R R93, SR_LANEID ;  /* 0x00000000005d7919 */ /* 0x000e620000000000 */
[----:B------:R-:W-:-:S02]  /*0320*/  MOV R90, RZ ;  /* 0x000000ff005a7202 */ /* 0x000fc40000000f00 */
[C---:B------:R-:W-:Y:S02]  /*0330*/  IMAD R9, R100.reuse, c[0x0][0x1dc], R9 ;  /* 0x0000770064097a24 */ /* 0x040fe400078e0209 */
[----:B------:R-:W-:Y:S02]  /*0340*/  IMAD.WIDE.U32 R4, R100, c[0x0][0x1e8], RZ ;  /* 0x00007a0064047a25 */ /* 0x000fe400078e00ff */
[----:B------:R-:W-:Y:S02]  /*0350*/  @P0 IADD3 R0, R0, 0x1, RZ ;  /* 0x0000000100000810 */ /* 0x000fe40007ffe0ff */
[----:B------:R-:W-:Y:S01]  /*0360*/  IMAD R11, R100, c[0x0][0x1ec], R11 ;  /* 0x00007b00640b7a24 */ /* 0x000fe200078e020b */
[----:B------:R-:W-:Y:S01]  /*0370*/  IADD3 R3, R3, R9, RZ ;  /* 0x0000000903037210 */ /* 0x000fe20007ffe0ff */
[----:B------:R-:W-:Y:S01]  /*0380*/  IMAD.WIDE.U32 R6, R96, c[0x0][0x1b0], RZ ;  /* 0x00006c0060067a25 */ /* 0x000fe200078e00ff */
[----:B------:R-:W-:Y:S02]  /*0390*/  @!P3 IADD3 R0, -R0, RZ, RZ ;  /* 0x000000ff0000b210 */ /* 0x000fe40007ffe1ff */
[----:B------:R-:W-:-:S02]  /*03a0*/  @!P1 LOP3.LUT R0, RZ, c[0x0][0x178], RZ, 0x33, !PT ;  /* 0x00005e00ff009a12 */ /* 0x000fc400078e33ff */
[----:B0-----:R-:W-:Y:S02]  /*03b0*/  SHF.L.U32 R95, R101, 0x4, RZ ;  /* 0x00000004655f7819 */ /* 0x001fe400000006ff */
[----:B------:R-:W-:Y:S01]  /*03c0*/  IADD3 R9, R5, R11, RZ ;  /* 0x0000000b05097210 */ /* 0x000fe20007ffe0ff */
[C---:B------:R-:W-:Y:S01]  /*03d0*/  IMAD R5, R171.reuse, c[0x0][0x1d0], RZ ;  /* 0x00007400ab057a24 */ /* 0x040fe200078e02ff */
[----:B------:R-:W-:Y:S01]  /*03e0*/  MOV R8, R4 ;  /* 0x0000000400087202 */ /* 0x000fe20000000f00 */
[----:B------:R-:W-:Y:S01]  /*03f0*/  IMAD R11, R171, c[0x0][0x1e0], RZ ;  /* 0x00007800ab0b7a24 */ /* 0x000fe200078e02ff */
[----:B------:R-:W-:Y:S01]  /*0400*/  SHF.R.S32.HI R10, RZ, 0x1f, R0 ;  /* 0x0000001fff0a7819 */ /* 0x000fe20000011400 */
[C---:B------:R-:W-:Y:S01]  /*0410*/  IMAD R12, R96.reuse, c[0x0][0x1d4], R5 ;  /* 0x00007500600c7a24 */ /* 0x040fe200078e0205 */
[----:B------:R-:W-:Y:S01]  /*0420*/  LOP3.LUT R94, R101, 0x1f, RZ, 0xc0, !PT ;  /* 0x0000001f655e7812 */ /* 0x000fe200078ec0ff */
[----:B------:R-:W-:Y:S01]  /*0430*/  IMAD.WIDE.U32 R4, R96, c[0x0][0x1d0], R2 ;  /* 0x0000740060047a25 */ /* 0x000fe200078e0002 */
[----:B------:R-:W-:-:S02]  /*0440*/  LOP3.LUT R95, R95, 0xfffffe00, RZ, 0xc0, !PT ;  /* 0xfffffe005f5f7812 */ /* 0x000fc400078ec0ff */
[----:B------:R-:W-:Y:S01]  /*0450*/  IADD3 R7, R7, R13, RZ ;  /* 0x0000000d07077210 */ /* 0x000fe20007ffe0ff */
[----:B------:R-:W-:Y:S01]  /*0460*/  IMAD.WIDE.U32 R8, R96, c[0x0][0x1e0], R8 ;  /* 0x0000780060087a25 */ /* 0x000fe200078e0008 */
[----:B------:R-:W-:-:S03]  /*0470*/  LOP3.LUT R92, R95, R94, RZ, 0xfc, !PT ;  /* 0x0000005e5f5c7212 */ /* 0x000fc600078efcff */
[----:B------:R-:W-:Y:S01]  /*0480*/  IMAD R13, R96, c[0x0][0x1e4], R11 ;  /* 0x00007900600d7a24 */ /* 0x000fe200078e020b */
[----:B------:R-:W-:Y:S01]  /*0490*/  SHF.R.S32.HI R91, RZ, 0x1f, R92 ;  /* 0x0000001fff5b7819 */ /* 0x000fe2000001145c */
[----:B------:R-:W-:Y:S01]  /*04a0*/  IMAD R11, R10, c[0x0][0x1c8], RZ ;  /* 0x000072000a0b7a24 */ /* 0x000fe200078e02ff */
[----:B------:R-:W-:Y:S01]  /*04b0*/  IADD3 R4, P0, R92, R4, RZ ;  /* 0x000000045c047210 */ /* 0x000fe20007f1e0ff */
[----:B------:R-:W-:Y:S01]  /*04c0*/  IMAD.WIDE.U32 R2, R0, c[0x0][0x1c8], R6 ;  /* 0x0000720000027a25 */ /* 0x000fe200078e0006 */
[----:B------:R-:W-:Y:S02]  /*04d0*/  IADD3 R46, P1, R92, R8, RZ ;  /* 0x000000085c2e7210 */ /* 0x000fe40007f3e0ff */
[C---:B------:R-:W-:Y:S01]  /*04e0*/  IADD3.X R5, R91.reuse, R5, R12, P0, !PT ;  /* 0x000000055b057210 */ /* 0x040fe200007fe40c */
[----:B------:R-:W-:Y:S01]  /*04f0*/  IMAD R7, R0, c[0x0][0x1cc], R11 ;  /* 0x0000730000077a24 */ /* 0x000fe200078e020b */
[----:B------:R-:W-:Y:S02]  /*0500*/  IADD3.X R9, R91, R9, R13, P1, !PT ;  /* 0x000000095b097210 */ /* 0x000fe40000ffe40d */
[----:B------:R-:W-:-:S02]  /*0510*/  LEA R0, P1, R4, c[0x0][0x240], 0x2 ;  /* 0x0000900004007a11 */ /* 0x000fc400078210ff */
[----:B------:R-:W-:Y:S02]  /*0520*/  LEA R89, P0, R2, c[0x0][0x230], 0x2 ;  /* 0x00008c0002597a11 */ /* 0x000fe400078010ff */
[----:B------:R-:W-:Y:S02]  /*0530*/  IADD3 R7, R3, R7, RZ ;  /* 0x0000000703077210 */ /* 0x000fe40007ffe0ff */
[----:B------:R-:W-:Y:S02]  /*0540*/  LEA R31, P2, R46, c[0x0][0x248], 0x2 ;  /* 0x000092002e1f7a11 */ /* 0x000fe400078410ff */
[----:B------:R-:W-:Y:S02]  /*0550*/  LEA.HI.X R3, R4, c[0x0][0x244], R5, 0x2, P1 ;  /* 0x0000910004037a11 */ /* 0x000fe400008f1405 */
[----:B------:R-:W-:Y:S02]  /*0560*/  LEA.HI.X R88, R2, c[0x0][0x234], R7, 0x2, P0 ;  /* 0x00008d0002587a11 */ /* 0x000fe400000f1407 */
[----:B-1----:R-:W-:-:S02]  /*0570*/  LEA.HI.X R46, R46, c[0x0][0x24c], R9, 0x2, P2 ;  /* 0x000093002e2e7a11 */ /* 0x002fc400010f1409 */
.L_x_1515:
[----:B------:R-:W-:Y:S01]  /*0580*/  BAR.SYNC.DEFER_BLOCKING 0x0 ;  /* 0x0000000000007b1d */ /* 0x000fe20000010000 */
[----:B------:R-:W-:Y:S01]  /*0590*/  MOV R87, 0xfffffe00 ;  /* 0xfffffe0000577802 */ /* 0x000fe20000000f00 */
[----:B0-----:R-:W-:Y:S01]  /*05a0*/  HFMA2.MMA R5, -RZ, RZ, 0, 0 ;  /* 0x00000000ff057435 */ /* 0x001fe200000001ff */
[C-C-:B------:R-:W-:Y:S01]  /*05b0*/  LOP3.LUT R4, R95.reuse, 0x20, R94.reuse, 0xfe, !PT ;  /* 0x000000205f047812 */ /* 0x140fe200078efe5e */
[----:B------:R-:W-:Y:S01]  /*05c0*/  HFMA2.MMA R7, -RZ, RZ, 0, 0 ;  /* 0x00000000ff077435 */ /* 0x000fe200000001ff */
[C-C-:B------:R-:W-:Y:S01]  /*05d0*/  LOP3.LUT R16, R95.reuse, 0xa0, R94.reuse, 0xfe, !PT ;  /* 0x000000a05f107812 */ /* 0x140fe200078efe5e */
[----:B------:R-:W-:Y:S01]  /*05e0*/  IMAD R87, R90, R87, c[0x0][0x168] ;  /* 0x00005a005a577624 */ /* 0x000fe200078e0257 */
[----:B------:R-:W-:Y:S01]  /*05f0*/  LOP3.LUT R12, R95, 0x80, R94, 0xfe, !PT ;  /* 0x000000805f0c7812 */ /* 0x000fe200078efe5e */
[----:B------:R-:W-:Y:S01]  /*0600*/  CS2R R14, SRZ ;  /* 0x00000000000e7805 */ /* 0x000fe2000001ff00 */
[----:B------:R-:W-:Y:S01]  /*0610*/  MOV R2, R0 ;  /* 0x0000000000027202 */ /* 0x000fe20000000f00 */
[----:B------:R-:W-:Y:S01]  /*0620*/  CS2R R8, SRZ ;  /* 0x0000000000087805 */ /* 0x000fe2000001ff00 */
[-C--:B------:R-:W-:Y:S01]  /*0630*/  ISETP.GE.AND P0, PT, R92, R87.reuse, PT ;  /* 0x000000575c00720c */ /* 0x080fe20003f06270 */
[----:B------:R-:W-:Y:S01]  /*0640*/  CS2R R20, SRZ ;  /* 0x0000000000147805 */ /* 0x000fe2000001ff00 */
[----:B------:R-:W-:-:S02]  /*0650*/  ISETP.GE.AND P2, PT, R4, R87, PT ;  /* 0x000000570400720c */ /* 0x000fc40003f46270 */
[C-C-:B------:R-:W-:Y:S02]  /*0660*/  LOP3.LUT R6, R95.reuse, 0x40, R94.reuse, 0xfe, !PT ;  /* 0x000000405f067812 */ /* 0x140fe400078efe5e */
[----:B------:R-:W-:Y:S02]  /*0670*/  MOV R0, RZ ;  /* 0x000000ff00007202 */ /* 0x000fe40000000f00 */
[C-C-:B------:R-:W-:Y:S02]  /*0680*/  LOP3.LUT R10, R95.reuse, 0x60, R94.reuse, 0xfe, !PT ;  /* 0x000000605f0a7812 */ /* 0x140fe400078efe5e */
[C-C-:B------:R-:W-:Y:S02]  /*0690*/  LOP3.LUT R18, R95.reuse, 0xc0, R94.reuse, 0xfe, !PT ;  /* 0x000000c05f127812 */ /* 0x140fe400078efe5e */
[----:B------:R-:W-:Y:S01]  /*06a0*/  ISETP.GE.AND P6, PT, R16, R87, PT ;  /* 0x000000571000720c */ /* 0x000fe20003fc6270 */
[----:B------:R-:W2:Y:S01]  /*06b0*/  @!P0 LDG.E R5, [R2.64] ;  /* 0x0000000402058981 */ /* 0x000ea2000c1e1900 */
[----:B------:R-:W-:-:S02]  /*06c0*/  LOP3.LUT R22, R95, 0xe0, R94, 0xfe, !PT ;  /* 0x000000e05f167812 */ /* 0x000fc400078efe5e */
[-C--:B------:R-:W-:Y:S01]  /*06d0*/  ISETP.GE.AND P5, PT, R12, R87.reuse, PT ;  /* 0x000000570c00720c */ /* 0x080fe20003fa6270 */
[----:B------:R-:W3:Y:S01]  /*06e0*/  @!P2 LDG.E R0, [R2.64+0x80] ;  /* 0x000080040200a981 */ /* 0x000ee2000c1e1900 */
[----:B------:R-:W-:Y:S02]  /*06f0*/  LOP3.LUT R24, R95, 0x100, R94, 0xfe, !PT ;  /* 0x000001005f187812 */ /* 0x000fe400078efe5e */
[-C--:B------:R-:W-:Y:S02]  /*0700*/  ISETP.GE.AND P3, PT, R6, R87.reuse, PT ;  /* 0x000000570600720c */ /* 0x080fe40003f66270 */
[-C--:B------:R-:W-:Y:S02]  /*0710*/  ISETP.GE.AND P4, PT, R10, R87.reuse, PT ;  /* 0x000000570a00720c */ /* 0x080fe40003f86270 */
[-C--:B------:R-:W-:Y:S01]  /*0720*/  ISETP.GE.AND P0, PT, R18, R87.reuse, PT ;  /* 0x000000571200720c */ /* 0x080fe20003f06270 */
[----:B------:R-:W-:Y:S01]  /*0730*/  HFMA2.MMA R13, -RZ, RZ, 0, 0 ;  /* 0x00000000ff0d7435 */ /* 0x000fe200000001ff */
[-C--:B------:R-:W-:Y:S01]  /*0740*/  ISETP.GE.AND P1, PT, R22, R87.reuse, PT ;  /* 0x000000571600720c */ /* 0x080fe20003f26270 */
[----:B------:R-:W4:Y:S01]  /*0750*/  @!P6 LDG.E R14, [R2.64+0x280] ;  /* 0x00028004020ee981 */ /* 0x000f22000c1e1900 */
[----:B------:R-:W-:-:S02]  /*0760*/  ISETP.GE.AND P2, PT, R24, R87, PT ;  /* 0x000000571800720c */ /* 0x000fc40003f46270 */
[C-C-:B------:R-:W-:Y:S01]  /*0770*/  LOP3.LUT R28, R95.reuse, 0x120, R94.reuse, 0xfe, !PT ;  /* 0x000001205f1c7812 */ /* 0x140fe200078efe5e */
[----:B------:R-:W4:Y:S01]  /*0780*/  @!P5 LDG.E R9, [R2.64+0x200] ;  /* 0x000200040209d981 */ /* 0x000f22000c1e1900 */
[----:B------:R-:W-:Y:S02]  /*0790*/  MOV R11, RZ ;  /* 0x000000ff000b7202 */ /* 0x000fe40000000f00 */
[C-C-:B------:R-:W-:Y:S01]  /*07a0*/  LOP3.LUT R30, R95.reuse, 0x140, R94.reuse, 0xfe, !PT ;  /* 0x000001405f1e7812 */ /* 0x140fe200078efe5e */
[----:B------:R-:W4:Y:S01]  /*07b0*/  @!P3 LDG.E R7, [R2.64+0x100] ;  /* 0x000100040207b981 */ /* 0x000f22000c1e1900 */
[C-C-:B------:R-:W-:Y:S02]  /*07c0*/  LOP3.LUT R34, R95.reuse, 0x160, R94.reuse, 0xfe, !PT ;  /* 0x000001605f227812 */ /* 0x140fe400078efe5e */
[----:B------:R-:W-:Y:S01]  /*07d0*/  LOP3.LUT R36, R95, 0x180, R94, 0xfe, !PT ;  /* 0x000001805f247812 */ /* 0x000fe200078efe5e */
[----:B------:R-:W4:Y:S01]  /*07e0*/  @!P4 LDG.E R8, [R2.64+0x180] ;  /* 0x000180040208c981 */ /* 0x000f22000c1e1900 */
[----:B------:R-:W-:-:S02]  /*07f0*/  ISETP.GE.AND P6, PT, R28, R87, PT ;  /* 0x000000571c00720c */ /* 0x000fc40003fc6270 */
[C-C-:B------:R-:W-:Y:S01]  /*0800*/  LOP3.LUT R40, R95.reuse, 0x1a0, R94.reuse, 0xfe, !PT ;  /* 0x000001a05f287812 */ /* 0x140fe200078efe5e */
[----:B------:R-:W4:Y:S01]  /*0810*/  @!P0 LDG.E R11, [R2.64+0x300] ;  /* 0x00030004020b8981 */ /* 0x000f22000c1e1900 */
[-C--:B------:R-:W-:Y:S02]  /*0820*/  ISETP.GE.AND P5, PT, R30, R87.reuse, PT ;  /* 0x000000571e00720c */ /* 0x080fe40003fa6270 */
[C-C-:B------:R-:W-:Y:S01]  /*0830*/  LOP3.LUT R42, R95.reuse, 0x1c0, R94.reuse, 0xfe, !PT ;  /* 0x000001c05f2a7812 */ /* 0x140fe200078efe5e */
[----:B------:R-:W4:Y:S01]  /*0840*/  @!P1 LDG.E R20, [R2.64+0x380] ;  /* 0x0003800402149981 */ /* 0x000f22000c1e1900 */
[----:B------:R-:W-:Y:S02]  /*0850*/  LOP3.LUT R44, R95, 0x1e0, R94, 0xfe, !PT ;  /* 0x000001e05f2c7812 */ /* 0x000fe400078efe5e */
[-C--:B------:R-:W-:Y:S01]  /*0860*/  ISETP.GE.AND P3, PT, R34, R87.reuse, PT ;  /* 0x000000572200720c */ /* 0x080fe20003f66270 */
[----:B------:R-:W4:Y:S01]  /*0870*/  @!P2 LDG.E R13, [R2.64+0x400] ;  /* 0x00040004020da981 */ /* 0x000f22000c1e1900 */
[-C--:B------:R-:W-:Y:S01]  /*0880*/  ISETP.GE.AND P4, PT, R36, R87.reuse, PT ;  /* 0x000000572400720c */ /* 0x080fe20003f86270 */
[----:B------:R-:W-:Y:S01]  /*0890*/  HFMA2.MMA R32, -RZ, RZ, 0, 0 ;  /* 0x00000000ff207435 */ /* 0x000fe200000001ff */
[----:B------:R-:W-:-:S02]  /*08a0*/  ISETP.GE.AND P0, PT, R40, R87, PT ;  /* 0x000000572800720c */ /* 0x000fc40003f06270 */
[-C--:B------:R-:W-:Y:S01]  /*08b0*/  ISETP.GE.AND P1, PT, R42, R87.reuse, PT ;  /* 0x000000572a00720c */ /* 0x080fe20003f26270 */
[----:B------:R-:W-:Y:S01]  /*08c0*/  HFMA2.MMA R38, -RZ, RZ, 0, 0 ;  /* 0x00000000ff267435 */ /* 0x000fe200000001ff */
[----:B------:R-:W-:Y:S01]  /*08d0*/  ISETP.GE.AND P2, PT, R44, R87, PT ;  /* 0x000000572c00720c */ /* 0x000fe20003f46270 */
[----:B------:R-:W4:Y:S01]  /*08e0*/  @!P5 LDG.E R15, [R2.64+0x500] ;  /* 0x00050004020fd981 */ /* 0x000f22000c1e1900 */
[----:B------:R-:W-:Y:S02]  /*08f0*/  MOV R26, RZ ;  /* 0x000000ff001a7202 */ /* 0x000fe40000000f00 */
[----:B------:R-:W-:Y:S01]  /*0900*/  MOV R17, RZ ;  /* 0x000000ff00117202 */ /* 0x000fe20000000f00 */
[----:B------:R-:W4:Y:S01]  /*0910*/  @!P3 LDG.E R32, [R2.64+0x580] ;  /* 0x000580040220b981 */ /* 0x000f22000c1e1900 */
[----:B------:R-:W-:-:S03]  /*0920*/  MOV R19, RZ ;  /* 0x000000ff00137202 */ /* 0x000fc60000000f00 */
[----:B------:R-:W4:Y:S04]  /*0930*/  @!P6 LDG.E R26, [R2.64+0x480] ;  /* 0x00048004021ae981 */ /* 0x000f28000c1e1900 */
[----:B------:R-:W4:Y:S04]  /*0940*/  @!P4 LDG.E R17, [R2.64+0x600] ;  /* 0x000600040211c981 */ /* 0x000f28000c1e1900 */
[----:B------:R-:W4:Y:S04]  /*0950*/  @!P0 LDG.E R38, [R2.64+0x680] ;  /* 0x0006800402268981 */ /* 0x000f28000c1e1900 */
[----:B------:R-:W4:Y:S04]  /*0960*/  @!P1 LDG.E R21, [R2.64+0x700] ;  /* 0x0007000402159981 */ /* 0x000f28000c1e1900 */
[----:B------:R-:W4:Y:S01]  /*0970*/  @!P2 LDG.E R19, [R2.64+0x780] ;  /* 0x000780040213a981 */ /* 0x000f22000c1e1900 */
[----:B------:R-:W-:-:S02]  /*0980*/  ISETP.GE.AND P1, PT, R4, R87, PT ;  /* 0x000000570400720c */ /* 0x000fc40003f26270 */
[C---:B------:R-:W-:Y:S02]  /*0990*/  IADD3 R4, R93.reuse, 0x20, RZ ;  /* 0x000000205d047810 */ /* 0x040fe40007ffe0ff */
[-C--:B------:R-:W-:Y:S02]  /*09a0*/  ISETP.GE.AND P2, PT, R6, R87.reuse, PT ;  /* 0x000000570600720c */ /* 0x080fe40003f46270 */
[C---:B------:R-:W-:Y:S02]  /*09b0*/  IADD3 R84, R93.reuse, 0x40, RZ ;  /* 0x000000405d547810 */ /* 0x040fe40007ffe0ff */
[C---:B------:R-:W-:Y:S02]  /*09c0*/  IADD3 R6, R93.reuse, 0x60, RZ ;  /* 0x000000605d067810 */ /* 0x040fe40007ffe0ff */
[----:B------:R-:W-:Y:S02]  /*09d0*/  ISETP.GE.AND P0, PT, R10, R87, PT ;  /* 0x000000570a00720c */ /* 0x000fe40003f06270 */
[----:B------:R-:W-:-:S02]  /*09e0*/  LEA.HI.SX32 R86, R93, R93, 0x1b ;  /* 0x0000005d5d567211 */ /* 0x000fc400078fdaff */
[C---:B------:R-:W-:Y:S02]  /*09f0*/  IADD3 R82, R93.reuse, 0x80, RZ ;  /* 0x000000805d527810 */ /* 0x040fe40007ffe0ff */
[C---:B------:R-:W-:Y:S02]  /*0a00*/  IADD3 R10, R93.reuse, 0xa0, RZ ;  /* 0x000000a05d0a7810 */ /* 0x040fe40007ffe0ff */
[-C--:B------:R-:W-:Y:S02]  /*0a10*/  LEA.HI.SX32 R85, R4, R93.reuse, 0x1b ;  /* 0x0000005d04557211 */ /* 0x080fe400078fdaff */
[-C--:B------:R-:W-:Y:S02]  /*0a20*/  LEA.HI.SX32 R84, R84, R93.reuse, 0x1b ;  /* 0x0000005d54547211 */ /* 0x080fe400078fdaff */
[----:B------:R-:W-:Y:S02]  /*0a30*/  IADD3 R80, R93, 0xc0, RZ ;  /* 0x000000c05d507810 */ /* 0x000fe40007ffe0ff */
[----:B------:R-:W-:-:S02]  /*0a40*/  LEA.HI.SX32 R83, R6, R93, 0x1b ;  /* 0x0000005d06537211 */ /* 0x000fc400078fdaff */
[C---:B------:R-:W-:Y:S02]  /*0a50*/  IADD3 R4, R93.reuse, 0xe0, RZ ;  /* 0x000000e05d047810 */ /* 0x040fe40007ffe0ff */
[-C--:B------:R-:W-:Y:S02]  /*0a60*/  LEA.HI.SX32 R82, R82, R93.reuse, 0x1b ;  /* 0x0000005d52527211 */ /* 0x080fe400078fdaff */
[C---:B------:R-:W-:Y:S02]  /*0a70*/  IADD3 R78, R93.reuse, 0x100, RZ ;  /* 0x000001005d4e7810 */ /* 0x040fe40007ffe0ff */
[----:B------:R-:W-:Y:S02]  /*0a80*/  LEA.HI.SX32 R81, R10, R93, 0x1b ;  /* 0x0000005d0a517211 */ /* 0x000fe400078fdaff */
[C---:B------:R-:W-:Y:S02]  /*0a90*/  IADD3 R6, R93.reuse, 0x120, RZ ;  /* 0x000001205d067810 */ /* 0x040fe40007ffe0ff */
[----:B------:R-:W-:-:S02]  /*0aa0*/  IADD3 R76, R93, 0x140, RZ ;  /* 0x000001405d4c7810 */ /* 0x000fc40007ffe0ff */
[-C--:B------:R-:W-:Y:S02]  /*0ab0*/  LEA.HI.SX32 R80, R80, R93.reuse, 0x1b ;  /* 0x0000005d50507211 */ /* 0x080fe400078fdaff */
[-C--:B------:R-:W-:Y:S02]  /*0ac0*/  LEA.HI.SX32 R79, R4, R93.reuse, 0x1b ;  /* 0x0000005d044f7211 */ /* 0x080fe400078fdaff */
[-C--:B------:R-:W-:Y:S02]  /*0ad0*/  LEA.HI.SX32 R78, R78, R93.reuse, 0x1b ;  /* 0x0000005d4e4e7211 */ /* 0x080fe400078fdaff */
[C---:B------:R-:W-:Y:S02]  /*0ae0*/  IADD3 R74, R93.reuse, 0x180, RZ ;  /* 0x000001805d4a7810 */ /* 0x040fe40007ffe0ff */
[----:B------:R-:W-:Y:S02]  /*0af0*/  LEA.HI.SX32 R77, R6, R93, 0x1b ;  /* 0x0000005d064d7211 */ /* 0x000fe400078fdaff */
[----:B------:R-:W-:-:S02]  /*0b00*/  IADD3 R4, R93, 0x1a0, RZ ;  /* 0x000001a05d047810 */ /* 0x000fc40007ffe0ff */
[-C--:B------:R-:W-:Y:S02]  /*0b10*/  LEA.HI.SX32 R76, R76, R93.reuse, 0x1b ;  /* 0x0000005d4c4c7211 */ /* 0x080fe400078fdaff */
[C---:B------:R-:W-:Y:S02]  /*0b20*/  IADD3 R72, R93.reuse, 0x1c0, RZ ;  /* 0x000001c05d487810 */ /* 0x040fe40007ffe0ff */
[C---:B------:R-:W-:Y:S02]  /*0b30*/  IADD3 R70, R93.reuse, 0x1e0, RZ ;  /* 0x000001e05d467810 */ /* 0x040fe40007ffe0ff */
[-C--:B------:R-:W-:Y:S02]  /*0b40*/  LEA.HI.SX32 R74, R74, R93.reuse, 0x1b ;  /* 0x0000005d4a4a7211 */ /* 0x080fe400078fdaff */
[----:B------:R-:W-:Y:S02]  /*0b50*/  LEA.HI.SX32 R73, R4, R93, 0x1b ;  /* 0x0000005d04497211 */ /* 0x000fe400078fdaff */
[----:B------:R-:W-:-:S02]  /*0b60*/  SHF.L.U32 R71, R93, 0x4, RZ ;  /* 0x000000045d477819 */ /* 0x000fc400000006ff */
[-C--:B------:R-:W-:Y:S02]  /*0b70*/  LEA.HI.SX32 R72, R72, R93.reuse, 0x1b ;  /* 0x0000005d48487211 */ /* 0x080fe400078fdaff */
[----:B------:R-:W-:Y:S02]  /*0b80*/  LEA.HI.SX32 R70, R70, R93, 0x1b ;  /* 0x0000005d46467211 */ /* 0x000fe400078fdaff */
[----:B------:R-:W-:Y:S02]  /*0b90*/  LEA.HI.SX32 R71, R71, R71, 0x1b ;  /* 0x0000004747477211 */ /* 0x000fe400078fdaff */
[----:B------:R-:W-:Y:S02]  /*0ba0*/  ISETP.GE.AND P4, PT, R16, R87, PT ;  /* 0x000000571000720c */ /* 0x000fe40003f86270 */
[----:B------:R-:W-:Y:S02]  /*0bb0*/  MOV R16, R31 ;  /* 0x0000001f00107202 */ /* 0x000fe40000000f00 */
[----:B------:R-:W-:-:S02]  /*0bc0*/  ISETP.GE.AND P6, PT, R12, R87, PT ;  /* 0x000000570c00720c */ /* 0x000fc40003fc6270 */
[-C--:B------:R-:W-:Y:S02]  /*0bd0*/  ISETP.GE.AND P5, PT, R22, R87.reuse, PT ;  /* 0x000000571600720c */ /* 0x080fe40003fa6270 */
[----:B------:R-:W-:Y:S02]  /*0be0*/  ISETP.GE.AND P3, PT, R18, R87, PT ;  /* 0x000000571200720c */ /* 0x000fe40003f66270 */
[----:B------:R-:W-:Y:S01]  /*0bf0*/  MOV R4, RZ ;  /* 0x000000ff00047202 */ /* 0x000fe20000000f00 */
[----:B------:R-:W-:Y:S01]  /*0c00*/  HFMA2.MMA R23, -RZ, RZ, 0, 0 ;  /* 0x00000000ff177435 */ /* 0x000fe200000001ff */
[----:B--2---:R-:W-:Y:S04]  /*0c10*/  STS [R86.X4], R5 ;  /* 0x0000000556007388 */ /* 0x004fe80000004800 */
[----:B---3--:R0:W-:Y:S02]  /*0c20*/  STS [R85.X4+0x80], R0 ;  /* 0x0000800055007388 */ /* 0x0081e40000004800 */
[----:B0-----:R-:W-:-:S04]  /*0c30*/  IADD3 R0, R93, 0x160, RZ ;  /* 0x000001605d007810 */ /* 0x001fc80007ffe0ff */
[----:B------:R-:W-:Y:S01]  /*0c40*/  LEA.HI.SX32 R75, R0, R93, 0x1b ;  /* 0x0000005d004b7211 */ /* 0x000fe200078fdaff */
[----:B----4-:R0:W-:Y:S04]  /*0c50*/  STS [R84.X4+0x100], R7 ;  /* 0x0001000754007388 */ /* 0x0101e80000004800 */
        /* <DEDUP_REMOVED lines=30> */
[----:B------:R-:W-:Y:S01]  /*0e40*/  HFMA2.MMA R0, -RZ, RZ, 0, 0 ;  /* 0x00000000ff007435 */ /* 0x000fe200000001ff */
[----:B0-----:R-:W-:Y:S01]  /*0e50*/  CS2R R6, SRZ ;  /* 0x0000000000067805 */ /* 0x001fe2000001ff00 */
[----:B-1----:R-:W-:Y:S01]  /*0e60*/  MOV R17, R46 ;  /* 0x0000002e00117202 */ /* 0x002fe20000000f00 */
[----:B------:R-:W-:Y:S01]  /*0e70*/  BAR.SYNC.DEFER_BLOCKING 0x0 ;  /* 0x0000000000007b1d */ /* 0x000fe20000010000 */
[----:B------:R-:W-:Y:S01]  /*0e80*/  HFMA2.MMA R5, -RZ, RZ, 0, 0 ;  /* 0x00000000ff057435 */ /* 0x000fe200000001ff */
[----:B------:R-:W-:Y:S01]  /*0e90*/  CS2R R8, SRZ ;  /* 0x0000000000087805 */ /* 0x000fe2000001ff00 */
[----:B------:R-:W-:Y:S01]  /*0ea0*/  CS2R R10, SRZ ;  /* 0x00000000000a7805 */ /* 0x000fe2000001ff00 */
[----:B------:R-:W-:Y:S01]  /*0eb0*/  CS2R R12, SRZ ;  /* 0x00000000000c7805 */ /* 0x000fe2000001ff00 */
[----:B------:R-:W-:Y:S01]  /*0ec0*/  CS2R R14, SRZ ;  /* 0x00000000000e7805 */ /* 0x000fe2000001ff00 */
[----:B------:R-:W3:Y:S01]  /*0ed0*/  @!P2 LDG.E R7, [R16.64+0x100] ;  /* 0x000100041007a981 */ /* 0x000ee2000c1e1900 */
[----:B------:R-:W-:-:S03]  /*0ee0*/  ISETP.GE.AND P2, PT, R92, R87, PT ;  /* 0x000000575c00720c */ /* 0x000fc60003f46270 */
[----:B------:R-:W4:Y:S01]  /*0ef0*/  @!P1 LDG.E R0, [R16.64+0x80] ;  /* 0x0000800410009981 */ /* 0x000f22000c1e1900 */
        /* <DEDUP_REMOVED lines=11> */
[----:B------:R-:W3:Y:S01]  /*0fb0*/  @!P2 LDG.E R5, [R16.64] ;  /* 0x000000041005a981 */ /* 0x000ee2000c1e1900 */
[----:B------:R-:W-:-:S03]  /*0fc0*/  ISETP.GE.AND P2, PT, R42, R87, PT ;  /* 0x000000572a00720c */ /* 0x000fc60003f46270 */
[----:B------:R-:W4:Y:S01]  /*0fd0*/  @!P1 LDG.E R13, [R16.64+0x400] ;  /* 0x00040004100d9981 */ /* 0x000f22000c1e1900 */
[----:B------:R-:W-:Y:S02]  /*0fe0*/  ISETP.GE.AND P1, PT, R44, R87, PT ;  /* 0x000000572c00720c */ /* 0x000fe40003f26270 */
[----:B--2---:R-:W-:Y:S01]  /*0ff0*/  MOV R19, RZ ;  /* 0x000000ff00137202 */ /* 0x004fe20000000f00 */
[----:B------:R-:W2:Y:S01]  /*1000*/  @!P0 LDG.E R10, [R16.64+0x480] ;  /* 0x00048004100a8981 */ /* 0x000ea2000c1e1900 */
[----:B------:R-:W-:-:S03]  /*1010*/  MOV R21, RZ ;  /* 0x000000ff00157202 */ /* 0x000fc60000000f00 */
        /* <DEDUP_REMOVED lines=8> */
[----:B---3--:R-:W-:Y:S04]  /*10a0*/  STS [R86.X4], R5 ;  /* 0x0000000556007388 */ /* 0x008fe80000004800 */
        /* <DEDUP_REMOVED lines=80> */
.L_x_1477:
[----:B------:R-:W-:Y:S05]  /*15b0*/  BSYNC B0 ;  /* 0x0000000000007941 */ /* 0x000fea0003800000 */
.L_x_1476:
        /* <DEDUP_REMOVED lines=37> */
.L_x_1479:
[----:B------:R-:W-:Y:S05]  /*1810*/  BSYNC B0 ;  /* 0x0000000000007941 */ /* 0x000fea0003800000 */
.L_x_1478:
        /* <DEDUP_REMOVED lines=35> */
.L_x_1481:
[----:B------:R-:W-:Y:S05]  /*1a50*/  BSYNC B0 ;  /* 0x0000000000007941 */ /* 0x000fea0003800000 */
.L_x_1480:
        /* <DEDUP_REMOVED lines=37> */
.L_x_1483:
[----:B------:R-:W-:Y:S05]  /*1cb0*/  BSYNC B0 ;  /* 0x0000000000007941 */ /* 0x000fea0003800000 */
.L_x_1482:
        /* <DEDUP_REMOVED lines=35> */
.L_x_1485:
[----:B------:R-:W-:Y:S05]  /*1ef0*/  BSYNC B0 ;  /* 0x0000000000007941 */ /* 0x000fea0003800000 */
.L_x_1484:
        /* <DEDUP_REMOVED lines=37> */
.L_x_1487:
[----:B------:R-:W-:Y:S05]  /*2150*/  BSYNC B0 ;  /* 0x0000000000007941 */ /* 0x000fea0003800000 */
.L_x_1486:
        /* <DEDUP_REMOVED lines=35> */
.L_x_1489:
[----:B------:R-:W-:Y:S05]  /*2390*/  BSYNC B0 ;  /* 0x0000000000007941 */ /* 0x000fea0003800000 */
.L_x_1488:
        /* <DEDUP_REMOVED lines=37> */
.L_x_1491:
[----:B------:R-:W-:Y:S05]  /*25f0*/  BSYNC B0 ;  /* 0x0000000000007941 */ /* 0x000fea0003800000 */
.L_x_1490:
        /* <DEDUP_REMOVED lines=35> */
.L_x_1493:
[----:B------:R-:W-:Y:S05]  /*2830*/  BSYNC B0 ;  /* 0x0000000000007941 */ /* 0x000fea0003800000 */
.L_x_1492:
        /* <DEDUP_REMOVED lines=42> */
.L_x_1495:
[----:B------:R-:W-:Y:S05]  /*2ae0*/  BSYNC B0 ;  /* 0x0000000000007941 */ /* 0x000fea0003800000 */
.L_x_1494:
        /* <DEDUP_REMOVED lines=33> */
.L_x_1497:
[----:B------:R-:W-:Y:S05]  /*2d00*/  BSYNC B0 ;  /* 0x0000000000007941 */ /* 0x000fea0003800000 */
.L_x_1496:
        /* <DEDUP_REMOVED lines=33> */
.L_x_1499:
[----:B------:R-:W-:Y:S05]  /*2f20*/  BSYNC B0 ;  /* 0x0000000000007941 */ /* 0x000fea0003800000 */
.L_x_1498:
        /* <DEDUP_REMOVED lines=33> */
.L_x_1501:
[----:B------:R-:W-:Y:S05]  /*3140*/  BSYNC B0 ;  /* 0x0000000000007941 */ /* 0x000fea0003800000 */
.L_x_1500:
        /* <DEDUP_REMOVED lines=33> */
.L_x_1503:
[----:B------:R-:W-:Y:S05]  /*3360*/  BSYNC B0 ;  /* 0x0000000000007941 */ /* 0x000fea0003800000 */
.L_x_1502:
        /* <DEDUP_REMOVED lines=33> */
.L_x_1505:
[----:B------:R-:W-:Y:S05]  /*3580*/  BSYNC B0 ;  /* 0x0000000000007941 */ /* 0x000fea0003800000 */
.L_x_1504:
        /* <DEDUP_REMOVED lines=33> */
.L_x_1507:
[----:B------:R-:W-:Y:S05]  /*37a0*/  BSYNC B0 ;  /* 0x0000000000007941 */ /* 0x000fea0003800000 */
.L_x_1506:
        /* <DEDUP_REMOVED lines=20> */
.L_x_1511:
        /* <DEDUP_REMOVED lines=11> */
[----:B------:R0:W2:Y:S01]  /*39a0*/  LDG.E.64 R4, [R6.64] ;  /* 0x0000000406047981 */ /* 0x0000a2000c1e1b00 */
[----:B------:R-:W-:Y:S01]  /*39b0*/  MOV R87, 0xfffffe00 ;  /* 0xfffffe0000577802 */ /* 0x000fe20000000f00 */
[----:B------:R-:W-:Y:S01]  /*39c0*/  IMAD R14, R15, c[0x0][0x1c0], RZ ;  /* 0x000070000f0e7a24 */ /* 0x000fe200078e02ff */
[----:B------:R-:W-:Y:S01]  /*39d0*/  IADD3 R8, R95, R92, RZ ;  /* 0x0000005c5f087210 */ /* 0x000fe20007ffe0ff */
[----:B------:R-:W-:Y:S02]  /*39e0*/  CS2R R18, SRZ ;  /* 0x0000000000127805 */ /* 0x000fe4000001ff00 */
[----:B------:R-:W-:Y:S01]  /*39f0*/  IMAD R87, R90, R87, c[0x0][0x168] ;  /* 0x00005a005a577624 */ /* 0x000fe200078e0257 */
[----:B------:R-:W-:Y:S01]  /*3a00*/  IADD3 R10, R8, 0x20, RZ ;  /* 0x00000020080a7810 */ /* 0x000fe20007ffe0ff */
[----:B------:R-:W-:Y:S01]  /*3a10*/  IMAD R13, R23, c[0x0][0x1c4], R14 ;  /* 0x00007100170d7a24 */ /* 0x000fe200078e020e */
[----:B------:R-:W-:Y:S02]  /*3a20*/  SHF.R.S32.HI R9, RZ, 0x1f, R8 ;  /* 0x0000001fff097819 */ /* 0x000fe40000011408 */
[----:B------:R-:W-:-:S02]  /*3a30*/  SHF.L.U32 R102, R87, 0x1, RZ ;  /* 0x0000000157667819 */ /* 0x000fc400000006ff */
[----:B0-----:R-:W-:Y:S02]  /*3a40*/  IADD3 R7, R8, 0x60, RZ ;  /* 0x0000006008077810 */ /* 0x001fe40007ffe0ff */
[-C--:B------:R-:W-:Y:S01]  /*3a50*/  ISETP.GE.AND P5, PT, R10, R102.reuse, PT ;  /* 0x000000660a00720c */ /* 0x080fe20003fa6270 */
[----:B------:R-:W-:Y:S01]  /*3a60*/  IMAD.WIDE.U32 R10, R23, c[0x0][0x1c0], R8 ;  /* 0x00007000170a7a25 */ /* 0x000fe200078e0008 */
[C---:B------:R-:W-:Y:S02]  /*3a70*/  IADD3 R9, R8.reuse, 0x80, RZ ;  /* 0x0000008008097810 */ /* 0x040fe40007ffe0ff */
[----:B------:R-:W-:Y:S02]  /*3a80*/  ISETP.GE.AND P6, PT, R8, R102, PT ;  /* 0x000000660800720c */ /* 0x000fe40003fc6270 */
[----:B------:R-:W-:Y:S02]  /*3a90*/  IADD3 R11, R11, R13, RZ ;  /* 0x0000000d0b0b7210 */ /* 0x000fe40007ffe0ff */
[----:B------:R-:W-:-:S02]  /*3aa0*/  LEA R6, P0, R10, R89, 0x2 ;  /* 0x000000590a067211 */ /* 0x000fc400078010ff */
[-C--:B------:R-:W-:Y:S02]  /*3ab0*/  ISETP.GE.AND P2, PT, R9, R102.reuse, PT ;  /* 0x000000660900720c */ /* 0x080fe40003f46270 */
[----:B------:R-:W-:Y:S02]  /*3ac0*/  IADD3 R9, R8, 0xa0, RZ ;  /* 0x000000a008097810 */ /* 0x000fe40007ffe0ff */
[----:B------:R-:W-:Y:S02]  /*3ad0*/  ISETP.GE.AND P3, PT, R7, R102, PT ;  /* 0x000000660700720c */ /* 0x000fe40003f66270 */
[----:B------:R-:W-:Y:S02]  /*3ae0*/  LEA.HI.X R7, R10, R88, R11, 0x2, P0 ;  /* 0x000000580a077211 */ /* 0x000fe400000f140b */
[----:B------:R-:W-:Y:S02]  /*3af0*/  ISETP.GE.AND P0, PT, R9, R102, PT ;  /* 0x000000660900720c */ /* 0x000fe40003f06270 */
[C---:B------:R-:W-:Y:S01]  /*3b00*/  IADD3 R9, R8.reuse, 0xe0, RZ ;  /* 0x000000e008097810 */ /* 0x040fe20007ffe0ff */
[----:B------:R0:W3:Y:S01]  /*3b10*/  @!P6 LDG.E R19, [R6.64] ;  /* 0x000000040613e981 */ /* 0x0000e2000c1e1900 */
[----:B------:R-:W-:-:S02]  /*3b20*/  IADD3 R12, R8, 0x40, RZ ;  /* 0x00000040080c7810 */ /* 0x000fc40007ffe0ff */
[----:B------:R-:W-:Y:S02]  /*3b30*/  MOV R136, RZ ;  /* 0x000000ff00887202 */ /* 0x000fe40000000f00 */
[-C--:B------:R-:W-:Y:S02]  /*3b40*/  ISETP.GE.AND P6, PT, R9, R102.reuse, PT ;  /* 0x000000660900720c */ /* 0x080fe40003fc6270 */
[----:B------:R-:W-:Y:S01]  /*3b50*/  IADD3 R9, R8, 0x100, RZ ;  /* 0x0000010008097810 */ /* 0x000fe20007ffe0ff */
[----:B------:R-:W-:Y:S01]  /*3b60*/  CS2R R134, SRZ ;  /* 0x0000000000867805 */ /* 0x000fe2000001ff00 */
[-C--:B------:R-:W-:Y:S01]  /*3b70*/  ISETP.GE.AND P4, PT, R12, R102.reuse, PT ;  /* 0x000000660c00720c */ /* 0x080fe20003f86270 */
[----:B------:R0:W4:Y:S01]  /*3b80*/  @!P5 LDG.E R136, [R6.64+0x80] ;  /* 0x000080040688d981 */ /* 0x000122000c1e1900 */
[----:B------:R-:W-:Y:S02]  /*3b90*/  IADD3 R10, R8, 0xc0, RZ ;  /* 0x000000c0080a7810 */ /* 0x000fe40007ffe0ff */
[-C--:B------:R-:W-:Y:S01]  /*3ba0*/  ISETP.GE.AND P5, PT, R9, R102.reuse, PT ;  /* 0x000000660900720c */ /* 0x080fe20003fa6270 */
[----:B------:R-:W-:Y:S01]  /*3bb0*/  CS2R R140, SRZ ;  /* 0x00000000008c7805 */ /* 0x000fe2000001ff00 */
[-C--:B------:R-:W-:Y:S01]  /*3bc0*/  ISETP.GE.AND P1, PT, R10, R102.reuse, PT ;  /* 0x000000660a00720c */ /* 0x080fe20003f26270 */
[----:B------:R0:W5:Y:S01]  /*3bd0*/  @!P3 LDG.E R134, [R6.64+0x180] ;  /* 0x000180040686b981 */ /* 0x000162000c1e1900 */
[C---:B------:R-:W-:Y:S01]  /*3be0*/  IADD3 R9, R8.reuse, 0x140, RZ ;  /* 0x0000014008097810 */ /* 0x040fe20007ffe0ff */
[----:B------:R-:W-:Y:S01]  /*3bf0*/  CS2R R138, SRZ ;  /* 0x00000000008a7805 */ /* 0x000fe2000001ff00 */
[----:B------:R-:W-:Y:S01]  /*3c00*/  IADD3 R10, R8, 0x120, RZ ;  /* 0x00000120080a7810 */ /* 0x000fe20007ffe0ff */
[----:B------:R0:W3:Y:S01]  /*3c10*/  @!P2 LDG.E R141, [R6.64+0x200] ;  /* 0x00020004068da981 */ /* 0x0000e2000c1e1900 */
[----:B------:R-:W-:-:S02]  /*3c20*/  ISETP.GE.AND P3, PT, R9, R102, PT ;  /* 0x000000660900720c */ /* 0x000fc40003f66270 */
[----:B------:R-:W-:Y:S01]  /*3c30*/  IADD3 R9, R8, 0x160, RZ ;  /* 0x0000016008097810 */ /* 0x000fe20007ffe0ff */
[----:B------:R0:W3:Y:S01]  /*3c40*/  @!P4 LDG.E R135, [R6.64+0x100] ;  /* 0x000100040687c981 */ /* 0x0000e2000c1e1900 */
[-C--:B------:R-:W-:Y:S02]  /*3c50*/  ISETP.GE.AND P4, PT, R10, R102.reuse, PT ;  /* 0x000000660a00720c */ /* 0x080fe40003f86270 */
[-C--:B------:R-:W-:Y:S01]  /*3c60*/  ISETP.GE.AND P2, PT, R9, R102.reuse, PT ;  /* 0x000000660900720c */ /* 0x080fe20003f46270 */
[----:B------:R-:W-:Y:S01]  /*3c70*/  CS2R R148, SRZ ;  /* 0x0000000000947805 */ /* 0x000fe2000001ff00 */
[C---:B------:R-:W-:Y:S01]  /*3c80*/  IADD3 R9, R8.reuse, 0x1a0, RZ ;  /* 0x000001a008097810 */ /* 0x040fe20007ffe0ff */
[----:B------:R0:W3:Y:S01]  /*3c90*/  @!P1 LDG.E R139, [R6.64+0x300] ;  /* 0x00030004068b9981 */ /* 0x0000e2000c1e1900 */
[C---:B------:R-:W-:Y:S02]  /*3ca0*/  IADD3 R10, R8.reuse, 0x180, RZ ;  /* 0x00000180080a7810 */ /* 0x040fe40007ffe0ff */
[-C--:B------:R-:W-:Y:S01]  /*3cb0*/  ISETP.GE.AND P1, PT, R9, R102.reuse, PT ;  /* 0x000000660900720c */ /* 0x080fe20003f26270 */
[----:B------:R-:W-:Y:S01]  /*3cc0*/  CS2R R146, SRZ ;  /* 0x0000000000927805 */ /* 0x000fe2000001ff00 */
[----:B------:R-:W-:Y:S01]  /*3cd0*/  IADD3 R9, R8, 0x1c0, RZ ;  /* 0x000001c008097810 */ /* 0x000fe20007ffe0ff */
[----:B------:R-:W-:Y:S01]  /*3ce0*/  CS2R R144, SRZ ;  /* 0x0000000000907805 */ /* 0x000fe2000001ff00 */
[----:B------:R0:W3:Y:S02]  /*3cf0*/  @!P6 LDG.E R148, [R6.64+0x380] ;  /* 0x000380040694e981 */ /* 0x0000e4000c1e1900 */
[----:B------:R-:W-:-:S02]  /*3d00*/  ISETP.GE.AND P6, PT, R9, R102, PT ;  /* 0x000000660900720c */ /* 0x000fc40003fc6270 */
[----:B------:R0:W3:Y:S01]  /*3d10*/  @!P0 LDG.E R138, [R6.64+0x280] ;  /* 0x00028004068a8981 */ /* 0x0000e2000c1e1900 */
[-C--:B------:R-:W-:Y:S02]  /*3d20*/  ISETP.GE.AND P0, PT, R10, R102.reuse, PT ;  /* 0x000000660a00720c */ /* 0x080fe40003f06270 */
[C---:B------:R-:W-:Y:S01]  /*3d30*/  IADD3 R9, R8.reuse, 0x200, RZ ;  /* 0x0000020008097810 */ /* 0x040fe20007ffe0ff */
[----:B------:R-:W-:Y:S01]  /*3d40*/  CS2R R154, SRZ ;  /* 0x00000000009a7805 */ /* 0x000fe2000001ff00 */
[C---:B------:R-:W-:Y:S01]  /*3d50*/  IADD3 R10, R8.reuse, 0x1e0, RZ ;  /* 0x000001e0080a7810 */ /* 0x040fe20007ffe0ff */
[----:B------:R0:W3:Y:S01]  /*3d60*/  @!P4 LDG.E R146, [R6.64+0x480] ;  /* 0x000480040692c981 */ /* 0x0000e2000c1e1900 */
[-C--:B------:R-:W-:Y:S02]  /*3d70*/  ISETP.GE.AND P4, PT, R9, R102.reuse, PT ;  /* 0x000000660900720c */ /* 0x080fe40003f86270 */
[----:B------:R-:W-:Y:S01]  /*3d80*/  IADD3 R9, R8, 0x220, RZ ;  /* 0x0000022008097810 */ /* 0x000fe20007ffe0ff */
[----:B------:R0:W3:Y:S01]  /*3d90*/  @!P5 LDG.E R145, [R6.64+0x400] ;  /* 0x000400040691d981 */ /* 0x0000e2000c1e1900 */
[----:B------:R-:W-:-:S03]  /*3da0*/  ISETP.GE.AND P5, PT, R10, R102, PT ;  /* 0x000000660a00720c */ /* 0x000fc60003fa6270 */
[----:B------:R0:W3:Y:S01]  /*3db0*/  @!P3 LDG.E R155, [R6.64+0x500] ;  /* 0x00050004069bb981 */ /* 0x0000e2000c1e1900 */
[-C--:B------:R-:W-:Y:S02]  /*3dc0*/  ISETP.GE.AND P3, PT, R9, R102.reuse, PT ;  /* 0x000000660900720c */ /* 0x080fe40003f66270 */
[C---:B------:R-:W-:Y:S01]  /*3dd0*/  IADD3 R9, R8.reuse, 0x260, RZ ;  /* 0x0000026008097810 */ /* 0x040fe20007ffe0ff */
[----:B------:R-:W-:Y:S01]  /*3de0*/  CS2R R150, SRZ ;  /* 0x0000000000967805 */ /* 0x000fe2000001ff00 */
[C---:B------:R-:W-:Y:S01]  /*3df0*/  IADD3 R10, R8.reuse, 0x240, RZ ;  /* 0x00000240080a7810 */ /* 0x040fe20007ffe0ff */
[----:B------:R0:W3:Y:S01]  /*3e00*/  @!P0 LDG.E R147, [R6.64+0x600] ;  /* 0x0006000406938981 */ /* 0x0000e2000c1e1900 */
[-C--:B------:R-:W-:Y:S01]  /*3e10*/  ISETP.GE.AND P0, PT, R9, R102.reuse, PT ;  /* 0x000000660900720c */ /* 0x080fe20003f06270 */
[----:B------:R-:W-:Y:S01]  /*3e20*/  CS2R R152, SRZ ;  /* 0x0000000000987805 */ /* 0x000fe2000001ff00 */
[----:B------:R-:W-:Y:S01]  /*3e30*/  IADD3 R9, R8, 0x280, RZ ;  /* 0x0000028008097810 */ /* 0x000fe20007ffe0ff */
[----:B------:R0:W3:Y:S01]  /*3e40*/  @!P2 LDG.E R154, [R6.64+0x580] ;  /* 0x00058004069aa981 */ /* 0x0000e2000c1e1900 */
[----:B------:R-:W-:-:S02]  /*3e50*/  ISETP.GE.AND P2, PT, R10, R102, PT ;  /* 0x000000660a00720c */ /* 0x000fc40003f46270 */
[C---:B------:R-:W-:Y:S01]  /*3e60*/  IADD3 R10, R8.reuse, 0x2a0, RZ ;  /* 0x000002a0080a7810 */ /* 0x040fe20007ffe0ff */
[----:B------:R0:W3:Y:S01]  /*3e70*/  @!P5 LDG.E R151, [R6.64+0x780] ;  /* 0x000780040697d981 */ /* 0x0000e2000c1e1900 */
[C---:B------:R-:W-:Y:S02]  /*3e80*/  IADD3 R11, R8.reuse, 0x2c0, RZ ;  /* 0x000002c0080b7810 */ /* 0x040fe40007ffe0ff */
[-C--:B------:R-:W-:Y:S01]  /*3e90*/  ISETP.GE.AND P5, PT, R9, R102.reuse, PT ;  /* 0x000000660900720c */ /* 0x080fe20003fa6270 */
[----:B------:R0:W3:Y:S01]  /*3ea0*/  @!P1 LDG.E R152, [R6.64+0x680] ;  /* 0x0006800406989981 */ /* 0x0000e2000c1e1900 */
[----:B------:R-:W-:Y:S01]  /*3eb0*/  IADD3 R9, R8, 0x2e0, RZ ;  /* 0x000002e008097810 */ /* 0x000fe20007ffe0ff */
[----:B------:R-:W-:Y:S01]  /*3ec0*/  CS2R R142, SRZ ;  /* 0x00000000008e7805 */ /* 0x000fe2000001ff00 */
[-C--:B------:R-:W-:Y:S01]  /*3ed0*/  ISETP.GE.AND P1, PT, R11, R102.reuse, PT ;  /* 0x000000660b00720c */ /* 0x080fe20003f26270 */
[----:B------:R0:W3:Y:S01]  /*3ee0*/  @!P6 LDG.E R153, [R6.64+0x700] ;  /* 0x000700040699e981 */ /* 0x0000e2000c1e1900 */
[----:B------:R-:W-:-:S02]  /*3ef0*/  ISETP.GE.AND P6, PT, R10, R102, PT ;  /* 0x000000660a00720c */ /* 0x000fc40003fc6270 */
[C---:B------:R-:W-:Y:S01]  /*3f00*/  IADD3 R10, R8.reuse, 0x300, RZ ;  /* 0x00000300080a7810 */ /* 0x040fe20007ffe0ff */
[----:B------:R0:W3:Y:S01]  /*3f10*/  @!P3 LDG.E R150, [R6.64+0x880] ;  /* 0x000880040696b981 */ /* 0x0000e2000c1e1900 */
[-C--:B------:R-:W-:Y:S02]  /*3f20*/  ISETP.GE.AND P3, PT, R9, R102.reuse, PT ;  /* 0x000000660900720c */ /* 0x080fe40003f66270 */
[----:B------:R-:W-:Y:S01]  /*3f30*/  IADD3 R9, R8, 0x320, RZ ;  /* 0x0000032008097810 */ /* 0x000fe20007ffe0ff */
[----:B------:R0:W3:Y:S01]  /*3f40*/  @!P4 LDG.E R149, [R6.64+0x800] ;  /* 0x000800040695c981 */ /* 0x0000e2000c1e1900 */
[-C--:B------:R-:W-:Y:S01]  /*3f50*/  ISETP.GE.AND P4, PT, R10, R102.reuse, PT ;  /* 0x000000660a00720c */ /* 0x080fe20003f86270 */
[----:B------:R-:W-:Y:S01]  /*3f60*/  CS2R R132, SRZ ;  /* 0x0000000000847805 */ /* 0x000fe2000001ff00 */
[----:B------:R-:W-:Y:S01]  /*3f70*/  IADD3 R10, R8, 0x340, RZ ;  /* 0x00000340080a7810 */ /* 0x000fe20007ffe0ff */
[----:B------:R0:W3:Y:S01]  /*3f80*/  @!P2 LDG.E R143, [R6.64+0x900] ;  /* 0x00090004068fa981 */ /* 0x0000e2000c1e1900 */
[----:B------:R-:W-:-:S02]  /*3f90*/  ISETP.GE.AND P2, PT, R9, R102, PT ;  /* 0x000000660900720c */ /* 0x000fc40003f46270 */
[----:B------:R-:W-:Y:S01]  /*3fa0*/  IADD3 R9, R8, 0x360, RZ ;  /* 0x0000036008097810 */ /* 0x000fe20007ffe0ff */
[----:B------:R0:W3:Y:S01]  /*3fb0*/  @!P0 LDG.E R142, [R6.64+0x980] ;  /* 0x00098004068e8981 */ /* 0x0000e2000c1e1900 */
[-C--:B------:R-:W-:Y:S01]  /*3fc0*/  ISETP.GE.AND P0, PT, R10, R102.reuse, PT ;  /* 0x000000660a00720c */ /* 0x080fe20003f06270 */
[----:B------:R-:W-:Y:S02]  /*3fd0*/  CS2R R20, SRZ ;  /* 0x0000000000147805 */ /* 0x000fe4000001ff00 */
[----:B------:R0:W3:Y:S01]  /*3fe0*/  @!P1 LDG.E R133, [R6.64+0xb00] ;  /* 0x000b000406859981 */ /* 0x0000e2000c1e1900 */
[----:B------:R-:W-:Y:S02]  /*3ff0*/  ISETP.GE.AND P1, PT, R9, R102, PT ;  /* 0x000000660900720c */ /* 0x000fe40003f26270 */
[C---:B------:R-:W-:Y:S01]  /*4000*/  IADD3 R10, R8.reuse, 0x380, RZ ;  /* 0x00000380080a7810 */ /* 0x040fe20007ffe0ff */
[----:B------:R0:W3:Y:S01]  /*4010*/  @!P5 LDG.E R144, [R6.64+0xa00] ;  /* 0x000a00040690d981 */ /* 0x0000e2000c1e1900 */
[----:B------:R-:W-:-:S03]  /*4020*/  IADD3 R11, R8, 0x3a0, RZ ;  /* 0x000003a0080b7810 */ /* 0x000fc60007ffe0ff */
[----:B------:R0:W3:Y:S04]  /*4030*/  @!P6 LDG.E R140, [R6.64+0xa80] ;  /* 0x000a8004068ce981 */ /* 0x0000e8000c1e1900 */
[----:B------:R0:W3:Y:S01]  /*4040*/  @!P3 LDG.E R21, [R6.64+0xb80] ;  /* 0x000b80040615b981 */ /* 0x0000e2000c1e1900 */
[----:B------:R-:W-:-:S03]  /*4050*/  ISETP.GE.AND P3, PT, R11, R102, PT ;  /* 0x000000660b00720c */ /* 0x000fc60003f66270 */
[----:B------:R0:W3:Y:S01]  /*4060*/  @!P2 LDG.E R20, [R6.64+0xc80] ;  /* 0x000c80040614a981 */ /* 0x0000e2000c1e1900 */
[----:B------:R-:W-:Y:S02]  /*4070*/  ISETP.GE.AND P2, PT, R10, R102, PT ;  /* 0x000000660a00720c */ /* 0x000fe40003f46270 */
[----:B------:R-:W-:Y:S01]  /*4080*/  CS2R R10, SRZ ;  /* 0x00000000000a7805 */ /* 0x000fe2000001ff00 */
[----:B------:R0:W3:Y:S04]  /*4090*/  @!P4 LDG.E R132, [R6.64+0xc00] ;  /* 0x000c00040684c981 */ /* 0x0000e8000c1e1900 */
[----:B------:R0:W3:Y:S01]  /*40a0*/  @!P0 LDG.E R18, [R6.64+0xd00] ;  /* 0x000d000406128981 */ /* 0x0000e2000c1e1900 */
[----:B------:R-:W-:-:S03]  /*40b0*/  MOV R12, RZ ;  /* 0x000000ff000c7202 */ /* 0x000fc60000000f00 */
[----:B------:R0:W3:Y:S01]  /*40c0*/  @!P1 LDG.E R10, [R6.64+0xd80] ;  /* 0x000d8004060a9981 */ /* 0x0000e2000c1e1900 */
[----:B------:R-:W-:-:S03]  /*40d0*/  IADD3 R9, R8, 0x3c0, RZ ;  /* 0x000003c008097810 */ /* 0x000fc60007ffe0ff */
[----:B------:R0:W3:Y:S01]  /*40e0*/  @!P2 LDG.E R12, [R6.64+0xe00] ;  /* 0x000e0004060ca981 */ /* 0x0000e2000c1e1900 */
[-C--:B------:R-:W-:Y:S02]  /*40f0*/  ISETP.GE.AND P0, PT, R9, R102.reuse, PT ;  /* 0x000000660900720c */ /* 0x080fe40003f06270 */
[----:B------:R-:W-:Y:S01]  /*4100*/  IADD3 R8, R8, 0x3e0, RZ ;  /* 0x000003e008087810 */ /* 0x000fe20007ffe0ff */
[----:B------:R0:W3:Y:S01]  /*4110*/  @!P3 LDG.E R11, [R6.64+0xe80] ;  /* 0x000e8004060bb981 */ /* 0x0000e2000c1e1900 */
[----:B------:R-:W-:Y:S02]  /*4120*/  MOV R14, RZ ;  /* 0x000000ff000e7202 */ /* 0x000fe40000000f00 */
[----:B------:R-:W-:-:S07]  /*4130*/  ISETP.GE.AND P1, PT, R8, R102, PT ;  /* 0x000000660800720c */ /* 0x000fce0003f26270 */
[----:B------:R0:W3:Y:S01]  /*4140*/  @!P0 LDG.E R14, [R6.64+0xf00] ;  /* 0x000f0004060e8981 */ /* 0x0000e2000c1e1900 */
[----:B--2---:R-:W-:-:S04]  /*4150*/  FMUL.FTZ R13, R5, R68 ;  /* 0x00000044050d7220 */ /* 0x004fc80000410000 */
[----:B------:R-:W-:Y:S01]  /*4160*/  FMUL.RZ R101, R13, 0.15915493667125701904 ;  /* 0x3e22f9830d657820 */ /* 0x000fe2000040c000 */
[----:B------:R-:W-:-:S06]  /*4170*/  MOV R13, RZ ;  /* 0x000000ff000d7202 */ /* 0x000fcc0000000f00 */
[----:B------:R0:W2:Y:S01]  /*4180*/  @!P1 LDG.E R13, [R6.64+0xf80] ;  /* 0x000f8004060d9981 */ /* 0x0000a2000c1e1900 */
[----:B------:R-:W-:Y:S01]  /*4190*/  FMUL.FTZ R137, R4, 1.4426950216293334961 ;  /* 0x3fb8aa3b04897820 */ /* 0x000fe20000410000 */
[----:B------:R-:W-:Y:S08]  /*41a0*/  MUFU.SIN R9, R101 ;  /* 0x0000006500097308 */ /* 0x000ff00000000400 */
[----:B------:R1:W-:Y:S02]  /*41b0*/  MUFU.COS R123, R101 ;  /* 0x00000065007b7308 */ /* 0x0003e40000000000 */
[----:B-1----:R-:W-:-:S06]  /*41c0*/  FMUL.FTZ R101, R137, R64 ;  /* 0x0000004089657220 */ /* 0x002fcc0000410000 */
[----:B------:R1:W-:Y:S01]  /*41d0*/  MUFU.EX2 R124, R101 ;  /* 0x00000065007c7308 */ /* 0x0003e20000000800 */
[----:B0-----:R-:W-:Y:S01]  /*41e0*/  FMUL.FTZ R6, R137, R62 ;  /* 0x0000003e89067220 */ /* 0x001fe20000410000 */
[----:B-1----:R-:W0:Y:S01]  /*41f0*/  S2R R101, SR_TID.X ;  /* 0x0000000000657919 */ /* 0x002e220000002100 */
[----:B------:R-:W-:-:S05]  /*4200*/  FMUL.FTZ R8, R5, R66 ;  /* 0x0000004205087220 */ /* 0x000fca0000410000 */
[----:B------:R1:W-:Y:S01]  /*4210*/  MUFU.EX2 R120, R6 ;  /* 0x0000000600787308 */ /* 0x0003e20000000800 */
[----:B------:R-:W-:Y:S02]  /*4220*/  FMUL.FTZ R7, R5, R58 ;  /* 0x0000003a05077220 */ /* 0x000fe40000410000 */
[----:B------:R-:W-:Y:S02]  /*4230*/  FMUL.RZ R102, R8, 0.15915493667125701904 ;  /* 0x3e22f98308667820 */ /* 0x000fe4000040c000 */
[----:B------:R-:W-:Y:S02]  /*4240*/  FMUL.RZ R104, R7, 0.15915493667125701904 ;  /* 0x3e22f98307687820 */ /* 0x000fe4000040c000 */
[----:B-1----:R-:W-:Y:S01]  /*4250*/  FMUL.FTZ R6, R5, R52 ;  /* 0x0000003405067220 */ /* 0x002fe20000410000 */
[----:B------:R-:W-:Y:S01]  /*4260*/  MUFU.SIN R125, R102 ;  /* 0x00000066007d7308 */ /* 0x000fe20000000400 */
[----:B------:R-:W-:Y:S02]  /*4270*/  FMUL.FTZ R7, R137, R58 ;  /* 0x0000003a89077220 */ /* 0x000fe40000410000 */
[----:B------:R-:W-:-:S02]  /*4280*/  FMUL.RZ R109, R6, 0.15915493667125701904 ;  /* 0x3e22f983066d7820 */ /* 0x000fc4000040c000 */
[----:B------:R-:W-:-:S03]  /*4290*/  FMUL.FTZ R6, R5, R50 ;  /* 0x0000003205067220 */ /* 0x000fc60000410000 */
[----:B------:R1:W-:Y:S01]  /*42a0*/  MUFU.COS R127, R102 ;  /* 0x00000066007f7308 */ /* 0x0003e20000000000 */
[----:B------:R-:W-:-:S07]  /*42b0*/  FMUL.FTZ R103, R137, R54 ;  /* 0x0000003689677220 */ /* 0x000fce0000410000 */
[----:B------:R-:W-:Y:S01]  /*42c0*/  MUFU.SIN R112, R104 ;  /* 0x0000006800707308 */ /* 0x000fe20000000400 */
[----:B-1----:R-:W-:Y:S01]  /*42d0*/  FMUL.FTZ R102, R5, R56 ;  /* 0x0000003805667220 */ /* 0x002fe20000410000 */
[----:B0-----:R-:W-:-:S03]  /*42e0*/  SHF.L.U32 R158, R101, 0x4, RZ ;  /* 0x00000004659e7819 */ /* 0x001fc600000006ff */
[----:B------:R-:W-:-:S03]  /*42f0*/  FMUL.RZ R105, R102, 0.15915493667125701904 ;  /* 0x3e22f98366697820 */ /* 0x000fc6000040c000 */
[----:B------:R0:W-:Y:S01]  /*4300*/  MUFU.COS R114, R104 ;  /* 0x0000006800727308 */ /* 0x0001e20000000000 */
[----:B------:R-:W-:-:S07]  /*4310*/  FMUL.FTZ R102, R137, R56 ;  /* 0x0000003889667220 */ /* 0x000fce0000410000 */
[----:B------:R1:W-:Y:S01]  /*4320*/  MUFU.EX2 R111, R7 ;  /* 0x00000007006f7308 */ /* 0x0003e20000000800 */
[----:B0-----:R-:W-:Y:S02]  /*4330*/  FMUL.FTZ R104, R137, R50 ;  /* 0x0000003289687220 */ /* 0x001fe40000410000 */
[----:B-1----:R-:W-:-:S05]  /*4340*/  FMUL.RZ R7, R6, 0.15915493667125701904 ;  /* 0x3e22f98306077820 */ /* 0x002fca000040c000 */
[----:B------:R-:W-:Y:S01]  /*4350*/  MUFU.EX2 R104, R104 ;  /* 0x0000006800687308 */ /* 0x000fe20000000800 */
[----:B------:R-:W-:-:S07]  /*4360*/  IADD3 R6, R158, 0x1, RZ ;  /* 0x000000019e067810 */ /* 0x000fce0007ffe0ff */
[----:B------:R-:W0:Y:S08]  /*4370*/  MUFU.COS R115, R7 ;  /* 0x0000000700737308 */ /* 0x000e300000000000 */
[----:B------:R1:W-:Y:S08]  /*4380*/  MUFU.EX2 R113, R102 ;  /* 0x0000006600717308 */ /* 0x0003f00000000800 */
[----:B------:R0:W-:Y:S01]  /*4390*/  MUFU.EX2 R108, R103 ;  /* 0x00000067006c7308 */ /* 0x0001e20000000800 */
[----:B-1----:R-:W-:-:S07]  /*43a0*/  IADD3 R102, R158, 0x2, RZ ;  /* 0x000000029e667810 */ /* 0x002fce0007ffe0ff */
[----:B------:R1:W3:Y:S01]  /*43b0*/  MUFU.SIN R107, R7 ;  /* 0x00000007006b7308 */ /* 0x0002e20000000400 */
[----:B0-----:R-:W-:Y:S01]  /*43c0*/  FMUL.FTZ R103, R137, R52 ;  /* 0x0000003489677220 */ /* 0x001fe20000410000 */
[----:B------:R-:W-:Y:S02]  /*43d0*/  ISETP.GE.U32.AND P1, PT, R102, R87, PT ;  /* 0x000000576600720c */ /* 0x000fe40003f26070 */
[----:B------:R-:W-:-:S04]  /*43e0*/  IADD3 R102, R158, 0x4, RZ ;  /* 0x000000049e667810 */ /* 0x000fc80007ffe0ff */
[----:B------:R-:W-:Y:S01]  /*43f0*/  MUFU.SIN R126, R105 ;  /* 0x00000069007e7308 */ /* 0x000fe20000000400 */
[----:B-1----:R-:W-:Y:S01]  /*4400*/  FMUL.FTZ R7, R5, R54 ;  /* 0x0000003605077220 */ /* 0x002fe20000410000 */
[----:B------:R-:W-:-:S03]  /*4410*/  ISETP.GE.U32.AND P0, PT, R6, R87, PT ;  /* 0x000000570600720c */ /* 0x000fc60003f06070 */
[----:B------:R-:W-:-:S03]  /*4420*/  FMUL.RZ R119, R7, 0.15915493667125701904 ;  /* 0x3e22f98307777820 */ /* 0x000fc6000040c000 */
[----:B------:R-:W-:Y:S01]  /*4430*/  MUFU.COS R128, R105 ;  /* 0x0000006900807308 */ /* 0x000fe20000000000 */
[----:B------:R-:W-:Y:S02]  /*4440*/  IADD3 R6, R158, 0x3, RZ ;  /* 0x000000039e067810 */ /* 0x000fe40007ffe0ff */
[----:B------:R-:W-:-:S05]  /*4450*/  ISETP.GE.U32.AND P6, PT, R102, R87, PT ;  /* 0x000000576600720c */ /* 0x000fca0003fc6070 */
[----:B------:R-:W-:Y:S01]  /*4460*/  MUFU.SIN R106, R109 ;  /* 0x0000006d006a7308 */ /* 0x000fe20000000400 */
[----:B------:R-:W-:-:S07]  /*4470*/  IADD3 R102, R158, 0x6, RZ ;  /* 0x000000069e667810 */ /* 0x000fce0007ffe0ff */
[----:B------:R-:W-:Y:S08]  /*4480*/  MUFU.COS R110, R109 ;  /* 0x0000006d006e7308 */ /* 0x000ff00000000000 */
[----:B------:R0:W1:Y:S01]  /*4490*/  MUFU.EX2 R105, R103 ;  /* 0x0000006700697308 */ /* 0x0000620000000800 */
[----:B------:R-:W-:Y:S02]  /*44a0*/  ISETP.GE.U32.AND P2, PT, R6, R87, PT ;  /* 0x000000570600720c */ /* 0x000fe40003f46070 */
[----:B------:R-:W-:-:S02]  /*44b0*/  IADD3 R116, R158, 0x9, RZ ;  /* 0x000000099e747810 */ /* 0x000fc40007ffe0ff */
[----:B------:R-:W-:-:S03]  /*44c0*/  IADD3 R6, R158, 0x5, RZ ;  /* 0x000000059e067810 */ /* 0x000fc60007ffe0ff */
[----:B------:R-:W4:Y:S01]  /*44d0*/  MUFU.COS R109, R119 ;  /* 0x00000077006d7308 */ /* 0x000f220000000000 */
[----:B------:R-:W-:Y:S01]  /*44e0*/  ISETP.GE.U32.AND P4, PT, R102, R87, PT ;  /* 0x000000576600720c */ /* 0x000fe20003f86070 */
[----:B0-----:R-:W-:Y:S01]  /*44f0*/  FMUL.FTZ R103, R104, R115 ;  /* 0x0000007368677220 */ /* 0x001fe20000410000 */
[----:B------:R-:W-:Y:S01]  /*4500*/  ISETP.GE.U32.AND P3, PT, R116, R87, PT ;  /* 0x000000577400720c */ /* 0x000fe20003f66070 */
[----:B---3--:R-:W-:-:S04]  /*4510*/  FMUL.FTZ R104, R104, R107 ;  /* 0x0000006b68687220 */ /* 0x008fc80000410000 */
[----:B------:R-:W0:Y:S01]  /*4520*/  MUFU.SIN R7, R119 ;  /* 0x0000007700077308 */ /* 0x000e220000000400 */
[----:B------:R-:W-:Y:S01]  /*4530*/  FMUL.FTZ R102, R51, R50 ;  /* 0x0000003233667220 */ /* 0x000fe20000410000 */
[-C--:B------:R-:W-:Y:S01]  /*4540*/  ISETP.GE.U32.AND P5, PT, R6, R87.reuse, PT ;  /* 0x000000570600720c */ /* 0x080fe20003fa6070 */
[----:B------:R-:W-:Y:S01]  /*4550*/  FMUL.FTZ R6, R5, R60 ;  /* 0x0000003c05067220 */ /* 0x000fe20000410000 */
[----:B------:R-:W-:Y:S01]  /*4560*/  IADD3 R116, R158, 0x8, RZ ;  /* 0x000000089e747810 */ /* 0x000fe20007ffe0ff */
[C---:B-1----:R-:W-:Y:S01]  /*4570*/  FMUL.FTZ R106, R105.reuse, R106 ;  /* 0x0000006a696a7220 */ /* 0x042fe20000410000 */
[----:B------:R-:W-:Y:S01]  /*4580*/  FSEL R104, R104, RZ, !P3 ;  /* 0x000000ff68687208 */ /* 0x000fe20005800000 */
[----:B------:R-:W-:Y:S01]  /*4590*/  FMUL.FTZ R107, R105, R110 ;  /* 0x0000006e696b7220 */ /* 0x000fe20000410000 */
[----:B------:R-:W-:Y:S01]  /*45a0*/  FSEL R103, R103, 1, !P3 ;  /* 0x3f80000067677808 */ /* 0x000fe20005800000 */
[----:B------:R-:W-:Y:S01]  /*45b0*/  FMUL.FTZ R110, R53, R52 ;  /* 0x00000034356e7220 */ /* 0x000fe20000410000 */
[----:B------:R-:W-:Y:S01]  /*45c0*/  FSEL R102, R102, RZ, !P3 ;  /* 0x000000ff66667208 */ /* 0x000fe20005800000 */
[----:B------:R-:W-:Y:S01]  /*45d0*/  FMUL.RZ R117, R6, 0.15915493667125701904 ;  /* 0x3e22f98306757820 */ /* 0x000fe2000040c000 */
[----:B------:R-:W-:-:S02]  /*45e0*/  ISETP.GE.U32.AND P3, PT, R116, R87, PT ;  /* 0x000000577400720c */ /* 0x000fc40003f66070 */
[----:B------:R-:W-:Y:S01]  /*45f0*/  IADD3 R6, R158, 0x7, RZ ;  /* 0x000000079e067810 */ /* 0x000fe20007ffe0ff */
[----:B----4-:R-:W-:Y:S01]  /*4600*/  FMUL.FTZ R109, R108, R109 ;  /* 0x0000006d6c6d7220 */ /* 0x010fe20000410000 */
[----:B------:R-:W-:Y:S01]  /*4610*/  FSEL R105, R106, RZ, !P3 ;  /* 0x000000ff6a697208 */ /* 0x000fe20005800000 */
[----:B------:R-:W-:Y:S01]  /*4620*/  FMUL.FTZ R115, R55, R54 ;  /* 0x0000003637737220 */ /* 0x000fe20000410000 */
[----:B------:R-:W-:Y:S02]  /*4630*/  FSEL R107, R107, 1, !P3 ;  /* 0x3f8000006b6b7808 */ /* 0x000fe40005800000 */
[----:B------:R-:W-:Y:S01]  /*4640*/  FSEL R106, R110, RZ, !P3 ;  /* 0x000000ff6e6a7208 */ /* 0x000fe20005800000 */
[----:B0-----:R-:W-:Y:S01]  /*4650*/  FMUL.FTZ R110, R108, R7 ;  /* 0x000000076c6e7220 */ /* 0x001fe20000410000 */
[----:B------:R-:W-:Y:S02]  /*4660*/  ISETP.GE.U32.AND P3, PT, R6, R87, PT ;  /* 0x000000570600720c */ /* 0x000fe40003f66070 */
[----:B------:R-:W-:-:S02]  /*4670*/  IADD3 R6, R158, 0xa, RZ ;  /* 0x0000000a9e067810 */ /* 0x000fc40007ffe0ff */
[----:B------:R-:W-:Y:S02]  /*4680*/  FSEL R108, R109, 1, !P3 ;  /* 0x3f8000006d6c7808 */ /* 0x000fe40005800000 */
[----:B------:R-:W-:Y:S02]  /*4690*/  FSEL R110, R110, RZ, !P3 ;  /* 0x000000ff6e6e7208 */ /* 0x000fe40005800000 */
[----:B------:R-:W-:Y:S02]  /*46a0*/  FSEL R109, R115, RZ, !P3 ;  /* 0x000000ff736d7208 */ /* 0x000fe40005800000 */
[----:B------:R-:W-:Y:S01]  /*46b0*/  ISETP.GE.U32.AND P3, PT, R6, R87, PT ;  /* 0x000000570600720c */ /* 0x000fe20003f66070 */
[----:B------:R-:W-:Y:S02]  /*46c0*/  FMUL.FTZ R6, R5, R62 ;  /* 0x0000003e05067220 */ /* 0x000fe40000410000 */
[----:B------:R-:W-:Y:S02]  /*46d0*/  FMUL.FTZ R7, R137, R60 ;  /* 0x0000003c89077220 */ /* 0x000fe40000410000 */
[----:B------:R-:W-:-:S02]  /*46e0*/  FMUL.RZ R130, R6, 0.15915493667125701904 ;  /* 0x3e22f98306827820 */ /* 0x000fc4000040c000 */
[C---:B------:R-:W-:Y:S02]  /*46f0*/  FMUL.FTZ R114, R111.reuse, R114 ;  /* 0x000000726f727220 */ /* 0x040fe40000410000 */
[----:B------:R-:W-:Y:S01]  /*4700*/  FMUL.FTZ R116, R111, R112 ;  /* 0x000000706f747220 */ /* 0x000fe20000410000 */
[----:B------:R-:W0:Y:S01]  /*4710*/  MUFU.COS R129, R130 ;  /* 0x0000008200817308 */ /* 0x000e220000000000 */
[C---:B------:R-:W-:Y:S02]  /*4720*/  FMUL.FTZ R128, R113.reuse, R128 ;  /* 0x0000008071807220 */ /* 0x040fe40000410000 */
[----:B------:R-:W-:Y:S02]  /*4730*/  FMUL.FTZ R112, R113, R126 ;  /* 0x0000007e71707220 */ /* 0x000fe40000410000 */
[----:B------:R-:W-:Y:S01]  /*4740*/  FMUL.FTZ R111, R57, R56 ;  /* 0x00000038396f7220 */ /* 0x000fe20000410000 */
[----:B------:R-:W-:Y:S02]  /*4750*/  IADD3 R6, R158, 0xb, RZ ;  /* 0x0000000b9e067810 */ /* 0x000fe40007ffe0ff */
[----:B------:R-:W-:Y:S01]  /*4760*/  MUFU.SIN R118, R117 ;  /* 0x0000007500767308 */ /* 0x000fe20000000400 */
[----:B------:R-:W-:Y:S01]  /*4770*/  FSEL R112, R112, RZ, !P4 ;  /* 0x000000ff70707208 */ /* 0x000fe20006000000 */
[----:B------:R-:W-:Y:S01]  /*4780*/  FMUL.FTZ R8, R137, R66 ;  /* 0x0000004289087220 */ /* 0x000fe20000410000 */
[----:B------:R-:W-:-:S05]  /*4790*/  FSEL R113, R128, 1, !P4 ;  /* 0x3f80000080717808 */ /* 0x000fca0006000000 */
[----:B------:R-:W-:Y:S01]  /*47a0*/  MUFU.COS R122, R117 ;  /* 0x00000075007a7308 */ /* 0x000fe20000000000 */
[----:B------:R-:W-:Y:S02]  /*47b0*/  FSEL R111, R111, RZ, !P4 ;  /* 0x000000ff6f6f7208 */ /* 0x000fe40006000000 */
[----:B------:R-:W-:-:S05]  /*47c0*/  ISETP.GE.U32.AND P4, PT, R6, R87, PT ;  /* 0x000000570600720c */ /* 0x000fca0003f86070 */
[----:B------:R-:W1:Y:S01]  /*47d0*/  MUFU.EX2 R7, R7 ;  /* 0x0000000700077308 */ /* 0x000e620000000800 */
[----:B------:R-:W-:Y:S02]  /*47e0*/  FMUL.FTZ R6, R5, R64 ;  /* 0x0000004005067220 */ /* 0x000fe40000410000 */
[----:B------:R-:W-:-:S05]  /*47f0*/  FMUL.FTZ R115, R59, R58 ;  /* 0x0000003a3b737220 */ /* 0x000fca0000410000 */
[----:B------:R-:W3:Y:S01]  /*4800*/  MUFU.SIN R121, R130 ;  /* 0x0000008200797308 */ /* 0x000ee20000000400 */
[----:B------:R-:W-:Y:S01]  /*4810*/  FMUL.FTZ R4, R137, R68 ;  /* 0x0000004489047220 */ /* 0x000fe20000410000 */
[----:B------:R-:W-:Y:S01]  /*4820*/  IADD3 R126, R158, 0xc, RZ ;  /* 0x0000000c9e7e7810 */ /* 0x000fe20007ffe0ff */
[----:B------:R-:W-:Y:S01]  /*4830*/  FMUL.RZ R156, R6, 0.15915493667125701904 ;  /* 0x3e22f983069c7820 */ /* 0x000fe2000040c000 */
[----:B------:R-:W-:Y:S02]  /*4840*/  FSEL R116, R116, RZ, !P5 ;  /* 0x000000ff74747208 */ /* 0x000fe40006800000 */
[----:B------:R-:W-:Y:S02]  /*4850*/  FSEL R114, R114, 1, !P5 ;  /* 0x3f80000072727808 */ /* 0x000fe40006800000 */
[----:B------:R-:W4:Y:S01]  /*4860*/  MUFU.EX2 R8, R8 ;  /* 0x0000000800087308 */ /* 0x000f220000000800 */
[----:B------:R-:W-:Y:S02]  /*4870*/  FSEL R115, R115, RZ, !P5 ;  /* 0x000000ff73737208 */ /* 0x000fe40006800000 */
[----:B------:R-:W-:Y:S01]  /*4880*/  ISETP.GE.U32.AND P5, PT, R126, R87, PT ;  /* 0x000000577e00720c */ /* 0x000fe20003fa6070 */
[----:B0-----:R-:W-:-:S02]  /*4890*/  FMUL.FTZ R126, R120, R129 ;  /* 0x00000081787e7220 */ /* 0x001fc40000410000 */
[C---:B-1----:R-:W-:Y:S02]  /*48a0*/  FMUL.FTZ R119, R7.reuse, R122 ;  /* 0x0000007a07777220 */ /* 0x042fe40000410000 */
[----:B------:R-:W0:Y:S01]  /*48b0*/  MUFU.EX2 R4, R4 ;  /* 0x0000000400047308 */ /* 0x000e220000000800 */
[----:B------:R-:W-:Y:S02]  /*48c0*/  FMUL.FTZ R118, R7, R118 ;  /* 0x0000007607767220 */ /* 0x000fe40000410000 */
[----:B------:R-:W-:Y:S01]  /*48d0*/  FMUL.FTZ R117, R61, R60 ;  /* 0x0000003c3d757220 */ /* 0x000fe20000410000 */
[----:B------:R-:W-:-:S04]  /*48e0*/  IADD3 R6, R158, 0xd, RZ ;  /* 0x0000000d9e067810 */ /* 0x000fc80007ffe0ff */
[----:B------:R-:W1:Y:S01]  /*48f0*/  MUFU.COS R157, R156 ;  /* 0x0000009c009d7308 */ /* 0x000e620000000000 */
[----:B---3--:R-:W-:Y:S02]  /*4900*/  FMUL.FTZ R121, R120, R121 ;  /* 0x0000007978797220 */ /* 0x008fe40000410000 */
[----:B------:R-:W-:-:S05]  /*4910*/  IMAD R131, R99, c[0x0][0x198], RZ ;  /* 0x0000660063837a24 */ /* 0x000fca00078e02ff */
[----:B------:R-:W3:Y:S01]  /*4920*/  MUFU.SIN R129, R156 ;  /* 0x0000009c00817308 */ /* 0x000ee20000000400 */
[----:B------:R-:W-:Y:S01]  /*4930*/  FMUL.FTZ R120, R63, R62 ;  /* 0x0000003e3f787220 */ /* 0x000fe20000410000 */
[----:B------:R-:W-:Y:S01]  /*4940*/  FSEL R118, R118, RZ, !P6 ;  /* 0x000000ff76767208 */ /* 0x000fe20007000000 */
[----:B------:R-:W-:Y:S01]  /*4950*/  FMUL.FTZ R128, R5, R48 ;  /* 0x0000003005807220 */ /* 0x000fe20000410000 */
[----:B------:R-:W-:Y:S02]  /*4960*/  FSEL R119, R119, 1, !P6 ;  /* 0x3f80000077777808 */ /* 0x000fe40007000000 */
[----:B------:R-:W-:Y:S02]  /*4970*/  FSEL R117, R117, RZ, !P6 ;  /* 0x000000ff75757208 */ /* 0x000fe40007000000 */
[----:B------:R-:W-:Y:S01]  /*4980*/  IADD3 R130, R158, 0xe, RZ ;  /* 0x0000000e9e827810 */ /* 0x000fe20007ffe0ff */
[----:B------:R-:W-:Y:S01]  /*4990*/  IMAD R131, R100, c[0x0][0x19c], R131 ;  /* 0x0000670064837a24 */ /* 0x000fe200078e0283 */
[----:B------:R-:W-:Y:S01]  /*49a0*/  ISETP.GE.U32.AND P6, PT, R6, R87, PT ;  /* 0x000000570600720c */ /* 0x000fe20003fc6070 */
[----:B------:R-:W-:Y:S01]  /*49b0*/  IMAD.WIDE.U32 R6, R100, c[0x0][0x198], RZ ;  /* 0x0000660064067a25 */ /* 0x000fe200078e00ff */
[----:B------:R-:W-:-:S02]  /*49c0*/  FSEL R122, R121, RZ, !P2 ;  /* 0x000000ff797a7208 */ /* 0x000fc40005000000 */
[----:B------:R-:W-:Y:S02]  /*49d0*/  FSEL R121, R126, 1, !P2 ;  /* 0x3f8000007e797808 */ /* 0x000fe40005000000 */
[----:B------:R-:W-:Y:S02]  /*49e0*/  FSEL R120, R120, RZ, !P2 ;  /* 0x000000ff78787208 */ /* 0x000fe40005000000 */
[----:B------:R-:W-:Y:S01]  /*49f0*/  ISETP.GE.U32.AND P2, PT, R130, R87, PT ;  /* 0x000000578200720c */ /* 0x000fe20003f46070 */
[----:B------:R-:W-:Y:S01]  /*4a00*/  FMUL.RZ R130, R128, 0.15915493667125701904 ;  /* 0x3e22f98380827820 */ /* 0x000fe2000040c000 */
[----:B------:R-:W-:Y:S01]  /*4a10*/  IADD3 R7, R7, R131, RZ ;  /* 0x0000008307077210 */ /* 0x000fe20007ffe0ff */
[C---:B----4-:R-:W-:Y:S02]  /*4a20*/  FMUL.FTZ R127, R8.reuse, R127 ;  /* 0x0000007f087f7220 */ /* 0x050fe40000410000 */
[----:B------:R-:W-:Y:S02]  /*4a30*/  FMUL.FTZ R128, R8, R125 ;  /* 0x0000007d08807220 */ /* 0x000fe40000410000 */
[----:B------:R-:W-:-:S02]  /*4a40*/  IMAD R8, R15, c[0x0][0x1a0], RZ ;  /* 0x000068000f087a24 */ /* 0x000fc400078e02ff */
[----:B0-----:R-:W-:Y:S02]  /*4a50*/  FMUL.FTZ R131, R4, R123 ;  /* 0x0000007b04837220 */ /* 0x001fe40000410000 */
[C---:B-1----:R-:W-:Y:S02]  /*4a60*/  FMUL.FTZ R125, R124.reuse, R157 ;  /* 0x0000009d7c7d7220 */ /* 0x042fe40000410000 */
[----:B---3--:R-:W-:Y:S02]  /*4a70*/  FMUL.FTZ R124, R124, R129 ;  /* 0x000000817c7c7220 */ /* 0x008fe40000410000 */
[----:B------:R-:W-:Y:S02]  /*4a80*/  FMUL.FTZ R123, R65, R64 ;  /* 0x00000040417b7220 */ /* 0x000fe40000410000 */
[----:B------:R-:W-:Y:S02]  /*4a90*/  FMUL.FTZ R126, R67, R66 ;  /* 0x00000042437e7220 */ /* 0x000fe40000410000 */
[----:B------:R-:W-:-:S02]  /*4aa0*/  IMAD R159, R23, c[0x0][0x1a4], R8 ;  /* 0x00006900179f7a24 */ /* 0x000fc400078e0208 */
[----:B------:R-:W-:Y:S02]  /*4ab0*/  FMUL.FTZ R8, R5, R46 ;  /* 0x0000002e05087220 */ /* 0x000fe40000410000 */
[----:B------:R-:W-:Y:S01]  /*4ac0*/  IMAD.WIDE.U32 R6, R23, c[0x0][0x1a0], R6 ;  /* 0x0000680017067a25 */ /* 0x000fe200078e0006 */
[----:B------:R-:W-:Y:S02]  /*4ad0*/  FSEL R124, R124, RZ, !P1 ;  /* 0x000000ff7c7c7208 */ /* 0x000fe40004800000 */
[----:B------:R-:W-:Y:S01]  /*4ae0*/  FSEL R125, R125, 1, !P1 ;  /* 0x3f8000007d7d7808 */ /* 0x000fe20004800000 */
[----:B------:R-:W-:Y:S01]  /*4af0*/  FMUL.FTZ R9, R4, R9 ;  /* 0x0000000904097220 */ /* 0x000fe20000410000 */
[----:B------:R-:W-:Y:S01]  /*4b00*/  FSEL R123, R123, RZ, !P1 ;  /* 0x000000ff7b7b7208 */ /* 0x000fe20004800000 */
[----:B------:R-:W-:Y:S01]  /*4b10*/  FMUL.RZ R160, R8, 0.15915493667125701904 ;  /* 0x3e22f98308a07820 */ /* 0x000fe2000040c000 */
[----:B------:R-:W-:Y:S02]  /*4b20*/  ISETP.GE.U32.AND P1, PT, R158, R87, PT ;  /* 0x000000579e00720c */ /* 0x000fe40003f26070 */
[----:B------:R-:W-:-:S02]  /*4b30*/  FSEL R128, R128, RZ, !P0 ;  /* 0x000000ff80807208 */ /* 0x000fc40004000000 */
[----:B------:R-:W-:Y:S02]  /*4b40*/  FSEL R127, R127, 1, !P0 ;  /* 0x3f8000007f7f7808 */ /* 0x000fe40004000000 */
[----:B------:R-:W-:Y:S02]  /*4b50*/  FSEL R126, R126, RZ, !P0 ;  /* 0x000000ff7e7e7208 */ /* 0x000fe40004000000 */
[----:B------:R-:W-:Y:S02]  /*4b60*/  IADD3 R7, R7, R159, RZ ;  /* 0x0000009f07077210 */ /* 0x000fe40007ffe0ff */
[----:B------:R-:W-:Y:S01]  /*4b70*/  LEA R8, P0, R6, c[0x0][0x228], 0x3 ;  /* 0x00008a0006087a11 */ /* 0x000fe200078018ff */
[----:B------:R-:W-:Y:S01]  /*4b80*/  MUFU.SIN R4, R130 ;  /* 0x0000008200047308 */ /* 0x000fe20000000400 */
[----:B------:R-:W-:Y:S01]  /*4b90*/  STS [R86.X4], R19 ;  /* 0x0000001356007388 */ /* 0x000fe20000004800 */
[----:B------:R-:W-:Y:S01]  /*4ba0*/  FMUL.FTZ R129, R69, R68 ;  /* 0x0000004445817220 */ /* 0x000fe20000410000 */
[----:B------:R-:W-:-:S02]  /*4bb0*/  IADD3 R158, R158, 0xf, RZ ;  /* 0x0000000f9e9e7810 */ /* 0x000fc40007ffe0ff */
[----:B------:R-:W-:Y:S03]  /*4bc0*/  STS [R85.X4+0x80], R136 ;  /* 0x0000808855007388 */ /* 0x000fe60000004800 */
[----:B------:R0:W-:Y:S01]  /*4bd0*/  MUFU.COS R156, R130 ;  /* 0x00000082009c7308 */ /* 0x0001e20000000000 */
[----:B------:R-:W-:Y:S04]  /*4be0*/  STS [R84.X4+0x100], R135 ;  /* 0x0001008754007388 */ /* 0x000fe80000004800 */
[----:B-----5:R1:W-:Y:S01]  /*4bf0*/  STS [R83.X4+0x180], R134 ;  /* 0x0001808653007388 */ /* 0x0203e20000004800 */
[----:B0-----:R-:W-:Y:S02]  /*4c00*/  FSEL R130, R9, RZ, !P1 ;  /* 0x000000ff09827208 */ /* 0x001fe40004800000 */
[----:B------:R-:W-:Y:S01]  /*4c10*/  LEA.HI.X R9, R6, c[0x0][0x22c], R7, 0x3, P0 ;  /* 0x00008b0006097a11 */ /* 0x000fe200000f1c07 */
[----:B------:R-:W-:Y:S01]  /*4c20*/  FMUL.FTZ R6, R5, R44 ;  /* 0x0000002c05067220 */ /* 0x000fe20000410000 */
[----:B------:R-:W-:Y:S01]  /*4c30*/  STS [R82.X4+0x200], R141 ;  /* 0x0002008d52007388 */ /* 0x000fe20000004800 */
[----:B------:R-:W-:Y:S01]  /*4c40*/  FMUL.FTZ R7, R137, R46 ;  /* 0x0000002e89077220 */ /* 0x000fe20000410000 */
[----:B-1----:R-:W-:Y:S01]  /*4c50*/  IADD3 R134, R93, 0x220, RZ ;  /* 0x000002205d867810 */ /* 0x002fe20007ffe0ff */
[----:B------:R-:W-:Y:S01]  /*4c60*/  FMUL.RZ R19, R6, 0.15915493667125701904 ;  /* 0x3e22f98306137820 */ /* 0x000fe2000040c000 */
[----:B------:R0:W-:Y:S01]  /*4c70*/  STS [R81.X4+0x280], R138 ;  /* 0x0002808a51007388 */ /* 0x0001e20000004800 */
[----:B------:R-:W-:-:S02]  /*4c80*/  FSEL R131, R131, 1, !P1 ;  /* 0x3f80000083837808 */ /* 0x000fc40004800000 */
[----:B------:R-:W-:Y:S01]  /*4c90*/  FSEL R129, R129, RZ, !P1 ;  /* 0x000000ff81817208 */ /* 0x000fe20004800000 */
[----:B------:R-:W-:Y:S01]  /*4ca0*/  STS [R80.X4+0x300], R139 ;  /* 0x0003008b50007388 */ /* 0x000fe20000004800 */
[----:B------:R-:W-:Y:S02]  /*4cb0*/  IADD3 R6, R93, 0x200, RZ ;  /* 0x000002005d067810 */ /* 0x000fe40007ffe0ff */
[----:B------:R-:W-:Y:S01]  /*4cc0*/  ISETP.GE.U32.AND P1, PT, R158, R87, PT ;  /* 0x000000579e00720c */ /* 0x000fe20003f26070 */
[----:B------:R-:W-:Y:S01]  /*4cd0*/  STS [R79.X4+0x380], R148 ;  /* 0x000380944f007388 */ /* 0x000fe20000004800 */
[----:B------:R1:W-:Y:S03]  /*4ce0*/  MUFU.EX2 R158, R7 ;  /* 0x00000007009e7308 */ /* 0x0003e60000000800 */
[----:B------:R-:W-:Y:S01]  /*4cf0*/  STS [R78.X4+0x400], R145 ;  /* 0x000400914e007388 */ /* 0x000fe20000004800 */
[----:B------:R-:W-:-:S03]  /*4d00*/  LEA.HI.SX32 R6, R6, R93, 0x1b ;  /* 0x0000005d06067211 */ /* 0x000fc600078fdaff */
[----:B------:R3:W-:Y:S01]  /*4d10*/  STS [R77.X4+0x480], R146 ;  /* 0x000480924d007388 */ /* 0x0007e20000004800 */
[----:B-1----:R-:W-:-:S03]  /*4d20*/  LEA.HI.SX32 R7, R134, R93, 0x1b ;  /* 0x0000005d86077211 */ /* 0x002fc600078fdaff */
[----:B------:R-:W-:Y:S01]  /*4d30*/  STS [R76.X4+0x500], R155 ;  /* 0x0005009b4c007388 */ /* 0x000fe20000004800 */
[----:B------:R-:W-:Y:S01]  /*4d40*/  IADD3 R134, R93, 0x240, RZ ;  /* 0x000002405d867810 */ /* 0x000fe20007ffe0ff */
[----:B------:R-:W-:Y:S02]  /*4d50*/  FMUL.FTZ R15, R137, R48 ;  /* 0x00000030890f7220 */ /* 0x000fe40000410000 */
[----:B------:R-:W-:Y:S01]  /*4d60*/  STS [R75.X4+0x580], R154 ;  /* 0x0005809a4b007388 */ /* 0x000fe20000004800 */
[----:B------:R-:W-:-:S03]  /*4d70*/  IADD3 R136, R93, 0x260, RZ ;  /* 0x000002605d887810 */ /* 0x000fc60007ffe0ff */
[----:B------:R-:W-:Y:S01]  /*4d80*/  STS [R74.X4+0x600], R147 ;  /* 0x000600934a007388 */ /* 0x000fe20000004800 */
[----:B0-----:R-:W-:-:S03]  /*4d90*/  IADD3 R138, R93, 0x280, RZ ;  /* 0x000002805d8a7810 */ /* 0x001fc60007ffe0ff */
[----:B------:R-:W-:Y:S01]  /*4da0*/  STS [R73.X4+0x680], R152 ;  /* 0x0006809849007388 */ /* 0x000fe20000004800 */
[-C--:B------:R-:W-:Y:S01]  /*4db0*/  LEA.HI.SX32 R134, R134, R93.reuse, 0x1b ;  /* 0x0000005d86867211 */ /* 0x080fe200078fdaff */
[----:B------:R0:W1:Y:S01]  /*4dc0*/  MUFU.EX2 R157, R15 ;  /* 0x0000000f009d7308 */ /* 0x0000620000000800 */
[C---:B---3--:R-:W-:Y:S01]  /*4dd0*/  IADD3 R146, R93.reuse, 0x2a0, RZ ;  /* 0x000002a05d927810 */ /* 0x048fe20007ffe0ff */
[----:B------:R-:W-:Y:S04]  /*4de0*/  STS [R72.X4+0x700], R153 ;  /* 0x0007009948007388 */ /* 0x000fe80000004800 */
[----:B------:R-:W-:Y:S02]  /*4df0*/  STS [R70.X4+0x780], R151 ;  /* 0x0007809746007388 */ /* 0x000fe40000004800 */
[----:B------:R-:W-:Y:S01]  /*4e00*/  MUFU.SIN R159, R160 ;  /* 0x000000a0009f7308 */ /* 0x000fe20000000400 */
[----:B0-----:R-:W-:Y:S01]  /*4e10*/  LEA.HI.SX32 R15, R136, R93, 0x1b ;  /* 0x0000005d880f7211 */ /* 0x001fe200078fdaff */
[----:B------:R0:W-:Y:S01]  /*4e20*/  STS [R6.X4+0x800], R149 ;  /* 0x0008009506007388 */ /* 0x0001e20000004800 */
[----:B------:R-:W-:-:S03]  /*4e30*/  IADD3 R136, R93, 0x2e0, RZ ;  /* 0x000002e05d887810 */ /* 0x000fc60007ffe0ff */
[----:B------:R3:W-:Y:S02]  /*4e40*/  STS [R7.X4+0x880], R150 ;  /* 0x0008809607007388 */ /* 0x0007e40000004800 */
[----:B------:R-:W-:Y:S01]  /*4e50*/  MUFU.COS R161, R160 ;  /* 0x000000a000a17308 */ /* 0x000fe20000000000 */
[----:B0-----:R-:W-:Y:S01]  /*4e60*/  IADD3 R6, R93, 0x2c0, RZ ;  /* 0x000002c05d067810 */ /* 0x001fe20007ffe0ff */
[----:B------:R0:W-:Y:S06]  /*4e70*/  STS [R134.X4+0x900], R143 ;  /* 0x0009008f86007388 */ /* 0x0001ec0000004800 */
[----:B------:R-:W-:Y:S01]  /*4e80*/  MUFU.SIN R160, R19 ;  /* 0x0000001300a07308 */ /* 0x000fe20000000400 */
[----:B---3--:R-:W-:-:S02]  /*4e90*/  LEA.HI.SX32 R7, R146, R93, 0x1b ;  /* 0x0000005d92077211 */ /* 0x008fc400078fdaff */
[----:B------:R-:W-:-:S05]  /*4ea0*/  IADD3 R146, R93, 0x320, RZ ;  /* 0x000003205d927810 */ /* 0x000fca0007ffe0ff */
[----:B------:R3:W-:Y:S01]  /*4eb0*/  MUFU.COS R148, R19 ;  /* 0x0000001300947308 */ /* 0x0007e20000000000 */
[-C--:B------:R-:W-:Y:S01]  /*4ec0*/  LEA.HI.SX32 R6, R6, R93.reuse, 0x1b ;  /* 0x0000005d06067211 */ /* 0x080fe200078fdaff */
[----:B------:R4:W-:Y:S01]  /*4ed0*/  STS [R15.X4+0x980], R142 ;  /* 0x0009808e0f007388 */ /* 0x0009e20000004800 */
[C---:B0-----:R-:W-:Y:S02]  /*4ee0*/  IADD3 R134, R93.reuse, 0x340, RZ ;  /* 0x000003405d867810 */ /* 0x041fe40007ffe0ff */
[-C--:B------:R-:W-:Y:S02]  /*4ef0*/  LEA.HI.SX32 R136, R136, R93.reuse, 0x1b ;  /* 0x0000005d88887211 */ /* 0x080fe400078fdaff */
[----:B---3--:R-:W-:Y:S02]  /*4f00*/  LEA.HI.SX32 R19, R138, R93, 0x1b ;  /* 0x0000005d8a137211 */ /* 0x008fe400078fdaff */
[----:B------:R-:W-:-:S03]  /*4f10*/  IADD3 R138, R93, 0x300, RZ ;  /* 0x000003005d8a7810 */ /* 0x000fc60007ffe0ff */
[----:B------:R0:W-:Y:S01]  /*4f20*/  STS [R19.X4+0xa00], R144 ;  /* 0x000a009013007388 */ /* 0x0001e20000004800 */
[-C--:B----4-:R-:W-:Y:S02]  /*4f30*/  LEA.HI.SX32 R15, R138, R93.reuse, 0x1b ;  /* 0x0000005d8a0f7211 */ /* 0x090fe400078fdaff */
[----:B------:R-:W-:Y:S01]  /*4f40*/  IADD3 R138, R93, 0x360, RZ ;  /* 0x000003605d8a7810 */ /* 0x000fe20007ffe0ff */
[----:B------:R3:W-:Y:S04]  /*4f50*/  STS [R7.X4+0xa80], R140 ;  /* 0x000a808c07007388 */ /* 0x0007e80000004800 */
[----:B------:R4:W-:Y:S01]  /*4f60*/  STS [R6.X4+0xb00], R133 ;  /* 0x000b008506007388 */ /* 0x0009e20000004800 */
[----:B0-----:R-:W-:-:S03]  /*4f70*/  LEA.HI.SX32 R19, R146, R93, 0x1b ;  /* 0x0000005d92137211 */ /* 0x001fc600078fdaff */
[----:B------:R0:W-:Y:S01]  /*4f80*/  STS [R136.X4+0xb80], R21 ;  /* 0x000b801588007388 */ /* 0x0001e20000004800 */
[----:B---3--:R-:W-:-:S03]  /*4f90*/  LEA.HI.SX32 R7, R134, R93, 0x1b ;  /* 0x0000005d86077211 */ /* 0x008fc600078fdaff */
[----:B------:R3:W-:Y:S01]  /*4fa0*/  STS [R15.X4+0xc00], R132 ;  /* 0x000c00840f007388 */ /* 0x0007e20000004800 */
[----:B----4-:R-:W-:-:S03]  /*4fb0*/  IADD3 R6, R93, 0x380, RZ ;  /* 0x000003805d067810 */ /* 0x010fc60007ffe0ff */
[----:B------:R4:W-:Y:S01]  /*4fc0*/  STS [R19.X4+0xc80], R20 ;  /* 0x000c801413007388 */ /* 0x0009e20000004800 */
[----:B0-----:R-:W-:-:S03]  /*4fd0*/  LEA.HI.SX32 R21, R138, R93, 0x1b ;  /* 0x0000005d8a157211 */ /* 0x001fc600078fdaff */
[----:B------:R0:W-:Y:S01]  /*4fe0*/  STS [R7.X4+0xd00], R18 ;  /* 0x000d001207007388 */ /* 0x0001e20000004800 */
[----:B---3--:R-:W-:Y:S01]  /*4ff0*/  LEA.HI.SX32 R15, R6, R93, 0x1b ;  /* 0x0000005d060f7211 */ /* 0x008fe200078fdaff */
[----:B------:R-:W-:Y:S02]  /*5000*/  FMUL.FTZ R6, R5, R40 ;  /* 0x0000002805067220 */ /* 0x000fe40000410000 */
[----:B------:R3:W-:Y:S01]  /*5010*/  STS [R21.X4+0xd80], R10 ;  /* 0x000d800a15007388 */ /* 0x0007e20000004800 */
[----:B----4-:R-:W-:Y:S02]  /*5020*/  FMUL.FTZ R20, R128, R129 ;  /* 0x0000008180147220 */ /* 0x010fe40000410000 */
[----:B0-----:R-:W-:Y:S02]  /*5030*/  FMUL.FTZ R18, RZ, R128 ;  /* 0x00000080ff127220 */ /* 0x001fe40000410000 */
[----:B------:R-:W-:Y:S02]  /*5040*/  FFMA.FTZ R20, RZ, R127, R20 ;  /* 0x0000007fff147223 */ /* 0x000fe40000010014 */
[----:B---3--:R-:W-:-:S02]  /*5050*/  FFMA.FTZ R21, R127, R129, -R18 ;  /* 0x000000817f157223 */ /* 0x008fc40000010812 */
[----:B------:R-:W-:Y:S01]  /*5060*/  FMUL.RZ R132, R6, 0.15915493667125701904 ;  /* 0x3e22f98306847820 */ /* 0x000fe2000040c000 */
[----:B------:R-:W-:Y:S01]  /*5070*/  IADD3 R6, R93, 0x3c0, RZ ;  /* 0x000003c05d067810 */ /* 0x000fe20007ffe0ff */
[----:B------:R-:W-:Y:S02]  /*5080*/  FADD.FTZ R21, R21, R126 ;  /* 0x0000007e15157221 */ /* 0x000fe40000010000 */
[----:B------:R-:W-:Y:S01]  /*5090*/  FADD.FTZ R20, RZ, R20 ;  /* 0x00000014ff147221 */ /* 0x000fe20000010000 */
[----:B------:R0:W-:Y:S01]  /*50a0*/  STS [R15.X4+0xe00], R12 ;  /* 0x000e000c0f007388 */ /* 0x0001e20000004800 */
[----:B------:R-:W-:Y:S01]  /*50b0*/  FMUL.FTZ R141, R5, R42 ;  /* 0x0000002a058d7220 */ /* 0x000fe20000410000 */
[----:B------:R-:W-:Y:S01]  /*50c0*/  IADD3 R134, R93, 0x3a0, RZ ;  /* 0x000003a05d867810 */ /* 0x000fe20007ffe0ff */
[----:B------:R-:W-:Y:S01]  /*50d0*/  FMUL.FTZ R19, R5, R38 ;  /* 0x0000002605137220 */ /* 0x000fe20000410000 */
[-C--:B------:R-:W-:Y:S01]  /*50e0*/  LEA.HI.SX32 R5, R6, R93.reuse, 0x1b ;  /* 0x0000005d06057211 */ /* 0x080fe200078fdaff */
[----:B------:R-:W-:Y:S01]  /*50f0*/  FMUL.FTZ R6, R124, R20 ;  /* 0x000000147c067220 */ /* 0x000fe20000410000 */
[----:B------:R-:W-:Y:S01]  /*5100*/  LEA.HI.SX32 R134, R134, R93, 0x1b ;  /* 0x0000005d86867211 */ /* 0x000fe200078fdaff */
[----:B0-----:R-:W-:-:S02]  /*5110*/  FMUL.FTZ R12, R124, R21 ;  /* 0x000000157c0c7220 */ /* 0x001fc40000410000 */
[C---:B------:R-:W-:Y:S02]  /*5120*/  FFMA.FTZ R6, R125.reuse, R21, -R6 ;  /* 0x000000157d067223 */ /* 0x040fe40000010806 */
[----:B------:R-:W-:Y:S02]  /*5130*/  FFMA.FTZ R20, R125, R20, R12 ;  /* 0x000000147d147223 */ /* 0x000fe4000001000c */
[C---:B------:R-:W-:Y:S01]  /*5140*/  FMUL.FTZ R135, R137.reuse, R44 ;  /* 0x0000002c89877220 */ /* 0x040fe20000410000 */
[----:B------:R0:W-:Y:S01]  /*5150*/  STS [R134.X4+0xe80], R11 ;  /* 0x000e800b86007388 */ /* 0x0001e20000004800 */
[----:B------:R-:W-:Y:S01]  /*5160*/  FADD.FTZ R20, RZ, R20 ;  /* 0x00000014ff147221 */ /* 0x000fe20000010000 */
[----:B------:R-:W-:Y:S01]  /*5170*/  MUFU.SIN R7, R132 ;  /* 0x0000008400077308 */ /* 0x000fe20000000400 */
[----:B------:R-:W-:Y:S01]  /*5180*/  FADD.FTZ R15, R6, R123 ;  /* 0x0000007b060f7221 */ /* 0x000fe20000010000 */
[----:B------:R3:W-:Y:S01]  /*5190*/  STS [R5.X4+0xf00], R14 ;  /* 0x000f000e05007388 */ /* 0x0007e20000004800 */
[----:B------:R-:W-:Y:S01]  /*51a0*/  FMUL.FTZ R142, R137, R40 ;  /* 0x00000028898e7220 */ /* 0x000fe20000410000 */
[----:B------:R-:W-:-:S04]  /*51b0*/  IADD3 R10, R93, 0x3e0, RZ ;  /* 0x000003e05d0a7810 */ /* 0x000fc80007ffe0ff */
[----:B0-----:R1:W-:Y:S01]  /*51c0*/  MUFU.COS R11, R132 ;  /* 0x00000084000b7308 */ /* 0x0013e20000000000 */
[----:B------:R-:W-:Y:S02]  /*51d0*/  FMUL.RZ R19, R19, 0.15915493667125701904 ;  /* 0x3e22f98313137820 */ /* 0x000fe4000040c000 */
[----:B---3--:R-:W-:-:S05]  /*51e0*/  FMUL.FTZ R5, R122, R15 ;  /* 0x0000000f7a057220 */ /* 0x008fca0000410000 */
[----:B------:R0:W-:Y:S01]  /*51f0*/  MUFU.EX2 R139, R135 ;  /* 0x00000087008b7308 */ /* 0x0001e20000000800 */
[----:B-1----:R-:W-:Y:S02]  /*5200*/  FMUL.FTZ R132, R157, R4 ;  /* 0x000000049d847220 */ /* 0x002fe40000410000 */
[----:B------:R-:W-:Y:S02]  /*5210*/  FMUL.FTZ R4, R122, R20 ;  /* 0x000000147a047220 */ /* 0x000fe40000410000 */
[C---:B0-----:R-:W-:Y:S02]  /*5220*/  FMUL.FTZ R135, R137.reuse, R42 ;  /* 0x0000002a89877220 */ /* 0x041fe40000410000 */
[----:B------:R-:W-:Y:S02]  /*5230*/  FMUL.FTZ R137, R137, R38 ;  /* 0x0000002689897220 */ /* 0x000fe40000410000 */
[C---:B------:R-:W-:Y:S01]  /*5240*/  FFMA.FTZ R15, R121.reuse, R15, -R4 ;  /* 0x0000000f790f7223 */ /* 0x040fe20000010804 */
[----:B------:R-:W-:Y:S01]  /*5250*/  LEA.HI.SX32 R10, R10, R93, 0x1b ;  /* 0x0000005d0a0a7211 */ /* 0x000fe200078fdaff */
[----:B------:R-:W-:Y:S01]  /*5260*/  FFMA.FTZ R5, R121, R20, R5 ;  /* 0x0000001479057223 */ /* 0x000fe20000010005 */
[----:B------:R-:W-:Y:S01]  /*5270*/  MUFU.COS R12, R19 ;  /* 0x00000013000c7308 */ /* 0x000fe20000000000 */
[----:B------:R-:W-:-:S02]  /*5280*/  FADD.FTZ R15, R15, R120 ;  /* 0x000000780f0f7221 */ /* 0x000fc40000010000 */
[----:B------:R-:W-:Y:S01]  /*5290*/  FADD.FTZ R4, RZ, R5 ;  /* 0x00000005ff047221 */ /* 0x000fe20000010000 */
[----:B--2---:R0:W-:Y:S04]  /*52a0*/  STS [R10.X4+0xf80], R13 ;  /* 0x000f800d0a007388 */ /* 0x0041e80000004800 */
[----:B------:R-:W1:Y:S01]  /*52b0*/  MUFU.EX2 R137, R137 ;  /* 0x0000008900897308 */ /* 0x000e620000000800 */
[C---:B0-----:R-:W-:Y:S02]  /*52c0*/  FMUL.FTZ R13, R118.reuse, R15 ;  /* 0x0000000f760d7220 */ /* 0x041fe40000410000 */
[-C--:B------:R-:W-:Y:S02]  /*52d0*/  FMUL.FTZ R10, R118, R4.reuse ;  /* 0x00000004760a7220 */ /* 0x080fe40000410000 */
[----:B------:R-:W-:-:S03]  /*52e0*/  FFMA.FTZ R13, R119, R4, R13 ;  /* 0x00000004770d7223 */ /* 0x000fc6000001000d */
[----:B------:R-:W0:Y:S01]  /*52f0*/  MUFU.EX2 R144, R142 ;  /* 0x0000008e00907308 */ /* 0x000e220000000800 */
[----:B------:R-:W-:Y:S02]  /*5300*/  FFMA.FTZ R10, R119, R15, -R10 ;  /* 0x0000000f770a7223 */ /* 0x000fe4000001080a */
[----:B------:R-:W-:Y:S02]  /*5310*/  FADD.FTZ R15, RZ, R13 ;  /* 0x0000000dff0f7221 */ /* 0x000fe40000010000 */
[----:B------:R-:W-:Y:S02]  /*5320*/  FADD.FTZ R13, R10, R117 ;  /* 0x000000750a0d7221 */ /* 0x000fe40000010000 */
[----:B-1----:R-:W-:Y:S02]  /*5330*/  FMUL.FTZ R4, R137, R12 ;  /* 0x0000000c89047220 */ /* 0x002fe40000410000 */
[C---:B------:R-:W-:Y:S02]  /*5340*/  FMUL.FTZ R12, R116.reuse, R15 ;  /* 0x0000000f740c7220 */ /* 0x040fe40000410000 */
[----:B------:R-:W-:-:S02]  /*5350*/  FMUL.FTZ R14, R116, R13 ;  /* 0x0000000d740e7220 */ /* 0x000fc40000410000 */
[C---:B------:R-:W-:Y:S02]  /*5360*/  FFMA.FTZ R18, R114.reuse, R13, -R12 ;  /* 0x0000000d72127223 */ /* 0x040fe4000001080c */
[----:B------:R-:W-:Y:S02]  /*5370*/  FFMA.FTZ R15, R114, R15, R14 ;  /* 0x0000000f720f7223 */ /* 0x000fe4000001000e */
[----:B------:R-:W-:Y:S02]  /*5380*/  FMUL.FTZ R10, R130, R128 ;  /* 0x00000080820a7220 */ /* 0x000fe40000410000 */
[----:B------:R-:W-:Y:S02]  /*5390*/  FADD.FTZ R18, R18, R115 ;  /* 0x0000007312127221 */ /* 0x000fe40000010000 */
[----:B------:R-:W-:Y:S02]  /*53a0*/  FADD.FTZ R15, RZ, R15 ;  /* 0x0000000fff0f7221 */ /* 0x000fe40000010000 */
[----:B0-----:R-:W-:-:S02]  /*53b0*/  FMUL.FTZ R5, R144, R11 ;  /* 0x0000000b90057220 */ /* 0x001fc40000410000 */
[C---:B------:R-:W-:Y:S02]  /*53c0*/  FMUL.FTZ R11, R131.reuse, R128 ;  /* 0x00000080830b7220 */ /* 0x040fe40000410000 */
[----:B------:R-:W-:Y:S02]  /*53d0*/  FFMA.FTZ R10, R131, R127, -R10 ;  /* 0x0000007f830a7223 */ /* 0x000fe4000001080a */
[C---:B------:R-:W-:Y:S02]  /*53e0*/  FMUL.FTZ R20, R112.reuse, R18 ;  /* 0x0000001270147220 */ /* 0x040fe40000410000 */
[----:B------:R-:W-:Y:S02]  /*53f0*/  FMUL.FTZ R13, R112, R15 ;  /* 0x0000000f700d7220 */ /* 0x000fe40000410000 */
[----:B------:R-:W-:Y:S02]  /*5400*/  FFMA.FTZ R11, R130, R127, R11 ;  /* 0x0000007f820b7223 */ /* 0x000fe4000001000b */
[----:B------:R-:W-:-:S02]  /*5410*/  FMUL.FTZ R14, R124, R10 ;  /* 0x0000000a7c0e7220 */ /* 0x000fc40000410000 */
[C---:B------:R-:W-:Y:S02]  /*5420*/  FFMA.FTZ R20, R113.reuse, R15, R20 ;  /* 0x0000000f71147223 */ /* 0x040fe40000010014 */
[----:B------:R-:W-:Y:S01]  /*5430*/  FFMA.FTZ R18, R113, R18, -R13 ;  /* 0x0000001271127223 */ /* 0x000fe2000001080d */
[----:B------:R0:W1:Y:S01]  /*5440*/  MUFU.SIN R6, R19 ;  /* 0x0000001300067308 */ /* 0x0000620000000400 */
[-C--:B------:R-:W-:Y:S02]  /*5450*/  FMUL.FTZ R12, R124, R11.reuse ;  /* 0x0000000b7c0c7220 */ /* 0x080fe40000410000 */
[----:B------:R-:W-:Y:S02]  /*5460*/  FFMA.FTZ R14, R125, R11, R14 ;  /* 0x0000000b7d0e7223 */ /* 0x000fe4000001000e */
[----:B------:R-:W-:Y:S02]  /*5470*/  FADD.FTZ R15, R18, R111 ;  /* 0x0000006f120f7221 */ /* 0x000fe40000010000 */
[----:B0-----:R-:W-:-:S02]  /*5480*/  FADD.FTZ R19, RZ, R20 ;  /* 0x00000014ff137221 */ /* 0x001fc40000010000 */
[----:B------:R-:W-:Y:S02]  /*5490*/  FFMA.FTZ R12, R125, R10, -R12 ;  /* 0x0000000a7d0c7223 */ /* 0x000fe4000001080c */
        /* <DEDUP_REMOVED lines=8> */
[----:B------:R-:W-:Y:S02]  /*5520*/  FMUL.FTZ R14, R118, R10 ;  /* 0x0000000a760e7220 */ /* 0x000fe40000410000 */
[----:B------:R-:W-:Y:S02]  /*5530*/  FADD.FTZ R18, R18, R109 ;  /* 0x0000006d12127221 */ /* 0x000fe40000010000 */
[----:B------:R-:W-:-:S02]  /*5540*/  FADD.FTZ R20, RZ, R20 ;  /* 0x00000014ff147221 */ /* 0x000fc40000010000 */
[-C--:B------:R-:W-:Y:S02]  /*5550*/  FFMA.FTZ R13, R119, R11.reuse, R14 ;  /* 0x0000000b770d7223 */ /* 0x080fe4000001000e */
[C---:B------:R-:W-:Y:S02]  /*5560*/  FMUL.FTZ R15, R105.reuse, R18 ;  /* 0x00000012690f7220 */ /* 0x040fe40000410000 */
[-C--:B------:R-:W-:Y:S02]  /*5570*/  FMUL.FTZ R14, R105, R20.reuse ;  /* 0x00000014690e7220 */ /* 0x080fe40000410000 */
[----:B------:R-:W-:Y:S02]  /*5580*/  FMUL.FTZ R12, R118, R11 ;  /* 0x0000000b760c7220 */ /* 0x000fe40000410000 */
[C---:B------:R-:W-:Y:S02]  /*5590*/  FFMA.FTZ R20, R107.reuse, R20, R15 ;  /* 0x000000146b147223 */ /* 0x040fe4000001000f */
[----:B------:R-:W-:-:S02]  /*55a0*/  FFMA.FTZ R15, R107, R18, -R14 ;  /* 0x000000126b0f7223 */ /* 0x000fc4000001080e */
[----:B------:R-:W-:Y:S02]  /*55b0*/  FFMA.FTZ R11, R119, R10, -R12 ;  /* 0x0000000a770b7223 */ /* 0x000fe4000001080c */
[C---:B------:R-:W-:Y:S02]  /*55c0*/  FMUL.FTZ R10, R116.reuse, R13 ;  /* 0x0000000d740a7220 */ /* 0x040fe40000410000 */
[----:B------:R-:W-:Y:S02]  /*55d0*/  FADD.FTZ R15, R15, R106 ;  /* 0x0000006a0f0f7221 */ /* 0x000fe40000010000 */
[----:B------:R-:W-:Y:S02]  /*55e0*/  FADD.FTZ R20, RZ, R20 ;  /* 0x00000014ff147221 */ /* 0x000fe40000010000 */
[-C--:B------:R-:W-:Y:S02]  /*55f0*/  FMUL.FTZ R12, R116, R11.reuse ;  /* 0x0000000b740c7220 */ /* 0x080fe40000410000 */
[----:B------:R-:W-:-:S02]  /*5600*/  FFMA.FTZ R10, R114, R11, -R10 ;  /* 0x0000000b720a7223 */ /* 0x000fc4000001080a */
[C---:B------:R-:W-:Y:S02]  /*5610*/  FMUL.FTZ R18, R104.reuse, R15 ;  /* 0x0000000f68127220 */ /* 0x040fe40000410000 */
[----:B------:R-:W-:Y:S02]  /*5620*/  FMUL.FTZ R14, R104, R20 ;  /* 0x00000014680e7220 */ /* 0x000fe40000410000 */
[----:B------:R-:W-:Y:S02]  /*5630*/  FFMA.FTZ R12, R114, R13, R12 ;  /* 0x0000000d720c7223 */ /* 0x000fe4000001000c */
[----:B------:R-:W-:Y:S02]  /*5640*/  FMUL.FTZ R13, R112, R10 ;  /* 0x0000000a700d7220 */ /* 0x000fe40000410000 */
[----:B------:R-:W-:Y:S01]  /*5650*/  FFMA.FTZ R18, R103, R20, R18 ;  /* 0x0000001467127223 */ /* 0x000fe20000010012 */
[----:B------:R-:W-:Y:S01]  /*5660*/  FSEL R132, R132, RZ, !P3 ;  /* 0x000000ff84847208 */ /* 0x000fe20005800000 */
[----:B------:R-:W-:-:S02]  /*5670*/  FMUL.FTZ R133, R157, R156 ;  /* 0x0000009c9d857220 */ /* 0x000fc40000410000 */
[----:B------:R-:W-:Y:S02]  /*5680*/  FFMA.FTZ R15, R103, R15, -R14 ;  /* 0x0000000f670f7223 */ /* 0x000fe4000001080e */
[-C--:B------:R-:W-:Y:S02]  /*5690*/  FMUL.FTZ R11, R112, R12.reuse ;  /* 0x0000000c700b7220 */ /* 0x080fe40000410000 */
[----:B------:R-:W-:Y:S02]  /*56a0*/  FFMA.FTZ R13, R113, R12, R13 ;  /* 0x0000000c710d7223 */ /* 0x000fe4000001000d */
[----:B------:R-:W-:Y:S01]  /*56b0*/  FADD.FTZ R18, RZ, R18 ;  /* 0x00000012ff127221 */ /* 0x000fe20000010000 */
[----:B------:R-:W-:Y:S01]  /*56c0*/  FSEL R133, R133, 1, !P3 ;  /* 0x3f80000085857808 */ /* 0x000fe20005800000 */
[----:B------:R-:W-:Y:S02]  /*56d0*/  FMUL.FTZ R134, R49, R48 ;  /* 0x0000003031867220 */ /* 0x000fe40000410000 */
[----:B------:R-:W-:-:S02]  /*56e0*/  FADD.FTZ R15, R15, R102 ;  /* 0x000000660f0f7221 */ /* 0x000fc40000010000 */
[----:B------:R-:W-:Y:S01]  /*56f0*/  FFMA.FTZ R11, R113, R10, -R11 ;  /* 0x0000000a710b7223 */ /* 0x000fe2000001080b */
[----:B------:R0:W-:Y:S01]  /*5700*/  MUFU.EX2 R140, R135 ;  /* 0x00000087008c7308 */ /* 0x0001e20000000800 */
[----:B------:R-:W-:Y:S02]  /*5710*/  FMUL.FTZ R10, R110, R13 ;  /* 0x0000000d6e0a7220 */ /* 0x000fe40000410000 */
[----:B------:R-:W-:Y:S02]  /*5720*/  FMUL.FTZ R14, R132, R18 ;  /* 0x00000012840e7220 */ /* 0x000fe40000410000 */
[----:B------:R-:W-:Y:S01]  /*5730*/  FMUL.RZ R145, R141, 0.15915493667125701904 ;  /* 0x3e22f9838d917820 */ /* 0x000fe2000040c000 */
[----:B------:R-:W-:Y:S01]  /*5740*/  FSEL R134, R134, RZ, !P3 ;  /* 0x000000ff86867208 */ /* 0x000fe20005800000 */
[----:B------:R-:W-:Y:S02]  /*5750*/  FMUL.FTZ R19, R132, R15 ;  /* 0x0000000f84137220 */ /* 0x000fe40000410000 */
[----:B0-----:R-:W-:-:S02]  /*5760*/  FMUL.FTZ R135, R158, R159 ;  /* 0x0000009f9e877220 */ /* 0x001fc40000410000 */
[-C--:B------:R-:W-:Y:S01]  /*5770*/  FMUL.FTZ R12, R110, R11.reuse ;  /* 0x0000000b6e0c7220 */ /* 0x080fe20000410000 */
[----:B------:R-:W-:Y:S01]  /*5780*/  MUFU.SIN R141, R145 ;  /* 0x00000091008d7308 */ /* 0x000fe20000000400 */
[----:B------:R-:W-:Y:S02]  /*5790*/  FFMA.FTZ R10, R108, R11, -R10 ;  /* 0x0000000b6c0a7223 */ /* 0x000fe4000001080a */
[----:B------:R-:W-:Y:S01]  /*57a0*/  FFMA.FTZ R15, R133, R15, -R14 ;  /* 0x0000000f850f7223 */ /* 0x000fe2000001080e */
[----:B------:R-:W-:Y:S01]  /*57b0*/  FSEL R135, R135, RZ, !P4 ;  /* 0x000000ff87877208 */ /* 0x000fe20006000000 */
[----:B------:R-:W-:Y:S02]  /*57c0*/  FMUL.FTZ R136, R158, R161 ;  /* 0x000000a19e887220 */ /* 0x000fe40000410000 */
[----:B------:R-:W-:Y:S01]  /*57d0*/  FFMA.FTZ R19, R133, R18, R19 ;  /* 0x0000001285137223 */ /* 0x000fe20000010013 */
[----:B------:R-:W0:Y:S01]  /*57e0*/  MUFU.COS R143, R145 ;  /* 0x00000091008f7308 */ /* 0x000e220000000000 */
[----:B------:R-:W-:-:S02]  /*57f0*/  FFMA.FTZ R12, R108, R13, R12 ;  /* 0x0000000d6c0c7223 */ /* 0x000fc4000001000c */
[----:B------:R-:W-:Y:S02]  /*5800*/  FMUL.FTZ R13, R105, R10 ;  /* 0x0000000a690d7220 */ /* 0x000fe40000410000 */
[----:B------:R-:W-:Y:S01]  /*5810*/  FADD.FTZ R15, R15, R134 ;  /* 0x000000860f0f7221 */ /* 0x000fe20000010000 */
[----:B------:R-:W-:Y:S01]  /*5820*/  FSEL R136, R136, 1, !P4 ;  /* 0x3f80000088887808 */ /* 0x000fe20006000000 */
[----:B------:R-:W-:Y:S02]  /*5830*/  FADD.FTZ R19, RZ, R19 ;  /* 0x00000013ff137221 */ /* 0x000fe40000010000 */
[----:B-1----:R-:W-:Y:S02]  /*5840*/  FMUL.FTZ R6, R137, R6 ;  /* 0x0000000689067220 */ /* 0x002fe40000410000 */
[-C--:B------:R-:W-:Y:S02]  /*5850*/  FMUL.FTZ R11, R105, R12.reuse ;  /* 0x0000000c690b7220 */ /* 0x080fe40000410000 */
[----:B------:R-:W-:-:S02]  /*5860*/  FFMA.FTZ R13, R107, R12, R13 ;  /* 0x0000000c6b0d7223 */ /* 0x000fc4000001000d */
[----:B------:R-:W-:Y:S02]  /*5870*/  FMUL.FTZ R137, R47, R46 ;  /* 0x0000002e2f897220 */ /* 0x000fe40000410000 */
[----:B------:R-:W-:Y:S02]  /*5880*/  FMUL.FTZ R18, R135, R15 ;  /* 0x0000000f87127220 */ /* 0x000fe40000410000 */
[----:B------:R-:W-:Y:S02]  /*5890*/  FMUL.FTZ R138, R139, R160 ;  /* 0x000000a08b8a7220 */ /* 0x000fe40000410000 */
[----:B------:R-:W-:Y:S02]  /*58a0*/  FMUL.FTZ R14, R135, R19 ;  /* 0x00000013870e7220 */ /* 0x000fe40000410000 */
[----:B------:R-:W-:Y:S01]  /*58b0*/  FFMA.FTZ R11, R107, R10, -R11 ;  /* 0x0000000a6b0b7223 */ /* 0x000fe2000001080b */
[----:B------:R-:W-:Y:S01]  /*58c0*/  FSEL R137, R137, RZ, !P4 ;  /* 0x000000ff89897208 */ /* 0x000fe20006000000 */
[----:B------:R-:W-:-:S02]  /*58d0*/  FMUL.FTZ R10, R104, R13 ;  /* 0x0000000d680a7220 */ /* 0x000fc40000410000 */
[----:B------:R-:W-:Y:S01]  /*58e0*/  FFMA.FTZ R18, R136, R19, R18 ;  /* 0x0000001388127223 */ /* 0x000fe20000010012 */
[----:B------:R-:W-:Y:S01]  /*58f0*/  FSEL R138, R138, RZ, !P5 ;  /* 0x000000ff8a8a7208 */ /* 0x000fe20006800000 */
[----:B------:R-:W-:Y:S02]  /*5900*/  FMUL.FTZ R148, R139, R148 ;  /* 0x000000948b947220 */ /* 0x000fe40000410000 */
[----:B------:R-:W-:Y:S02]  /*5910*/  FFMA.FTZ R14, R136, R15, -R14 ;  /* 0x0000000f880e7223 */ /* 0x000fe4000001080e */
[-C--:B------:R-:W-:Y:S02]  /*5920*/  FMUL.FTZ R12, R104, R11.reuse ;  /* 0x0000000b680c7220 */ /* 0x080fe40000410000 */
[----:B------:R-:W-:Y:S02]  /*5930*/  FFMA.FTZ R10, R103, R11, -R10 ;  /* 0x0000000b670a7223 */ /* 0x000fe4000001080a */
[----:B------:R-:W-:-:S02]  /*5940*/  FADD.FTZ R18, RZ, R18 ;  /* 0x00000012ff127221 */ /* 0x000fc40000010000 */
[C---:B0-----:R-:W-:Y:S02]  /*5950*/  FMUL.FTZ R142, R140.reuse, R143 ;  /* 0x0000008f8c8e7220 */ /* 0x041fe40000410000 */
[----:B------:R-:W-:Y:S01]  /*5960*/  FMUL.FTZ R141, R140, R141 ;  /* 0x0000008d8c8d7220 */ /* 0x000fe20000410000 */
[----:B------:R-:W-:Y:S01]  /*5970*/  FSEL R139, R148, 1, !P5 ;  /* 0x3f800000948b7808 */ /* 0x000fe20006800000 */
[----:B------:R-:W-:Y:S02]  /*5980*/  FMUL.FTZ R140, R45, R44 ;  /* 0x0000002c2d8c7220 */ /* 0x000fe40000410000 */
[----:B------:R-:W-:Y:S02]  /*5990*/  FADD.FTZ R14, R14, R137 ;  /* 0x000000890e0e7221 */ /* 0x000fe40000010000 */
[----:B------:R-:W-:Y:S02]  /*59a0*/  FFMA.FTZ R12, R103, R13, R12 ;  /* 0x0000000d670c7223 */ /* 0x000fe4000001000c */
[----:B------:R-:W-:-:S02]  /*59b0*/  FMUL.FTZ R13, R132, R10 ;  /* 0x0000000a840d7220 */ /* 0x000fc40000410000 */
[----:B------:R-:W-:Y:S01]  /*59c0*/  FMUL.FTZ R15, R138, R18 ;  /* 0x000000128a0f7220 */ /* 0x000fe20000410000 */
[----:B------:R-:W-:Y:S01]  /*59d0*/  FSEL R140, R140, RZ, !P5 ;  /* 0x000000ff8c8c7208 */ /* 0x000fe20006800000 */
[----:B------:R-:W-:Y:S02]  /*59e0*/  FMUL.FTZ R19, R138, R14 ;  /* 0x0000000e8a137220 */ /* 0x000fe40000410000 */
[-C--:B------:R-:W-:Y:S02]  /*59f0*/  FMUL.FTZ R11, R132, R12.reuse ;  /* 0x0000000c840b7220 */ /* 0x080fe40000410000 */
[----:B------:R-:W-:Y:S02]  /*5a00*/  FFMA.FTZ R13, R133, R12, R13 ;  /* 0x0000000c850d7223 */ /* 0x000fe4000001000d */
[----:B------:R-:W-:Y:S01]  /*5a10*/  FFMA.FTZ R15, R139, R14, -R15 ;  /* 0x0000000e8b0f7223 */ /* 0x000fe2000001080f */
[----:B------:R-:W-:Y:S01]  /*5a20*/  FSEL R141, R141, RZ, !P6 ;  /* 0x000000ff8d8d7208 */ /* 0x000fe20007000000 */
[----:B------:R-:W-:-:S02]  /*5a30*/  FFMA.FTZ R19, R139, R18, R19 ;  /* 0x000000128b137223 */ /* 0x000fc40000010013 */
[----:B------:R-:W-:Y:S02]  /*5a40*/  FFMA.FTZ R11, R133, R10, -R11 ;  /* 0x0000000a850b7223 */ /* 0x000fe4000001080b */
[----:B------:R-:W-:Y:S02]  /*5a50*/  FMUL.FTZ R10, R135, R13 ;  /* 0x0000000d870a7220 */ /* 0x000fe40000410000 */
[----:B------:R-:W-:Y:S01]  /*5a60*/  FADD.FTZ R15, R15, R140 ;  /* 0x0000008c0f0f7221 */ /* 0x000fe20000010000 */
[----:B------:R-:W-:Y:S01]  /*5a70*/  FSEL R142, R142, 1, !P6 ;  /* 0x3f8000008e8e7808 */ /* 0x000fe20007000000 */
[----:B------:R-:W-:Y:S01]  /*5a80*/  FADD.FTZ R12, RZ, R19 ;  /* 0x00000013ff0c7221 */ /* 0x000fe20000010000 */
[----:B------:R-:W-:-:S06]  /*5a90*/  NOP ;  /* 0x0000000000007918 */ /* 0x000fcc0000000000 */
[----:B------:R-:W-:Y:S02]  /*5aa0*/  FFMA.FTZ R10, R136, R11, -R10 ;  /* 0x0000000b880a7223 */ /* 0x000fe4000001080a */
[----:B------:R-:W-:Y:S01]  /*5ab0*/  FMUL.FTZ R7, R144, R7 ;  /* 0x0000000790077220 */ /* 0x000fe20000410000 */
[----:B------:R-:W-:Y:S01]  /*5ac0*/  FSEL R145, R5, 1, !P2 ;  /* 0x3f80000005917808 */ /* 0x000fe20005000000 */
[----:B------:R-:W-:Y:S01]  /*5ad0*/  FMUL.FTZ R21, R141, R15 ;  /* 0x0000000f8d157220 */ /* 0x000fe20000410000 */
[----:B------:R0:W2:Y:S01]  /*5ae0*/  LDG.E.64 R18, [R8.64] ;  /* 0x0000000408127981 */ /* 0x0000a2000c1e1b00 */
[----:B------:R-:W-:Y:S02]  /*5af0*/  FMUL.FTZ R143, R43, R42 ;  /* 0x0000002a2b8f7220 */ /* 0x000fe40000410000 */
[----:B------:R-:W-:Y:S02]  /*5b00*/  FMUL.FTZ R11, R135, R11 ;  /* 0x0000000b870b7220 */ /* 0x000fe40000410000 */
[-C--:B------:R-:W-:Y:S01]  /*5b10*/  FMUL.FTZ R14, R141, R12.reuse ;  /* 0x0000000c8d0e7220 */ /* 0x080fe20000410000 */
[----:B------:R-:W-:Y:S01]  /*5b20*/  FSEL R143, R143, RZ, !P6 ;  /* 0x000000ff8f8f7208 */ /* 0x000fe20007000000 */
[----:B------:R-:W-:-:S02]  /*5b30*/  FFMA.FTZ R21, R142, R12, R21 ;  /* 0x0000000c8e157223 */ /* 0x000fc40000010015 */
[----:B------:R-:W-:Y:S01]  /*5b40*/  FFMA.FTZ R11, R136, R13, R11 ;  /* 0x0000000d880b7223 */ /* 0x000fe2000001000b */
[----:B------:R-:W-:Y:S01]  /*5b50*/  FSEL R144, R7, RZ, !P2 ;  /* 0x000000ff07907208 */ /* 0x000fe20005000000 */
[----:B------:R-:W-:Y:S02]  /*5b60*/  FFMA.FTZ R14, R142, R15, -R14 ;  /* 0x0000000f8e0e7223 */ /* 0x000fe4000001080e */
[----:B------:R-:W-:Y:S02]  /*5b70*/  FADD.FTZ R21, RZ, R21 ;  /* 0x00000015ff157221 */ /* 0x000fe40000010000 */
[----:B------:R-:W-:Y:S02]  /*5b80*/  FMUL.FTZ R5, R138, R11 ;  /* 0x0000000b8a057220 */ /* 0x000fe40000410000 */
[----:B------:R-:W-:Y:S02]  /*5b90*/  FMUL.FTZ R146, R41, R40 ;  /* 0x0000002829927220 */ /* 0x000fe40000410000 */
[----:B------:R-:W-:-:S02]  /*5ba0*/  FADD.FTZ R14, R14, R143 ;  /* 0x0000008f0e0e7221 */ /* 0x000fc40000010000 */
[-C--:B0-----:R-:W-:Y:S02]  /*5bb0*/  FMUL.FTZ R8, R138, R10.reuse ;  /* 0x0000000a8a087220 */ /* 0x081fe40000410000 */
[----:B------:R-:W-:Y:S02]  /*5bc0*/  FMUL.FTZ R7, R144, R21 ;  /* 0x0000001590077220 */ /* 0x000fe40000410000 */
[C---:B------:R-:W-:Y:S01]  /*5bd0*/  FFMA.FTZ R5, R139.reuse, R10, -R5 ;  /* 0x0000000a8b057223 */ /* 0x040fe20000010805 */
[----:B------:R-:W-:Y:S01]  /*5be0*/  FSEL R146, R146, RZ, !P2 ;  /* 0x000000ff92927208 */ /* 0x000fe20005000000 */
[-C--:B------:R-:W-:Y:S02]  /*5bf0*/  FMUL.FTZ R10, R144, R14.reuse ;  /* 0x0000000e900a7220 */ /* 0x080fe40000410000 */
[----:B------:R-:W-:Y:S02]  /*5c00*/  FFMA.FTZ R8, R139, R11, R8 ;  /* 0x0000000b8b087223 */ /* 0x000fe40000010008 */
[C---:B------:R-:W-:Y:S01]  /*5c10*/  FFMA.FTZ R9, R145.reuse, R14, -R7 ;  /* 0x0000000e91097223 */ /* 0x040fe20000010807 */
[----:B------:R-:W-:Y:S01]  /*5c20*/  FSEL R147, R6, RZ, !P1 ;  /* 0x000000ff06937208 */ /* 0x000fe20004800000 */
[----:B------:R-:W-:-:S02]  /*5c30*/  FFMA.FTZ R10, R145, R21, R10 ;  /* 0x00000015910a7223 */ /* 0x000fc4000001000a */
[----:B------:R-:W-:Y:S02]  /*5c40*/  FMUL.FTZ R7, R141, R8 ;  /* 0x000000088d077220 */ /* 0x000fe40000410000 */
[----:B------:R-:W-:Y:S01]  /*5c50*/  FADD.FTZ R9, R9, R146 ;  /* 0x0000009209097221 */ /* 0x000fe20000010000 */
[----:B------:R-:W-:Y:S01]  /*5c60*/  FSEL R148, R4, 1, !P1 ;  /* 0x3f80000004947808 */ /* 0x000fe20004800000 */
[----:B------:R-:W-:Y:S02]  /*5c70*/  FADD.FTZ R10, RZ, R10 ;  /* 0x0000000aff0a7221 */ /* 0x000fe40000010000 */
[-C--:B------:R-:W-:Y:S02]  /*5c80*/  FFMA.FTZ R7, R142, R5.reuse, -R7 ;  /* 0x000000058e077223 */ /* 0x080fe40000010807 */
[----:B------:R-:W-:Y:S02]  /*5c90*/  FMUL.FTZ R149, R39, R38 ;  /* 0x0000002627957220 */ /* 0x000fe40000410000 */
[----:B------:R-:W-:-:S02]  /*5ca0*/  FMUL.FTZ R5, R141, R5 ;  /* 0x000000058d057220 */ /* 0x000fc40000410000 */
[C---:B------:R-:W-:Y:S02]  /*5cb0*/  FMUL.FTZ R11, R147.reuse, R9 ;  /* 0x00000009930b7220 */ /* 0x040fe40000410000 */
[----:B------:R-:W-:Y:S01]  /*5cc0*/  FMUL.FTZ R6, R147, R10 ;  /* 0x0000000a93067220 */ /* 0x000fe20000410000 */
[----:B------:R-:W-:Y:S01]  /*5cd0*/  FSEL R149, R149, RZ, !P1 ;  /* 0x000000ff95957208 */ /* 0x000fe20004800000 */
[----:B------:R-:W-:Y:S02]  /*5ce0*/  FFMA.FTZ R5, R142, R8, R5 ;  /* 0x000000088e057223 */ /* 0x000fe40000010005 */
[----:B------:R-:W-:Y:S02]  /*5cf0*/  FMUL.FTZ R4, R144, R7 ;  /* 0x0000000790047220 */ /* 0x000fe40000410000 */
[C---:B------:R-:W-:Y:S02]  /*5d00*/  FFMA.FTZ R11, R148.reuse, R10, R11 ;  /* 0x0000000a940b7223 */ /* 0x040fe4000001000b */
[----:B------:R-:W-:-:S02]  /*5d10*/  FFMA.FTZ R14, R148, R9, -R6 ;  /* 0x00000009940e7223 */ /* 0x000fc40000010806 */
[CC--:B------:R-:W-:Y:S02]  /*5d20*/  FFMA.FTZ R6, R145.reuse, R5.reuse, R4 ;  /* 0x0000000591067223 */ /* 0x0c0fe40000010004 */
        /* <DEDUP_REMOVED lines=49> */
[C---:B---3--:R-:W-:Y:S02]  /*6040*/  FMUL.FTZ R6, R7.reuse, R4 ;  /* 0x0000000407067220 */ /* 0x048fe40000410000 */
[-C--:B----4-:R-:W-:Y:S02]  /*6050*/  FMUL.FTZ R9, R7, R5.reuse ;  /* 0x0000000507097220 */ /* 0x090fe40000410000 */
[----:B------:R-:W-:Y:S02]  /*6060*/  @P0 FADD.FTZ R14, R14, R11 ;  /* 0x0000000b0e0e0221 */ /* 0x000fe40000010000 */
[----:B------:R-:W-:Y:S02]  /*6070*/  @P0 FADD.FTZ R15, R15, R8 ;  /* 0x000000080f0f0221 */ /* 0x000fe40000010000 */
[----:B------:R-:W-:-:S02]  /*6080*/  FFMA.FTZ R6, R12, R5, R6 ;  /* 0x000000050c067223 */ /* 0x000fc40000010006 */
[----:B------:R-:W-:Y:S01]  /*6090*/  @P0 FFMA.FTZ R12, R12, R4, -R9 ;  /* 0x000000040c0c0223 */ /* 0x000fe20000010809 */
[----:B------:R-:W0:Y:S04]  /*60a0*/  SHFL.UP PT, R11, R15, 0x8, RZ ;  /* 0x050000000f0b7989 */ /* 0x000e2800000e00ff */
        /* <DEDUP_REMOVED lines=11> */
[----:B------:R-:W-:Y:S02]  /*6160*/  @P0 FADD.FTZ R14, R14, R9 ;  /* 0x000000090e0e0221 */ /* 0x000fe40000010000 */
[-C--:B----4-:R-:W-:Y:S01]  /*6170*/  FMUL.FTZ R4, R6, R7.reuse ;  /* 0x0000000706047220 */ /* 0x090fe20000410000 */
[----:B------:R-:W0:Y:S01]  /*6180*/  SHFL.UP PT, R9, R15, 0x10, RZ ;  /* 0x060000000f097989 */ /* 0x000e2200000e00ff */
[C---:B------:R-:W-:Y:S02]  /*6190*/  FFMA.FTZ R7, R12.reuse, R7, R8 ;  /* 0x000000070c077223 */ /* 0x040fe40000010008 */
[----:B------:R-:W-:Y:S01]  /*61a0*/  @P0 FFMA.FTZ R12, R12, R5, -R4 ;  /* 0x000000050c0c0223 */ /* 0x000fe20000010804 */
[----:B------:R-:W1:Y:S02]  /*61b0*/  SHFL.UP PT, R8, R14, 0x10, RZ ;  /* 0x060000000e087989 */ /* 0x000e6400000e00ff */
[----:B------:R-:W-:-:S02]  /*61c0*/  FSEL R7, R6, R7, !P0 ;  /* 0x0000000706077208 */ /* 0x000fc40004000000 */
[----:B------:R-:W3:Y:S04]  /*61d0*/  SHFL.UP PT, R4, R12, 0x10, RZ ;  /* 0x060000000c047989 */ /* 0x000ee800000e00ff */
[----:B------:R-:W4:Y:S01]  /*61e0*/  SHFL.UP PT, R5, R7, 0x10, RZ ;  /* 0x0600000007057989 */ /* 0x000f2200000e00ff */
[----:B------:R-:W-:-:S04]  /*61f0*/  ISETP.NE.AND P0, PT, R94, RZ, PT ;  /* 0x000000ff5e00720c */ /* 0x000fc80003f05270 */
[----:B------:R-:W-:Y:S02]  /*6200*/  ISETP.EQ.OR P0, PT, R90, RZ, P0 ;  /* 0x000000ff5a00720c */ /* 0x000fe40000702670 */
[----:B------:R-:W-:Y:S01]  /*6210*/  ISETP.GE.AND P1, PT, R93, 0x10, PT ;  /* 0x000000105d00780c */ /* 0x000fe20003f26270 */
[CC--:B0-----:R-:W-:Y:S02]  /*6220*/  FMUL.FTZ R11, R7.reuse, R9.reuse ;  /* 0x00000009070b7220 */ /* 0x0c1fe40000410000 */
[CC--:B-1----:R-:W-:Y:S02]  /*6230*/  FMUL.FTZ R10, R7.reuse, R8.reuse ;  /* 0x00000008070a7220 */ /* 0x0c2fe40000410000 */
[C---:B------:R-:W-:Y:S01]  /*6240*/  FFMA.FTZ R13, R12.reuse, R8, -R11 ;  /* 0x000000080c0d7223 */ /* 0x040fe2000001080b */
[----:B------:R-:W-:Y:S01]  /*6250*/  MOV R8, 0x3f800000 ;  /* 0x3f80000000087802 */ /* 0x000fe20000000f00 */
[----:B------:R-:W-:Y:S01]  /*6260*/  FFMA.FTZ R20, R12, R9, R10 ;  /* 0x000000090c147223 */ /* 0x000fe2000001000a */
[----:B------:R-:W-:Y:S01]  /*6270*/  MOV R9, RZ ;  /* 0x000000ff00097202 */ /* 0x000fe20000000f00 */
[----:B------:R-:W-:Y:S01]  /*6280*/  CS2R R10, SRZ ;  /* 0x00000000000a7805 */ /* 0x000fe2000001ff00 */
[----:B---3--:R-:W-:-:S04]  /*6290*/  FMUL.FTZ R6, R7, R4 ;  /* 0x0000000407067220 */ /* 0x008fc80000410000 */
[-C--:B----4-:R-:W-:Y:S01]  /*62a0*/  FFMA.FTZ R6, R12, R5.reuse, R6 ;  /* 0x000000050c067223 */ /* 0x090fe20000010006 */
[----:B------:R-:W0:Y:S01]  /*62b0*/  @!P0 LDS.128 R8, [R23.X16+0x10c0] ;  /* 0x0010c00017088984 */ /* 0x000e22000000cc00 */
[----:B------:R-:W-:Y:S01]  /*62c0*/  FMUL.FTZ R5, R7, R5 ;  /* 0x0000000507057220 */ /* 0x000fe20000410000 */
[----:B------:R-:W-:-:S03]  /*62d0*/  ISETP.NE.AND P0, PT, R93, 0x1f, PT ;  /* 0x0000001f5d00780c */ /* 0x000fc60003f05270 */
[----:B------:R-:W-:Y:S01]  /*62e0*/  @P1 FFMA.FTZ R12, R12, R4, -R5 ;  /* 0x000000040c0c1223 */ /* 0x000fe20000010805 */
[----:B------:R-:W-:Y:S01]  /*62f0*/  SHF.L.U32 R4, R93, 0x5, RZ ;  /* 0x000000055d047819 */ /* 0x000fe200000006ff */
[----:B------:R-:W-:Y:S01]  /*6300*/  @P1 FADD.FTZ R14, R14, R13 ;  /* 0x0000000d0e0e1221 */ /* 0x000fe20000010000 */
[----:B------:R-:W-:Y:S01]  /*6310*/  FSEL R13, R7, R6, !P1 ;  /* 0x00000006070d7208 */ /* 0x000fe20004800000 */
[----:B------:R-:W-:Y:S01]  /*6320*/  @P1 FADD.FTZ R15, R15, R20 ;  /* 0x000000140f0f1221 */ /* 0x000fe20000010000 */
[----:B------:R-:W-:-:S05]  /*6330*/  LEA.HI.SX32 R150, R4, R4, 0x1b ;  /* 0x0000000404967211 */ /* 0x000fca00078fdaff */
[----:B------:R-:W-:Y:S04]  /*6340*/  LDS R151, [R150.X4] ;  /* 0x0000000096977984 */ /* 0x000fe80000004800 */
[----:B------:R-:W-:Y:S04]  /*6350*/  LDS R152, [R150.X4+0x4] ;  /* 0x0000040096987984 */ /* 0x000fe80000004800 */
[----:B------:R-:W-:Y:S04]  /*6360*/  LDS R154, [R150.X4+0x8] ;  /* 0x00000800969a7984 */ /* 0x000fe80000004800 */
[----:B------:R-:W-:Y:S04]  /*6370*/  LDS R159, [R150.X4+0xc] ;  /* 0x00000c00969f7984 */ /* 0x000fe80000004800 */
[----:B------:R-:W-:Y:S04]  /*6380*/  LDS R166, [R150.X4+0x10] ;  /* 0x0000100096a67984 */ /* 0x000fe80000004800 */
[----:B------:R-:W2:Y:S04]  /*6390*/  LDS R167, [R150.X4+0x14] ;  /* 0x0000140096a77984 */ /* 0x000ea80000004800 */
        /* <DEDUP_REMOVED lines=26> */
[----:B------:R-:W-:Y:S04]  /*6540*/  @!P0 STS.128 [0x1080], R12 ;  /* 0x0010800cff008388 */ /* 0x000fe80000000c00 */
[----:B------:R-:W-:Y:S01]  /*6550*/  BAR.SYNC.DEFER_BLOCKING 0x0 ;  /* 0x0000000000007b1d */ /* 0x000fe20000010000 */
[----:B------:R-:W-:-:S02]  /*6560*/  ISETP.NE.AND P1, PT, R93, RZ, PT ;  /* 0x000000ff5d00720c */ /* 0x000fc40003f25270 */
[----:B------:R-:W-:-:S11]  /*6570*/  ISETP.NE.AND P2, PT, R101, RZ, PT ;  /* 0x000000ff6500720c */ /* 0x000fd60003f45270 */
[----:B0-----:R-:W-:Y:S04]  /*6580*/  @!P1 STS.128 [0x10a0], R8 ;  /* 0x0010a008ff009388 */ /* 0x001fe80000000c00 */
[----:B------:R-:W-:Y:S04]  /*6590*/  LDS.128 R4, [0x1080] ;  /* 0x00108000ff047984 */ /* 0x000fe80000000c00 */
[----:B------:R-:W-:Y:S06]  /*65a0*/  BAR.SYNC.DEFER_BLOCKING 0x0 ;  /* 0x0000000000007b1d */ /* 0x000fec0000010000 */
[----:B------:R-:W0:Y:S04]  /*65b0*/  SHFL.UP PT, R186, R13, 0x1, RZ ;  /* 0x042000000dba7989 */ /* 0x000e2800000e00ff */
[----:B------:R-:W-:Y:S04]  /*65c0*/  @P2 LDS.64 R20, [0x10a8] ;  /* 0x0010a800ff142984 */ /* 0x000fe80000000a00 */
[----:B------:R-:W1:Y:S04]  /*65d0*/  SHFL.UP PT, R187, R12, 0x1, RZ ;  /* 0x042000000cbb7989 */ /* 0x000e6800000e00ff */
[----:B------:R3:W4:Y:S04]  /*65e0*/  SHFL.UP PT, R184, R15, 0x1, RZ ;  /* 0x042000000fb87989 */ /* 0x00072800000e00ff */
[----:B------:R5:W4:Y:S01]  /*65f0*/  SHFL.UP PT, R185, R14, 0x1, RZ ;  /* 0x042000000eb97989 */ /* 0x000b2200000e00ff */
[C---:B--2---:R-:W-:Y:S01]  /*6600*/  FMUL.FTZ R191, R167.reuse, R19 ;  /* 0x00000013a7bf7220 */ /* 0x044fe20000410000 */
[----:B0-----:R-:W-:Y:S01]  /*6610*/  @!P1 MOV R186, R9 ;  /* 0x0000000900ba9202 */ /* 0x001fe20000000f00 */
[----:B------:R-:W-:-:S04]  /*6620*/  FMUL.FTZ R167, R167, R18 ;  /* 0x00000012a7a77220 */ /* 0x000fc80000410000 */
[CC--:B---3--:R-:W-:Y:S02]  /*6630*/  FFMA.FTZ R15, R166.reuse, R19.reuse, R167 ;  /* 0x00000013a60f7223 */ /* 0x0c8fe400000100a7 */
[----:B-----5:R-:W-:Y:S02]  /*6640*/  FFMA.FTZ R14, R166, R18, -R191 ;  /* 0x00000012a60e7223 */ /* 0x020fe400000108bf */
[C---:B------:R-:W-:Y:S01]  /*6650*/  FMUL.FTZ R189, R159.reuse, R19 ;  /* 0x000000139fbd7220 */ /* 0x040fe20000410000 */
[----:B-1----:R-:W-:Y:S01]  /*6660*/  @!P1 MOV R187, R8 ;  /* 0x0000000800bb9202 */ /* 0x002fe20000000f00 */
[----:B------:R-:W-:Y:S01]  /*6670*/  FMUL.FTZ R159, R159, R18 ;  /* 0x000000129f9f7220 */ /* 0x000fe20000410000 */
[----:B----4-:R-:W-:Y:S02]  /*6680*/  @!P1 MOV R184, R11 ;  /* 0x0000000b00b89202 */ /* 0x010fe40000000f00 */
[----:B------:R-:W-:Y:S01]  /*6690*/  @!P1 MOV R185, R10 ;  /* 0x0000000a00b99202 */ /* 0x000fe20000000f00 */
[----:B------:R-:W-:-:S02]  /*66a0*/  @P2 FMUL.FTZ R166, R20, R186 ;  /* 0x000000ba14a62220 */ /* 0x000fc40000410000 */
[C---:B------:R-:W-:Y:S02]  /*66b0*/  @P2 FMUL.FTZ R186, R21.reuse, R186 ;  /* 0x000000ba15ba2220 */ /* 0x040fe40000410000 */
[-C--:B------:R-:W-:Y:S02]  /*66c0*/  @P2 FFMA.FTZ R21, R21, R187.reuse, R166 ;  /* 0x000000bb15152223 */ /* 0x080fe400000100a6 */
[----:B------:R-:W-:Y:S02]  /*66d0*/  @P2 FFMA.FTZ R186, R20, R187, -R186 ;  /* 0x000000bb14ba2223 */ /* 0x000fe400000108ba */
[----:B------:R-:W-:Y:S02]  /*66e0*/  @P2 FADD.FTZ R184, R184, R21 ;  /* 0x00000015b8b82221 */ /* 0x000fe40000010000 */
[----:B------:R-:W-:Y:S02]  /*66f0*/  FFMA.FTZ R13, R154, R19, R159 ;  /* 0x000000139a0d7223 */ /* 0x000fe4000001009f */
[----:B------:R-:W-:-:S02]  /*6700*/  @P2 FADD.FTZ R185, R185, R186 ;  /* 0x000000bab9b92221 */ /* 0x000fc40000010000 */
[CC--:B------:R-:W-:Y:S02]  /*6710*/  FMUL.FTZ R150, R152.reuse, R19.reuse ;  /* 0x0000001398967220 */ /* 0x0c0fe40000410000 */
[----:B------:R-:W-:Y:S02]  /*6720*/  FMUL.FTZ R159, R173, R19 ;  /* 0x00000013ad9f7220 */ /* 0x000fe40000410000 */
[----:B------:R-:W-:Y:S02]  /*6730*/  FMUL.FTZ R152, R152, R18 ;  /* 0x0000001298987220 */ /* 0x000fe40000410000 */
[C---:B------:R-:W-:Y:S02]  /*6740*/  FMUL.FTZ R166, R130.reuse, R184 ;  /* 0x000000b882a67220 */ /* 0x040fe40000410000 */
[----:B------:R-:W-:Y:S02]  /*6750*/  FMUL.FTZ R130, R130, R185 ;  /* 0x000000b982827220 */ /* 0x000fe40000410000 */
[----:B------:R-:W-:-:S02]  /*6760*/  FFMA.FTZ R150, R151, R18, -R150 ;  /* 0x0000001297967223 */ /* 0x000fc40000010896 */
[-C--:B------:R-:W-:Y:S02]  /*6770*/  FFMA.FTZ R20, R172, R18.reuse, -R159 ;  /* 0x00000012ac147223 */ /* 0x080fe4000001089f */
[-C--:B------:R-:W-:Y:S02]  /*6780*/  FFMA.FTZ R151, R151, R19.reuse, R152 ;  /* 0x0000001397977223 */ /* 0x080fe40000010098 */
[-C--:B------:R-:W-:Y:S02]  /*6790*/  FFMA.FTZ R12, R154, R18.reuse, -R189 ;  /* 0x000000129a0c7223 */ /* 0x080fe400000108bd */
[-C--:B------:R-:W-:Y:S02]  /*67a0*/  FMUL.FTZ R159, R175, R19.reuse ;  /* 0x00000013af9f7220 */ /* 0x080fe40000410000 */
[C---:B------:R-:W-:Y:S02]  /*67b0*/  FMUL.FTZ R152, R170.reuse, R19 ;  /* 0x00000013aa987220 */ /* 0x040fe40000410000 */
[----:B------:R-:W-:-:S02]  /*67c0*/  FMUL.FTZ R154, R170, R18 ;  /* 0x00000012aa9a7220 */ /* 0x000fc40000410000 */
[C---:B------:R-:W-:Y:S02]  /*67d0*/  FFMA.FTZ R166, R131.reuse, R185, -R166 ;  /* 0x000000b983a67223 */ /* 0x040fe400000108a6 */
[----:B------:R-:W-:Y:S02]  /*67e0*/  FFMA.FTZ R170, R131, R184, R130 ;  /* 0x000000b883aa7223 */ /* 0x000fe40000010082 */
[----:B------:R-:W-:Y:S02]  /*67f0*/  FFMA.FTZ R130, R174, R18, -R159 ;  /* 0x00000012ae827223 */ /* 0x000fe4000001089f */
[----:B------:R-:W-:Y:S02]  /*6800*/  FADD.FTZ R159, R129, R166 ;  /* 0x000000a6819f7221 */ /* 0x000fe40000010000 */
[----:B------:R-:W-:Y:S02]  /*6810*/  FADD.FTZ R170, RZ, R170 ;  /* 0x000000aaffaa7221 */ /* 0x000fe40000010000 */
[----:B------:R-:W-:-:S02]  /*6820*/  FMUL.FTZ R167, R128, R159 ;  /* 0x0000009f80a77220 */ /* 0x000fc40000410000 */
[----:B------:R-:W-:Y:S02]  /*6830*/  FMUL.FTZ R166, R128, R170 ;  /* 0x000000aa80a67220 */ /* 0x000fe40000410000 */
[C---:B------:R-:W-:Y:S02]  /*6840*/  FFMA.FTZ R152, R169.reuse, R18, -R152 ;  /* 0x00000012a9987223 */ /* 0x040fe40000010898 */
[----:B------:R-:W-:Y:S02]  /*6850*/  FFMA.FTZ R154, R169, R19, R154 ;  /* 0x00000013a99a7223 */ /* 0x000fe4000001009a */
[C---:B------:R-:W-:Y:S02]  /*6860*/  FFMA.FTZ R169, R127.reuse, R170, R167 ;  /* 0x000000aa7fa97223 */ /* 0x040fe400000100a7 */
[----:B------:R-:W-:Y:S02]  /*6870*/  FFMA.FTZ R167, R127, R159, -R166 ;  /* 0x0000009f7fa77223 */ /* 0x000fe400000108a6 */
[----:B------:R-:W-:-:S02]  /*6880*/  FMUL.FTZ R173, R173, R18 ;  /* 0x00000012adad7220 */ /* 0x000fc40000410000 */
[----:B------:R-:W-:Y:S02]  /*6890*/  FADD.FTZ R166, RZ, R169 ;  /* 0x000000a9ffa67221 */ /* 0x000fe40000010000 */
[----:B------:R-:W-:Y:S02]  /*68a0*/  FADD.FTZ R167, R126, R167 ;  /* 0x000000a77ea77221 */ /* 0x000fe40000010000 */
[----:B------:R-:W-:Y:S02]  /*68b0*/  FFMA.FTZ R21, R172, R19, R173 ;  /* 0x00000013ac157223 */ /* 0x000fe400000100ad */
[C---:B------:R-:W-:Y:S02]  /*68c0*/  FMUL.FTZ R172, R124.reuse, R166 ;  /* 0x000000a67cac7220 */ /* 0x040fe40000410000 */
[----:B------:R-:W-:Y:S02]  /*68d0*/  FMUL.FTZ R124, R124, R167 ;  /* 0x000000a77c7c7220 */ /* 0x000fe40000410000 */
[----:B------:R-:W-:-:S02]  /*68e0*/  FMUL.FTZ R169, R181, R19 ;  /* 0x00000013b5a97220 */ /* 0x000fc40000410000 */
[C---:B------:R-:W-:Y:S02]  /*68f0*/  FFMA.FTZ R172, R125.reuse, R167, -R172 ;  /* 0x000000a77dac7223 */ /* 0x040fe400000108ac */
[----:B------:R-:W-:Y:S02]  /*6900*/  FFMA.FTZ R173, R125, R166, R124 ;  /* 0x000000a67dad7223 */ /* 0x000fe4000001007c */
[-C--:B------:R-:W-:Y:S02]  /*6910*/  FFMA.FTZ R124, R180, R18.reuse, -R169 ;  /* 0x00000012b47c7223 */ /* 0x080fe400000108a9 */
[----:B------:R-:W-:Y:S02]  /*6920*/  FMUL.FTZ R175, R175, R18 ;  /* 0x00000012afaf7220 */ /* 0x000fe40000410000 */
[----:B------:R-:W-:Y:S02]  /*6930*/  FADD.FTZ R169, R123, R172 ;  /* 0x000000ac7ba97221 */ /* 0x000fe40000010000 */
[----:B------:R-:W-:-:S02]  /*6940*/  FADD.FTZ R172, RZ, R173 ;  /* 0x000000adffac7221 */ /* 0x000fc40000010000 */
[----:B------:R-:W-:Y:S02]  /*6950*/  FFMA.FTZ R131, R174, R19, R175 ;  /* 0x00000013ae837223 */ /* 0x000fe400000100af */
[CC--:B------:R-:W-:Y:S02]  /*6960*/  FMUL.FTZ R173, R122.reuse, R169.reuse ;  /* 0x000000a97aad7220 */ /* 0x0c0fe40000410000 */
[-C--:B------:R-:W-:Y:S02]  /*6970*/  FMUL.FTZ R174, R122, R172.reuse ;  /* 0x000000ac7aae7220 */ /* 0x080fe40000410000 */
[C---:B------:R-:W-:Y:S02]  /*6980*/  FFMA.FTZ R175, R121.reuse, R172, R173 ;  /* 0x000000ac79af7223 */ /* 0x040fe400000100ad */
[----:B------:R-:W-:Y:S02]  /*6990*/  FFMA.FTZ R173, R121, R169, -R174 ;  /* 0x000000a979ad7223 */ /* 0x000fe400000108ae */
[----:B------:R-:W-:-:S02]  /*69a0*/  FMUL.FTZ R121, R168, R19 ;  /* 0x00000013a8797220 */ /* 0x000fc40000410000 */
[-C--:B------:R-:W-:Y:S02]  /*69b0*/  FMUL.FTZ R168, R168, R18.reuse ;  /* 0x00000012a8a87220 */ /* 0x080fe40000410000 */
[----:B------:R-:W-:Y:S02]  /*69c0*/  FADD.FTZ R175, RZ, R175 ;  /* 0x000000afffaf7221 */ /* 0x000fe40000010000 */
[----:B------:R-:W-:Y:S02]  /*69d0*/  FADD.FTZ R173, R120, R173 ;  /* 0x000000ad78ad7221 */ /* 0x000fe40000010000 */
[C---:B------:R-:W-:Y:S02]  /*69e0*/  FFMA.FTZ R120, R165.reuse, R18, -R121 ;  /* 0x00000012a5787223 */ /* 0x040fe40000010879 */
[----:B------:R-:W-:Y:S02]  /*69f0*/  FFMA.FTZ R121, R165, R19, R168 ;  /* 0x00000013a5797223 */ /* 0x000fe400000100a8 */
[----:B------:R-:W-:-:S02]  /*6a00*/  FMUL.FTZ R168, R118, R175 ;  /* 0x000000af76a87220 */ /* 0x000fc40000410000 */
[-C--:B------:R-:W-:Y:S02]  /*6a10*/  FMUL.FTZ R118, R118, R173.reuse ;  /* 0x000000ad76767220 */ /* 0x080fe40000410000 */
[C---:B------:R-:W-:Y:S02]  /*6a20*/  FFMA.FTZ R168, R119.reuse, R173, -R168 ;  /* 0x000000ad77a87223 */ /* 0x040fe400000108a8 */
[----:B------:R-:W-:Y:S02]  /*6a30*/  FFMA.FTZ R119, R119, R175, R118 ;  /* 0x000000af77777223 */ /* 0x000fe40000010076 */
[----:B------:R-:W-:Y:S02]  /*6a40*/  FMUL.FTZ R165, R164, R19 ;  /* 0x00000013a4a57220 */ /* 0x000fe40000410000 */
[----:B------:R-:W-:Y:S02]  /*6a50*/  FADD.FTZ R117, R117, R168 ;  /* 0x000000a875757221 */ /* 0x000fe40000010000 */
[----:B------:R-:W-:-:S02]  /*6a60*/  FADD.FTZ R168, RZ, R119 ;  /* 0x00000077ffa87221 */ /* 0x000fc40000010000 */
[-C--:B------:R-:W-:Y:S02]  /*6a70*/  FMUL.FTZ R164, R164, R18.reuse ;  /* 0x00000012a4a47220 */ /* 0x080fe40000410000 */
[C---:B------:R-:W-:Y:S02]  /*6a80*/  FFMA.FTZ R118, R163.reuse, R18, -R165 ;  /* 0x00000012a3767223 */ /* 0x040fe400000108a5 */
[C---:B------:R-:W-:Y:S02]  /*6a90*/  FMUL.FTZ R165, R116.reuse, R117 ;  /* 0x0000007574a57220 */ /* 0x040fe40000410000 */
[----:B------:R-:W-:Y:S02]  /*6aa0*/  FMUL.FTZ R119, R116, R168 ;  /* 0x000000a874777220 */ /* 0x000fe40000410000 */
[-C--:B------:R-:W-:Y:S02]  /*6ab0*/  FFMA.FTZ R163, R163, R19.reuse, R164 ;  /* 0x00000013a3a37223 */ /* 0x080fe400000100a4 */
[----:B------:R-:W-:-:S02]  /*6ac0*/  FMUL.FTZ R164, R162, R19 ;  /* 0x00000013a2a47220 */ /* 0x000fc40000410000 */
[C---:B------:R-:W-:Y:S02]  /*6ad0*/  FFMA.FTZ R165, R114.reuse, R168, R165 ;  /* 0x000000a872a57223 */ /* 0x040fe400000100a5 */
[----:B------:R-:W-:Y:S02]  /*6ae0*/  FFMA.FTZ R114, R114, R117, -R119 ;  /* 0x0000007572727223 */ /* 0x000fe40000010877 */
[C---:B------:R-:W-:Y:S02]  /*6af0*/  FMUL.FTZ R119, R160.reuse, R19 ;  /* 0x00000013a0777220 */ /* 0x040fe40000410000 */
[-C--:B------:R-:W-:Y:S02]  /*6b00*/  FFMA.FTZ R116, R161, R18.reuse, -R164 ;  /* 0x00000012a1747223 */ /* 0x080fe400000108a4 */
[----:B------:R-:W-:Y:S02]  /*6b10*/  FMUL.FTZ R160, R160, R18 ;  /* 0x00000012a0a07220 */ /* 0x000fe40000410000 */
[----:B------:R-:W-:-:S02]  /*6b20*/  FADD.FTZ R164, RZ, R165 ;  /* 0x000000a5ffa47221 */ /* 0x000fc40000010000 */
[----:B------:R-:W-:Y:S02]  /*6b30*/  FADD.FTZ R165, R115, R114 ;  /* 0x0000007273a57221 */ /* 0x000fe40000010000 */
[C---:B------:R-:W-:Y:S02]  /*6b40*/  FFMA.FTZ R114, R158.reuse, R18, -R119 ;  /* 0x000000129e727223 */ /* 0x040fe40000010877 */
[----:B------:R-:W-:Y:S02]  /*6b50*/  FFMA.FTZ R158, R158, R19, R160 ;  /* 0x000000139e9e7223 */ /* 0x000fe400000100a0 */
[C---:B------:R-:W-:Y:S02]  /*6b60*/  FMUL.FTZ R160, R112.reuse, R164 ;  /* 0x000000a470a07220 */ /* 0x040fe40000410000 */
[----:B------:R-:W-:Y:S02]  /*6b70*/  FMUL.FTZ R112, R112, R165 ;  /* 0x000000a570707220 */ /* 0x000fe40000410000 */
[----:B------:R-:W-:-:S02]  /*6b80*/  FMUL.FTZ R115, R157, R19 ;  /* 0x000000139d737220 */ /* 0x000fc40000410000 */
[C---:B------:R-:W-:Y:S02]  /*6b90*/  FFMA.FTZ R160, R113.reuse, R165, -R160 ;  /* 0x000000a571a07223 */ /* 0x040fe400000108a0 */
[----:B------:R-:W-:Y:S02]  /*6ba0*/  FMUL.FTZ R162, R162, R18 ;  /* 0x00000012a2a27220 */ /* 0x000fe40000410000 */
[----:B------:R-:W-:Y:S02]  /*6bb0*/  FFMA.FTZ R113, R113, R164, R112 ;  /* 0x000000a471717223 */ /* 0x000fe40000010070 */
[-C--:B------:R-:W-:Y:S02]  /*6bc0*/  FMUL.FTZ R129, R177, R19.reuse ;  /* 0x00000013b1817220 */ /* 0x080fe40000410000 */
[-C--:B------:R-:W-:Y:S02]  /*6bd0*/  FMUL.FTZ R127, R179, R19.reuse ;  /* 0x00000013b37f7220 */ /* 0x080fe40000410000 */
[----:B------:R-:W-:-:S02]  /*6be0*/  FMUL.FTZ R123, R183, R19 ;  /* 0x00000013b77b7220 */ /* 0x000fc40000410000 */
[-C--:B------:R-:W-:Y:S02]  /*6bf0*/  FFMA.FTZ R112, R155, R18.reuse, -R115 ;  /* 0x000000129b707223 */ /* 0x080fe40000010873 */
[-C--:B------:R-:W-:Y:S02]  /*6c00*/  FMUL.FTZ R115, R156, R19.reuse ;  /* 0x000000139c737220 */ /* 0x080fe40000410000 */
[----:B------:R-:W-:Y:S02]  /*6c10*/  FADD.FTZ R119, R111, R160 ;  /* 0x000000a06f777221 */ /* 0x000fe40000010000 */
[----:B------:R-:W-:Y:S02]  /*6c20*/  FFMA.FTZ R161, R161, R19, R162 ;  /* 0x00000013a1a17223 */ /* 0x000fe400000100a2 */
[-C--:B------:R-:W-:Y:S02]  /*6c30*/  FMUL.FTZ R177, R177, R18.reuse ;  /* 0x00000012b1b17220 */ /* 0x080fe40000410000 */
[----:B------:R-:W-:-:S02]  /*6c40*/  FFMA.FTZ R128, R176, R18, -R129 ;  /* 0x00000012b0807223 */ /* 0x000fc40000010881 */
[-C--:B------:R-:W-:Y:S02]  /*6c50*/  FMUL.FTZ R179, R179, R18.reuse ;  /* 0x00000012b3b37220 */ /* 0x080fe40000410000 */
[-C--:B------:R-:W-:Y:S02]  /*6c60*/  FFMA.FTZ R126, R178, R18.reuse, -R127 ;  /* 0x00000012b27e7223 */ /* 0x080fe4000001087f */
[-C--:B------:R-:W-:Y:S02]  /*6c70*/  FMUL.FTZ R181, R181, R18.reuse ;  /* 0x00000012b5b57220 */ /* 0x080fe40000410000 */
[-C--:B------:R-:W-:Y:S02]  /*6c80*/  FMUL.FTZ R183, R183, R18.reuse ;  /* 0x00000012b7b77220 */ /* 0x080fe40000410000 */
[-C--:B------:R-:W-:Y:S02]  /*6c90*/  FFMA.FTZ R122, R182, R18.reuse, -R123 ;  /* 0x00000012b67a7223 */ /* 0x080fe4000001087b */
[----:B------:R-:W-:-:S02]  /*6ca0*/  FMUL.FTZ R162, R157, R18 ;  /* 0x000000129da27220 */ /* 0x000fc40000410000 */
[-C--:B------:R-:W-:Y:S02]  /*6cb0*/  FMUL.FTZ R156, R156, R18.reuse ;  /* 0x000000129c9c7220 */ /* 0x080fe40000410000 */
[----:B------:R-:W-:Y:S02]  /*6cc0*/  FADD.FTZ R157, RZ, R113 ;  /* 0x00000071ff9d7221 */ /* 0x000fe40000010000 */
[----:B------:R-:W-:Y:S02]  /*6cd0*/  FFMA.FTZ R18, R153, R18, -R115 ;  /* 0x0000001299127223 */ /* 0x000fe40000010873 */
[C---:B------:R-:W-:Y:S02]  /*6ce0*/  FMUL.FTZ R115, R110.reuse, R119 ;  /* 0x000000776e737220 */ /* 0x040fe40000410000 */
[-C--:B------:R-:W-:Y:S02]  /*6cf0*/  FMUL.FTZ R113, R110, R157.reuse ;  /* 0x0000009d6e717220 */ /* 0x080fe40000410000 */
[----:B------:R-:W-:-:S02]  /*6d00*/  FFMA.FTZ R115, R108, R157, R115 ;  /* 0x0000009d6c737223 */ /* 0x000fc40000010073 */
[----:B------:R-:W-:Y:S02]  /*6d10*/  FMUL.FTZ R111, R5, R11 ;  /* 0x0000000b056f7220 */ /* 0x000fe40000410000 */
[----:B------:R-:W-:Y:S01]  /*6d20*/  FFMA.FTZ R108, R108, R119, -R113 ;  /* 0x000000776c6c7223 */ /* 0x000fe20000010871 */
[----:B------:R-:W-:Y:S01]  /*6d30*/  ISETP.NE.AND P0, PT, R101, RZ, PT ;  /* 0x000000ff6500720c */ /* 0x000fe20003f05270 */
[----:B------:R-:W-:Y:S02]  /*6d40*/  FADD.FTZ R160, RZ, R115 ;  /* 0x00000073ffa07221 */ /* 0x000fe40000010000 */
[-C--:B------:R-:W-:Y:S02]  /*6d50*/  FFMA.FTZ R129, R176, R19.reuse, R177 ;  /* 0x00000013b0817223 */ /* 0x080fe400000100b1 */
[-C--:B------:R-:W-:Y:S02]  /*6d60*/  FFMA.FTZ R127, R178, R19.reuse, R179 ;  /* 0x00000013b27f7223 */ /* 0x080fe400000100b3 */
[----:B------:R-:W-:-:S02]  /*6d70*/  FFMA.FTZ R125, R180, R19, R181 ;  /* 0x00000013b47d7223 */ /* 0x000fc400000100b5 */
[-C--:B------:R-:W-:Y:S02]  /*6d80*/  FFMA.FTZ R123, R182, R19.reuse, R183 ;  /* 0x00000013b67b7223 */ /* 0x080fe400000100b7 */
[-C--:B------:R-:W-:Y:S02]  /*6d90*/  FFMA.FTZ R155, R155, R19.reuse, R162 ;  /* 0x000000139b9b7223 */ /* 0x080fe400000100a2 */
[-C--:B------:R-:W-:Y:S02]  /*6da0*/  FFMA.FTZ R113, R4, R10.reuse, -R111 ;  /* 0x0000000a04717223 */ /* 0x080fe4000001086f */
[----:B------:R-:W-:Y:S02]  /*6db0*/  FFMA.FTZ R19, R153, R19, R156 ;  /* 0x0000001399137223 */ /* 0x000fe4000001009c */
[C---:B------:R-:W-:Y:S02]  /*6dc0*/  FMUL.FTZ R10, R5.reuse, R10 ;  /* 0x0000000a050a7220 */ /* 0x040fe40000410000 */
[----:B------:R-:W-:-:S02]  /*6dd0*/  FMUL.FTZ R111, R5, R9 ;  /* 0x00000009056f7220 */ /* 0x000fc40000410000 */
[----:B------:R-:W-:Y:S02]  /*6de0*/  FMUL.FTZ R5, R5, R8 ;  /* 0x0000000805057220 */ /* 0x000fe40000410000 */
[----:B------:R-:W-:Y:S02]  /*6df0*/  FADD.FTZ R156, R109, R108 ;  /* 0x0000006c6d9c7221 */ /* 0x000fe40000010000 */
[C---:B------:R-:W-:Y:S02]  /*6e00*/  FMUL.FTZ R108, R105.reuse, R160 ;  /* 0x000000a0696c7220 */ /* 0x040fe40000410000 */
[----:B------:R-:W-:Y:S02]  /*6e10*/  FFMA.FTZ R9, R4, R9, R5 ;  /* 0x0000000904097223 */ /* 0x000fe40000010005 */
[-C--:B------:R-:W-:Y:S02]  /*6e20*/  FMUL.FTZ R110, R105, R156.reuse ;  /* 0x0000009c696e7220 */ /* 0x080fe40000410000 */
[----:B------:R-:W-:-:S02]  /*6e30*/  FFMA.FTZ R5, R107, R156, -R108 ;  /* 0x0000009c6b057223 */ /* 0x000fc4000001086c */
[C---:B------:R-:W-:Y:S01]  /*6e40*/  FFMA.FTZ R8, R4.reuse, R8, -R111 ;  /* 0x0000000804087223 */ /* 0x040fe2000001086f */
[----:B------:R-:W-:Y:S01]  /*6e50*/  BSSY B0, `(.L_x_1509) ;  /* 0x0000019000007945 */ /* 0x000fe20003800000 */
[----:B------:R-:W-:Y:S02]  /*6e60*/  FFMA.FTZ R4, R4, R11, R10 ;  /* 0x0000000b04047223 */ /* 0x000fe4000001000a */
[----:B------:R-:W-:Y:S02]  /*6e70*/  FFMA.FTZ R110, R107, R160, R110 ;  /* 0x000000a06b6e7223 */ /* 0x000fe4000001006e */
[----:B------:R-:W-:Y:S02]  /*6e80*/  FADD.FTZ R105, R106, R5 ;  /* 0x000000056a697221 */ /* 0x000fe40000010000 */
[----:B------:R-:W-:Y:S02]  /*6e90*/  FADD.FTZ R10, R6, R113 ;  /* 0x00000071060a7221 */ /* 0x000fe40000010000 */
[----:B------:R-:W-:-:S02]  /*6ea0*/  FMUL.FTZ R151, R170, R151 ;  /* 0x00000097aa977220 */ /* 0x000fc40000410000 */
[----:B------:R-:W-:Y:S02]  /*6eb0*/  FADD.FTZ R110, RZ, R110 ;  /* 0x0000006eff6e7221 */ /* 0x000fe40000010000 */
        /* <DEDUP_REMOVED lines=18> */
.L_x_1510:
[----:B------:R-:W-:Y:S05]  /*6fe0*/  BSYNC B0 ;  /* 0x0000000000007941 */ /* 0x000fea0003800000 */
.L_x_1509:
[-C--:B------:R-:W-:Y:S01]  /*6ff0*/  FMUL.FTZ R104, R104, R110.reuse ;  /* 0x0000006e68687220 */ /* 0x080fe20000410000 */
[----:B-1----:R-:W-:Y:S01]  /*7000*/  IADD3 R23, R23, 0x1, RZ ;  /* 0x0000000117177810 */ /* 0x002fe20007ffe0ff */
[C---:B------:R-:W-:Y:S02]  /*7010*/  FFMA.FTZ R6, R103.reuse, R110, R6 ;  /* 0x0000006e67067223 */ /* 0x040fe40000010006 */
[----:B------:R-:W-:Y:S01]  /*7020*/  FFMA.FTZ R103, R103, R105, -R104 ;  /* 0x0000006967677223 */ /* 0x000fe20000010868 */
[----:B------:R-:W-:Y:S01]  /*7030*/  ISETP.GE.AND P0, PT, R23, c[0x0][0x16c], PT ;  /* 0x00005b0017007a0c */ /* 0x000fe20003f06270 */
        /* <DEDUP_REMOVED lines=51> */
[----:B------:R-:W-:Y:S02]  /*7370*/  FADD.FTZ R148, R149, R148 ;  /* 0x0000009495947221 */ /* 0x000fe40000010000 */
        /* <DEDUP_REMOVED lines=35> */
.L_x_1508:
[----:B------:R-:W-:Y:S01]  /*75b0*/  BAR.SYNC.DEFER_BLOCKING 0x0 ;  /* 0x0000000000007b1d */ /* 0x000fe20000010000 */
[----:B------:R-:W-:Y:S01]  /*75c0*/  ISETP.NE.AND P0, PT, R101, RZ, PT ;  /* 0x000000ff6500720c */ /* 0x000fe20003f05270 */
[----:B------:R-:W-:Y:S02]  /*75d0*/  IMAD R7, R171, c[0x0][0x200], RZ ;  /* 0x00008000ab077a24 */ /* 0x000fe400078e02ff */
[----:B------:R-:W-:-:S02]  /*75e0*/  IMAD.WIDE.U32 R4, R96, c[0x0][0x200], RZ ;  /* 0x0000800060047a25 */ /* 0x000fc400078e00ff */
[----:B------:R-:W-:Y:S02]  /*75f0*/  BSSY B0, `(.L_x_1512) ;  /* 0x0000035000007945 */ /* 0x000fe40003800000 */
[----:B------:R-:W-:Y:S01]  /*7600*/  IMAD R9, R96, c[0x0][0x204], R7 ;  /* 0x0000810060097a24 */ /* 0x000fe200078e0207 */
[----:B------:R-:W-:Y:S04]  /*7610*/  STS [R71.X4], R37 ;  /* 0x0000002547007388 */ /* 0x000fe80000004800 */
        /* <DEDUP_REMOVED lines=50> */
.L_x_1513:
[----:B------:R-:W-:Y:S05]  /*7940*/  BSYNC B0 ;  /* 0x0000000000007941 */ /* 0x000fea0003800000 */
.L_x_1512:
[----:B------:R-:W-:Y:S01]  /*7950*/  MOV R5, R33 ;  /* 0x0000002100057202 */ /* 0x000fe20000000f00 */
[----:B0-----:R-:W-:Y:S01]  /*7960*/  IMAD R9, R99, c[0x0][0x208], RZ ;  /* 0x0000820063097a24 */ /* 0x001fe200078e02ff */
[C-C-:B------:R-:W-:Y:S02]  /*7970*/  LOP3.LUT R6, R95.reuse, 0x40, R94.reuse, 0xfe, !PT ;  /* 0x000000405f067812 */ /* 0x140fe400078efe5e */
[----:B------:R-:W-:Y:S01]  /*7980*/  LOP3.LUT R0, R95, 0x20, R94, 0xfe, !PT ;  /* 0x000000205f007812 */ /* 0x000fe200078efe5e */
[----:B------:R-:W-:Y:S01]  /*7990*/  IMAD.WIDE.U32 R4, R100, c[0x0][0x208], R4 ;  /* 0x0000820064047a25 */ /* 0x000fe200078e0004 */
[----:B------:R-:W-:Y:S02]  /*79a0*/  SHF.L.U32 R7, R90, 0x9, RZ ;  /* 0x000000095a077819 */ /* 0x000fe400000006ff */
[-C--:B------:R-:W-:Y:S01]  /*79b0*/  ISETP.GE.AND P4, PT, R6, R31.reuse, PT ;  /* 0x0000001f0600720c */ /* 0x080fe20003f86270 */
[----:B------:R-:W-:Y:S01]  /*79c0*/  IMAD R6, R100, c[0x0][0x20c], R9 ;  /* 0x0000830064067a24 */ /* 0x000fe200078e0209 */
[----:B------:R-:W-:-:S02]  /*79d0*/  ISETP.GE.AND P3, PT, R0, R31, PT ;  /* 0x0000001f0000720c */ /* 0x000fc40003f66270 */
[----:B------:R-:W-:Y:S02]  /*79e0*/  SHF.R.S32.HI R9, RZ, 0x1f, R7 ;  /* 0x0000001fff097819 */ /* 0x000fe40000011407 */
[----:B------:R-:W-:Y:S02]  /*79f0*/  IADD3 R0, P1, R7, R4, RZ ;  /* 0x0000000407007210 */ /* 0x000fe40007f3e0ff */
[----:B------:R-:W-:Y:S02]  /*7a00*/  LEA R7, P0, R92, c[0x0][0x258], 0x2 ;  /* 0x000096005c077a11 */ /* 0x000fe400078010ff */
[C-C-:B------:R-:W-:Y:S02]  /*7a10*/  LOP3.LUT R8, R95.reuse, 0x60, R94.reuse, 0xfe, !PT ;  /* 0x000000605f087812 */ /* 0x140fe400078efe5e */
[----:B------:R-:W-:Y:S02]  /*7a20*/  LOP3.LUT R10, R95, 0x80, R94, 0xfe, !PT ;  /* 0x000000805f0a7812 */ /* 0x000fe400078efe5e */
[----:B------:R-:W-:-:S02]  /*7a30*/  IADD3.X R5, R9, R6, R5, P1, !PT ;  /* 0x0000000609057210 */ /* 0x000fc40000ffe405 */
[----:B------:R-:W-:Y:S02]  /*7a40*/  LEA.HI.X R6, R92, c[0x0][0x25c], R91, 0x2, P0 ;  /* 0x000097005c067a11 */ /* 0x000fe400000f145b */
[----:B------:R-:W-:Y:S02]  /*7a50*/  LEA R4, P0, R0, R7, 0x2 ;  /* 0x0000000700047211 */ /* 0x000fe400078010ff */
[-C--:B------:R-:W-:Y:S02]  /*7a60*/  ISETP.GE.AND P5, PT, R8, R31.reuse, PT ;  /* 0x0000001f0800720c */ /* 0x080fe40003fa6270 */
[----:B------:R-:W-:Y:S02]  /*7a70*/  ISETP.GE.AND P6, PT, R10, R31, PT ;  /* 0x0000001f0a00720c */ /* 0x000fe40003fc6270 */
[----:B------:R-:W-:Y:S02]  /*7a80*/  LOP3.LUT R8, R95, 0xa0, R94, 0xfe, !PT ;  /* 0x000000a05f087812 */ /* 0x000fe400078efe5e */
[----:B------:R-:W-:-:S02]  /*7a90*/  LEA.HI.X R5, R0, R6, R5, 0x2, P0 ;  /* 0x0000000600057211 */ /* 0x000fc400000f1405 */
[-C--:B------:R-:W-:Y:S02]  /*7aa0*/  ISETP.GE.AND P0, PT, R8, R31.reuse, PT ;  /* 0x0000001f0800720c */ /* 0x080fe40003f06270 */
[C-C-:B------:R-:W-:Y:S01]  /*7ab0*/  LOP3.LUT R0, R95.reuse, 0x100, R94.reuse, 0xfe, !PT ;  /* 0x000001005f007812 */ /* 0x140fe200078efe5e */
[----:B------:R0:W-:Y:S01]  /*7ac0*/  @!P3 STG.E [R4.64+0x80], R85 ;  /* 0x000080550400b986 */ /* 0x0001e2000c101904 */
[C-C-:B------:R-:W-:Y:S02]  /*7ad0*/  LOP3.LUT R6, R95.reuse, 0x120, R94.reuse, 0xfe, !PT ;  /* 0x000001205f067812 */ /* 0x140fe400078efe5e */
[C-C-:B------:R-:W-:Y:S01]  /*7ae0*/  LOP3.LUT R10, R95.reuse, 0xc0, R94.reuse, 0xfe, !PT ;  /* 0x000000c05f0a7812 */ /* 0x140fe200078efe5e */
[----:B------:R0:W-:Y:S01]  /*7af0*/  @!P4 STG.E [R4.64+0x100], R13 ;  /* 0x0001000d0400c986 */ /* 0x0001e2000c101904 */
[-C--:B------:R-:W-:Y:S02]  /*7b00*/  ISETP.GE.AND P3, PT, R0, R31.reuse, PT ;  /* 0x0000001f0000720c */ /* 0x080fe40003f66270 */
[----:B------:R-:W-:Y:S01]  /*7b10*/  LOP3.LUT R0, R95, 0x140, R94, 0xfe, !PT ;  /* 0x000001405f007812 */ /* 0x000fe200078efe5e */
[----:B------:R0:W-:Y:S01]  /*7b20*/  @!P5 STG.E [R4.64+0x180], R83 ;  /* 0x000180530400d986 */ /* 0x0001e2000c101904 */
[----:B------:R-:W-:-:S02]  /*7b30*/  ISETP.GE.AND P4, PT, R6, R31, PT ;  /* 0x0000001f0600720c */ /* 0x000fc40003f86270 */
[-C--:B------:R-:W-:Y:S01]  /*7b40*/  ISETP.GE.AND P1, PT, R10, R31.reuse, PT ;  /* 0x0000001f0a00720c */ /* 0x080fe20003f26270 */
        /* <DEDUP_REMOVED lines=10> */
[-C--:B------:R-:W-:Y:S02]  /*7bf0*/  ISETP.GE.AND P0, PT, R0, R31.reuse, PT ;  /* 0x0000001f0000720c */ /* 0x080fe40003f06270 */
[C-C-:B------:R-:W-:Y:S01]  /*7c00*/  LOP3.LUT R6, R95.reuse, 0x1a0, R94.reuse, 0xfe, !PT ;  /* 0x000001a05f067812 */ /* 0x140fe200078efe5e */
[----:B------:R0:W-:Y:S01]  /*7c10*/  @!P4 STG.E [R4.64+0x480], R77 ;  /* 0x0004804d0400c986 */ /* 0x0001e2000c101904 */
[C-C-:B------:R-:W-:Y:S02]  /*7c20*/  LOP3.LUT R0, R95.reuse, 0x1c0, R94.reuse, 0xfe, !PT ;  /* 0x000001c05f007812 */ /* 0x140fe400078efe5e */
[----:B------:R-:W-:Y:S01]  /*7c30*/  ISETP.GE.AND P1, PT, R6, R31, PT ;  /* 0x0000001f0600720c */ /* 0x000fe20003f26270 */
[----:B------:R0:W-:Y:S01]  /*7c40*/  @!P5 STG.E [R4.64+0x500], R23 ;  /* 0x000500170400d986 */ /* 0x0001e2000c101904 */
[----:B------:R-:W-:-:S02]  /*7c50*/  LOP3.LUT R6, R95, 0x1e0, R94, 0xfe, !PT ;  /* 0x000001e05f067812 */ /* 0x000fc400078efe5e */
[----:B------:R-:W-:Y:S01]  /*7c60*/  IADD3 R90, R90, 0x1, RZ ;  /* 0x000000015a5a7810 */ /* 0x000fe20007ffe0ff */
[----:B------:R0:W-:Y:S01]  /*7c70*/  @!P6 STG.E [R4.64+0x580], R75 ;  /* 0x0005804b0400e986 */ /* 0x0001e2000c101904 */
[----:B------:R-:W-:-:S03]  /*7c80*/  ISETP.GE.AND P3, PT, R6, R31, PT ;  /* 0x0000001f0600720c */ /* 0x000fc60003f66270 */
[----:B------:R0:W-:Y:S01]  /*7c90*/  @!P2 STG.E [R4.64+0x380], R79 ;  /* 0x0003804f0400a986 */ /* 0x0001e2000c101904 */
[----:B------:R-:W-:-:S03]  /*7ca0*/  ISETP.GE.AND P2, PT, R0, R31, PT ;  /* 0x0000001f0000720c */ /* 0x000fc60003f46270 */
[----:B------:R0:W-:Y:S01]  /*7cb0*/  @!P0 STG.E [R4.64+0x600], R25 ;  /* 0x0006001904008986 */ /* 0x0001e2000c101904 */
[----:B------:R-:W-:-:S03]  /*7cc0*/  ISETP.GE.AND P0, PT, R90, c[0x0][0x174], PT ;  /* 0x00005d005a007a0c */ /* 0x000fc60003f06270 */
[----:B------:R0:W-:Y:S01]  /*7cd0*/  @!P1 STG.E [R4.64+0x680], R73 ;  /* 0x0006804904009986 */ /* 0x0001e2000c101904 */
[----:B------:R-:W-:-:S03]  /*7ce0*/  IADD3 R31, P1, R16, 0x800, RZ ;  /* 0x00000800101f7810 */ /* 0x000fc60007f3e0ff */
[----:B------:R0:W-:Y:S01]  /*7cf0*/  @!P3 STG.E [R4.64+0x780], R29 ;  /* 0x0007801d0400b986 */ /* 0x0001e2000c101904 */
[----:B------:R-:W-:Y:S02]  /*7d00*/  IADD3 R89, P3, R89, 0x1000, RZ ;  /* 0x0000100059597810 */ /* 0x000fe40007f7e0ff */
[----:B------:R-:W-:Y:S01]  /*7d10*/  IADD3.X R46, RZ, R17, RZ, P1, !PT ;  /* 0x00000011ff2e7210 */ /* 0x000fe20000ffe4ff */
[----:B------:R0:W-:Y:S01]  /*7d20*/  @!P2 STG.E [R4.64+0x700], R27 ;  /* 0x0007001b0400a986 */ /* 0x0001e2000c101904 */
[----:B------:R-:W-:Y:S02]  /*7d30*/  IADD3 R0, P2, R2, 0x800, RZ ;  /* 0x0000080002007810 */ /* 0x000fe40007f5e0ff */
[----:B------:R-:W-:Y:S02]  /*7d40*/  IADD3.X R88, RZ, R88, RZ, P3, !PT ;  /* 0x00000058ff587210 */ /* 0x000fe40001ffe4ff */
[----:B------:R-:W-:Y:S01]  /*7d50*/  IADD3.X R3, RZ, R3, RZ, P2, !PT ;  /* 0x00000003ff037210 */ /* 0x000fe200017fe4ff */
[----:B------:R-:W-:Y:S01]  /*7d60*/  @P0 CALL.REL.NOINC `(.L_x_1514) ;  /* 0x0000001000000944 */ /* 0x000fe20003c00000 */
[----:B------:R-:W-:Y:S05]  /*7d70*/  BRA `(.L_x_1515) ;  /* 0xffff880000007947 */ /* 0x000fea000383ffff */
.L_x_1514:
[----:B------:R-:W-:Y:S05]  /*7d80*/  EXIT ;  /* 0x000000000000794d */ /* 0x000fea0003800000 */
.L_x_1516:
        /* <DEDUP_REMOVED lines=15> */
.L_x_5354:


//--------------------- .text._Z25selective_scan_fwd_kernelI32Selective_Scan_fwd_kernel_traitsILi32ELi16ELi1ELb0ELb0ELb1ELb1EfN3c107complexIfEEEEv13SSMParamsBase --------------------------
	.section	.text._Z25selective_scan_fwd_kernelI32Selective_Scan_fwd_kernel_traitsILi32ELi16ELi1ELb0ELb0ELb1ELb1EfN3c107complexIfEEEEv13SSMParamsBase,"ax",@progbits
	.sectioninfo	@"SHI_REGISTERS=194"
	.align	128
        .global         _Z25selective_scan_fwd_kernelI32Selective_Scan_fwd_kernel_traitsILi32ELi16ELi1ELb0ELb0ELb1ELb1EfN3c107complexIfEEEEv13SSMParamsBase
        .type           _Z25selective_scan_fwd_kernelI32Selective_Scan_fwd_kernel_traitsILi32ELi16ELi1ELb0ELb0ELb1ELb1EfN3c107complexIfEEEEv13SSMParamsBase,@function
        .size           _Z25selective_scan_fwd_kernelI32Selective_Scan_fwd_kernel_traitsILi32ELi16ELi1ELb0ELb0ELb1ELb1EfN3c107complexIfEEEEv13SSMParamsBase,(.L_x_5355 - _Z25selective_scan_fwd_kernelI32Selective_Scan_fwd_kernel_traitsILi32ELi16ELi1ELb0ELb0ELb1ELb1EfN3c107complexIfEEEEv13SSMParamsBase)
        .other          _Z25selective_scan_fwd_kernelI32Selective_Scan_fwd_kernel_traitsILi32ELi16ELi1ELb0ELb0ELb1ELb1EfN3c107complexIfEEEEv13SSMParamsBase,@"STO_CUDA_ENTRY STV_DEFAULT"
_Z25selective_scan_fwd_kernelI32Selective_Scan_fwd_kernel_traitsILi32ELi16ELi1ELb0ELb0ELb1ELb1EfN3c107complexIfEEEEv13SSMParamsBase:
.text._Z25selective_scan_fwd_kernelI32Selective_Scan_fwd_kernel_traitsILi32ELi16ELi1ELb0ELb0ELb1ELb1EfN3c107complexIfEEEEv13SSMParamsBase:
        /* <DEDUP_REMOVED lines=88> */
.L_x_1558:
        /* <DEDUP_REMOVED lines=259> */
.L_x_1518:
[----:B------:R-:W-:Y:S05]  /*15b0*/  BSYNC B0 ;  /* 0x0000000000007941 */ /* 0x000fea0003800000 */
.L_x_1517:
        /* <DEDUP_REMOVED lines=37> */
.L_x_1520:
[----:B------:R-:W-:Y:S05]  /*1810*/  BSYNC B0 ;  /* 0x0000000000007941 */ /* 0x000fea0003800000 */
.L_x_1519:
        /* <DEDUP_REMOVED lines=35> */
.L_x_1522:
[----:B------:R-:W-:Y:S05]  /*1a50*/  BSYNC B0 ;  /* 0x0000000000007941 */ /* 0x000fea0003800000 */
.L_x_1521:
        /* <DEDUP_REMOVED lines=37> */
.L_x_1524:
[----:B------:R-:W-:Y:S05]  /*1cb0*/  BSYNC B0 ;  /* 0x0000000000007941 */ /* 0x000fea0003800000 */
.L_x_1523:
        /* <DEDUP_REMOVED lines=35> */
.L_x_1526:
[----:B------:R-:W-:Y:S05]  /*1ef0*/  BSYNC B0 ;  /* 0x0000000000007941 */ /* 0x000fea0003800000 */
.L_x_1525:
        /* <DEDUP_REMOVED lines=37> */
.L_x_1528:
[----:B------:R-:W-:Y:S05]  /*2150*/  BSYNC B0 ;  /* 0x0000000000007941 */ /* 0x000fea0003800000 */
.L_x_1527:
        /* <DEDUP_REMOVED lines=35> */
.L_x_1530:
[----:B------:R-:W-:Y:S05]  /*2390*/  BSYNC B0 ;  /* 0x0000000000007941 */ /* 0x000fea0003800000 */
.L_x_1529:
        /* <DEDUP_REMOVED lines=37> */
.L_x_1532:
[----:B------:R-:W-:Y:S05]  /*25f0*/  BSYNC B0 ;  /* 0x0000000000007941 */ /* 0x000fea0003800000 */
.L_x_1531:
        /* <DEDUP_REMOVED lines=35> */
.L_x_1534:
[----:B------:R-:W-:Y:S05]  /*2830*/  BSYNC B0 ;  /* 0x0000000000007941 */ /* 0x000fea0003800000 */
.L_x_1533:
        /* <DEDUP_REMOVED lines=42> */
.L_x_1536:
[----:B------:R-:W-:Y:S05]  /*2ae0*/  BSYNC B0 ;  /* 0x0000000000007941 */ /* 0x000fea0003800000 */
.L_x_1535:
        /* <DEDUP_REMOVED lines=33> */
.L_x_1538:
[----:B------:R-:W-:Y:S05]  /*2d00*/  BSYNC B0 ;  /* 0x0000000000007941 */ /* 0x000fea0003800000 */
.L_x_1537:
        /* <DEDUP_REMOVED lines=33> */
.L_x_1540:
[----:B------:R-:W-:Y:S05]  /*2f20*/  BSYNC B0 ;  /* 0x0000000000007941 */ /* 0x000fea0003800000 */
.L_x_1539:
        /* <DEDUP_REMOVED lines=33> */
.L_x_1542:
[----:B------:R-:W-:Y:S05]  /*3140*/  BSYNC B0 ;  /* 0x0000000000007941 */ /* 0x000fea0003800000 */
.L_x_1541:
        /* <DEDUP_REMOVED lines=33> */
.L_x_1544:
[----:B------:R-:W-:Y:S05]  /*3360*/  BSYNC B0 ;  /* 0x0000000000007941 */ /* 0x000fea0003800000 */
.L_x_1543:
        /* <DEDUP_REMOVED lines=33> */
.L_x_1546:
[----:B------:R-:W-:Y:S05]  /*3580*/  BSYNC B0 ;  /* 0x0000000000007941 */ /* 0x000fea0003800000 */
.L_x_1545:
        /* <DEDUP_REMOVED lines=33> */
.L_x_1548:
[----:B------:R-:W-:Y:S05]  /*37a0*/  BSYNC B0 ;  /* 0x0000000000007941 */ /* 0x000fea0003800000 */
.L_x_1547:
        /* <DEDUP_REMOVED lines=20> */
.L_x_1552:
        /* <DEDUP_REMOVED lines=879> */
.L_x_1551:
[----:B------:R-:W-:Y:S05]  /*6fe0*/  BSYNC B0 ;  /* 0x0000000000007941 */ /* 0x000fea0003800000 */
.L_x_1550:
        /* <DEDUP_REMOVED lines=92> */
.L_x_1549:
[----:B------:R-:W-:Y:S01]  /*75b0*/  BAR.SYNC.DEFER_BLOCKING 0x0 ;  /* 0x0000000000007b1d */ /* 0x000fe20000010000 */
[----:B------:R-:W-:Y:S01]  /*75c0*/  ISETP.NE.AND P0, PT, R101, RZ, PT ;  /* 0x000000ff6500720c */ /* 0x000fe20003f05270 */
[----:B------:R-:W-:Y:S01]  /*75d0*/  IMAD R7, R171, c[0x0][0x200], RZ ;  /* 0x00008000ab077a24 */ /* 0x000fe200078e02ff */
[----:B------:R-:W-:Y:S01]  /*75e0*/  ISETP.GE.AND P1, PT, R92, R87, PT ;  /* 0x000000575c00720c */ /* 0x000fe20003f26270 */
[----:B------:R-:W-:Y:S01]  /*75f0*/  IMAD.WIDE.U32 R4, R96, c[0x0][0x200], RZ ;  /* 0x0000800060047a25 */ /* 0x000fe200078e00ff */
[----:B------:R-:W-:Y:S01]  /*7600*/  LEA R59, P2, R92, c[0x0][0x258], 0x2 ;  /* 0x000096005c3b7a11 */ /* 0x000fe200078410ff */
[----:B------:R-:W-:Y:S01]  /*7610*/  BSSY B0, `(.L_x_1553) ;  /* 0x0000047000007945 */ /* 0x000fe20003800000 */
[----:B------:R-:W-:Y:S01]  /*7620*/  LOP3.LUT R8, R95, 0x20, R94, 0xfe, !PT ;  /* 0x000000205f087812 */ /* 0x000fe200078efe5e */
        /* <DEDUP_REMOVED lines=13> */
[C---:B------:R-:W-:Y:S02]  /*7700*/  IADD3 R6, P4, R92.reuse, R4, RZ ;  /* 0x000000045c067210 */ /* 0x040fe40007f9e0ff */
[----:B------:R-:W-:Y:S01]  /*7710*/  IADD3.X R7, R5, R13, R7, P3, !PT ;  /* 0x0000000d05077210 */ /* 0x000fe20001ffe407 */
[----:B------:R-:W-:Y:S01]  /*7720*/  STS [R71.X4+0x4], R36 ;  /* 0x0000042447007388 */ /* 0x000fe20000004800 */
[----:B------:R-:W-:Y:S02]  /*7730*/  LEA.HI.X R13, R92, c[0x0][0x25c], R91, 0x2, P2 ;  /* 0x000097005c0d7a11 */ /* 0x000fe400010f145b */
[----:B------:R-:W-:Y:S01]  /*7740*/  LEA R58, P5, R12, R59, 0x2 ;  /* 0x0000003b0c3a7211 */ /* 0x000fe200078a10ff */
[----:B------:R-:W-:Y:S01]  /*7750*/  STS [R71.X4+0x8], R35 ;  /* 0x0000082347007388 */ /* 0x000fe20000004800 */
[----:B------:R-:W-:-:S02]  /*7760*/  @!P1 MOV R42, R10 ;  /* 0x0000000a002a9202 */ /* 0x000fc40000000f00 */
[----:B------:R-:W-:Y:S01]  /*7770*/  LEA.HI.X R59, R12, R13, R7, 0x2, P5 ;  /* 0x0000000d0c3b7211 */ /* 0x000fe200028f1407 */
[----:B------:R-:W-:Y:S01]  /*7780*/  STS [R71.X4+0xc], R34 ;  /* 0x00000c2247007388 */ /* 0x000fe20000004800 */
[----:B------:R-:W-:Y:S02]  /*7790*/  @!P1 IADD3 R43, R49, R11, RZ ;  /* 0x0000000b312b9210 */ /* 0x000fe40007ffe0ff */
[----:B------:R-:W-:Y:S01]  /*77a0*/  LOP3.LUT R10, R95, 0x40, R94, 0xfe, !PT ;  /* 0x000000405f0a7812 */ /* 0x000fe200078efe5e */
        /* <DEDUP_REMOVED lines=45> */
.L_x_1554:
[----:B------:R-:W-:Y:S05]  /*7a80*/  BSYNC B0 ;  /* 0x0000000000007941 */ /* 0x000fea0003800000 */
.L_x_1553:
[----:B0-----:R-:W-:Y:S01]  /*7a90*/  LOP3.LUT R14, R95, 0x80, R94, 0xfe, !PT ;  /* 0x000000805f0e7812 */ /* 0x001fe200078efe5e */
[----:B------:R0:W-:Y:S01]  /*7aa0*/  @!P2 STG.E [R58.64+0x80], R19 ;  /* 0x000080133a00a986 */ /* 0x0001e2000c101904 */
[----:B------:R-:W-:Y:S01]  /*7ab0*/  IMAD.WIDE.U32 R40, R96, c[0x0][0x1f0], RZ ;  /* 0x00007c0060287a25 */ /* 0x000fe200078e00ff */
[-C--:B------:R-:W-:Y:S02]  /*7ac0*/  ISETP.GE.AND P5, PT, R10, R61.reuse, PT ;  /* 0x0000003d0a00720c */ /* 0x080fe40003fa6270 */
[----:B------:R-:W-:Y:S01]  /*7ad0*/  ISETP.GE.AND P2, PT, R14, R61, PT ;  /* 0x0000003d0e00720c */ /* 0x000fe20003f46270 */
[----:B------:R-:W-:Y:S01]  /*7ae0*/  IMAD R9, R99, c[0x0][0x1f8], RZ ;  /* 0x00007e0063097a24 */ /* 0x000fe200078e02ff */
[----:B------:R-:W-:Y:S01]  /*7af0*/  IADD3 R49, R41, R49, RZ ;  /* 0x0000003129317210 */ /* 0x000fe20007ffe0ff */
[C---:B------:R-:W-:Y:S01]  /*7b00*/  @!P1 IMAD.WIDE.U32 R42, R100.reuse, c[0x0][0x1f8], R42 ;  /* 0x00007e00642a9a25 */ /* 0x040fe200078e002a */
[----:B------:R-:W-:Y:S02]  /*7b10*/  MOV R48, R40 ;  /* 0x0000002800307202 */ /* 0x000fe40000000f00 */
[C-C-:B------:R-:W-:Y:S01]  /*7b20*/  LOP3.LUT R12, R95.reuse, 0x60, R94.reuse, 0xfe, !PT ;  /* 0x000000605f0c7812 */ /* 0x140fe200078efe5e */
[C---:B------:R-:W-:Y:S01]  /*7b30*/  IMAD R9, R100.reuse, c[0x0][0x1fc], R9 ;  /* 0x00007f0064097a24 */ /* 0x040fe200078e0209 */
[C---:B------:R-:W-:Y:S01]  /*7b40*/  LOP3.LUT R18, R95.reuse, 0xa0, R94, 0xfe, !PT ;  /* 0x000000a05f127812 */ /* 0x040fe200078efe5e */
[----:B------:R-:W-:Y:S01]  /*7b50*/  IMAD.WIDE.U32 R48, R100, c[0x0][0x1f8], R48 ;  /* 0x00007e0064307a25 */ /* 0x000fe200078e0030 */
[----:B------:R-:W-:Y:S01]  /*7b60*/  LOP3.LUT R20, R95, 0xc0, R94, 0xfe, !PT ;  /* 0x000000c05f147812 */ /* 0x000fe200078efe5e */
[----:B------:R-:W-:Y:S01]  /*7b70*/  @!P5 STG.E [R58.64+0x100], R21 ;  /* 0x000100153a00d986 */ /* 0x000fe2000c101904 */
[----:B------:R-:W-:-:S02]  /*7b80*/  ISETP.GE.AND P6, PT, R12, R61, PT ;  /* 0x0000003d0c00720c */ /* 0x000fc40003fc6270 */
[-C--:B------:R-:W-:Y:S01]  /*7b90*/  ISETP.GE.AND P3, PT, R18, R61.reuse, PT ;  /* 0x0000003d1200720c */ /* 0x080fe20003f66270 */
[----:B------:R-:W-:Y:S01]  /*7ba0*/  @!P2 STG.E [R58.64+0x200], R39 ;  /* 0x000200273a00a986 */ /* 0x000fe2000c101904 */
[----:B------:R-:W-:Y:S02]  /*7bb0*/  ISETP.GE.AND P4, PT, R20, R61, PT ;  /* 0x0000003d1400720c */ /* 0x000fe40003f86270 */
[----:B------:R-:W-:Y:S02]  /*7bc0*/  IADD3 R15, P2, R4, R48, RZ ;  /* 0x00000030040f7210 */ /* 0x000fe40007f5e0ff */
[----:B0-----:R-:W-:Y:S02]  /*7bd0*/  @!P1 IADD3 R19, P5, R92, R42, RZ ;  /* 0x0000002a5c139210 */ /* 0x001fe40007fbe0ff */
[----:B------:R-:W-:Y:S02]  /*7be0*/  IADD3.X R56, R5, R9, R49, P2, !PT ;  /* 0x0000000905387210 */ /* 0x000fe400017fe431 */
[C-C-:B------:R-:W-:Y:S01]  /*7bf0*/  LOP3.LUT R38, R95.reuse, 0xe0, R94.reuse, 0xfe, !PT ;  /* 0x000000e05f267812 */ /* 0x140fe200078efe5e */
[----:B------:R-:W-:Y:S01]  /*7c00*/  @!P6 STG.E [R58.64+0x180], R23 ;  /* 0x000180173a00e986 */ /* 0x000fe2000c101904 */
[----:B------:R-:W-:-:S02]  /*7c10*/  LOP3.LUT R40, R95, 0x100, R94, 0xfe, !PT ;  /* 0x000001005f287812 */ /* 0x000fc400078efe5e */
[C-C-:B------:R-:W-:Y:S01]  /*7c20*/  LOP3.LUT R42, R95.reuse, 0x120, R94.reuse, 0xfe, !PT ;  /* 0x000001205f2a7812 */ /* 0x140fe200078efe5e */
[----:B------:R-:W-:Y:S01]  /*7c30*/  @!P3 STG.E [R58.64+0x280], R45 ;  /* 0x0002802d3a00b986 */ /* 0x000fe2000c101904 */
[----:B------:R-:W-:Y:S02]  /*7c40*/  LOP3.LUT R46, R95, 0x160, R94, 0xfe, !PT ;  /* 0x000001605f2e7812 */ /* 0x000fe400078efe5e */
[----:B------:R-:W-:Y:S01]  /*7c50*/  IADD3 R11, P2, R92, 0x20, RZ ;  /* 0x000000205c0b7810 */ /* 0x000fe20007f5e0ff */
[----:B------:R-:W-:Y:S01]  /*7c60*/  @!P4 STG.E [R58.64+0x300], R47 ;  /* 0x0003002f3a00c986 */ /* 0x000fe2000c101904 */
[----:B------:R-:W-:Y:S02]  /*7c70*/  @!P1 IADD3.X R62, R91, R43, R9, P5, !PT ;  /* 0x0000002b5b3e9210 */ /* 0x000fe40002ffe409 */
[-C--:B------:R-:W-:Y:S02]  /*7c80*/  ISETP.GE.AND P6, PT, R38, R61.reuse, PT ;  /* 0x0000003d2600720c */ /* 0x080fe40003fc6270 */
[----:B------:R-:W-:-:S02]  /*7c90*/  ISETP.GE.AND P4, PT, R40, R61, PT ;  /* 0x0000003d2800720c */ /* 0x000fc40003f86270 */
[-C--:B------:R-:W-:Y:S02]  /*7ca0*/  ISETP.GE.AND P3, PT, R42, R61.reuse, PT ;  /* 0x0000003d2a00720c */ /* 0x080fe40003f66270 */
[----:B------:R-:W-:Y:S02]  /*7cb0*/  ISETP.GE.AND P5, PT, R46, R61, PT ;  /* 0x0000003d2e00720c */ /* 0x000fe40003fa6270 */
[----:B------:R-:W-:Y:S02]  /*7cc0*/  IADD3.X R48, RZ, R91, RZ, P2, !PT ;  /* 0x0000005bff307210 */ /* 0x000fe400017fe4ff */
[----:B------:R-:W-:Y:S02]  /*7cd0*/  LOP3.LUT R44, R95, 0x140, R94, 0xfe, !PT ;  /* 0x000001405f2c7812 */ /* 0x000fe400078efe5e */
[C---:B------:R-:W-:Y:S01]  /*7ce0*/  SHF.L.U64.HI R9, R11.reuse, 0x2, R48 ;  /* 0x000000020b097819 */ /* 0x040fe20000010230 */
[----:B------:R-:W-:Y:S01]  /*7cf0*/  @!P6 STG.E [R58.64+0x380], R51 ;  /* 0x000380333a00e986 */ /* 0x000fe2000c101904 */
[----:B------:R-:W-:-:S02]  /*7d00*/  SHF.L.U32 R11, R11, 0x2, RZ ;  /* 0x000000020b0b7819 */ /* 0x000fc400000006ff */
[--C-:B------:R-:W-:Y:S01]  /*7d10*/  LOP3.LUT R48, R95, 0x180, R94.reuse, 0xfe, !PT ;  /* 0x000001805f307812 */ /* 0x100fe200078efe5e */
[----:B------:R-:W-:Y:S01]  /*7d20*/  @!P4 STG.E [R58.64+0x400], R53 ;  /* 0x000400353a00c986 */ /* 0x000fe2000c101904 */
[----:B------:R-:W-:Y:S02]  /*7d30*/  IADD3 R60, P2, R11, c[0x0][0x268], RZ ;  /* 0x00009a000b3c7a10 */ /* 0x000fe40007f5e0ff */
[C-C-:B------:R-:W-:Y:S01]  /*7d40*/  LOP3.LUT R50, R95.reuse, 0x1a0, R94.reuse, 0xfe, !PT ;  /* 0x000001a05f327812 */ /* 0x140fe200078efe5e */
[----:B------:R-:W-:Y:S01]  /*7d50*/  @!P3 STG.E [R58.64+0x480], R55 ;  /* 0x000480373a00b986 */ /* 0x000fe2000c101904 */
[C-C-:B------:R-:W-:Y:S02]  /*7d60*/  LOP3.LUT R52, R95.reuse, 0x1c0, R94.reuse, 0xfe, !PT ;  /* 0x000001c05f347812 */ /* 0x140fe400078efe5e */
[----:B------:R-:W-:Y:S01]  /*7d70*/  LOP3.LUT R54, R95, 0x1e0, R94, 0xfe, !PT ;  /* 0x000001e05f367812 */ /* 0x000fe200078efe5e */
[----:B------:R-:W-:Y:S01]  /*7d80*/  @!P5 STG.E [R58.64+0x580], R63 ;  /* 0x0005803f3a00d986 */ /* 0x000fe2000c101904 */
[----:B------:R-:W-:-:S02]  /*7d90*/  IADD3.X R13, R9, c[0x0][0x26c], RZ, P2, !PT ;  /* 0x00009b00090d7a10 */ /* 0x000fc400017fe4ff */
[-C--:B------:R-:W-:Y:S02]  /*7da0*/  ISETP.GE.AND P6, PT, R44, R61.reuse, PT ;  /* 0x0000003d2c00720c */ /* 0x080fe40003fc6270 */
[-C--:B------:R-:W-:Y:S02]  /*7db0*/  ISETP.GE.AND P4, PT, R48, R61.reuse, PT ;  /* 0x0000003d3000720c */ /* 0x080fe40003f86270 */
[-C--:B------:R-:W-:Y:S02]  /*7dc0*/  ISETP.GE.AND P3, PT, R50, R61.reuse, PT ;  /* 0x0000003d3200720c */ /* 0x080fe40003f66270 */
[-C--:B------:R-:W-:Y:S02]  /*7dd0*/  ISETP.GE.AND P2, PT, R52, R61.reuse, PT ;  /* 0x0000003d3400720c */ /* 0x080fe40003f46270 */
[----:B------:R-:W-:-:S05]  /*7de0*/  ISETP.GE.AND P5, PT, R54, R61, PT ;  /* 0x0000003d3600720c */ /* 0x000fca0003fa6270 */
[----:B------:R0:W-:Y:S01]  /*7df0*/  @!P6 STG.E [R58.64+0x500], R57 ;  /* 0x000500393a00e986 */ /* 0x0001e2000c101904 */
[----:B------:R-:W-:-:S03]  /*7e00*/  LEA R60, P6, R15, R60, 0x2 ;  /* 0x0000003c0f3c7211 */ /* 0x000fc600078c10ff */
[----:B------:R-:W-:Y:S01]  /*7e10*/  @!P4 STG.E [R58.64+0x600], R65 ;  /* 0x000600413a00c986 */ /* 0x000fe2000c101904 */
[----:B------:R-:W-:Y:S01]  /*7e20*/  LEA.HI.X R61, R15, R13, R56, 0x2, P6 ;  /* 0x0000000d0f3d7211 */ /* 0x000fe200030f1438 */
[----:B------:R-:W-:Y:S01]  /*7e30*/  HFMA2.MMA R13, -RZ, RZ, 0, 0 ;  /* 0x00000000ff0d7435 */ /* 0x000fe200000001ff */
[----:B------:R-:W-:Y:S01]  /*7e40*/  @!P1 LEA R56, P6, R19, c[0x0][0x268], 0x2 ;  /* 0x00009a0013389a11 */ /* 0x000fe200078c10ff */
[----:B------:R-:W-:Y:S01]  /*7e50*/  @!P3 STG.E [R58.64+0x680], R67 ;  /* 0x000680433a00b986 */ /* 0x000fe2000c101904 */
[----:B------:R-:W-:-:S03]  /*7e60*/  ISETP.GE.AND P3, PT, R8, R87, PT ;  /* 0x000000570800720c */ /* 0x000fc60003f66270 */
[----:B------:R-:W-:Y:S01]  /*7e70*/  @!P2 STG.E [R58.64+0x700], R69 ;  /* 0x000700453a00a986 */ /* 0x000fe2000c101904 */
[----:B0-----:R-:W-:-:S03]  /*7e80*/  @!P1 LEA.HI.X R57, R19, c[0x0][0x26c], R62, 0x2, P6 ;  /* 0x00009b0013399a11 */ /* 0x001fc600030f143e */
[----:B------:R0:W-:Y:S04]  /*7e90*/  @!P5 STG.E [R58.64+0x780], R103 ;  /* 0x000780673a00d986 */ /* 0x0001e8000c101904 */
[----:B------:R-:W-:Y:S01]  /*7ea0*/  BAR.SYNC.DEFER_BLOCKING 0x0 ;  /* 0x0000000000007b1d */ /* 0x000fe20000010000 */
[-C--:B------:R-:W-:Y:S02]  /*7eb0*/  ISETP.GE.AND P2, PT, R12, R87.reuse, PT ;  /* 0x000000570c00720c */ /* 0x080fe40003f46270 */
[----:B------:R-:W-:Y:S01]  /*7ec0*/  ISETP.GE.AND P5, PT, R18, R87, PT ;  /* 0x000000571200720c */ /* 0x000fe20003fa6270 */
[----:B------:R-:W-:Y:S01]  /*7ed0*/  HFMA2.MMA R19, -RZ, RZ, 0, 0 ;  /* 0x00000000ff137435 */ /* 0x000fe200000001ff */
[----:B------:R-:W-:Y:S02]  /*7ee0*/  MOV R62, RZ ;  /* 0x000000ff003e7202 */ /* 0x000fe40000000f00 */
[----:B------:R-:W-:-:S02]  /*7ef0*/  MOV R64, RZ ;  /* 0x000000ff00407202 */ /* 0x000fc40000000f00 */
[----:B0-----:R-:W-:Y:S02]  /*7f00*/  MOV R58, RZ ;  /* 0x000000ff003a7202 */ /* 0x001fe40000000f00 */
[-C--:B------:R-:W-:Y:S01]  /*7f10*/  ISETP.GE.AND P4, PT, R20, R87.reuse, PT ;  /* 0x000000571400720c */ /* 0x080fe20003f86270 */
[----:B------:R0:W2:Y:S01]  /*7f20*/  @!P1 LDG.E R13, [R56.64] ;  /* 0x00000004380d9981 */ /* 0x0000a2000c1e1900 */
[-C--:B------:R-:W-:Y:S01]  /*7f30*/  ISETP.GE.AND P1, PT, R14, R87.reuse, PT ;  /* 0x000000570e00720c */ /* 0x080fe20003f26270 */
[----:B------:R-:W-:Y:S01]  /*7f40*/  HFMA2.MMA R21, -RZ, RZ, 0, 0 ;  /* 0x00000000ff157435 */ /* 0x000fe200000001ff */
[-C--:B------:R-:W-:Y:S01]  /*7f50*/  ISETP.GE.AND P6, PT, R10, R87.reuse, PT ;  /* 0x000000570a00720c */ /* 0x080fe20003fc6270 */
[----:B------:R-:W3:Y:S01]  /*7f60*/  @!P3 LDG.E R62, [R60.64] ;  /* 0x000000043c3eb981 */ /* 0x000ee2000c1e1900 */
[-C--:B------:R-:W-:Y:S01]  /*7f70*/  ISETP.GE.AND P3, PT, R38, R87.reuse, PT ;  /* 0x000000572600720c */ /* 0x080fe20003f66270 */
[----:B------:R-:W-:Y:S02]  /*7f80*/  HFMA2.MMA R23, -RZ, RZ, 0, 0 ;  /* 0x00000000ff177435 */ /* 0x000fe400000001ff */
[----:B------:R-:W4:Y:S01]  /*7f90*/  @!P2 LDG.E R64, [R60.64+0x100] ;  /* 0x000100043c40a981 */ /* 0x000f22000c1e1900 */
[----:B------:R-:W-:Y:S01]  /*7fa0*/  ISETP.GE.AND P2, PT, R40, R87, PT ;  /* 0x000000572800720c */ /* 0x000fe20003f46270 */
[----:B------:R-:W-:-:S02]  /*7fb0*/  HFMA2.MMA R39, -RZ, RZ, 0, 0 ;  /* 0x00000000ff277435 */ /* 0x000fc400000001ff */
[----:B------:R-:W5:Y:S01]  /*7fc0*/  @!P5 LDG.E R58, [R60.64+0x200] ;  /* 0x000200043c3ad981 */ /* 0x000f62000c1e1900 */
[-C--:B------:R-:W-:Y:S01]  /*7fd0*/  ISETP.GE.AND P5, PT, R44, R87.reuse, PT ;  /* 0x000000572c00720c */ /* 0x080fe20003fa6270 */
[----:B------:R-:W-:Y:S02]  /*7fe0*/  HFMA2.MMA R15, -RZ, RZ, 0, 0 ;  /* 0x00000000ff0f7435 */ /* 0x000fe400000001ff */
[----:B------:R-:W4:Y:S01]  /*7ff0*/  @!P1 LDG.E R19, [R60.64+0x180] ;  /* 0x000180043c139981 */ /* 0x000f22000c1e1900 */
[-C--:B------:R-:W-:Y:S02]  /*8000*/  ISETP.GE.AND P1, PT, R42, R87.reuse, PT ;  /* 0x000000572a00720c */ /* 0x080fe40003f26270 */
[----:B0-----:R-:W-:Y:S01]  /*8010*/  MOV R56, RZ ;  /* 0x000000ff00387202 */ /* 0x001fe20000000f00 */
        /* <DEDUP_REMOVED lines=48> */
[----:B------:R-:W3:Y:S04]  /*8320*/  LDS R59, [R71.X4+0x20] ;  /* 0x00002000473b7984 */ /* 0x000ee80000004800 */
[----:B------:R-:W5:Y:S04]  /*8330*/  LDS R61, [R71.X4+0x24] ;  /* 0x00002400473d7984 */ /* 0x000f680000004800 */
[----:B------:R-:W5:Y:S04]  /*8340*/  LDS R63, [R71.X4+0x28] ;  /* 0x00002800473f7984 */ /* 0x000f680000004800 */
[----:B------:R-:W5:Y:S04]  /*8350*/  LDS R65, [R71.X4+0x2c] ;  /* 0x00002c0047417984 */ /* 0x000f680000004800 */
[----:B------:R-:W5:Y:S04]  /*8360*/  LDS R67, [R71.X4+0x30] ;  /* 0x0000300047437984 */ /* 0x000f680000004800 */
[----:B------:R-:W5:Y:S04]  /*8370*/  LDS R69, [R71.X4+0x34] ;  /* 0x0000340047457984 */ /* 0x000f680000004800 */
[----:B------:R-:W5:Y:S04]  /*8380*/  LDS R102, [R71.X4+0x38] ;  /* 0x0000380047667984 */ /* 0x000f680000004800 */
[----:B------:R-:W5:Y:S01]  /*8390*/  LDS R104, [R71.X4+0x3c] ;  /* 0x00003c0047687984 */ /* 0x000f620000004800 */
[----:B0-----:R-:W-:-:S06]  /*83a0*/  FMUL.FTZ R15, R13, -1.4426950216293334961 ;  /* 0xbfb8aa3b0d0f7820 */ /* 0x001fcc0000410000 */
[----:B------:R-:W0:Y:S01]  /*83b0*/  MUFU.EX2 R15, R15 ;  /* 0x0000000f000f7308 */ /* 0x000e220000000800 */
[----:B-1----:R-:W-:Y:S02]  /*83c0*/  FMUL.FTZ R56, R57, -1.4426950216293334961 ;  /* 0xbfb8aa3b39387820 */ /* 0x002fe40000410000 */
[----:B--2---:R-:W-:Y:S02]  /*83d0*/  FMUL.FTZ R21, R19, -1.4426950216293334961 ;  /* 0xbfb8aa3b13157820 */ /* 0x004fe40000410000 */
[----:B---3--:R-:W-:Y:S02]  /*83e0*/  FMUL.FTZ R39, R23, -1.4426950216293334961 ;  /* 0xbfb8aa3b17277820 */ /* 0x008fe40000410000 */
[----:B----4-:R-:W-:Y:S02]  /*83f0*/  FMUL.FTZ R41, R47, -1.4426950216293334961 ;  /* 0xbfb8aa3b2f297820 */ /* 0x010fe40000410000 */
[----:B-----5:R-:W-:Y:S02]  /*8400*/  FMUL.FTZ R43, R49, -1.4426950216293334961 ;  /* 0xbfb8aa3b312b7820 */ /* 0x020fe40000410000 */
[----:B------:R-:W-:-:S02]  /*8410*/  FMUL.FTZ R45, R51, -1.4426950216293334961 ;  /* 0xbfb8aa3b332d7820 */ /* 0x000fc40000410000 */
[----:B------:R-:W-:Y:S02]  /*8420*/  FMUL.FTZ R55, R53, -1.4426950216293334961 ;  /* 0xbfb8aa3b35377820 */ /* 0x000fe40000410000 */
[----:B------:R-:W-:Y:S02]  /*8430*/  FMUL.FTZ R58, R59, -1.4426950216293334961 ;  /* 0xbfb8aa3b3b3a7820 */ /* 0x000fe40000410000 */
[----:B------:R-:W-:Y:S02]  /*8440*/  FMUL.FTZ R60, R61, -1.4426950216293334961 ;  /* 0xbfb8aa3b3d3c7820 */ /* 0x000fe40000410000 */
[----:B------:R-:W-:Y:S02]  /*8450*/  FMUL.FTZ R62, R63, -1.4426950216293334961 ;  /* 0xbfb8aa3b3f3e7820 */ /* 0x000fe40000410000 */
[----:B------:R-:W-:Y:S02]  /*8460*/  FMUL.FTZ R64, R65, -1.4426950216293334961 ;  /* 0xbfb8aa3b41407820 */ /* 0x000fe40000410000 */
[----:B------:R-:W-:-:S02]  /*8470*/  FMUL.FTZ R66, R67, -1.4426950216293334961 ;  /* 0xbfb8aa3b43427820 */ /* 0x000fc40000410000 */
[----:B------:R-:W-:Y:S02]  /*8480*/  FMUL.FTZ R68, R69, -1.4426950216293334961 ;  /* 0xbfb8aa3b45447820 */ /* 0x000fe40000410000 */
[----:B------:R-:W-:Y:S02]  /*8490*/  FMUL.FTZ R103, R102, -1.4426950216293334961 ;  /* 0xbfb8aa3b66677820 */ /* 0x000fe40000410000 */
[----:B------:R-:W-:Y:S01]  /*84a0*/  FMUL.FTZ R105, R104, -1.4426950216293334961 ;  /* 0xbfb8aa3b68697820 */ /* 0x000fe20000410000 */
[----:B------:R-:W1:Y:S01]  /*84b0*/  MUFU.EX2 R56, R56 ;  /* 0x0000003800387308 */ /* 0x000e620000000800 */
[----:B0-----:R-:W-:-:S07]  /*84c0*/  FADD.FTZ R15, R15, 1 ;  /* 0x3f8000000f0f7421 */ /* 0x001fce0000010000 */
[----:B------:R-:W0:Y:S08]  /*84d0*/  MUFU.EX2 R21, R21 ;  /* 0x0000001500157308 */ /* 0x000e300000000800 */
[----:B------:R-:W2:Y:S08]  /*84e0*/  MUFU.EX2 R39, R39 ;  /* 0x0000002700277308 */ /* 0x000eb00000000800 */
[----:B------:R-:W3:Y:S08]  /*84f0*/  MUFU.EX2 R41, R41 ;  /* 0x0000002900297308 */ /* 0x000ef00000000800 */
        /* <DEDUP_REMOVED lines=9> */
[----:B------:R-:W0:Y:S08]  /*8590*/  MUFU.EX2 R103, R103 ;  /* 0x0000006700677308 */ /* 0x000e300000000800 */
[----:B------:R-:W4:Y:S08]  /*85a0*/  MUFU.EX2 R105, R105 ;  /* 0x0000006900697308 */ /* 0x000f300000000800 */
[----:B------:R-:W5:Y:S01]  /*85b0*/  MUFU.RCP R106, R15 ;  /* 0x0000000f006a7308 */ /* 0x000f620000001000 */
[----:B-1----:R-:W-:-:S02]  /*85c0*/  FADD.FTZ R56, R56, 1 ;  /* 0x3f80000038387421 */ /* 0x002fc40000010000 */
[----:B0-----:R-:W-:Y:S02]  /*85d0*/  FADD.FTZ R21, R21, 1 ;  /* 0x3f80000015157421 */ /* 0x001fe40000010000 */
[----:B--2---:R-:W-:Y:S02]  /*85e0*/  FADD.FTZ R39, R39, 1 ;  /* 0x3f80000027277421 */ /* 0x004fe40000010000 */
[----:B---3--:R-:W-:Y:S02]  /*85f0*/  FADD.FTZ R41, R41, 1 ;  /* 0x3f80000029297421 */ /* 0x008fe40000010000 */
[----:B----4-:R-:W-:Y:S02]  /*8600*/  FADD.FTZ R43, R43, 1 ;  /* 0x3f8000002b2b7421 */ /* 0x010fe40000010000 */
[----:B-----5:R-:W-:Y:S02]  /*8610*/  FADD.FTZ R45, R45, 1 ;  /* 0x3f8000002d2d7421 */ /* 0x020fe40000010000 */
[----:B------:R-:W-:-:S02]  /*8620*/  FADD.FTZ R55, R55, 1 ;  /* 0x3f80000037377421 */ /* 0x000fc40000010000 */
[----:B------:R-:W-:Y:S02]  /*8630*/  FADD.FTZ R58, R58, 1 ;  /* 0x3f8000003a3a7421 */ /* 0x000fe40000010000 */
[----:B------:R-:W-:Y:S02]  /*8640*/  FADD.FTZ R60, R60, 1 ;  /* 0x3f8000003c3c7421 */ /* 0x000fe40000010000 */
[----:B------:R-:W-:Y:S02]  /*8650*/  FADD.FTZ R62, R62, 1 ;  /* 0x3f8000003e3e7421 */ /* 0x000fe40000010000 */
[----:B------:R-:W-:Y:S02]  /*8660*/  FADD.FTZ R64, R64, 1 ;  /* 0x3f80000040407421 */ /* 0x000fe40000010000 */
[----:B------:R-:W-:Y:S02]  /*8670*/  FADD.FTZ R66, R66, 1 ;  /* 0x3f80000042427421 */ /* 0x000fe40000010000 */
[----:B------:R-:W-:-:S02]  /*8680*/  FADD.FTZ R68, R68, 1 ;  /* 0x3f80000044447421 */ /* 0x000fc40000010000 */
[----:B------:R-:W-:Y:S02]  /*8690*/  FADD.FTZ R103, R103, 1 ;  /* 0x3f80000067677421 */ /* 0x000fe40000010000 */
[----:B------:R-:W-:Y:S01]  /*86a0*/  FADD.FTZ R105, R105, 1 ;  /* 0x3f80000069697421 */ /* 0x000fe20000010000 */
[----:B------:R0:W-:Y:S08]  /*86b0*/  MUFU.RCP R120, R56 ;  /* 0x0000003800787308 */ /* 0x0001f00000001000 */
[----:B------:R-:W1:Y:S01]  /*86c0*/  MUFU.RCP R108, R21 ;  /* 0x00000015006c7308 */ /* 0x000e620000001000 */
[----:B0-----:R-:W-:Y:S01]  /*86d0*/  FMUL.FTZ R56, R13, R106 ;  /* 0x0000006a0d387220 */ /* 0x001fe20000410000 */
[----:B------:R-:W-:Y:S06]  /*86e0*/  BAR.SYNC.DEFER_BLOCKING 0x0 ;  /* 0x0000000000007b1d */ /* 0x000fec0000010000 */
[----:B------:R-:W0:Y:S08]  /*86f0*/  MUFU.RCP R110, R39 ;  /* 0x00000027006e7308 */ /* 0x000e300000001000 */
[----:B------:R-:W2:Y:S08]  /*8700*/  MUFU.RCP R112, R41 ;  /* 0x0000002900707308 */ /* 0x000eb00000001000 */
[----:B------:R-:W3:Y:S08]  /*8710*/  MUFU.RCP R114, R43 ;  /* 0x0000002b00727308 */ /* 0x000ef00000001000 */
[----:B------:R-:W4:Y:S08]  /*8720*/  MUFU.RCP R116, R45 ;  /* 0x0000002d00747308 */ /* 0x000f300000001000 */
[----:B------:R-:W5:Y:S08]  /*8730*/  MUFU.RCP R118, R55 ;  /* 0x0000003700767308 */ /* 0x000f700000001000 */
[----:B------:R0:W0:Y:S08]  /*8740*/  MUFU.RCP R122, R58 ;  /* 0x0000003a007a7308 */ /* 0x0000300000001000 */
[----:B------:R3:W0:Y:S08]  /*8750*/  MUFU.RCP R124, R60 ;  /* 0x0000003c007c7308 */ /* 0x0006300000001000 */
[----:B------:R5:W0:Y:S08]  /*8760*/  MUFU.RCP R126, R62 ;  /* 0x0000003e007e7308 */ /* 0x000a300000001000 */
[----:B------:R0:W0:Y:S08]  /*8770*/  MUFU.RCP R128, R64 ;  /* 0x0000004000807308 */ /* 0x0000300000001000 */
[----:B------:R0:W0:Y:S08]  /*8780*/  MUFU.RCP R130, R66 ;  /* 0x0000004200827308 */ /* 0x0000300000001000 */
[----:B------:R0:W0:Y:S08]  /*8790*/  MUFU.RCP R106, R68 ;  /* 0x00000044006a7308 */ /* 0x0000300000001000 */
[----:B------:R-:W4:Y:S08]  /*87a0*/  MUFU.RCP R13, R103 ;  /* 0x00000067000d7308 */ /* 0x000f300000001000 */
[----:B------:R-:W5:Y:S01]  /*87b0*/  MUFU.RCP R15, R105 ;  /* 0x00000069000f7308 */ /* 0x000f620000001000 */
[----:B-1----:R-:W-:-:S02]  /*87c0*/  FMUL.FTZ R19, R19, R108 ;  /* 0x0000006c13137220 */ /* 0x002fc40000410000 */
[----:B0-----:R-:W-:Y:S02]  /*87d0*/  FMUL.FTZ R58, R23, R110 ;  /* 0x0000006e173a7220 */ /* 0x001fe40000410000 */
[----:B--2---:R-:W-:Y:S02]  /*87e0*/  FMUL.FTZ R47, R47, R112 ;  /* 0x000000702f2f7220 */ /* 0x004fe40000410000 */
[----:B---3--:R-:W-:Y:S02]  /*87f0*/  FMUL.FTZ R60, R49, R114 ;  /* 0x00000072313c7220 */ /* 0x008fe40000410000 */
[----:B----4-:R-:W-:Y:S02]  /*8800*/  FMUL.FTZ R51, R51, R116 ;  /* 0x0000007433337220 */ /* 0x010fe40000410000 */
[----:B-----5:R-:W-:Y:S02]  /*8810*/  FMUL.FTZ R62, R53, R118 ;  /* 0x00000076353e7220 */ /* 0x020fe40000410000 */
        /* <DEDUP_REMOVED lines=61> */
[----:B------:R-:W-:-:S02]  /*8bf0*/  IMAD R25, R171, c[0x0][0x210], RZ ;  /* 0x00008400ab197a24 */ /* 0x000fc400078e02ff */
[----:B0-----:R-:W-:-:S04]  /*8c00*/  IMAD.WIDE.U32 R22, R96, c[0x0][0x210], RZ ;  /* 0x0000840060167a25 */ /* 0x001fc800078e00ff */
[----:B------:R-:W-:-:S05]  /*8c10*/  IMAD R25, R96, c[0x0][0x214], R25 ;  /* 0x0000850060197a24 */ /* 0x000fca00078e0219 */
        /* <DEDUP_REMOVED lines=12> */
.L_x_1556:
[----:B------:R-:W-:Y:S05]  /*8ce0*/  BSYNC B0 ;  /* 0x0000000000007941 */ /* 0x000fea0003800000 */
.L_x_1555:
[----:B------:R-:W-:Y:S01]  /*8cf0*/  MOV R6, R22 ;  /* 0x0000001600067202 */ /* 0x000fe20000000f00 */
[----:B0-----:R-:W-:Y:S01]  /*8d00*/  IMAD R13, R99, c[0x0][0x218], RZ ;  /* 0x00008600630d7a24 */ /* 0x001fe200078e02ff */
[----:B------:R-:W-:Y:S02]  /*8d10*/  MOV R7, R39 ;  /* 0x0000002700077202 */ /* 0x000fe40000000f00 */
[-C--:B------:R-:W-:Y:S01]  /*8d20*/  ISETP.GE.AND P4, PT, R10, R37.reuse, PT ;  /* 0x000000250a00720c */ /* 0x080fe20003f86270 */
[----:B------:R-:W-:Y:S01]  /*8d30*/  IMAD R13, R100, c[0x0][0x21c], R13 ;  /* 0x00008700640d7a24 */ /* 0x000fe200078e020d */
        /* <DEDUP_REMOVED lines=13> */
[----:B------:R0:W-:Y:S01]  /*8e10*/  @!P4 STG.E [R4.64+0x80], R15 ;  /* 0x0000800f0400c986 */ /* 0x0001e2000c101904 */
[-C--:B------:R-:W-:Y:S02]  /*8e20*/  ISETP.GE.AND P4, PT, R42, R37.reuse, PT ;  /* 0x000000252a00720c */ /* 0x080fe40003f86270 */
[----:B------:R-:W-:Y:S01]  /*8e30*/  IADD3 R90, R90, 0x1, RZ ;  /* 0x000000015a5a7810 */ /* 0x000fe20007ffe0ff */
[----:B------:R0:W-:Y:S01]  /*8e40*/  @!P5 STG.E [R4.64+0x100], R83 ;  /* 0x000100530400d986 */ /* 0x0001e2000c101904 */
[----:B------:R-:W-:-:S03]  /*8e50*/  ISETP.GE.AND P5, PT, R44, R37, PT ;  /* 0x000000252c00720c */ /* 0x000fc60003fa6270 */
[----:B------:R0:W-:Y:S01]  /*8e60*/  @!P6 STG.E [R4.64+0x180], R19 ;  /* 0x000180130400e986 */ /* 0x0001e2000c101904 */
[----:B------:R-:W-:-:S03]  /*8e70*/  ISETP.GE.AND P6, PT, R46, R37, PT ;  /* 0x000000252e00720c */ /* 0x000fc60003fc6270 */
[----:B------:R0:W-:Y:S01]  /*8e80*/  @!P3 STG.E [R4.64], R85 ;  /* 0x000000550400b986 */ /* 0x0001e2000c101904 */
[----:B------:R-:W-:-:S03]  /*8e90*/  ISETP.GE.AND P3, PT, R40, R37, PT ;  /* 0x000000252800720c */ /* 0x000fc60003f66270 */
[----:B------:R0:W-:Y:S01]  /*8ea0*/  @!P0 STG.E [R4.64+0x200], R81 ;  /* 0x0002005104008986 */ /* 0x0001e2000c101904 */
[----:B------:R-:W-:-:S03]  /*8eb0*/  ISETP.GE.AND P0, PT, R48, R37, PT ;  /* 0x000000253000720c */ /* 0x000fc60003f06270 */
        /* <DEDUP_REMOVED lines=22> */
.L_x_1557:
[----:B------:R-:W-:Y:S05]  /*9020*/  EXIT ;  /* 0x000000000000794d */ /* 0x000fea0003800000 */
.L_x_1559:
        /* <DEDUP_REMOVED lines=13> */
.L_x_5355:


//--------------------- .text._Z25selective_scan_fwd_kernelI32Selective_Scan_fwd_kernel_traitsILi32ELi16ELi1ELb0ELb1ELb0ELb0EfN3c107complexIfEEEEv13SSMParamsBase --------------------------
	.section	.text._Z25selective_scan_fwd_kernelI32Selective_Scan_fwd_kernel_traitsILi32ELi16ELi1ELb0ELb1ELb0ELb0EfN3c107complexIfEEEEv13SSMParamsBase,"ax",@progbits
	.sectioninfo	@"SHI_REGISTERS=177"
	.align	128
        .global         _Z25selective_scan_fwd_kernelI32Selective_Scan_fwd_kernel_traitsILi32ELi16ELi1ELb0ELb1ELb0ELb0EfN3c107complexIfEEEEv13SSMParamsBase
        .type           _Z25selective_scan_fwd_kernelI32Selective_Scan_fwd_kernel_traitsILi32ELi16ELi1ELb0ELb1ELb0ELb0EfN3c107complexIfEEEEv13SSMParamsBase,@function
        .size           _Z25selective_scan_fwd_kernelI32Selective_Scan_fwd_kernel_traitsILi32ELi16ELi1ELb0ELb1ELb0ELb0EfN3c107complexIfEEEEv13SSMParamsBase,(.L_x_5356 - _Z25selective_scan_fwd_kernelI32Selective_Scan_fwd_kernel_traitsILi32ELi16ELi1ELb0ELb1ELb0ELb0EfN3c107complexIfEEEEv13SSMParamsBase)
        .other          _Z25selective_scan_fwd_kernelI32Selective_Scan_fwd_kernel_traitsILi32ELi16ELi1ELb0ELb1ELb0ELb0EfN3c107complexIfEEEEv13SSMParamsBase,@"STO_CUDA_ENTRY STV_DEFAULT"
_Z25selective_scan_fwd_kernelI32Selective_Scan_fwd_kernel_traitsILi32ELi16ELi1ELb0ELb1ELb0ELb0EfN3c107complexIfEEEEv13SSMParamsBase:
.text._Z25selective_scan_fwd_kernelI32Selective_Scan_fwd_kernel_traitsILi32ELi16ELi1ELb0ELb1ELb0ELb0EfN3c107complexIfEEEEv13SSMParamsBase:
        /* <DEDUP_REMOVED lines=29> */
[----:B------:R-:W-:Y:S01]  /*01d0*/  SHF.R.S32.HI R166, RZ, 0x1f, R25 ;  /* 0x0000001fffa67819 */ /* 0x000fe20000011419 */
[----:B------:R-:W-:-:S04]  /*01e0*/  IMAD R11, R10, R9, RZ ;  /* 0x000000090a0b7224 */ /* 0x000fc800078e02ff */
[----:B------:R-:W-:-:S06]  /*01f0*/  IMAD.HI.U32 R7, R7, R11, R6 ;  /* 0x0000000b07077227 */ /* 0x000fcc00078e0006 */
[----:B------:R-:W-:-:S05]  /*0200*/  IMAD.HI.U32 R8, R7, R2, RZ ;  /* 0x0000000207087227 */ /* 0x000fca00078e00ff */
[----:B------:R-:W-:-:S05]  /*0210*/  IADD3 R3, -R8, RZ, RZ ;  /* 0x000000ff08037210 */ /* 0x000fca0007ffe1ff */
[----:B------:R-:W-:Y:S01]  /*0220*/  IMAD R2, R9, R3, R2 ;  /* 0x0000000309027224 */ /* 0x000fe200078e0202 */
[----:B------:R-:W-:-:S04]  /*0230*/  LOP3.LUT R3, R0, c[0x0][0x178], RZ, 0x3c, !PT ;  /* 0x00005e0000037a12 */ /* 0x000fc800078e3cff */
[----:B------:R-:W-:Y:S01]  /*0240*/  ISETP.GT.U32.AND P2, PT, R9, R2, PT ;  /* 0x000000020900720c */ /* 0x000fe20003f44070 */
[----:B------:R-:W-:-:S12]  /*0250*/  @!P0 EXIT ;  /* 0x000000000000894d */ /* 0x000fd80003800000 */
[-C--:B------:R-:W-:Y:S01]  /*0260*/  @!P2 IADD3 R2, R2, -R9.reuse, RZ ;  /* 0x800000090202a210 */ /* 0x080fe20007ffe0ff */
[----:B------:R-:W0:Y:S01]  /*0270*/  S2R R26, SR_TID.X ;  /* 0x00000000001a7919 */ /* 0x000e220000002100 */
        /* <DEDUP_REMOVED lines=16> */
[----:B------:R-:W-:-:S03]  /*0380*/  IMAD.WIDE.U32 R6, R25, c[0x0][0x190], RZ ;  /* 0x0000640019067a25 */ /* 0x000fc600078e00ff */
[----:B------:R-:W-:Y:S01]  /*0390*/  IADD3 R9, R5, R11, RZ ;  /* 0x0000000b05097210 */ /* 0x000fe20007ffe0ff */
[----:B------:R-:W-:Y:S01]  /*03a0*/  IMAD R12, R166, c[0x0][0x1e0], RZ ;  /* 0x00007800a60c7a24 */ /* 0x000fe200078e02ff */
[----:B------:R-:W-:Y:S02]  /*03b0*/  MOV R11, R8 ;  /* 0x00000008000b7202 */ /* 0x000fe40000000f00 */
[----:B0-----:R-:W-:Y:S01]  /*03c0*/  SHF.L.U32 R28, R26, 0x4, RZ ;  /* 0x000000041a1c7819 */ /* 0x001fe200000006ff */
[----:B------:R-:W-:Y:S01]  /*03d0*/  IMAD R15, R25, c[0x0][0x1e4], R12 ;  /* 0x00007900190f7a24 */ /* 0x000fe200078e020c */
[----:B------:R-:W-:Y:S02]  /*03e0*/  @!P3 IADD3 R11, -R11, RZ, RZ ;  /* 0x000000ff0b0bb210 */ /* 0x000fe40007ffe1ff */
[----:B------:R-:W-:Y:S02]  /*03f0*/  @!P1 LOP3.LUT R11, RZ, c[0x0][0x178], RZ, 0x33, !PT ;  /* 0x00005e00ff0b9a12 */ /* 0x000fe400078e33ff */
[----:B------:R-:W-:Y:S01]  /*0400*/  MOV R8, R4 ;  /* 0x0000000400087202 */ /* 0x000fe20000000f00 */
[----:B------:R-:W-:Y:S01]  /*0410*/  IMAD R4, R166, c[0x0][0x1d0], RZ ;  /* 0x00007400a6047a24 */ /* 0x000fe200078e02ff */
[----:B------:R-:W-:-:S02]  /*0420*/  SHF.R.S32.HI R10, RZ, 0x1f, R11 ;  /* 0x0000001fff0a7819 */ /* 0x000fc4000001140b */
[----:B------:R-:W-:Y:S01]  /*0430*/  LOP3.LUT R27, R26, 0x1f, RZ, 0xc0, !PT ;  /* 0x0000001f1a1b7812 */ /* 0x000fe200078ec0ff */
[----:B------:R-:W-:Y:S01]  /*0440*/  IMAD.WIDE.U32 R8, R25, c[0x0][0x1e0], R8 ;  /* 0x0000780019087a25 */ /* 0x000fe200078e0008 */
[----:B------:R-:W-:Y:S02]  /*0450*/  LOP3.LUT R28, R28, 0xfffffe00, RZ, 0xc0, !PT ;  /* 0xfffffe001c1c7812 */ /* 0x000fe400078ec0ff */
[----:B------:R-:W-:Y:S01]  /*0460*/  IADD3 R7, R7, R13, RZ ;  /* 0x0000000d07077210 */ /* 0x000fe20007ffe0ff */
[C---:B------:R-:W-:Y:S01]  /*0470*/  IMAD R13, R25.reuse, c[0x0][0x1d4], R4 ;  /* 0x00007500190d7a24 */ /* 0x040fe200078e0204 */
[----:B------:R-:W-:Y:S01]  /*0480*/  LOP3.LUT R31, R28, R27, RZ, 0xfc, !PT ;  /* 0x0000001b1c1f7212 */ /* 0x000fe200078efcff */
[----:B------:R-:W-:-:S03]  /*0490*/  IMAD.WIDE.U32 R4, R25, c[0x0][0x1d0], R2 ;  /* 0x0000740019047a25 */ /* 0x000fc600078e0002 */
        /* <DEDUP_REMOVED lines=11> */
[C---:B------:R-:W-:Y:S02]  /*0550*/  LEA R52, P2, R59.reuse, c[0x0][0x248], 0x2 ;  /* 0x000092003b347a11 */ /* 0x040fe400078410ff */
[----:B------:R-:W-:Y:S02]  /*0560*/  LEA.HI.X R3, R4, c[0x0][0x244], R5, 0x2, P1 ;  /* 0x0000910004037a11 */ /* 0x000fe400008f1405 */
[----:B------:R-:W-:Y:S02]  /*0570*/  LEA.HI.X R34, R2, c[0x0][0x22c], R7, 0x2, P0 ;  /* 0x00008b0002227a11 */ /* 0x000fe400000f1407 */
[----:B-1----:R-:W-:-:S02]  /*0580*/  LEA.HI.X R59, R59, c[0x0][0x24c], R8, 0x2, P2 ;  /* 0x000093003b3b7a11 */ /* 0x002fc400010f1408 */
.L_x_1599:
[----:B------:R-:W-:Y:S01]  /*0590*/  BAR.SYNC.DEFER_BLOCKING 0x0 ;  /* 0x0000000000007b1d */ /* 0x000fe20000010000 */
[----:B------:R-:W-:Y:S01]  /*05a0*/  MOV R9, 0xfffffe00 ;  /* 0xfffffe0000097802 */ /* 0x000fe20000000f00 */
[----:B0-----:R-:W-:Y:S01]  /*05b0*/  CS2R R4, SRZ ;  /* 0x0000000000047805 */ /* 0x001fe2000001ff00 */
[C-C-:B------:R-:W-:Y:S01]  /*05c0*/  LOP3.LUT R7, R28.reuse, 0x20, R27.reuse, 0xfe, !PT ;  /* 0x000000201c077812 */ /* 0x140fe200078efe1b */
[----:B------:R-:W-:Y:S01]  /*05d0*/  CS2R R16, SRZ ;  /* 0x0000000000107805 */ /* 0x000fe2000001ff00 */
[--C-:B------:R-:W-:Y:S01]  /*05e0*/  LOP3.LUT R19, R28, 0xa0, R27.reuse, 0xfe, !PT ;  /* 0x000000a01c137812 */ /* 0x100fe200078efe1b */
[----:B------:R-:W-:Y:S01]  /*05f0*/  IMAD R82, R32, R9, c[0x0][0x168] ;  /* 0x00005a0020527624 */ /* 0x000fe200078e0209 */
[----:B------:R-:W-:Y:S01]  /*0600*/  LOP3.LUT R15, R28, 0x80, R27, 0xfe, !PT ;  /* 0x000000801c0f7812 */ /* 0x000fe200078efe1b */
[----:B------:R-:W-:Y:S01]  /*0610*/  HFMA2.MMA R49, -RZ, RZ, 0, 0 ;  /* 0x00000000ff317435 */ /* 0x000fe200000001ff */
[----:B------:R-:W-:Y:S01]  /*0620*/  MOV R2, R6 ;  /* 0x0000000600027202 */ /* 0x000fe20000000f00 */
[----:B------:R-:W-:Y:S01]  /*0630*/  HFMA2.MMA R6, -RZ, RZ, 0, 0 ;  /* 0x00000000ff067435 */ /* 0x000fe200000001ff */
[-C--:B------:R-:W-:Y:S01]  /*0640*/  ISETP.GE.AND P0, PT, R31, R82.reuse, PT ;  /* 0x000000521f00720c */ /* 0x080fe20003f06270 */
[----:B------:R-:W-:Y:S01]  /*0650*/  CS2R R10, SRZ ;  /* 0x00000000000a7805 */ /* 0x000fe2000001ff00 */
[----:B------:R-:W-:-:S02]  /*0660*/  ISETP.GE.AND P2, PT, R7, R82, PT ;  /* 0x000000520700720c */ /* 0x000fc40003f46270 */
[C-C-:B------:R-:W-:Y:S02]  /*0670*/  LOP3.LUT R9, R28.reuse, 0x40, R27.reuse, 0xfe, !PT ;  /* 0x000000401c097812 */ /* 0x140fe400078efe1b */
[-C--:B------:R-:W-:Y:S02]  /*0680*/  ISETP.GE.AND P6, PT, R19, R82.reuse, PT ;  /* 0x000000521300720c */ /* 0x080fe40003fc6270 */
[C-C-:B------:R-:W-:Y:S02]  /*0690*/  LOP3.LUT R13, R28.reuse, 0x60, R27.reuse, 0xfe, !PT ;  /* 0x000000601c0d7812 */ /* 0x140fe400078efe1b */
[C-C-:B------:R-:W-:Y:S02]  /*06a0*/  LOP3.LUT R21, R28.reuse, 0xc0, R27.reuse, 0xfe, !PT ;  /* 0x000000c01c157812 */ /* 0x140fe400078efe1b */
[----:B------:R-:W-:Y:S01]  /*06b0*/  LOP3.LUT R37, R28, 0xe0, R27, 0xfe, !PT ;  /* 0x000000e01c257812 */ /* 0x000fe200078efe1b */
[----:B------:R-:W2:Y:S01]  /*06c0*/  @!P0 LDG.E R4, [R2.64] ;  /* 0x0000000402048981 */ /* 0x000ea2000c1e1900 */
[----:B------:R-:W-:-:S02]  /*06d0*/  ISETP.GE.AND P5, PT, R15, R82, PT ;  /* 0x000000520f00720c */ /* 0x000fc40003fa6270 */
[----:B------:R-:W-:Y:S01]  /*06e0*/  LOP3.LUT R69, R28, 0x100, R27, 0xfe, !PT ;  /* 0x000001001c457812 */ /* 0x000fe200078efe1b */
[----:B------:R-:W3:Y:S01]  /*06f0*/  @!P2 LDG.E R5, [R2.64+0x80] ;  /* 0x000080040205a981 */ /* 0x000ee2000c1e1900 */
[-C--:B------:R-:W-:Y:S02]  /*0700*/  ISETP.GE.AND P3, PT, R9, R82.reuse, PT ;  /* 0x000000520900720c */ /* 0x080fe40003f66270 */
[-C--:B------:R-:W-:Y:S01]  /*0710*/  ISETP.GE.AND P4, PT, R13, R82.reuse, PT ;  /* 0x000000520d00720c */ /* 0x080fe20003f86270 */
[----:B------:R-:W4:Y:S01]  /*0720*/  @!P6 LDG.E R17, [R2.64+0x280] ;  /* 0x000280040211e981 */ /* 0x000f22000c1e1900 */
[-C--:B------:R-:W-:Y:S02]  /*0730*/  ISETP.GE.AND P0, PT, R21, R82.reuse, PT ;  /* 0x000000521500720c */ /* 0x080fe40003f06270 */
[-C--:B------:R-:W-:Y:S02]  /*0740*/  ISETP.GE.AND P1, PT, R37, R82.reuse, PT ;  /* 0x000000522500720c */ /* 0x080fe40003f26270 */
[----:B------:R-:W-:-:S02]  /*0750*/  ISETP.GE.AND P2, PT, R69, R82, PT ;  /* 0x000000524500720c */ /* 0x000fc40003f46270 */
[----:B------:R-:W-:Y:S02]  /*0760*/  MOV R8, RZ ;  /* 0x000000ff00087202 */ /* 0x000fe40000000f00 */
[C-C-:B------:R-:W-:Y:S02]  /*0770*/  LOP3.LUT R71, R28.reuse, 0x120, R27.reuse, 0xfe, !PT ;  /* 0x000001201c477812 */ /* 0x140fe400078efe1b */
[----:B------:R-:W-:Y:S01]  /*0780*/  MOV R12, RZ ;  /* 0x000000ff000c7202 */ /* 0x000fe20000000f00 */
[----:B------:R-:W-:Y:S01]  /*0790*/  HFMA2.MMA R51, -RZ, RZ, 0, 0 ;  /* 0x00000000ff337435 */ /* 0x000fe200000001ff */
[C-C-:B------:R-:W-:Y:S01]  /*07a0*/  LOP3.LUT R73, R28.reuse, 0x140, R27.reuse, 0xfe, !PT ;  /* 0x000001401c497812 */ /* 0x140fe200078efe1b */
[----:B------:R-:W4:Y:S01]  /*07b0*/  @!P5 LDG.E R8, [R2.64+0x200] ;  /* 0x000200040208d981 */ /* 0x000f22000c1e1900 */
[----:B------:R-:W-:Y:S02]  /*07c0*/  ISETP.GE.AND P6, PT, R71, R82, PT ;  /* 0x000000524700720c */ /* 0x000fe40003fc6270 */
[C-C-:B------:R-:W-:Y:S01]  /*07d0*/  LOP3.LUT R75, R28.reuse, 0x160, R27.reuse, 0xfe, !PT ;  /* 0x000001601c4b7812 */ /* 0x140fe200078efe1b */
[----:B------:R-:W4:Y:S01]  /*07e0*/  @!P3 LDG.E R6, [R2.64+0x100] ;  /* 0x000100040206b981 */ /* 0x000f22000c1e1900 */
[----:B------:R-:W-:-:S02]  /*07f0*/  LOP3.LUT R77, R28, 0x180, R27, 0xfe, !PT ;  /* 0x000001801c4d7812 */ /* 0x000fc400078efe1b */
        /* <DEDUP_REMOVED lines=10> */
[-C--:B------:R-:W-:Y:S01]  /*08a0*/  ISETP.GE.AND P0, PT, R79, R82.reuse, PT ;  /* 0x000000524f00720c */ /* 0x080fe20003f06270 */
[----:B------:R-:W4:Y:S01]  /*08b0*/  @!P2 LDG.E R12, [R2.64+0x400] ;  /* 0x00040004020ca981 */ /* 0x000f22000c1e1900 */
[----:B------:R-:W-:-:S02]  /*08c0*/  ISETP.GE.AND P1, PT, R81, R82, PT ;  /* 0x000000525100720c */ /* 0x000fc40003f26270 */
[----:B------:R-:W-:Y:S01]  /*08d0*/  ISETP.GE.AND P2, PT, R83, R82, PT ;  /* 0x000000525300720c */ /* 0x000fe20003f46270 */
        /* <DEDUP_REMOVED lines=11> */
[----:B------:R-:W-:-:S02]  /*0990*/  LEA.HI.SX32 R35, R29, R29, 0x1b ;  /* 0x0000001d1d237211 */ /* 0x000fc400078fdaff */
[C---:B------:R-:W-:Y:S02]  /*09a0*/  IADD3 R36, R29.reuse, 0x20, RZ ;  /* 0x000000201d247810 */ /* 0x040fe40007ffe0ff */
[C---:B------:R-:W-:Y:S02]  /*09b0*/  IADD3 R40, R29.reuse, 0x80, RZ ;  /* 0x000000801d287810 */ /* 0x040fe40007ffe0ff */
[C---:B------:R-:W-:Y:S02]  /*09c0*/  IADD3 R20, R29.reuse, 0x40, RZ ;  /* 0x000000401d147810 */ /* 0x040fe40007ffe0ff */
[C---:B------:R-:W-:Y:S02]  /*09d0*/  IADD3 R42, R29.reuse, 0xa0, RZ ;  /* 0x000000a01d2a7810 */ /* 0x040fe40007ffe0ff */
[----:B------:R-:W-:Y:S02]  /*09e0*/  IADD3 R38, R29, 0x60, RZ ;  /* 0x000000601d267810 */ /* 0x000fe40007ffe0ff */
[----:B------:R-:W-:-:S02]  /*09f0*/  ISETP.GE.AND P5, PT, R37, R82, PT ;  /* 0x000000522500720c */ /* 0x000fc40003fa6270 */
[-C--:B------:R-:W-:Y:S02]  /*0a00*/  LEA.HI.SX32 R36, R36, R29.reuse, 0x1b ;  /* 0x0000001d24247211 */ /* 0x080fe400078fdaff */
[-C--:B------:R-:W-:Y:S02]  /*0a10*/  LEA.HI.SX32 R39, R40, R29.reuse, 0x1b ;  /* 0x0000001d28277211 */ /* 0x080fe400078fdaff */
[-C--:B------:R-:W-:Y:S02]  /*0a20*/  LEA.HI.SX32 R37, R20, R29.reuse, 0x1b ;  /* 0x0000001d14257211 */ /* 0x080fe400078fdaff */
[-C--:B------:R-:W-:Y:S02]  /*0a30*/  LEA.HI.SX32 R40, R42, R29.reuse, 0x1b ;  /* 0x0000001d2a287211 */ /* 0x080fe400078fdaff */
[----:B------:R-:W-:Y:S02]  /*0a40*/  LEA.HI.SX32 R38, R38, R29, 0x1b ;  /* 0x0000001d26267211 */ /* 0x000fe400078fdaff */
[----:B------:R-:W-:-:S02]  /*0a50*/  IADD3 R42, R29, 0xe0, RZ ;  /* 0x000000e01d2a7810 */ /* 0x000fc40007ffe0ff */
[C---:B------:R-:W-:Y:S02]  /*0a60*/  IADD3 R20, R29.reuse, 0x100, RZ ;  /* 0x000001001d147810 */ /* 0x040fe40007ffe0ff */
[C---:B------:R-:W-:Y:S02]  /*0a70*/  IADD3 R46, R29.reuse, 0x140, RZ ;  /* 0x000001401d2e7810 */ /* 0x040fe40007ffe0ff */
[----:B------:R-:W-:Y:S02]  /*0a80*/  IADD3 R44, R29, 0x120, RZ ;  /* 0x000001201d2c7810 */ /* 0x000fe40007ffe0ff */
[-C--:B------:R-:W-:Y:S02]  /*0a90*/  LEA.HI.SX32 R42, R42, R29.reuse, 0x1b ;  /* 0x0000001d2a2a7211 */ /* 0x080fe400078fdaff */
[-C--:B------:R-:W-:Y:S02]  /*0aa0*/  LEA.HI.SX32 R43, R20, R29.reuse, 0x1b ;  /* 0x0000001d142b7211 */ /* 0x080fe400078fdaff */
[----:B------:R-:W-:-:S02]  /*0ab0*/  LEA.HI.SX32 R45, R46, R29, 0x1b ;  /* 0x0000001d2e2d7211 */ /* 0x000fc400078fdaff */
[-C--:B------:R-:W-:Y:S02]  /*0ac0*/  LEA.HI.SX32 R44, R44, R29.reuse, 0x1b ;  /* 0x0000001d2c2c7211 */ /* 0x080fe400078fdaff */
[C---:B------:R-:W-:Y:S02]  /*0ad0*/  IADD3 R46, R29.reuse, 0x160, RZ ;  /* 0x000001601d2e7810 */ /* 0x040fe40007ffe0ff */
[C---:B------:R-:W-:Y:S02]  /*0ae0*/  IADD3 R48, R29.reuse, 0x1a0, RZ ;  /* 0x000001a01d307810 */ /* 0x040fe40007ffe0ff */
[----:B------:R-:W-:Y:S02]  /*0af0*/  IADD3 R50, R29, 0x1e0, RZ ;  /* 0x000001e01d327810 */ /* 0x000fe40007ffe0ff */
[-C--:B------:R-:W-:Y:S02]  /*0b00*/  LEA.HI.SX32 R46, R46, R29.reuse, 0x1b ;  /* 0x0000001d2e2e7211 */ /* 0x080fe400078fdaff */
[----:B------:R-:W-:-:S02]  /*0b10*/  LEA.HI.SX32 R48, R48, R29, 0x1b ;  /* 0x0000001d30307211 */ /* 0x000fc400078fdaff */
[----:B------:R-:W-:Y:S02]  /*0b20*/  LEA.HI.SX32 R50, R50, R29, 0x1b ;  /* 0x0000001d32327211 */ /* 0x000fe400078fdaff */
[-C--:B------:R-:W-:Y:S02]  /*0b30*/  ISETP.GE.AND P1, PT, R7, R82.reuse, PT ;  /* 0x000000520700720c */ /* 0x080fe40003f26270 */
[-C--:B------:R-:W-:Y:S02]  /*0b40*/  ISETP.GE.AND P2, PT, R9, R82.reuse, PT ;  /* 0x000000520900720c */ /* 0x080fe40003f46270 */
[-C--:B------:R-:W-:Y:S02]  /*0b50*/  ISETP.GE.AND P0, PT, R13, R82.reuse, PT ;  /* 0x000000520d00720c */ /* 0x080fe40003f06270 */
[-C--:B------:R-:W-:Y:S02]  /*0b60*/  ISETP.GE.AND P6, PT, R15, R82.reuse, PT ;  /* 0x000000520f00720c */ /* 0x080fe40003fc6270 */
[----:B------:R-:W-:-:S02]  /*0b70*/  ISETP.GE.AND P4, PT, R19, R82, PT ;  /* 0x000000521300720c */ /* 0x000fc40003f86270 */
[----:B------:R-:W-:Y:S01]  /*0b80*/  ISETP.GE.AND P3, PT, R21, R82, PT ;  /* 0x000000521500720c */ /* 0x000fe20003f66270 */
[----:B------:R-:W-:Y:S01]  /*0b90*/  HFMA2.MMA R85, -RZ, RZ, 0, 0 ;  /* 0x00000000ff557435 */ /* 0x000fe200000001ff */
[----:B------:R-:W-:Y:S01]  /*0ba0*/  MOV R87, RZ ;  /* 0x000000ff00577202 */ /* 0x000fe20000000f00 */
[----:B------:R-:W-:Y:S01]  /*0bb0*/  HFMA2.MMA R20, -RZ, RZ, 0, 0 ;  /* 0x00000000ff147435 */ /* 0x000fe200000001ff */
[----:B--2---:R0:W-:Y:S04]  /*0bc0*/  STS [R35.X4], R4 ;  /* 0x0000000423007388 */ /* 0x0041e80000004800 */
[----:B---3--:R-:W-:Y:S01]  /*0bd0*/  STS [R36.X4+0x80], R5 ;  /* 0x0000800524007388 */ /* 0x008fe20000004800 */
[----:B0-----:R-:W-:-:S04]  /*0be0*/  IADD3 R4, R29, 0xc0, RZ ;  /* 0x000000c01d047810 */ /* 0x001fc80007ffe0ff */
[----:B------:R-:W-:Y:S02]  /*0bf0*/  LEA.HI.SX32 R41, R4, R29, 0x1b ;  /* 0x0000001d04297211 */ /* 0x000fe400078fdaff */
[C---:B------:R-:W-:Y:S01]  /*0c00*/  IADD3 R4, R29.reuse, 0x180, RZ ;  /* 0x000001801d047810 */ /* 0x040fe20007ffe0ff */
[----:B----4-:R0:W-:Y:S04]  /*0c10*/  STS [R37.X4+0x100], R6 ;  /* 0x0001000625007388 */ /* 0x0101e80000004800 */
[----:B------:R-:W-:Y:S04]  /*0c20*/  STS [R38.X4+0x180], R11 ;  /* 0x0001800b26007388 */ /* 0x000fe80000004800 */
[----:B------:R-:W-:Y:S01]  /*0c30*/  STS [R39.X4+0x200], R8 ;  /* 0x0002000827007388 */ /* 0x000fe20000004800 */
[----:B0-----:R-:W-:-:S03]  /*0c40*/  IADD3 R6, R29, 0x1c0, RZ ;  /* 0x000001c01d067810 */ /* 0x001fc60007ffe0ff */
[----:B------:R-:W-:Y:S01]  /*0c50*/  STS [R40.X4+0x280], R17 ;  /* 0x0002801128007388 */ /* 0x000fe20000004800 */
[----:B------:R-:W-:-:S03]  /*0c60*/  LEA.HI.SX32 R47, R4, R29, 0x1b ;  /* 0x0000001d042f7211 */ /* 0x000fc600078fdaff */
[----:B------:R-:W-:Y:S04]  /*0c70*/  STS [R41.X4+0x300], R10 ;  /* 0x0003000a29007388 */ /* 0x000fe80000004800 */
[----:B------:R0:W-:Y:S04]  /*0c80*/  STS [R42.X4+0x380], R49 ;  /* 0x000380312a007388 */ /* 0x0001e80000004800 */
[----:B------:R-:W-:Y:S04]  /*0c90*/  STS [R43.X4+0x400], R12 ;  /* 0x0004000c2b007388 */ /* 0x000fe80000004800 */
[----:B------:R1:W-:Y:S01]  /*0ca0*/  STS [R44.X4+0x480], R51 ;  /* 0x000480332c007388 */ /* 0x0003e20000004800 */
[----:B0-----:R-:W-:-:S03]  /*0cb0*/  LEA.HI.SX32 R49, R6, R29, 0x1b ;  /* 0x0000001d06317211 */ /* 0x001fc600078fdaff */
[----:B------:R-:W-:Y:S01]  /*0cc0*/  STS [R45.X4+0x500], R14 ;  /* 0x0005000e2d007388 */ /* 0x000fe20000004800 */
[----:B-1----:R-:W-:-:S03]  /*0cd0*/  SHF.L.U32 R51, R29, 0x4, RZ ;  /* 0x000000041d337819 */ /* 0x002fc600000006ff */
[----:B------:R-:W-:Y:S01]  /*0ce0*/  STS [R46.X4+0x580], R53 ;  /* 0x000580352e007388 */ /* 0x000fe20000004800 */
[----:B------:R-:W-:-:S03]  /*0cf0*/  LEA.HI.SX32 R51, R51, R51, 0x1b ;  /* 0x0000003333337211 */ /* 0x000fc600078fdaff */
[----:B------:R0:W-:Y:S01]  /*0d00*/  STS [R47.X4+0x600], R16 ;  /* 0x000600102f007388 */ /* 0x0001e20000004800 */
        /* <DEDUP_REMOVED lines=22> */
[----:B0-----:R-:W-:-:S02]  /*0e70*/  MOV R16, R52 ;  /* 0x0000003400107202 */ /* 0x001fc40000000f00 */
[----:B------:R-:W-:Y:S01]  /*0e80*/  BAR.SYNC.DEFER_BLOCKING 0x0 ;  /* 0x0000000000007b1d */ /* 0x000fe20000010000 */
[----:B------:R-:W-:Y:S02]  /*0e90*/  HFMA2.MMA R8, -RZ, RZ, 0, 0 ;  /* 0x00000000ff087435 */ /* 0x000fe400000001ff */
[----:B------:R-:W-:Y:S02]  /*0ea0*/  HFMA2.MMA R10, -RZ, RZ, 0, 0 ;  /* 0x00000000ff0a7435 */ /* 0x000fe400000001ff */
[----:B------:R-:W-:Y:S01]  /*0eb0*/  HFMA2.MMA R12, -RZ, RZ, 0, 0 ;  /* 0x00000000ff0c7435 */ /* 0x000fe200000001ff */
[----:B------:R-:W-:Y:S01]  /*0ec0*/  MOV R4, RZ ;  /* 0x000000ff00047202 */ /* 0x000fe20000000f00 */
[----:B------:R-:W-:Y:S01]  /*0ed0*/  HFMA2.MMA R14, -RZ, RZ, 0, 0 ;  /* 0x00000000ff0e7435 */ /* 0x000fe200000001ff */
[----:B------:R-:W2:Y:S01]  /*0ee0*/  @!P2 LDG.E R6, [R16.64+0x100] ;  /* 0x000100041006a981 */ /* 0x000ea2000c1e1900 */
[----:B------:R-:W-:-:S03]  /*0ef0*/  ISETP.GE.AND P2, PT, R31, R82, PT ;  /* 0x000000521f00720c */ /* 0x000fc60003f46270 */
[----:B------:R-:W3:Y:S01]  /*0f00*/  @!P1 LDG.E R85, [R16.64+0x80] ;  /* 0x0000800410559981 */ /* 0x000ee2000c1e1900 */
[-C--:B------:R-:W-:Y:S02]  /*0f10*/  ISETP.GE.AND P1, PT, R69, R82.reuse, PT ;  /* 0x000000524500720c */ /* 0x080fe40003f26270 */
[----:B------:R-:W-:Y:S01]  /*0f20*/  MOV R69, RZ ;  /* 0x000000ff00457202 */ /* 0x000fe20000000f00 */
[----:B------:R-:W4:Y:S01]  /*0f30*/  @!P0 LDG.E R87, [R16.64+0x180] ;  /* 0x0001800410578981 */ /* 0x000f22000c1e1900 */
[-C--:B------:R-:W-:Y:S02]  /*0f40*/  ISETP.GE.AND P0, PT, R71, R82.reuse, PT ;  /* 0x000000524700720c */ /* 0x080fe40003f06270 */
[----:B------:R-:W-:Y:S01]  /*0f50*/  MOV R71, RZ ;  /* 0x000000ff00477202 */ /* 0x000fe20000000f00 */
        /* <DEDUP_REMOVED lines=8> */
[----:B-1----:R-:W-:Y:S02]  /*0fe0*/  HFMA2.MMA R18, -RZ, RZ, 0, 0 ;  /* 0x00000000ff127435 */ /* 0x002fe400000001ff */
[----:B------:R-:W2:Y:S01]  /*0ff0*/  @!P2 LDG.E R4, [R16.64] ;  /* 0x000000041004a981 */ /* 0x000ea2000c1e1900 */
[----:B------:R-:W-:-:S03]  /*1000*/  ISETP.GE.AND P2, PT, R81, R82, PT ;  /* 0x000000525100720c */ /* 0x000fc60003f46270 */
[----:B------:R-:W3:Y:S01]  /*1010*/  @!P1 LDG.E R12, [R16.64+0x400] ;  /* 0x00040004100c9981 */ /* 0x000ee2000c1e1900 */
[----:B------:R-:W-:Y:S02]  /*1020*/  ISETP.GE.AND P1, PT, R83, R82, PT ;  /* 0x000000525300720c */ /* 0x000fe40003f26270 */
[----:B------:R-:W-:Y:S01]  /*1030*/  MOV R73, RZ ;  /* 0x000000ff00497202 */ /* 0x000fe20000000f00 */
        /* <DEDUP_REMOVED lines=93> */
.L_x_1561:
[----:B------:R-:W-:Y:S05]  /*1610*/  BSYNC B0 ;  /* 0x0000000000007941 */ /* 0x000fea0003800000 */
.L_x_1560:
        /* <DEDUP_REMOVED lines=37> */
.L_x_1563:
[----:B------:R-:W-:Y:S05]  /*1870*/  BSYNC B0 ;  /* 0x0000000000007941 */ /* 0x000fea0003800000 */
.L_x_1562:
        /* <DEDUP_REMOVED lines=35> */
.L_x_1565:
[----:B------:R-:W-:Y:S05]  /*1ab0*/  BSYNC B0 ;  /* 0x0000000000007941 */ /* 0x000fea0003800000 */
.L_x_1564:
        /* <DEDUP_REMOVED lines=37> */
.L_x_1567:
[----:B------:R-:W-:Y:S05]  /*1d10*/  BSYNC B0 ;  /* 0x0000000000007941 */ /* 0x000fea0003800000 */
.L_x_1566:
        /* <DEDUP_REMOVED lines=35> */
.L_x_1569:
[----:B------:R-:W-:Y:S05]  /*1f50*/  BSYNC B0 ;  /* 0x0000000000007941 */ /* 0x000fea0003800000 */
.L_x_1568:
        /* <DEDUP_REMOVED lines=37> */
.L_x_1571:
[----:B------:R-:W-:Y:S05]  /*21b0*/  BSYNC B0 ;  /* 0x0000000000007941 */ /* 0x000fea0003800000 */
.L_x_1570:
        /* <DEDUP_REMOVED lines=35> */
.L_x_1573:
[----:B------:R-:W-:Y:S05]  /*23f0*/  BSYNC B0 ;  /* 0x0000000000007941 */ /* 0x000fea0003800000 */
.L_x_1572:
        /* <DEDUP_REMOVED lines=37> */
.L_x_1575:
[----:B------:R-:W-:Y:S05]  /*2650*/  BSYNC B0 ;  /* 0x0000000000007941 */ /* 0x000fea0003800000 */
.L_x_1574:
        /* <DEDUP_REMOVED lines=35> */
.L_x_1577:
[----:B------:R-:W-:Y:S05]  /*2890*/  BSYNC B0 ;  /* 0x0000000000007941 */ /* 0x000fea0003800000 */
.L_x_1576:
        /* <DEDUP_REMOVED lines=42> */
.L_x_1579:
[----:B------:R-:W-:Y:S05]  /*2b40*/  BSYNC B0 ;  /* 0x0000000000007941 */ /* 0x000fea0003800000 */
.L_x_1578:
        /* <DEDUP_REMOVED lines=33> */
.L_x_1581:
[----:B------:R-:W-:Y:S05]  /*2d60*/  BSYNC B0 ;  /* 0x0000000000007941 */ /* 0x000fea0003800000 */
.L_x_1580:
        /* <DEDUP_REMOVED lines=33> */
.L_x_1583:
[----:B------:R-:W-:Y:S05]  /*2f80*/  BSYNC B0 ;  /* 0x0000000000007941 */ /* 0x000fea0003800000 */
.L_x_1582:
        /* <DEDUP_REMOVED lines=33> */
.L_x_1585:
[----:B------:R-:W-:Y:S05]  /*31a0*/  BSYNC B0 ;  /* 0x0000000000007941 */ /* 0x000fea0003800000 */
.L_x_1584:
        /* <DEDUP_REMOVED lines=33> */
.L_x_1587:
[----:B------:R-:W-:Y:S05]  /*33c0*/  BSYNC B0 ;  /* 0x0000000000007941 */ /* 0x000fea0003800000 */
.L_x_1586:
        /* <DEDUP_REMOVED lines=33> */
.L_x_1589:
[----:B------:R-:W-:Y:S05]  /*35e0*/  BSYNC B0 ;  /* 0x0000000000007941 */ /* 0x000fea0003800000 */
.L_x_1588:
        /* <DEDUP_REMOVED lines=33> */
.L_x_1591:
[----:B------:R-:W-:Y:S05]  /*3800*/  BSYNC B0 ;  /* 0x0000000000007941 */ /* 0x000fea0003800000 */
.L_x_1590:
        /* <DEDUP_REMOVED lines=36> */
.L_x_1595:
        /* <DEDUP_REMOVED lines=9> */
[----:B------:R-:W-:Y:S02]  /*3ae0*/  MOV R7, 0xfffffe00 ;  /* 0xfffffe0000077802 */ /* 0x000fe40000000f00 */
[----:B------:R-:W-:Y:S02]  /*3af0*/  IADD3 R6, R28, R31, RZ ;  /* 0x0000001f1c067210 */ /* 0x000fe40007ffe0ff */
[----:B------:R-:W-:Y:S01]  /*3b00*/  LEA R8, P0, R4, c[0x0][0x220], 0x3 ;  /* 0x0000880004087a11 */ /* 0x000fe200078018ff */
[----:B------:R-:W-:Y:S01]  /*3b10*/  IMAD R82, R32, R7, c[0x0][0x168] ;  /* 0x00005a0020527624 */ /* 0x000fe200078e0207 */
[----:B------:R-:W-:Y:S01]  /*3b20*/  IADD3 R12, R6, 0x40, RZ ;  /* 0x00000040060c7810 */ /* 0x000fe20007ffe0ff */
[----:B------:R-:W-:Y:S01]  /*3b30*/  IMAD R14, R10, c[0x0][0x1a0], RZ ;  /* 0x000068000a0e7a24 */ /* 0x000fe200078e02ff */
[----:B------:R-:W-:-:S02]  /*3b40*/  SHF.R.S32.HI R7, RZ, 0x1f, R6 ;  /* 0x0000001fff077819 */ /* 0x000fc40000011406 */
[----:B------:R-:W-:Y:S02]  /*3b50*/  SHF.L.U32 R122, R82, 0x1, RZ ;  /* 0x00000001527a7819 */ /* 0x000fe400000006ff */
[----:B------:R-:W-:Y:S01]  /*3b60*/  LEA.HI.X R9, R4, c[0x0][0x224], R5, 0x3, P0 ;  /* 0x0000890004097a11 */ /* 0x000fe200000f1c05 */
[C---:B------:R-:W-:Y:S01]  /*3b70*/  IMAD R15, R85.reuse, c[0x0][0x1a4], R14 ;  /* 0x00006900550f7a24 */ /* 0x040fe200078e020e */
[-C--:B------:R-:W-:Y:S01]  /*3b80*/  ISETP.GE.AND P2, PT, R12, R122.reuse, PT ;  /* 0x0000007a0c00720c */ /* 0x080fe20003f46270 */
[----:B------:R-:W-:Y:S01]  /*3b90*/  IMAD.WIDE.U32 R12, R85, c[0x0][0x1a0], R6 ;  /* 0x00006800550c7a25 */ /* 0x000fe200078e0006 */
[C---:B------:R-:W-:Y:S01]  /*3ba0*/  ISETP.GE.AND P0, PT, R6.reuse, R122, PT ;  /* 0x0000007a0600720c */ /* 0x040fe20003f06270 */
[----:B------:R0:W2:Y:S01]  /*3bb0*/  LDG.E.64 R4, [R8.64] ;  /* 0x0000000408047981 */ /* 0x0000a2000c1e1b00 */
[----:B------:R-:W-:Y:S02]  /*3bc0*/  IADD3 R11, R6, 0x20, RZ ;  /* 0x00000020060b7810 */ /* 0x000fe40007ffe0ff */
[----:B------:R-:W-:-:S02]  /*3bd0*/  IADD3 R13, R13, R15, RZ ;  /* 0x0000000f0d0d7210 */ /* 0x000fc40007ffe0ff */
[-C--:B------:R-:W-:Y:S02]  /*3be0*/  ISETP.GE.AND P1, PT, R11, R122.reuse, PT ;  /* 0x0000007a0b00720c */ /* 0x080fe40003f26270 */
[C---:B------:R-:W-:Y:S02]  /*3bf0*/  IADD3 R7, R6.reuse, 0x80, RZ ;  /* 0x0000008006077810 */ /* 0x040fe40007ffe0ff */
[C---:B------:R-:W-:Y:S02]  /*3c00*/  IADD3 R11, R6.reuse, 0x60, RZ ;  /* 0x00000060060b7810 */ /* 0x040fe40007ffe0ff */
[----:B0-----:R-:W-:Y:S02]  /*3c10*/  IADD3 R9, R6, 0xa0, RZ ;  /* 0x000000a006097810 */ /* 0x001fe40007ffe0ff */
[----:B------:R-:W-:Y:S02]  /*3c20*/  LEA R8, P6, R12, R33, 0x2 ;  /* 0x000000210c087211 */ /* 0x000fe400078c10ff */
[----:B------:R-:W-:-:S02]  /*3c30*/  ISETP.GE.AND P5, PT, R9, R122, PT ;  /* 0x0000007a0900720c */ /* 0x000fc40003fa6270 */
[----:B------:R-:W-:Y:S02]  /*3c40*/  LEA.HI.X R9, R12, R34, R13, 0x2, P6 ;  /* 0x000000220c097211 */ /* 0x000fe400030f140d */
[----:B------:R-:W-:Y:S02]  /*3c50*/  MOV R12, RZ ;  /* 0x000000ff000c7202 */ /* 0x000fe40000000f00 */
[-C--:B------:R-:W-:Y:S02]  /*3c60*/  ISETP.GE.AND P4, PT, R7, R122.reuse, PT ;  /* 0x0000007a0700720c */ /* 0x080fe40003f86270 */
[----:B------:R-:W-:Y:S02]  /*3c70*/  ISETP.GE.AND P3, PT, R11, R122, PT ;  /* 0x0000007a0b00720c */ /* 0x000fe40003f66270 */
[----:B------:R-:W-:Y:S01]  /*3c80*/  IADD3 R7, R6, 0xe0, RZ ;  /* 0x000000e006077810 */ /* 0x000fe20007ffe0ff */
[----:B------:R-:W3:Y:S01]  /*3c90*/  @!P0 LDG.E R12, [R8.64] ;  /* 0x00000004080c8981 */ /* 0x000ee2000c1e1900 */
[----:B------:R-:W-:-:S02]  /*3ca0*/  MOV R18, RZ ;  /* 0x000000ff00127202 */ /* 0x000fc40000000f00 */
[-C--:B------:R-:W-:Y:S02]  /*3cb0*/  ISETP.GE.AND P0, PT, R7, R122.reuse, PT ;  /* 0x0000007a0700720c */ /* 0x080fe40003f06270 */
[C---:B------:R-:W-:Y:S02]  /*3cc0*/  IADD3 R7, R6.reuse, 0x120, RZ ;  /* 0x0000012006077810 */ /* 0x040fe40007ffe0ff */
[----:B------:R-:W-:Y:S01]  /*3cd0*/  IADD3 R11, R6, 0xc0, RZ ;  /* 0x000000c0060b7810 */ /* 0x000fe20007ffe0ff */
[----:B------:R-:W4:Y:S01]  /*3ce0*/  @!P2 LDG.E R18, [R8.64+0x100] ;  /* 0x000100040812a981 */ /* 0x000f22000c1e1900 */
[----:B------:R-:W-:Y:S02]  /*3cf0*/  MOV R87, RZ ;  /* 0x000000ff00577202 */ /* 0x000fe40000000f00 */
[----:B------:R-:W-:Y:S02]  /*3d00*/  MOV R15, RZ ;  /* 0x000000ff000f7202 */ /* 0x000fe40000000f00 */
[----:B------:R-:W-:-:S02]  /*3d10*/  ISETP.GE.AND P2, PT, R7, R122, PT ;  /* 0x0000007a0700720c */ /* 0x000fc40003f46270 */
[-C--:B------:R-:W-:Y:S01]  /*3d20*/  ISETP.GE.AND P6, PT, R11, R122.reuse, PT ;  /* 0x0000007a0b00720c */ /* 0x080fe20003fc6270 */
[----:B------:R-:W5:Y:S01]  /*3d30*/  @!P3 LDG.E R87, [R8.64+0x180] ;  /* 0x000180040857b981 */ /* 0x000f62000c1e1900 */
[C---:B------:R-:W-:Y:S02]  /*3d40*/  IADD3 R7, R6.reuse, 0x140, RZ ;  /* 0x0000014006077810 */ /* 0x040fe40007ffe0ff */
[----:B------:R-:W-:Y:S01]  /*3d50*/  IADD3 R11, R6, 0x100, RZ ;  /* 0x00000100060b7810 */ /* 0x000fe20007ffe0ff */
[----:B------:R-:W4:Y:S01]  /*3d60*/  @!P1 LDG.E R15, [R8.64+0x80] ;  /* 0x00008004080f9981 */ /* 0x000f22000c1e1900 */
[----:B------:R-:W-:Y:S02]  /*3d70*/  MOV R89, RZ ;  /* 0x000000ff00597202 */ /* 0x000fe40000000f00 */
[-C--:B------:R-:W-:Y:S02]  /*3d80*/  ISETP.GE.AND P3, PT, R7, R122.reuse, PT ;  /* 0x0000007a0700720c */ /* 0x080fe40003f66270 */
[----:B------:R-:W-:-:S02]  /*3d90*/  ISETP.GE.AND P1, PT, R11, R122, PT ;  /* 0x0000007a0b00720c */ /* 0x000fc40003f26270 */
[C---:B------:R-:W-:Y:S01]  /*3da0*/  IADD3 R7, R6.reuse, 0x180, RZ ;  /* 0x0000018006077810 */ /* 0x040fe20007ffe0ff */
[----:B------:R-:W5:Y:S01]  /*3db0*/  @!P5 LDG.E R89, [R8.64+0x280] ;  /* 0x000280040859d981 */ /* 0x000f62000c1e1900 */
[----:B------:R-:W-:Y:S02]  /*3dc0*/  MOV R26, RZ ;  /* 0x000000ff001a7202 */ /* 0x000fe40000000f00 */
[----:B------:R-:W-:Y:S02]  /*3dd0*/  MOV R20, RZ ;  /* 0x000000ff00147202 */ /* 0x000fe40000000f00 */
[-C--:B------:R-:W-:Y:S02]  /*3de0*/  ISETP.GE.AND P5, PT, R7, R122.reuse, PT ;  /* 0x0000007a0700720c */ /* 0x080fe40003fa6270 */
[C---:B------:R-:W-:Y:S01]  /*3df0*/  IADD3 R7, R6.reuse, 0x1a0, RZ ;  /* 0x000001a006077810 */ /* 0x040fe20007ffe0ff */
[----:B------:R-:W-:Y:S01]  /*3e00*/  CS2R R118, SRZ ;  /* 0x0000000000767805 */ /* 0x000fe2000001ff00 */
[----:B------:R-:W-:Y:S01]  /*3e10*/  IADD3 R11, R6, 0x160, RZ ;  /* 0x00000160060b7810 */ /* 0x000fe20007ffe0ff */
[----:B------:R-:W5:Y:S01]  /*3e20*/  @!P6 LDG.E R26, [R8.64+0x300] ;  /* 0x00030004081ae981 */ /* 0x000f62000c1e1900 */
[----:B------:R-:W-:-:S02]  /*3e30*/  ISETP.GE.AND P6, PT, R7, R122, PT ;  /* 0x0000007a0700720c */ /* 0x000fc40003fc6270 */
[C---:B------:R-:W-:Y:S01]  /*3e40*/  IADD3 R7, R6.reuse, 0x1e0, RZ ;  /* 0x000001e006077810 */ /* 0x040fe20007ffe0ff */
[----:B------:R-:W5:Y:S01]  /*3e50*/  @!P4 LDG.E R20, [R8.64+0x200] ;  /* 0x000200040814c981 */ /* 0x000f62000c1e1900 */
[-C--:B------:R-:W-:Y:S02]  /*3e60*/  ISETP.GE.AND P4, PT, R11, R122.reuse, PT ;  /* 0x0000007a0b00720c */ /* 0x080fe40003f86270 */
[----:B------:R-:W-:Y:S01]  /*3e70*/  MOV R93, RZ ;  /* 0x000000ff005d7202 */ /* 0x000fe20000000f00 */
[----:B------:R-:W5:Y:S01]  /*3e80*/  @!P1 LDG.E R118, [R8.64+0x400] ;  /* 0x0004000408769981 */ /* 0x000f62000c1e1900 */
[----:B------:R-:W-:Y:S02]  /*3e90*/  MOV R91, RZ ;  /* 0x000000ff005b7202 */ /* 0x000fe40000000f00 */
[----:B------:R-:W-:Y:S02]  /*3ea0*/  ISETP.GE.AND P1, PT, R7, R122, PT ;  /* 0x0000007a0700720c */ /* 0x000fe40003f26270 */
[C---:B------:R-:W-:Y:S01]  /*3eb0*/  IADD3 R7, R6.reuse, 0x200, RZ ;  /* 0x0000020006077810 */ /* 0x040fe20007ffe0ff */
[----:B------:R-:W5:Y:S01]  /*3ec0*/  @!P2 LDG.E R93, [R8.64+0x480] ;  /* 0x00048004085da981 */ /* 0x000f62000c1e1900 */
[----:B------:R-:W-:-:S02]  /*3ed0*/  IADD3 R11, R6, 0x1c0, RZ ;  /* 0x000001c0060b7810 */ /* 0x000fc40007ffe0ff */
[----:B------:R-:W-:Y:S01]  /*3ee0*/  MOV R95, RZ ;  /* 0x000000ff005f7202 */ /* 0x000fe20000000f00 */
[----:B------:R-:W5:Y:S01]  /*3ef0*/  @!P0 LDG.E R91, [R8.64+0x380] ;  /* 0x00038004085b8981 */ /* 0x000f62000c1e1900 */
[----:B------:R-:W-:Y:S02]  /*3f00*/  MOV R120, RZ ;  /* 0x000000ff00787202 */ /* 0x000fe40000000f00 */
[-C--:B------:R-:W-:Y:S02]  /*3f10*/  ISETP.GE.AND P2, PT, R7, R122.reuse, PT ;  /* 0x0000007a0700720c */ /* 0x080fe40003f46270 */
[----:B------:R-:W-:Y:S01]  /*3f20*/  ISETP.GE.AND P0, PT, R11, R122, PT ;  /* 0x0000007a0b00720c */ /* 0x000fe20003f06270 */
[----:B------:R-:W5:Y:S01]  /*3f30*/  @!P4 LDG.E R95, [R8.64+0x580] ;  /* 0x00058004085fc981 */ /* 0x000f62000c1e1900 */
[C---:B------:R-:W-:Y:S02]  /*3f40*/  IADD3 R7, R6.reuse, 0x240, RZ ;  /* 0x0000024006077810 */ /* 0x040fe40007ffe0ff */
[----:B------:R-:W-:Y:S01]  /*3f50*/  IADD3 R11, R6, 0x220, RZ ;  /* 0x00000220060b7810 */ /* 0x000fe20007ffe0ff */
[----:B------:R-:W5:Y:S01]  /*3f60*/  @!P3 LDG.E R120, [R8.64+0x500] ;  /* 0x000500040878b981 */ /* 0x000f62000c1e1900 */
[----:B------:R-:W-:-:S02]  /*3f70*/  MOV R126, RZ ;  /* 0x000000ff007e7202 */ /* 0x000fc40000000f00 */
[----:B------:R-:W-:Y:S02]  /*3f80*/  MOV R97, RZ ;  /* 0x000000ff00617202 */ /* 0x000fe40000000f00 */
[-C--:B------:R-:W-:Y:S02]  /*3f90*/  ISETP.GE.AND P4, PT, R7, R122.reuse, PT ;  /* 0x0000007a0700720c */ /* 0x080fe40003f86270 */
[-C--:B------:R-:W-:Y:S01]  /*3fa0*/  ISETP.GE.AND P3, PT, R11, R122.reuse, PT ;  /* 0x0000007a0b00720c */ /* 0x080fe20003f66270 */
[----:B------:R-:W-:Y:S01]  /*3fb0*/  CS2R R128, SRZ ;  /* 0x0000000000807805 */ /* 0x000fe2000001ff00 */
[C---:B------:R-:W-:Y:S01]  /*3fc0*/  IADD3 R7, R6.reuse, 0x260, RZ ;  /* 0x0000026006077810 */ /* 0x040fe20007ffe0ff */
[----:B------:R-:W5:Y:S01]  /*3fd0*/  @!P5 LDG.E R126, [R8.64+0x600] ;  /* 0x00060004087ed981 */ /* 0x000f62000c1e1900 */
[----:B------:R-:W-:Y:S02]  /*3fe0*/  IADD3 R11, R6, 0x280, RZ ;  /* 0x00000280060b7810 */ /* 0x000fe40007ffe0ff */
[----:B------:R-:W-:Y:S01]  /*3ff0*/  MOV R107, RZ ;  /* 0x000000ff006b7202 */ /* 0x000fe20000000f00 */
[----:B------:R-:W5:Y:S01]  /*4000*/  @!P6 LDG.E R97, [R8.64+0x680] ;  /* 0x000680040861e981 */ /* 0x000f62000c1e1900 */
[----:B------:R-:W-:-:S02]  /*4010*/  ISETP.GE.AND P5, PT, R7, R122, PT ;  /* 0x0000007a0700720c */ /* 0x000fc40003fa6270 */
[----:B------:R-:W-:Y:S01]  /*4020*/  MOV R103, RZ ;  /* 0x000000ff00677202 */ /* 0x000fe20000000f00 */
[----:B------:R-:W5:Y:S01]  /*4030*/  @!P0 LDG.E R128, [R8.64+0x700] ;  /* 0x0007000408808981 */ /* 0x000f62000c1e1900 */
[C---:B------:R-:W-:Y:S02]  /*4040*/  IADD3 R7, R6.reuse, 0x2a0, RZ ;  /* 0x000002a006077810 */ /* 0x040fe40007ffe0ff */
[----:B------:R-:W-:Y:S01]  /*4050*/  ISETP.GE.AND P6, PT, R11, R122, PT ;  /* 0x0000007a0b00720c */ /* 0x000fe20003fc6270 */
[----:B------:R-:W5:Y:S01]  /*4060*/  @!P2 LDG.E R107, [R8.64+0x800] ;  /* 0x00080004086ba981 */ /* 0x000f62000c1e1900 */
[C---:B------:R-:W-:Y:S02]  /*4070*/  IADD3 R11, R6.reuse, 0x2e0, RZ ;  /* 0x000002e0060b7810 */ /* 0x040fe40007ffe0ff */
[----:B------:R-:W-:Y:S01]  /*4080*/  MOV R111, RZ ;  /* 0x000000ff006f7202 */ /* 0x000fe20000000f00 */
[----:B------:R-:W5:Y:S01]  /*4090*/  @!P1 LDG.E R103, [R8.64+0x780] ;  /* 0x0007800408679981 */ /* 0x000f62000c1e1900 */
[----:B------:R-:W-:-:S02]  /*40a0*/  IADD3 R13, R6, 0x2c0, RZ ;  /* 0x000002c0060d7810 */ /* 0x000fc40007ffe0ff */
[----:B------:R-:W-:Y:S02]  /*40b0*/  MOV R105, RZ ;  /* 0x000000ff00697202 */ /* 0x000fe40000000f00 */
[-C--:B------:R-:W-:Y:S01]  /*40c0*/  ISETP.GE.AND P0, PT, R7, R122.reuse, PT ;  /* 0x0000007a0700720c */ /* 0x080fe20003f06270 */
[----:B------:R0:W5:Y:S01]  /*40d0*/  @!P4 LDG.E R111, [R8.64+0x900] ;  /* 0x00090004086fc981 */ /* 0x000162000c1e1900 */
[-C--:B------:R-:W-:Y:S02]  /*40e0*/  ISETP.GE.AND P2, PT, R11, R122.reuse, PT ;  /* 0x0000007a0b00720c */ /* 0x080fe40003f46270 */
[C---:B------:R-:W-:Y:S01]  /*40f0*/  IADD3 R7, R6.reuse, 0x300, RZ ;  /* 0x0000030006077810 */ /* 0x040fe20007ffe0ff */
[----:B------:R0:W5:Y:S01]  /*4100*/  @!P3 LDG.E R105, [R8.64+0x880] ;  /* 0x000880040869b981 */ /* 0x000162000c1e1900 */
[----:B------:R-:W-:Y:S02]  /*4110*/  IADD3 R11, R6, 0x320, RZ ;  /* 0x00000320060b7810 */ /* 0x000fe40007ffe0ff */
[----:B------:R-:W-:-:S02]  /*4120*/  ISETP.GE.AND P1, PT, R13, R122, PT ;  /* 0x0000007a0d00720c */ /* 0x000fc40003f26270 */
[-C--:B------:R-:W-:Y:S02]  /*4130*/  ISETP.GE.AND P4, PT, R7, R122.reuse, PT ;  /* 0x0000007a0700720c */ /* 0x080fe40003f86270 */
[----:B------:R-:W-:Y:S02]  /*4140*/  ISETP.GE.AND P3, PT, R11, R122, PT ;  /* 0x0000007a0b00720c */ /* 0x000fe40003f66270 */
[----:B------:R-:W-:Y:S02]  /*4150*/  MOV R109, RZ ;  /* 0x000000ff006d7202 */ /* 0x000fe40000000f00 */
[----:B------:R-:W-:Y:S02]  /*4160*/  MOV R115, RZ ;  /* 0x000000ff00737202 */ /* 0x000fe40000000f00 */
[----:B------:R-:W-:Y:S02]  /*4170*/  MOV R113, RZ ;  /* 0x000000ff00717202 */ /* 0x000fe40000000f00 */
[----:B------:R-:W-:Y:S01]  /*4180*/  MOV R117, RZ ;  /* 0x000000ff00757202 */ /* 0x000fe20000000f00 */
[----:B------:R0:W5:Y:S01]  /*4190*/  @!P5 LDG.E R109, [R8.64+0x980] ;  /* 0x00098004086dd981 */ /* 0x000162000c1e1900 */
[----:B------:R-:W-:-:S02]  /*41a0*/  IADD3 R7, R6, 0x340, RZ ;  /* 0x0000034006077810 */ /* 0x000fc40007ffe0ff */
[----:B------:R-:W-:Y:S01]  /*41b0*/  MOV R125, RZ ;  /* 0x000000ff007d7202 */ /* 0x000fe20000000f00 */
[----:B------:R0:W5:Y:S04]  /*41c0*/  @!P6 LDG.E R115, [R8.64+0xa00] ;  /* 0x000a00040873e981 */ /* 0x000168000c1e1900 */
[----:B------:R0:W5:Y:S01]  /*41d0*/  @!P0 LDG.E R113, [R8.64+0xa80] ;  /* 0x000a800408718981 */ /* 0x000162000c1e1900 */
[----:B------:R-:W-:-:S03]  /*41e0*/  ISETP.GE.AND P0, PT, R7, R122, PT ;  /* 0x0000007a0700720c */ /* 0x000fc60003f06270 */
[----:B------:R0:W5:Y:S01]  /*41f0*/  @!P1 LDG.E R119, [R8.64+0xb00] ;  /* 0x000b000408779981 */ /* 0x000162000c1e1900 */
[----:B------:R-:W-:-:S03]  /*4200*/  IADD3 R11, R6, 0x360, RZ ;  /* 0x00000360060b7810 */ /* 0x000fc60007ffe0ff */
[----:B------:R0:W5:Y:S04]  /*4210*/  @!P2 LDG.E R117, [R8.64+0xb80] ;  /* 0x000b80040875a981 */ /* 0x000168000c1e1900 */
[----:B------:R0:W5:Y:S04]  /*4220*/  @!P4 LDG.E R129, [R8.64+0xc00] ;  /* 0x000c00040881c981 */ /* 0x000168000c1e1900 */
[----:B------:R0:W5:Y:S01]  /*4230*/  @!P3 LDG.E R125, [R8.64+0xc80] ;  /* 0x000c8004087db981 */ /* 0x000162000c1e1900 */
[C---:B------:R-:W-:Y:S01]  /*4240*/  IADD3 R7, R6.reuse, 0x380, RZ ;  /* 0x0000038006077810 */ /* 0x040fe20007ffe0ff */
[----:B------:R-:W-:Y:S01]  /*4250*/  CS2R R130, SRZ ;  /* 0x0000000000827805 */ /* 0x000fe2000001ff00 */
[----:B------:R-:W-:-:S02]  /*4260*/  IADD3 R13, R6, 0x3a0, RZ ;  /* 0x000003a0060d7810 */ /* 0x000fc40007ffe0ff */
[-C--:B------:R-:W-:Y:S02]  /*4270*/  ISETP.GE.AND P1, PT, R11, R122.reuse, PT ;  /* 0x0000007a0b00720c */ /* 0x080fe40003f26270 */
[C---:B------:R-:W-:Y:S01]  /*4280*/  IADD3 R11, R6.reuse, 0x3c0, RZ ;  /* 0x000003c0060b7810 */ /* 0x040fe20007ffe0ff */
[----:B------:R0:W5:Y:S01]  /*4290*/  @!P0 LDG.E R131, [R8.64+0xd00] ;  /* 0x000d000408838981 */ /* 0x000162000c1e1900 */
[----:B------:R-:W-:Y:S02]  /*42a0*/  IADD3 R6, R6, 0x3e0, RZ ;  /* 0x000003e006067810 */ /* 0x000fe40007ffe0ff */
[-C--:B------:R-:W-:Y:S02]  /*42b0*/  ISETP.GE.AND P2, PT, R7, R122.reuse, PT ;  /* 0x0000007a0700720c */ /* 0x080fe40003f46270 */
[-C--:B------:R-:W-:Y:S02]  /*42c0*/  ISETP.GE.AND P4, PT, R13, R122.reuse, PT ;  /* 0x0000007a0d00720c */ /* 0x080fe40003f86270 */
[----:B------:R-:W-:-:S02]  /*42d0*/  ISETP.GE.AND P5, PT, R11, R122, PT ;  /* 0x0000007a0b00720c */ /* 0x000fc40003fa6270 */
[----:B------:R-:W-:Y:S01]  /*42e0*/  ISETP.GE.AND P0, PT, R6, R122, PT ;  /* 0x0000007a0600720c */ /* 0x000fe20003f06270 */
[----:B------:R-:W-:Y:S01]  /*42f0*/  CS2R R134, SRZ ;  /* 0x0000000000867805 */ /* 0x000fe2000001ff00 */
[----:B------:R-:W-:Y:S01]  /*4300*/  MOV R132, RZ ;  /* 0x000000ff00847202 */ /* 0x000fe20000000f00 */
[----:B------:R0:W5:Y:S01]  /*4310*/  @!P1 LDG.E R130, [R8.64+0xd80] ;  /* 0x000d800408829981 */ /* 0x000162000c1e1900 */
[----:B------:R-:W-:-:S03]  /*4320*/  MOV R137, RZ ;  /* 0x000000ff00897202 */ /* 0x000fc60000000f00 */
[----:B------:R0:W5:Y:S04]  /*4330*/  @!P2 LDG.E R134, [R8.64+0xe00] ;  /* 0x000e00040886a981 */ /* 0x000168000c1e1900 */
[----:B------:R0:W5:Y:S04]  /*4340*/  @!P4 LDG.E R132, [R8.64+0xe80] ;  /* 0x000e80040884c981 */ /* 0x000168000c1e1900 */
[----:B------:R0:W5:Y:S04]  /*4350*/  @!P5 LDG.E R137, [R8.64+0xf00] ;  /* 0x000f00040889d981 */ /* 0x000168000c1e1900 */
[----:B------:R0:W5:Y:S01]  /*4360*/  @!P0 LDG.E R135, [R8.64+0xf80] ;  /* 0x000f800408878981 */ /* 0x000162000c1e1900 */
[----:B------:R-:W-:-:S02]  /*4370*/  IADD3 R136, R29, 0x280, RZ ;  /* 0x000002801d887810 */ /* 0x000fc40007ffe0ff */
[----:B------:R-:W-:Y:S02]  /*4380*/  IADD3 R138, R29, 0x300, RZ ;  /* 0x000003001d8a7810 */ /* 0x000fe40007ffe0ff */
[-C--:B------:R-:W-:Y:S02]  /*4390*/  LEA.HI.SX32 R136, R136, R29.reuse, 0x1b ;  /* 0x0000001d88887211 */ /* 0x080fe400078fdaff */
[----:B------:R-:W-:Y:S01]  /*43a0*/  LEA.HI.SX32 R138, R138, R29, 0x1b ;  /* 0x0000001d8a8a7211 */ /* 0x000fe200078fdaff */
[----:B--2---:R-:W-:Y:S02]  /*43b0*/  FMUL.FTZ R7, R4, 1.4426950216293334961 ;  /* 0x3fb8aa3b04077820 */ /* 0x004fe40000410000 */
[-C--:B------:R-:W-:Y:S02]  /*43c0*/  FMUL.FTZ R6, R5, R52.reuse ;  /* 0x0000003405067220 */ /* 0x080fe40000410000 */
[----:B------:R-:W-:Y:S02]  /*43d0*/  FMUL.FTZ R4, R7, R52 ;  /* 0x0000003407047220 */ /* 0x000fe40000410000 */
[----:B------:R-:W-:Y:S01]  /*43e0*/  FMUL.RZ R11, R6, 0.15915493667125701904 ;  /* 0x3e22f983060b7820 */ /* 0x000fe2000040c000 */
[----:B---3--:R1:W-:Y:S02]  /*43f0*/  STS [R35.X4], R12 ;  /* 0x0000000c23007388 */ /* 0x0083e40000004800 */
[----:B-1----:R-:W-:-:S02]  /*4400*/  IADD3 R12, R29, 0x200, RZ ;  /* 0x000002001d0c7810 */ /* 0x002fc40007ffe0ff */
[----:B----4-:R-:W-:Y:S04]  /*4410*/  STS [R36.X4+0x80], R15 ;  /* 0x0000800f24007388 */ /* 0x010fe80000004800 */
[----:B------:R1:W-:Y:S04]  /*4420*/  STS [R37.X4+0x100], R18 ;  /* 0x0001001225007388 */ /* 0x0003e80000004800 */
[----:B-----5:R-:W-:Y:S01]  /*4430*/  STS [R38.X4+0x180], R87 ;  /* 0x0001805726007388 */ /* 0x020fe20000004800 */
[----:B------:R-:W-:Y:S02]  /*4440*/  LEA.HI.SX32 R12, R12, R29, 0x1b ;  /* 0x0000001d0c0c7211 */ /* 0x000fe400078fdaff */
[C---:B-1----:R-:W-:Y:S01]  /*4450*/  IADD3 R18, R29.reuse, 0x220, RZ ;  /* 0x000002201d127810 */ /* 0x042fe20007ffe0ff */
[----:B------:R1:W-:Y:S04]  /*4460*/  STS [R39.X4+0x200], R20 ;  /* 0x0002001427007388 */ /* 0x0003e80000004800 */
[----:B------:R-:W-:Y:S04]  /*4470*/  STS [R40.X4+0x280], R89 ;  /* 0x0002805928007388 */ /* 0x000fe80000004800 */
[----:B------:R2:W-:Y:S04]  /*4480*/  STS [R41.X4+0x300], R26 ;  /* 0x0003001a29007388 */ /* 0x0005e80000004800 */
[----:B------:R-:W-:Y:S04]  /*4490*/  STS [R42.X4+0x380], R91 ;  /* 0x0003805b2a007388 */ /* 0x000fe80000004800 */
[----:B------:R-:W-:Y:S04]  /*44a0*/  STS [R43.X4+0x400], R118 ;  /* 0x000400762b007388 */ /* 0x000fe80000004800 */
[----:B------:R-:W-:Y:S04]  /*44b0*/  STS [R44.X4+0x480], R93 ;  /* 0x0004805d2c007388 */ /* 0x000fe80000004800 */
[----:B------:R3:W-:Y:S01]  /*44c0*/  STS [R45.X4+0x500], R120 ;  /* 0x000500782d007388 */ /* 0x0007e20000004800 */
[----:B-1----:R-:W-:-:S03]  /*44d0*/  IADD3 R20, R29, 0x240, RZ ;  /* 0x000002401d147810 */ /* 0x002fc60007ffe0ff */
[----:B------:R-:W-:Y:S01]  /*44e0*/  STS [R46.X4+0x580], R95 ;  /* 0x0005805f2e007388 */ /* 0x000fe20000004800 */
[----:B--2---:R-:W-:-:S03]  /*44f0*/  LEA.HI.SX32 R26, R18, R29, 0x1b ;  /* 0x0000001d121a7211 */ /* 0x004fc600078fdaff */
[----:B------:R1:W-:Y:S01]  /*4500*/  STS [R47.X4+0x600], R126 ;  /* 0x0006007e2f007388 */ /* 0x0003e20000004800 */
[----:B---3--:R-:W-:-:S03]  /*4510*/  IADD3 R120, R29, 0x260, RZ ;  /* 0x000002601d787810 */ /* 0x008fc60007ffe0ff */
[----:B------:R-:W-:Y:S04]  /*4520*/  STS [R48.X4+0x680], R97 ;  /* 0x0006806130007388 */ /* 0x000fe80000004800 */
[----:B------:R2:W-:Y:S01]  /*4530*/  STS [R49.X4+0x700], R128 ;  /* 0x0007008031007388 */ /* 0x0005e20000004800 */
[-C--:B------:R-:W-:Y:S01]  /*4540*/  LEA.HI.SX32 R118, R20, R29.reuse, 0x1b ;  /* 0x0000001d14767211 */ /* 0x080fe200078fdaff */
[----:B------:R3:W-:Y:S01]  /*4550*/  MUFU.EX2 R143, R4 ;  /* 0x00000004008f7308 */ /* 0x0007e20000000800 */
[----:B-1----:R-:W-:Y:S01]  /*4560*/  IADD3 R126, R29, 0x2c0, RZ ;  /* 0x000002c01d7e7810 */ /* 0x002fe20007ffe0ff */
[----:B------:R-:W-:Y:S01]  /*4570*/  STS [R50.X4+0x780], R103 ;  /* 0x0007806732007388 */ /* 0x000fe20000004800 */
[----:B------:R-:W-:-:S03]  /*4580*/  LEA.HI.SX32 R120, R120, R29, 0x1b ;  /* 0x0000001d78787211 */ /* 0x000fc600078fdaff */
[----:B------:R1:W-:Y:S01]  /*4590*/  STS [R12.X4+0x800], R107 ;  /* 0x0008006b0c007388 */ /* 0x0003e20000004800 */
[----:B--2---:R-:W-:Y:S01]  /*45a0*/  IADD3 R128, R29, 0x2e0, RZ ;  /* 0x000002e01d807810 */ /* 0x004fe20007ffe0ff */
[C---:B---3--:R-:W-:Y:S01]  /*45b0*/  FMUL.FTZ R4, R5.reuse, R58 ;  /* 0x0000003a05047220 */ /* 0x048fe20000410000 */
[-C--:B------:R-:W-:Y:S01]  /*45c0*/  LEA.HI.SX32 R126, R126, R29.reuse, 0x1b ;  /* 0x0000001d7e7e7211 */ /* 0x080fe200078fdaff */
[----:B0-----:R-:W-:Y:S01]  /*45d0*/  FMUL.FTZ R8, R5, R56 ;  /* 0x0000003805087220 */ /* 0x001fe20000410000 */
[----:B------:R0:W-:Y:S01]  /*45e0*/  STS [R26.X4+0x880], R105 ;  /* 0x000880691a007388 */ /* 0x0001e20000004800 */
[----:B-1----:R-:W-:Y:S01]  /*45f0*/  IADD3 R12, R29, 0x2a0, RZ ;  /* 0x000002a01d0c7810 */ /* 0x002fe20007ffe0ff */
[----:B------:R-:W1:Y:S01]  /*4600*/  MUFU.SIN R144, R11 ;  /* 0x0000000b00907308 */ /* 0x000e620000000400 */
[----:B------:R-:W-:Y:S02]  /*4610*/  FMUL.FTZ R6, R5, R54 ;  /* 0x0000003605067220 */ /* 0x000fe40000410000 */
[----:B------:R-:W-:-:S02]  /*4620*/  LEA.HI.SX32 R12, R12, R29, 0x1b ;  /* 0x0000001d0c0c7211 */ /* 0x000fc400078fdaff */
[----:B0-----:R-:W-:Y:S01]  /*4630*/  IADD3 R26, R29, 0x320, RZ ;  /* 0x000003201d1a7810 */ /* 0x001fe20007ffe0ff */
[----:B------:R-:W-:Y:S01]  /*4640*/  STS [R118.X4+0x900], R111 ;  /* 0x0009006f76007388 */ /* 0x000fe20000004800 */
[-C--:B------:R-:W-:Y:S01]  /*4650*/  LEA.HI.SX32 R128, R128, R29.reuse, 0x1b ;  /* 0x0000001d80807211 */ /* 0x080fe200078fdaff */
[----:B------:R0:W2:Y:S01]  /*4660*/  MUFU.COS R146, R11 ;  /* 0x0000000b00927308 */ /* 0x0000a20000000000 */
[----:B------:R-:W-:Y:S01]  /*4670*/  FMUL.RZ R8, R8, 0.15915493667125701904 ;  /* 0x3e22f98308087820 */ /* 0x000fe2000040c000 */
[----:B------:R-:W-:Y:S01]  /*4680*/  LEA.HI.SX32 R26, R26, R29, 0x1b ;  /* 0x0000001d1a1a7211 */ /* 0x000fe200078fdaff */
[----:B------:R-:W-:Y:S01]  /*4690*/  STS [R120.X4+0x980], R109 ;  /* 0x0009806d78007388 */ /* 0x000fe20000004800 */
[----:B------:R-:W-:-:S03]  /*46a0*/  FMUL.RZ R13, R6, 0.15915493667125701904 ;  /* 0x3e22f983060d7820 */ /* 0x000fc6000040c000 */
[----:B------:R-:W-:Y:S01]  /*46b0*/  STS [R136.X4+0xa00], R115 ;  /* 0x000a007388007388 */ /* 0x000fe20000004800 */
[----:B0-----:R-:W-:Y:S02]  /*46c0*/  FMUL.RZ R11, R4, 0.15915493667125701904 ;  /* 0x3e22f983040b7820 */ /* 0x001fe4000040c000 */
[----:B------:R-:W-:Y:S01]  /*46d0*/  FMUL.FTZ R4, R5, R60 ;  /* 0x0000003c05047220 */ /* 0x000fe20000410000 */
[----:B------:R-:W-:Y:S01]  /*46e0*/  STS [R12.X4+0xa80], R113 ;  /* 0x000a80710c007388 */ /* 0x000fe20000004800 */
[----:B------:R-:W-:Y:S03]  /*46f0*/  MUFU.SIN R99, R8 ;  /* 0x0000000800637308 */ /* 0x000fe60000000400 */
[----:B------:R-:W-:Y:S01]  /*4700*/  STS [R126.X4+0xb00], R119 ;  /* 0x000b00777e007388 */ /* 0x000fe20000004800 */
[----:B------:R-:W-:-:S03]  /*4710*/  FMUL.RZ R121, R4, 0.15915493667125701904 ;  /* 0x3e22f98304797820 */ /* 0x000fc6000040c000 */
[----:B------:R-:W-:Y:S01]  /*4720*/  STS [R128.X4+0xb80], R117 ;  /* 0x000b807580007388 */ /* 0x000fe20000004800 */
[----:B------:R0:W-:Y:S03]  /*4730*/  MUFU.COS R101, R8 ;  /* 0x0000000800657308 */ /* 0x0001e60000000000 */
[----:B------:R-:W-:Y:S01]  /*4740*/  STS [R138.X4+0xc00], R129 ;  /* 0x000c00818a007388 */ /* 0x000fe20000004800 */
[----:B------:R-:W-:-:S03]  /*4750*/  FMUL.FTZ R20, R5, R66 ;  /* 0x0000004205147220 */ /* 0x000fc60000410000 */
[----:B------:R3:W-:Y:S01]  /*4760*/  STS [R26.X4+0xc80], R125 ;  /* 0x000c807d1a007388 */ /* 0x0007e20000004800 */
[-C--:B0-----:R-:W-:Y:S01]  /*4770*/  FMUL.FTZ R8, R5, R64.reuse ;  /* 0x0000004005087220 */ /* 0x081fe20000410000 */
[----:B------:R-:W-:Y:S01]  /*4780*/  MUFU.SIN R148, R13 ;  /* 0x0000000d00947308 */ /* 0x000fe20000000400 */
[----:B------:R-:W-:Y:S01]  /*4790*/  FMUL.FTZ R87, R7, R64 ;  /* 0x0000004007577220 */ /* 0x000fe20000410000 */
[----:B---3--:R-:W0:Y:S06]  /*47a0*/  S2R R26, SR_TID.X ;  /* 0x00000000001a7919 */ /* 0x008e2c0000002100 */
[----:B------:R-:W-:Y:S01]  /*47b0*/  MUFU.COS R150, R13 ;  /* 0x0000000d00967308 */ /* 0x000fe20000000000 */
[----:B------:R-:W-:Y:S01]  /*47c0*/  FMUL.RZ R89, R20, 0.15915493667125701904 ;  /* 0x3e22f98314597820 */ /* 0x000fe2000040c000 */
[----:B------:R-:W-:-:S06]  /*47d0*/  IADD3 R12, R29, 0x380, RZ ;  /* 0x000003801d0c7810 */ /* 0x000fcc0007ffe0ff */
[----:B------:R-:W-:Y:S01]  /*47e0*/  MUFU.SIN R9, R121 ;  /* 0x0000007900097308 */ /* 0x000fe20000000400 */
[----:B------:R-:W-:-:S07]  /*47f0*/  IADD3 R118, R29, 0x340, RZ ;  /* 0x000003401d767810 */ /* 0x000fce0007ffe0ff */
[----:B------:R3:W-:Y:S01]  /*4800*/  MUFU.COS R13, R121 ;  /* 0x00000079000d7308 */ /* 0x0007e20000000000 */
[----:B------:R-:W-:Y:S01]  /*4810*/  IADD3 R126, R29, 0x3a0, RZ ;  /* 0x000003a01d7e7810 */ /* 0x000fe20007ffe0ff */
[----:B---3--:R-:W-:-:S06]  /*4820*/  FMUL.RZ R121, R8, 0.15915493667125701904 ;  /* 0x3e22f98308797820 */ /* 0x008fcc000040c000 */
[----:B------:R3:W-:Y:S01]  /*4830*/  MUFU.EX2 R18, R87 ;  /* 0x0000005700127308 */ /* 0x0007e20000000800 */
[----:B------:R-:W-:Y:S02]  /*4840*/  IADD3 R120, R29, 0x360, RZ ;  /* 0x000003601d787810 */ /* 0x000fe40007ffe0ff */
[----:B------:R-:W-:-:S05]  /*4850*/  LEA.HI.SX32 R118, R118, R29, 0x1b ;  /* 0x0000001d76767211 */ /* 0x000fca00078fdaff */
[----:B------:R-:W-:Y:S01]  /*4860*/  MUFU.SIN R8, R121 ;  /* 0x0000007900087308 */ /* 0x000fe20000000400 */
[----:B---3--:R-:W-:Y:S01]  /*4870*/  FMUL.FTZ R87, R5, R68 ;  /* 0x0000004405577220 */ /* 0x008fe20000410000 */
[----:B------:R-:W-:-:S06]  /*4880*/  LEA.HI.SX32 R91, R126, R29, 0x1b ;  /* 0x0000001d7e5b7211 */ /* 0x000fcc00078fdaff */
[----:B------:R-:W-:Y:S01]  /*4890*/  MUFU.COS R15, R121 ;  /* 0x00000079000f7308 */ /* 0x000fe20000000000 */
[----:B------:R-:W-:Y:S01]  /*48a0*/  FMUL.RZ R95, R87, 0.15915493667125701904 ;  /* 0x3e22f983575f7820 */ /* 0x000fe2000040c000 */
[----:B------:R-:W-:-:S06]  /*48b0*/  LEA.HI.SX32 R87, R120, R29, 0x1b ;  /* 0x0000001d78577211 */ /* 0x000fcc00078fdaff */
[----:B------:R-:W-:Y:S01]  /*48c0*/  MUFU.SIN R20, R89 ;  /* 0x0000005900147308 */ /* 0x000fe20000000400 */
[----:B------:R-:W-:-:S07]  /*48d0*/  IADD3 R126, R29, 0x3e0, RZ ;  /* 0x000003e01d7e7810 */ /* 0x000fce0007ffe0ff */
[----:B------:R3:W-:Y:S01]  /*48e0*/  MUFU.COS R121, R89 ;  /* 0x0000005900797308 */ /* 0x0007e20000000000 */
[----:B------:R-:W-:Y:S01]  /*48f0*/  FMUL.FTZ R4, R5, R62 ;  /* 0x0000003e05047220 */ /* 0x000fe20000410000 */
[-C--:B---3--:R-:W-:Y:S02]  /*4900*/  LEA.HI.SX32 R89, R12, R29.reuse, 0x1b ;  /* 0x0000001d0c597211 */ /* 0x088fe400078fdaff */
[C---:B------:R-:W-:Y:S01]  /*4910*/  IADD3 R12, R29.reuse, 0x3c0, RZ ;  /* 0x000003c01d0c7810 */ /* 0x040fe20007ffe0ff */
[----:B------:R-:W-:Y:S03]  /*4920*/  STS [R118.X4+0xd00], R131 ;  /* 0x000d008376007388 */ /* 0x000fe60000004800 */
[-C--:B------:R-:W-:Y:S02]  /*4930*/  LEA.HI.SX32 R120, R12, R29.reuse, 0x1b ;  /* 0x0000001d0c787211 */ /* 0x080fe400078fdaff */
[----:B------:R-:W-:Y:S01]  /*4940*/  SHF.L.U32 R12, R29, 0x5, RZ ;  /* 0x000000051d0c7819 */ /* 0x000fe200000006ff */
[----:B------:R-:W-:Y:S01]  /*4950*/  FMUL.FTZ R6, R7, R54 ;  /* 0x0000003607067220 */ /* 0x000fe20000410000 */
[----:B------:R-:W-:Y:S01]  /*4960*/  LEA.HI.SX32 R126, R126, R29, 0x1b ;  /* 0x0000001d7e7e7211 */ /* 0x000fe200078fdaff */
[----:B------:R3:W-:Y:S01]  /*4970*/  STS [R87.X4+0xd80], R130 ;  /* 0x000d808257007388 */ /* 0x0007e20000004800 */
[----:B------:R-:W-:Y:S01]  /*4980*/  FMUL.RZ R123, R4, 0.15915493667125701904 ;  /* 0x3e22f983047b7820 */ /* 0x000fe2000040c000 */
[----:B------:R-:W-:-:S02]  /*4990*/  LEA.HI.SX32 R12, R12, R12, 0x1b ;  /* 0x0000000c0c0c7211 */ /* 0x000fc400078fdaff */
[----:B------:R4:W-:Y:S01]  /*49a0*/  STS [R89.X4+0xe00], R134 ;  /* 0x000e008659007388 */ /* 0x0009e20000004800 */
[----:B------:R-:W5:Y:S03]  /*49b0*/  MUFU.EX2 R145, R6 ;  /* 0x0000000600917308 */ /* 0x000f660000000800 */
[----:B------:R1:W-:Y:S01]  /*49c0*/  STS [R91.X4+0xe80], R132 ;  /* 0x000e80845b007388 */ /* 0x0003e20000004800 */
[----:B0-----:R-:W-:Y:S01]  /*49d0*/  SHF.L.U32 R149, R26, 0x4, RZ ;  /* 0x000000041a957819 */ /* 0x001fe200000006ff */
[----:B---3--:R-:W-:Y:S02]  /*49e0*/  FMUL.FTZ R87, R5, R72 ;  /* 0x0000004805577220 */ /* 0x008fe40000410000 */
[----:B------:R-:W-:Y:S01]  /*49f0*/  STS [R120.X4+0xf00], R137 ;  /* 0x000f008978007388 */ /* 0x000fe20000004800 */
[----:B------:R-:W-:Y:S03]  /*4a00*/  MUFU.SIN R4, R123 ;  /* 0x0000007b00047308 */ /* 0x000fe60000000400 */
[----:B------:R-:W-:Y:S01]  /*4a10*/  STS [R126.X4+0xf80], R135 ;  /* 0x000f80877e007388 */ /* 0x000fe20000004800 */
[----:B------:R-:W-:-:S06]  /*4a20*/  NOP ;  /* 0x0000000000007918 */ /* 0x000fcc0000000000 */
[----:B------:R-:W-:Y:S01]  /*4a30*/  MUFU.COS R6, R123 ;  /* 0x0000007b00067308 */ /* 0x000fe20000000000 */
[----:B------:R-:W0:Y:S04]  /*4a40*/  LDS R128, [R12.X4+0x4] ;  /* 0x000004000c807984 */ /* 0x000e280000004800 */
[----:B------:R-:W3:Y:S03]  /*4a50*/  LDS R118, [R12.X4] ;  /* 0x000000000c767984 */ /* 0x000ee60000004800 */
[----:B------:R-:W-:Y:S01]  /*4a60*/  MUFU.SIN R123, R95 ;  /* 0x0000005f007b7308 */ /* 0x000fe20000000400 */
[----:B------:R-:W0:Y:S04]  /*4a70*/  LDS R130, [R12.X4+0xc] ;  /* 0x00000c000c827984 */ /* 0x000e280000004800 */
[----:B------:R-:W0:Y:S03]  /*4a80*/  LDS R126, [R12.X4+0x8] ;  /* 0x000008000c7e7984 */ /* 0x000e260000004800 */
[----:B------:R1:W-:Y:S01]  /*4a90*/  MUFU.COS R133, R95 ;  /* 0x0000005f00857308 */ /* 0x0003e20000000000 */
[----:B------:R-:W0:Y:S04]  /*4aa0*/  LDS R132, [R12.X4+0x10] ;  /* 0x000010000c847984 */ /* 0x000e280000004800 */
[----:B------:R-:W2:Y:S01]  /*4ab0*/  LDS R134, [R12.X4+0x14] ;  /* 0x000014000c867984 */ /* 0x000ea20000004800 */
[----:B-1----:R-:W-:Y:S01]  /*4ac0*/  FMUL.RZ R95, R87, 0.15915493667125701904 ;  /* 0x3e22f983575f7820 */ /* 0x002fe2000040c000 */
[----:B------:R-:W-:-:S04]  /*4ad0*/  IADD3 R87, R149, 0x1, RZ ;  /* 0x0000000195577810 */ /* 0x000fc80007ffe0ff */
[----:B------:R-:W-:Y:S02]  /*4ae0*/  ISETP.GE.U32.AND P1, PT, R87, R82, PT ;  /* 0x000000525700720c */ /* 0x000fe40003f26070 */
[----:B------:R-:W-:-:S04]  /*4af0*/  IADD3 R87, R149, 0x4, RZ ;  /* 0x0000000495577810 */ /* 0x000fc80007ffe0ff */
[----:B------:R-:W-:Y:S02]  /*4b00*/  ISETP.GE.U32.AND P6, PT, R87, R82, PT ;  /* 0x000000525700720c */ /* 0x000fe40003fc6070 */
[----:B------:R-:W-:-:S04]  /*4b10*/  IADD3 R87, R149, 0x5, RZ ;  /* 0x0000000595577810 */ /* 0x000fc80007ffe0ff */
[----:B------:R-:W-:Y:S01]  /*4b20*/  ISETP.GE.U32.AND P5, PT, R87, R82, PT ;  /* 0x000000525700720c */ /* 0x000fe20003fa6070 */
[----:B------:R-:W-:Y:S02]  /*4b30*/  FMUL.FTZ R87, R143, R144 ;  /* 0x000000908f577220 */ /* 0x000fe40000410000 */
[----:B------:R-:W1:Y:S01]  /*4b40*/  LDS R144, [R12.X4+0x1c] ;  /* 0x00001c000c907984 */ /* 0x000e620000004800 */
[----:B----4-:R-:W-:Y:S01]  /*4b50*/  IADD3 R89, R149, 0x2, RZ ;  /* 0x0000000295597810 */ /* 0x010fe20007ffe0ff */
[----:B------:R-:W-:Y:S01]  /*4b60*/  FMUL.FTZ R93, R5, R70 ;  /* 0x00000046055d7220 */ /* 0x000fe20000410000 */
[----:B------:R-:W-:Y:S01]  /*4b70*/  IADD3 R91, R149, 0x3, RZ ;  /* 0x00000003955b7810 */ /* 0x000fe20007ffe0ff */
[----:B------:R-:W-:Y:S01]  /*4b80*/  FMUL.FTZ R124, R7, R56 ;  /* 0x00000038077c7220 */ /* 0x000fe20000410000 */
[-C--:B------:R-:W-:Y:S01]  /*4b90*/  ISETP.GE.U32.AND P0, PT, R89, R82.reuse, PT ;  /* 0x000000525900720c */ /* 0x080fe20003f06070 */
[----:B------:R-:W-:Y:S01]  /*4ba0*/  FMUL.RZ R93, R93, 0.15915493667125701904 ;  /* 0x3e22f9835d5d7820 */ /* 0x000fe2000040c000 */
[----:B------:R-:W-:Y:S01]  /*4bb0*/  ISETP.GE.U32.AND P4, PT, R91, R82, PT ;  /* 0x000000525b00720c */ /* 0x000fe20003f86070 */
[----:B------:R-:W-:Y:S01]  /*4bc0*/  FMUL.FTZ R91, R5, R74 ;  /* 0x0000004a055b7220 */ /* 0x000fe20000410000 */
[----:B------:R-:W-:Y:S01]  /*4bd0*/  IADD3 R89, R149, 0x6, RZ ;  /* 0x0000000695597810 */ /* 0x000fe20007ffe0ff */
[----:B------:R-:W4:Y:S02]  /*4be0*/  MUFU.EX2 R124, R124 ;  /* 0x0000007c007c7308 */ /* 0x000f240000000800 */
[----:B------:R-:W-:Y:S01]  /*4bf0*/  FMUL.RZ R154, R91, 0.15915493667125701904 ;  /* 0x3e22f9835b9a7820 */ /* 0x000fe2000040c000 */
[----:B------:R-:W-:Y:S01]  /*4c00*/  ISETP.GE.U32.AND P3, PT, R89, R82, PT ;  /* 0x000000525900720c */ /* 0x000fe20003f66070 */
[----:B0-----:R-:W-:Y:S01]  /*4c10*/  FMUL.FTZ R89, R67, R128 ;  /* 0x0000008043597220 */ /* 0x001fe20000410000 */
[----:B------:R-:W-:Y:S01]  /*4c20*/  ISETP.GE.U32.AND P2, PT, R149, R82, PT ;  /* 0x000000529500720c */ /* 0x000fe20003f46070 */
[----:B---3--:R-:W-:Y:S01]  /*4c30*/  FMUL.FTZ R91, R67, R118 ;  /* 0x00000076435b7220 */ /* 0x008fe20000410000 */
[----:B------:R-:W0:Y:S01]  /*4c40*/  LDS R128, [R12.X4+0x18] ;  /* 0x000018000c807984 */ /* 0x000e220000004800 */
[----:B------:R-:W-:Y:S01]  /*4c50*/  MUFU.SIN R138, R93 ;  /* 0x0000005d008a7308 */ /* 0x000fe20000000400 */
[----:B------:R-:W-:Y:S01]  /*4c60*/  FMUL.FTZ R97, R7, R72 ;  /* 0x0000004807617220 */ /* 0x000fe20000410000 */
[----:B------:R-:W-:-:S06]  /*4c70*/  FSEL R87, R87, RZ, !P2 ;  /* 0x000000ff57577208 */ /* 0x000fcc0005000000 */
[----:B------:R2:W-:Y:S01]  /*4c80*/  MUFU.COS R140, R93 ;  /* 0x0000005d008c7308 */ /* 0x0005e20000000000 */
[----:B------:R-:W-:Y:S02]  /*4c90*/  FSEL R89, R89, RZ, !P2 ;  /* 0x000000ff59597208 */ /* 0x000fe40005000000 */
[----:B------:R-:W-:-:S05]  /*4ca0*/  FSEL R91, R91, RZ, !P2 ;  /* 0x000000ff5b5b7208 */ /* 0x000fca0005000000 */
[----:B------:R-:W-:Y:S01]  /*4cb0*/  MUFU.SIN R139, R95 ;  /* 0x0000005f008b7308 */ /* 0x000fe20000000400 */
[----:B--2---:R-:W-:-:S07]  /*4cc0*/  FMUL.FTZ R93, R143, R146 ;  /* 0x000000928f5d7220 */ /* 0x004fce0000410000 */
[----:B------:R2:W-:Y:S01]  /*4cd0*/  MUFU.COS R142, R95 ;  /* 0x0000005f008e7308 */ /* 0x0005e20000000000 */
[----:B------:R-:W-:Y:S01]  /*4ce0*/  FSEL R93, R93, 1, !P2 ;  /* 0x3f8000005d5d7808 */ /* 0x000fe20005000000 */
[----:B-----5:R-:W-:Y:S01]  /*4cf0*/  FMUL.FTZ R120, R145, R150 ;  /* 0x0000009691787220 */ /* 0x020fe20000410000 */
[----:B------:R-:W-:Y:S01]  /*4d00*/  IADD3 R103, R149, 0x8, RZ ;  /* 0x0000000895677810 */ /* 0x000fe20007ffe0ff */
[----:B------:R-:W-:Y:S01]  /*4d10*/  FMUL.FTZ R118, R145, R148 ;  /* 0x0000009491767220 */ /* 0x000fe20000410000 */
[----:B------:R-:W-:Y:S01]  /*4d20*/  LDS R150, [R12.X4+0x44] ;  /* 0x000044000c967984 */ /* 0x000fe20000004800 */
[----:B--2---:R-:W-:Y:S02]  /*4d30*/  IADD3 R95, R149, 0x7, RZ ;  /* 0x00000007955f7810 */ /* 0x004fe40007ffe0ff */
[----:B------:R2:W-:Y:S01]  /*4d40*/  MUFU.EX2 R147, R97 ;  /* 0x0000006100937308 */ /* 0x0005e20000000800 */
[C---:B------:R-:W-:Y:S01]  /*4d50*/  FMUL.FTZ R14, R7.reuse, R60 ;  /* 0x0000003c070e7220 */ /* 0x040fe20000410000 */
[----:B------:R-:W-:Y:S01]  /*4d60*/  FSEL R120, R120, 1, !P1 ;  /* 0x3f80000078787808 */ /* 0x000fe20004800000 */
[----:B------:R-:W-:Y:S01]  /*4d70*/  FMUL.FTZ R109, R7, R74 ;  /* 0x0000004a076d7220 */ /* 0x000fe20000410000 */
[----:B------:R-:W-:Y:S01]  /*4d80*/  ISETP.GE.U32.AND P2, PT, R95, R82, PT ;  /* 0x000000525f00720c */ /* 0x000fe20003f46070 */
[----:B------:R-:W-:Y:S01]  /*4d90*/  FMUL.FTZ R95, R65, R130 ;  /* 0x00000082415f7220 */ /* 0x000fe20000410000 */
[----:B------:R-:W-:Y:S01]  /*4da0*/  FSEL R118, R118, RZ, !P1 ;  /* 0x000000ff76767208 */ /* 0x000fe20004800000 */
[----:B----4-:R-:W-:-:S02]  /*4db0*/  FMUL.FTZ R105, R124, R101 ;  /* 0x000000657c697220 */ /* 0x010fc40000410000 */
[----:B------:R-:W-:Y:S01]  /*4dc0*/  FMUL.FTZ R122, R7, R58 ;  /* 0x0000003a077a7220 */ /* 0x000fe20000410000 */
[----:B------:R-:W-:Y:S01]  /*4dd0*/  MUFU.SIN R19, R11 ;  /* 0x0000000b00137308 */ /* 0x000fe20000000400 */
[----:B--2---:R-:W-:Y:S01]  /*4de0*/  FMUL.FTZ R97, R65, R126 ;  /* 0x0000007e41617220 */ /* 0x004fe20000410000 */
[----:B------:R-:W-:Y:S01]  /*4df0*/  FSEL R95, R95, RZ, !P1 ;  /* 0x000000ff5f5f7208 */ /* 0x000fe20004800000 */
[----:B------:R-:W2:Y:S01]  /*4e00*/  LDS R126, [R12.X4+0x20] ;  /* 0x000020000c7e7984 */ /* 0x000ea20000004800 */
[----:B------:R-:W-:Y:S02]  /*4e10*/  FMUL.FTZ R99, R124, R99 ;  /* 0x000000637c637220 */ /* 0x000fe40000410000 */
[----:B------:R-:W-:Y:S01]  /*4e20*/  FSEL R97, R97, RZ, !P1 ;  /* 0x000000ff61617208 */ /* 0x000fe20004800000 */
[----:B------:R-:W-:Y:S01]  /*4e30*/  LDS R124, [R12.X4+0x28] ;  /* 0x000028000c7c7984 */ /* 0x000fe20000004800 */
[----:B------:R-:W-:Y:S01]  /*4e40*/  ISETP.GE.U32.AND P1, PT, R103, R82, PT ;  /* 0x000000526700720c */ /* 0x000fe20003f26070 */
[----:B------:R-:W-:-:S02]  /*4e50*/  FMUL.FTZ R103, R63, R132 ;  /* 0x000000843f677220 */ /* 0x000fc40000410000 */
[----:B------:R-:W3:Y:S01]  /*4e60*/  LDS R132, [R12.X4+0x2c] ;  /* 0x00002c000c847984 */ /* 0x000ee20000004800 */
[----:B------:R-:W4:Y:S01]  /*4e70*/  MUFU.EX2 R14, R14 ;  /* 0x0000000e000e7308 */ /* 0x000f220000000800 */
[----:B------:R-:W-:Y:S02]  /*4e80*/  FMUL.FTZ R101, R63, R134 ;  /* 0x000000863f657220 */ /* 0x000fe40000410000 */
[----:B------:R-:W5:Y:S04]  /*4e90*/  LDS R130, [R12.X4+0x24] ;  /* 0x000024000c827984 */ /* 0x000f680000004800 */
[----:B------:R-:W-:Y:S01]  /*4ea0*/  LDS R134, [R12.X4+0x30] ;  /* 0x000030000c867984 */ /* 0x000fe20000004800 */
[----:B------:R1:W-:Y:S03]  /*4eb0*/  MUFU.EX2 R143, R109 ;  /* 0x0000006d008f7308 */ /* 0x0003e60000000800 */
[----:B------:R-:W-:Y:S05]  /*4ec0*/  LDS R148, [R12.X4+0x40] ;  /* 0x000040000c947984 */ /* 0x000fea0000004800 */
[----:B------:R0:W-:Y:S01]  /*4ed0*/  MUFU.COS R21, R11 ;  /* 0x0000000b00157308 */ /* 0x0001e20000000000 */
[----:B-1----:R-:W-:-:S02]  /*4ee0*/  FMUL.FTZ R109, R61, R144 ;  /* 0x000000903d6d7220 */ /* 0x002fc40000410000 */
[----:B------:R-:W-:Y:S01]  /*4ef0*/  FMUL.FTZ R111, R5, R76 ;  /* 0x0000004c056f7220 */ /* 0x000fe20000410000 */
[----:B------:R-:W1:Y:S04]  /*4f00*/  LDS R144, [R12.X4+0x34] ;  /* 0x000034000c907984 */ /* 0x000e680000004800 */
[----:B------:R-:W2:Y:S01]  /*4f10*/  MUFU.EX2 R122, R122 ;  /* 0x0000007a007a7308 */ /* 0x000ea20000000800 */
[C---:B0-----:R-:W-:Y:S02]  /*4f20*/  FMUL.FTZ R11, R7.reuse, R62 ;  /* 0x0000003e070b7220 */ /* 0x041fe40000410000 */
[----:B------:R-:W-:Y:S01]  /*4f30*/  FMUL.FTZ R127, R7, R66 ;  /* 0x00000042077f7220 */ /* 0x000fe20000410000 */
[----:B------:R-:W-:Y:S01]  /*4f40*/  IADD3 R107, R149, 0x9, RZ ;  /* 0x00000009956b7810 */ /* 0x000fe20007ffe0ff */
[C---:B----4-:R-:W-:Y:S01]  /*4f50*/  FMUL.FTZ R13, R14.reuse, R13 ;  /* 0x0000000d0e0d7220 */ /* 0x050fe20000410000 */
[----:B------:R-:W-:Y:S01]  /*4f60*/  LDS R146, [R12.X4+0x3c] ;  /* 0x00003c000c927984 */ /* 0x000fe20000004800 */
[----:B------:R-:W-:-:S03]  /*4f70*/  FMUL.FTZ R9, R14, R9 ;  /* 0x000000090e097220 */ /* 0x000fc60000410000 */
[----:B------:R-:W0:Y:S01]  /*4f80*/  LDS R14, [R12.X4+0x38] ;  /* 0x000038000c0e7984 */ /* 0x000e220000004800 */
[----:B------:R-:W4:Y:S01]  /*4f90*/  MUFU.EX2 R11, R11 ;  /* 0x0000000b000b7308 */ /* 0x000f220000000800 */
[----:B------:R-:W-:Y:S02]  /*4fa0*/  FMUL.RZ R158, R111, 0.15915493667125701904 ;  /* 0x3e22f9836f9e7820 */ /* 0x000fe4000040c000 */
[----:B------:R-:W-:Y:S02]  /*4fb0*/  FMUL.FTZ R111, R61, R128 ;  /* 0x000000803d6f7220 */ /* 0x000fe40000410000 */
[C---:B--2---:R-:W-:Y:S02]  /*4fc0*/  FMUL.FTZ R21, R122.reuse, R21 ;  /* 0x000000157a157220 */ /* 0x044fe40000410000 */
[----:B------:R-:W-:Y:S01]  /*4fd0*/  FMUL.FTZ R19, R122, R19 ;  /* 0x000000137a137220 */ /* 0x000fe20000410000 */
[----:B------:R-:W-:Y:S01]  /*4fe0*/  IADD3 R115, R149, 0xa, RZ ;  /* 0x0000000a95737810 */ /* 0x000fe20007ffe0ff */
[----:B------:R-:W2:Y:S01]  /*4ff0*/  MUFU.EX2 R127, R127 ;  /* 0x0000007f007f7308 */ /* 0x000ea20000000800 */
[----:B------:R-:W-:-:S02]  /*5000*/  FSEL R99, R99, RZ, !P0 ;  /* 0x000000ff63637208 */ /* 0x000fc40004000000 */
[----:B------:R-:W-:Y:S02]  /*5010*/  FSEL R101, R101, RZ, !P0 ;  /* 0x000000ff65657208 */ /* 0x000fe40004000000 */
[----:B------:R-:W-:Y:S02]  /*5020*/  FSEL R103, R103, RZ, !P0 ;  /* 0x000000ff67677208 */ /* 0x000fe40004000000 */
[----:B------:R-:W-:Y:S02]  /*5030*/  FSEL R105, R105, 1, !P0 ;  /* 0x3f80000069697808 */ /* 0x000fe40004000000 */
[----:B------:R-:W-:Y:S01]  /*5040*/  ISETP.GE.U32.AND P0, PT, R107, R82, PT ;  /* 0x000000526b00720c */ /* 0x000fe20003f06070 */
[----:B------:R-:W-:Y:S01]  /*5050*/  FMUL.FTZ R136, R7, R68 ;  /* 0x0000004407887220 */ /* 0x000fe20000410000 */
[----:B------:R-:W-:Y:S02]  /*5060*/  FSEL R107, R19, RZ, !P4 ;  /* 0x000000ff136b7208 */ /* 0x000fe40006000000 */
[----:B------:R-:W-:-:S02]  /*5070*/  FSEL R109, R109, RZ, !P4 ;  /* 0x000000ff6d6d7208 */ /* 0x000fc40006000000 */
[----:B------:R-:W-:Y:S02]  /*5080*/  FSEL R111, R111, RZ, !P4 ;  /* 0x000000ff6f6f7208 */ /* 0x000fe40006000000 */
[----:B------:R-:W-:Y:S02]  /*5090*/  FSEL R113, R21, 1, !P4 ;  /* 0x3f80000015717808 */ /* 0x000fe40006000000 */
[----:B------:R-:W-:Y:S02]  /*50a0*/  ISETP.GE.U32.AND P4, PT, R115, R82, PT ;  /* 0x000000527300720c */ /* 0x000fe40003f86070 */
[----:B------:R-:W-:Y:S01]  /*50b0*/  FSEL R115, R9, RZ, !P6 ;  /* 0x000000ff09737208 */ /* 0x000fe20007000000 */
[----:B------:R-:W-:Y:S02]  /*50c0*/  FMUL.FTZ R9, R5, R78 ;  /* 0x0000004e05097220 */ /* 0x000fe40000410000 */
[----:B------:R-:W-:Y:S01]  /*50d0*/  FMUL.FTZ R141, R7, R70 ;  /* 0x00000046078d7220 */ /* 0x000fe20000410000 */
[----:B------:R-:W-:Y:S01]  /*50e0*/  FSEL R122, R13, 1, !P6 ;  /* 0x3f8000000d7a7808 */ /* 0x000fe20007000000 */
[----:B------:R-:W-:Y:S01]  /*50f0*/  FMUL.FTZ R119, R59, R126 ;  /* 0x0000007e3b777220 */ /* 0x000fe20000410000 */
[----:B------:R-:W0:Y:S01]  /*5100*/  MUFU.EX2 R136, R136 ;  /* 0x0000008800887308 */ /* 0x000e220000000800 */
[----:B----4-:R-:W-:-:S02]  /*5110*/  FMUL.FTZ R6, R11, R6 ;  /* 0x000000060b067220 */ /* 0x010fc40000410000 */
[----:B------:R-:W-:Y:S02]  /*5120*/  FMUL.FTZ R4, R11, R4 ;  /* 0x000000040b047220 */ /* 0x000fe40000410000 */
[C---:B---3--:R-:W-:Y:S02]  /*5130*/  FMUL.FTZ R125, R57.reuse, R132 ;  /* 0x00000084397d7220 */ /* 0x048fe40000410000 */
[----:B------:R-:W-:Y:S02]  /*5140*/  FMUL.FTZ R126, R57, R124 ;  /* 0x0000007c397e7220 */ /* 0x000fe40000410000 */
[----:B------:R-:W-:Y:S01]  /*5150*/  FMUL.RZ R13, R9, 0.15915493667125701904 ;  /* 0x3e22f983090d7820 */ /* 0x000fe2000040c000 */
[----:B------:R-:W-:Y:S01]  /*5160*/  IADD3 R9, R149, 0xc, RZ ;  /* 0x0000000c95097810 */ /* 0x000fe20007ffe0ff */
[----:B------:R-:W-:Y:S01]  /*5170*/  FMUL.FTZ R21, R7, R76 ;  /* 0x0000004c07157220 */ /* 0x000fe20000410000 */
[----:B------:R-:W3:Y:S01]  /*5180*/  MUFU.EX2 R141, R141 ;  /* 0x0000008d008d7308 */ /* 0x000ee20000000800 */
[----:B-----5:R-:W-:Y:S01]  /*5190*/  FMUL.FTZ R117, R59, R130 ;  /* 0x000000823b757220 */ /* 0x020fe20000410000 */
[----:B------:R-:W-:Y:S01]  /*51a0*/  FSEL R124, R4, RZ, !P5 ;  /* 0x000000ff047c7208 */ /* 0x000fe20006800000 */
[C---:B------:R-:W-:Y:S01]  /*51b0*/  FMUL.FTZ R15, R18.reuse, R15 ;  /* 0x0000000f120f7220 */ /* 0x040fe20000410000 */
[----:B------:R-:W-:Y:S01]  /*51c0*/  FSEL R125, R125, RZ, !P5 ;  /* 0x000000ff7d7d7208 */ /* 0x000fe20006800000 */
[----:B------:R-:W-:Y:S01]  /*51d0*/  FMUL.FTZ R8, R18, R8 ;  /* 0x0000000812087220 */ /* 0x000fe20000410000 */
[----:B------:R-:W-:Y:S01]  /*51e0*/  FSEL R126, R126, RZ, !P5 ;  /* 0x000000ff7e7e7208 */ /* 0x000fe20006800000 */
[C---:B-1----:R-:W-:Y:S01]  /*51f0*/  FMUL.FTZ R130, R55.reuse, R144 ;  /* 0x0000009037827220 */ /* 0x042fe20000410000 */
[----:B------:R-:W-:Y:S01]  /*5200*/  FSEL R128, R6, 1, !P5 ;  /* 0x3f80000006807808 */ /* 0x000fe20006800000 */
[----:B------:R-:W-:Y:S01]  /*5210*/  FMUL.FTZ R131, R55, R134 ;  /* 0x0000008637837220 */ /* 0x000fe20000410000 */
[----:B------:R-:W-:Y:S01]  /*5220*/  ISETP.GE.U32.AND P5, PT, R9, R82, PT ;  /* 0x000000520900720c */ /* 0x000fe20003fa6070 */
[----:B------:R-:W-:Y:S01]  /*5230*/  MUFU.SIN R156, R158 ;  /* 0x0000009e009c7308 */ /* 0x000fe20000000400 */
[----:B------:R-:W-:Y:S01]  /*5240*/  IADD3 R9, R149, 0xd, RZ ;  /* 0x0000000d95097810 */ /* 0x000fe20007ffe0ff */
[----:B--2---:R-:W-:Y:S01]  /*5250*/  FMUL.FTZ R20, R127, R20 ;  /* 0x000000147f147220 */ /* 0x004fe20000410000 */
[----:B------:R-:W-:Y:S01]  /*5260*/  FSEL R129, R8, RZ, !P3 ;  /* 0x000000ff08817208 */ /* 0x000fe20005800000 */
[C---:B------:R-:W-:Y:S01]  /*5270*/  FMUL.FTZ R6, R7.reuse, R80 ;  /* 0x0000005007067220 */ /* 0x040fe20000410000 */
[----:B------:R-:W-:Y:S01]  /*5280*/  FSEL R130, R130, RZ, !P3 ;  /* 0x000000ff82827208 */ /* 0x000fe20005800000 */
[----:B------:R-:W-:Y:S01]  /*5290*/  FMUL.FTZ R4, R7, R78 ;  /* 0x0000004e07047220 */ /* 0x000fe20000410000 */
[----:B------:R-:W-:Y:S01]  /*52a0*/  FSEL R131, R131, RZ, !P3 ;  /* 0x000000ff83837208 */ /* 0x000fe20005800000 */
[----:B------:R-:W-:Y:S01]  /*52b0*/  MUFU.COS R158, R158 ;  /* 0x0000009e009e7308 */ /* 0x000fe20000000000 */
[----:B------:R-:W-:Y:S01]  /*52c0*/  FSEL R132, R15, 1, !P3 ;  /* 0x3f8000000f847808 */ /* 0x000fe20005800000 */
[----:B------:R-:W-:Y:S01]  /*52d0*/  FMUL.FTZ R135, R127, R121 ;  /* 0x000000797f877220 */ /* 0x000fe20000410000 */
[----:B------:R-:W-:-:S02]  /*52e0*/  IADD3 R19, R149, 0xb, RZ ;  /* 0x0000000b95137810 */ /* 0x000fc40007ffe0ff */
[----:B------:R-:W-:-:S03]  /*52f0*/  ISETP.GE.U32.AND P3, PT, R9, R82, PT ;  /* 0x000000520900720c */ /* 0x000fc60003f66070 */
[----:B------:R-:W1:Y:S01]  /*5300*/  MUFU.EX2 R21, R21 ;  /* 0x0000001500157308 */ /* 0x000e620000000800 */
[----:B------:R-:W-:Y:S01]  /*5310*/  FMUL.FTZ R9, R5, R80 ;  /* 0x0000005005097220 */ /* 0x000fe20000410000 */
[----:B------:R-:W-:Y:S01]  /*5320*/  FSEL R121, R20, RZ, !P2 ;  /* 0x000000ff14797208 */ /* 0x000fe20005000000 */
[----:B------:R-:W-:Y:S01]  /*5330*/  FMUL.FTZ R20, R91, R118 ;  /* 0x000000765b147220 */ /* 0x000fe20000410000 */
[----:B------:R-:W-:Y:S01]  /*5340*/  FSEL R117, R117, RZ, !P6 ;  /* 0x000000ff75757208 */ /* 0x000fe20007000000 */
[----:B------:R-:W-:Y:S01]  /*5350*/  FMUL.RZ R144, R9, 0.15915493667125701904 ;  /* 0x3e22f98309907820 */ /* 0x000fe2000040c000 */
[----:B------:R-:W-:Y:S02]  /*5360*/  FSEL R119, R119, RZ, !P6 ;  /* 0x000000ff77777208 */ /* 0x000fe40007000000 */
[----:B------:R2:W-:Y:S01]  /*5370*/  MUFU.EX2 R8, R6 ;  /* 0x0000000600087308 */ /* 0x0005e20000000800 */
[----:B------:R-:W-:Y:S01]  /*5380*/  ISETP.GE.U32.AND P6, PT, R19, R82, PT ;  /* 0x000000521300720c */ /* 0x000fe20003fc6070 */
[----:B0-----:R-:W-:-:S02]  /*5390*/  FMUL.FTZ R137, R136, R133 ;  /* 0x0000008588897220 */ /* 0x001fc40000410000 */
[----:B------:R-:W-:Y:S02]  /*53a0*/  FMUL.FTZ R123, R136, R123 ;  /* 0x0000007b887b7220 */ /* 0x000fe40000410000 */
[----:B------:R-:W-:Y:S02]  /*53b0*/  FMUL.FTZ R18, R147, R142 ;  /* 0x0000008e93127220 */ /* 0x000fe40000410000 */
[----:B--2---:R-:W-:Y:S01]  /*53c0*/  FMUL.FTZ R6, R89, R118 ;  /* 0x0000007659067220 */ /* 0x004fe20000410000 */
[----:B------:R-:W-:Y:S01]  /*53d0*/  MUFU.COS R19, R13 ;  /* 0x0000000d00137308 */ /* 0x000fe20000000000 */
[C---:B------:R-:W-:Y:S02]  /*53e0*/  FMUL.FTZ R133, R69.reuse, R150 ;  /* 0x0000009645857220 */ /* 0x040fe40000410000 */
[----:B------:R-:W-:Y:S02]  /*53f0*/  FMUL.FTZ R136, R69, R148 ;  /* 0x0000009445887220 */ /* 0x000fe40000410000 */
[----:B------:R-:W-:-:S03]  /*5400*/  FFMA.FTZ R142, R89, R120, R20 ;  /* 0x00000078598e7223 */ /* 0x000fc60000010014 */
[----:B------:R-:W0:Y:S01]  /*5410*/  MUFU.EX2 R4, R4 ;  /* 0x0000000400047308 */ /* 0x000e220000000800 */
[----:B------:R-:W-:Y:S01]  /*5420*/  FMUL.FTZ R14, R53, R14 ;  /* 0x0000000e350e7220 */ /* 0x000fe20000410000 */
[----:B------:R-:W-:Y:S01]  /*5430*/  IADD3 R9, R149, 0xf, RZ ;  /* 0x0000000f95097810 */ /* 0x000fe20007ffe0ff */
[----:B------:R-:W-:Y:S02]  /*5440*/  FFMA.FTZ R20, R91, R120, -R6 ;  /* 0x000000785b147223 */ /* 0x000fe40000010806 */
[C---:B---3--:R-:W-:Y:S02]  /*5450*/  FMUL.FTZ R140, R141.reuse, R140 ;  /* 0x0000008c8d8c7220 */ /* 0x048fe40000410000 */
[----:B------:R-:W-:Y:S01]  /*5460*/  FMUL.FTZ R138, R141, R138 ;  /* 0x0000008a8d8a7220 */ /* 0x000fe20000410000 */
[----:B------:R-:W2:Y:S01]  /*5470*/  MUFU.SIN R11, R13 ;  /* 0x0000000d000b7308 */ /* 0x000ea20000000400 */
[----:B------:R-:W-:Y:S02]  /*5480*/  FSEL R123, R123, RZ, !P1 ;  /* 0x000000ff7b7b7208 */ /* 0x000fe40004800000 */
[----:B------:R-:W-:-:S02]  /*5490*/  FSEL R133, R133, RZ, !P1 ;  /* 0x000000ff85857208 */ /* 0x000fc40004800000 */
[----:B------:R-:W-:-:S03]  /*54a0*/  FSEL R136, R136, RZ, !P1 ;  /* 0x000000ff88887208 */ /* 0x000fc60004800000 */
[----:B------:R-:W3:Y:S01]  /*54b0*/  MUFU.COS R145, R144 ;  /* 0x0000009000917308 */ /* 0x000ee20000000000 */
[----:B------:R-:W-:Y:S02]  /*54c0*/  FSEL R137, R137, 1, !P1 ;  /* 0x3f80000089897808 */ /* 0x000fe40004800000 */
[----:B------:R-:W-:Y:S01]  /*54d0*/  FSEL R134, R14, RZ, !P2 ;  /* 0x000000ff0e867208 */ /* 0x000fe20005000000 */
[----:B-1----:R-:W-:Y:S01]  /*54e0*/  FMUL.FTZ R14, R21, R156 ;  /* 0x0000009c150e7220 */ /* 0x002fe20000410000 */
[----:B------:R-:W-:-:S03]  /*54f0*/  ISETP.GE.U32.AND P1, PT, R9, R82, PT ;  /* 0x000000520900720c */ /* 0x000fc60003f26070 */
[----:B------:R1:W4:Y:S01]  /*5500*/  MUFU.SIN R141, R144 ;  /* 0x00000090008d7308 */ /* 0x0003220000000400 */
[----:B------:R-:W-:Y:S02]  /*5510*/  FMUL.FTZ R9, R21, R158 ;  /* 0x0000009e15097220 */ /* 0x000fe40000410000 */
[----:B------:R-:W-:Y:S02]  /*5520*/  FMUL.FTZ R147, R147, R139 ;  /* 0x0000008b93937220 */ /* 0x000fe40000410000 */
[----:B-1----:R-:W-:Y:S02]  /*5530*/  FADD.FTZ R144, R95, R142 ;  /* 0x0000008e5f907221 */ /* 0x002fe40000010000 */
[----:B------:R-:W-:Y:S02]  /*5540*/  FADD.FTZ R142, R97, R20 ;  /* 0x00000014618e7221 */ /* 0x000fe40000010000 */
[C---:B------:R-:W-:Y:S02]  /*5550*/  FMUL.FTZ R21, R99.reuse, R144 ;  /* 0x0000009063157220 */ /* 0x040fe40000410000 */
[----:B------:R-:W-:-:S02]  /*5560*/  FMUL.FTZ R139, R99, R142 ;  /* 0x0000008e638b7220 */ /* 0x000fc40000410000 */
[----:B------:R-:W-:Y:S02]  /*5570*/  FMUL.FTZ R127, R53, R146 ;  /* 0x00000092357f7220 */ /* 0x000fe40000410000 */
[C---:B------:R-:W-:Y:S02]  /*5580*/  FFMA.FTZ R146, R105.reuse, R142, -R21 ;  /* 0x0000008e69927223 */ /* 0x040fe40000010815 */
[----:B------:R-:W-:Y:S02]  /*5590*/  FFMA.FTZ R144, R105, R144, R139 ;  /* 0x0000009069907223 */ /* 0x000fe4000001008b */
[----:B0-----:R-:W-:Y:S02]  /*55a0*/  FMUL.FTZ R6, R4, R19 ;  /* 0x0000001304067220 */ /* 0x001fe40000410000 */
[-C--:B------:R-:W-:Y:S02]  /*55b0*/  FMUL.FTZ R20, R93, R118.reuse ;  /* 0x000000765d147220 */ /* 0x080fe40000410000 */
[----:B------:R-:W-:-:S02]  /*55c0*/  FMUL.FTZ R19, R87, R118 ;  /* 0x0000007657137220 */ /* 0x000fc40000410000 */
[----:B------:R-:W-:Y:S02]  /*55d0*/  FADD.FTZ R146, R103, R146 ;  /* 0x0000009267927221 */ /* 0x000fe40000010000 */
[----:B--2---:R-:W-:Y:S02]  /*55e0*/  FMUL.FTZ R11, R4, R11 ;  /* 0x0000000b040b7220 */ /* 0x004fe40000410000 */
[----:B------:R-:W-:Y:S02]  /*55f0*/  FADD.FTZ R144, R101, R144 ;  /* 0x0000009065907221 */ /* 0x000fe40000010000 */
[C---:B---3--:R-:W-:Y:S02]  /*5600*/  FMUL.FTZ R4, R8.reuse, R145 ;  /* 0x0000009108047220 */ /* 0x048fe40000410000 */
[----:B----4-:R-:W-:Y:S02]  /*5610*/  FMUL.FTZ R8, R8, R141 ;  /* 0x0000008d08087220 */ /* 0x010fe40000410000 */
[----:B------:R-:W-:-:S02]  /*5620*/  FFMA.FTZ R142, R87, R120, R20 ;  /* 0x00000078578e7223 */ /* 0x000fc40000010014 */
[----:B------:R-:W-:Y:S02]  /*5630*/  FFMA.FTZ R20, R93, R120, -R19 ;  /* 0x000000785d147223 */ /* 0x000fe40000010813 */
[C---:B------:R-:W-:Y:S02]  /*5640*/  FMUL.FTZ R141, R107.reuse, R146 ;  /* 0x000000926b8d7220 */ /* 0x040fe40000410000 */
[----:B------:R-:W-:Y:S02]  /*5650*/  FMUL.FTZ R139, R107, R144 ;  /* 0x000000906b8b7220 */ /* 0x000fe40000410000 */
[----:B------:R-:W-:Y:S02]  /*5660*/  FMUL.FTZ R21, R99, R20 ;  /* 0x0000001463157220 */ /* 0x000fe40000410000 */
[C---:B------:R-:W-:Y:S01]  /*5670*/  FFMA.FTZ R144, R113.reuse, R144, R141 ;  /* 0x0000009071907223 */ /* 0x040fe2000001008d */
[----:B------:R-:W-:Y:S01]  /*5680*/  MUFU.SIN R152, R154 ;  /* 0x0000009a00987308 */ /* 0x000fe20000000400 */
[----:B------:R-:W-:-:S02]  /*5690*/  FFMA.FTZ R146, R113, R146, -R139 ;  /* 0x0000009271927223 */ /* 0x000fc4000001088b */
[-C--:B------:R-:W-:Y:S02]  /*56a0*/  FMUL.FTZ R19, R99, R142.reuse ;  /* 0x0000008e63137220 */ /* 0x080fe40000410000 */
[----:B------:R-:W-:Y:S02]  /*56b0*/  FFMA.FTZ R142, R105, R142, R21 ;  /* 0x0000008e698e7223 */ /* 0x000fe40000010015 */
[----:B------:R-:W-:Y:S01]  /*56c0*/  FADD.FTZ R144, R109, R144 ;  /* 0x000000906d907221 */ /* 0x000fe20000010000 */
[----:B------:R-:W0:Y:S01]  /*56d0*/  MUFU.COS R154, R154 ;  /* 0x0000009a009a7308 */ /* 0x000e220000000000 */
[----:B------:R-:W-:Y:S02]  /*56e0*/  FADD.FTZ R146, R111, R146 ;  /* 0x000000926f927221 */ /* 0x000fe40000010000 */
[----:B------:R-:W-:Y:S02]  /*56f0*/  FFMA.FTZ R20, R105, R20, -R19 ;  /* 0x0000001469147223 */ /* 0x000fe40000010813 */
[----:B------:R-:W-:-:S02]  /*5700*/  FMUL.FTZ R19, R107, R142 ;  /* 0x0000008e6b137220 */ /* 0x000fc40000410000 */
[C---:B------:R-:W-:Y:S02]  /*5710*/  FMUL.FTZ R21, R115.reuse, R144 ;  /* 0x0000009073157220 */ /* 0x040fe40000410000 */
[----:B------:R-:W-:Y:S02]  /*5720*/  FMUL.FTZ R139, R115, R146 ;  /* 0x00000092738b7220 */ /* 0x000fe40000410000 */
[----:B------:R-:W-:Y:S02]  /*5730*/  FFMA.FTZ R19, R113, R20, -R19 ;  /* 0x0000001471137223 */ /* 0x000fe40000010813 */
[C---:B------:R-:W-:Y:S01]  /*5740*/  FFMA.FTZ R146, R122.reuse, R146, -R21 ;  /* 0x000000927a927223 */ /* 0x040fe20000010815 */
[----:B------:R-:W-:Y:S01]  /*5750*/  IADD3 R13, R149, 0xe, RZ ;  /* 0x0000000e950d7810 */ /* 0x000fe20007ffe0ff */
[----:B------:R-:W-:Y:S02]  /*5760*/  FMUL.FTZ R20, R107, R20 ;  /* 0x000000146b147220 */ /* 0x000fe40000410000 */
[----:B------:R-:W-:Y:S01]  /*5770*/  FFMA.FTZ R144, R122, R144, R139 ;  /* 0x000000907a907223 */ /* 0x000fe2000001008b */
[----:B------:R-:W-:Y:S01]  /*5780*/  FSEL R127, R127, RZ, !P2 ;  /* 0x000000ff7f7f7208 */ /* 0x000fe20005000000 */
[----:B------:R-:W-:Y:S01]  /*5790*/  FMUL.FTZ R5, R5, R84 ;  /* 0x0000005405057220 */ /* 0x000fe20000410000 */
[----:B------:R-:W-:Y:S01]  /*57a0*/  FSEL R135, R135, 1, !P2 ;  /* 0x3f80000087877808 */ /* 0x000fe20005000000 */
[----:B------:R-:W-:Y:S01]  /*57b0*/  FADD.FTZ R139, R119, R146 ;  /* 0x00000092778b7221 */ /* 0x000fe20000010000 */
[----:B------:R-:W-:Y:S01]  /*57c0*/  ISETP.GE.U32.AND P2, PT, R13, R82, PT ;  /* 0x000000520d00720c */ /* 0x000fe20003f46070 */
[----:B------:R-:W-:-:S02]  /*57d0*/  FFMA.FTZ R20, R113, R142, R20 ;  /* 0x0000008e71147223 */ /* 0x000fc40000010014 */
[----:B------:R-:W-:Y:S02]  /*57e0*/  FADD.FTZ R141, R117, R144 ;  /* 0x00000090758d7221 */ /* 0x000fe40000010000 */
[----:B------:R-:W-:Y:S02]  /*57f0*/  FMUL.FTZ R7, R7, R84 ;  /* 0x0000005407077220 */ /* 0x000fe40000410000 */
[C---:B0-----:R-:W-:Y:S02]  /*5800*/  FMUL.FTZ R13, R143.reuse, R154 ;  /* 0x0000009a8f0d7220 */ /* 0x041fe40000410000 */
[----:B------:R-:W-:Y:S02]  /*5810*/  FMUL.FTZ R15, R143, R152 ;  /* 0x000000988f0f7220 */ /* 0x000fe40000410000 */
[----:B------:R-:W-:Y:S02]  /*5820*/  FMUL.RZ R145, R5, 0.15915493667125701904 ;  /* 0x3e22f98305917820 */ /* 0x000fe4000040c000 */
[----:B------:R-:W-:-:S02]  /*5830*/  FMUL.FTZ R143, R124, R139 ;  /* 0x0000008b7c8f7220 */ /* 0x000fc40000410000 */
[C---:B------:R-:W-:Y:S02]  /*5840*/  FMUL.FTZ R21, R115.reuse, R19 ;  /* 0x0000001373157220 */ /* 0x040fe40000410000 */
[-C--:B------:R-:W-:Y:S02]  /*5850*/  FMUL.FTZ R5, R115, R20.reuse ;  /* 0x0000001473057220 */ /* 0x080fe40000410000 */
[-C--:B------:R-:W-:Y:S01]  /*5860*/  FMUL.FTZ R142, R124, R141.reuse ;  /* 0x0000008d7c8e7220 */ /* 0x080fe20000410000 */
[----:B------:R-:W-:Y:S01]  /*5870*/  MUFU.EX2 R7, R7 ;  /* 0x0000000700077308 */ /* 0x000fe20000000800 */
[----:B------:R-:W-:Y:S02]  /*5880*/  FFMA.FTZ R148, R128, R141, R143 ;  /* 0x0000008d80947223 */ /* 0x000fe4000001008f */
[C---:B------:R-:W-:Y:S02]  /*5890*/  FFMA.FTZ R21, R122.reuse, R20, R21 ;  /* 0x000000147a157223 */ /* 0x040fe40000010015 */
[----:B------:R-:W-:-:S02]  /*58a0*/  FFMA.FTZ R5, R122, R19, -R5 ;  /* 0x000000137a057223 */ /* 0x000fc40000010805 */
[----:B------:R-:W-:Y:S01]  /*58b0*/  FFMA.FTZ R139, R128, R139, -R142 ;  /* 0x0000008b808b7223 */ /* 0x000fe2000001088e */
[----:B------:R-:W0:Y:S01]  /*58c0*/  MUFU.COS R146, R145 ;  /* 0x0000009100927308 */ /* 0x000e220000000000 */
[----:B------:R-:W-:Y:S01]  /*58d0*/  FADD.FTZ R148, R125, R148 ;  /* 0x000000947d947221 */ /* 0x000fe20000010000 */
[----:B------:R-:W1:Y:S01]  /*58e0*/  LDS R142, [R12.X4+0x4c] ;  /* 0x00004c000c8e7984 */ /* 0x000e620000004800 */
[C---:B------:R-:W-:Y:S02]  /*58f0*/  FMUL.FTZ R19, R124.reuse, R21 ;  /* 0x000000157c137220 */ /* 0x040fe40000410000 */
[----:B------:R-:W-:Y:S02]  /*5900*/  FMUL.FTZ R20, R124, R5 ;  /* 0x000000057c147220 */ /* 0x000fe40000410000 */
[----:B------:R-:W-:Y:S01]  /*5910*/  FADD.FTZ R139, R126, R139 ;  /* 0x0000008b7e8b7221 */ /* 0x000fe20000010000 */
[----:B------:R-:W2:Y:S01]  /*5920*/  MUFU.SIN R144, R145 ;  /* 0x0000009100907308 */ /* 0x000ea20000000400 */
[----:B------:R-:W-:-:S02]  /*5930*/  FMUL.FTZ R141, R129, R148 ;  /* 0x00000094818d7220 */ /* 0x000fc40000410000 */
[C---:B------:R-:W-:Y:S02]  /*5940*/  FFMA.FTZ R19, R128.reuse, R5, -R19 ;  /* 0x0000000580137223 */ /* 0x040fe40000010813 */
[----:B------:R-:W-:Y:S02]  /*5950*/  FMUL.FTZ R5, R129, R139 ;  /* 0x0000008b81057220 */ /* 0x000fe40000410000 */
[----:B------:R-:W-:Y:S02]  /*5960*/  FFMA.FTZ R21, R128, R21, R20 ;  /* 0x0000001580157223 */ /* 0x000fe40000010014 */
[----:B------:R-:W3:Y:S01]  /*5970*/  LDS R20, [R12.X4+0x48] ;  /* 0x000048000c147984 */ /* 0x000ee20000004800 */
[C---:B------:R-:W-:Y:S02]  /*5980*/  FFMA.FTZ R150, R132.reuse, R139, -R141 ;  /* 0x0000008b84967223 */ /* 0x040fe4000001088d */
[----:B------:R-:W-:Y:S02]  /*5990*/  FFMA.FTZ R141, R132, R148, R5 ;  /* 0x00000094848d7223 */ /* 0x000fe40000010005 */
[----:B0-----:R-:W-:-:S02]  /*59a0*/  FMUL.FTZ R5, R7, R146 ;  /* 0x0000009207057220 */ /* 0x001fc40000410000 */
[----:B------:R-:W-:Y:S02]  /*59b0*/  FMUL.FTZ R139, R129, R21 ;  /* 0x00000015818b7220 */ /* 0x000fe40000410000 */
[----:B------:R-:W-:Y:S02]  /*59c0*/  FADD.FTZ R150, R131, R150 ;  /* 0x0000009683967221 */ /* 0x000fe40000010000 */
[----:B------:R-:W-:Y:S02]  /*59d0*/  FADD.FTZ R146, R130, R141 ;  /* 0x0000008d82927221 */ /* 0x000fe40000010000 */
[----:B------:R-:W-:Y:S02]  /*59e0*/  FFMA.FTZ R148, R132, R19, -R139 ;  /* 0x0000001384947223 */ /* 0x000fe4000001088b */
[C---:B------:R-:W-:Y:S02]  /*59f0*/  FMUL.FTZ R141, R121.reuse, R150 ;  /* 0x00000096798d7220 */ /* 0x040fe40000410000 */
[----:B------:R-:W-:-:S02]  /*5a00*/  FMUL.FTZ R139, R121, R146 ;  /* 0x00000092798b7220 */ /* 0x000fc40000410000 */
[----:B--2---:R-:W-:Y:S02]  /*5a10*/  FMUL.FTZ R7, R7, R144 ;  /* 0x0000009007077220 */ /* 0x004fe40000410000 */
[----:B------:R-:W0:Y:S01]  /*5a20*/  LDS R144, [R12.X4+0x50] ;  /* 0x000050000c907984 */ /* 0x000e220000004800 */
[C---:B------:R-:W-:Y:S02]  /*5a30*/  FFMA.FTZ R152, R135.reuse, R146, R141 ;  /* 0x0000009287987223 */ /* 0x040fe4000001008d */
[----:B------:R-:W-:Y:S01]  /*5a40*/  FFMA.FTZ R139, R135, R150, -R139 ;  /* 0x00000096878b7223 */ /* 0x000fe2000001088b */
[----:B------:R-:W2:Y:S01]  /*5a50*/  LDS R146, [R12.X4+0x54] ;  /* 0x000054000c927984 */ /* 0x000ea20000004800 */
        /* <DEDUP_REMOVED lines=8> */
[----:B------:R-:W-:-:S02]  /*5ae0*/  FFMA.FTZ R158, R137, R158, R143 ;  /* 0x0000009e899e7223 */ /* 0x000fc4000001008f */
[C---:B------:R-:W-:Y:S01]  /*5af0*/  FFMA.FTZ R154, R135.reuse, R150, R21 ;  /* 0x00000096879a7223 */ /* 0x040fe20000010015 */
[----:B------:R-:W-:Y:S01]  /*5b00*/  FSEL R138, R138, RZ, !P0 ;  /* 0x000000ff8a8a7208 */ /* 0x000fe20004000000 */
[----:B------:R-:W-:Y:S01]  /*5b10*/  FFMA.FTZ R152, R135, R148, -R19 ;  /* 0x0000009487987223 */ /* 0x000fe20000010813 */
[----:B------:R-:W4:Y:S01]  /*5b20*/  LDS R150, [R12.X4+0x5c] ;  /* 0x00005c000c967984 */ /* 0x000f220000004800 */
[----:B------:R-:W-:Y:S02]  /*5b30*/  FFMA.FTZ R141, R137, R156, -R139 ;  /* 0x0000009c898d7223 */ /* 0x000fe4000001088b */
[----:B------:R-:W-:Y:S01]  /*5b40*/  FADD.FTZ R158, R133, R158 ;  /* 0x0000009e859e7221 */ /* 0x000fe20000010000 */
[----:B------:R-:W5:Y:S01]  /*5b50*/  LDS R148, [R12.X4+0x58] ;  /* 0x000058000c947984 */ /* 0x000f620000004800 */
[----:B------:R-:W-:Y:S01]  /*5b60*/  FSEL R139, R140, 1, !P0 ;  /* 0x3f8000008c8b7808 */ /* 0x000fe20004000000 */
[----:B------:R-:W-:Y:S02]  /*5b70*/  FADD.FTZ R141, R136, R141 ;  /* 0x0000008d888d7221 */ /* 0x000fe40000010000 */
[----:B------:R-:W-:-:S02]  /*5b80*/  FMUL.FTZ R140, R138, R158 ;  /* 0x0000009e8a8c7220 */ /* 0x000fc40000410000 */
[----:B------:R-:W-:Y:S02]  /*5b90*/  FMUL.FTZ R21, R123, R152 ;  /* 0x000000987b157220 */ /* 0x000fe40000410000 */
[-C--:B------:R-:W-:Y:S02]  /*5ba0*/  FMUL.FTZ R143, R138, R141.reuse ;  /* 0x0000008d8a8f7220 */ /* 0x080fe40000410000 */
[----:B------:R-:W-:Y:S02]  /*5bb0*/  FFMA.FTZ R145, R139, R141, -R140 ;  /* 0x0000008d8b917223 */ /* 0x000fe4000001088c */
[----:B-1----:R-:W-:Y:S02]  /*5bc0*/  FMUL.FTZ R141, R71, R142 ;  /* 0x0000008e478d7220 */ /* 0x002fe40000410000 */
[----:B------:R-:W-:Y:S02]  /*5bd0*/  FMUL.FTZ R19, R123, R154 ;  /* 0x0000009a7b137220 */ /* 0x000fe40000410000 */
[----:B---3--:R-:W-:-:S02]  /*5be0*/  FMUL.FTZ R20, R71, R20 ;  /* 0x0000001447147220 */ /* 0x008fc40000410000 */
[----:B------:R-:W-:Y:S01]  /*5bf0*/  FFMA.FTZ R21, R137, R154, R21 ;  /* 0x0000009a89157223 */ /* 0x000fe20000010015 */
[----:B------:R-:W-:Y:S01]  /*5c00*/  FSEL R141, R141, RZ, !P0 ;  /* 0x000000ff8d8d7208 */ /* 0x000fe20004000000 */
[----:B------:R-:W-:Y:S01]  /*5c10*/  FFMA.FTZ R19, R137, R152, -R19 ;  /* 0x0000009889137223 */ /* 0x000fe20000010813 */
[----:B------:R-:W-:Y:S01]  /*5c20*/  FSEL R142, R20, RZ, !P0 ;  /* 0x000000ff148e7208 */ /* 0x000fe20004000000 */
[----:B------:R-:W-:Y:S01]  /*5c30*/  FFMA.FTZ R158, R139, R158, R143 ;  /* 0x0000009e8b9e7223 */ /* 0x000fe2000001008f */
[----:B------:R-:W-:Y:S01]  /*5c40*/  FSEL R143, R18, 1, !P4 ;  /* 0x3f800000128f7808 */ /* 0x000fe20006000000 */
[C---:B------:R-:W-:Y:S01]  /*5c50*/  FMUL.FTZ R152, R138.reuse, R21 ;  /* 0x000000158a987220 */ /* 0x040fe20000410000 */
[----:B------:R-:W1:Y:S01]  /*5c60*/  LDS R18, [R12.X4+0x60] ;  /* 0x000060000c127984 */ /* 0x000e620000004800 */
[----:B------:R-:W-:Y:S01]  /*5c70*/  FSEL R140, R147, RZ, !P4 ;  /* 0x000000ff938c7208 */ /* 0x000fe20006000000 */
[-C--:B------:R-:W-:Y:S02]  /*5c80*/  FMUL.FTZ R154, R138, R19.reuse ;  /* 0x000000138a9a7220 */ /* 0x080fe40000410000 */
[----:B------:R-:W-:Y:S01]  /*5c90*/  FFMA.FTZ R152, R139, R19, -R152 ;  /* 0x000000138b987223 */ /* 0x000fe20000010898 */
[----:B------:R-:W3:Y:S01]  /*5ca0*/  LDS R20, [R12.X4+0x64] ;  /* 0x000064000c147984 */ /* 0x000ee20000004800 */
[----:B------:R-:W-:-:S02]  /*5cb0*/  FADD.FTZ R158, R141, R158 ;  /* 0x0000009e8d9e7221 */ /* 0x000fc40000010000 */
[----:B------:R-:W-:Y:S02]  /*5cc0*/  FADD.FTZ R19, R142, R145 ;  /* 0x000000918e137221 */ /* 0x000fe40000010000 */
[C---:B0-----:R-:W-:Y:S02]  /*5cd0*/  FMUL.FTZ R145, R73.reuse, R144 ;  /* 0x0000009049917220 */ /* 0x041fe40000410000 */
[C---:B------:R-:W-:Y:S02]  /*5ce0*/  FMUL.FTZ R156, R140.reuse, R158 ;  /* 0x0000009e8c9c7220 */ /* 0x040fe40000410000 */
[-C--:B------:R-:W-:Y:S02]  /*5cf0*/  FMUL.FTZ R147, R140, R19.reuse ;  /* 0x000000138c937220 */ /* 0x080fe40000410000 */
[----:B--2---:R-:W-:Y:S01]  /*5d00*/  FMUL.FTZ R146, R73, R146 ;  /* 0x0000009249927220 */ /* 0x004fe20000410000 */
[----:B------:R-:W-:Y:S01]  /*5d10*/  FSEL R145, R145, RZ, !P4 ;  /* 0x000000ff91917208 */ /* 0x000fe20006000000 */
[----:B------:R-:W-:-:S02]  /*5d20*/  FFMA.FTZ R156, R143, R19, -R156 ;  /* 0x000000138f9c7223 */ /* 0x000fc4000001089c */
[----:B------:R-:W-:Y:S01]  /*5d30*/  FFMA.FTZ R147, R143, R158, R147 ;  /* 0x0000009e8f937223 */ /* 0x000fe20000010093 */
[----:B------:R-:W-:Y:S01]  /*5d40*/  FSEL R144, R146, RZ, !P4 ;  /* 0x000000ff92907208 */ /* 0x000fe20006000000 */
[----:B------:R-:W0:Y:S01]  /*5d50*/  LDS R158, [R12.X4+0x6c] ;  /* 0x00006c000c9e7984 */ /* 0x000e220000004800 */
[----:B------:R-:W-:Y:S01]  /*5d60*/  FSEL R146, R15, RZ, !P6 ;  /* 0x000000ff0f927208 */ /* 0x000fe20007000000 */
[----:B------:R-:W-:Y:S02]  /*5d70*/  FADD.FTZ R15, R145, R156 ;  /* 0x0000009c910f7221 */ /* 0x000fe40000010000 */
[----:B------:R-:W2:Y:S01]  /*5d80*/  LDS R156, [R12.X4+0x68] ;  /* 0x000068000c9c7984 */ /* 0x000ea20000004800 */
[----:B------:R-:W-:Y:S01]  /*5d90*/  FADD.FTZ R19, R144, R147 ;  /* 0x0000009390137221 */ /* 0x000fe20000010000 */
[----:B------:R-:W-:Y:S01]  /*5da0*/  FSEL R147, R13, 1, !P6 ;  /* 0x3f8000000d937808 */ /* 0x000fe20007000000 */
[----:B----4-:R-:W-:Y:S02]  /*5db0*/  FMUL.FTZ R149, R75, R150 ;  /* 0x000000964b957220 */ /* 0x010fe40000410000 */
[----:B------:R-:W-:-:S02]  /*5dc0*/  FMUL.FTZ R160, R146, R19 ;  /* 0x0000001392a07220 */ /* 0x000fc40000410000 */
[----:B-----5:R-:W-:Y:S01]  /*5dd0*/  FMUL.FTZ R150, R75, R148 ;  /* 0x000000944b967220 */ /* 0x020fe20000410000 */
[----:B------:R-:W-:Y:S01]  /*5de0*/  FSEL R148, R14, RZ, !P5 ;  /* 0x000000ff0e947208 */ /* 0x000fe20006800000 */
[-C--:B------:R-:W-:Y:S01]  /*5df0*/  FMUL.FTZ R162, R146, R15.reuse ;  /* 0x0000000f92a27220 */ /* 0x080fe20000410000 */
[----:B------:R-:W4:Y:S01]  /*5e00*/  LDS R14, [R12.X4+0x70] ;  /* 0x000070000c0e7984 */ /* 0x000f220000004800 */
[----:B------:R-:W-:Y:S01]  /*5e10*/  FSEL R149, R149, RZ, !P6 ;  /* 0x000000ff95957208 */ /* 0x000fe20007000000 */
[C---:B------:R-:W-:Y:S02]  /*5e20*/  FFMA.FTZ R15, R147.reuse, R15, -R160 ;  /* 0x0000000f930f7223 */ /* 0x040fe400000108a0 */
[----:B------:R-:W-:Y:S01]  /*5e30*/  FFMA.FTZ R162, R147, R19, R162 ;  /* 0x0000001393a27223 */ /* 0x000fe200000100a2 */
[----:B------:R-:W5:Y:S01]  /*5e40*/  LDS R160, [R12.X4+0x74] ;  /* 0x000074000ca07984 */ /* 0x000f620000004800 */
[----:B------:R-:W-:Y:S02]  /*5e50*/  FSEL R150, R150, RZ, !P6 ;  /* 0x000000ff96967208 */ /* 0x000fe40007000000 */
[----:B------:R-:W-:Y:S01]  /*5e60*/  FADD.FTZ R162, R149, R162 ;  /* 0x000000a295a27221 */ /* 0x000fe20000010000 */
[----:B------:R-:W-:-:S02]  /*5e70*/  FSEL R151, R9, 1, !P5 ;  /* 0x3f80000009977808 */ /* 0x000fc40006800000 */
[----:B------:R-:W-:Y:S02]  /*5e80*/  FADD.FTZ R15, R150, R15 ;  /* 0x0000000f960f7221 */ /* 0x000fe40000010000 */
[----:B------:R-:W-:Y:S02]  /*5e90*/  FMUL.FTZ R164, R148, R162 ;  /* 0x000000a294a47220 */ /* 0x000fe40000410000 */
[----:B------:R-:W-:Y:S01]  /*5ea0*/  FFMA.FTZ R154, R139, R21, R154 ;  /* 0x000000158b9a7223 */ /* 0x000fe2000001009a */
[----:B------:R-:W-:Y:S01]  /*5eb0*/  FSEL R155, R6, 1, !P3 ;  /* 0x3f800000069b7808 */ /* 0x000fe20005800000 */
[----:B------:R-:W-:Y:S01]  /*5ec0*/  FMUL.FTZ R13, R140, R152 ;  /* 0x000000988c0d7220 */ /* 0x000fe20000410000 */
[----:B------:R-:W-:Y:S01]  /*5ed0*/  LDS R6, [R12.X4+0x78] ;  /* 0x000078000c067984 */ /* 0x000fe20000004800 */
[----:B------:R-:W-:Y:S02]  /*5ee0*/  FMUL.FTZ R19, R148, R15 ;  /* 0x0000000f94137220 */ /* 0x000fe40000410000 */
[----:B-1----:R-:W-:-:S02]  /*5ef0*/  FMUL.FTZ R18, R77, R18 ;  /* 0x000000124d127220 */ /* 0x002fc40000410000 */
[----:B------:R-:W-:Y:S02]  /*5f00*/  FFMA.FTZ R15, R151, R15, -R164 ;  /* 0x0000000f970f7223 */ /* 0x000fe400000108a4 */
[----:B------:R1:W1:Y:S01]  /*5f10*/  LDS R164, [R12.X4+0x7c] ;  /* 0x00007c000ca47984 */ /* 0x0002620000004800 */
[-C--:B------:R-:W-:Y:S02]  /*5f20*/  FMUL.FTZ R9, R140, R154.reuse ;  /* 0x0000009a8c097220 */ /* 0x080fe40000410000 */
[----:B------:R-:W-:Y:S01]  /*5f30*/  FFMA.FTZ R13, R143, R154, R13 ;  /* 0x0000009a8f0d7223 */ /* 0x000fe2000001000d */
[----:B------:R-:W-:Y:S01]  /*5f40*/  FSEL R154, R18, RZ, !P5 ;  /* 0x000000ff129a7208 */ /* 0x000fe20006800000 */
[----:B---3--:R-:W-:Y:S02]  /*5f50*/  FMUL.FTZ R20, R77, R20 ;  /* 0x000000144d147220 */ /* 0x008fe40000410000 */
[----:B------:R-:W-:Y:S01]  /*5f60*/  FFMA.FTZ R9, R143, R152, -R9 ;  /* 0x000000988f097223 */ /* 0x000fe20000010809 */
[----:B------:R-:W-:Y:S01]  /*5f70*/  FSEL R152, R11, RZ, !P3 ;  /* 0x000000ff0b987208 */ /* 0x000fe20005800000 */
[----:B------:R-:W-:Y:S01]  /*5f80*/  FFMA.FTZ R168, R151, R162, R19 ;  /* 0x000000a297a87223 */ /* 0x000fe20000010013 */
[----:B------:R-:W-:Y:S01]  /*5f90*/  FSEL R153, R20, RZ, !P5 ;  /* 0x000000ff14997208 */ /* 0x000fe20006800000 */
[----:B------:R-:W-:-:S02]  /*5fa0*/  FMUL.FTZ R162, R146, R13 ;  /* 0x0000000d92a27220 */ /* 0x000fc40000410000 */
[----:B------:R-:W-:Y:S02]  /*5fb0*/  FADD.FTZ R15, R154, R15 ;  /* 0x0000000f9a0f7221 */ /* 0x000fe40000010000 */
[-C--:B------:R-:W-:Y:S02]  /*5fc0*/  FMUL.FTZ R18, R146, R9.reuse ;  /* 0x0000000992127220 */ /* 0x080fe40000410000 */
[----:B------:R-:W-:Y:S02]  /*5fd0*/  FFMA.FTZ R162, R147, R9, -R162 ;  /* 0x0000000993a27223 */ /* 0x000fe400000108a2 */
[----:B0-----:R-:W-:Y:S02]  /*5fe0*/  FMUL.FTZ R158, R79, R158 ;  /* 0x0000009e4f9e7220 */ /* 0x001fe40000410000 */
[----:B------:R-:W-:Y:S02]  /*5ff0*/  FADD.FTZ R168, R153, R168 ;  /* 0x000000a899a87221 */ /* 0x000fe40000010000 */
[----:B------:R-:W-:-:S02]  /*6000*/  FMUL.FTZ R9, R152, R15 ;  /* 0x0000000f98097220 */ /* 0x000fc40000410000 */
[----:B------:R-:W-:Y:S02]  /*6010*/  FFMA.FTZ R18, R147, R13, R18 ;  /* 0x0000000d93127223 */ /* 0x000fe40000010012 */
[----:B--2---:R-:W-:Y:S01]  /*6020*/  FMUL.FTZ R157, R79, R156 ;  /* 0x0000009c4f9d7220 */ /* 0x004fe20000410000 */
[----:B------:R-:W-:Y:S01]  /*6030*/  FSEL R156, R158, RZ, !P3 ;  /* 0x000000ff9e9c7208 */ /* 0x000fe20005800000 */
[-C--:B------:R-:W-:Y:S02]  /*6040*/  FFMA.FTZ R11, R155, R168.reuse, R9 ;  /* 0x000000a89b0b7223 */ /* 0x080fe40000010009 */
[----:B------:R-:W-:Y:S02]  /*6050*/  FMUL.FTZ R20, R152, R168 ;  /* 0x000000a898147220 */ /* 0x000fe40000410000 */
[----:B------:R-:W-:Y:S01]  /*6060*/  FMUL.FTZ R9, R148, R18 ;  /* 0x0000001294097220 */ /* 0x000fe20000410000 */
[----:B------:R-:W-:Y:S01]  /*6070*/  FSEL R157, R157, RZ, !P3 ;  /* 0x000000ff9d9d7208 */ /* 0x000fe20005800000 */
[----:B------:R-:W-:Y:S01]  /*6080*/  FFMA.FTZ R20, R155, R15, -R20 ;  /* 0x0000000f9b147223 */ /* 0x000fe20000010814 */
[----:B------:R-:W-:Y:S01]  /*6090*/  FSEL R158, R8, RZ, !P2 ;  /* 0x000000ff089e7208 */ /* 0x000fe20005000000 */
[----:B------:R-:W-:-:S02]  /*60a0*/  FADD.FTZ R11, R156, R11 ;  /* 0x0000000b9c0b7221 */ /* 0x000fc40000010000 */
[-C--:B------:R-:W-:Y:S02]  /*60b0*/  FFMA.FTZ R9, R151, R162.reuse, -R9 ;  /* 0x000000a297097223 */ /* 0x080fe40000010809 */
[----:B------:R-:W-:Y:S01]  /*60c0*/  FMUL.FTZ R162, R148, R162 ;  /* 0x000000a294a27220 */ /* 0x000fe20000410000 */
[----:B------:R-:W-:Y:S01]  /*60d0*/  FSEL R159, R4, 1, !P2 ;  /* 0x3f800000049f7808 */ /* 0x000fe20005000000 */
[----:B----4-:R-:W-:Y:S02]  /*60e0*/  FMUL.FTZ R14, R81, R14 ;  /* 0x0000000e510e7220 */ /* 0x010fe40000410000 */
[----:B------:R-:W-:Y:S02]  /*60f0*/  FADD.FTZ R20, R157, R20 ;  /* 0x000000149d147221 */ /* 0x000fe40000010000 */
[----:B------:R-:W-:Y:S02]  /*6100*/  FMUL.FTZ R4, R158, R11 ;  /* 0x0000000b9e047220 */ /* 0x000fe40000410000 */
[----:B------:R-:W-:-:S02]  /*6110*/  FFMA.FTZ R18, R151, R18, R162 ;  /* 0x0000001297127223 */ /* 0x000fc400000100a2 */
[----:B-----5:R-:W-:Y:S01]  /*6120*/  FMUL.FTZ R162, R81, R160 ;  /* 0x000000a051a27220 */ /* 0x020fe20000410000 */
[----:B------:R-:W-:Y:S01]  /*6130*/  FSEL R160, R14, RZ, !P2 ;  /* 0x000000ff0ea07208 */ /* 0x000fe20005000000 */
[-C--:B------:R-:W-:Y:S02]  /*6140*/  FMUL.FTZ R8, R158, R20.reuse ;  /* 0x000000149e087220 */ /* 0x080fe40000410000 */
[----:B------:R-:W-:Y:S01]  /*6150*/  FFMA.FTZ R13, R159, R20, -R4 ;  /* 0x000000149f0d7223 */ /* 0x000fe20000010804 */
[----:B------:R-:W-:Y:S01]  /*6160*/  FSEL R161, R7, RZ, !P1 ;  /* 0x000000ff07a17208 */ /* 0x000fe20004800000 */
[----:B------:R-:W-:Y:S01]  /*6170*/  FFMA.FTZ R11, R159, R11, R8 ;  /* 0x0000000b9f0b7223 */ /* 0x000fe20000010008 */
[----:B------:R-:W-:Y:S01]  /*6180*/  FSEL R162, R162, RZ, !P2 ;  /* 0x000000ffa2a27208 */ /* 0x000fe20005000000 */
[----:B-1----:R-:W-:Y:S01]  /*6190*/  FADD.FTZ R12, R160, R13 ;  /* 0x0000000da00c7221 */ /* 0x002fe20000010000 */
[----:B------:R-:W-:Y:S01]  /*61a0*/  FSEL R163, R5, 1, !P1 ;  /* 0x3f80000005a37808 */ /* 0x000fe20004800000 */
[----:B------:R-:W-:-:S02]  /*61b0*/  FMUL.FTZ R4, R152, R18 ;  /* 0x0000001298047220 */ /* 0x000fc40000410000 */
[----:B------:R-:W-:Y:S02]  /*61c0*/  FADD.FTZ R8, R162, R11 ;  /* 0x0000000ba2087221 */ /* 0x000fe40000010000 */
[----:B------:R-:W-:Y:S02]  /*61d0*/  FMUL.FTZ R5, R161, R12 ;  /* 0x0000000ca1057220 */ /* 0x000fe40000410000 */
[-C--:B------:R-:W-:Y:S02]  /*61e0*/  FFMA.FTZ R4, R155, R9.reuse, -R4 ;  /* 0x000000099b047223 */ /* 0x080fe40000010804 */
[C---:B------:R-:W-:Y:S02]  /*61f0*/  FMUL.FTZ R164, R83.reuse, R164 ;  /* 0x000000a453a47220 */ /* 0x040fe40000410000 */
[----:B------:R-:W-:Y:S02]  /*6200*/  FMUL.FTZ R6, R83, R6 ;  /* 0x0000000653067220 */ /* 0x000fe40000410000 */
[----:B------:R-:W-:-:S02]  /*6210*/  FMUL.FTZ R9, R152, R9 ;  /* 0x0000000998097220 */ /* 0x000fc40000410000 */
[-C--:B------:R-:W-:Y:S02]  /*6220*/  FFMA.FTZ R7, R163, R8.reuse, R5 ;  /* 0x00000008a3077223 */ /* 0x080fe40000010005 */
[----:B------:R-:W-:Y:S01]  /*6230*/  FMUL.FTZ R5, R161, R8 ;  /* 0x00000008a1057220 */ /* 0x000fe20000410000 */
[----:B------:R-:W-:Y:S01]  /*6240*/  FSEL R164, R164, RZ, !P1 ;  /* 0x000000ffa4a47208 */ /* 0x000fe20004800000 */
[----:B------:R-:W-:Y:S01]  /*6250*/  FFMA.FTZ R9, R155, R18, R9 ;  /* 0x000000129b097223 */ /* 0x000fe20000010009 */
[----:B------:R-:W-:Y:S01]  /*6260*/  FSEL R165, R6, RZ, !P1 ;  /* 0x000000ff06a57208 */ /* 0x000fe20004800000 */
[C---:B------:R-:W-:Y:S02]  /*6270*/  FMUL.FTZ R8, R158.reuse, R4 ;  /* 0x000000049e087220 */ /* 0x040fe40000410000 */
[----:B------:R-:W-:Y:S02]  /*6280*/  FFMA.FTZ R6, R163, R12, -R5 ;  /* 0x0000000ca3067223 */ /* 0x000fe40000010805 */
[----:B------:R-:W-:-:S02]  /*6290*/  FMUL.FTZ R5, R158, R9 ;  /* 0x000000099e057220 */ /* 0x000fc40000410000 */
[----:B------:R-:W-:Y:S02]  /*62a0*/  FADD.FTZ R7, R164, R7 ;  /* 0x00000007a4077221 */ /* 0x000fe40000010000 */
[----:B------:R-:W-:Y:S02]  /*62b0*/  FFMA.FTZ R12, R159, R9, R8 ;  /* 0x000000099f0c7223 */ /* 0x000fe40000010008 */
[----:B------:R-:W-:Y:S02]  /*62c0*/  FADD.FTZ R6, R165, R6 ;  /* 0x00000006a5067221 */ /* 0x000fe40000010000 */
[----:B------:R-:W-:Y:S01]  /*62d0*/  FFMA.FTZ R8, R159, R4, -R5 ;  /* 0x000000049f087223 */ /* 0x000fe20000010805 */
[----:B------:R-:W0:Y:S01]  /*62e0*/  SHFL.UP PT, R13, R7, 0x1, RZ ;  /* 0x04200000070d7989 */ /* 0x000e2200000e00ff */
[----:B------:R-:W-:-:S03]  /*62f0*/  FMUL.FTZ R4, R161, R12 ;  /* 0x0000000ca1047220 */ /* 0x000fc60000410000 */
[----:B------:R-:W1:Y:S01]  /*6300*/  SHFL.UP PT, R11, R6, 0x1, RZ ;  /* 0x04200000060b7989 */ /* 0x000e6200000e00ff */
[-C--:B------:R-:W-:Y:S02]  /*6310*/  FFMA.FTZ R4, R163, R8.reuse, -R4 ;  /* 0x00000008a3047223 */ /* 0x080fe40000010804 */
[----:B------:R-:W-:-:S04]  /*6320*/  FMUL.FTZ R8, R161, R8 ;  /* 0x00000008a1087220 */ /* 0x000fc80000410000 */
[----:B------:R-:W-:Y:S01]  /*6330*/  FFMA.FTZ R12, R163, R12, R8 ;  /* 0x0000000ca30c7223 */ /* 0x000fe20000010008 */
        /* <DEDUP_REMOVED lines=11> */
[----:B---3--:R-:W-:-:S03]  /*63f0*/  FMUL.FTZ R11, R12, R9 ;  /* 0x000000090c0b7220 */ /* 0x008fc60000410000 */
[----:B------:R-:W1:Y:S01]  /*6400*/  SHFL.UP PT, R15, R7, 0x2, RZ ;  /* 0x04400000070f7989 */ /* 0x000e6200000e00ff */
[C---:B------:R-:W-:Y:S02]  /*6410*/  FFMA.FTZ R13, R4.reuse, R9, R8 ;  /* 0x00000009040d7223 */ /* 0x040fe40000010008 */
[----:B------:R-:W-:Y:S02]  /*6420*/  IMAD R19, R23, c[0x0][0x1b8], RZ ;  /* 0x00006e0017137a24 */ /* 0x000fe400078e02ff */
[----:B------:R-:W-:Y:S01]  /*6430*/  @P0 FFMA.FTZ R4, R4, R5, -R11 ;  /* 0x0000000504040223 */ /* 0x000fe2000001080b */
[----:B------:R-:W-:Y:S01]  /*6440*/  FSEL R13, R12, R13, !P0 ;  /* 0x0000000d0c0d7208 */ /* 0x000fe20004000000 */
[----:B------:R-:W-:-:S03]  /*6450*/  IMAD.WIDE.U32 R8, R0, c[0x0][0x1b8], RZ ;  /* 0x00006e0000087a25 */ /* 0x000fc600078e00ff */
[----:B------:R-:W2:Y:S01]  /*6460*/  SHFL.UP PT, R5, R4, 0x2, RZ ;  /* 0x0440000004057989 */ /* 0x000ea200000e00ff */
[----:B------:R-:W-:Y:S02]  /*6470*/  IMAD R19, R0, c[0x0][0x1bc], R19 ;  /* 0x00006f0000137a24 */ /* 0x000fe400078e0213 */
[----:B------:R-:W-:Y:S02]  /*6480*/  IMAD R12, R10, c[0x0][0x1c0], RZ ;  /* 0x000070000a0c7a24 */ /* 0x000fe400078e02ff */
[----:B------:R-:W3:Y:S01]  /*6490*/  SHFL.UP PT, R10, R13, 0x2, RZ ;  /* 0x044000000d0a7989 */ /* 0x000ee200000e00ff */
[----:B------:R-:W-:Y:S01]  /*64a0*/  IADD3 R9, R9, R19, RZ ;  /* 0x0000001309097210 */ /* 0x000fe20007ffe0ff */
[----:B------:R-:W-:Y:S01]  /*64b0*/  IMAD R19, R85, c[0x0][0x1c4], R12 ;  /* 0x0000710055137a24 */ /* 0x000fe200078e020c */
[----:B------:R-:W-:-:S03]  /*64c0*/  ISETP.GE.AND P0, PT, R29, 0x2, PT ;  /* 0x000000021d00780c */ /* 0x000fc60003f06270 */
[----:B------:R-:W-:-:S04]  /*64d0*/  IMAD.WIDE.U32 R8, R85, c[0x0][0x1c0], R8 ;  /* 0x0000700055087a25 */ /* 0x000fc800078e0008 */
[-C--:B0-----:R-:W-:Y:S01]  /*64e0*/  FMUL.FTZ R11, R13, R14.reuse ;  /* 0x0000000e0d0b7220 */ /* 0x081fe20000410000 */
[----:B------:R-:W-:Y:S01]  /*64f0*/  IADD3 R19, R9, R19, RZ ;  /* 0x0000001309137210 */ /* 0x000fe20007ffe0ff */
[-C--:B-1----:R-:W-:Y:S02]  /*6500*/  FMUL.FTZ R9, R13, R15.reuse ;  /* 0x0000000f0d097220 */ /* 0x082fe40000410000 */
[C---:B------:R-:W-:Y:S02]  /*6510*/  FFMA.FTZ R12, R4.reuse, R15, R11 ;  /* 0x0000000f040c7223 */ /* 0x040fe4000001000b */
[----:B------:R-:W-:Y:S01]  /*6520*/  FFMA.FTZ R9, R4, R14, -R9 ;  /* 0x0000000e04097223 */ /* 0x000fe20000010809 */
[----:B------:R-:W-:Y:S01]  /*6530*/  LEA R18, P1, R8, c[0x0][0x230], 0x3 ;  /* 0x00008c0008127a11 */ /* 0x000fe200078218ff */
[----:B------:R-:W-:Y:S02]  /*6540*/  @P0 FADD.FTZ R7, R7, R12 ;  /* 0x0000000c07070221 */ /* 0x000fe40000010000 */
[----:B------:R-:W-:-:S02]  /*6550*/  @P0 FADD.FTZ R6, R6, R9 ;  /* 0x0000000906060221 */ /* 0x000fc40000010000 */
[C---:B--2---:R-:W-:Y:S01]  /*6560*/  FMUL.FTZ R9, R13.reuse, R5 ;  /* 0x000000050d097220 */ /* 0x044fe20000410000 */
[----:B------:R-:W-:Y:S01]  /*6570*/  LEA.HI.X R19, R8, c[0x0][0x234], R19, 0x3, P1 ;  /* 0x00008d0008137a11 */ /* 0x000fe200008f1c13 */
[-C--:B---3--:R-:W-:Y:S01]  /*6580*/  FMUL.FTZ R8, R13, R10.reuse ;  /* 0x0000000a0d087220 */ /* 0x088fe20000410000 */
[----:B------:R-:W0:Y:S01]  /*6590*/  SHFL.UP PT, R15, R7, 0x4, RZ ;  /* 0x04800000070f7989 */ /* 0x000e2200000e00ff */
[----:B------:R-:W-:-:S03]  /*65a0*/  FFMA.FTZ R10, R4, R10, R9 ;  /* 0x0000000a040a7223 */ /* 0x000fc60000010009 */
[----:B------:R-:W1:Y:S01]  /*65b0*/  SHFL.UP PT, R11, R6, 0x4, RZ ;  /* 0x04800000060b7989 */ /* 0x000e6200000e00ff */
[----:B------:R-:W-:Y:S01]  /*65c0*/  @P0 FFMA.FTZ R4, R4, R5, -R8 ;  /* 0x0000000504040223 */ /* 0x000fe20000010808 */
[----:B------:R-:W-:Y:S02]  /*65d0*/  FSEL R10, R13, R10, !P0 ;  /* 0x0000000a0d0a7208 */ /* 0x000fe40004000000 */
[----:B------:R-:W2:Y:S04]  /*65e0*/  LDG.E.64 R18, [R18.64] ;  /* 0x0000000412127981 */ /* 0x000ea8000c1e1b00 */
[----:B------:R-:W3:Y:S04]  /*65f0*/  SHFL.UP PT, R5, R4, 0x4, RZ ;  /* 0x0480000004057989 */ /* 0x000ee800000e00ff */
[----:B------:R-:W4:Y:S01]  /*6600*/  SHFL.UP PT, R9, R10, 0x4, RZ ;  /* 0x048000000a097989 */ /* 0x000f2200000e00ff */
[----:B------:R-:W-:Y:S01]  /*6610*/  ISETP.GE.AND P0, PT, R29, 0x4, PT ;  /* 0x000000041d00780c */ /* 0x000fe20003f06270 */
[----:B0-----:R-:W-:-:S02]  /*6620*/  FMUL.FTZ R8, R10, R15 ;  /* 0x0000000f0a087220 */ /* 0x001fc40000410000 */
[-C--:B-1----:R-:W-:Y:S02]  /*6630*/  FMUL.FTZ R12, R10, R11.reuse ;  /* 0x0000000b0a0c7220 */ /* 0x082fe40000410000 */
[C---:B------:R-:W-:Y:S02]  /*6640*/  FFMA.FTZ R11, R4.reuse, R11, -R8 ;  /* 0x0000000b040b7223 */ /* 0x040fe40000010808 */
[----:B------:R-:W-:-:S06]  /*6650*/  FFMA.FTZ R12, R4, R15, R12 ;  /* 0x0000000f040c7223 */ /* 0x000fcc000001000c */
[----:B------:R-:W-:Y:S02]  /*6660*/  @P0 FADD.FTZ R6, R6, R11 ;  /* 0x0000000b06060221 */ /* 0x000fe40000010000 */
[----:B------:R-:W-:Y:S02]  /*6670*/  @P0 FADD.FTZ R7, R7, R12 ;  /* 0x0000000c07070221 */ /* 0x000fe40000010000 */
[C---:B---3--:R-:W-:Y:S02]  /*6680*/  FMUL.FTZ R11, R10.reuse, R5 ;  /* 0x000000050a0b7220 */ /* 0x048fe40000410000 */
        /* <DEDUP_REMOVED lines=15> */
[-C--:B----4-:R-:W-:Y:S02]  /*6780*/  FFMA.FTZ R10, R4, R8.reuse, R9 ;  /* 0x00000008040a7223 */ /* 0x090fe40000010009 */
[C---:B------:R-:W-:Y:S01]  /*6790*/  FMUL.FTZ R8, R11.reuse, R8 ;  /* 0x000000080b087220 */ /* 0x040fe20000410000 */
[----:B------:R-:W0:Y:S01]  /*67a0*/  SHFL.UP PT, R21, R7, 0x10, RZ ;  /* 0x0600000007157989 */ /* 0x000e2200000e00ff */
[----:B------:R-:W-:Y:S02]  /*67b0*/  @P1 FADD.FTZ R6, R6, R13 ;  /* 0x0000000d06061221 */ /* 0x000fe40000010000 */
[----:B------:R-:W-:Y:S01]  /*67c0*/  @P1 FFMA.FTZ R4, R4, R5, -R8 ;  /* 0x0000000504041223 */ /* 0x000fe20000010808 */
[----:B------:R-:W-:Y:S02]  /*67d0*/  FSEL R10, R11, R10, !P1 ;  /* 0x0000000a0b0a7208 */ /* 0x000fe40004800000 */
[----:B------:R-:W1:Y:S01]  /*67e0*/  SHFL.UP PT, R11, R6, 0x10, RZ ;  /* 0x06000000060b7989 */ /* 0x000e6200000e00ff */
[----:B------:R-:W-:-:S03]  /*67f0*/  ISETP.NE.AND P0, PT, R27, RZ, PT ;  /* 0x000000ff1b00720c */ /* 0x000fc60003f05270 */
[----:B------:R-:W3:Y:S01]  /*6800*/  SHFL.UP PT, R5, R4, 0x10, RZ ;  /* 0x0600000004057989 */ /* 0x000ee200000e00ff */
[----:B------:R-:W-:-:S03]  /*6810*/  ISETP.EQ.OR P0, PT, R32, RZ, P0 ;  /* 0x000000ff2000720c */ /* 0x000fc60000702670 */
[----:B------:R-:W4:Y:S01]  /*6820*/  SHFL.UP PT, R9, R10, 0x10, RZ ;  /* 0x060000000a097989 */ /* 0x000f2200000e00ff */
[----:B------:R-:W-:Y:S02]  /*6830*/  MOV R13, RZ ;  /* 0x000000ff000d7202 */ /* 0x000fe40000000f00 */
[----:B------:R-:W-:Y:S02]  /*6840*/  MOV R12, 0x3f800000 ;  /* 0x3f800000000c7802 */ /* 0x000fe40000000f00 */
[----:B------:R-:W-:Y:S02]  /*6850*/  MOV R14, RZ ;  /* 0x000000ff000e7202 */ /* 0x000fe40000000f00 */
[----:B------:R-:W-:Y:S01]  /*6860*/  MOV R15, RZ ;  /* 0x000000ff000f7202 */ /* 0x000fe20000000f00 */
[----:B0-----:R-:W-:-:S05]  /*6870*/  FMUL.FTZ R8, R10, R21 ;  /* 0x000000150a087220 */ /* 0x001fca0000410000 */
[----:B------:R-:W0:Y:S01]  /*6880*/  @!P0 LDS.128 R12, [R85.X16+0x10c0] ;  /* 0x0010c000550c8984 */ /* 0x000e22000000cc00 */
[C---:B------:R-:W-:Y:S01]  /*6890*/  ISETP.GE.AND P0, PT, R29.reuse, 0x10, PT ;  /* 0x000000101d00780c */ /* 0x040fe20003f06270 */
[-C--:B-1----:R-:W-:Y:S02]  /*68a0*/  FFMA.FTZ R167, R4, R11.reuse, -R8 ;  /* 0x0000000b04a77223 */ /* 0x082fe40000010808 */
[C---:B------:R-:W-:Y:S01]  /*68b0*/  FMUL.FTZ R20, R10.reuse, R11 ;  /* 0x0000000b0a147220 */ /* 0x040fe20000410000 */
[----:B------:R-:W-:Y:S01]  /*68c0*/  ISETP.NE.AND P1, PT, R29, 0x1f, PT ;  /* 0x0000001f1d00780c */ /* 0x000fe20003f25270 */
[----:B---3--:R-:W-:Y:S02]  /*68d0*/  FMUL.FTZ R11, R10, R5 ;  /* 0x000000050a0b7220 */ /* 0x008fe40000410000 */
[----:B------:R-:W-:Y:S02]  /*68e0*/  FFMA.FTZ R20, R4, R21, R20 ;  /* 0x0000001504147223 */ /* 0x000fe40000010014 */
[----:B----4-:R-:W-:-:S02]  /*68f0*/  FMUL.FTZ R8, R10, R9 ;  /* 0x000000090a087220 */ /* 0x010fc40000410000 */
[C---:B------:R-:W-:Y:S02]  /*6900*/  FFMA.FTZ R11, R4.reuse, R9, R11 ;  /* 0x00000009040b7223 */ /* 0x040fe4000001000b */
        /* <DEDUP_REMOVED lines=8> */
[----:B0-----:R-:W-:Y:S04]  /*6990*/  @!P2 STS.128 [0x10a0], R12 ;  /* 0x0010a00cff00a388 */ /* 0x001fe80000000c00 */
        /* <DEDUP_REMOVED lines=9> */
[----:B---3--:R-:W-:Y:S01]  /*6a30*/  @!P2 MOV R168, R15 ;  /* 0x0000000f00a8a202 */ /* 0x008fe20000000f00 */
[CC--:B------:R-:W-:Y:S02]  /*6a40*/  @P3 FMUL.FTZ R172, R20.reuse, R167.reuse ;  /* 0x000000a714ac3220 */ /* 0x0c0fe40000410000 */
[C---:B------:R-:W-:Y:S01]  /*6a50*/  @P3 FMUL.FTZ R167, R21.reuse, R167 ;  /* 0x000000a715a73220 */ /* 0x040fe20000410000 */
[----:B----4-:R-:W-:Y:S01]  /*6a60*/  @!P2 MOV R170, R14 ;  /* 0x0000000e00aaa202 */ /* 0x010fe20000000f00 */
[-C--:B------:R-:W-:Y:S02]  /*6a70*/  @P3 FFMA.FTZ R21, R21, R169.reuse, R172 ;  /* 0x000000a915153223 */ /* 0x080fe400000100ac */
[----:B------:R-:W-:Y:S02]  /*6a80*/  @P3 FFMA.FTZ R167, R20, R169, -R167 ;  /* 0x000000a914a73223 */ /* 0x000fe400000108a7 */
[----:B------:R-:W-:-:S02]  /*6a90*/  @P3 FADD.FTZ R168, R168, R21 ;  /* 0x00000015a8a83221 */ /* 0x000fc40000010000 */
[----:B------:R-:W-:Y:S02]  /*6aa0*/  @P3 FADD.FTZ R170, R170, R167 ;  /* 0x000000a7aaaa3221 */ /* 0x000fe40000010000 */
        /* <DEDUP_REMOVED lines=49> */
[-C--:B------:R-:W-:Y:S01]  /*6dc0*/  FMUL.FTZ R6, R123, R134.reuse ;  /* 0x000000867b067220 */ /* 0x080fe20000410000 */
[----:B------:R-:W-:Y:S01]  /*6dd0*/  ISETP.NE.AND P0, PT, R26, RZ, PT ;  /* 0x000000ff1a00720c */ /* 0x000fe20003f05270 */
[----:B------:R-:W-:Y:S02]  /*6de0*/  FFMA.FTZ R5, R137, R134, -R4 ;  /* 0x0000008689057223 */ /* 0x000fe40000010804 */
[----:B------:R-:W-:Y:S02]  /*6df0*/  FMUL.FTZ R7, R9, R15 ;  /* 0x0000000f09077220 */ /* 0x000fe40000410000 */
[----:B------:R-:W-:-:S02]  /*6e00*/  FFMA.FTZ R6, R137, R132, R6 ;  /* 0x0000008489067223 */ /* 0x000fc40000010006 */
[----:B------:R-:W-:Y:S02]  /*6e10*/  FADD.FTZ R21, R136, R5 ;  /* 0x0000000588157221 */ /* 0x000fe40000010000 */
[-C--:B------:R-:W-:Y:S02]  /*6e20*/  FFMA.FTZ R7, R8, R14.reuse, -R7 ;  /* 0x0000000e08077223 */ /* 0x080fe40000010807 */
[C---:B------:R-:W-:Y:S02]  /*6e30*/  FMUL.FTZ R5, R9.reuse, R13 ;  /* 0x0000000d09057220 */ /* 0x040fe40000410000 */
[----:B------:R-:W-:Y:S02]  /*6e40*/  FMUL.FTZ R14, R9, R14 ;  /* 0x0000000e090e7220 */ /* 0x000fe40000410000 */
[----:B------:R-:W-:Y:S02]  /*6e50*/  FADD.FTZ R133, R133, R6 ;  /* 0x0000000685857221 */ /* 0x000fe40000010000 */
[----:B------:R-:W-:-:S02]  /*6e60*/  FMUL.FTZ R9, R9, R12 ;  /* 0x0000000c09097220 */ /* 0x000fc40000410000 */
[----:B------:R-:W-:Y:S02]  /*6e70*/  FFMA.FTZ R12, R8, R12, -R5 ;  /* 0x0000000c080c7223 */ /* 0x000fe40000010805 */
[----:B------:R-:W-:Y:S02]  /*6e80*/  FMUL.FTZ R4, R138, R133 ;  /* 0x000000858a047220 */ /* 0x000fe40000410000 */
[----:B------:R-:W-:Y:S01]  /*6e90*/  FFMA.FTZ R13, R8, R13, R9 ;  /* 0x0000000d080d7223 */ /* 0x000fe20000010009 */
[----:B------:R-:W-:Y:S01]  /*6ea0*/  BSSY B0, `(.L_x_1593) ;  /* 0x0000018000007945 */ /* 0x000fe20003800000 */
[----:B------:R-:W-:Y:S02]  /*6eb0*/  FMUL.FTZ R138, R138, R21 ;  /* 0x000000158a8a7220 */ /* 0x000fe40000410000 */
[----:B------:R-:W-:Y:S02]  /*6ec0*/  FFMA.FTZ R8, R8, R15, R14 ;  /* 0x0000000f08087223 */ /* 0x000fe4000001000e */
[----:B------:R-:W-:-:S02]  /*6ed0*/  FADD.FTZ R14, R10, R7 ;  /* 0x000000070a0e7221 */ /* 0x000fc40000010000 */
[C---:B------:R-:W-:Y:S02]  /*6ee0*/  FFMA.FTZ R9, R139.reuse, R21, -R4 ;  /* 0x000000158b097223 */ /* 0x040fe40000010804 */
[----:B------:R-:W-:Y:S02]  /*6ef0*/  FFMA.FTZ R138, R139, R133, R138 ;  /* 0x000000858b8a7223 */ /* 0x000fe4000001008a */
[----:B--2---:R-:W-:Y:S02]  /*6f00*/  FMUL.FTZ R7, R19, R168 ;  /* 0x000000a813077220 */ /* 0x004fe40000410000 */
        /* <DEDUP_REMOVED lines=17> */
.L_x_1594:
[----:B------:R-:W-:Y:S05]  /*7020*/  BSYNC B0 ;  /* 0x0000000000007941 */ /* 0x000fea0003800000 */
.L_x_1593:
[----:B------:R-:W-:Y:S01]  /*7030*/  FADD.FTZ R11, R142, R9 ;  /* 0x000000098e0b7221 */ /* 0x000fe20000010000 */
[----:B-1----:R-:W-:Y:S01]  /*7040*/  IADD3 R85, R85, 0x1, RZ ;  /* 0x0000000155557810 */ /* 0x002fe20007ffe0ff */
[----:B------:R-:W-:Y:S02]  /*7050*/  FADD.FTZ R138, R141, R138 ;  /* 0x0000008a8d8a7221 */ /* 0x000fe40000010000 */
[----:B------:R-:W-:Y:S01]  /*7060*/  FFMA.FTZ R7, R18, R91, -R7 ;  /* 0x0000005b12077223 */ /* 0x000fe20000010807 */
[----:B------:R-:W-:Y:S01]  /*7070*/  ISETP.GE.AND P0, PT, R85, c[0x0][0x16c], PT ;  /* 0x00005b0055007a0c */ /* 0x000fe20003f06270 */
[----:B------:R-:W-:Y:S02]  /*7080*/  FMUL.FTZ R5, R19, R20 ;  /* 0x0000001413057220 */ /* 0x000fe40000410000 */
[C---:B------:R-:W-:Y:S02]  /*7090*/  FMUL.FTZ R4, R140.reuse, R11 ;  /* 0x0000000b8c047220 */ /* 0x040fe40000410000 */
[----:B------:R-:W-:-:S02]  /*70a0*/  FMUL.FTZ R140, R140, R138 ;  /* 0x0000008a8c8c7220 */ /* 0x000fc40000410000 */
[----:B------:R-:W-:Y:S02]  /*70b0*/  FFMA.FTZ R86, R7, 2, R86 ;  /* 0x4000000007567823 */ /* 0x000fe40000010056 */
[----:B------:R-:W-:Y:S02]  /*70c0*/  FFMA.FTZ R7, R18, R120, -R5 ;  /* 0x0000007812077223 */ /* 0x000fe40000010805 */
[C---:B------:R-:W-:Y:S02]  /*70d0*/  FFMA.FTZ R5, R143.reuse, R138, R4 ;  /* 0x0000008a8f057223 */ /* 0x040fe40000010004 */
[----:B------:R-:W-:Y:S02]  /*70e0*/  FFMA.FTZ R140, R143, R11, -R140 ;  /* 0x0000000b8f8c7223 */ /* 0x000fe4000001088c */
[----:B------:R-:W-:Y:S02]  /*70f0*/  FADD.FTZ R144, R144, R5 ;  /* 0x0000000590907221 */ /* 0x000fe40000010000 */
[----:B------:R-:W-:-:S02]  /*7100*/  FADD.FTZ R145, R145, R140 ;  /* 0x0000008c91917221 */ /* 0x000fc40000010000 */
[----:B------:R-:W-:Y:S02]  /*7110*/  FMUL.FTZ R5, R19, R174 ;  /* 0x000000ae13057220 */ /* 0x000fe40000410000 */
[C---:B------:R-:W-:Y:S02]  /*7120*/  FMUL.FTZ R4, R146.reuse, R144 ;  /* 0x0000009092047220 */ /* 0x040fe40000410000 */
[-C--:B------:R-:W-:Y:S02]  /*7130*/  FMUL.FTZ R146, R146, R145.reuse ;  /* 0x0000009192927220 */ /* 0x080fe40000410000 */
[----:B------:R-:W-:Y:S02]  /*7140*/  FFMA.FTZ R88, R7, 2, R88 ;  /* 0x4000000007587823 */ /* 0x000fe40000010058 */
[----:B------:R-:W-:Y:S02]  /*7150*/  FFMA.FTZ R7, R18, R172, -R5 ;  /* 0x000000ac12077223 */ /* 0x000fe40000010805 */
[----:B------:R-:W-:-:S02]  /*7160*/  FFMA.FTZ R5, R147, R145, -R4 ;  /* 0x0000009193057223 */ /* 0x000fc40000010804 */
[----:B------:R-:W-:Y:S02]  /*7170*/  FFMA.FTZ R146, R147, R144, R146 ;  /* 0x0000009093927223 */ /* 0x000fe40000010092 */
[----:B------:R-:W-:Y:S02]  /*7180*/  FADD.FTZ R13, R150, R5 ;  /* 0x00000005960d7221 */ /* 0x000fe40000010000 */
[----:B------:R-:W-:Y:S02]  /*7190*/  FADD.FTZ R146, R149, R146 ;  /* 0x0000009295927221 */ /* 0x000fe40000010000 */
[C---:B------:R-:W-:Y:S02]  /*71a0*/  FMUL.FTZ R4, R148.reuse, R13 ;  /* 0x0000000d94047220 */ /* 0x040fe40000410000 */
[-C--:B------:R-:W-:Y:S02]  /*71b0*/  FMUL.FTZ R148, R148, R146.reuse ;  /* 0x0000009294947220 */ /* 0x080fe40000410000 */
[----:B------:R-:W-:-:S02]  /*71c0*/  FFMA.FTZ R4, R151, R146, R4 ;  /* 0x0000009297047223 */ /* 0x000fc40000010004 */
[----:B------:R-:W-:Y:S02]  /*71d0*/  FMUL.FTZ R5, R19, R124 ;  /* 0x0000007c13057220 */ /* 0x000fe40000410000 */
[----:B------:R-:W-:Y:S02]  /*71e0*/  FFMA.FTZ R151, R151, R13, -R148 ;  /* 0x0000000d97977223 */ /* 0x000fe40000010894 */
[----:B------:R-:W-:Y:S02]  /*71f0*/  FFMA.FTZ R92, R7, 2, R92 ;  /* 0x40000000075c7823 */ /* 0x000fe4000001005c */
[----:B------:R-:W-:Y:S02]  /*7200*/  FADD.FTZ R153, R153, R4 ;  /* 0x0000000499997221 */ /* 0x000fe40000010000 */
[----:B------:R-:W-:Y:S02]  /*7210*/  FFMA.FTZ R5, R18, R126, -R5 ;  /* 0x0000007e12057223 */ /* 0x000fe40000010805 */
[----:B------:R-:W-:-:S02]  /*7220*/  FMUL.FTZ R7, R19, R130 ;  /* 0x0000008213077220 */ /* 0x000fc40000410000 */
[----:B------:R-:W-:Y:S02]  /*7230*/  FADD.FTZ R151, R154, R151 ;  /* 0x000000979a977221 */ /* 0x000fe40000010000 */
[----:B------:R-:W-:Y:S02]  /*7240*/  FMUL.FTZ R4, R152, R153 ;  /* 0x0000009998047220 */ /* 0x000fe40000410000 */
[----:B------:R-:W-:Y:S02]  /*7250*/  FFMA.FTZ R96, R5, 2, R96 ;  /* 0x4000000005607823 */ /* 0x000fe40000010060 */
[----:B------:R-:W-:Y:S02]  /*7260*/  FFMA.FTZ R7, R18, R128, -R7 ;  /* 0x0000008012077223 */ /* 0x000fe40000010807 */
[----:B------:R-:W-:Y:S02]  /*7270*/  FMUL.FTZ R152, R152, R151 ;  /* 0x0000009798987220 */ /* 0x000fe40000410000 */
[----:B------:R-:W-:-:S02]  /*7280*/  FMUL.FTZ R5, R19, R132 ;  /* 0x0000008413057220 */ /* 0x000fc40000410000 */
[----:B------:R-:W-:Y:S02]  /*7290*/  FFMA.FTZ R4, R155, R151, -R4 ;  /* 0x000000979b047223 */ /* 0x000fe40000010804 */
[----:B------:R-:W-:Y:S02]  /*72a0*/  FFMA.FTZ R98, R7, 2, R98 ;  /* 0x4000000007627823 */ /* 0x000fe40000010062 */
[----:B------:R-:W-:Y:S02]  /*72b0*/  FFMA.FTZ R155, R155, R153, R152 ;  /* 0x000000999b9b7223 */ /* 0x000fe40000010098 */
[----:B------:R-:W-:Y:S02]  /*72c0*/  FFMA.FTZ R5, R18, R134, -R5 ;  /* 0x0000008612057223 */ /* 0x000fe40000010805 */
[----:B------:R-:W-:Y:S02]  /*72d0*/  FMUL.FTZ R7, R19, R133 ;  /* 0x0000008513077220 */ /* 0x000fe40000410000 */
[----:B------:R-:W-:-:S02]  /*72e0*/  FADD.FTZ R157, R157, R4 ;  /* 0x000000049d9d7221 */ /* 0x000fc40000010000 */
[----:B------:R-:W-:Y:S02]  /*72f0*/  FMUL.FTZ R9, R19, R170 ;  /* 0x000000aa13097220 */ /* 0x000fe40000410000 */
[----:B------:R-:W-:Y:S02]  /*7300*/  FADD.FTZ R155, R156, R155 ;  /* 0x0000009b9c9b7221 */ /* 0x000fe40000010000 */
[----:B------:R-:W-:Y:S02]  /*7310*/  FFMA.FTZ R100, R5, 2, R100 ;  /* 0x4000000005647823 */ /* 0x000fe40000010064 */
[----:B------:R-:W-:Y:S02]  /*7320*/  FFMA.FTZ R7, R18, R21, -R7 ;  /* 0x0000001512077223 */ /* 0x000fe40000010807 */
[----:B------:R-:W-:Y:S02]  /*7330*/  FMUL.FTZ R5, R19, R138 ;  /* 0x0000008a13057220 */ /* 0x000fe40000410000 */
[----:B------:R-:W-:-:S02]  /*7340*/  FMUL.FTZ R4, R158, R157 ;  /* 0x0000009d9e047220 */ /* 0x000fc40000410000 */
[----:B------:R-:W-:Y:S02]  /*7350*/  FFMA.FTZ R9, R18, R118, -R9 ;  /* 0x0000007612097223 */ /* 0x000fe40000010809 */
[----:B------:R-:W-:Y:S02]  /*7360*/  FMUL.FTZ R158, R158, R155 ;  /* 0x0000009b9e9e7220 */ /* 0x000fe40000410000 */
[----:B------:R-:W-:Y:S02]  /*7370*/  FFMA.FTZ R102, R7, 2, R102 ;  /* 0x4000000007667823 */ /* 0x000fe40000010066 */
[----:B------:R-:W-:Y:S02]  /*7380*/  FFMA.FTZ R7, R18, R11, -R5 ;  /* 0x0000000b12077223 */ /* 0x000fe40000010805 */
[----:B------:R-:W-:Y:S02]  /*7390*/  FFMA.FTZ R5, R159, R155, R4 ;  /* 0x0000009b9f057223 */ /* 0x000fe40000010004 */
[----:B------:R-:W-:-:S02]  /*73a0*/  FFMA.FTZ R90, R9, 2, R90 ;  /* 0x40000000095a7823 */ /* 0x000fc4000001005a */
[----:B------:R-:W-:Y:S02]  /*73b0*/  FFMA.FTZ R159, R159, R157, -R158 ;  /* 0x0000009d9f9f7223 */ /* 0x000fe4000001089e */
[----:B------:R-:W-:Y:S02]  /*73c0*/  FMUL.FTZ R9, R19, R122 ;  /* 0x0000007a13097220 */ /* 0x000fe40000410000 */
[----:B------:R-:W-:Y:S02]  /*73d0*/  FADD.FTZ R162, R162, R5 ;  /* 0x00000005a2a27221 */ /* 0x000fe40000010000 */
[----:B------:R-:W-:Y:S02]  /*73e0*/  FADD.FTZ R160, R160, R159 ;  /* 0x0000009fa0a07221 */ /* 0x000fe40000010000 */
[----:B------:R-:W-:Y:S02]  /*73f0*/  FFMA.FTZ R9, R18, R119, -R9 ;  /* 0x0000007712097223 */ /* 0x000fe40000010809 */
[----:B------:R-:W-:-:S02]  /*7400*/  FMUL.FTZ R4, R161, R162 ;  /* 0x000000a2a1047220 */ /* 0x000fc40000410000 */
[----:B------:R-:W-:Y:S02]  /*7410*/  FMUL.FTZ R6, R161, R160 ;  /* 0x000000a0a1067220 */ /* 0x000fe40000410000 */
[----:B------:R-:W-:Y:S02]  /*7420*/  FFMA.FTZ R94, R9, 2, R94 ;  /* 0x40000000095e7823 */ /* 0x000fe4000001005e */
[C---:B------:R-:W-:Y:S02]  /*7430*/  FMUL.FTZ R9, R19.reuse, R144 ;  /* 0x0000009013097220 */ /* 0x040fe40000410000 */
[----:B------:R-:W-:Y:S02]  /*7440*/  FMUL.FTZ R5, R19, R146 ;  /* 0x0000009213057220 */ /* 0x000fe40000410000 */
[C---:B------:R-:W-:Y:S02]  /*7450*/  FFMA.FTZ R4, R163.reuse, R160, -R4 ;  /* 0x000000a0a3047223 */ /* 0x040fe40000010804 */
[----:B------:R-:W-:-:S02]  /*7460*/  FFMA.FTZ R163, R163, R162, R6 ;  /* 0x000000a2a3a37223 */ /* 0x000fc40000010006 */
[C---:B------:R-:W-:Y:S02]  /*7470*/  FFMA.FTZ R9, R18.reuse, R145, -R9 ;  /* 0x0000009112097223 */ /* 0x040fe40000010809 */
[----:B------:R-:W-:Y:S02]  /*7480*/  FFMA.FTZ R5, R18, R13, -R5 ;  /* 0x0000000d12057223 */ /* 0x000fe40000010805 */
[----:B------:R-:W-:Y:S02]  /*7490*/  FADD.FTZ R164, R164, R163 ;  /* 0x000000a3a4a47221 */ /* 0x000fe40000010000 */
[----:B------:R-:W-:Y:S02]  /*74a0*/  FFMA.FTZ R104, R7, 2, R104 ;  /* 0x4000000007687823 */ /* 0x000fe40000010068 */
[----:B------:R-:W-:Y:S02]  /*74b0*/  FFMA.FTZ R106, R9, 2, R106 ;  /* 0x40000000096a7823 */ /* 0x000fe4000001006a */
[----:B------:R-:W-:-:S02]  /*74c0*/  FFMA.FTZ R108, R5, 2, R108 ;  /* 0x40000000056c7823 */ /* 0x000fc4000001006c */
[C---:B------:R-:W-:Y:S02]  /*74d0*/  FMUL.FTZ R7, R19.reuse, R153 ;  /* 0x0000009913077220 */ /* 0x040fe40000410000 */
[C---:B------:R-:W-:Y:S02]  /*74e0*/  FMUL.FTZ R5, R19.reuse, R155 ;  /* 0x0000009b13057220 */ /* 0x040fe40000410000 */
[----:B------:R-:W-:Y:S02]  /*74f0*/  FMUL.FTZ R9, R19, R162 ;  /* 0x000000a213097220 */ /* 0x000fe40000410000 */
[----:B------:R-:W-:Y:S02]  /*7500*/  FADD.FTZ R4, R165, R4 ;  /* 0x00000004a5047221 */ /* 0x000fe40000010000 */
[----:B------:R-:W-:Y:S02]  /*7510*/  FMUL.FTZ R19, R19, R164 ;  /* 0x000000a413137220 */ /* 0x000fe40000410000 */
[----:B------:R-:W-:-:S02]  /*7520*/  FFMA.FTZ R7, R18, R151, -R7 ;  /* 0x0000009712077223 */ /* 0x000fc40000010807 */
[C---:B------:R-:W-:Y:S02]  /*7530*/  FFMA.FTZ R5, R18.reuse, R157, -R5 ;  /* 0x0000009d12057223 */ /* 0x040fe40000010805 */
[C---:B------:R-:W-:Y:S02]  /*7540*/  FFMA.FTZ R9, R18.reuse, R160, -R9 ;  /* 0x000000a012097223 */ /* 0x040fe40000010809 */
[----:B------:R-:W-:Y:S02]  /*7550*/  FFMA.FTZ R19, R18, R4, -R19 ;  /* 0x0000000412137223 */ /* 0x000fe40000010813 */
[----:B------:R-:W-:Y:S02]  /*7560*/  FFMA.FTZ R110, R7, 2, R110 ;  /* 0x40000000076e7823 */ /* 0x000fe4000001006e */
[----:B------:R-:W-:Y:S02]  /*7570*/  FFMA.FTZ R112, R5, 2, R112 ;  /* 0x4000000005707823 */ /* 0x000fe40000010070 */
[----:B------:R-:W-:-:S02]  /*7580*/  FFMA.FTZ R114, R9, 2, R114 ;  /* 0x4000000009727823 */ /* 0x000fc40000010072 */
[----:B------:R-:W-:Y:S01]  /*7590*/  FFMA.FTZ R116, R19, 2, R116 ;  /* 0x4000000013747823 */ /* 0x000fe20000010074 */
[----:B------:R-:W-:Y:S01]  /*75a0*/  @P0 CALL.REL.NOINC `(.L_x_1592) ;  /* 0x0000001000000944 */ /* 0x000fe20003c00000 */
[----:B------:R-:W-:Y:S05]  /*75b0*/  BRA `(.L_x_1595) ;  /* 0xffffc49000007947 */ /* 0x000fea000383ffff */
.L_x_1592:
[----:B------:R-:W-:Y:S01]  /*75c0*/  BAR.SYNC.DEFER_BLOCKING 0x0 ;  /* 0x0000000000007b1d */ /* 0x000fe20000010000 */
[----:B------:R-:W-:Y:S01]  /*75d0*/  ISETP.NE.AND P0, PT, R26, RZ, PT ;  /* 0x000000ff1a00720c */ /* 0x000fe20003f05270 */
[----:B------:R-:W-:Y:S02]  /*75e0*/  IMAD R6, R166, c[0x0][0x200], RZ ;  /* 0x00008000a6067a24 */ /* 0x000fe400078e02ff */
        /* <DEDUP_REMOVED lines=54> */
.L_x_1597:
[----:B------:R-:W-:Y:S05]  /*7950*/  BSYNC B0 ;  /* 0x0000000000007941 */ /* 0x000fea0003800000 */
.L_x_1596:
        /* <DEDUP_REMOVED lines=13> */
[----:B------:R-:W-:Y:S02]  /*7a30*/  LOP3.LUT R57, R28, 0x80, R27, 0xfe, !PT ;  /* 0x000000801c397812 */ /* 0x000fe400078efe1b */
[----:B------:R-:W-:-:S02]  /*7a40*/  IADD3.X R5, R9, R8, R5, P1, !PT ;  /* 0x0000000809057210 */ /* 0x000fc40000ffe405 */
[----:B------:R-:W-:Y:S02]  /*7a50*/  LEA.HI.X R8, R31, c[0x0][0x25c], R30, 0x2, P0 ;  /* 0x000097001f087a11 */ /* 0x000fe400000f141e */
[----:B------:R-:W-:Y:S02]  /*7a60*/  LEA R4, P0, R6, R7, 0x2 ;  /* 0x0000000706047211 */ /* 0x000fe400078010ff */
[-C--:B------:R-:W-:Y:S02]  /*7a70*/  ISETP.GE.AND P5, PT, R35, R10.reuse, PT ;  /* 0x0000000a2300720c */ /* 0x080fe40003fa6270 */
[C-C-:B------:R-:W-:Y:S02]  /*7a80*/  LOP3.LUT R7, R28.reuse, 0xa0, R27.reuse, 0xfe, !PT ;  /* 0x000000a01c077812 */ /* 0x140fe400078efe1b */
[----:B------:R-:W-:Y:S02]  /*7a90*/  ISETP.GE.AND P6, PT, R57, R10, PT ;  /* 0x0000000a3900720c */ /* 0x000fe40003fc6270 */
[----:B------:R-:W-:-:S02]  /*7aa0*/  LOP3.LUT R9, R28, 0xc0, R27, 0xfe, !PT ;  /* 0x000000c01c097812 */ /* 0x000fc400078efe1b */
[----:B------:R-:W-:Y:S02]  /*7ab0*/  LEA.HI.X R5, R6, R8, R5, 0x2, P0 ;  /* 0x0000000806057211 */ /* 0x000fe400000f1405 */
[-C--:B------:R-:W-:Y:S02]  /*7ac0*/  ISETP.GE.AND P0, PT, R7, R10.reuse, PT ;  /* 0x0000000a0700720c */ /* 0x080fe40003f06270 */
[-C--:B------:R-:W-:Y:S01]  /*7ad0*/  ISETP.GE.AND P1, PT, R9, R10.reuse, PT ;  /* 0x0000000a0900720c */ /* 0x080fe20003f26270 */
[----:B------:R0:W-:Y:S01]  /*7ae0*/  @!P3 STG.E [R4.64+0x80], R11 ;  /* 0x0000800b0400b986 */ /* 0x0001e2000c101904 */
[C-C-:B------:R-:W-:Y:S02]  /*7af0*/  LOP3.LUT R7, R28.reuse, 0x100, R27.reuse, 0xfe, !PT ;  /* 0x000001001c077812 */ /* 0x140fe400078efe1b */
[----:B------:R-:W-:Y:S01]  /*7b00*/  LOP3.LUT R9, R28, 0x120, R27, 0xfe, !PT ;  /* 0x000001201c097812 */ /* 0x000fe200078efe1b */
[----:B------:R0:W-:Y:S01]  /*7b10*/  @!P4 STG.E [R4.64+0x100], R37 ;  /* 0x000100250400c986 */ /* 0x0001e2000c101904 */
[----:B------:R-:W-:-:S02]  /*7b20*/  ISETP.GE.AND P3, PT, R7, R10, PT ;  /* 0x0000000a0700720c */ /* 0x000fc40003f66270 */
[C-C-:B------:R-:W-:Y:S01]  /*7b30*/  LOP3.LUT R7, R28.reuse, 0x140, R27.reuse, 0xfe, !PT ;  /* 0x000001401c077812 */ /* 0x140fe200078efe1b */
        /* <DEDUP_REMOVED lines=8> */
[-C--:B------:R-:W-:Y:S01]  /*7bc0*/  ISETP.GE.AND P6, PT, R9, R10.reuse, PT ;  /* 0x0000000a0900720c */ /* 0x080fe20003fc6270 */
[----:B------:R0:W-:Y:S01]  /*7bd0*/  @!P1 STG.E [R4.64+0x300], R41 ;  /* 0x0003002904009986 */ /* 0x0001e2000c101904 */
[-C--:B------:R-:W-:Y:S02]  /*7be0*/  ISETP.GE.AND P2, PT, R35, R10.reuse, PT ;  /* 0x0000000a2300720c */ /* 0x080fe40003f46270 */
[-C--:B------:R-:W-:Y:S01]  /*7bf0*/  ISETP.GE.AND P0, PT, R7, R10.reuse, PT ;  /* 0x0000000a0700720c */ /* 0x080fe20003f06270 */
[----:B------:R0:W-:Y:S01]  /*7c00*/  @!P4 STG.E [R4.64+0x480], R21 ;  /* 0x000480150400c986 */ /* 0x0001e2000c101904 */
[C-C-:B------:R-:W-:Y:S02]  /*7c10*/  LOP3.LUT R9, R28.reuse, 0x1a0, R27.reuse, 0xfe, !PT ;  /* 0x000001a01c097812 */ /* 0x140fe400078efe1b */
[----:B------:R-:W-:Y:S01]  /*7c20*/  LOP3.LUT R7, R28, 0x1c0, R27, 0xfe, !PT ;  /* 0x000001c01c077812 */ /* 0x000fe200078efe1b */
[----:B------:R0:W-:Y:S01]  /*7c30*/  @!P5 STG.E [R4.64+0x500], R45 ;  /* 0x0005002d0400d986 */ /* 0x0001e2000c101904 */
[----:B------:R-:W-:-:S02]  /*7c40*/  ISETP.GE.AND P1, PT, R9, R10, PT ;  /* 0x0000000a0900720c */ /* 0x000fc40003f26270 */
[----:B------:R-:W-:Y:S01]  /*7c50*/  LOP3.LUT R9, R28, 0x1e0, R27, 0xfe, !PT ;  /* 0x000001e01c097812 */ /* 0x000fe200078efe1b */
[----:B------:R0:W-:Y:S01]  /*7c60*/  @!P6 STG.E [R4.64+0x580], R51 ;  /* 0x000580330400e986 */ /* 0x0001e2000c101904 */
[----:B------:R-:W-:-:S03]  /*7c70*/  IADD3 R32, R32, 0x1, RZ ;  /* 0x0000000120207810 */ /* 0x000fc60007ffe0ff */
        /* <DEDUP_REMOVED lines=17> */
.L_x_1598:
[----:B------:R-:W-:Y:S05]  /*7d90*/  EXIT ;  /* 0x000000000000794d */ /* 0x000fea0003800000 */
.L_x_1600:
        /* <DEDUP_REMOVED lines=14> */
.L_x_5356:


//--------------------- .text._Z25selective_scan_fwd_kernelI32Selective_Scan_fwd_kernel_traitsILi32ELi16ELi1ELb0ELb1ELb0ELb1EfN3c107complexIfEEEEv13SSMParamsBase --------------------------
	.section	.text._Z25selective_scan_fwd_kernelI32Selective_Scan_fwd_kernel_traitsILi32ELi16ELi1ELb0ELb1ELb0ELb1EfN3c107complexIfEEEEv13SSMParamsBase,"ax",@progbits
	.sectioninfo	@"SHI_REGISTERS=175"
	.align	128
        .global         _Z25selective_scan_fwd_kernelI32Selective_Scan_fwd_kernel_traitsILi32ELi16ELi1ELb0ELb1ELb0ELb1EfN3c107complexIfEEEEv13SSMParamsBase
        .type           _Z25selective_scan_fwd_kernelI32Selective_Scan_fwd_kernel_traitsILi32ELi16ELi1ELb0ELb1ELb0ELb1EfN3c107complexIfEEEEv13SSMParamsBase,@function
        .size           _Z25selective_scan_fwd_kernelI32Selective_Scan_fwd_kernel_traitsILi32ELi16ELi1ELb0ELb1ELb0ELb1EfN3c107complexIfEEEEv13SSMParamsBase,(.L_x_5357 - _Z25selective_scan_fwd_kernelI32Selective_Scan_fwd_kernel_traitsILi32ELi16ELi1ELb0ELb1ELb0ELb1EfN3c107complexIfEEEEv13SSMParamsBase)
        .other          _Z25selective_scan_fwd_kernelI32Selective_Scan_fwd_kernel_traitsILi32ELi16ELi1ELb0ELb1ELb0ELb1EfN3c107complexIfEEEEv13SSMParamsBase,@"STO_CUDA_ENTRY STV_DEFAULT"
_Z25selective_scan_fwd_kernelI32Selective_Scan_fwd_kernel_traitsILi32ELi16ELi1ELb0ELb1ELb0ELb1EfN3c107complexIfEEEEv13SSMParamsBase:
.text._Z25selective_scan_fwd_kernelI32Selective_Scan_fwd_kernel_traitsILi32ELi16ELi1ELb0ELb1ELb0ELb1EfN3c107complexIfEEEEv13SSMParamsBase:
        /* <DEDUP_REMOVED lines=8> */
[----:B------:R-:W-:-:S03]  /*0080*/  ISETP.NE.AND.EX P1, PT, RZ, c[0x0][0x254], PT, P1 ;  /* 0x00009500ff007a0c */ /* 0x000fc60003f25310 */
[----:B-1----:R-:W1:Y:S01]  /*0090*/  MUFU.RCP R0, R0 ;  /* 0x0000000000007308 */ /* 0x002e620000001000 */
[----:B0-----:R-:W-:Y:S01]  /*00a0*/  MOV R67, UR4 ;  /* 0x0000000400437c02 */ /* 0x001fe20008000f00 */
[----:B------:R-:W0:Y:S01]  /*00b0*/  S2UR UR6, SR_CTAID.X ;  /* 0x00000000000679c3 */ /* 0x000e220000002500 */
[----:B------:R-:W-:Y:S02]  /*00c0*/  ULDC.64 UR4, c[0x0][0x118] ;  /* 0x0000460000047ab9 */ /* 0x000fe40000000a00 */
[----:B------:R-:W-:-:S03]  /*00d0*/  SHF.R.S32.HI R66, RZ, 0x1f, R67 ;  /* 0x0000001fff427819 */ /* 0x000fc60000011443 */
[C---:B------:R-:W-:Y:S02]  /*00e0*/  @P0 LEA R2, P2, R67.reuse, c[0x0][0x238], 0x2 ;  /* 0x00008e0043020a11 */ /* 0x040fe400078410ff */
[C---:B------:R-:W-:Y:S02]  /*00f0*/  @P1 LEA R4, P3, R67.reuse, c[0x0][0x250], 0x2 ;  /* 0x0000940043041a11 */ /* 0x040fe400078610ff */
[C-C-:B------:R-:W-:Y:S02]  /*0100*/  @P0 LEA.HI.X R3, R67.reuse, c[0x0][0x23c], R66.reuse, 0x2, P2 ;  /* 0x00008f0043030a11 */ /* 0x140fe400010f1442 */
        /* <DEDUP_REMOVED lines=20> */
[----:B------:R-:W0:Y:S01]  /*0250*/  S2R R68, SR_TID.X ;  /* 0x0000000000447919 */ /* 0x000e220000002100 */
[-C--:B------:R-:W-:Y:S01]  /*0260*/  @!P2 IADD3 R2, R2, -R9.reuse, RZ ;  /* 0x800000090202a210 */ /* 0x080fe20007ffe0ff */
[----:B------:R-:W-:Y:S01]  /*0270*/  IMAD R4, R166, c[0x0][0x190], RZ ;  /* 0x00006400a6047a24 */ /* 0x000fe200078e02ff */
[----:B------:R-:W-:Y:S01]  /*0280*/  ISETP.GE.AND P3, PT, R3, RZ, PT ;  /* 0x000000ff0300720c */ /* 0x000fe20003f66270 */
[----:B------:R-:W-:Y:S01]  /*0290*/  IMAD R8, R66, c[0x0][0x1d8], RZ ;  /* 0x0000760042087a24 */ /* 0x000fe200078e02ff */
        /* <DEDUP_REMOVED lines=8> */
[----:B------:R-:W-:-:S04]  /*0320*/  IMAD.WIDE.U32 R4, R67, c[0x0][0x1e8], RZ ;  /* 0x00007a0043047a25 */ /* 0x000fc800078e00ff */
[----:B------:R-:W-:Y:S01]  /*0330*/  @P0 IADD3 R0, R0, 0x1, RZ ;  /* 0x0000000100000810 */ /* 0x000fe20007ffe0ff */
[C---:B------:R-:W-:Y:S01]  /*0340*/  IMAD R9, R67.reuse, c[0x0][0x1dc], R8 ;  /* 0x0000770043097a24 */ /* 0x040fe200078e0208 */
[----:B------:R-:W-:Y:S01]  /*0350*/  MOV R8, R4 ;  /* 0x0000000400087202 */ /* 0x000fe20000000f00 */
[----:B------:R-:W-:Y:S01]  /*0360*/  IMAD R11, R67, c[0x0][0x1ec], R10 ;  /* 0x00007b00430b7a24 */ /* 0x000fe200078e020a */
[----:B------:R-:W-:Y:S01]  /*0370*/  @!P3 IADD3 R0, -R0, RZ, RZ ;  /* 0x000000ff0000b210 */ /* 0x000fe20007ffe1ff */
[----:B------:R-:W-:Y:S01]  /*0380*/  IMAD.WIDE.U32 R6, R63, c[0x0][0x190], RZ ;  /* 0x000064003f067a25 */ /* 0x000fe200078e00ff */
[----:B------:R-:W-:Y:S02]  /*0390*/  @!P1 LOP3.LUT R0, RZ, c[0x0][0x178], RZ, 0x33, !PT ;  /* 0x00005e00ff009a12 */ /* 0x000fe400078e33ff */
[----:B0-----:R-:W-:Y:S01]  /*03a0*/  SHF.L.U32 R62, R68, 0x4, RZ ;  /* 0x00000004443e7819 */ /* 0x001fe200000006ff */
[C---:B------:R-:W-:Y:S01]  /*03b0*/  IMAD R4, R166.reuse, c[0x0][0x1d0], RZ ;  /* 0x00007400a6047a24 */ /* 0x040fe200078e02ff */
[----:B------:R-:W-:Y:S01]  /*03c0*/  IADD3 R3, R3, R9, RZ ;  /* 0x0000000903037210 */ /* 0x000fe20007ffe0ff */
[----:B------:R-:W-:Y:S01]  /*03d0*/  IMAD R12, R166, c[0x0][0x1e0], RZ ;  /* 0x00007800a60c7a24 */ /* 0x000fe200078e02ff */
[----:B------:R-:W-:-:S02]  /*03e0*/  IADD3 R9, R5, R11, RZ ;  /* 0x0000000b05097210 */ /* 0x000fc40007ffe0ff */
[----:B------:R-:W-:Y:S01]  /*03f0*/  SHF.R.S32.HI R10, RZ, 0x1f, R0 ;  /* 0x0000001fff0a7819 */ /* 0x000fe20000011400 */
[C---:B------:R-:W-:Y:S01]  /*0400*/  IMAD R15, R63.reuse, c[0x0][0x1e4], R12 ;  /* 0x000079003f0f7a24 */ /* 0x040fe200078e020c */
        /* <DEDUP_REMOVED lines=9> */
[C---:B------:R-:W-:Y:S01]  /*04a0*/  IADD3 R4, P0, R59.reuse, R4, RZ ;  /* 0x000000043b047210 */ /* 0x040fe20007f1e0ff */
[----:B------:R-:W-:Y:S01]  /*04b0*/  IMAD.WIDE.U32 R2, R0, c[0x0][0x1a8], R6 ;  /* 0x00006a0000027a25 */ /* 0x000fe200078e0006 */
[----:B------:R-:W-:Y:S02]  /*04c0*/  IADD3 R83, P1, R59, R8, RZ ;  /* 0x000000083b537210 */ /* 0x000fe40007f3e0ff */
[----:B------:R-:W-:Y:S01]  /*04d0*/  IADD3.X R5, R58, R5, R13, P0, !PT ;  /* 0x000000053a057210 */ /* 0x000fe200007fe40d */
        /* <DEDUP_REMOVED lines=9> */
.L_x_1642:
[----:B------:R-:W-:Y:S01]  /*0570*/  BAR.SYNC.DEFER_BLOCKING 0x0 ;  /* 0x0000000000007b1d */ /* 0x000fe20000010000 */
[----:B------:R-:W-:Y:S01]  /*0580*/  MOV R54, 0xfffffe00 ;  /* 0xfffffe0000367802 */ /* 0x000fe20000000f00 */
[----:B0-----:R-:W-:Y:S01]  /*0590*/  CS2R R4, SRZ ;  /* 0x0000000000047805 */ /* 0x001fe2000001ff00 */
[C-C-:B------:R-:W-:Y:S01]  /*05a0*/  LOP3.LUT R7, R62.reuse, 0x20, R61.reuse, 0xfe, !PT ;  /* 0x000000203e077812 */ /* 0x140fe200078efe3d */
[----:B------:R-:W-:Y:S01]  /*05b0*/  CS2R R16, SRZ ;  /* 0x0000000000107805 */ /* 0x000fe2000001ff00 */
[----:B------:R-:W-:Y:S01]  /*05c0*/  MOV R2, R0 ;  /* 0x0000000000027202 */ /* 0x000fe20000000f00 */
[----:B------:R-:W-:Y:S01]  /*05d0*/  IMAD R54, R57, R54, c[0x0][0x168] ;  /* 0x00005a0039367624 */ /* 0x000fe200078e0236 */
[----:B------:R-:W-:Y:S01]  /*05e0*/  HFMA2.MMA R0, -RZ, RZ, 0, 0 ;  /* 0x00000000ff007435 */ /* 0x000fe200000001ff */
[C-C-:B------:R-:W-:Y:S01]  /*05f0*/  LOP3.LUT R19, R62.reuse, 0xa0, R61.reuse, 0xfe, !PT ;  /* 0x000000a03e137812 */ /* 0x140fe200078efe3d */
[----:B------:R-:W-:Y:S01]  /*0600*/  HFMA2.MMA R8, -RZ, RZ, 0, 0 ;  /* 0x00000000ff087435 */ /* 0x000fe200000001ff */
[----:B------:R-:W-:Y:S01]  /*0610*/  LOP3.LUT R15, R62, 0x80, R61, 0xfe, !PT ;  /* 0x000000803e0f7812 */ /* 0x000fe200078efe3d */
[----:B------:R-:W-:Y:S01]  /*0620*/  CS2R R10, SRZ ;  /* 0x00000000000a7805 */ /* 0x000fe2000001ff00 */
[----:B------:R-:W-:-:S02]  /*0630*/  ISETP.GE.AND P0, PT, R59, R54, PT ;  /* 0x000000363b00720c */ /* 0x000fc40003f06270 */
[-C--:B------:R-:W-:Y:S02]  /*0640*/  ISETP.GE.AND P2, PT, R7, R54.reuse, PT ;  /* 0x000000360700720c */ /* 0x080fe40003f46270 */
[C-C-:B------:R-:W-:Y:S02]  /*0650*/  LOP3.LUT R9, R62.reuse, 0x40, R61.reuse, 0xfe, !PT ;  /* 0x000000403e097812 */ /* 0x140fe400078efe3d */
[C-C-:B------:R-:W-:Y:S02]  /*0660*/  LOP3.LUT R13, R62.reuse, 0x60, R61.reuse, 0xfe, !PT ;  /* 0x000000603e0d7812 */ /* 0x140fe400078efe3d */
[C-C-:B------:R-:W-:Y:S02]  /*0670*/  LOP3.LUT R21, R62.reuse, 0xc0, R61.reuse, 0xfe, !PT ;  /* 0x000000c03e157812 */ /* 0x140fe400078efe3d */
[-C--:B------:R-:W-:Y:S02]  /*0680*/  ISETP.GE.AND P6, PT, R19, R54.reuse, PT ;  /* 0x000000361300720c */ /* 0x080fe40003fc6270 */
[----:B------:R-:W-:Y:S01]  /*0690*/  LOP3.LUT R25, R62, 0xe0, R61, 0xfe, !PT ;  /* 0x000000e03e197812 */ /* 0x000fe200078efe3d */
[----:B------:R-:W2:Y:S01]  /*06a0*/  @!P0 LDG.E R0, [R2.64] ;  /* 0x0000000402008981 */ /* 0x000ea2000c1e1900 */
[----:B------:R-:W-:-:S02]  /*06b0*/  ISETP.GE.AND P5, PT, R15, R54, PT ;  /* 0x000000360f00720c */ /* 0x000fc40003fa6270 */
[----:B------:R-:W-:Y:S01]  /*06c0*/  LOP3.LUT R27, R62, 0x100, R61, 0xfe, !PT ;  /* 0x000001003e1b7812 */ /* 0x000fe200078efe3d */
[----:B------:R-:W3:Y:S01]  /*06d0*/  @!P2 LDG.E R5, [R2.64+0x80] ;  /* 0x000080040205a981 */ /* 0x000ee2000c1e1900 */
[-C--:B------:R-:W-:Y:S02]  /*06e0*/  ISETP.GE.AND P3, PT, R9, R54.reuse, PT ;  /* 0x000000360900720c */ /* 0x080fe40003f66270 */
[-C--:B------:R-:W-:Y:S02]  /*06f0*/  ISETP.GE.AND P4, PT, R13, R54.reuse, PT ;  /* 0x000000360d00720c */ /* 0x080fe40003f86270 */
[-C--:B------:R-:W-:Y:S01]  /*0700*/  ISETP.GE.AND P0, PT, R21, R54.reuse, PT ;  /* 0x000000361500720c */ /* 0x080fe20003f06270 */
[----:B------:R-:W4:Y:S01]  /*0710*/  @!P6 LDG.E R17, [R2.64+0x280] ;  /* 0x000280040211e981 */ /* 0x000f22000c1e1900 */
[-C--:B------:R-:W-:Y:S02]  /*0720*/  ISETP.GE.AND P1, PT, R25, R54.reuse, PT ;  /* 0x000000361900720c */ /* 0x080fe40003f26270 */
[----:B------:R-:W-:-:S02]  /*0730*/  ISETP.GE.AND P2, PT, R27, R54, PT ;  /* 0x000000361b00720c */ /* 0x000fc40003f46270 */
[----:B------:R-:W-:Y:S02]  /*0740*/  MOV R6, RZ ;  /* 0x000000ff00067202 */ /* 0x000fe40000000f00 */
[C-C-:B------:R-:W-:Y:S01]  /*0750*/  LOP3.LUT R31, R62.reuse, 0x120, R61.reuse, 0xfe, !PT ;  /* 0x000001203e1f7812 */ /* 0x140fe200078efe3d */
[----:B------:R-:W4:Y:S01]  /*0760*/  @!P3 LDG.E R4, [R2.64+0x100] ;  /* 0x000100040204b981 */ /* 0x000f22000c1e1900 */
[C-C-:B------:R-:W-:Y:S02]  /*0770*/  LOP3.LUT R33, R62.reuse, 0x140, R61.reuse, 0xfe, !PT ;  /* 0x000001403e217812 */ /* 0x140fe400078efe3d */
[----:B------:R-:W-:Y:S01]  /*0780*/  MOV R23, RZ ;  /* 0x000000ff00177202 */ /* 0x000fe20000000f00 */
[----:B------:R-:W4:Y:S01]  /*0790*/  @!P5 LDG.E R6, [R2.64+0x200] ;  /* 0x000200040206d981 */ /* 0x000f22000c1e1900 */
[C-C-:B------:R-:W-:Y:S02]  /*07a0*/  LOP3.LUT R69, R62.reuse, 0x160, R61.reuse, 0xfe, !PT ;  /* 0x000001603e457812 */ /* 0x140fe400078efe3d */
[----:B------:R-:W-:Y:S01]  /*07b0*/  LOP3.LUT R71, R62, 0x180, R61, 0xfe, !PT ;  /* 0x000001803e477812 */ /* 0x000fe200078efe3d */
[----:B------:R-:W4:Y:S01]  /*07c0*/  @!P4 LDG.E R11, [R2.64+0x180] ;  /* 0x00018004020bc981 */ /* 0x000f22000c1e1900 */
[----:B------:R-:W-:-:S02]  /*07d0*/  ISETP.GE.AND P6, PT, R31, R54, PT ;  /* 0x000000361f00720c */ /* 0x000fc40003fc6270 */
[C-C-:B------:R-:W-:Y:S01]  /*07e0*/  LOP3.LUT R75, R62.reuse, 0x1a0, R61.reuse, 0xfe, !PT ;  /* 0x000001a03e4b7812 */ /* 0x140fe200078efe3d */
[----:B------:R-:W-:Y:S01]  /*07f0*/  HFMA2.MMA R29, -RZ, RZ, 0, 0 ;  /* 0x00000000ff1d7435 */ /* 0x000fe200000001ff */
[-C--:B------:R-:W-:Y:S01]  /*0800*/  ISETP.GE.AND P5, PT, R33, R54.reuse, PT ;  /* 0x000000362100720c */ /* 0x080fe20003fa6270 */
[----:B------:R-:W4:Y:S01]  /*0810*/  @!P0 LDG.E R8, [R2.64+0x300] ;  /* 0x0003000402088981 */ /* 0x000f22000c1e1900 */
[C-C-:B------:R-:W-:Y:S02]  /*0820*/  LOP3.LUT R77, R62.reuse, 0x1c0, R61.reuse, 0xfe, !PT ;  /* 0x000001c03e4d7812 */ /* 0x140fe400078efe3d */
[----:B------:R-:W-:Y:S01]  /*0830*/  LOP3.LUT R81, R62, 0x1e0, R61, 0xfe, !PT ;  /* 0x000001e03e517812 */ /* 0x000fe200078efe3d */
[----:B------:R-:W4:Y:S01]  /*0840*/  @!P1 LDG.E R23, [R2.64+0x380] ;  /* 0x0003800402179981 */ /* 0x000f22000c1e1900 */
[-C--:B------:R-:W-:Y:S02]  /*0850*/  ISETP.GE.AND P3, PT, R69, R54.reuse, PT ;  /* 0x000000364500720c */ /* 0x080fe40003f66270 */
[-C--:B------:R-:W-:Y:S01]  /*0860*/  ISETP.GE.AND P4, PT, R71, R54.reuse, PT ;  /* 0x000000364700720c */ /* 0x080fe20003f86270 */
[----:B------:R-:W4:Y:S01]  /*0870*/  @!P2 LDG.E R10, [R2.64+0x400] ;  /* 0x00040004020aa981 */ /* 0x000f22000c1e1900 */
[-C--:B------:R-:W-:Y:S01]  /*0880*/  ISETP.GE.AND P0, PT, R75, R54.reuse, PT ;  /* 0x000000364b00720c */ /* 0x080fe20003f06270 */
[----:B------:R-:W-:Y:S01]  /*0890*/  HFMA2.MMA R35, -RZ, RZ, 0, 0 ;  /* 0x00000000ff237435 */ /* 0x000fe200000001ff */
[-C--:B------:R-:W-:Y:S01]  /*08a0*/  ISETP.GE.AND P1, PT, R77, R54.reuse, PT ;  /* 0x000000364d00720c */ /* 0x080fe20003f26270 */
[----:B------:R-:W-:Y:S01]  /*08b0*/  HFMA2.MMA R73, -RZ, RZ, 0, 0 ;  /* 0x00000000ff497435 */ /* 0x000fe200000001ff */
[----:B------:R-:W-:Y:S01]  /*08c0*/  ISETP.GE.AND P2, PT, R81, R54, PT ;  /* 0x000000365100720c */ /* 0x000fe20003f46270 */
[----:B------:R-:W4:Y:S01]  /*08d0*/  @!P6 LDG.E R29, [R2.64+0x480] ;  /* 0x00048004021de981 */ /* 0x000f22000c1e1900 */
[----:B------:R-:W-:-:S02]  /*08e0*/  MOV R12, RZ ;  /* 0x000000ff000c7202 */ /* 0x000fc40000000f00 */
        /* <DEDUP_REMOVED lines=42> */
[-C--:B------:R-:W-:Y:S02]  /*0b90*/  ISETP.GE.AND P6, PT, R15, R54.reuse, PT ;  /* 0x000000360f00720c */ /* 0x080fe40003fc6270 */
[-C--:B------:R-:W-:Y:S02]  /*0ba0*/  ISETP.GE.AND P4, PT, R19, R54.reuse, PT ;  /* 0x000000361300720c */ /* 0x080fe40003f86270 */
[----:B------:R-:W-:-:S02]  /*0bb0*/  ISETP.GE.AND P3, PT, R21, R54, PT ;  /* 0x000000361500720c */ /* 0x000fc40003f66270 */
[----:B------:R-:W-:Y:S02]  /*0bc0*/  ISETP.GE.AND P5, PT, R25, R54, PT ;  /* 0x000000361900720c */ /* 0x000fe40003fa6270 */
[----:B------:R-:W-:Y:S01]  /*0bd0*/  CS2R R24, SRZ ;  /* 0x0000000000187805 */ /* 0x000fe2000001ff00 */
[----:B--2---:R-:W-:Y:S04]  /*0be0*/  STS [R53.X4], R0 ;  /* 0x0000000035007388 */ /* 0x004fe80000004800 */
[----:B---3--:R0:W-:Y:S02]  /*0bf0*/  STS [R52.X4+0x80], R5 ;  /* 0x0000800534007388 */ /* 0x0081e40000004800 */
[----:B0-----:R-:W-:Y:S02]  /*0c00*/  IADD3 R5, R60, 0x160, RZ ;  /* 0x000001603c057810 */ /* 0x001fe40007ffe0ff */
[----:B----4-:R-:W-:Y:S02]  /*0c10*/  STS [R51.X4+0x100], R4 ;  /* 0x0001000433007388 */ /* 0x010fe40000004800 */
[----:B------:R-:W-:-:S02]  /*0c20*/  LEA.HI.SX32 R42, R5, R60, 0x1b ;  /* 0x0000003c052a7211 */ /* 0x000fc400078fdaff */
        /* <DEDUP_REMOVED lines=14> */
[----:B0-----:R-:W-:Y:S01]  /*0d10*/  MOV R16, R18 ;  /* 0x0000001200107202 */ /* 0x001fe20000000f00 */
        /* <DEDUP_REMOVED lines=16> */
[----:B------:R-:W-:Y:S01]  /*0e20*/  CS2R R22, SRZ ;  /* 0x0000000000167805 */ /* 0x000fe2000001ff00 */
[----:B------:R-:W-:-:S02]  /*0e30*/  MOV R17, R83 ;  /* 0x0000005300117202 */ /* 0x000fc40000000f00 */
[----:B------:R-:W-:Y:S01]  /*0e40*/  BAR.SYNC.DEFER_BLOCKING 0x0 ;  /* 0x0000000000007b1d */ /* 0x000fe20000010000 */
[----:B------:R-:W-:Y:S01]  /*0e50*/  HFMA2.MMA R0, -RZ, RZ, 0, 0 ;  /* 0x00000000ff007435 */ /* 0x000fe200000001ff */
[----:B------:R-:W-:Y:S01]  /*0e60*/  CS2R R28, SRZ ;  /* 0x00000000001c7805 */ /* 0x000fe2000001ff00 */
[----:B------:R-:W-:-:S03]  /*0e70*/  CS2R R34, SRZ ;  /* 0x0000000000227805 */ /* 0x000fc6000001ff00 */
[----:B------:R-:W2:Y:S01]  /*0e80*/  @!P2 LDG.E R22, [R16.64+0x100] ;  /* 0x000100041016a981 */ /* 0x000ea2000c1e1900 */
[----:B------:R-:W-:-:S03]  /*0e90*/  ISETP.GE.AND P2, PT, R59, R54, PT ;  /* 0x000000363b00720c */ /* 0x000fc60003f46270 */
[----:B------:R-:W3:Y:S01]  /*0ea0*/  @!P1 LDG.E R23, [R16.64+0x80] ;  /* 0x0000800410179981 */ /* 0x000ee2000c1e1900 */
[-C--:B------:R-:W-:Y:S02]  /*0eb0*/  ISETP.GE.AND P1, PT, R27, R54.reuse, PT ;  /* 0x000000361b00720c */ /* 0x080fe40003f26270 */
[----:B------:R-:W-:Y:S01]  /*0ec0*/  CS2R R26, SRZ ;  /* 0x00000000001a7805 */ /* 0x000fe2000001ff00 */
        /* <DEDUP_REMOVED lines=11> */
[-C--:B------:R-:W-:Y:S01]  /*0f80*/  ISETP.GE.AND P2, PT, R77, R54.reuse, PT ;  /* 0x000000364d00720c */ /* 0x080fe20003f46270 */
[----:B------:R-:W-:Y:S02]  /*0f90*/  CS2R R30, SRZ ;  /* 0x00000000001e7805 */ /* 0x000fe4000001ff00 */
[----:B------:R-:W3:Y:S01]  /*0fa0*/  @!P1 LDG.E R28, [R16.64+0x400] ;  /* 0x00040004101c9981 */ /* 0x000ee2000c1e1900 */
[----:B------:R-:W-:Y:S01]  /*0fb0*/  ISETP.GE.AND P1, PT, R81, R54, PT ;  /* 0x000000365100720c */ /* 0x000fe20003f26270 */
[----:B------:R-:W-:Y:S01]  /*0fc0*/  CS2R R32, SRZ ;  /* 0x0000000000207805 */ /* 0x000fe2000001ff00 */
        /* <DEDUP_REMOVED lines=91> */
.L_x_1602:
[----:B------:R-:W-:Y:S05]  /*1580*/  BSYNC B0 ;  /* 0x0000000000007941 */ /* 0x000fea0003800000 */
.L_x_1601:
        /* <DEDUP_REMOVED lines=37> */
.L_x_1604:
[----:B------:R-:W-:Y:S05]  /*17e0*/  BSYNC B0 ;  /* 0x0000000000007941 */ /* 0x000fea0003800000 */
.L_x_1603:
        /* <DEDUP_REMOVED lines=35> */
.L_x_1606:
[----:B------:R-:W-:Y:S05]  /*1a20*/  BSYNC B0 ;  /* 0x0000000000007941 */ /* 0x000fea0003800000 */
.L_x_1605:
        /* <DEDUP_REMOVED lines=37> */
.L_x_1608:
[----:B------:R-:W-:Y:S05]  /*1c80*/  BSYNC B0 ;  /* 0x0000000000007941 */ /* 0x000fea0003800000 */
.L_x_1607:
        /* <DEDUP_REMOVED lines=35> */
.L_x_1610:
[----:B------:R-:W-:Y:S05]  /*1ec0*/  BSYNC B0 ;  /* 0x0000000000007941 */ /* 0x000fea0003800000 */
.L_x_1609:
        /* <DEDUP_REMOVED lines=37> */
.L_x_1612:
[----:B------:R-:W-:Y:S05]  /*2120*/  BSYNC B0 ;  /* 0x0000000000007941 */ /* 0x000fea0003800000 */
.L_x_1611:
        /* <DEDUP_REMOVED lines=35> */
.L_x_1614:
[----:B------:R-:W-:Y:S05]  /*2360*/  BSYNC B0 ;  /* 0x0000000000007941 */ /* 0x000fea0003800000 */
.L_x_1613:
        /* <DEDUP_REMOVED lines=37> */
.L_x_1616:
[----:B------:R-:W-:Y:S05]  /*25c0*/  BSYNC B0 ;  /* 0x0000000000007941 */ /* 0x000fea0003800000 */
.L_x_1615:
        /* <DEDUP_REMOVED lines=35> */
.L_x_1618:
[----:B------:R-:W-:Y:S05]  /*2800*/  BSYNC B0 ;  /* 0x0000000000007941 */ /* 0x000fea0003800000 */
.L_x_1617:
        /* <DEDUP_REMOVED lines=42> */
.L_x_1620:
[----:B------:R-:W-:Y:S05]  /*2ab0*/  BSYNC B0 ;  /* 0x0000000000007941 */ /* 0x000fea0003800000 */
.L_x_1619:
        /* <DEDUP_REMOVED lines=33> */
.L_x_1622:
[----:B------:R-:W-:Y:S05]  /*2cd0*/  BSYNC B0 ;  /* 0x0000000000007941 */ /* 0x000fea0003800000 */
.L_x_1621:
        /* <DEDUP_REMOVED lines=33> */
.L_x_1624:
[----:B------:R-:W-:Y:S05]  /*2ef0*/  BSYNC B0 ;  /* 0x0000000000007941 */ /* 0x000fea0003800000 */
.L_x_1623:
        /* <DEDUP_REMOVED lines=33> */
.L_x_1626:
[----:B------:R-:W-:Y:S05]  /*3110*/  BSYNC B0 ;  /* 0x0000000000007941 */ /* 0x000fea0003800000 */
.L_x_1625:
        /* <DEDUP_REMOVED lines=33> */
.L_x_1628:
[----:B------:R-:W-:Y:S05]  /*3330*/  BSYNC B0 ;  /* 0x0000000000007941 */ /* 0x000fea0003800000 */
.L_x_1627:
        /* <DEDUP_REMOVED lines=33> */
.L_x_1630:
[----:B------:R-:W-:Y:S05]  /*3550*/  BSYNC B0 ;  /* 0x0000000000007941 */ /* 0x000fea0003800000 */
.L_x_1629:
        /* <DEDUP_REMOVED lines=33> */
.L_x_1632:
[----:B------:R-:W-:Y:S05]  /*3770*/  BSYNC B0 ;  /* 0x0000000000007941 */ /* 0x000fea0003800000 */
.L_x_1631:
        /* <DEDUP_REMOVED lines=36> */
.L_x_1636:
[----:B------:R-:W-:Y:S01]  /*39c0*/  IMAD R6, R66, c[0x0][0x180], RZ ;  /* 0x0000600042067a24 */ /* 0x000fe200078e02ff */
[----:B------:R-:W-:Y:S01]  /*39d0*/  SHF.R.S32.HI R10, RZ, 0x1f, R101 ;  /* 0x0000001fff0a7819 */ /* 0x000fe20000011465 */
[----:B------:R-:W-:Y:S01]  /*39e0*/  IMAD.WIDE.U32 R4, R67, c[0x0][0x180], RZ ;  /* 0x0000600043047a25 */ /* 0x000fe200078e00ff */
[----:B------:R-:W-:-:S03]  /*39f0*/  MOV R54, 0xfffffe00 ;  /* 0xfffffe0000367802 */ /* 0x000fc60000000f00 */
[----:B------:R-:W-:Y:S02]  /*3a00*/  IMAD R7, R67, c[0x0][0x184], R6 ;  /* 0x0000610043077a24 */ /* 0x000fe400078e0206 */
[----:B------:R-:W-:-:S03]  /*3a10*/  IMAD R6, R10, c[0x0][0x188], RZ ;  /* 0x000062000a067a24 */ /* 0x000fc600078e02ff */
[----:B------:R-:W-:Y:S01]  /*3a20*/  IADD3 R5, R5, R7, RZ ;  /* 0x0000000705057210 */ /* 0x000fe20007ffe0ff */
[----:B------:R-:W-:Y:S01]  /*3a30*/  IMAD R7, R101, c[0x0][0x18c], R6 ;  /* 0x0000630065077a24 */ /* 0x000fe200078e0206 */
[----:B------:R-:W-:Y:S01]  /*3a40*/  IADD3 R6, R62, R59, RZ ;  /* 0x0000003b3e067210 */ /* 0x000fe20007ffe0ff */
[----:B------:R-:W-:Y:S02]  /*3a50*/  IMAD R54, R57, R54, c[0x0][0x168] ;  /* 0x00005a0039367624 */ /* 0x000fe400078e0236 */
[----:B------:R-:W-:Y:S01]  /*3a60*/  IMAD.WIDE.U32 R4, R101, c[0x0][0x188], R4 ;  /* 0x0000620065047a25 */ /* 0x000fe200078e0004 */
[----:B------:R-:W-:Y:S02]  /*3a70*/  IADD3 R12, R6, 0x40, RZ ;  /* 0x00000040060c7810 */ /* 0x000fe40007ffe0ff */
[----:B------:R-:W-:Y:S02]  /*3a80*/  SHF.L.U32 R110, R54, 0x1, RZ ;  /* 0x00000001366e7819 */ /* 0x000fe400000006ff */
[----:B------:R-:W-:-:S02]  /*3a90*/  IADD3 R5, R5, R7, RZ ;  /* 0x0000000705057210 */ /* 0x000fc40007ffe0ff */
[----:B------:R-:W-:Y:S01]  /*3aa0*/  LEA R8, P0, R4, c[0x0][0x220], 0x3 ;  /* 0x0000880004087a11 */ /* 0x000fe200078018ff */
[----:B------:R-:W-:Y:S01]  /*3ab0*/  IMAD R14, R10, c[0x0][0x1a0], RZ ;  /* 0x000068000a0e7a24 */ /* 0x000fe200078e02ff */
[----:B------:R-:W-:Y:S02]  /*3ac0*/  SHF.R.S32.HI R7, RZ, 0x1f, R6 ;  /* 0x0000001fff077819 */ /* 0x000fe40000011406 */
[----:B------:R-:W-:Y:S01]  /*3ad0*/  LEA.HI.X R9, R4, c[0x0][0x224], R5, 0x3, P0 ;  /* 0x0000890004097a11 */ /* 0x000fe200000f1c05 */
[C---:B------:R-:W-:Y:S01]  /*3ae0*/  IMAD R15, R101.reuse, c[0x0][0x1a4], R14 ;  /* 0x00006900650f7a24 */ /* 0x040fe200078e020e */
[-C--:B------:R-:W-:Y:S01]  /*3af0*/  ISETP.GE.AND P2, PT, R12, R110.reuse, PT ;  /* 0x0000006e0c00720c */ /* 0x080fe20003f46270 */
[----:B------:R-:W-:Y:S01]  /*3b00*/  IMAD.WIDE.U32 R12, R101, c[0x0][0x1a0], R6 ;  /* 0x00006800650c7a25 */ /* 0x000fe200078e0006 */
[C---:B------:R-:W-:Y:S01]  /*3b10*/  ISETP.GE.AND P0, PT, R6.reuse, R110, PT ;  /* 0x0000006e0600720c */ /* 0x040fe20003f06270 */
[----:B------:R0:W2:Y:S01]  /*3b20*/  LDG.E.64 R4, [R8.64] ;  /* 0x0000000408047981 */ /* 0x0000a2000c1e1b00 */
[----:B------:R-:W-:-:S02]  /*3b30*/  IADD3 R11, R6, 0x20, RZ ;  /* 0x00000020060b7810 */ /* 0x000fc40007ffe0ff */
[----:B------:R-:W-:Y:S02]  /*3b40*/  IADD3 R13, R13, R15, RZ ;  /* 0x0000000f0d0d7210 */ /* 0x000fe40007ffe0ff */
[----:B------:R-:W-:Y:S02]  /*3b50*/  ISETP.GE.AND P1, PT, R11, R110, PT ;  /* 0x0000006e0b00720c */ /* 0x000fe40003f26270 */
[C---:B------:R-:W-:Y:S02]  /*3b60*/  IADD3 R7, R6.reuse, 0x80, RZ ;  /* 0x0000008006077810 */ /* 0x040fe40007ffe0ff */
[C---:B------:R-:W-:Y:S02]  /*3b70*/  IADD3 R11, R6.reuse, 0x60, RZ ;  /* 0x00000060060b7810 */ /* 0x040fe40007ffe0ff */
[----:B0-----:R-:W-:Y:S02]  /*3b80*/  IADD3 R9, R6, 0xa0, RZ ;  /* 0x000000a006097810 */ /* 0x001fe40007ffe0ff */
[----:B------:R-:W-:-:S02]  /*3b90*/  LEA R8, P6, R12, R56, 0x2 ;  /* 0x000000380c087211 */ /* 0x000fc400078c10ff */
[-C--:B------:R-:W-:Y:S02]  /*3ba0*/  ISETP.GE.AND P5, PT, R9, R110.reuse, PT ;  /* 0x0000006e0900720c */ /* 0x080fe40003fa6270 */
[----:B------:R-:W-:Y:S02]  /*3bb0*/  LEA.HI.X R9, R12, R55, R13, 0x2, P6 ;  /* 0x000000370c097211 */ /* 0x000fe400030f140d */
[----:B------:R-:W-:Y:S02]  /*3bc0*/  MOV R12, RZ ;  /* 0x000000ff000c7202 */ /* 0x000fe40000000f00 */
[-C--:B------:R-:W-:Y:S02]  /*3bd0*/  ISETP.GE.AND P4, PT, R7, R110.reuse, PT ;  /* 0x0000006e0700720c */ /* 0x080fe40003f86270 */
[----:B------:R-:W-:Y:S02]  /*3be0*/  ISETP.GE.AND P3, PT, R11, R110, PT ;  /* 0x0000006e0b00720c */ /* 0x000fe40003f66270 */
[----:B------:R-:W-:Y:S01]  /*3bf0*/  IADD3 R7, R6, 0xe0, RZ ;  /* 0x000000e006077810 */ /* 0x000fe20007ffe0ff */
[----:B------:R0:W3:Y:S01]  /*3c00*/  @!P0 LDG.E R12, [R8.64] ;  /* 0x00000004080c8981 */ /* 0x0000e2000c1e1900 */
[----:B------:R-:W-:-:S02]  /*3c10*/  MOV R18, RZ ;  /* 0x000000ff00127202 */ /* 0x000fc40000000f00 */
[-C--:B------:R-:W-:Y:S02]  /*3c20*/  ISETP.GE.AND P0, PT, R7, R110.reuse, PT ;  /* 0x0000006e0700720c */ /* 0x080fe40003f06270 */
[C---:B------:R-:W-:Y:S01]  /*3c30*/  IADD3 R7, R6.reuse, 0x120, RZ ;  /* 0x0000012006077810 */ /* 0x040fe20007ffe0ff */
[----:B------:R-:W-:Y:S01]  /*3c40*/  CS2R R102, SRZ ;  /* 0x0000000000667805 */ /* 0x000fe2000001ff00 */
[C---:B------:R-:W-:Y:S01]  /*3c50*/  IADD3 R11, R6.reuse, 0xc0, RZ ;  /* 0x000000c0060b7810 */ /* 0x040fe20007ffe0ff */
[----:B------:R0:W4:Y:S01]  /*3c60*/  @!P2 LDG.E R18, [R8.64+0x100] ;  /* 0x000100040812a981 */ /* 0x000122000c1e1900 */
[----:B------:R-:W-:Y:S02]  /*3c70*/  MOV R15, RZ ;  /* 0x000000ff000f7202 */ /* 0x000fe40000000f00 */
[-C--:B------:R-:W-:Y:S01]  /*3c80*/  ISETP.GE.AND P2, PT, R7, R110.reuse, PT ;  /* 0x0000006e0700720c */ /* 0x080fe20003f46270 */
[----:B------:R-:W-:Y:S01]  /*3c90*/  CS2R R104, SRZ ;  /* 0x0000000000687805 */ /* 0x000fe2000001ff00 */
[----:B------:R-:W-:Y:S01]  /*3ca0*/  ISETP.GE.AND P6, PT, R11, R110, PT ;  /* 0x0000006e0b00720c */ /* 0x000fe20003fc6270 */
[----:B------:R0:W5:Y:S01]  /*3cb0*/  @!P3 LDG.E R103, [R8.64+0x180] ;  /* 0x000180040867b981 */ /* 0x000162000c1e1900 */
[----:B------:R-:W-:-:S02]  /*3cc0*/  IADD3 R7, R6, 0x140, RZ ;  /* 0x0000014006077810 */ /* 0x000fc40007ffe0ff */
[C---:B------:R-:W-:Y:S01]  /*3cd0*/  IADD3 R11, R6.reuse, 0x100, RZ ;  /* 0x00000100060b7810 */ /* 0x040fe20007ffe0ff */
[----:B------:R0:W4:Y:S01]  /*3ce0*/  @!P1 LDG.E R15, [R8.64+0x80] ;  /* 0x00008004080f9981 */ /* 0x000122000c1e1900 */
[-C--:B------:R-:W-:Y:S02]  /*3cf0*/  ISETP.GE.AND P3, PT, R7, R110.reuse, PT ;  /* 0x0000006e0700720c */ /* 0x080fe40003f66270 */
[----:B------:R-:W-:Y:S01]  /*3d00*/  ISETP.GE.AND P1, PT, R11, R110, PT ;  /* 0x0000006e0b00720c */ /* 0x000fe20003f26270 */
[----:B------:R0:W5:Y:S01]  /*3d10*/  @!P5 LDG.E R105, [R8.64+0x280] ;  /* 0x000280040869d981 */ /* 0x000162000c1e1900 */
[----:B------:R-:W-:Y:S02]  /*3d20*/  IADD3 R7, R6, 0x180, RZ ;  /* 0x0000018006077810 */ /* 0x000fe40007ffe0ff */
[----:B------:R-:W-:Y:S02]  /*3d30*/  MOV R68, RZ ;  /* 0x000000ff00447202 */ /* 0x000fe40000000f00 */
[----:B------:R-:W-:-:S02]  /*3d40*/  MOV R20, RZ ;  /* 0x000000ff00147202 */ /* 0x000fc40000000f00 */
[-C--:B------:R-:W-:Y:S02]  /*3d50*/  ISETP.GE.AND P5, PT, R7, R110.reuse, PT ;  /* 0x0000006e0700720c */ /* 0x080fe40003fa6270 */
[C---:B------:R-:W-:Y:S01]  /*3d60*/  IADD3 R7, R6.reuse, 0x1a0, RZ ;  /* 0x000001a006077810 */ /* 0x040fe20007ffe0ff */
[----:B------:R0:W5:Y:S01]  /*3d70*/  @!P6 LDG.E R68, [R8.64+0x300] ;  /* 0x000300040844e981 */ /* 0x000162000c1e1900 */
[C---:B------:R-:W-:Y:S02]  /*3d80*/  IADD3 R11, R6.reuse, 0x160, RZ ;  /* 0x00000160060b7810 */ /* 0x040fe40007ffe0ff */
[-C--:B------:R-:W-:Y:S01]  /*3d90*/  ISETP.GE.AND P6, PT, R7, R110.reuse, PT ;  /* 0x0000006e0700720c */ /* 0x080fe20003fc6270 */
[----:B------:R0:W5:Y:S01]  /*3da0*/  @!P4 LDG.E R20, [R8.64+0x200] ;  /* 0x000200040814c981 */ /* 0x000162000c1e1900 */
[-C--:B------:R-:W-:Y:S02]  /*3db0*/  ISETP.GE.AND P4, PT, R11, R110.reuse, PT ;  /* 0x0000006e0b00720c */ /* 0x080fe40003f86270 */
[----:B------:R-:W-:Y:S01]  /*3dc0*/  IADD3 R7, R6, 0x1e0, RZ ;  /* 0x000001e006077810 */ /* 0x000fe20007ffe0ff */
[----:B------:R-:W-:Y:S01]  /*3dd0*/  CS2R R108, SRZ ;  /* 0x00000000006c7805 */ /* 0x000fe2000001ff00 */
[----:B------:R-:W-:Y:S01]  /*3de0*/  CS2R R106, SRZ ;  /* 0x00000000006a7805 */ /* 0x000fe2000001ff00 */
[----:B------:R0:W5:Y:S01]  /*3df0*/  @!P1 LDG.E R102, [R8.64+0x400] ;  /* 0x0004000408669981 */ /* 0x000162000c1e1900 */
[----:B------:R-:W-:-:S02]  /*3e00*/  ISETP.GE.AND P1, PT, R7, R110, PT ;  /* 0x0000006e0700720c */ /* 0x000fc40003f26270 */
[C---:B------:R-:W-:Y:S01]  /*3e10*/  IADD3 R7, R6.reuse, 0x200, RZ ;  /* 0x0000020006077810 */ /* 0x040fe20007ffe0ff */
[----:B------:R0:W5:Y:S01]  /*3e20*/  @!P2 LDG.E R109, [R8.64+0x480] ;  /* 0x00048004086da981 */ /* 0x000162000c1e1900 */
[C---:B------:R-:W-:Y:S02]  /*3e30*/  IADD3 R11, R6.reuse, 0x1c0, RZ ;  /* 0x000001c0060b7810 */ /* 0x040fe40007ffe0ff */
[----:B------:R-:W-:Y:S01]  /*3e40*/  MOV R113, RZ ;  /* 0x000000ff00717202 */ /* 0x000fe20000000f00 */
[----:B------:R0:W5:Y:S01]  /*3e50*/  @!P0 LDG.E R107, [R8.64+0x380] ;  /* 0x00038004086b8981 */ /* 0x000162000c1e1900 */
[-C--:B------:R-:W-:Y:S02]  /*3e60*/  ISETP.GE.AND P2, PT, R7, R110.reuse, PT ;  /* 0x0000006e0700720c */ /* 0x080fe40003f46270 */
[----:B------:R-:W-:Y:S01]  /*3e70*/  ISETP.GE.AND P0, PT, R11, R110, PT ;  /* 0x0000006e0b00720c */ /* 0x000fe20003f06270 */
[----:B------:R0:W5:Y:S01]  /*3e80*/  @!P5 LDG.E R106, [R8.64+0x600] ;  /* 0x00060004086ad981 */ /* 0x000162000c1e1900 */
[----:B------:R-:W-:-:S03]  /*3e90*/  IADD3 R7, R6, 0x240, RZ ;  /* 0x0000024006077810 */ /* 0x000fc60007ffe0ff */
[----:B------:R0:W5:Y:S01]  /*3ea0*/  @!P4 LDG.E R113, [R8.64+0x580] ;  /* 0x000580040871c981 */ /* 0x000162000c1e1900 */
[-C--:B------:R-:W-:Y:S02]  /*3eb0*/  ISETP.GE.AND P4, PT, R7, R110.reuse, PT ;  /* 0x0000006e0700720c */ /* 0x080fe40003f86270 */
[C---:B------:R-:W-:Y:S01]  /*3ec0*/  IADD3 R7, R6.reuse, 0x260, RZ ;  /* 0x0000026006077810 */ /* 0x040fe20007ffe0ff */
[----:B------:R0:W5:Y:S01]  /*3ed0*/  @!P3 LDG.E R104, [R8.64+0x500] ;  /* 0x000500040868b981 */ /* 0x000162000c1e1900 */
[C---:B------:R-:W-:Y:S02]  /*3ee0*/  IADD3 R11, R6.reuse, 0x220, RZ ;  /* 0x00000220060b7810 */ /* 0x040fe40007ffe0ff */
[----:B------:R-:W-:Y:S01]  /*3ef0*/  ISETP.GE.AND P5, PT, R7, R110, PT ;  /* 0x0000006e0700720c */ /* 0x000fe20003fa6270 */
[----:B------:R-:W-:Y:S01]  /*3f00*/  CS2R R116, SRZ ;  /* 0x0000000000747805 */ /* 0x000fe2000001ff00 */
[----:B------:R-:W-:Y:S01]  /*3f10*/  IADD3 R7, R6, 0x2a0, RZ ;  /* 0x000002a006077810 */ /* 0x000fe20007ffe0ff */
[----:B------:R0:W5:Y:S01]  /*3f20*/  @!P0 LDG.E R108, [R8.64+0x700] ;  /* 0x00070004086c8981 */ /* 0x000162000c1e1900 */
[----:B------:R-:W-:-:S02]  /*3f30*/  MOV R115, RZ ;  /* 0x000000ff00737202 */ /* 0x000fc40000000f00 */
[-C--:B------:R-:W-:Y:S01]  /*3f40*/  ISETP.GE.AND P3, PT, R11, R110.reuse, PT ;  /* 0x0000006e0b00720c */ /* 0x080fe20003f66270 */
[----:B------:R-:W-:Y:S01]  /*3f50*/  CS2R R118, SRZ ;  /* 0x0000000000767805 */ /* 0x000fe2000001ff00 */
[-C--:B------:R-:W-:Y:S01]  /*3f60*/  ISETP.GE.AND P0, PT, R7, R110.reuse, PT ;  /* 0x0000006e0700720c */ /* 0x080fe20003f06270 */
[----:B------:R0:W5:Y:S01]  /*3f70*/  @!P1 LDG.E R117, [R8.64+0x780] ;  /* 0x0007800408759981 */ /* 0x000162000c1e1900 */
[C---:B------:R-:W-:Y:S02]  /*3f80*/  IADD3 R11, R6.reuse, 0x280, RZ ;  /* 0x00000280060b7810 */ /* 0x040fe40007ffe0ff */
[C---:B------:R-:W-:Y:S01]  /*3f90*/  IADD3 R13, R6.reuse, 0x2c0, RZ ;  /* 0x000002c0060d7810 */ /* 0x040fe20007ffe0ff */
[----:B------:R0:W5:Y:S01]  /*3fa0*/  @!P6 LDG.E R115, [R8.64+0x680] ;  /* 0x000680040873e981 */ /* 0x000162000c1e1900 */
[----:B------:R-:W-:Y:S02]  /*3fb0*/  MOV R120, RZ ;  /* 0x000000ff00787202 */ /* 0x000fe40000000f00 */
[----:B------:R-:W-:Y:S01]  /*3fc0*/  ISETP.GE.AND P6, PT, R11, R110, PT ;  /* 0x0000006e0b00720c */ /* 0x000fe20003fc6270 */
[----:B------:R-:W-:Y:S01]  /*3fd0*/  CS2R R122, SRZ ;  /* 0x00000000007a7805 */ /* 0x000fe2000001ff00 */
[C---:B------:R-:W-:Y:S01]  /*3fe0*/  IADD3 R7, R6.reuse, 0x300, RZ ;  /* 0x0000030006077810 */ /* 0x040fe20007ffe0ff */
[----:B------:R0:W5:Y:S01]  /*3ff0*/  @!P2 LDG.E R118, [R8.64+0x800] ;  /* 0x000800040876a981 */ /* 0x000162000c1e1900 */
[----:B------:R-:W-:-:S02]  /*4000*/  IADD3 R11, R6, 0x2e0, RZ ;  /* 0x000002e0060b7810 */ /* 0x000fc40007ffe0ff */
[-C--:B------:R-:W-:Y:S01]  /*4010*/  ISETP.GE.AND P1, PT, R13, R110.reuse, PT ;  /* 0x0000006e0d00720c */ /* 0x080fe20003f26270 */
[----:B------:R0:W5:Y:S01]  /*4020*/  @!P4 LDG.E R120, [R8.64+0x900] ;  /* 0x000900040878c981 */ /* 0x000162000c1e1900 */
[-C--:B------:R-:W-:Y:S02]  /*4030*/  ISETP.GE.AND P4, PT, R7, R110.reuse, PT ;  /* 0x0000006e0700720c */ /* 0x080fe40003f86270 */
[-C--:B------:R-:W-:Y:S01]  /*4040*/  ISETP.GE.AND P2, PT, R11, R110.reuse, PT ;  /* 0x0000006e0b00720c */ /* 0x080fe20003f46270 */
[----:B------:R-:W-:Y:S01]  /*4050*/  CS2R R124, SRZ ;  /* 0x00000000007c7805 */ /* 0x000fe2000001ff00 */
[C---:B------:R-:W-:Y:S01]  /*4060*/  IADD3 R7, R6.reuse, 0x340, RZ ;  /* 0x0000034006077810 */ /* 0x040fe20007ffe0ff */
[----:B------:R0:W5:Y:S01]  /*4070*/  @!P0 LDG.E R122, [R8.64+0xa80] ;  /* 0x000a8004087a8981 */ /* 0x000162000c1e1900 */
[----:B------:R-:W-:Y:S02]  /*4080*/  IADD3 R11, R6, 0x320, RZ ;  /* 0x00000320060b7810 */ /* 0x000fe40007ffe0ff */
[-C--:B------:R-:W-:Y:S01]  /*4090*/  ISETP.GE.AND P0, PT, R7, R110.reuse, PT ;  /* 0x0000006e0700720c */ /* 0x080fe20003f06270 */
[----:B------:R0:W5:Y:S01]  /*40a0*/  @!P3 LDG.E R116, [R8.64+0x880] ;  /* 0x000880040874b981 */ /* 0x000162000c1e1900 */
[----:B------:R-:W-:-:S02]  /*40b0*/  ISETP.GE.AND P3, PT, R11, R110, PT ;  /* 0x0000006e0b00720c */ /* 0x000fc40003f66270 */
[C---:B------:R-:W-:Y:S01]  /*40c0*/  IADD3 R11, R6.reuse, 0x360, RZ ;  /* 0x00000360060b7810 */ /* 0x040fe20007ffe0ff */
[----:B------:R-:W-:Y:S01]  /*40d0*/  CS2R R128, SRZ ;  /* 0x0000000000807805 */ /* 0x000fe2000001ff00 */
[----:B------:R0:W5:Y:S01]  /*40e0*/  @!P1 LDG.E R125, [R8.64+0xb00] ;  /* 0x000b0004087d9981 */ /* 0x000162000c1e1900 */
[C---:B------:R-:W-:Y:S01]  /*40f0*/  IADD3 R7, R6.reuse, 0x380, RZ ;  /* 0x0000038006077810 */ /* 0x040fe20007ffe0ff */
[----:B------:R-:W-:Y:S01]  /*4100*/  CS2R R130, SRZ ;  /* 0x0000000000827805 */ /* 0x000fe2000001ff00 */
[----:B------:R-:W-:Y:S01]  /*4110*/  ISETP.GE.AND P1, PT, R11, R110, PT ;  /* 0x0000006e0b00720c */ /* 0x000fe20003f26270 */
[----:B------:R0:W5:Y:S01]  /*4120*/  @!P5 LDG.E R119, [R8.64+0x980] ;  /* 0x000980040877d981 */ /* 0x000162000c1e1900 */
[C---:B------:R-:W-:Y:S02]  /*4130*/  IADD3 R13, R6.reuse, 0x3a0, RZ ;  /* 0x000003a0060d7810 */ /* 0x040fe40007ffe0ff */
[C---:B------:R-:W-:Y:S01]  /*4140*/  IADD3 R11, R6.reuse, 0x3c0, RZ ;  /* 0x000003c0060b7810 */ /* 0x040fe20007ffe0ff */
[----:B------:R0:W5:Y:S01]  /*4150*/  @!P6 LDG.E R123, [R8.64+0xa00] ;  /* 0x000a0004087be981 */ /* 0x000162000c1e1900 */
[----:B------:R-:W-:-:S02]  /*4160*/  IADD3 R6, R6, 0x3e0, RZ ;  /* 0x000003e006067810 */ /* 0x000fc40007ffe0ff */
[----:B------:R-:W-:Y:S01]  /*4170*/  MOV R126, RZ ;  /* 0x000000ff007e7202 */ /* 0x000fe20000000f00 */
[----:B------:R0:W5:Y:S01]  /*4180*/  @!P2 LDG.E R124, [R8.64+0xb80] ;  /* 0x000b8004087ca981 */ /* 0x000162000c1e1900 */
[----:B------:R-:W-:-:S03]  /*4190*/  ISETP.GE.AND P2, PT, R7, R110, PT ;  /* 0x0000006e0700720c */ /* 0x000fc60003f46270 */
[----:B------:R0:W5:Y:S01]  /*41a0*/  @!P4 LDG.E R128, [R8.64+0xc00] ;  /* 0x000c00040880c981 */ /* 0x000162000c1e1900 */
[-C--:B------:R-:W-:Y:S02]  /*41b0*/  ISETP.GE.AND P4, PT, R13, R110.reuse, PT ;  /* 0x0000006e0d00720c */ /* 0x080fe40003f86270 */
[-C--:B------:R-:W-:Y:S01]  /*41c0*/  ISETP.GE.AND P5, PT, R11, R110.reuse, PT ;  /* 0x0000006e0b00720c */ /* 0x080fe20003fa6270 */
[----:B------:R0:W5:Y:S01]  /*41d0*/  @!P0 LDG.E R130, [R8.64+0xd00] ;  /* 0x000d000408828981 */ /* 0x000162000c1e1900 */
[----:B------:R-:W-:Y:S02]  /*41e0*/  ISETP.GE.AND P0, PT, R6, R110, PT ;  /* 0x0000006e0600720c */ /* 0x000fe40003f06270 */
[----:B------:R-:W-:Y:S01]  /*41f0*/  MOV R132, RZ ;  /* 0x000000ff00847202 */ /* 0x000fe20000000f00 */
[----:B------:R0:W5:Y:S01]  /*4200*/  @!P3 LDG.E R126, [R8.64+0xc80] ;  /* 0x000c8004087eb981 */ /* 0x000162000c1e1900 */
[----:B------:R-:W-:-:S03]  /*4210*/  CS2R R134, SRZ ;  /* 0x0000000000867805 */ /* 0x000fc6000001ff00 */
[----:B------:R0:W5:Y:S04]  /*4220*/  @!P1 LDG.E R129, [R8.64+0xd80] ;  /* 0x000d800408819981 */ /* 0x000168000c1e1900 */
[----:B------:R0:W5:Y:S04]  /*4230*/  @!P2 LDG.E R132, [R8.64+0xe00] ;  /* 0x000e00040884a981 */ /* 0x000168000c1e1900 */
[----:B------:R0:W5:Y:S04]  /*4240*/  @!P4 LDG.E R131, [R8.64+0xe80] ;  /* 0x000e80040883c981 */ /* 0x000168000c1e1900 */
[----:B------:R0:W5:Y:S04]  /*4250*/  @!P5 LDG.E R135, [R8.64+0xf00] ;  /* 0x000f00040887d981 */ /* 0x000168000c1e1900 */
[----:B------:R0:W5:Y:S01]  /*4260*/  @!P0 LDG.E R134, [R8.64+0xf80] ;  /* 0x000f800408868981 */ /* 0x000162000c1e1900 */
[----:B--2---:R-:W-:-:S02]  /*4270*/  FMUL.FTZ R7, R4, 1.4426950216293334961 ;  /* 0x3fb8aa3b04077820 */ /* 0x004fc40000410000 */
[-C--:B------:R-:W-:Y:S02]  /*4280*/  FMUL.FTZ R6, R5, R70.reuse ;  /* 0x0000004605067220 */ /* 0x080fe40000410000 */
[----:B------:R-:W-:Y:S02]  /*4290*/  FMUL.FTZ R4, R7, R70 ;  /* 0x0000004607047220 */ /* 0x000fe40000410000 */
[----:B------:R-:W-:Y:S02]  /*42a0*/  FMUL.RZ R11, R6, 0.15915493667125701904 ;  /* 0x3e22f983060b7820 */ /* 0x000fe4000040c000 */
[----:B------:R1:W-:Y:S01]  /*42b0*/  MUFU.EX2 R137, R4 ;  /* 0x0000000400897308 */ /* 0x0003e20000000800 */
[C---:B0-----:R-:W-:Y:S01]  /*42c0*/  FMUL.FTZ R8, R5.reuse, R74 ;  /* 0x0000004a05087220 */ /* 0x041fe20000410000 */
[----:B---3--:R-:W-:Y:S01]  /*42d0*/  STS [R53.X4], R12 ;  /* 0x0000000c35007388 */ /* 0x008fe20000004800 */
[----:B-1----:R-:W-:-:S03]  /*42e0*/  FMUL.FTZ R4, R5, R76 ;  /* 0x0000004c05047220 */ /* 0x002fc60000410000 */
[----:B----4-:R0:W-:Y:S04]  /*42f0*/  STS [R52.X4+0x80], R15 ;  /* 0x0000800f34007388 */ /* 0x0101e80000004800 */
[----:B------:R-:W-:Y:S04]  /*4300*/  STS [R51.X4+0x100], R18 ;  /* 0x0001001233007388 */ /* 0x000fe80000004800 */
[----:B-----5:R1:W-:Y:S01]  /*4310*/  STS [R50.X4+0x180], R103 ;  /* 0x0001806732007388 */ /* 0x0203e20000004800 */
[----:B0-----:R-:W-:-:S03]  /*4320*/  IADD3 R15, R60, 0x200, RZ ;  /* 0x000002003c0f7810 */ /* 0x001fc60007ffe0ff */
[----:B------:R-:W-:Y:S04]  /*4330*/  STS [R49.X4+0x200], R20 ;  /* 0x0002001431007388 */ /* 0x000fe80000004800 */
[----:B------:R0:W-:Y:S04]  /*4340*/  STS [R48.X4+0x280], R105 ;  /* 0x0002806930007388 */ /* 0x0001e80000004800 */
[----:B------:R-:W-:Y:S01]  /*4350*/  STS [R47.X4+0x300], R68 ;  /* 0x000300442f007388 */ /* 0x000fe20000004800 */
[----:B-1----:R-:W-:-:S03]  /*4360*/  LEA.HI.SX32 R103, R15, R60, 0x1b ;  /* 0x0000003c0f677211 */ /* 0x002fc600078fdaff */
[----:B------:R1:W-:Y:S04]  /*4370*/  STS [R46.X4+0x380], R107 ;  /* 0x0003806b2e007388 */ /* 0x0003e80000004800 */
[----:B------:R-:W-:Y:S04]  /*4380*/  STS [R45.X4+0x400], R102 ;  /* 0x000400662d007388 */ /* 0x000fe80000004800 */
[----:B------:R2:W-:Y:S01]  /*4390*/  STS [R44.X4+0x480], R109 ;  /* 0x0004806d2c007388 */ /* 0x0005e20000004800 */
[----:B0-----:R-:W-:-:S03]  /*43a0*/  IADD3 R105, R60, 0x220, RZ ;  /* 0x000002203c697810 */ /* 0x001fc60007ffe0ff */
[----:B------:R-:W-:Y:S01]  /*43b0*/  STS [R43.X4+0x500], R104 ;  /* 0x000500682b007388 */ /* 0x000fe20000004800 */
[----:B-1----:R-:W-:-:S03]  /*43c0*/  IADD3 R107, R60, 0x240, RZ ;  /* 0x000002403c6b7810 */ /* 0x002fc60007ffe0ff */
[----:B------:R0:W-:Y:S01]  /*43d0*/  STS [R42.X4+0x580], R113 ;  /* 0x000580712a007388 */ /* 0x0001e20000004800 */
[----:B--2---:R-:W-:-:S03]  /*43e0*/  IADD3 R109, R60, 0x260, RZ ;  /* 0x000002603c6d7810 */ /* 0x004fc60007ffe0ff */
[----:B------:R-:W-:Y:S01]  /*43f0*/  STS [R41.X4+0x600], R106 ;  /* 0x0006006a29007388 */ /* 0x000fe20000004800 */
[-C--:B------:R-:W-:Y:S02]  /*4400*/  LEA.HI.SX32 R105, R105, R60.reuse, 0x1b ;  /* 0x0000003c69697211 */ /* 0x080fe400078fdaff */
[-C--:B------:R-:W-:Y:S02]  /*4410*/  LEA.HI.SX32 R12, R109, R60.reuse, 0x1b ;  /* 0x0000003c6d0c7211 */ /* 0x080fe400078fdaff */
[----:B0-----:R-:W-:Y:S01]  /*4420*/  IADD3 R113, R60, 0x280, RZ ;  /* 0x000002803c717810 */ /* 0x001fe20007ffe0ff */
[----:B------:R-:W-:Y:S04]  /*4430*/  STS [R40.X4+0x680], R115 ;  /* 0x0006807328007388 */ /* 0x000fe80000004800 */
[----:B------:R-:W-:Y:S01]  /*4440*/  STS [R39.X4+0x700], R108 ;  /* 0x0007006c27007388 */ /* 0x000fe20000004800 */
[----:B------:R-:W-:-:S03]  /*4450*/  LEA.HI.SX32 R107, R107, R60, 0x1b ;  /* 0x0000003c6b6b7211 */ /* 0x000fc600078fdaff */
[----:B------:R-:W-:Y:S01]  /*4460*/  STS [R38.X4+0x780], R117 ;  /* 0x0007807526007388 */ /* 0x000fe20000004800 */
[----:B------:R-:W-:-:S03]  /*4470*/  LEA.HI.SX32 R68, R113, R60, 0x1b ;  /* 0x0000003c71447211 */ /* 0x000fc600078fdaff */
[----:B------:R0:W-:Y:S01]  /*4480*/  STS [R103.X4+0x800], R118 ;  /* 0x0008007667007388 */ /* 0x0001e20000004800 */
[C---:B------:R-:W-:Y:S01]  /*4490*/  IADD3 R109, R60.reuse, 0x2c0, RZ ;  /* 0x000002c03c6d7810 */ /* 0x040fe20007ffe0ff */
[----:B------:R-:W-:Y:S01]  /*44a0*/  MUFU.SIN R144, R11 ;  /* 0x0000000b00907308 */ /* 0x000fe20000000400 */
[----:B------:R-:W-:Y:S01]  /*44b0*/  FMUL.FTZ R6, R5, R72 ;  /* 0x0000004805067220 */ /* 0x000fe20000410000 */
[----:B------:R-:W-:Y:S01]  /*44c0*/  IADD3 R113, R60, 0x2e0, RZ ;  /* 0x000002e03c717810 */ /* 0x000fe20007ffe0ff */
[----:B------:R-:W-:Y:S01]  /*44d0*/  FMUL.RZ R8, R8, 0.15915493667125701904 ;  /* 0x3e22f98308087820 */ /* 0x000fe2000040c000 */
[----:B0-----:R-:W-:-:S04]  /*44e0*/  IADD3 R103, R60, 0x2a0, RZ ;  /* 0x000002a03c677810 */ /* 0x001fc80007ffe0ff */
[----:B------:R0:W1:Y:S01]  /*44f0*/  MUFU.COS R146, R11 ;  /* 0x0000000b00927308 */ /* 0x0000620000000000 */
[----:B------:R2:W-:Y:S01]  /*4500*/  STS [R105.X4+0x880], R116 ;  /* 0x0008807469007388 */ /* 0x0005e20000004800 */
[-C--:B------:R-:W-:Y:S02]  /*4510*/  LEA.HI.SX32 R102, R109, R60.reuse, 0x1b ;  /* 0x0000003c6d667211 */ /* 0x080fe400078fdaff */
[----:B------:R-:W-:Y:S01]  /*4520*/  LEA.HI.SX32 R103, R103, R60, 0x1b ;  /* 0x0000003c67677211 */ /* 0x000fe200078fdaff */
[----:B------:R-:W-:Y:S01]  /*4530*/  FMUL.RZ R13, R6, 0.15915493667125701904 ;  /* 0x3e22f983060d7820 */ /* 0x000fe2000040c000 */
[----:B------:R3:W-:Y:S01]  /*4540*/  STS [R107.X4+0x900], R120 ;  /* 0x000900786b007388 */ /* 0x0007e20000004800 */
[----:B0-----:R-:W-:Y:S02]  /*4550*/  FMUL.RZ R11, R4, 0.15915493667125701904 ;  /* 0x3e22f983040b7820 */ /* 0x001fe4000040c000 */
[----:B------:R-:W-:Y:S01]  /*4560*/  FMUL.FTZ R4, R5, R78 ;  /* 0x0000004e05047220 */ /* 0x000fe20000410000 */
[C---:B------:R-:W-:Y:S01]  /*4570*/  IADD3 R115, R60.reuse, 0x300, RZ ;  /* 0x000003003c737810 */ /* 0x040fe20007ffe0ff */
[----:B------:R0:W-:Y:S01]  /*4580*/  STS [R12.X4+0x980], R119 ;  /* 0x000980770c007388 */ /* 0x0001e20000004800 */
[----:B------:R-:W-:Y:S01]  /*4590*/  LEA.HI.SX32 R113, R113, R60, 0x1b ;  /* 0x0000003c71717211 */ /* 0x000fe200078fdaff */
[----:B------:R-:W-:Y:S01]  /*45a0*/  MUFU.SIN R110, R8 ;  /* 0x00000008006e7308 */ /* 0x000fe20000000400 */
[----:B--2---:R-:W-:Y:S01]  /*45b0*/  IADD3 R105, R60, 0x320, RZ ;  /* 0x000003203c697810 */ /* 0x004fe20007ffe0ff */
[----:B------:R-:W-:Y:S01]  /*45c0*/  FMUL.RZ R121, R4, 0.15915493667125701904 ;  /* 0x3e22f98304797820 */ /* 0x000fe2000040c000 */
[----:B------:R-:W-:Y:S01]  /*45d0*/  STS [R68.X4+0xa00], R123 ;  /* 0x000a007b44007388 */ /* 0x000fe20000004800 */
[----:B---3--:R-:W-:-:S02]  /*45e0*/  IADD3 R107, R60, 0x340, RZ ;  /* 0x000003403c6b7810 */ /* 0x008fc40007ffe0ff */
[----:B------:R-:W-:Y:S01]  /*45f0*/  IADD3 R109, R60, 0x360, RZ ;  /* 0x000003603c6d7810 */ /* 0x000fe20007ffe0ff */
[----:B------:R2:W-:Y:S01]  /*4600*/  STS [R103.X4+0xa80], R122 ;  /* 0x000a807a67007388 */ /* 0x0005e20000004800 */
[----:B------:R3:W-:Y:S01]  /*4610*/  MUFU.COS R111, R8 ;  /* 0x00000008006f7308 */ /* 0x0007e20000000000 */
[----:B0-----:R-:W-:Y:S01]  /*4620*/  FMUL.FTZ R12, R5, R86 ;  /* 0x00000056050c7220 */ /* 0x001fe20000410000 */
[----:B------:R-:W-:Y:S01]  /*4630*/  LEA.HI.SX32 R115, R115, R60, 0x1b ;  /* 0x0000003c73737211 */ /* 0x000fe200078fdaff */
[----:B------:R-:W-:Y:S01]  /*4640*/  STS [R102.X4+0xb00], R125 ;  /* 0x000b007d66007388 */ /* 0x000fe20000004800 */
[----:B------:R-:W-:Y:S01]  /*4650*/  FMUL.FTZ R20, R5, R84 ;  /* 0x0000005405147220 */ /* 0x000fe20000410000 */
[----:B------:R-:W-:Y:S01]  /*4660*/  LEA.HI.SX32 R105, R105, R60, 0x1b ;  /* 0x0000003c69697211 */ /* 0x000fe200078fdaff */
[----:B------:R-:W-:Y:S01]  /*4670*/  FMUL.RZ R106, R12, 0.15915493667125701904 ;  /* 0x3e22f9830c6a7820 */ /* 0x000fe2000040c000 */
[----:B------:R0:W-:Y:S01]  /*4680*/  STS [R113.X4+0xb80], R124 ;  /* 0x000b807c71007388 */ /* 0x0001e20000004800 */
[----:B---3--:R-:W-:Y:S01]  /*4690*/  FMUL.FTZ R8, R5, R82 ;  /* 0x0000005205087220 */ /* 0x008fe20000410000 */
[----:B------:R-:W-:Y:S01]  /*46a0*/  MUFU.SIN R148, R13 ;  /* 0x0000000d00947308 */ /* 0x000fe20000000400 */
[----:B------:R-:W-:-:S02]  /*46b0*/  LEA.HI.SX32 R107, R107, R60, 0x1b ;  /* 0x0000003c6b6b7211 */ /* 0x000fc400078fdaff */
[-C--:B------:R-:W-:Y:S01]  /*46c0*/  LEA.HI.SX32 R12, R109, R60.reuse, 0x1b ;  /* 0x0000003c6d0c7211 */ /* 0x080fe200078fdaff */
[----:B------:R-:W-:Y:S01]  /*46d0*/  FMUL.RZ R104, R20, 0.15915493667125701904 ;  /* 0x3e22f98314687820 */ /* 0x000fe2000040c000 */
[C---:B--2---:R-:W-:Y:S02]  /*46e0*/  IADD3 R103, R60.reuse, 0x380, RZ ;  /* 0x000003803c677810 */ /* 0x044fe40007ffe0ff */
[C---:B0-----:R-:W-:Y:S01]  /*46f0*/  IADD3 R113, R60.reuse, 0x3a0, RZ ;  /* 0x000003a03c717810 */ /* 0x041fe20007ffe0ff */
[----:B------:R-:W-:Y:S01]  /*4700*/  MUFU.COS R150, R13 ;  /* 0x0000000d00967308 */ /* 0x000fe20000000000 */
[----:B------:R-:W-:Y:S01]  /*4710*/  STS [R115.X4+0xc00], R128 ;  /* 0x000c008073007388 */ /* 0x000fe20000004800 */
[----:B------:R-:W-:Y:S02]  /*4720*/  IADD3 R109, R60, 0x3c0, RZ ;  /* 0x000003c03c6d7810 */ /* 0x000fe40007ffe0ff */
[----:B------:R-:W-:-:S04]  /*4730*/  LEA.HI.SX32 R102, R113, R60, 0x1b ;  /* 0x0000003c71667211 */ /* 0x000fc800078fdaff */
[----:B------:R-:W-:Y:S01]  /*4740*/  MUFU.SIN R9, R121 ;  /* 0x0000007900097308 */ /* 0x000fe20000000400 */
[----:B------:R-:W-:Y:S01]  /*4750*/  STS [R105.X4+0xc80], R126 ;  /* 0x000c807e69007388 */ /* 0x000fe20000004800 */
[----:B------:R-:W-:-:S06]  /*4760*/  IADD3 R113, R60, 0x3e0, RZ ;  /* 0x000003e03c717810 */ /* 0x000fcc0007ffe0ff */
[----:B------:R0:W-:Y:S01]  /*4770*/  MUFU.COS R13, R121 ;  /* 0x00000079000d7308 */ /* 0x0001e20000000000 */
[----:B------:R-:W-:Y:S01]  /*4780*/  STS [R107.X4+0xd00], R130 ;  /* 0x000d00826b007388 */ /* 0x000fe20000004800 */
[-C--:B------:R-:W-:Y:S01]  /*4790*/  LEA.HI.SX32 R103, R103, R60.reuse, 0x1b ;  /* 0x0000003c67677211 */ /* 0x080fe200078fdaff */
[----:B0-----:R-:W-:Y:S02]  /*47a0*/  FMUL.RZ R121, R8, 0.15915493667125701904 ;  /* 0x3e22f98308797820 */ /* 0x001fe4000040c000 */
[----:B------:R0:W-:Y:S03]  /*47b0*/  STS [R12.X4+0xd80], R129 ;  /* 0x000d80810c007388 */ /* 0x0001e60000004800 */
[----:B------:R-:W-:Y:S01]  /*47c0*/  MUFU.SIN R20, R104 ;  /* 0x0000006800147308 */ /* 0x000fe20000000400 */
[----:B------:R-:W-:Y:S01]  /*47d0*/  LEA.HI.SX32 R113, R113, R60, 0x1b ;  /* 0x0000003c71717211 */ /* 0x000fe200078fdaff */
[----:B------:R-:W-:Y:S06]  /*47e0*/  STS [R103.X4+0xe00], R132 ;  /* 0x000e008467007388 */ /* 0x000fec0000004800 */
[----:B------:R-:W-:Y:S01]  /*47f0*/  MUFU.SIN R8, R121 ;  /* 0x0000007900087308 */ /* 0x000fe20000000400 */
[----:B0-----:R-:W-:Y:S01]  /*4800*/  SHF.L.U32 R12, R60, 0x5, RZ ;  /* 0x000000053c0c7819 */ /* 0x001fe200000006ff */
[----:B------:R0:W-:Y:S06]  /*4810*/  STS [R102.X4+0xe80], R131 ;  /* 0x000e808366007388 */ /* 0x0001ec0000004800 */
[----:B------:R-:W-:Y:S01]  /*4820*/  MUFU.COS R15, R121 ;  /* 0x00000079000f7308 */ /* 0x000fe20000000000 */
[----:B------:R-:W-:Y:S01]  /*4830*/  LEA.HI.SX32 R12, R12, R12, 0x1b ;  /* 0x0000000c0c0c7211 */ /* 0x000fe200078fdaff */
[----:B------:R-:W2:Y:S06]  /*4840*/  S2R R68, SR_TID.X ;  /* 0x0000000000447919 */ /* 0x000eac0000002100 */
[----:B------:R3:W-:Y:S02]  /*4850*/  MUFU.COS R121, R104 ;  /* 0x0000006800797308 */ /* 0x0007e40000000000 */
[----:B---3--:R-:W-:-:S06]  /*4860*/  LEA.HI.SX32 R104, R109, R60, 0x1b ;  /* 0x0000003c6d687211 */ /* 0x008fcc00078fdaff */
[----:B------:R-:W-:Y:S01]  /*4870*/  MUFU.SIN R123, R106 ;  /* 0x0000006a007b7308 */ /* 0x000fe20000000400 */
[----:B------:R3:W-:Y:S04]  /*4880*/  STS [R104.X4+0xf00], R135 ;  /* 0x000f008768007388 */ /* 0x0007e80000004800 */
[----:B------:R-:W-:Y:S03]  /*4890*/  STS [R113.X4+0xf80], R134 ;  /* 0x000f808671007388 */ /* 0x000fe60000004800 */
[----:B------:R4:W-:Y:S01]  /*48a0*/  MUFU.COS R133, R106 ;  /* 0x0000006a00857308 */ /* 0x0009e20000000000 */
[----:B------:R-:W-:-:S06]  /*48b0*/  NOP ;  /* 0x0000000000007918 */ /* 0x000fcc0000000000 */
[----:B------:R-:W5:Y:S04]  /*48c0*/  LDS R108, [R12.X4+0x4] ;  /* 0x000004000c6c7984 */ /* 0x000f680000004800 */
[----:B----4-:R-:W4:Y:S04]  /*48d0*/  LDS R106, [R12.X4] ;  /* 0x000000000c6a7984 */ /* 0x010f280000004800 */
[----:B------:R-:W4:Y:S01]  /*48e0*/  LDS R118, [R12.X4+0xc] ;  /* 0x00000c000c767984 */ /* 0x000f220000004800 */
[----:B--2---:R-:W-:Y:S01]  /*48f0*/  SHF.L.U32 R147, R68, 0x4, RZ ;  /* 0x0000000444937819 */ /* 0x004fe200000006ff */
[----:B------:R-:W-:-:S02]  /*4900*/  FMUL.FTZ R105, R5, R88 ;  /* 0x0000005805697220 */ /* 0x000fc40000410000 */
[----:B0-----:R-:W-:Y:S01]  /*4910*/  FMUL.FTZ R102, R5, R90 ;  /* 0x0000005a05667220 */ /* 0x001fe20000410000 */
[----:B------:R-:W-:Y:S01]  /*4920*/  IADD3 R103, R147, 0x1, RZ ;  /* 0x0000000193677810 */ /* 0x000fe20007ffe0ff */
[----:B------:R-:W-:Y:S01]  /*4930*/  FMUL.RZ R107, R105, 0.15915493667125701904 ;  /* 0x3e22f983696b7820 */ /* 0x000fe2000040c000 */
[----:B------:R-:W-:Y:S01]  /*4940*/  IADD3 R105, R147, 0x2, RZ ;  /* 0x0000000293697810 */ /* 0x000fe20007ffe0ff */
[----:B------:R-:W0:Y:S01]  /*4950*/  LDS R116, [R12.X4+0x8] ;  /* 0x000008000c747984 */ /* 0x000e220000004800 */
[-C--:B------:R-:W-:Y:S02]  /*4960*/  ISETP.GE.U32.AND P1, PT, R103, R54.reuse, PT ;  /* 0x000000366700720c */ /* 0x080fe40003f26070 */
[----:B------:R-:W-:Y:S01]  /*4970*/  IADD3 R103, R147, 0x4, RZ ;  /* 0x0000000493677810 */ /* 0x000fe20007ffe0ff */
[----:B---3--:R-:W-:Y:S01]  /*4980*/  FMUL.RZ R104, R102, 0.15915493667125701904 ;  /* 0x3e22f98366687820 */ /* 0x008fe2000040c000 */
[----:B------:R-:W-:Y:S01]  /*4990*/  ISETP.GE.U32.AND P0, PT, R105, R54, PT ;  /* 0x000000366900720c */ /* 0x000fe20003f06070 */
[----:B------:R-:W-:Y:S01]  /*49a0*/  FMUL.FTZ R102, R5, R92 ;  /* 0x0000005c05667220 */ /* 0x000fe20000410000 */
[-C--:B------:R-:W-:Y:S01]  /*49b0*/  ISETP.GE.U32.AND P6, PT, R103, R54.reuse, PT ;  /* 0x000000366700720c */ /* 0x080fe20003fc6070 */
[----:B------:R-:W-:Y:S01]  /*49c0*/  MUFU.SIN R138, R107 ;  /* 0x0000006b008a7308 */ /* 0x000fe20000000400 */
[C---:B------:R-:W-:Y:S01]  /*49d0*/  IADD3 R103, R147.reuse, 0x5, RZ ;  /* 0x0000000593677810 */ /* 0x040fe20007ffe0ff */
[----:B------:R-:W2:Y:S01]  /*49e0*/  LDS R122, [R12.X4+0x14] ;  /* 0x000014000c7a7984 */ /* 0x000ea20000004800 */
[----:B------:R-:W-:Y:S01]  /*49f0*/  IADD3 R105, R147, 0x6, RZ ;  /* 0x0000000693697810 */ /* 0x000fe20007ffe0ff */
[----:B------:R-:W-:Y:S01]  /*4a00*/  FMUL.RZ R154, R102, 0.15915493667125701904 ;  /* 0x3e22f983669a7820 */ /* 0x000fe2000040c000 */
[-C--:B------:R-:W-:Y:S01]  /*4a10*/  ISETP.GE.U32.AND P5, PT, R103, R54.reuse, PT ;  /* 0x000000366700720c */ /* 0x080fe20003fa6070 */
[----:B------:R-:W3:Y:S02]  /*4a20*/  LDS R120, [R12.X4+0x10] ;  /* 0x000010000c787984 */ /* 0x000ee40000004800 */
[----:B------:R5:W-:Y:S01]  /*4a30*/  MUFU.COS R140, R107 ;  /* 0x0000006b008c7308 */ /* 0x000be20000000000 */
[----:B------:R-:W-:Y:S01]  /*4a40*/  ISETP.GE.U32.AND P3, PT, R105, R54, PT ;  /* 0x000000366900720c */ /* 0x000fe20003f66070 */
[----:B-1----:R-:W-:Y:S01]  /*4a50*/  FMUL.FTZ R105, R137, R146 ;  /* 0x0000009289697220 */ /* 0x002fe20000410000 */
[----:B------:R-:W-:Y:S01]  /*4a60*/  ISETP.GE.U32.AND P2, PT, R147, R54, PT ;  /* 0x000000369300720c */ /* 0x000fe20003f46070 */
[----:B------:R-:W-:Y:S01]  /*4a70*/  FMUL.FTZ R102, R137, R144 ;  /* 0x0000009089667220 */ /* 0x000fe20000410000 */
[----:B------:R-:W-:Y:S01]  /*4a80*/  LDS R126, [R12.X4+0x1c] ;  /* 0x00001c000c7e7984 */ /* 0x000fe20000004800 */
[----:B-----5:R-:W-:-:S02]  /*4a90*/  IADD3 R107, R147, 0x3, RZ ;  /* 0x00000003936b7810 */ /* 0x020fc40007ffe0ff */
[----:B------:R-:W-:Y:S01]  /*4aa0*/  MUFU.SIN R139, R104 ;  /* 0x00000068008b7308 */ /* 0x000fe20000000400 */
[----:B------:R-:W-:Y:S01]  /*4ab0*/  FMUL.FTZ R103, R71, R108 ;  /* 0x0000006c47677220 */ /* 0x000fe20000410000 */
[----:B------:R-:W-:Y:S01]  /*4ac0*/  FSEL R105, R105, 1, !P2 ;  /* 0x3f80000069697808 */ /* 0x000fe20005000000 */
[----:B------:R-:W-:Y:S01]  /*4ad0*/  FMUL.FTZ R14, R7, R78 ;  /* 0x0000004e070e7220 */ /* 0x000fe20000410000 */
[----:B------:R-:W-:Y:S01]  /*4ae0*/  ISETP.GE.U32.AND P4, PT, R107, R54, PT ;  /* 0x000000366b00720c */ /* 0x000fe20003f86070 */
[----:B------:R-:W-:Y:S01]  /*4af0*/  FMUL.FTZ R6, R7, R72 ;  /* 0x0000004807067220 */ /* 0x000fe20000410000 */
[----:B------:R-:W-:Y:S02]  /*4b00*/  LDS R132, [R12.X4+0x2c] ;  /* 0x00002c000c847984 */ /* 0x000fe40000004800 */
[----:B------:R4:W-:Y:S01]  /*4b10*/  MUFU.COS R142, R104 ;  /* 0x00000068008e7308 */ /* 0x0009e20000000000 */
[----:B------:R-:W-:Y:S01]  /*4b20*/  IADD3 R107, R147, 0x7, RZ ;  /* 0x00000007936b7810 */ /* 0x000fe20007ffe0ff */
[----:B------:R-:W-:Y:S01]  /*4b30*/  LDS R130, [R12.X4+0x28] ;  /* 0x000028000c827984 */ /* 0x000fe20000004800 */
[----:B------:R-:W-:-:S03]  /*4b40*/  FSEL R102, R102, RZ, !P2 ;  /* 0x000000ff66667208 */ /* 0x000fc60005000000 */
[----:B------:R-:W-:Y:S01]  /*4b50*/  LDS R124, [R12.X4+0x18] ;  /* 0x000018000c7c7984 */ /* 0x000fe20000004800 */
[----:B----4-:R-:W-:Y:S01]  /*4b60*/  FMUL.FTZ R104, R71, R106 ;  /* 0x0000006a47687220 */ /* 0x010fe20000410000 */
[----:B------:R-:W-:Y:S02]  /*4b70*/  FSEL R103, R103, RZ, !P2 ;  /* 0x000000ff67677208 */ /* 0x000fe40005000000 */
[----:B------:R-:W-:Y:S02]  /*4b80*/  LDS R128, [R12.X4+0x24] ;  /* 0x000024000c807984 */ /* 0x000fe40000004800 */
[----:B------:R-:W-:Y:S02]  /*4b90*/  FSEL R104, R104, RZ, !P2 ;  /* 0x000000ff68687208 */ /* 0x000fe40005000000 */
[----:B------:R-:W-:Y:S01]  /*4ba0*/  LDS R144, [R12.X4+0x34] ;  /* 0x000034000c907984 */ /* 0x000fe20000004800 */
[----:B------:R-:W-:Y:S01]  /*4bb0*/  ISETP.GE.U32.AND P2, PT, R107, R54, PT ;  /* 0x000000366b00720c */ /* 0x000fe20003f46070 */
[----:B------:R-:W-:-:S02]  /*4bc0*/  FMUL.FTZ R107, R73, R118 ;  /* 0x00000076496b7220 */ /* 0x000fc40000410000 */
[----:B------:R-:W1:Y:S01]  /*4bd0*/  LDS R118, [R12.X4+0x20] ;  /* 0x000020000c767984 */ /* 0x000e620000004800 */
[----:B------:R-:W4:Y:S03]  /*4be0*/  MUFU.EX2 R143, R6 ;  /* 0x00000006008f7308 */ /* 0x000f260000000800 */
[----:B------:R-:W5:Y:S01]  /*4bf0*/  LDS R134, [R12.X4+0x30] ;  /* 0x000030000c867984 */ /* 0x000f620000004800 */
[C---:B------:R-:W-:Y:S02]  /*4c00*/  FMUL.FTZ R112, R7.reuse, R74 ;  /* 0x0000004a07707220 */ /* 0x040fe40000410000 */
[C---:B------:R-:W-:Y:S02]  /*4c10*/  FMUL.FTZ R109, R7.reuse, R90 ;  /* 0x0000005a076d7220 */ /* 0x040fe40000410000 */
[----:B------:R-:W-:Y:S01]  /*4c20*/  FMUL.FTZ R114, R7, R76 ;  /* 0x0000004c07727220 */ /* 0x000fe20000410000 */
[----:B------:R-:W0:Y:S01]  /*4c30*/  MUFU.EX2 R14, R14 ;  /* 0x0000000e000e7308 */ /* 0x000e220000000800 */
[----:B------:R-:W-:-:S07]  /*4c40*/  FMUL.FTZ R4, R5, R80 ;  /* 0x0000005005047220 */ /* 0x000fce0000410000 */
[----:B------:R-:W-:Y:S01]  /*4c50*/  MUFU.SIN R19, R11 ;  /* 0x0000000b00137308 */ /* 0x000fe20000000400 */
[----:B----4-:R-:W-:-:S07]  /*4c60*/  FMUL.FTZ R106, R143, R148 ;  /* 0x000000948f6a7220 */ /* 0x010fce0000410000 */
[----:B------:R4:W-:Y:S01]  /*4c70*/  MUFU.COS R21, R11 ;  /* 0x0000000b00157308 */ /* 0x0009e20000000000 */
[C---:B0-----:R-:W-:Y:S01]  /*4c80*/  FMUL.FTZ R13, R14.reuse, R13 ;  /* 0x0000000d0e0d7220 */ /* 0x041fe20000410000 */
[----:B------:R-:W-:Y:S01]  /*4c90*/  LDS R148, [R12.X4+0x40] ;  /* 0x000040000c947984 */ /* 0x000fe20000004800 */
[----:B------:R-:W-:-:S03]  /*4ca0*/  FMUL.FTZ R9, R14, R9 ;  /* 0x000000090e097220 */ /* 0x000fc60000410000 */
[----:B------:R-:W-:Y:S02]  /*4cb0*/  LDS R14, [R12.X4+0x38] ;  /* 0x000038000c0e7984 */ /* 0x000fe40000004800 */
[----:B------:R0:W-:Y:S01]  /*4cc0*/  MUFU.EX2 R145, R109 ;  /* 0x0000006d00917308 */ /* 0x0001e20000000800 */
[C---:B----4-:R-:W-:Y:S02]  /*4cd0*/  FMUL.FTZ R11, R7.reuse, R80 ;  /* 0x00000050070b7220 */ /* 0x050fe40000410000 */
[----:B------:R-:W-:Y:S01]  /*4ce0*/  FMUL.FTZ R18, R7, R82 ;  /* 0x0000005207127220 */ /* 0x000fe20000410000 */
[----:B------:R-:W-:Y:S01]  /*4cf0*/  IADD3 R113, R147, 0x8, RZ ;  /* 0x0000000893717810 */ /* 0x000fe20007ffe0ff */
[----:B------:R-:W-:Y:S01]  /*4d00*/  FMUL.FTZ R136, R7, R86 ;  /* 0x0000005607887220 */ /* 0x000fe20000410000 */
[----:B------:R-:W-:Y:S01]  /*4d10*/  IADD3 R115, R147, 0x9, RZ ;  /* 0x0000000993737810 */ /* 0x000fe20007ffe0ff */
[----:B------:R-:W-:Y:S01]  /*4d20*/  FMUL.FTZ R117, R5, R94 ;  /* 0x0000005e05757220 */ /* 0x000fe20000410000 */
[----:B------:R-:W4:Y:S01]  /*4d30*/  MUFU.EX2 R112, R112 ;  /* 0x0000007000707308 */ /* 0x000f220000000800 */
[----:B0-----:R-:W-:Y:S01]  /*4d40*/  FMUL.FTZ R109, R143, R150 ;  /* 0x000000968f6d7220 */ /* 0x001fe20000410000 */
[----:B------:R-:W-:Y:S04]  /*4d50*/  LDS R146, [R12.X4+0x3c] ;  /* 0x00003c000c927984 */ /* 0x000fe80000004800 */
[----:B------:R-:W0:Y:S02]  /*4d60*/  LDS R150, [R12.X4+0x44] ;  /* 0x000044000c967984 */ /* 0x000e240000004800 */
[----:B------:R-:W1:Y:S01]  /*4d70*/  MUFU.EX2 R114, R114 ;  /* 0x0000007200727308 */ /* 0x000e620000000800 */
[----:B------:R-:W-:-:S02]  /*4d80*/  FMUL.RZ R127, R4, 0.15915493667125701904 ;  /* 0x3e22f983047f7820 */ /* 0x000fc4000040c000 */
[----:B------:R-:W-:-:S05]  /*4d90*/  FMUL.FTZ R108, R73, R116 ;  /* 0x00000074496c7220 */ /* 0x000fca0000410000 */
[----:B------:R-:W-:Y:S01]  /*4da0*/  MUFU.SIN R4, R127 ;  /* 0x0000007f00047308 */ /* 0x000fe20000000400 */
[----:B------:R-:W-:Y:S02]  /*4db0*/  FSEL R106, R106, RZ, !P1 ;  /* 0x000000ff6a6a7208 */ /* 0x000fe40004800000 */
[----:B------:R-:W-:-:S05]  /*4dc0*/  FSEL R107, R107, RZ, !P1 ;  /* 0x000000ff6b6b7208 */ /* 0x000fca0004800000 */
[----:B------:R1:W-:Y:S01]  /*4dd0*/  MUFU.COS R6, R127 ;  /* 0x0000007f00067308 */ /* 0x0003e20000000000 */
[----:B------:R-:W-:Y:S02]  /*4de0*/  FSEL R108, R108, RZ, !P1 ;  /* 0x000000ff6c6c7208 */ /* 0x000fe40004800000 */
[----:B------:R-:W-:-:S05]  /*4df0*/  FSEL R109, R109, 1, !P1 ;  /* 0x3f8000006d6d7808 */ /* 0x000fca0004800000 */
[----:B------:R-:W0:Y:S01]  /*4e00*/  MUFU.EX2 R11, R11 ;  /* 0x0000000b000b7308 */ /* 0x000e220000000800 */
[----:B-1----:R-:W-:Y:S01]  /*4e10*/  FMUL.FTZ R127, R7, R84 ;  /* 0x00000054077f7220 */ /* 0x002fe20000410000 */
[----:B------:R-:W-:Y:S01]  /*4e20*/  ISETP.GE.U32.AND P1, PT, R113, R54, PT ;  /* 0x000000367100720c */ /* 0x000fe20003f26070 */
[C---:B----4-:R-:W-:Y:S02]  /*4e30*/  FMUL.FTZ R113, R112.reuse, R111 ;  /* 0x0000006f70717220 */ /* 0x050fe40000410000 */
[----:B------:R-:W-:-:S03]  /*4e40*/  FMUL.FTZ R110, R112, R110 ;  /* 0x0000006e706e7220 */ /* 0x000fc60000410000 */
[----:B------:R-:W1:Y:S01]  /*4e50*/  MUFU.EX2 R18, R18 ;  /* 0x0000001200127308 */ /* 0x000e620000000800 */
[C---:B--2---:R-:W-:Y:S02]  /*4e60*/  FMUL.FTZ R111, R75.reuse, R122 ;  /* 0x0000007a4b6f7220 */ /* 0x044fe40000410000 */
[----:B---3--:R-:W-:Y:S02]  /*4e70*/  FMUL.FTZ R112, R75, R120 ;  /* 0x000000784b707220 */ /* 0x008fe40000410000 */
[----:B------:R-:W-:Y:S02]  /*4e80*/  FMUL.FTZ R21, R114, R21 ;  /* 0x0000001572157220 */ /* 0x000fe40000410000 */
[----:B------:R-:W-:Y:S01]  /*4e90*/  FMUL.FTZ R120, R79, R118 ;  /* 0x000000764f787220 */ /* 0x000fe20000410000 */
[----:B------:R-:W2:Y:S01]  /*4ea0*/  MUFU.EX2 R127, R127 ;  /* 0x0000007f007f7308 */ /* 0x000ea20000000800 */
[----:B------:R-:W-:Y:S01]  /*4eb0*/  FSEL R118, R9, RZ, !P6 ;  /* 0x000000ff09767208 */ /* 0x000fe20007000000 */
[----:B------:R-:W-:Y:S01]  /*4ec0*/  FMUL.FTZ R9, R5, R96 ;  /* 0x0000006005097220 */ /* 0x000fe20000410000 */
[----:B------:R-:W-:Y:S01]  /*4ed0*/  FSEL R110, R110, RZ, !P0 ;  /* 0x000000ff6e6e7208 */ /* 0x000fe20004000000 */
[----:B------:R-:W-:Y:S01]  /*4ee0*/  FMUL.RZ R158, R117, 0.15915493667125701904 ;  /* 0x3e22f983759e7820 */ /* 0x000fe2000040c000 */
[----:B------:R-:W-:-:S02]  /*4ef0*/  FSEL R111, R111, RZ, !P0 ;  /* 0x000000ff6f6f7208 */ /* 0x000fc40004000000 */
[----:B------:R-:W-:Y:S01]  /*4f00*/  FSEL R112, R112, RZ, !P0 ;  /* 0x000000ff70707208 */ /* 0x000fe20004000000 */
[----:B------:R-:W3:Y:S01]  /*4f10*/  MUFU.EX2 R136, R136 ;  /* 0x0000008800887308 */ /* 0x000ee20000000800 */
[----:B------:R-:W-:Y:S01]  /*4f20*/  FSEL R113, R113, 1, !P0 ;  /* 0x3f80000071717808 */ /* 0x000fe20004000000 */
[----:B------:R-:W-:Y:S01]  /*4f30*/  FMUL.FTZ R116, R7, R92 ;  /* 0x0000005c07747220 */ /* 0x000fe20000410000 */
[----:B------:R-:W-:Y:S01]  /*4f40*/  ISETP.GE.U32.AND P0, PT, R115, R54, PT ;  /* 0x000000367300720c */ /* 0x000fe20003f06070 */
[----:B------:R-:W-:Y:S01]  /*4f50*/  FMUL.FTZ R115, R77, R126 ;  /* 0x0000007e4d737220 */ /* 0x000fe20000410000 */
[----:B------:R-:W-:Y:S01]  /*4f60*/  FSEL R117, R21, 1, !P4 ;  /* 0x3f80000015757808 */ /* 0x000fe20006000000 */
[----:B------:R-:W-:Y:S01]  /*4f70*/  FMUL.FTZ R141, R7, R88 ;  /* 0x00000058078d7220 */ /* 0x000fe20000410000 */
[----:B------:R-:W-:Y:S01]  /*4f80*/  FSEL R122, R13, 1, !P6 ;  /* 0x3f8000000d7a7808 */ /* 0x000fe20007000000 */
[----:B------:R-:W-:Y:S02]  /*4f90*/  FMUL.FTZ R21, R7, R94 ;  /* 0x0000005e07157220 */ /* 0x000fe40000410000 */
[----:B0-----:R-:W-:-:S02]  /*4fa0*/  FMUL.FTZ R6, R11, R6 ;  /* 0x000000060b067220 */ /* 0x001fc40000410000 */
[----:B------:R-:W-:Y:S02]  /*4fb0*/  FMUL.FTZ R4, R11, R4 ;  /* 0x000000040b047220 */ /* 0x000fe40000410000 */
[C---:B------:R-:W-:Y:S02]  /*4fc0*/  FMUL.FTZ R125, R81.reuse, R132 ;  /* 0x00000084517d7220 */ /* 0x040fe40000410000 */
[----:B------:R-:W-:Y:S02]  /*4fd0*/  FMUL.FTZ R126, R81, R130 ;  /* 0x00000082517e7220 */ /* 0x000fe40000410000 */
[----:B------:R-:W-:Y:S01]  /*4fe0*/  FMUL.RZ R13, R9, 0.15915493667125701904 ;  /* 0x3e22f983090d7820 */ /* 0x000fe2000040c000 */
[----:B------:R-:W-:Y:S01]  /*4ff0*/  IADD3 R9, R147, 0xc, RZ ;  /* 0x0000000c93097810 */ /* 0x000fe20007ffe0ff */
[----:B------:R0:W-:Y:S01]  /*5000*/  MUFU.EX2 R143, R116 ;  /* 0x00000074008f7308 */ /* 0x0001e20000000800 */
[----:B------:R-:W-:Y:S01]  /*5010*/  FMUL.FTZ R119, R79, R128 ;  /* 0x000000804f777220 */ /* 0x000fe20000410000 */
[----:B------:R-:W-:Y:S01]  /*5020*/  FSEL R125, R125, RZ, !P5 ;  /* 0x000000ff7d7d7208 */ /* 0x000fe20006800000 */
[----:B-1----:R-:W-:Y:S01]  /*5030*/  FMUL.FTZ R15, R18, R15 ;  /* 0x0000000f120f7220 */ /* 0x002fe20000410000 */
[----:B------:R-:W-:Y:S01]  /*5040*/  FSEL R126, R126, RZ, !P5 ;  /* 0x000000ff7e7e7208 */ /* 0x000fe20006800000 */
[----:B------:R-:W-:Y:S01]  /*5050*/  FMUL.FTZ R8, R18, R8 ;  /* 0x0000000812087220 */ /* 0x000fe20000410000 */
[----:B------:R-:W-:Y:S01]  /*5060*/  FSEL R128, R6, 1, !P5 ;  /* 0x3f80000006807808 */ /* 0x000fe20006800000 */
[----:B------:R-:W-:Y:S01]  /*5070*/  FMUL.FTZ R130, R83, R144 ;  /* 0x0000009053827220 */ /* 0x000fe20000410000 */
[----:B------:R-:W-:Y:S01]  /*5080*/  MUFU.SIN R156, R158 ;  /* 0x0000009e009c7308 */ /* 0x000fe20000000400 */
[----:B0-----:R-:W-:Y:S01]  /*5090*/  FMUL.FTZ R116, R77, R124 ;  /* 0x0000007c4d747220 */ /* 0x001fe20000410000 */
[----:B------:R-:W-:Y:S01]  /*50a0*/  FSEL R124, R4, RZ, !P5 ;  /* 0x000000ff047c7208 */ /* 0x000fe20006800000 */
[----:B-----5:R-:W-:Y:S01]  /*50b0*/  FMUL.FTZ R131, R83, R134 ;  /* 0x0000008653837220 */ /* 0x020fe20000410000 */
[----:B------:R-:W-:Y:S01]  /*50c0*/  ISETP.GE.U32.AND P5, PT, R9, R54, PT ;  /* 0x000000360900720c */ /* 0x000fe20003fa6070 */
[----:B------:R-:W-:Y:S01]  /*50d0*/  FMUL.FTZ R114, R114, R19 ;  /* 0x0000001372727220 */ /* 0x000fe20000410000 */
[----:B------:R-:W-:-:S02]  /*50e0*/  IADD3 R9, R147, 0xd, RZ ;  /* 0x0000000d93097810 */ /* 0x000fc40007ffe0ff */
[----:B------:R-:W0:Y:S01]  /*50f0*/  MUFU.EX2 R141, R141 ;  /* 0x0000008d008d7308 */ /* 0x000e220000000800 */
[----:B------:R-:W-:Y:S01]  /*5100*/  IADD3 R19, R147, 0xa, RZ ;  /* 0x0000000a93137810 */ /* 0x000fe20007ffe0ff */
[----:B--2---:R-:W-:Y:S01]  /*5110*/  FMUL.FTZ R20, R127, R20 ;  /* 0x000000147f147220 */ /* 0x004fe20000410000 */
[----:B------:R-:W-:-:S05]  /*5120*/  FSEL R129, R8, RZ, !P3 ;  /* 0x000000ff08817208 */ /* 0x000fca0005800000 */
[----:B------:R-:W-:Y:S01]  /*5130*/  MUFU.COS R158, R158 ;  /* 0x0000009e009e7308 */ /* 0x000fe20000000000 */
[----:B------:R-:W-:Y:S02]  /*5140*/  FSEL R130, R130, RZ, !P3 ;  /* 0x000000ff82827208 */ /* 0x000fe40005800000 */
[----:B------:R-:W-:-:S05]  /*5150*/  FSEL R131, R131, RZ, !P3 ;  /* 0x000000ff83837208 */ /* 0x000fca0005800000 */
[----:B------:R-:W1:Y:S01]  /*5160*/  MUFU.EX2 R21, R21 ;  /* 0x0000001500157308 */ /* 0x000e620000000800 */
[----:B------:R-:W-:Y:S02]  /*5170*/  FSEL R132, R15, 1, !P3 ;  /* 0x3f8000000f847808 */ /* 0x000fe40005800000 */
[----:B------:R-:W-:Y:S01]  /*5180*/  ISETP.GE.U32.AND P3, PT, R9, R54, PT ;  /* 0x000000360900720c */ /* 0x000fe20003f66070 */
[----:B------:R-:W-:Y:S01]  /*5190*/  FMUL.FTZ R9, R5, R98 ;  /* 0x0000006205097220 */ /* 0x000fe20000410000 */
[----:B------:R-:W-:Y:S02]  /*51a0*/  FSEL R114, R114, RZ, !P4 ;  /* 0x000000ff72727208 */ /* 0x000fe40006000000 */
[----:B------:R-:W-:Y:S02]  /*51b0*/  FSEL R115, R115, RZ, !P4 ;  /* 0x000000ff73737208 */ /* 0x000fe40006000000 */
[----:B------:R-:W-:Y:S01]  /*51c0*/  FSEL R116, R116, RZ, !P4 ;  /* 0x000000ff74747208 */ /* 0x000fe20006000000 */
[----:B------:R-:W-:Y:S01]  /*51d0*/  FMUL.FTZ R135, R127, R121 ;  /* 0x000000797f877220 */ /* 0x000fe20000410000 */
[----:B------:R-:W-:Y:S01]  /*51e0*/  ISETP.GE.U32.AND P4, PT, R19, R54, PT ;  /* 0x000000361300720c */ /* 0x000fe20003f86070 */
[----:B------:R-:W-:Y:S01]  /*51f0*/  FMUL.FTZ R6, R7, R98 ;  /* 0x0000006207067220 */ /* 0x000fe20000410000 */
[----:B------:R-:W-:Y:S01]  /*5200*/  IADD3 R19, R147, 0xb, RZ ;  /* 0x0000000b93137810 */ /* 0x000fe20007ffe0ff */
[----:B---3--:R-:W-:Y:S01]  /*5210*/  FMUL.FTZ R137, R136, R133 ;  /* 0x0000008588897220 */ /* 0x008fe20000410000 */
[----:B------:R-:W-:Y:S01]  /*5220*/  FSEL R121, R20, RZ, !P2 ;  /* 0x000000ff14797208 */ /* 0x000fe20005000000 */
[----:B------:R-:W-:-:S02]  /*5230*/  FMUL.FTZ R123, R136, R123 ;  /* 0x0000007b887b7220 */ /* 0x000fc40000410000 */
[----:B------:R-:W-:Y:S02]  /*5240*/  FMUL.FTZ R4, R7, R96 ;  /* 0x0000006007047220 */ /* 0x000fe40000410000 */
[C---:B------:R-:W-:Y:S02]  /*5250*/  FMUL.FTZ R133, R87.reuse, R150 ;  /* 0x0000009657857220 */ /* 0x040fe40000410000 */
[----:B------:R-:W-:Y:S02]  /*5260*/  FMUL.FTZ R136, R87, R148 ;  /* 0x0000009457887220 */ /* 0x000fe40000410000 */
[----:B------:R-:W-:Y:S02]  /*5270*/  FMUL.FTZ R14, R85, R14 ;  /* 0x0000000e550e7220 */ /* 0x000fe40000410000 */
[----:B------:R-:W-:Y:S01]  /*5280*/  FMUL.RZ R144, R9, 0.15915493667125701904 ;  /* 0x3e22f98309907820 */ /* 0x000fe2000040c000 */
[----:B------:R-:W-:Y:S01]  /*5290*/  IADD3 R9, R147, 0xf, RZ ;  /* 0x0000000f93097810 */ /* 0x000fe20007ffe0ff */
[----:B------:R-:W-:Y:S01]  /*52a0*/  FMUL.FTZ R20, R104, R106 ;  /* 0x0000006a68147220 */ /* 0x000fe20000410000 */
[----:B------:R-:W-:Y:S01]  /*52b0*/  FSEL R119, R119, RZ, !P6 ;  /* 0x000000ff77777208 */ /* 0x000fe20007000000 */
[----:B------:R2:W-:Y:S01]  /*52c0*/  MUFU.EX2 R8, R6 ;  /* 0x0000000600087308 */ /* 0x0005e20000000800 */
[----:B------:R-:W-:Y:S01]  /*52d0*/  FSEL R120, R120, RZ, !P6 ;  /* 0x000000ff78787208 */ /* 0x000fe20007000000 */
[----:B------:R-:W-:Y:S01]  /*52e0*/  FFMA.FTZ R20, R103, R109, R20 ;  /* 0x0000006d67147223 */ /* 0x000fe20000010014 */
[----:B------:R-:W-:-:S02]  /*52f0*/  ISETP.GE.U32.AND P6, PT, R19, R54, PT ;  /* 0x000000361300720c */ /* 0x000fc40003fc6070 */
[----:B------:R-:W-:Y:S02]  /*5300*/  FSEL R123, R123, RZ, !P1 ;  /* 0x000000ff7b7b7208 */ /* 0x000fe40004800000 */
[----:B------:R-:W-:Y:S01]  /*5310*/  FSEL R133, R133, RZ, !P1 ;  /* 0x000000ff85857208 */ /* 0x000fe20004800000 */
[----:B------:R-:W-:Y:S01]  /*5320*/  MUFU.SIN R11, R13 ;  /* 0x0000000d000b7308 */ /* 0x000fe20000000400 */
[----:B--2---:R-:W-:Y:S01]  /*5330*/  FMUL.FTZ R6, R103, R106 ;  /* 0x0000006a67067220 */ /* 0x004fe20000410000 */
[----:B------:R-:W-:Y:S02]  /*5340*/  FSEL R136, R136, RZ, !P1 ;  /* 0x000000ff88887208 */ /* 0x000fe40004800000 */
[----:B------:R-:W-:Y:S01]  /*5350*/  FSEL R137, R137, 1, !P1 ;  /* 0x3f80000089897808 */ /* 0x000fe20004800000 */
[----:B0-----:R-:W-:Y:S01]  /*5360*/  FMUL.FTZ R140, R141, R140 ;  /* 0x0000008c8d8c7220 */ /* 0x001fe20000410000 */
[----:B------:R-:W-:Y:S02]  /*5370*/  FSEL R134, R14, RZ, !P2 ;  /* 0x000000ff0e867208 */ /* 0x000fe40005000000 */
[----:B------:R0:W-:Y:S01]  /*5380*/  MUFU.COS R19, R13 ;  /* 0x0000000d00137308 */ /* 0x0001e20000000000 */
[----:B------:R-:W-:Y:S01]  /*5390*/  ISETP.GE.U32.AND P1, PT, R9, R54, PT ;  /* 0x000000360900720c */ /* 0x000fe20003f26070 */
[----:B------:R-:W-:-:S02]  /*53a0*/  FMUL.FTZ R138, R141, R138 ;  /* 0x0000008a8d8a7220 */ /* 0x000fc40000410000 */
[----:B------:R-:W-:Y:S02]  /*53b0*/  FMUL.FTZ R18, R145, R142 ;  /* 0x0000008e91127220 */ /* 0x000fe40000410000 */
[----:B-1----:R-:W-:Y:S02]  /*53c0*/  FMUL.FTZ R9, R21, R158 ;  /* 0x0000009e15097220 */ /* 0x002fe40000410000 */
[----:B------:R-:W1:Y:S01]  /*53d0*/  MUFU.EX2 R4, R4 ;  /* 0x0000000400047308 */ /* 0x000e620000000800 */
[----:B0-----:R-:W-:Y:S01]  /*53e0*/  IADD3 R13, R147, 0xe, RZ ;  /* 0x0000000e930d7810 */ /* 0x001fe20007ffe0ff */
[----:B------:R-:W-:Y:S02]  /*53f0*/  FMUL.FTZ R14, R21, R156 ;  /* 0x0000009c150e7220 */ /* 0x000fe40000410000 */
[----:B------:R-:W-:Y:S02]  /*5400*/  FMUL.FTZ R145, R145, R139 ;  /* 0x0000008b91917220 */ /* 0x000fe40000410000 */
[----:B------:R-:W-:-:S02]  /*5410*/  FFMA.FTZ R21, R104, R109, -R6 ;  /* 0x0000006d68157223 */ /* 0x000fc40000010806 */
[----:B------:R-:W0:Y:S01]  /*5420*/  MUFU.COS R147, R144 ;  /* 0x0000009000937308 */ /* 0x000e220000000000 */
[----:B------:R-:W-:Y:S02]  /*5430*/  FADD.FTZ R139, R107, R20 ;  /* 0x000000146b8b7221 */ /* 0x000fe40000010000 */
[----:B------:R-:W-:-:S05]  /*5440*/  FADD.FTZ R21, R108, R21 ;  /* 0x000000156c157221 */ /* 0x000fca0000010000 */
[----:B------:R2:W3:Y:S01]  /*5450*/  MUFU.SIN R141, R144 ;  /* 0x00000090008d7308 */ /* 0x0004e20000000400 */
[----:B------:R-:W-:Y:S02]  /*5460*/  FMUL.FTZ R142, R110, R139 ;  /* 0x0000008b6e8e7220 */ /* 0x000fe40000410000 */
[----:B------:R-:W-:Y:S02]  /*5470*/  FMUL.FTZ R20, R102, R106 ;  /* 0x0000006a66147220 */ /* 0x000fe40000410000 */
[-C--:B--2---:R-:W-:Y:S02]  /*5480*/  FMUL.FTZ R144, R110, R21.reuse ;  /* 0x000000156e907220 */ /* 0x084fe40000410000 */
[C---:B------:R-:W-:Y:S01]  /*5490*/  FFMA.FTZ R21, R113.reuse, R21, -R142 ;  /* 0x0000001571157223 */ /* 0x040fe2000001088e */
[----:B------:R-:W-:Y:S01]  /*54a0*/  MUFU.SIN R152, R154 ;  /* 0x0000009a00987308 */ /* 0x000fe20000000400 */
[----:B------:R-:W-:Y:S02]  /*54b0*/  FFMA.FTZ R144, R113, R139, R144 ;  /* 0x0000008b71907223 */ /* 0x000fe40000010090 */
[----:B------:R-:W-:-:S02]  /*54c0*/  FADD.FTZ R139, R112, R21 ;  /* 0x00000015708b7221 */ /* 0x000fc40000010000 */
[----:B-1----:R-:W-:-:S03]  /*54d0*/  FMUL.FTZ R6, R4, R19 ;  /* 0x0000001304067220 */ /* 0x002fc60000410000 */
[----:B------:R-:W1:Y:S01]  /*54e0*/  MUFU.COS R154, R154 ;  /* 0x0000009a009a7308 */ /* 0x000e620000000000 */
[----:B------:R-:W-:Y:S02]  /*54f0*/  FMUL.FTZ R11, R4, R11 ;  /* 0x0000000b040b7220 */ /* 0x000fe40000410000 */
[C---:B0-----:R-:W-:Y:S02]  /*5500*/  FMUL.FTZ R4, R8.reuse, R147 ;  /* 0x0000009308047220 */ /* 0x041fe40000410000 */
[C---:B------:R-:W-:Y:S02]  /*5510*/  FMUL.FTZ R19, R105.reuse, R106 ;  /* 0x0000006a69137220 */ /* 0x040fe40000410000 */
[----:B---3--:R-:W-:Y:S02]  /*5520*/  FMUL.FTZ R8, R8, R141 ;  /* 0x0000008d08087220 */ /* 0x008fe40000410000 */
[----:B------:R-:W-:Y:S02]  /*5530*/  FFMA.FTZ R20, R105, R109, -R20 ;  /* 0x0000006d69147223 */ /* 0x000fe40000010814 */
[----:B------:R-:W-:-:S02]  /*5540*/  FADD.FTZ R144, R111, R144 ;  /* 0x000000906f907221 */ /* 0x000fc40000010000 */
[----:B------:R-:W-:Y:S02]  /*5550*/  FMUL.FTZ R141, R114, R139 ;  /* 0x0000008b728d7220 */ /* 0x000fe40000410000 */
[----:B------:R-:W-:Y:S02]  /*5560*/  FMUL.FTZ R127, R85, R146 ;  /* 0x00000092557f7220 */ /* 0x000fe40000410000 */
[----:B------:R-:W-:Y:S02]  /*5570*/  FFMA.FTZ R19, R102, R109, R19 ;  /* 0x0000006d66137223 */ /* 0x000fe40000010013 */
[----:B------:R-:W-:Y:S02]  /*5580*/  FMUL.FTZ R142, R110, R20 ;  /* 0x000000146e8e7220 */ /* 0x000fe40000410000 */
[-C--:B------:R-:W-:Y:S02]  /*5590*/  FMUL.FTZ R146, R114, R144.reuse ;  /* 0x0000009072927220 */ /* 0x080fe40000410000 */
[----:B------:R-:W-:-:S02]  /*55a0*/  FFMA.FTZ R144, R117, R144, R141 ;  /* 0x0000009075907223 */ /* 0x000fc4000001008d */
[-C--:B------:R-:W-:Y:S02]  /*55b0*/  FMUL.FTZ R21, R110, R19.reuse ;  /* 0x000000136e157220 */ /* 0x080fe40000410000 */
[----:B------:R-:W-:Y:S01]  /*55c0*/  FFMA.FTZ R142, R113, R19, R142 ;  /* 0x00000013718e7223 */ /* 0x000fe2000001008e */
[----:B------:R-:W-:Y:S01]  /*55d0*/  FSEL R127, R127, RZ, !P2 ;  /* 0x000000ff7f7f7208 */ /* 0x000fe20005000000 */
[----:B------:R-:W-:Y:S01]  /*55e0*/  FFMA.FTZ R139, R117, R139, -R146 ;  /* 0x0000008b758b7223 */ /* 0x000fe20000010892 */
[----:B------:R-:W-:Y:S01]  /*55f0*/  FSEL R135, R135, 1, !P2 ;  /* 0x3f80000087877808 */ /* 0x000fe20005000000 */
[----:B------:R-:W-:Y:S01]  /*5600*/  FADD.FTZ R141, R115, R144 ;  /* 0x00000090738d7221 */ /* 0x000fe20000010000 */
[----:B------:R-:W-:Y:S01]  /*5610*/  ISETP.GE.U32.AND P2, PT, R13, R54, PT ;  /* 0x000000360d00720c */ /* 0x000fe20003f46070 */
[----:B------:R-:W-:Y:S02]  /*5620*/  FFMA.FTZ R21, R113, R20, -R21 ;  /* 0x0000001471157223 */ /* 0x000fe40000010815 */
[----:B-1----:R-:W-:-:S02]  /*5630*/  FMUL.FTZ R13, R143, R154 ;  /* 0x0000009a8f0d7220 */ /* 0x002fc40000410000 */
[----:B------:R-:W-:Y:S02]  /*5640*/  FMUL.FTZ R15, R143, R152 ;  /* 0x000000988f0f7220 */ /* 0x000fe40000410000 */
[----:B------:R-:W-:Y:S02]  /*5650*/  FMUL.FTZ R20, R114, R142 ;  /* 0x0000008e72147220 */ /* 0x000fe40000410000 */
[----:B------:R-:W-:Y:S02]  /*5660*/  FADD.FTZ R139, R116, R139 ;  /* 0x0000008b748b7221 */ /* 0x000fe40000010000 */
[C---:B------:R-:W-:Y:S02]  /*5670*/  FMUL.FTZ R143, R118.reuse, R141 ;  /* 0x0000008d768f7220 */ /* 0x040fe40000410000 */
[----:B------:R-:W-:Y:S02]  /*5680*/  FFMA.FTZ R19, R117, R21, -R20 ;  /* 0x0000001575137223 */ /* 0x000fe40000010814 */
[----:B------:R-:W-:-:S02]  /*5690*/  FMUL.FTZ R20, R118, R139 ;  /* 0x0000008b76147220 */ /* 0x000fc40000410000 */
[----:B------:R-:W-:Y:S02]  /*56a0*/  FFMA.FTZ R143, R122, R139, -R143 ;  /* 0x0000008b7a8f7223 */ /* 0x000fe4000001088f */
[----:B------:R-:W-:Y:S02]  /*56b0*/  FMUL.FTZ R21, R114, R21 ;  /* 0x0000001572157220 */ /* 0x000fe40000410000 */
[----:B------:R-:W-:Y:S02]  /*56c0*/  FFMA.FTZ R20, R122, R141, R20 ;  /* 0x0000008d7a147223 */ /* 0x000fe40000010014 */
[----:B------:R-:W-:Y:S02]  /*56d0*/  FADD.FTZ R143, R120, R143 ;  /* 0x0000008f788f7221 */ /* 0x000fe40000010000 */
[----:B------:R-:W-:Y:S02]  /*56e0*/  FFMA.FTZ R21, R117, R142, R21 ;  /* 0x0000008e75157223 */ /* 0x000fe40000010015 */
[----:B------:R-:W-:-:S02]  /*56f0*/  FMUL.FTZ R5, R5, R69 ;  /* 0x0000004505057220 */ /* 0x000fc40000410000 */
[----:B------:R-:W-:Y:S02]  /*5700*/  FADD.FTZ R139, R119, R20 ;  /* 0x00000014778b7221 */ /* 0x000fe40000010000 */
[----:B------:R-:W-:Y:S02]  /*5710*/  FMUL.FTZ R142, R124, R143 ;  /* 0x0000008f7c8e7220 */ /* 0x000fe40000410000 */
[----:B------:R-:W-:Y:S02]  /*5720*/  FMUL.FTZ R7, R7, R69 ;  /* 0x0000004507077220 */ /* 0x000fe40000410000 */
[----:B------:R-:W-:Y:S02]  /*5730*/  FMUL.RZ R147, R5, 0.15915493667125701904 ;  /* 0x3e22f98305937820 */ /* 0x000fe4000040c000 */
[----:B------:R-:W-:Y:S02]  /*5740*/  FMUL.FTZ R20, R118, R19 ;  /* 0x0000001376147220 */ /* 0x000fe40000410000 */
[----:B------:R-:W-:-:S02]  /*5750*/  FFMA.FTZ R142, R128, R139, R142 ;  /* 0x0000008b808e7223 */ /* 0x000fc4000001008e */
[----:B------:R-:W-:Y:S02]  /*5760*/  FMUL.FTZ R141, R124, R139 ;  /* 0x0000008b7c8d7220 */ /* 0x000fe40000410000 */
[-C--:B------:R-:W-:Y:S01]  /*5770*/  FMUL.FTZ R5, R118, R21.reuse ;  /* 0x0000001576057220 */ /* 0x080fe20000410000 */
[----:B------:R-:W-:Y:S01]  /*5780*/  MUFU.EX2 R7, R7 ;  /* 0x0000000700077308 */ /* 0x000fe20000000800 */
[----:B------:R-:W-:Y:S02]  /*5790*/  FFMA.FTZ R21, R122, R21, R20 ;  /* 0x000000157a157223 */ /* 0x000fe40000010014 */
[----:B------:R-:W-:Y:S02]  /*57a0*/  FADD.FTZ R139, R125, R142 ;  /* 0x0000008e7d8b7221 */ /* 0x000fe40000010000 */
[----:B------:R-:W-:-:S03]  /*57b0*/  FFMA.FTZ R141, R128, R143, -R141 ;  /* 0x0000008f808d7223 */ /* 0x000fc6000001088d */
[----:B------:R-:W0:Y:S01]  /*57c0*/  MUFU.COS R146, R147 ;  /* 0x0000009300927308 */ /* 0x000e220000000000 */
[----:B------:R-:W-:Y:S02]  /*57d0*/  FFMA.FTZ R5, R122, R19, -R5 ;  /* 0x000000137a057223 */ /* 0x000fe40000010805 */
[----:B------:R-:W-:Y:S02]  /*57e0*/  FMUL.FTZ R19, R124, R21 ;  /* 0x000000157c137220 */ /* 0x000fe40000410000 */
[----:B------:R-:W-:Y:S02]  /*57f0*/  FMUL.FTZ R142, R129, R139 ;  /* 0x0000008b818e7220 */ /* 0x000fe40000410000 */
[----:B------:R-:W-:Y:S01]  /*5800*/  FADD.FTZ R141, R126, R141 ;  /* 0x0000008d7e8d7221 */ /* 0x000fe20000010000 */
[----:B------:R-:W1:Y:S01]  /*5810*/  MUFU.SIN R144, R147 ;  /* 0x0000009300907308 */ /* 0x000e620000000400 */
[-C--:B------:R-:W-:Y:S02]  /*5820*/  FMUL.FTZ R20, R124, R5.reuse ;  /* 0x000000057c147220 */ /* 0x080fe40000410000 */
[----:B------:R-:W-:-:S02]  /*5830*/  FFMA.FTZ R19, R128, R5, -R19 ;  /* 0x0000000580137223 */ /* 0x000fc40000010813 */
[-C--:B------:R-:W-:Y:S02]  /*5840*/  FMUL.FTZ R5, R129, R141.reuse ;  /* 0x0000008d81057220 */ /* 0x080fe40000410000 */
[----:B------:R-:W-:Y:S02]  /*5850*/  FFMA.FTZ R148, R132, R141, -R142 ;  /* 0x0000008d84947223 */ /* 0x000fe4000001088e */
[----:B------:R-:W2:Y:S01]  /*5860*/  LDS R142, [R12.X4+0x4c] ;  /* 0x00004c000c8e7984 */ /* 0x000ea20000004800 */
[----:B------:R-:W-:Y:S02]  /*5870*/  FFMA.FTZ R21, R128, R21, R20 ;  /* 0x0000001580157223 */ /* 0x000fe40000010014 */
[----:B------:R-:W-:Y:S01]  /*5880*/  FFMA.FTZ R141, R132, R139, R5 ;  /* 0x0000008b848d7223 */ /* 0x000fe20000010005 */
[----:B------:R-:W3:Y:S01]  /*5890*/  LDS R20, [R12.X4+0x48] ;  /* 0x000048000c147984 */ /* 0x000ee20000004800 */
[----:B0-----:R-:W-:Y:S02]  /*58a0*/  FMUL.FTZ R5, R7, R146 ;  /* 0x0000009207057220 */ /* 0x001fe40000410000 */
[----:B------:R-:W-:-:S02]  /*58b0*/  FMUL.FTZ R139, R129, R21 ;  /* 0x00000015818b7220 */ /* 0x000fc40000410000 */
[----:B------:R-:W-:Y:S02]  /*58c0*/  FADD.FTZ R150, R131, R148 ;  /* 0x0000009483967221 */ /* 0x000fe40000010000 */
[----:B------:R-:W-:Y:S02]  /*58d0*/  FADD.FTZ R146, R130, R141 ;  /* 0x0000008d82927221 */ /* 0x000fe40000010000 */
[----:B------:R-:W-:Y:S02]  /*58e0*/  FFMA.FTZ R148, R132, R19, -R139 ;  /* 0x0000001384947223 */ /* 0x000fe4000001088b */
[C---:B------:R-:W-:Y:S02]  /*58f0*/  FMUL.FTZ R141, R121.reuse, R150 ;  /* 0x00000096798d7220 */ /* 0x040fe40000410000 */
[----:B------:R-:W-:Y:S02]  /*5900*/  FMUL.FTZ R139, R121, R146 ;  /* 0x00000092798b7220 */ /* 0x000fe40000410000 */
[----:B-1----:R-:W-:-:S02]  /*5910*/  FMUL.FTZ R7, R7, R144 ;  /* 0x0000009007077220 */ /* 0x002fc40000410000 */
[----:B------:R-:W0:Y:S01]  /*5920*/  LDS R144, [R12.X4+0x50] ;  /* 0x000050000c907984 */ /* 0x000e220000004800 */
[C---:B------:R-:W-:Y:S02]  /*5930*/  FFMA.FTZ R152, R135.reuse, R146, R141 ;  /* 0x0000009287987223 */ /* 0x040fe4000001008d */
[----:B------:R-:W-:Y:S01]  /*5940*/  FFMA.FTZ R139, R135, R150, -R139 ;  /* 0x00000096878b7223 */ /* 0x000fe2000001088b */
[----:B------:R-:W1:Y:S01]  /*5950*/  LDS R146, [R12.X4+0x54] ;  /* 0x000054000c927984 */ /* 0x000e620000004800 */
[----:B------:R-:W-:Y:S02]  /*5960*/  FMUL.FTZ R19, R129, R19 ;  /* 0x0000001381137220 */ /* 0x000fe40000410000 */
[----:B------:R-:W-:Y:S02]  /*5970*/  FADD.FTZ R156, R134, R139 ;  /* 0x0000008b869c7221 */ /* 0x000fe40000010000 */
[----:B------:R-:W-:Y:S02]  /*5980*/  FFMA.FTZ R150, R132, R21, R19 ;  /* 0x0000001584967223 */ /* 0x000fe40000010013 */
[----:B------:R-:W-:-:S02]  /*5990*/  FADD.FTZ R158, R127, R152 ;  /* 0x000000987f9e7221 */ /* 0x000fc40000010000 */
[----:B------:R-:W-:Y:S02]  /*59a0*/  FMUL.FTZ R143, R123, R156 ;  /* 0x0000009c7b8f7220 */ /* 0x000fe40000410000 */
[C---:B------:R-:W-:Y:S02]  /*59b0*/  FMUL.FTZ R21, R121.reuse, R148 ;  /* 0x0000009479157220 */ /* 0x040fe40000410000 */
[----:B------:R-:W-:Y:S02]  /*59c0*/  FMUL.FTZ R19, R121, R150 ;  /* 0x0000009679137220 */ /* 0x000fe40000410000 */
[-C--:B------:R-:W-:Y:S02]  /*59d0*/  FMUL.FTZ R139, R123, R158.reuse ;  /* 0x0000009e7b8b7220 */ /* 0x080fe40000410000 */
[----:B------:R-:W-:Y:S01]  /*59e0*/  FFMA.FTZ R158, R137, R158, R143 ;  /* 0x0000009e899e7223 */ /* 0x000fe2000001008f */
[----:B------:R-:W-:Y:S01]  /*59f0*/  FSEL R138, R138, RZ, !P0 ;  /* 0x000000ff8a8a7208 */ /* 0x000fe20004000000 */
[----:B------:R-:W-:-:S02]  /*5a00*/  FFMA.FTZ R154, R135, R150, R21 ;  /* 0x00000096879a7223 */ /* 0x000fc40000010015 */
[----:B------:R-:W-:Y:S01]  /*5a10*/  FFMA.FTZ R152, R135, R148, -R19 ;  /* 0x0000009487987223 */ /* 0x000fe20000010813 */
[----:B------:R-:W4:Y:S01]  /*5a20*/  LDS R150, [R12.X4+0x5c] ;  /* 0x00005c000c967984 */ /* 0x000f220000004800 */
[----:B------:R-:W-:Y:S02]  /*5a30*/  FFMA.FTZ R141, R137, R156, -R139 ;  /* 0x0000009c898d7223 */ /* 0x000fe4000001088b */
[----:B------:R-:W-:Y:S01]  /*5a40*/  FADD.FTZ R158, R133, R158 ;  /* 0x0000009e859e7221 */ /* 0x000fe20000010000 */
[----:B------:R-:W5:Y:S01]  /*5a50*/  LDS R148, [R12.X4+0x58] ;  /* 0x000058000c947984 */ /* 0x000f620000004800 */
[----:B------:R-:W-:Y:S01]  /*5a60*/  FSEL R139, R140, 1, !P0 ;  /* 0x3f8000008c8b7808 */ /* 0x000fe20004000000 */
[----:B------:R-:W-:Y:S02]  /*5a70*/  FADD.FTZ R141, R136, R141 ;  /* 0x0000008d888d7221 */ /* 0x000fe40000010000 */
[C---:B------:R-:W-:Y:S02]  /*5a80*/  FMUL.FTZ R140, R138.reuse, R158 ;  /* 0x0000009e8a8c7220 */ /* 0x040fe40000410000 */
[----:B------:R-:W-:-:S02]  /*5a90*/  FMUL.FTZ R143, R138, R141 ;  /* 0x0000008d8a8f7220 */ /* 0x000fc40000410000 */
[----:B------:R-:W-:Y:S02]  /*5aa0*/  FFMA.FTZ R147, R139, R141, -R140 ;  /* 0x0000008d8b937223 */ /* 0x000fe4000001088c */
[C---:B--2---:R-:W-:Y:S02]  /*5ab0*/  FMUL.FTZ R141, R89.reuse, R142 ;  /* 0x0000008e598d7220 */ /* 0x044fe40000410000 */
[----:B---3--:R-:W-:Y:S02]  /*5ac0*/  FMUL.FTZ R20, R89, R20 ;  /* 0x0000001459147220 */ /* 0x008fe40000410000 */
[----:B------:R-:W-:Y:S01]  /*5ad0*/  FMUL.FTZ R21, R123, R152 ;  /* 0x000000987b157220 */ /* 0x000fe20000410000 */
[----:B------:R-:W-:Y:S01]  /*5ae0*/  FSEL R141, R141, RZ, !P0 ;  /* 0x000000ff8d8d7208 */ /* 0x000fe20004000000 */
[----:B------:R-:W-:Y:S01]  /*5af0*/  FMUL.FTZ R19, R123, R154 ;  /* 0x0000009a7b137220 */ /* 0x000fe20000410000 */
[----:B------:R-:W-:Y:S01]  /*5b00*/  FSEL R142, R20, RZ, !P0 ;  /* 0x000000ff148e7208 */ /* 0x000fe20004000000 */
[----:B------:R-:W-:Y:S01]  /*5b10*/  FFMA.FTZ R158, R139, R158, R143 ;  /* 0x0000009e8b9e7223 */ /* 0x000fe2000001008f */
[----:B------:R-:W-:Y:S01]  /*5b20*/  FSEL R143, R18, 1, !P4 ;  /* 0x3f800000128f7808 */ /* 0x000fe20006000000 */
[----:B------:R-:W-:Y:S01]  /*5b30*/  FFMA.FTZ R21, R137, R154, R21 ;  /* 0x0000009a89157223 */ /* 0x000fe20000010015 */
[----:B------:R-:W-:Y:S01]  /*5b40*/  FSEL R140, R145, RZ, !P4 ;  /* 0x000000ff918c7208 */ /* 0x000fe20006000000 */
[----:B------:R-:W2:Y:S01]  /*5b50*/  LDS R18, [R12.X4+0x60] ;  /* 0x000060000c127984 */ /* 0x000ea20000004800 */
[----:B------:R-:W-:-:S02]  /*5b60*/  FFMA.FTZ R19, R137, R152, -R19 ;  /* 0x0000009889137223 */ /* 0x000fc40000010813 */
[----:B------:R-:W-:Y:S01]  /*5b70*/  FADD.FTZ R158, R141, R158 ;  /* 0x0000009e8d9e7221 */ /* 0x000fe20000010000 */
[----:B------:R-:W3:Y:S01]  /*5b80*/  LDS R20, [R12.X4+0x64] ;  /* 0x000064000c147984 */ /* 0x000ee20000004800 */
[----:B------:R-:W-:Y:S02]  /*5b90*/  FMUL.FTZ R152, R138, R21 ;  /* 0x000000158a987220 */ /* 0x000fe40000410000 */
[----:B------:R-:W-:Y:S02]  /*5ba0*/  FADD.FTZ R147, R142, R147 ;  /* 0x000000938e937221 */ /* 0x000fe40000010000 */
[----:B0-----:R-:W-:Y:S02]  /*5bb0*/  FMUL.FTZ R145, R91, R144 ;  /* 0x000000905b917220 */ /* 0x001fe40000410000 */
[----:B------:R-:W-:Y:S02]  /*5bc0*/  FMUL.FTZ R156, R140, R158 ;  /* 0x0000009e8c9c7220 */ /* 0x000fe40000410000 */
[----:B------:R-:W-:-:S02]  /*5bd0*/  FFMA.FTZ R152, R139, R19, -R152 ;  /* 0x000000138b987223 */ /* 0x000fc40000010898 */
[----:B------:R-:W-:Y:S02]  /*5be0*/  FMUL.FTZ R154, R138, R19 ;  /* 0x000000138a9a7220 */ /* 0x000fe40000410000 */
[----:B-1----:R-:W-:Y:S02]  /*5bf0*/  FMUL.FTZ R146, R91, R146 ;  /* 0x000000925b927220 */ /* 0x002fe40000410000 */
[-C--:B------:R-:W-:Y:S01]  /*5c00*/  FMUL.FTZ R19, R140, R147.reuse ;  /* 0x000000938c137220 */ /* 0x080fe20000410000 */
[----:B------:R-:W-:Y:S01]  /*5c10*/  FSEL R145, R145, RZ, !P4 ;  /* 0x000000ff91917208 */ /* 0x000fe20006000000 */
[C---:B------:R-:W-:Y:S01]  /*5c20*/  FFMA.FTZ R156, R143.reuse, R147, -R156 ;  /* 0x000000938f9c7223 */ /* 0x040fe2000001089c */
[----:B------:R-:W-:Y:S01]  /*5c30*/  FSEL R144, R146, RZ, !P4 ;  /* 0x000000ff92907208 */ /* 0x000fe20006000000 */
[----:B------:R-:W-:Y:S01]  /*5c40*/  FFMA.FTZ R19, R143, R158, R19 ;  /* 0x0000009e8f137223 */ /* 0x000fe20000010013 */
[----:B------:R-:W-:Y:S01]  /*5c50*/  FSEL R146, R15, RZ, !P6 ;  /* 0x000000ff0f927208 */ /* 0x000fe20007000000 */
[----:B------:R-:W0:Y:S01]  /*5c60*/  LDS R158, [R12.X4+0x6c] ;  /* 0x00006c000c9e7984 */ /* 0x000e220000004800 */
[----:B------:R-:W-:-:S03]  /*5c70*/  FADD.FTZ R15, R145, R156 ;  /* 0x0000009c910f7221 */ /* 0x000fc60000010000 */
[----:B------:R-:W1:Y:S01]  /*5c80*/  LDS R156, [R12.X4+0x68] ;  /* 0x000068000c9c7984 */ /* 0x000e620000004800 */
[----:B------:R-:W-:Y:S01]  /*5c90*/  FADD.FTZ R19, R144, R19 ;  /* 0x0000001390137221 */ /* 0x000fe20000010000 */
[----:B------:R-:W-:Y:S01]  /*5ca0*/  FSEL R147, R13, 1, !P6 ;  /* 0x3f8000000d937808 */ /* 0x000fe20007000000 */
[C---:B----4-:R-:W-:Y:S02]  /*5cb0*/  FMUL.FTZ R149, R93.reuse, R150 ;  /* 0x000000965d957220 */ /* 0x050fe40000410000 */
[----:B------:R-:W-:Y:S02]  /*5cc0*/  FMUL.FTZ R160, R146, R19 ;  /* 0x0000001392a07220 */ /* 0x000fe40000410000 */
[----:B-----5:R-:W-:Y:S01]  /*5cd0*/  FMUL.FTZ R150, R93, R148 ;  /* 0x000000945d967220 */ /* 0x020fe20000410000 */
[----:B------:R-:W-:Y:S02]  /*5ce0*/  FSEL R148, R14, RZ, !P5 ;  /* 0x000000ff0e947208 */ /* 0x000fe40006800000 */
[----:B------:R-:W4:Y:S01]  /*5cf0*/  LDS R14, [R12.X4+0x70] ;  /* 0x000070000c0e7984 */ /* 0x000f220000004800 */
[----:B------:R-:W-:-:S02]  /*5d00*/  FMUL.FTZ R162, R146, R15 ;  /* 0x0000000f92a27220 */ /* 0x000fc40000410000 */
[----:B------:R-:W-:Y:S02]  /*5d10*/  FFMA.FTZ R15, R147, R15, -R160 ;  /* 0x0000000f930f7223 */ /* 0x000fe400000108a0 */
[----:B------:R-:W5:Y:S01]  /*5d20*/  LDS R160, [R12.X4+0x74] ;  /* 0x000074000ca07984 */ /* 0x000f620000004800 */
[----:B------:R-:W-:Y:S01]  /*5d30*/  FFMA.FTZ R154, R139, R21, R154 ;  /* 0x000000158b9a7223 */ /* 0x000fe2000001009a */
[----:B------:R-:W-:Y:S01]  /*5d40*/  FSEL R149, R149, RZ, !P6 ;  /* 0x000000ff95957208 */ /* 0x000fe20007000000 */
[----:B------:R-:W-:Y:S01]  /*5d50*/  FFMA.FTZ R162, R147, R19, R162 ;  /* 0x0000001393a27223 */ /* 0x000fe200000100a2 */
[----:B------:R-:W-:Y:S02]  /*5d60*/  FSEL R150, R150, RZ, !P6 ;  /* 0x000000ff96967208 */ /* 0x000fe40007000000 */
[----:B------:R-:W-:Y:S01]  /*5d70*/  FSEL R151, R9, 1, !P5 ;  /* 0x3f80000009977808 */ /* 0x000fe20006800000 */
[----:B------:R-:W-:Y:S02]  /*5d80*/  FMUL.FTZ R9, R140, R154 ;  /* 0x0000009a8c097220 */ /* 0x000fe40000410000 */
[----:B------:R-:W-:-:S02]  /*5d90*/  FADD.FTZ R162, R149, R162 ;  /* 0x000000a295a27221 */ /* 0x000fc40000010000 */
[----:B------:R-:W-:Y:S02]  /*5da0*/  FADD.FTZ R19, R150, R15 ;  /* 0x0000000f96137221 */ /* 0x000fe40000010000 */
[-C--:B------:R-:W-:Y:S02]  /*5db0*/  FMUL.FTZ R15, R140, R152.reuse ;  /* 0x000000988c0f7220 */ /* 0x080fe40000410000 */
[----:B------:R-:W-:Y:S01]  /*5dc0*/  FFMA.FTZ R13, R143, R152, -R9 ;  /* 0x000000988f0d7223 */ /* 0x000fe20000010809 */
[----:B------:R-:W-:Y:S01]  /*5dd0*/  FSEL R152, R11, RZ, !P3 ;  /* 0x000000ff0b987208 */ /* 0x000fe20005800000 */
[----:B--2---:R-:W-:Y:S01]  /*5de0*/  FMUL.FTZ R18, R95, R18 ;  /* 0x000000125f127220 */ /* 0x004fe20000410000 */
[----:B------:R-:W2:Y:S01]  /*5df0*/  LDS R11, [R12.X4+0x7c] ;  /* 0x00007c000c0b7984 */ /* 0x000ea20000004800 */
[----:B------:R-:W-:-:S03]  /*5e00*/  FMUL.FTZ R164, R148, R162 ;  /* 0x000000a294a47220 */ /* 0x000fc60000410000 */
[----:B------:R0:W2:Y:S01]  /*5e10*/  LDS R9, [R12.X4+0x78] ;  /* 0x000078000c097984 */ /* 0x0000a20000004800 */
[----:B---3--:R-:W-:Y:S02]  /*5e20*/  FMUL.FTZ R20, R95, R20 ;  /* 0x000000145f147220 */ /* 0x008fe40000410000 */
[-C--:B------:R-:W-:Y:S02]  /*5e30*/  FMUL.FTZ R21, R148, R19.reuse ;  /* 0x0000001394157220 */ /* 0x080fe40000410000 */
[----:B------:R-:W-:Y:S01]  /*5e40*/  FFMA.FTZ R15, R143, R154, R15 ;  /* 0x0000009a8f0f7223 */ /* 0x000fe2000001000f */
[----:B------:R-:W-:Y:S01]  /*5e50*/  FSEL R154, R18, RZ, !P5 ;  /* 0x000000ff129a7208 */ /* 0x000fe20006800000 */
[C---:B------:R-:W-:Y:S01]  /*5e60*/  FFMA.FTZ R19, R151.reuse, R19, -R164 ;  /* 0x0000001397137223 */ /* 0x040fe200000108a4 */
[----:B------:R-:W-:Y:S01]  /*5e70*/  FSEL R153, R20, RZ, !P5 ;  /* 0x000000ff14997208 */ /* 0x000fe20006800000 */
[----:B------:R-:W-:Y:S01]  /*5e80*/  FFMA.FTZ R164, R151, R162, R21 ;  /* 0x000000a297a47223 */ /* 0x000fe20000010015 */
[----:B------:R-:W-:Y:S01]  /*5e90*/  FSEL R155, R6, 1, !P3 ;  /* 0x3f800000069b7808 */ /* 0x000fe20005800000 */
[----:B------:R-:W-:-:S02]  /*5ea0*/  FMUL.FTZ R162, R146, R15 ;  /* 0x0000000f92a27220 */ /* 0x000fc40000410000 */
[----:B------:R-:W-:Y:S02]  /*5eb0*/  FADD.FTZ R19, R154, R19 ;  /* 0x000000139a137221 */ /* 0x000fe40000010000 */
[-C--:B------:R-:W-:Y:S02]  /*5ec0*/  FMUL.FTZ R6, R146, R13.reuse ;  /* 0x0000000d92067220 */ /* 0x080fe40000410000 */
[----:B0-----:R-:W-:Y:S02]  /*5ed0*/  FMUL.FTZ R158, R97, R158 ;  /* 0x0000009e619e7220 */ /* 0x001fe40000410000 */
[----:B------:R-:W-:Y:S02]  /*5ee0*/  FFMA.FTZ R162, R147, R13, -R162 ;  /* 0x0000000d93a27223 */ /* 0x000fe400000108a2 */
[----:B------:R-:W-:Y:S02]  /*5ef0*/  FADD.FTZ R164, R153, R164 ;  /* 0x000000a499a47221 */ /* 0x000fe40000010000 */
[----:B------:R-:W-:-:S02]  /*5f00*/  FMUL.FTZ R13, R152, R19 ;  /* 0x00000013980d7220 */ /* 0x000fc40000410000 */
[----:B------:R-:W-:Y:S02]  /*5f10*/  FFMA.FTZ R6, R147, R15, R6 ;  /* 0x0000000f93067223 */ /* 0x000fe40000010006 */
[----:B-1----:R-:W-:Y:S01]  /*5f20*/  FMUL.FTZ R157, R97, R156 ;  /* 0x0000009c619d7220 */ /* 0x002fe20000410000 */
[----:B------:R-:W-:Y:S01]  /*5f30*/  FSEL R156, R158, RZ, !P3 ;  /* 0x000000ff9e9c7208 */ /* 0x000fe20005800000 */
[-C--:B------:R-:W-:Y:S02]  /*5f40*/  FMUL.FTZ R18, R152, R164.reuse ;  /* 0x000000a498127220 */ /* 0x080fe40000410000 */
[----:B------:R-:W-:Y:S02]  /*5f50*/  FFMA.FTZ R13, R155, R164, R13 ;  /* 0x000000a49b0d7223 */ /* 0x000fe4000001000d */
        /* <DEDUP_REMOVED lines=19> */
[----:B------:R-:W-:Y:S01]  /*6090*/  FADD.FTZ R8, R160, R15 ;  /* 0x0000000fa0087221 */ /* 0x000fe20000010000 */
[----:B------:R-:W-:Y:S01]  /*60a0*/  FSEL R163, R5, 1, !P1 ;  /* 0x3f80000005a37808 */ /* 0x000fe20004800000 */
[----:B------:R-:W-:-:S02]  /*60b0*/  FMUL.FTZ R4, R152, R6 ;  /* 0x0000000698047220 */ /* 0x000fc40000410000 */
[----:B------:R-:W-:Y:S02]  /*60c0*/  FADD.FTZ R14, R162, R13 ;  /* 0x0000000da20e7221 */ /* 0x000fe40000010000 */
[----:B------:R-:W-:Y:S02]  /*60d0*/  FMUL.FTZ R5, R161, R8 ;  /* 0x00000008a1057220 */ /* 0x000fe40000410000 */
[-C--:B------:R-:W-:Y:S02]  /*60e0*/  FFMA.FTZ R4, R155, R12.reuse, -R4 ;  /* 0x0000000c9b047223 */ /* 0x080fe40000010804 */
[----:B------:R-:W-:Y:S02]  /*60f0*/  FMUL.FTZ R12, R152, R12 ;  /* 0x0000000c980c7220 */ /* 0x000fe40000410000 */
[C---:B--2---:R-:W-:Y:S02]  /*6100*/  FMUL.FTZ R11, R100.reuse, R11 ;  /* 0x0000000b640b7220 */ /* 0x044fe40000410000 */
        /* <DEDUP_REMOVED lines=9> */
[----:B------:R-:W-:Y:S02]  /*61a0*/  FFMA.FTZ R12, R159, R12, R6 ;  /* 0x0000000c9f0c7223 */ /* 0x000fe40000010006 */
[----:B------:R-:W-:Y:S02]  /*61b0*/  FADD.FTZ R7, R164, R7 ;  /* 0x00000007a4077221 */ /* 0x000fe40000010000 */
        /* <DEDUP_REMOVED lines=21> */
[----:B------:R-:W-:Y:S02]  /*6310*/  FFMA.FTZ R13, R4, R9, R8 ;  /* 0x00000009040d7223 */ /* 0x000fe40000010008 */
        /* <DEDUP_REMOVED lines=71> */
[----:B------:R-:W-:Y:S01]  /*6790*/  ISETP.GE.AND P0, PT, R60, 0x10, PT ;  /* 0x000000103c00780c */ /* 0x000fe20003f06270 */
[-C--:B-1----:R-:W-:Y:S02]  /*67a0*/  FFMA.FTZ R167, R4, R11.reuse, -R8 ;  /* 0x0000000b04a77223 */ /* 0x082fe40000010808 */
[----:B------:R-:W-:Y:S01]  /*67b0*/  FMUL.FTZ R20, R10, R11 ;  /* 0x0000000b0a147220 */ /* 0x000fe20000410000 */
        /* <DEDUP_REMOVED lines=118> */
.L_x_1635:
[----:B------:R-:W-:Y:S05]  /*6f20*/  BSYNC B0 ;  /* 0x0000000000007941 */ /* 0x000fea0003800000 */
.L_x_1634:
[----:B------:R-:W-:Y:S01]  /*6f30*/  FADD.FTZ R9, R142, R9 ;  /* 0x000000098e097221 */ /* 0x000fe20000010000 */
[----:B-1----:R-:W-:Y:S01]  /*6f40*/  IADD3 R101, R101, 0x1, RZ ;  /* 0x0000000165657810 */ /* 0x002fe20007ffe0ff */
[----:B------:R-:W-:Y:S02]  /*6f50*/  FADD.FTZ R138, R141, R138 ;  /* 0x0000008a8d8a7221 */ /* 0x000fe40000010000 */
[----:B------:R-:W-:Y:S01]  /*6f60*/  FMUL.FTZ R5, R19, R107 ;  /* 0x0000006b13057220 */ /* 0x000fe20000410000 */
[----:B------:R-:W-:Y:S01]  /*6f70*/  ISETP.GE.AND P0, PT, R101, c[0x0][0x16c], PT ;  /* 0x00005b0065007a0c */ /* 0x000fe20003f06270 */
[C---:B------:R-:W-:Y:S02]  /*6f80*/  FMUL.FTZ R4, R140.reuse, R9 ;  /* 0x000000098c047220 */ /* 0x040fe40000410000 */
[----:B------:R-:W-:Y:S02]  /*6f90*/  FMUL.FTZ R140, R140, R138 ;  /* 0x0000008a8c8c7220 */ /* 0x000fe40000410000 */
[----:B------:R-:W-:-:S02]  /*6fa0*/  FFMA.FTZ R6, R18, R109, -R5 ;  /* 0x0000006d12067223 */ /* 0x000fc40000010805 */
[C---:B------:R-:W-:Y:S02]  /*6fb0*/  FFMA.FTZ R5, R143.reuse, R138, R4 ;  /* 0x0000008a8f057223 */ /* 0x040fe40000010004 */
[----:B------:R-:W-:Y:S02]  /*6fc0*/  FFMA.FTZ R140, R143, R9, -R140 ;  /* 0x000000098f8c7223 */ /* 0x000fe4000001088c */
[----:B------:R-:W-:Y:S02]  /*6fd0*/  FADD.FTZ R144, R144, R5 ;  /* 0x0000000590907221 */ /* 0x000fe40000010000 */
[----:B------:R-:W-:Y:S02]  /*6fe0*/  FADD.FTZ R145, R145, R140 ;  /* 0x0000008c91917221 */ /* 0x000fe40000010000 */
[----:B------:R-:W-:Y:S02]  /*6ff0*/  FMUL.FTZ R5, R19, R115 ;  /* 0x0000007313057220 */ /* 0x000fe40000410000 */
[----:B------:R-:W-:-:S02]  /*7000*/  FMUL.FTZ R4, R146, R144 ;  /* 0x0000009092047220 */ /* 0x000fc40000410000 */
[----:B------:R-:W-:Y:S02]  /*7010*/  FMUL.FTZ R146, R146, R145 ;  /* 0x0000009192927220 */ /* 0x000fe40000410000 */
[----:B------:R-:W-:Y:S02]  /*7020*/  FFMA.FTZ R35, R6, 2, R35 ;  /* 0x4000000006237823 */ /* 0x000fe40000010023 */
[----:B------:R-:W-:Y:S02]  /*7030*/  FFMA.FTZ R6, R18, R117, -R5 ;  /* 0x0000007512067223 */ /* 0x000fe40000010805 */
[C---:B------:R-:W-:Y:S02]  /*7040*/  FFMA.FTZ R5, R147.reuse, R145, -R4 ;  /* 0x0000009193057223 */ /* 0x040fe40000010804 */
[----:B------:R-:W-:Y:S02]  /*7050*/  FFMA.FTZ R146, R147, R144, R146 ;  /* 0x0000009093927223 */ /* 0x000fe40000010092 */
[----:B------:R-:W-:-:S02]  /*7060*/  FADD.FTZ R11, R150, R5 ;  /* 0x00000005960b7221 */ /* 0x000fc40000010000 */
[----:B------:R-:W-:Y:S02]  /*7070*/  FADD.FTZ R146, R149, R146 ;  /* 0x0000009295927221 */ /* 0x000fe40000010000 */
[----:B------:R-:W-:Y:S02]  /*7080*/  FFMA.FTZ R7, R18, R21, -R7 ;  /* 0x0000001512077223 */ /* 0x000fe40000010807 */
[C---:B------:R-:W-:Y:S02]  /*7090*/  FMUL.FTZ R4, R148.reuse, R11 ;  /* 0x0000000b94047220 */ /* 0x040fe40000410000 */
[-C--:B------:R-:W-:Y:S02]  /*70a0*/  FMUL.FTZ R148, R148, R146.reuse ;  /* 0x0000009294947220 */ /* 0x080fe40000410000 */
[----:B------:R-:W-:Y:S02]  /*70b0*/  FFMA.FTZ R36, R7, 2, R36 ;  /* 0x4000000007247823 */ /* 0x000fe40000010024 */
[----:B------:R-:W-:-:S02]  /*70c0*/  FFMA.FTZ R4, R151, R146, R4 ;  /* 0x0000009297047223 */ /* 0x000fc40000010004 */
[C---:B------:R-:W-:Y:S02]  /*70d0*/  FMUL.FTZ R7, R19.reuse, R110 ;  /* 0x0000006e13077220 */ /* 0x040fe40000410000 */
[----:B------:R-:W-:Y:S02]  /*70e0*/  FMUL.FTZ R5, R19, R20 ;  /* 0x0000001413057220 */ /* 0x000fe40000410000 */
[----:B------:R-:W-:Y:S02]  /*70f0*/  FFMA.FTZ R151, R151, R11, -R148 ;  /* 0x0000000b97977223 */ /* 0x000fe40000010894 */
[----:B------:R-:W-:Y:S02]  /*7100*/  FFMA.FTZ R33, R6, 2, R33 ;  /* 0x4000000006217823 */ /* 0x000fe40000010021 */
[----:B------:R-:W-:Y:S02]  /*7110*/  FADD.FTZ R153, R153, R4 ;  /* 0x0000000499997221 */ /* 0x000fe40000010000 */
[----:B------:R-:W-:-:S02]  /*7120*/  FFMA.FTZ R7, R18, R103, -R7 ;  /* 0x0000006712077223 */ /* 0x000fc40000010807 */
[----:B------:R-:W-:Y:S02]  /*7130*/  FFMA.FTZ R6, R18, R126, -R5 ;  /* 0x0000007e12067223 */ /* 0x000fe40000010805 */
[----:B------:R-:W-:Y:S02]  /*7140*/  FADD.FTZ R151, R154, R151 ;  /* 0x000000979a977221 */ /* 0x000fe40000010000 */
[----:B------:R-:W-:Y:S02]  /*7150*/  FMUL.FTZ R5, R19, R130 ;  /* 0x0000008213057220 */ /* 0x000fe40000410000 */
[C---:B------:R-:W-:Y:S02]  /*7160*/  FMUL.FTZ R4, R152.reuse, R153 ;  /* 0x0000009998047220 */ /* 0x040fe40000410000 */
[----:B------:R-:W-:Y:S02]  /*7170*/  FFMA.FTZ R34, R7, 2, R34 ;  /* 0x4000000007227823 */ /* 0x000fe40000010022 */
[----:B------:R-:W-:-:S02]  /*7180*/  FMUL.FTZ R152, R152, R151 ;  /* 0x0000009798987220 */ /* 0x000fc40000410000 */
[----:B------:R-:W-:Y:S02]  /*7190*/  FMUL.FTZ R7, R19, R122 ;  /* 0x0000007a13077220 */ /* 0x000fe40000410000 */
[C---:B------:R-:W-:Y:S02]  /*71a0*/  FFMA.FTZ R5, R18.reuse, R104, -R5 ;  /* 0x0000006812057223 */ /* 0x040fe40000010805 */
[C---:B------:R-:W-:Y:S02]  /*71b0*/  FFMA.FTZ R4, R155.reuse, R151, -R4 ;  /* 0x000000979b047223 */ /* 0x040fe40000010804 */
[----:B------:R-:W-:Y:S02]  /*71c0*/  FFMA.FTZ R155, R155, R153, R152 ;  /* 0x000000999b9b7223 */ /* 0x000fe40000010098 */
[----:B------:R-:W-:Y:S02]  /*71d0*/  FFMA.FTZ R7, R18, R105, -R7 ;  /* 0x0000006912077223 */ /* 0x000fe40000010807 */
[----:B------:R-:W-:-:S02]  /*71e0*/  FFMA.FTZ R30, R5, 2, R30 ;  /* 0x40000000051e7823 */ /* 0x000fc4000001001e */
[----:B------:R-:W-:Y:S02]  /*71f0*/  FMUL.FTZ R5, R19, R133 ;  /* 0x0000008513057220 */ /* 0x000fe40000410000 */
[----:B------:R-:W-:Y:S02]  /*7200*/  FADD.FTZ R157, R157, R4 ;  /* 0x000000049d9d7221 */ /* 0x000fe40000010000 */
[----:B------:R-:W-:Y:S02]  /*7210*/  FADD.FTZ R155, R156, R155 ;  /* 0x0000009b9c9b7221 */ /* 0x000fe40000010000 */
[----:B------:R-:W-:Y:S02]  /*7220*/  FFMA.FTZ R32, R7, 2, R32 ;  /* 0x4000000007207823 */ /* 0x000fe40000010020 */
[----:B------:R-:W-:Y:S02]  /*7230*/  FMUL.FTZ R7, R19, R106 ;  /* 0x0000006a13077220 */ /* 0x000fe40000410000 */
[----:B------:R-:W-:-:S02]  /*7240*/  FFMA.FTZ R5, R18, R111, -R5 ;  /* 0x0000006f12057223 */ /* 0x000fc40000010805 */
[C---:B------:R-:W-:Y:S02]  /*7250*/  FMUL.FTZ R4, R158.reuse, R157 ;  /* 0x0000009d9e047220 */ /* 0x040fe40000410000 */
[----:B------:R-:W-:Y:S02]  /*7260*/  FMUL.FTZ R158, R158, R155 ;  /* 0x0000009b9e9e7220 */ /* 0x000fe40000410000 */
[----:B------:R-:W-:Y:S02]  /*7270*/  FFMA.FTZ R31, R6, 2, R31 ;  /* 0x40000000061f7823 */ /* 0x000fe4000001001f */
[----:B------:R-:W-:Y:S02]  /*7280*/  FFMA.FTZ R6, R18, R134, -R7 ;  /* 0x0000008612067223 */ /* 0x000fe40000010807 */
[----:B------:R-:W-:Y:S02]  /*7290*/  FFMA.FTZ R28, R5, 2, R28 ;  /* 0x40000000051c7823 */ /* 0x000fe4000001001c */
[----:B------:R-:W-:-:S02]  /*72a0*/  FMUL.FTZ R7, R19, R138 ;  /* 0x0000008a13077220 */ /* 0x000fc40000410000 */
[C---:B------:R-:W-:Y:S02]  /*72b0*/  FFMA.FTZ R5, R159.reuse, R155, R4 ;  /* 0x0000009b9f057223 */ /* 0x040fe40000010004 */
[----:B------:R-:W-:Y:S02]  /*72c0*/  FFMA.FTZ R159, R159, R157, -R158 ;  /* 0x0000009d9f9f7223 */ /* 0x000fe4000001089e */
[----:B------:R-:W-:Y:S02]  /*72d0*/  FFMA.FTZ R29, R6, 2, R29 ;  /* 0x40000000061d7823 */ /* 0x000fe4000001001d */
[----:B------:R-:W-:Y:S02]  /*72e0*/  FFMA.FTZ R6, R18, R9, -R7 ;  /* 0x0000000912067223 */ /* 0x000fe40000010807 */
[----:B------:R-:W-:Y:S02]  /*72f0*/  FADD.FTZ R162, R162, R5 ;  /* 0x00000005a2a27221 */ /* 0x000fe40000010000 */
[----:B------:R-:W-:-:S02]  /*7300*/  FADD.FTZ R160, R160, R159 ;  /* 0x0000009fa0a07221 */ /* 0x000fc40000010000 */
[----:B------:R-:W-:Y:S02]  /*7310*/  FFMA.FTZ R27, R6, 2, R27 ;  /* 0x40000000061b7823 */ /* 0x000fe4000001001b */
[C---:B------:R-:W-:Y:S02]  /*7320*/  FMUL.FTZ R4, R161.reuse, R162 ;  /* 0x000000a2a1047220 */ /* 0x040fe40000410000 */
[----:B------:R-:W-:Y:S02]  /*7330*/  FMUL.FTZ R6, R161, R160 ;  /* 0x000000a0a1067220 */ /* 0x000fe40000410000 */
[----:B------:R-:W-:Y:S02]  /*7340*/  FMUL.FTZ R7, R19, R144 ;  /* 0x0000009013077220 */ /* 0x000fe40000410000 */
[C---:B------:R-:W-:Y:S02]  /*7350*/  FFMA.FTZ R4, R163.reuse, R160, -R4 ;  /* 0x000000a0a3047223 */ /* 0x040fe40000010804 */
[----:B------:R-:W-:-:S02]  /*7360*/  FFMA.FTZ R163, R163, R162, R6 ;  /* 0x000000a2a3a37223 */ /* 0x000fc40000010006 */
[----:B------:R-:W-:Y:S02]  /*7370*/  FFMA.FTZ R7, R18, R145, -R7 ;  /* 0x0000009112077223 */ /* 0x000fe40000010807 */
[----:B------:R-:W-:Y:S02]  /*7380*/  FMUL.FTZ R5, R19, R146 ;  /* 0x0000009213057220 */ /* 0x000fe40000410000 */
[----:B------:R-:W-:Y:S02]  /*7390*/  FADD.FTZ R164, R164, R163 ;  /* 0x000000a3a4a47221 */ /* 0x000fe40000010000 */
[----:B------:R-:W-:Y:S02]  /*73a0*/  FFMA.FTZ R26, R7, 2, R26 ;  /* 0x40000000071a7823 */ /* 0x000fe4000001001a */
[----:B------:R-:W-:Y:S02]  /*73b0*/  FFMA.FTZ R8, R18, R11, -R5 ;  /* 0x0000000b12087223 */ /* 0x000fe40000010805 */
[----:B------:R-:W-:-:S02]  /*73c0*/  FMUL.FTZ R5, R19, R153 ;  /* 0x0000009913057220 */ /* 0x000fc40000410000 */
[C---:B------:R-:W-:Y:S02]  /*73d0*/  FMUL.FTZ R7, R19.reuse, R155 ;  /* 0x0000009b13077220 */ /* 0x040fe40000410000 */
[----:B------:R-:W-:Y:S02]  /*73e0*/  FMUL.FTZ R9, R19, R162 ;  /* 0x000000a213097220 */ /* 0x000fe40000410000 */
[----:B------:R-:W-:Y:S02]  /*73f0*/  FADD.FTZ R165, R165, R4 ;  /* 0x00000004a5a57221 */ /* 0x000fe40000010000 */
[----:B------:R-:W-:Y:S02]  /*7400*/  FMUL.FTZ R19, R19, R164 ;  /* 0x000000a413137220 */ /* 0x000fe40000410000 */
        /* <DEDUP_REMOVED lines=8> */
[----:B------:R-:W-:Y:S01]  /*7490*/  FFMA.FTZ R0, R19, 2, R0 ;  /* 0x4000000013007823 */ /* 0x000fe20000010000 */
[----:B------:R-:W-:Y:S01]  /*74a0*/  @P0 CALL.REL.NOINC `(.L_x_1633) ;  /* 0x0000001000000944 */ /* 0x000fe20003c00000 */
[----:B------:R-:W-:Y:S05]  /*74b0*/  BRA `(.L_x_1636) ;  /* 0xffffc50000007947 */ /* 0x000fea000383ffff */
.L_x_1633:
[----:B------:R-:W-:Y:S01]  /*74c0*/  BAR.SYNC.DEFER_BLOCKING 0x0 ;  /* 0x0000000000007b1d */ /* 0x000fe20000010000 */
[----:B------:R-:W-:Y:S01]  /*74d0*/  ISETP.NE.AND P0, PT, R68, RZ, PT ;  /* 0x000000ff4400720c */ /* 0x000fe20003f05270 */
[----:B------:R-:W-:Y:S01]  /*74e0*/  IMAD R6, R166, c[0x0][0x200], RZ ;  /* 0x00008000a6067a24 */ /* 0x000fe200078e02ff */
[----:B------:R-:W-:Y:S01]  /*74f0*/  ISETP.GE.AND P1, PT, R59, R54, PT ;  /* 0x000000363b00720c */ /* 0x000fe20003f26270 */
[----:B------:R-:W-:Y:S01]  /*7500*/  IMAD.WIDE.U32 R4, R63, c[0x0][0x200], RZ ;  /* 0x000080003f047a25 */ /* 0x000fe200078e00ff */
[----:B------:R-:W-:Y:S01]  /*7510*/  LEA R89, P2, R59, c[0x0][0x258], 0x2 ;  /* 0x000096003b597a11 */ /* 0x000fe200078410ff */
[----:B------:R-:W-:Y:S02]  /*7520*/  BSSY B0, `(.L_x_1637) ;  /* 0x0000047000007945 */ /* 0x000fe40003800000 */
        /* <DEDUP_REMOVED lines=8> */
[----:B------:R-:W-:Y:S01]  /*75b0*/  IMAD R79, R63, c[0x0][0x1f4], R8 ;  /* 0x00007d003f4f7a24 */ /* 0x000fe200078e0208 */
[----:B------:R-:W-:Y:S01]  /*75c0*/  LEA.HI.X R12, R59, c[0x0][0x25c], R58, 0x2, P2 ;  /* 0x000097003b0c7a11 */ /* 0x000fe200010f143a */
[----:B------:R-:W-:-:S04]  /*75d0*/  IMAD.WIDE.U32 R6, R67, c[0x0][0x208], R6 ;  /* 0x0000820043067a25 */ /* 0x000fc800078e0006 */
[----:B------:R-:W-:Y:S01]  /*75e0*/  @!P1 IMAD.WIDE.U32 R10, R63, c[0x0][0x1f0], R4 ;  /* 0x00007c003f0a9a25 */ /* 0x000fe200078e0004 */
[----:B------:R-:W-:Y:S01]  /*75f0*/  IADD3 R8, P3, R4, R6, RZ ;  /* 0x0000000604087210 */ /* 0x000fe20007f7e0ff */
[----:B------:R-:W-:Y:S01]  /*7600*/  STS [R37.X4], R36 ;  /* 0x0000002425007388 */ /* 0x000fe20000004800 */
[----:B------:R-:W-:Y:S02]  /*7610*/  IADD3 R6, P4, R59, R4, RZ ;  /* 0x000000043b067210 */ /* 0x000fe40007f9e0ff */
[----:B------:R-:W-:Y:S01]  /*7620*/  IADD3.X R7, R5, R9, R7, P3, !PT ;  /* 0x0000000905077210 */ /* 0x000fe20001ffe407 */
[----:B------:R-:W-:Y:S01]  /*7630*/  STS [R37.X4+0x4], R35 ;  /* 0x0000042325007388 */ /* 0x000fe20000004800 */
[----:B------:R-:W-:Y:S02]  /*7640*/  LEA R88, P5, R8, R89, 0x2 ;  /* 0x0000005908587211 */ /* 0x000fe400078a10ff */
[----:B------:R-:W-:Y:S01]  /*7650*/  LOP3.LUT R9, R62, 0x20, R61, 0xfe, !PT ;  /* 0x000000203e097812 */ /* 0x000fe200078efe3d */
[----:B------:R-:W-:Y:S01]  /*7660*/  STS [R37.X4+0x8], R34 ;  /* 0x0000082225007388 */ /* 0x000fe20000004800 */
[----:B------:R-:W-:-:S02]  /*7670*/  @!P1 IADD3 R73, R79, R11, RZ ;  /* 0x0000000b4f499210 */ /* 0x000fc40007ffe0ff */
[----:B------:R-:W-:Y:S01]  /*7680*/  LEA.HI.X R89, R8, R12, R7, 0x2, P5 ;  /* 0x0000000c08597211 */ /* 0x000fe200028f1407 */
[----:B------:R-:W-:Y:S01]  /*7690*/  STS [R37.X4+0xc], R33 ;  /* 0x00000c2125007388 */ /* 0x000fe20000004800 */
[----:B------:R-:W-:Y:S02]  /*76a0*/  @!P1 MOV R72, R10 ;  /* 0x0000000a00489202 */ /* 0x000fe40000000f00 */
        /* <DEDUP_REMOVED lines=46> */
.L_x_1638:
[----:B------:R-:W-:Y:S05]  /*7990*/  BSYNC B0 ;  /* 0x0000000000007941 */ /* 0x000fea0003800000 */
.L_x_1637:
        /* <DEDUP_REMOVED lines=14> */
[----:B------:R1:W-:Y:S01]  /*7a80*/  @!P5 STG.E [R88.64+0x100], R75 ;  /* 0x0001004b5800d986 */ /* 0x0003e2000c101904 */
[----:B------:R-:W-:-:S02]  /*7a90*/  ISETP.GE.AND P6, PT, R13, R18, PT ;  /* 0x000000120d00720c */ /* 0x000fc40003fc6270 */
[-C--:B------:R-:W-:Y:S01]  /*7aa0*/  ISETP.GE.AND P3, PT, R19, R18.reuse, PT ;  /* 0x000000121300720c */ /* 0x080fe20003f66270 */
[----:B------:R-:W-:Y:S01]  /*7ab0*/  @!P2 STG.E [R88.64+0x200], R83 ;  /* 0x000200535800a986 */ /* 0x000fe2000c101904 */
[----:B------:R-:W-:Y:S02]  /*7ac0*/  ISETP.GE.AND P4, PT, R21, R18, PT ;  /* 0x000000121500720c */ /* 0x000fe40003f86270 */
[----:B------:R-:W-:Y:S02]  /*7ad0*/  @!P1 IADD3 R14, P5, R59, R72, RZ ;  /* 0x000000483b0e9210 */ /* 0x000fe40007fbe0ff */
[----:B------:R-:W-:Y:S02]  /*7ae0*/  IADD3 R109, P2, R4, R78, RZ ;  /* 0x0000004e046d7210 */ /* 0x000fe40007f5e0ff */
[----:B------:R-:W-:Y:S02]  /*7af0*/  @!P1 IADD3.X R111, R58, R73, R113, P5, !PT ;  /* 0x000000493a6f9210 */ /* 0x000fe40002ffe471 */
[----:B------:R-:W-:Y:S01]  /*7b00*/  IADD3.X R78, R5, R113, R79, P2, !PT ;  /* 0x00000071054e7210 */ /* 0x000fe200017fe44f */
[----:B------:R2:W-:Y:S01]  /*7b10*/  @!P6 STG.E [R88.64+0x180], R81 ;  /* 0x000180515800e986 */ /* 0x0005e2000c101904 */
[----:B0-----:R-:W-:-:S02]  /*7b20*/  LOP3.LUT R69, R62, 0xe0, R61, 0xfe, !PT ;  /* 0x000000e03e457812 */ /* 0x001fc400078efe3d */
[C-C-:B------:R-:W-:Y:S01]  /*7b30*/  LOP3.LUT R71, R62.reuse, 0x100, R61.reuse, 0xfe, !PT ;  /* 0x000001003e477812 */ /* 0x140fe200078efe3d */
[----:B------:R0:W-:Y:S01]  /*7b40*/  @!P3 STG.E [R88.64+0x280], R85 ;  /* 0x000280555800b986 */ /* 0x0001e2000c101904 */
[C-C-:B------:R-:W-:Y:S02]  /*7b50*/  LOP3.LUT R73, R62.reuse, 0x120, R61.reuse, 0xfe, !PT ;  /* 0x000001203e497812 */ /* 0x140fe400078efe3d */
[----:B------:R-:W-:Y:S01]  /*7b60*/  LOP3.LUT R77, R62, 0x160, R61, 0xfe, !PT ;  /* 0x000001603e4d7812 */ /* 0x000fe200078efe3d */
[----:B------:R-:W-:Y:S01]  /*7b70*/  @!P4 STG.E [R88.64+0x300], R87 ;  /* 0x000300575800c986 */ /* 0x000fe2000c101904 */
[----:B------:R-:W-:Y:S02]  /*7b80*/  IADD3 R10, P2, R59, 0x20, RZ ;  /* 0x000000203b0a7810 */ /* 0x000fe40007f5e0ff */
[-C--:B------:R-:W-:Y:S02]  /*7b90*/  ISETP.GE.AND P6, PT, R69, R18.reuse, PT ;  /* 0x000000124500720c */ /* 0x080fe40003fc6270 */
[----:B------:R-:W-:-:S02]  /*7ba0*/  ISETP.GE.AND P4, PT, R71, R18, PT ;  /* 0x000000124700720c */ /* 0x000fc40003f86270 */
[-C--:B------:R-:W-:Y:S02]  /*7bb0*/  ISETP.GE.AND P3, PT, R73, R18.reuse, PT ;  /* 0x000000124900720c */ /* 0x080fe40003f66270 */
[----:B------:R-:W-:Y:S02]  /*7bc0*/  ISETP.GE.AND P5, PT, R77, R18, PT ;  /* 0x000000124d00720c */ /* 0x000fe40003fa6270 */
[----:B------:R-:W-:Y:S02]  /*7bd0*/  IADD3.X R79, RZ, R58, RZ, P2, !PT ;  /* 0x0000003aff4f7210 */ /* 0x000fe400017fe4ff */
[----:B-1----:R-:W-:Y:S02]  /*7be0*/  LOP3.LUT R75, R62, 0x140, R61, 0xfe, !PT ;  /* 0x000001403e4b7812 */ /* 0x002fe400078efe3d */
[C---:B------:R-:W-:Y:S01]  /*7bf0*/  SHF.L.U64.HI R8, R10.reuse, 0x2, R79 ;  /* 0x000000020a087819 */ /* 0x040fe2000001024f */
[----:B------:R1:W-:Y:S01]  /*7c00*/  @!P6 STG.E [R88.64+0x380], R91 ;  /* 0x0003805b5800e986 */ /* 0x0003e2000c101904 */
[----:B------:R-:W-:-:S02]  /*7c10*/  SHF.L.U32 R10, R10, 0x2, RZ ;  /* 0x000000020a0a7819 */ /* 0x000fc400000006ff */
[--C-:B------:R-:W-:Y:S01]  /*7c20*/  LOP3.LUT R79, R62, 0x180, R61.reuse, 0xfe, !PT ;  /* 0x000001803e4f7812 */ /* 0x100fe200078efe3d */
[----:B------:R3:W-:Y:S01]  /*7c30*/  @!P4 STG.E [R88.64+0x400], R93 ;  /* 0x0004005d5800c986 */ /* 0x0007e2000c101904 */
[----:B------:R-:W-:Y:S02]  /*7c40*/  IADD3 R90, P2, R10, c[0x0][0x268], RZ ;  /* 0x00009a000a5a7a10 */ /* 0x000fe40007f5e0ff */
[C-C-:B--2---:R-:W-:Y:S01]  /*7c50*/  LOP3.LUT R81, R62.reuse, 0x1a0, R61.reuse, 0xfe, !PT ;  /* 0x000001a03e517812 */ /* 0x144fe200078efe3d */
[----:B------:R2:W-:Y:S01]  /*7c60*/  @!P3 STG.E [R88.64+0x480], R95 ;  /* 0x0004805f5800b986 */ /* 0x0005e2000c101904 */
[C-C-:B------:R-:W-:Y:S02]  /*7c70*/  LOP3.LUT R83, R62.reuse, 0x1c0, R61.reuse, 0xfe, !PT ;  /* 0x000001c03e537812 */ /* 0x140fe400078efe3d */
[----:B0-----:R-:W-:Y:S01]  /*7c80*/  LOP3.LUT R85, R62, 0x1e0, R61, 0xfe, !PT ;  /* 0x000001e03e557812 */ /* 0x001fe200078efe3d */
[----:B------:R-:W-:Y:S01]  /*7c90*/  @!P5 STG.E [R88.64+0x580], R99 ;  /* 0x000580635800d986 */ /* 0x000fe2000c101904 */
[----:B------:R-:W-:-:S02]  /*7ca0*/  IADD3.X R12, R8, c[0x0][0x26c], RZ, P2, !PT ;  /* 0x00009b00080c7a10 */ /* 0x000fc400017fe4ff */
[-C--:B------:R-:W-:Y:S02]  /*7cb0*/  ISETP.GE.AND P6, PT, R75, R18.reuse, PT ;  /* 0x000000124b00720c */ /* 0x080fe40003fc6270 */
[-C--:B------:R-:W-:Y:S02]  /*7cc0*/  ISETP.GE.AND P4, PT, R79, R18.reuse, PT ;  /* 0x000000124f00720c */ /* 0x080fe40003f86270 */
[-C--:B------:R-:W-:Y:S02]  /*7cd0*/  ISETP.GE.AND P3, PT, R81, R18.reuse, PT ;  /* 0x000000125100720c */ /* 0x080fe40003f66270 */
[-C--:B------:R-:W-:Y:S02]  /*7ce0*/  ISETP.GE.AND P2, PT, R83, R18.reuse, PT ;  /* 0x000000125300720c */ /* 0x080fe40003f46270 */
[----:B------:R-:W-:-:S05]  /*7cf0*/  ISETP.GE.AND P5, PT, R85, R18, PT ;  /* 0x000000125500720c */ /* 0x000fca0003fa6270 */
[----:B------:R-:W-:Y:S01]  /*7d00*/  @!P6 STG.E [R88.64+0x500], R97 ;  /* 0x000500615800e986 */ /* 0x000fe2000c101904 */
[----:B------:R-:W-:-:S03]  /*7d10*/  LEA R90, P6, R109, R90, 0x2 ;  /* 0x0000005a6d5a7211 */ /* 0x000fc600078c10ff */
[----:B------:R-:W-:Y:S01]  /*7d20*/  @!P4 STG.E [R88.64+0x600], R101 ;  /* 0x000600655800c986 */ /* 0x000fe2000c101904 */
[----:B-1----:R-:W-:Y:S01]  /*7d30*/  LEA.HI.X R91, R109, R12, R78, 0x2, P6 ;  /* 0x0000000c6d5b7211 */ /* 0x002fe200030f144e */
[----:B------:R-:W-:Y:S01]  /*7d40*/  HFMA2.MMA R12, -RZ, RZ, 0, 0 ;  /* 0x00000000ff0c7435 */ /* 0x000fe200000001ff */
        /* <DEDUP_REMOVED lines=8> */
[-C--:B------:R-:W-:Y:S01]  /*7dd0*/  ISETP.GE.AND P5, PT, R19, R54.reuse, PT ;  /* 0x000000361300720c */ /* 0x080fe20003fa6270 */
[----:B------:R-:W-:Y:S01]  /*7de0*/  HFMA2.MMA R18, -RZ, RZ, 0, 0 ;  /* 0x00000000ff127435 */ /* 0x000fe200000001ff */
[----:B---3--:R-:W-:Y:S02]  /*7df0*/  MOV R93, RZ ;  /* 0x000000ff005d7202 */ /* 0x008fe40000000f00 */
[----:B--2---:R-:W-:Y:S02]  /*7e00*/  MOV R95, RZ ;  /* 0x000000ff005f7202 */ /* 0x004fe40000000f00 */
[----:B0-----:R-:W-:Y:S02]  /*7e10*/  MOV R89, RZ ;  /* 0x000000ff00597202 */ /* 0x001fe40000000f00 */
        /* <DEDUP_REMOVED lines=10> */
[----:B------:R-:W-:Y:S02]  /*7ec0*/  HFMA2.MMA R72, -RZ, RZ, 0, 0 ;  /* 0x00000000ff487435 */ /* 0x000fe400000001ff */
[----:B------:R-:W5:Y:S01]  /*7ed0*/  @!P5 LDG.E R89, [R90.64+0x200] ;  /* 0x000200045a59d981 */ /* 0x000f62000c1e1900 */
[-C--:B------:R-:W-:Y:S01]  /*7ee0*/  ISETP.GE.AND P5, PT, R75, R54.reuse, PT ;  /* 0x000000364b00720c */ /* 0x080fe20003fa6270 */
[----:B------:R-:W-:Y:S02]  /*7ef0*/  HFMA2.MMA R14, -RZ, RZ, 0, 0 ;  /* 0x00000000ff0e7435 */ /* 0x000fe400000001ff */
[----:B------:R-:W4:Y:S01]  /*7f00*/  @!P1 LDG.E R18, [R90.64+0x180] ;  /* 0x000180045a129981 */ /* 0x000f22000c1e1900 */
[----:B------:R-:W-:Y:S02]  /*7f10*/  ISETP.GE.AND P1, PT, R73, R54, PT ;  /* 0x000000364900720c */ /* 0x000fe40003f26270 */
[----:B0-----:R-:W-:Y:S01]  /*7f20*/  MOV R87, RZ ;  /* 0x000000ff00577202 */ /* 0x001fe20000000f00 */
[----:B------:R-:W4:Y:S01]  /*7f30*/  @!P4 LDG.E R20, [R90.64+0x280] ;  /* 0x000280045a14c981 */ /* 0x000f22000c1e1900 */
[----:B------:R-:W-:-:S02]  /*7f40*/  MOV R97, RZ ;  /* 0x000000ff00617202 */ /* 0x000fc40000000f00 */
        /* <DEDUP_REMOVED lines=39> */
[----:B------:R-:W1:Y:S04]  /*81c0*/  LDS R90, [R37.X4+0x20] ;  /* 0x00002000255a7984 */ /* 0x000e680000004800 */
[----:B------:R-:W2:Y:S04]  /*81d0*/  LDS R92, [R37.X4+0x24] ;  /* 0x00002400255c7984 */ /* 0x000ea80000004800 */
[----:B------:R-:W3:Y:S04]  /*81e0*/  LDS R96, [R37.X4+0x2c] ;  /* 0x00002c0025607984 */ /* 0x000ee80000004800 */
[----:B------:R-:W4:Y:S04]  /*81f0*/  LDS R12, [R37.X4] ;  /* 0x00000000250c7984 */ /* 0x000f280000004800 */
[----:B------:R-:W5:Y:S04]  /*8200*/  LDS R18, [R37.X4+0x4] ;  /* 0x0000040025127984 */ /* 0x000f680000004800 */
[----:B------:R-:W2:Y:S04]  /*8210*/  LDS R78, [R37.X4+0xc] ;  /* 0x00000c00254e7984 */ /* 0x000ea80000004800 */
[----:B------:R-:W4:Y:S04]  /*8220*/  LDS R82, [R37.X4+0x14] ;  /* 0x0000140025527984 */ /* 0x000f280000004800 */
[----:B------:R-:W5:Y:S04]  /*8230*/  LDS R94, [R37.X4+0x28] ;  /* 0x00002800255e7984 */ /* 0x000f680000004800 */
[----:B------:R-:W5:Y:S04]  /*8240*/  LDS R98, [R37.X4+0x30] ;  /* 0x0000300025627984 */ /* 0x000f680000004800 */
[----:B------:R-:W5:Y:S04]  /*8250*/  LDS R100, [R37.X4+0x34] ;  /* 0x0000340025647984 */ /* 0x000f680000004800 */
[----:B------:R-:W5:Y:S04]  /*8260*/  LDS R102, [R37.X4+0x38] ;  /* 0x0000380025667984 */ /* 0x000f680000004800 */
[----:B------:R-:W5:Y:S04]  /*8270*/  LDS R104, [R37.X4+0x3c] ;  /* 0x00003c0025687984 */ /* 0x000f680000004800 */
[----:B------:R-:W5:Y:S04]  /*8280*/  LDS R70, [R37.X4+0x8] ;  /* 0x0000080025467984 */ /* 0x000f680000004800 */
[----:B------:R-:W5:Y:S04]  /*8290*/  LDS R80, [R37.X4+0x10] ;  /* 0x0000100025507984 */ /* 0x000f680000004800 */
[----:B------:R-:W5:Y:S01]  /*82a0*/  LDS R86, [R37.X4+0x18] ;  /* 0x0000180025567984 */ /* 0x000f620000004800 */
[----:B0-----:R-:W-:-:S02]  /*82b0*/  FMUL.FTZ R89, R88, -1.4426950216293334961 ;  /* 0xbfb8aa3b58597820 */ /* 0x001fc40000410000 */
[----:B-1----:R-:W-:Y:S02]  /*82c0*/  FMUL.FTZ R91, R90, -1.4426950216293334961 ;  /* 0xbfb8aa3b5a5b7820 */ /* 0x002fe40000410000 */
[----:B--2---:R-:W-:Y:S02]  /*82d0*/  FMUL.FTZ R93, R92, -1.4426950216293334961 ;  /* 0xbfb8aa3b5c5d7820 */ /* 0x004fe40000410000 */
[----:B---3--:R-:W-:Y:S01]  /*82e0*/  FMUL.FTZ R97, R96, -1.4426950216293334961 ;  /* 0xbfb8aa3b60617820 */ /* 0x008fe20000410000 */
[----:B------:R-:W0:Y:S01]  /*82f0*/  MUFU.EX2 R89, R89 ;  /* 0x0000005900597308 */ /* 0x000e220000000800 */
[----:B----4-:R-:W-:Y:S02]  /*8300*/  FMUL.FTZ R14, R12, -1.4426950216293334961 ;  /* 0xbfb8aa3b0c0e7820 */ /* 0x010fe40000410000 */
[----:B-----5:R-:W-:Y:S02]  /*8310*/  FMUL.FTZ R20, R18, -1.4426950216293334961 ;  /* 0xbfb8aa3b12147820 */ /* 0x020fe40000410000 */
[----:B------:R-:W-:-:S02]  /*8320*/  FMUL.FTZ R74, R78, -1.4426950216293334961 ;  /* 0xbfb8aa3b4e4a7820 */ /* 0x000fc40000410000 */
[----:B------:R-:W-:Y:S01]  /*8330*/  FMUL.FTZ R84, R82, -1.4426950216293334961 ;  /* 0xbfb8aa3b52547820 */ /* 0x000fe20000410000 */
[----:B------:R-:W1:Y:S01]  /*8340*/  MUFU.EX2 R91, R91 ;  /* 0x0000005b005b7308 */ /* 0x000e620000000800 */
[----:B------:R-:W-:Y:S02]  /*8350*/  FMUL.FTZ R95, R94, -1.4426950216293334961 ;  /* 0xbfb8aa3b5e5f7820 */ /* 0x000fe40000410000 */
[----:B------:R-:W-:Y:S02]  /*8360*/  FMUL.FTZ R99, R98, -1.4426950216293334961 ;  /* 0xbfb8aa3b62637820 */ /* 0x000fe40000410000 */
[----:B------:R-:W-:Y:S02]  /*8370*/  FMUL.FTZ R101, R100, -1.4426950216293334961 ;  /* 0xbfb8aa3b64657820 */ /* 0x000fe40000410000 */
[----:B------:R-:W-:Y:S01]  /*8380*/  FMUL.FTZ R103, R102, -1.4426950216293334961 ;  /* 0xbfb8aa3b66677820 */ /* 0x000fe20000410000 */
[----:B------:R-:W2:Y:S01]  /*8390*/  MUFU.EX2 R93, R93 ;  /* 0x0000005d005d7308 */ /* 0x000ea20000000800 */
[----:B------:R-:W-:-:S02]  /*83a0*/  FMUL.FTZ R105, R104, -1.4426950216293334961 ;  /* 0xbfb8aa3b68697820 */ /* 0x000fc40000410000 */
[----:B------:R-:W-:-:S05]  /*83b0*/  FMUL.FTZ R72, R70, -1.4426950216293334961 ;  /* 0xbfb8aa3b46487820 */ /* 0x000fca0000410000 */
[----:B------:R-:W3:Y:S01]  /*83c0*/  MUFU.EX2 R97, R97 ;  /* 0x0000006100617308 */ /* 0x000ee20000000800 */
[----:B------:R-:W-:Y:S02]  /*83d0*/  FMUL.FTZ R76, R80, -1.4426950216293334961 ;  /* 0xbfb8aa3b504c7820 */ /* 0x000fe40000410000 */
[----:B------:R-:W-:-:S05]  /*83e0*/  FMUL.FTZ R87, R86, -1.4426950216293334961 ;  /* 0xbfb8aa3b56577820 */ /* 0x000fca0000410000 */
[----:B------:R-:W4:Y:S08]  /*83f0*/  MUFU.EX2 R14, R14 ;  /* 0x0000000e000e7308 */ /* 0x000f300000000800 */
[----:B------:R-:W5:Y:S08]  /*8400*/  MUFU.EX2 R20, R20 ;  /* 0x0000001400147308 */ /* 0x000f700000000800 */
[----:B------:R-:W1:Y:S08]  /*8410*/  MUFU.EX2 R74, R74 ;  /* 0x0000004a004a7308 */ /* 0x000e700000000800 */
[----:B------:R-:W1:Y:S01]  /*8420*/  MUFU.EX2 R84, R84 ;  /* 0x0000005400547308 */ /* 0x000e620000000800 */
[----:B0-----:R-:W-:-:S07]  /*8430*/  FADD.FTZ R89, R89, 1 ;  /* 0x3f80000059597421 */ /* 0x001fce0000010000 */
[----:B------:R-:W0:Y:S08]  /*8440*/  MUFU.EX2 R95, R95 ;  /* 0x0000005f005f7308 */ /* 0x000e300000000800 */
[----:B------:R-:W0:Y:S08]  /*8450*/  MUFU.EX2 R99, R99 ;  /* 0x0000006300637308 */ /* 0x000e300000000800 */
[----:B------:R-:W0:Y:S08]  /*8460*/  MUFU.EX2 R101, R101 ;  /* 0x0000006500657308 */ /* 0x000e300000000800 */
[----:B------:R-:W0:Y:S08]  /*8470*/  MUFU.EX2 R103, R103 ;  /* 0x0000006700677308 */ /* 0x000e300000000800 */
[----:B------:R-:W0:Y:S08]  /*8480*/  MUFU.EX2 R105, R105 ;  /* 0x0000006900697308 */ /* 0x000e300000000800 */
[----:B------:R-:W0:Y:S08]  /*8490*/  MUFU.EX2 R72, R72 ;  /* 0x0000004800487308 */ /* 0x000e300000000800 */
[----:B------:R-:W0:Y:S08]  /*84a0*/  MUFU.EX2 R76, R76 ;  /* 0x0000004c004c7308 */ /* 0x000e300000000800 */
[----:B------:R-:W0:Y:S01]  /*84b0*/  MUFU.EX2 R87, R87 ;  /* 0x0000005700577308 */ /* 0x000e220000000800 */
[----:B-1----:R-:W-:-:S02]  /*84c0*/  FADD.FTZ R91, R91, 1 ;  /* 0x3f8000005b5b7421 */ /* 0x002fc40000010000 */
[----:B--2---:R-:W-:Y:S02]  /*84d0*/  FADD.FTZ R93, R93, 1 ;  /* 0x3f8000005d5d7421 */ /* 0x004fe40000010000 */
[----:B---3--:R-:W-:Y:S02]  /*84e0*/  FADD.FTZ R97, R97, 1 ;  /* 0x3f80000061617421 */ /* 0x008fe40000010000 */
[----:B----4-:R-:W-:Y:S01]  /*84f0*/  FADD.FTZ R14, R14, 1 ;  /* 0x3f8000000e0e7421 */ /* 0x010fe20000010000 */
[----:B------:R-:W1:Y:S01]  /*8500*/  MUFU.RCP R89, R89 ;  /* 0x0000005900597308 */ /* 0x000e620000001000 */
[----:B-----5:R-:W-:Y:S02]  /*8510*/  FADD.FTZ R20, R20, 1 ;  /* 0x3f80000014147421 */ /* 0x020fe40000010000 */
[----:B------:R-:W-:Y:S02]  /*8520*/  FADD.FTZ R74, R74, 1 ;  /* 0x3f8000004a4a7421 */ /* 0x000fe40000010000 */
[----:B------:R-:W-:-:S02]  /*8530*/  FADD.FTZ R84, R84, 1 ;  /* 0x3f80000054547421 */ /* 0x000fc40000010000 */
[----:B0-----:R-:W-:Y:S01]  /*8540*/  FADD.FTZ R95, R95, 1 ;  /* 0x3f8000005f5f7421 */ /* 0x001fe20000010000 */
[----:B------:R-:W0:Y:S01]  /*8550*/  MUFU.RCP R107, R14 ;  /* 0x0000000e006b7308 */ /* 0x000e220000001000 */
[----:B------:R-:W-:Y:S02]  /*8560*/  FADD.FTZ R99, R99, 1 ;  /* 0x3f80000063637421 */ /* 0x000fe40000010000 */
[----:B------:R-:W-:Y:S02]  /*8570*/  FADD.FTZ R101, R101, 1 ;  /* 0x3f80000065657421 */ /* 0x000fe40000010000 */
[----:B------:R-:W-:Y:S02]  /*8580*/  FADD.FTZ R103, R103, 1 ;  /* 0x3f80000067677421 */ /* 0x000fe40000010000 */
[----:B------:R-:W-:Y:S01]  /*8590*/  FADD.FTZ R105, R105, 1 ;  /* 0x3f80000069697421 */ /* 0x000fe20000010000 */
[----:B------:R-:W2:Y:S01]  /*85a0*/  MUFU.RCP R109, R20 ;  /* 0x00000014006d7308 */ /* 0x000ea20000001000 */
[----:B------:R-:W-:-:S02]  /*85b0*/  FADD.FTZ R72, R72, 1 ;  /* 0x3f80000048487421 */ /* 0x000fc40000010000 */
[----:B------:R-:W-:Y:S02]  /*85c0*/  FADD.FTZ R76, R76, 1 ;  /* 0x3f8000004c4c7421 */ /* 0x000fe40000010000 */
[----:B------:R-:W-:-:S03]  /*85d0*/  FADD.FTZ R87, R87, 1 ;  /* 0x3f80000057577421 */ /* 0x000fc60000010000 */
[----:B------:R-:W3:Y:S08]  /*85e0*/  MUFU.RCP R113, R74 ;  /* 0x0000004a00717308 */ /* 0x000ef00000001000 */
[----:B------:R-:W4:Y:S08]  /*85f0*/  MUFU.RCP R117, R84 ;  /* 0x0000005400757308 */ /* 0x000f300000001000 */
[----:B------:R-:W5:Y:S08]  /*8600*/  MUFU.RCP R91, R91 ;  /* 0x0000005b005b7308 */ /* 0x000f700000001000 */
[----:B------:R-:W0:Y:S08]  /*8610*/  MUFU.RCP R93, R93 ;  /* 0x0000005d005d7308 */ /* 0x000e300000001000 */
[----:B------:R-:W0:Y:S01]  /*8620*/  MUFU.RCP R97, R97 ;  /* 0x0000006100617308 */ /* 0x000e220000001000 */
[----:B-1----:R-:W-:Y:S01]  /*8630*/  FMUL.FTZ R88, R88, R89 ;  /* 0x0000005958587220 */ /* 0x002fe20000410000 */
[----:B------:R-:W-:Y:S06]  /*8640*/  BAR.SYNC.DEFER_BLOCKING 0x0 ;  /* 0x0000000000007b1d */ /* 0x000fec0000010000 */
[----:B------:R-:W1:Y:S08]  /*8650*/  MUFU.RCP R111, R72 ;  /* 0x00000048006f7308 */ /* 0x000e700000001000 */
[----:B------:R-:W0:Y:S08]  /*8660*/  MUFU.RCP R115, R76 ;  /* 0x0000004c00737308 */ /* 0x000e300000001000 */
[----:B------:R0:W0:Y:S08]  /*8670*/  MUFU.RCP R119, R87 ;  /* 0x0000005700777308 */ /* 0x0000300000001000 */
[----:B------:R-:W0:Y:S08]  /*8680*/  MUFU.RCP R95, R95 ;  /* 0x0000005f005f7308 */ /* 0x000e300000001000 */
[----:B------:R-:W0:Y:S08]  /*8690*/  MUFU.RCP R99, R99 ;  /* 0x0000006300637308 */ /* 0x000e300000001000 */
[----:B------:R-:W0:Y:S08]  /*86a0*/  MUFU.RCP R101, R101 ;  /* 0x0000006500657308 */ /* 0x000e300000001000 */
[----:B------:R-:W1:Y:S08]  /*86b0*/  MUFU.RCP R103, R103 ;  /* 0x0000006700677308 */ /* 0x000e700000001000 */
[----:B------:R-:W1:Y:S01]  /*86c0*/  MUFU.RCP R105, R105 ;  /* 0x0000006900697308 */ /* 0x000e620000001000 */
[----:B------:R-:W-:-:S02]  /*86d0*/  FMUL.FTZ R88, R88, R29 ;  /* 0x0000001d58587220 */ /* 0x000fc40000410000 */
        /* <DEDUP_REMOVED lines=14> */
[----:B-1----:R-:W-:Y:S02]  /*87c0*/  FMUL.FTZ R87, R70, R111 ;  /* 0x0000006f46577220 */ /* 0x002fe40000410000 */
        /* <DEDUP_REMOVED lines=66> */
.L_x_1640:
[----:B------:R-:W-:Y:S05]  /*8bf0*/  BSYNC B0 ;  /* 0x0000000000007941 */ /* 0x000fea0003800000 */
.L_x_1639:
[----:B------:R-:W-:Y:S01]  /*8c00*/  MOV R6, R22 ;  /* 0x0000001600067202 */ /* 0x000fe20000000f00 */
[----:B------:R-:W-:Y:S01]  /*8c10*/  IMAD R12, R66, c[0x0][0x218], RZ ;  /* 0x00008600420c7a24 */ /* 0x000fe200078e02ff */
[----:B------:R-:W-:Y:S02]  /*8c20*/  MOV R7, R91 ;  /* 0x0000005b00077202 */ /* 0x000fe40000000f00 */
[-C--:B------:R-:W-:Y:S01]  /*8c30*/  ISETP.GE.AND P4, PT, R11, R0.reuse, PT ;  /* 0x000000000b00720c */ /* 0x080fe20003f86270 */
[----:B0-----:R-:W-:Y:S01]  /*8c40*/  IMAD R25, R67, c[0x0][0x21c], R12 ;  /* 0x0000870043197a24 */ /* 0x001fe200078e020c */
        /* <DEDUP_REMOVED lines=46> */
.L_x_1641:
[----:B------:R-:W-:Y:S05]  /*8f30*/  EXIT ;  /* 0x000000000000794d */ /* 0x000fea0003800000 */
.L_x_1643:
        /* <DEDUP_REMOVED lines=12> */
.L_x_5357:


//--------------------- .text._Z25selective_scan_fwd_kernelI32Selective_Scan_fwd_kernel_traitsILi32ELi16ELi1ELb0ELb1ELb1ELb0EfN3c107complexIfEEEEv13SSMParamsBase --------------------------
	.section	.text._Z25selective_scan_fwd_kernelI32Selective_Scan_fwd_kernel_traitsILi32ELi16ELi1ELb0ELb1ELb1ELb0EfN3c107complexIfEEEEv13SSMParamsBase,"ax",@progbits
	.sectioninfo	@"SHI_REGISTERS=206"
	.align	128
        .global         _Z25selective_scan_fwd_kernelI32Selective_Scan_fwd_kernel_traitsILi32ELi16ELi1ELb0ELb1ELb1ELb0EfN3c107complexIfEEEEv13SSMParamsBase
        .type           _Z25selective_scan_fwd_kernelI32Selective_Scan_fwd_kernel_traitsILi32ELi16ELi1ELb0ELb1ELb1ELb0EfN3c107complexIfEEEEv13SSMParamsBase,@function
        .size           _Z25selective_scan_fwd_kernelI32Selective_Scan_fwd_kernel_traitsILi32ELi16ELi1ELb0ELb1ELb1ELb0EfN3c107complexIfEEEEv13SSMParamsBase,(.L_x_5358 - _Z25selective_scan_fwd_kernelI32Selective_Scan_fwd_kernel_traitsILi32ELi16ELi1ELb0ELb1ELb1ELb0EfN3c107complexIfEEEEv13SSMParamsBase)
        .other          _Z25selective_scan_fwd_kernelI32Selective_Scan_fwd_kernel_traitsILi32ELi16ELi1ELb0ELb1ELb1ELb0EfN3c107complexIfEEEEv13SSMParamsBase,@"STO_CUDA_ENTRY STV_DEFAULT"
_Z25selective_scan_fwd_kernelI32Selective_Scan_fwd_kernel_traitsILi32ELi16ELi1ELb0ELb1ELb1ELb0EfN3c107complexIfEEEEv13SSMParamsBase:
.text._Z25selective_scan_fwd_kernelI32Selective_Scan_fwd_kernel_traitsILi32ELi16ELi1ELb0ELb1ELb1ELb0EfN3c107complexIfEEEEv13SSMParamsBase:
        /* <DEDUP_REMOVED lines=15> */
[----:B------:R-:W-:-:S03]  /*00f0*/  @P0 LEA R2, P2, R0, c[0x0][0x238], 0x2 ;  /* 0x00008e0000020a11 */ /* 0x000fc600078410ff */
[C---:B------:R-:W-:Y:S02]  /*0100*/  @P1 LEA R4, P3, R0.reuse, c[0x0][0x250], 0x2 ;  /* 0x0000940000041a11 */ /* 0x040fe400078610ff */
[--C-:B------:R-:W-:Y:S02]  /*0110*/  @P0 LEA.HI.X R3, R0, c[0x0][0x23c], R21.reuse, 0x2, P2 ;  /* 0x00008f0000030a11 */ /* 0x100fe400010f1415 */
[----:B-1----:R-:W-:Y:S02]  /*0120*/  IADD3 R6, R8, 0xffffffe, RZ ;  /* 0x0ffffffe08067810 */ /* 0x002fe40007ffe0ff */
[----:B--2---:R-:W-:Y:S01]  /*0130*/  MOV R23, UR6 ;  /* 0x0000000600177c02 */ /* 0x004fe20008000f00 */
[----:B------:R0:W5:Y:S01]  /*0140*/  @P0 LDG.E R20, [R2.64] ;  /* 0x0000000402140981 */ /* 0x000162000c1e1900 */
[----:B------:R1:W2:Y:S01]  /*0150*/  F2I.FTZ.U32.TRUNC.NTZ R7, R6 ;  /* 0x0000000600077305 */ /* 0x0002a2000021f000 */
[----:B------:R-:W-:Y:S02]  /*0160*/  @P1 LEA.HI.X R5, R0, c[0x0][0x254], R21, 0x2, P3 ;  /* 0x0000950000051a11 */ /* 0x000fe400018f1415 */
[----:B------:R-:W-:-:S03]  /*0170*/  SHF.R.S32.HI R197, RZ, 0x1f, R23 ;  /* 0x0000001fffc57819 */ /* 0x000fc60000011417 */
[----:B------:R3:W5:Y:S01]  /*0180*/  @P1 LDG.E R22, [R4.64] ;  /* 0x0000000404161981 */ /* 0x000762000c1e1900 */
[----:B-1----:R-:W-:Y:S01]  /*0190*/  HFMA2.MMA R6, -RZ, RZ, 0, 0 ;  /* 0x00000000ff067435 */ /* 0x002fe200000001ff */
[----:B--2---:R-:W-:-:S05]  /*01a0*/  IADD3 R10, RZ, -R7, RZ ;  /* 0x80000007ff0a7210 */ /* 0x004fca0007ffe0ff */
[----:B0-----:R-:W-:Y:S01]  /*01b0*/  IMAD R3, R10, R15, RZ ;  /* 0x0000000f0a037224 */ /* 0x001fe200078e02ff */
[----:B------:R-:W-:-:S03]  /*01c0*/  IABS R2, R0 ;  /* 0x0000000000027213 */ /* 0x000fc60000000000 */
[----:B------:R-:W-:Y:S01]  /*01d0*/  IMAD.HI.U32 R7, R7, R3, R6 ;  /* 0x0000000307077227 */ /* 0x000fe200078e0006 */
[----:B------:R-:W-:-:S04]  /*01e0*/  MOV R3, c[0x0][0x174] ;  /* 0x00005d0000037a02 */ /* 0x000fc80000000f00 */
[----:B------:R-:W-:Y:S01]  /*01f0*/  ISETP.GE.AND P0, PT, R3, 0x1, PT ;  /* 0x000000010300780c */ /* 0x000fe20003f06270 */
[----:B------:R-:W-:-:S05]  /*0200*/  IMAD.HI.U32 R10, R7, R2, RZ ;  /* 0x00000002070a7227 */ /* 0x000fca00078e00ff */
[----:B------:R-:W-:-:S05]  /*0210*/  IADD3 R8, -R10, RZ, RZ ;  /* 0x000000ff0a087210 */ /* 0x000fca0007ffe1ff */
[----:B------:R-:W-:Y:S01]  /*0220*/  IMAD R8, R15, R8, R2 ;  /* 0x000000080f087224 */ /* 0x000fe200078e0202 */
[----:B------:R-:W-:Y:S01]  /*0230*/  LOP3.LUT R3, R0, c[0x0][0x178], RZ, 0x3c, !PT ;  /* 0x00005e0000037a12 */ /* 0x000fe200078e3cff */
[----:B------:R-:W-:-:S03]  /*0240*/  IMAD R2, R197, c[0x0][0x190], RZ ;  /* 0x00006400c5027a24 */ /* 0x000fc600078e02ff */
[----:B------:R-:W-:Y:S01]  /*0250*/  ISETP.GT.U32.AND P1, PT, R15, R8, PT ;  /* 0x000000080f00720c */ /* 0x000fe20003f24070 */
[----:B------:R-:W-:-:S12]  /*0260*/  @!P0 EXIT ;  /* 0x000000000000894d */ /* 0x000fd80003800000 */
[----:B---3--:R-:W0:Y:S01]  /*0270*/  S2R R79, SR_TID.X ;  /* 0x00000000004f7919 */ /* 0x008e220000002100 */
[-C--:B------:R-:W-:Y:S01]  /*0280*/  @!P1 IADD3 R8, R8, -R15.reuse, RZ ;  /* 0x8000000f08089210 */ /* 0x080fe20007ffe0ff */
[----:B------:R-:W-:Y:S01]  /*0290*/  IMAD R9, R21, c[0x0][0x1d8], RZ ;  /* 0x0000760015097a24 */ /* 0x000fe200078e02ff */
[----:B------:R-:W-:Y:S01]  /*02a0*/  ISETP.GE.AND P2, PT, R3, RZ, PT ;  /* 0x000000ff0300720c */ /* 0x000fe20003f46270 */
[----:B------:R-:W-:Y:S01]  /*02b0*/  IMAD R13, R23, c[0x0][0x194], R2 ;  /* 0x00006500170d7a24 */ /* 0x000fe200078e0202 */
[----:B------:R-:W-:Y:S01]  /*02c0*/  ISETP.GE.U32.AND P0, PT, R8, R15, PT ;  /* 0x0000000f0800720c */ /* 0x000fe20003f06070 */
[----:B------:R-:W-:Y:S01]  /*02d0*/  IMAD R11, R21, c[0x0][0x1e8], RZ ;  /* 0x00007a00150b7a24 */ /* 0x000fe200078e02ff */
[----:B------:R-:W-:Y:S01]  /*02e0*/  @!P1 IADD3 R10, R10, 0x1, RZ ;  /* 0x000000010a0a9810 */ /* 0x000fe20007ffe0ff */
[C---:B------:R-:W-:Y:S01]  /*02f0*/  IMAD.WIDE.U32 R2, R0.reuse, c[0x0][0x1d8], RZ ;  /* 0x0000760000027a25 */ /* 0x040fe200078e00ff */
[----:B------:R-:W-:Y:S01]  /*0300*/  ISETP.NE.AND P1, PT, RZ, c[0x0][0x178], PT ;  /* 0x00005e00ff007a0c */ /* 0x000fe20003f25270 */
[----:B------:R-:W1:Y:S01]  /*0310*/  S2R R28, SR_LANEID ;  /* 0x00000000001c7919 */ /* 0x000e620000000000 */
[----:B------:R-:W-:Y:S01]  /*0320*/  MOV R29, RZ ;  /* 0x000000ff001d7202 */ /* 0x000fe20000000f00 */
[----:B------:R-:W-:-:S02]  /*0330*/  IMAD R9, R0, c[0x0][0x1dc], R9 ;  /* 0x0000770000097a24 */ /* 0x000fc400078e0209 */
[----:B------:R-:W-:-:S03]  /*0340*/  IMAD.WIDE.U32 R4, R0, c[0x0][0x1e8], RZ ;  /* 0x00007a0000047a25 */ /* 0x000fc600078e00ff */
[----:B------:R-:W-:Y:S01]  /*0350*/  IADD3 R3, R3, R9, RZ ;  /* 0x0000000903037210 */ /* 0x000fe20007ffe0ff */
[----:B------:R-:W-:Y:S01]  /*0360*/  IMAD R11, R0, c[0x0][0x1ec], R11 ;  /* 0x00007b00000b7a24 */ /* 0x000fe200078e020b */
[----:B------:R-:W-:Y:S01]  /*0370*/  @P0 IADD3 R10, R10, 0x1, RZ ;  /* 0x000000010a0a0810 */ /* 0x000fe20007ffe0ff */
[----:B------:R-:W-:Y:S02]  /*0380*/  IMAD R12, R197, c[0x0][0x1b0], RZ ;  /* 0x00006c00c50c7a24 */ /* 0x000fe400078e02ff */
[----:B------:R-:W-:Y:S01]  /*0390*/  IMAD.WIDE.U32 R6, R23, c[0x0][0x190], RZ ;  /* 0x0000640017067a25 */ /* 0x000fe200078e00ff */
[----:B------:R-:W-:Y:S02]  /*03a0*/  IADD3 R5, R5, R11, RZ ;  /* 0x0000000b05057210 */ /* 0x000fe40007ffe0ff */
[----:B0-----:R-:W-:Y:S01]  /*03b0*/  SHF.L.U32 R25, R79, 0x4, RZ ;  /* 0x000000044f197819 */ /* 0x001fe200000006ff */
[----:B------:R-:W-:Y:S01]  /*03c0*/  IMAD R11, R23, c[0x0][0x1b4], R12 ;  /* 0x00006d00170b7a24 */ /* 0x000fe200078e020c */
[----:B------:R-:W-:Y:S01]  /*03d0*/  LOP3.LUT R24, R79, 0x1f, RZ, 0xc0, !PT ;  /* 0x0000001f4f187812 */ /* 0x000fe200078ec0ff */
[----:B------:R-:W-:Y:S01]  /*03e0*/  IMAD R12, R197, c[0x0][0x1d0], RZ ;  /* 0x00007400c50c7a24 */ /* 0x000fe200078e02ff */
[----:B------:R-:W-:Y:S01]  /*03f0*/  LOP3.LUT R25, R25, 0xfffffe00, RZ, 0xc0, !PT ;  /* 0xfffffe0019197812 */ /* 0x000fe200078ec0ff */
[----:B------:R-:W-:Y:S01]  /*0400*/  IMAD.WIDE.U32 R2, R23, c[0x0][0x1d0], R2 ;  /* 0x0000740017027a25 */ /* 0x000fe200078e0002 */
[----:B------:R-:W-:-:S02]  /*0410*/  @!P2 IADD3 R10, -R10, RZ, RZ ;  /* 0x000000ff0a0aa210 */ /* 0x000fc40007ffe1ff */
[----:B------:R-:W-:Y:S01]  /*0420*/  LOP3.LUT R26, R25, R24, RZ, 0xfc, !PT ;  /* 0x00000018191a7212 */ /* 0x000fe200078efcff */
[----:B------:R-:W-:Y:S01]  /*0430*/  IMAD.WIDE.U32 R8, R23, c[0x0][0x1b0], RZ ;  /* 0x00006c0017087a25 */ /* 0x000fe200078e00ff */
[----:B------:R-:W-:Y:S02]  /*0440*/  @!P1 LOP3.LUT R10, RZ, c[0x0][0x178], RZ, 0x33, !PT ;  /* 0x00005e00ff0a9a12 */ /* 0x000fe400078e33ff */
[----:B------:R-:W-:Y:S01]  /*0450*/  IADD3 R7, R7, R13, RZ ;  /* 0x0000000d07077210 */ /* 0x000fe20007ffe0ff */
[----:B------:R-:W-:Y:S01]  /*0460*/  IMAD R13, R23, c[0x0][0x1d4], R12 ;  /* 0x00007500170d7a24 */ /* 0x000fe200078e020c */
[----:B------:R-:W-:Y:S01]  /*0470*/  IADD3 R12, P0, R26, R2, RZ ;  /* 0x000000021a0c7210 */ /* 0x000fe20007f1e0ff */
[----:B------:R-:W-:Y:S01]  /*0480*/  IMAD R14, R197, c[0x0][0x1e0], RZ ;  /* 0x00007800c50e7a24 */ /* 0x000fe200078e02ff */
[----:B------:R-:W-:Y:S01]  /*0490*/  SHF.R.S32.HI R2, RZ, 0x1f, R10 ;  /* 0x0000001fff027819 */ /* 0x000fe2000001140a */
[----:B------:R-:W-:Y:S01]  /*04a0*/  IMAD.WIDE.U32 R4, R23, c[0x0][0x1e0], R4 ;  /* 0x0000780017047a25 */ /* 0x000fe200078e0004 */
[----:B------:R-:W-:-:S02]  /*04b0*/  IADD3 R9, R9, R11, RZ ;  /* 0x0000000b09097210 */ /* 0x000fc40007ffe0ff */
[----:B------:R-:W-:Y:S01]  /*04c0*/  SHF.R.S32.HI R27, RZ, 0x1f, R26 ;  /* 0x0000001fff1b7819 */ /* 0x000fe2000001141a */
[----:B------:R-:W-:Y:S01]  /*04d0*/  IMAD R11, R23, c[0x0][0x1e4], R14 ;  /* 0x00007900170b7a24 */ /* 0x000fe200078e020e */
[----:B------:R-:W-:Y:S01]  /*04e0*/  IADD3 R62, P1, R26, R4, RZ ;  /* 0x000000041a3e7210 */ /* 0x000fe20007f3e0ff */
[C---:B------:R-:W-:Y:S01]  /*04f0*/  IMAD R15, R2.reuse, c[0x0][0x1a8], RZ ;  /* 0x00006a00020f7a24 */ /* 0x040fe200078e02ff */
[C---:B------:R-:W-:Y:S01]  /*0500*/  IADD3.X R13, R27.reuse, R3, R13, P0, !PT ;  /* 0x000000031b0d7210 */ /* 0x040fe200007fe40d */
[----:B------:R-:W-:Y:S01]  /*0510*/  IMAD R17, R2, c[0x0][0x1c8], RZ ;  /* 0x0000720002117a24 */ /* 0x000fe200078e02ff */
[----:B------:R-:W-:Y:S01]  /*0520*/  IADD3.X R11, R27, R5, R11, P1, !PT ;  /* 0x000000051b0b7210 */ /* 0x000fe20000ffe40b */
[----:B------:R-:W-:Y:S01]  /*0530*/  IMAD.WIDE.U32 R2, R10, c[0x0][0x1a8], R6 ;  /* 0x00006a000a027a25 */ /* 0x000fe200078e0006 */
[----:B------:R-:W-:Y:S02]  /*0540*/  LEA R6, P2, R12, c[0x0][0x240], 0x2 ;  /* 0x000090000c067a11 */ /* 0x000fe400078410ff */
[----:B------:R-:W-:Y:S01]  /*0550*/  LEA R49, P3, R62, c[0x0][0x248], 0x2 ;  /* 0x000092003e317a11 */ /* 0x000fe200078610ff */
[----:B------:R-:W-:Y:S01]  /*0560*/  IMAD.WIDE.U32 R4, R10, c[0x0][0x1c8], R8 ;  /* 0x000072000a047a25 */ /* 0x000fe200078e0008 */
[----:B------:R-:W-:-:S02]  /*0570*/  LEA R30, P0, R2, c[0x0][0x228], 0x2 ;  /* 0x00008a00021e7a11 */ /* 0x000fc400078010ff */
[----:B------:R-:W-:Y:S01]  /*0580*/  LEA.HI.X R62, R62, c[0x0][0x24c], R11, 0x2, P3 ;  /* 0x000093003e3e7a11 */ /* 0x000fe200018f140b */
[----:B------:R-:W-:Y:S01]  /*0590*/  IMAD R7, R10, c[0x0][0x1ac], R15 ;  /* 0x00006b000a077a24 */ /* 0x000fe200078e020f */
[----:B------:R-:W-:Y:S01]  /*05a0*/  LEA R31, P1, R4, c[0x0][0x230], 0x2 ;  /* 0x00008c00041f7a11 */ /* 0x000fe200078210ff */
[----:B------:R-:W-:-:S03]  /*05b0*/  IMAD R17, R10, c[0x0][0x1cc], R17 ;  /* 0x000073000a117a24 */ /* 0x000fc600078e0211 */
[----:B------:R-:W-:Y:S02]  /*05c0*/  IADD3 R7, R3, R7, RZ ;  /* 0x0000000703077210 */ /* 0x000fe40007ffe0ff */
[----:B------:R-:W-:Y:S02]  /*05d0*/  IADD3 R33, R5, R17, RZ ;  /* 0x0000001105217210 */ /* 0x000fe40007ffe0ff */
[----:B------:R-:W-:Y:S02]  /*05e0*/  LEA.HI.X R3, R12, c[0x0][0x244], R13, 0x2, P2 ;  /* 0x000091000c037a11 */ /* 0x000fe400010f140d */
[----:B------:R-:W-:Y:S02]  /*05f0*/  LEA.HI.X R32, R2, c[0x0][0x22c], R7, 0x2, P0 ;  /* 0x00008b0002207a11 */ /* 0x000fe400000f1407 */
[----:B-1----:R-:W-:Y:S02]  /*0600*/  LEA.HI.X R33, R4, c[0x0][0x234], R33, 0x2, P1 ;  /* 0x00008d0004217a11 */ /* 0x002fe400008f1421 */
.L_x_1683:
[----:B------:R-:W-:Y:S01]  /*0610*/  BAR.SYNC.DEFER_BLOCKING 0x0 ;  /* 0x0000000000007b1d */ /* 0x000fe20000010000 */
[----:B------:R-:W-:Y:S01]  /*0620*/  MOV R2, 0xfffffe00 ;  /* 0xfffffe0000027802 */ /* 0x000fe20000000f00 */
[----:B------:R-:W-:Y:S01]  /*0630*/  HFMA2.MMA R7, -RZ, RZ, 0, 0 ;  /* 0x00000000ff077435 */ /* 0x000fe200000001ff */
[----:B0-----:R-:W-:-:S02]  /*0640*/  LOP3.LUT R4, R25, 0x20, R24, 0xfe, !PT ;  /* 0x0000002019047812 */ /* 0x001fc400078efe18 */
[--C-:B------:R-:W-:Y:S01]  /*0650*/  LOP3.LUT R10, R25, 0x60, R24.reuse, 0xfe, !PT ;  /* 0x00000060190a7812 */ /* 0x100fe200078efe18 */
[----:B------:R-:W-:Y:S01]  /*0660*/  IMAD R35, R29, R2, c[0x0][0x168] ;  /* 0x00005a001d237624 */ /* 0x000fe200078e0202 */
[----:B------:R-:W-:Y:S02]  /*0670*/  MOV R2, R6 ;  /* 0x0000000600027202 */ /* 0x000fe40000000f00 */
[C-C-:B------:R-:W-:Y:S02]  /*0680*/  LOP3.LUT R6, R25.reuse, 0x40, R24.reuse, 0xfe, !PT ;  /* 0x0000004019067812 */ /* 0x140fe400078efe18 */
[----:B------:R-:W-:Y:S02]  /*0690*/  ISETP.GE.AND P0, PT, R26, R35, PT ;  /* 0x000000231a00720c */ /* 0x000fe40003f06270 */
[C-C-:B------:R-:W-:Y:S02]  /*06a0*/  LOP3.LUT R12, R25.reuse, 0x80, R24.reuse, 0xfe, !PT ;  /* 0x00000080190c7812 */ /* 0x140fe400078efe18 */
[----:B------:R-:W-:-:S02]  /*06b0*/  LOP3.LUT R16, R25, 0xa0, R24, 0xfe, !PT ;  /* 0x000000a019107812 */ /* 0x000fc400078efe18 */
[-C--:B------:R-:W-:Y:S02]  /*06c0*/  ISETP.GE.AND P1, PT, R6, R35.reuse, PT ;  /* 0x000000230600720c */ /* 0x080fe40003f26270 */
[----:B------:R-:W-:-:S05]  /*06d0*/  ISETP.GE.AND P2, PT, R10, R35, PT ;  /* 0x000000230a00720c */ /* 0x000fca0003f46270 */
[----:B------:R-:W2:Y:S01]  /*06e0*/  @!P0 LDG.E R7, [R2.64] ;  /* 0x0000000402078981 */ /* 0x000ea2000c1e1900 */
[-C--:B------:R-:W-:Y:S01]  /*06f0*/  ISETP.GE.AND P0, PT, R4, R35.reuse, PT ;  /* 0x000000230400720c */ /* 0x080fe20003f06270 */
[----:B------:R-:W-:Y:S01]  /*0700*/  HFMA2.MMA R11, -RZ, RZ, 0, 0 ;  /* 0x00000000ff0b7435 */ /* 0x000fe200000001ff */
[-C--:B------:R-:W-:Y:S01]  /*0710*/  ISETP.GE.AND P3, PT, R12, R35.reuse, PT ;  /* 0x000000230c00720c */ /* 0x080fe20003f66270 */
[----:B------:R-:W-:Y:S01]  /*0720*/  CS2R R8, SRZ ;  /* 0x0000000000087805 */ /* 0x000fe2000001ff00 */
[----:B------:R-:W-:Y:S01]  /*0730*/  ISETP.GE.AND P4, PT, R16, R35, PT ;  /* 0x000000231000720c */ /* 0x000fe20003f86270 */
[----:B------:R-:W-:Y:S01]  /*0740*/  CS2R R14, SRZ ;  /* 0x00000000000e7805 */ /* 0x000fe2000001ff00 */
[----:B------:R-:W-:Y:S02]  /*0750*/  MOV R5, RZ ;  /* 0x000000ff00057202 */ /* 0x000fe40000000f00 */
[C-C-:B------:R-:W-:Y:S01]  /*0760*/  LOP3.LUT R18, R25.reuse, 0xc0, R24.reuse, 0xfe, !PT ;  /* 0x000000c019127812 */ /* 0x140fe200078efe18 */
[----:B------:R-:W3:Y:S01]  /*0770*/  @!P1 LDG.E R8, [R2.64+0x100] ;  /* 0x0001000402089981 */ /* 0x000ee2000c1e1900 */
[----:B------:R-:W-:-:S02]  /*0780*/  LOP3.LUT R34, R25, 0xe0, R24, 0xfe, !PT ;  /* 0x000000e019227812 */ /* 0x000fc400078efe18 */
[C-C-:B------:R-:W-:Y:S01]  /*0790*/  LOP3.LUT R38, R25.reuse, 0x100, R24.reuse, 0xfe, !PT ;  /* 0x0000010019267812 */ /* 0x140fe200078efe18 */
[----:B------:R-:W4:Y:S01]  /*07a0*/  @!P0 LDG.E R5, [R2.64+0x80] ;  /* 0x0000800402058981 */ /* 0x000f22000c1e1900 */
[C-C-:B------:R-:W-:Y:S02]  /*07b0*/  LOP3.LUT R40, R25.reuse, 0x120, R24.reuse, 0xfe, !PT ;  /* 0x0000012019287812 */ /* 0x140fe400078efe18 */
[----:B------:R-:W-:Y:S01]  /*07c0*/  LOP3.LUT R42, R25, 0x140, R24, 0xfe, !PT ;  /* 0x00000140192a7812 */ /* 0x000fe200078efe18 */
[----:B------:R-:W3:Y:S01]  /*07d0*/  @!P2 LDG.E R9, [R2.64+0x180] ;  /* 0x000180040209a981 */ /* 0x000ee2000c1e1900 */
[-C--:B------:R-:W-:Y:S02]  /*07e0*/  ISETP.GE.AND P0, PT, R18, R35.reuse, PT ;  /* 0x000000231200720c */ /* 0x080fe40003f06270 */
[-C--:B------:R-:W-:Y:S01]  /*07f0*/  ISETP.GE.AND P1, PT, R34, R35.reuse, PT ;  /* 0x000000232200720c */ /* 0x080fe20003f26270 */
[----:B------:R-:W3:Y:S01]  /*0800*/  @!P3 LDG.E R14, [R2.64+0x200] ;  /* 0x00020004020eb981 */ /* 0x000ee2000c1e1900 */
[----:B------:R-:W-:-:S02]  /*0810*/  ISETP.GE.AND P2, PT, R38, R35, PT ;  /* 0x000000232600720c */ /* 0x000fc40003f46270 */
[-C--:B------:R-:W-:Y:S01]  /*0820*/  ISETP.GE.AND P3, PT, R40, R35.reuse, PT ;  /* 0x000000232800720c */ /* 0x080fe20003f66270 */
[----:B------:R-:W3:Y:S01]  /*0830*/  @!P4 LDG.E R11, [R2.64+0x280] ;  /* 0x00028004020bc981 */ /* 0x000ee2000c1e1900 */
[----:B------:R-:W-:Y:S01]  /*0840*/  ISETP.GE.AND P4, PT, R42, R35, PT ;  /* 0x000000232a00720c */ /* 0x000fe20003f86270 */
[----:B------:R-:W-:Y:S01]  /*0850*/  HFMA2.MMA R17, -RZ, RZ, 0, 0 ;  /* 0x00000000ff117435 */ /* 0x000fe200000001ff */
[----:B------:R-:W-:Y:S01]  /*0860*/  CS2R R36, SRZ ;  /* 0x0000000000247805 */ /* 0x000fe2000001ff00 */
[----:B------:R-:W-:Y:S02]  /*0870*/  MOV R13, RZ ;  /* 0x000000ff000d7202 */ /* 0x000fe40000000f00 */
[C-C-:B------:R-:W-:Y:S02]  /*0880*/  LOP3.LUT R48, R25.reuse, 0x160, R24.reuse, 0xfe, !PT ;  /* 0x0000016019307812 */ /* 0x140fe400078efe18 */
[----:B------:R-:W-:Y:S01]  /*0890*/  MOV R46, RZ ;  /* 0x000000ff002e7202 */ /* 0x000fe20000000f00 */
[----:B------:R-:W3:Y:S01]  /*08a0*/  @!P0 LDG.E R36, [R2.64+0x300] ;  /* 0x0003000402248981 */ /* 0x000ee2000c1e1900 */
[----:B------:R-:W-:-:S02]  /*08b0*/  LOP3.LUT R50, R25, 0x180, R24, 0xfe, !PT ;  /* 0x0000018019327812 */ /* 0x000fc400078efe18 */
[C-C-:B------:R-:W-:Y:S01]  /*08c0*/  LOP3.LUT R54, R25.reuse, 0x1a0, R24.reuse, 0xfe, !PT ;  /* 0x000001a019367812 */ /* 0x140fe200078efe18 */
[----:B------:R-:W3:Y:S01]  /*08d0*/  @!P1 LDG.E R13, [R2.64+0x380] ;  /* 0x00038004020d9981 */ /* 0x000ee2000c1e1900 */
[C-C-:B------:R-:W-:Y:S02]  /*08e0*/  LOP3.LUT R56, R25.reuse, 0x1c0, R24.reuse, 0xfe, !PT ;  /* 0x000001c019387812 */ /* 0x140fe400078efe18 */
[----:B------:R-:W-:Y:S01]  /*08f0*/  LOP3.LUT R60, R25, 0x1e0, R24, 0xfe, !PT ;  /* 0x000001e0193c7812 */ /* 0x000fe200078efe18 */
[----:B------:R-:W3:Y:S01]  /*0900*/  @!P2 LDG.E R17, [R2.64+0x400] ;  /* 0x000400040211a981 */ /* 0x000ee2000c1e1900 */
[-C--:B------:R-:W-:Y:S02]  /*0910*/  ISETP.GE.AND P0, PT, R48, R35.reuse, PT ;  /* 0x000000233000720c */ /* 0x080fe40003f06270 */
[-C--:B------:R-:W-:Y:S01]  /*0920*/  ISETP.GE.AND P1, PT, R50, R35.reuse, PT ;  /* 0x000000233200720c */ /* 0x080fe20003f26270 */
[----:B------:R-:W3:Y:S01]  /*0930*/  @!P3 LDG.E R15, [R2.64+0x480] ;  /* 0x00048004020fb981 */ /* 0x000ee2000c1e1900 */
[-C--:B------:R-:W-:Y:S01]  /*0940*/  ISETP.GE.AND P2, PT, R54, R35.reuse, PT ;  /* 0x000000233600720c */ /* 0x080fe20003f46270 */
[----:B------:R-:W-:Y:S01]  /*0950*/  HFMA2.MMA R44, -RZ, RZ, 0, 0 ;  /* 0x00000000ff2c7435 */ /* 0x000fe200000001ff */
[-C--:B------:R-:W-:Y:S01]  /*0960*/  ISETP.GE.AND P3, PT, R56, R35.reuse, PT ;  /* 0x000000233800720c */ /* 0x080fe20003f66270 */
[----:B------:R-:W3:Y:S01]  /*0970*/  @!P4 LDG.E R46, [R2.64+0x500] ;  /* 0x00050004022ec981 */ /* 0x000ee2000c1e1900 */
[----:B------:R-:W-:Y:S01]  /*0980*/  ISETP.GE.AND P4, PT, R60, R35, PT ;  /* 0x000000233c00720c */ /* 0x000fe20003f86270 */
[----:B------:R-:W-:Y:S01]  /*0990*/  HFMA2.MMA R58, -RZ, RZ, 0, 0 ;  /* 0x00000000ff3a7435 */ /* 0x000fe200000001ff */
[----:B------:R-:W-:Y:S01]  /*09a0*/  MOV R19, RZ ;  /* 0x000000ff00137202 */ /* 0x000fe20000000f00 */
[----:B------:R-:W-:-:S04]  /*09b0*/  CS2R R52, SRZ ;  /* 0x0000000000347805 */ /* 0x000fc8000001ff00 */
[----:B------:R-:W3:Y:S04]  /*09c0*/  @!P0 LDG.E R44, [R2.64+0x580] ;  /* 0x00058004022c8981 */ /* 0x000ee8000c1e1900 */
[----:B------:R-:W3:Y:S04]  /*09d0*/  @!P1 LDG.E R19, [R2.64+0x600] ;  /* 0x0006000402139981 */ /* 0x000ee8000c1e1900 */
[----:B------:R-:W3:Y:S04]  /*09e0*/  @!P2 LDG.E R52, [R2.64+0x680] ;  /* 0x000680040234a981 */ /* 0x000ee8000c1e1900 */
[----:B------:R-:W3:Y:S04]  /*09f0*/  @!P3 LDG.E R58, [R2.64+0x700] ;  /* 0x00070004023ab981 */ /* 0x000ee8000c1e1900 */
[----:B------:R-:W3:Y:S01]  /*0a00*/  @!P4 LDG.E R37, [R2.64+0x780] ;  /* 0x000780040225c981 */ /* 0x000ee2000c1e1900 */
[----:B------:R-:W-:-:S02]  /*0a10*/  LEA.HI.SX32 R70, R28, R28, 0x1b ;  /* 0x0000001c1c467211 */ /* 0x000fc400078fdaff */
[----:B------:R-:W-:Y:S02]  /*0a20*/  IADD3 R39, R28, 0x20, RZ ;  /* 0x000000201c277810 */ /* 0x000fe40007ffe0ff */
[----:B------:R-:W-:Y:S02]  /*0a30*/  SHF.L.U32 R70, R70, 0x2, RZ ;  /* 0x0000000246467819 */ /* 0x000fe400000006ff */
[C---:B------:R-:W-:Y:S02]  /*0a40*/  IADD3 R41, R28.reuse, 0x40, RZ ;  /* 0x000000401c297810 */ /* 0x040fe40007ffe0ff */
[C---:B------:R-:W-:Y:S02]  /*0a50*/  IADD3 R43, R28.reuse, 0x60, RZ ;  /* 0x000000601c2b7810 */ /* 0x040fe40007ffe0ff */
[C---:B------:R-:W-:Y:S02]  /*0a60*/  IADD3 R45, R28.reuse, 0x80, RZ ;  /* 0x000000801c2d7810 */ /* 0x040fe40007ffe0ff */
[----:B------:R-:W-:-:S02]  /*0a70*/  IADD3 R47, R28, 0xa0, RZ ;  /* 0x000000a01c2f7810 */ /* 0x000fc40007ffe0ff */
[-C--:B------:R-:W-:Y:S02]  /*0a80*/  LEA.HI.SX32 R39, R39, R28.reuse, 0x1b ;  /* 0x0000001c27277211 */ /* 0x080fe400078fdaff */
[-C--:B------:R-:W-:Y:S02]  /*0a90*/  LEA.HI.SX32 R41, R41, R28.reuse, 0x1b ;  /* 0x0000001c29297211 */ /* 0x080fe400078fdaff */
[-C--:B------:R-:W-:Y:S02]  /*0aa0*/  LEA.HI.SX32 R43, R43, R28.reuse, 0x1b ;  /* 0x0000001c2b2b7211 */ /* 0x080fe400078fdaff */
[----:B------:R-:W-:Y:S02]  /*0ab0*/  ISETP.GE.AND P5, PT, R34, R35, PT ;  /* 0x000000232200720c */ /* 0x000fe40003fa6270 */
[-C--:B------:R-:W-:Y:S02]  /*0ac0*/  LEA.HI.SX32 R45, R45, R28.reuse, 0x1b ;  /* 0x0000001c2d2d7211 */ /* 0x080fe400078fdaff */
[----:B------:R-:W-:-:S02]  /*0ad0*/  LEA.HI.SX32 R47, R47, R28, 0x1b ;  /* 0x0000001c2f2f7211 */ /* 0x000fc400078fdaff */
[----:B------:R-:W-:Y:S02]  /*0ae0*/  SHF.L.U32 R34, R39, 0x2, RZ ;  /* 0x0000000227227819 */ /* 0x000fe400000006ff */
[----:B------:R-:W-:Y:S02]  /*0af0*/  SHF.L.U32 R69, R41, 0x2, RZ ;  /* 0x0000000229457819 */ /* 0x000fe400000006ff */
[----:B------:R-:W-:Y:S02]  /*0b00*/  SHF.L.U32 R76, R43, 0x2, RZ ;  /* 0x000000022b4c7819 */ /* 0x000fe400000006ff */
[----:B------:R-:W-:Y:S02]  /*0b10*/  IADD3 R39, R28, 0xe0, RZ ;  /* 0x000000e01c277810 */ /* 0x000fe40007ffe0ff */
[----:B------:R-:W-:Y:S02]  /*0b20*/  SHF.L.U32 R75, R45, 0x2, RZ ;  /* 0x000000022d4b7819 */ /* 0x000fe400000006ff */
[----:B------:R-:W-:-:S02]  /*0b30*/  SHF.L.U32 R84, R47, 0x2, RZ ;  /* 0x000000022f547819 */ /* 0x000fc400000006ff */
[C---:B------:R-:W-:Y:S02]  /*0b40*/  IADD3 R41, R28.reuse, 0x100, RZ ;  /* 0x000001001c297810 */ /* 0x040fe40007ffe0ff */
[C---:B------:R-:W-:Y:S02]  /*0b50*/  IADD3 R43, R28.reuse, 0x120, RZ ;  /* 0x000001201c2b7810 */ /* 0x040fe40007ffe0ff */
[----:B------:R-:W-:Y:S02]  /*0b60*/  IADD3 R45, R28, 0x140, RZ ;  /* 0x000001401c2d7810 */ /* 0x000fe40007ffe0ff */
[-C--:B------:R-:W-:Y:S02]  /*0b70*/  LEA.HI.SX32 R39, R39, R28.reuse, 0x1b ;  /* 0x0000001c27277211 */ /* 0x080fe400078fdaff */
[-C--:B------:R-:W-:Y:S02]  /*0b80*/  LEA.HI.SX32 R41, R41, R28.reuse, 0x1b ;  /* 0x0000001c29297211 */ /* 0x080fe400078fdaff */
[----:B------:R-:W-:-:S02]  /*0b90*/  LEA.HI.SX32 R43, R43, R28, 0x1b ;  /* 0x0000001c2b2b7211 */ /* 0x000fc400078fdaff */
[----:B------:R-:W-:Y:S02]  /*0ba0*/  LEA.HI.SX32 R45, R45, R28, 0x1b ;  /* 0x0000001c2d2d7211 */ /* 0x000fe400078fdaff */
[----:B------:R-:W-:Y:S02]  /*0bb0*/  SHF.L.U32 R82, R39, 0x2, RZ ;  /* 0x0000000227527819 */ /* 0x000fe400000006ff */
[----:B------:R-:W-:Y:S02]  /*0bc0*/  IADD3 R39, R28, 0x1e0, RZ ;  /* 0x000001e01c277810 */ /* 0x000fe40007ffe0ff */
[----:B------:R-:W-:Y:S02]  /*0bd0*/  SHF.L.U32 R86, R41, 0x2, RZ ;  /* 0x0000000229567819 */ /* 0x000fe400000006ff */
[----:B------:R-:W-:Y:S02]  /*0be0*/  SHF.L.U32 R96, R43, 0x2, RZ ;  /* 0x000000022b607819 */ /* 0x000fe400000006ff */
[----:B------:R-:W-:-:S02]  /*0bf0*/  SHF.L.U32 R99, R45, 0x2, RZ ;  /* 0x000000022d637819 */ /* 0x000fc400000006ff */
[----:B------:R-:W-:-:S04]  /*0c00*/  LEA.HI.SX32 R39, R39, R28, 0x1b ;  /* 0x0000001c27277211 */ /* 0x000fc800078fdaff */
[----:B------:R-:W-:Y:S02]  /*0c10*/  SHF.L.U32 R100, R39, 0x2, RZ ;  /* 0x0000000227647819 */ /* 0x000fe400000006ff */
[-C--:B------:R-:W-:Y:S02]  /*0c20*/  ISETP.GE.AND P2, PT, R6, R35.reuse, PT ;  /* 0x000000230600720c */ /* 0x080fe40003f46270 */
[-C--:B------:R-:W-:Y:S01]  /*0c30*/  ISETP.GE.AND P1, PT, R4, R35.reuse, PT ;  /* 0x000000230400720c */ /* 0x080fe20003f26270 */
[----:B------:R-:W-:Y:S02]  /*0c40*/  HFMA2.MMA R4, -RZ, RZ, 0, 0 ;  /* 0x00000000ff047435 */ /* 0x000fe400000001ff */
[----:B------:R-:W-:Y:S01]  /*0c50*/  HFMA2.MMA R39, -RZ, RZ, 0, 0 ;  /* 0x00000000ff277435 */ /* 0x000fe200000001ff */
[----:B------:R-:W-:Y:S02]  /*0c60*/  ISETP.GE.AND P4, PT, R16, R35, PT ;  /* 0x000000231000720c */ /* 0x000fe40003f86270 */
[----:B------:R-:W-:-:S02]  /*0c70*/  MOV R16, R49 ;  /* 0x0000003100107202 */ /* 0x000fc40000000f00 */
[-C--:B------:R-:W-:Y:S02]  /*0c80*/  ISETP.GE.AND P0, PT, R10, R35.reuse, PT ;  /* 0x000000230a00720c */ /* 0x080fe40003f06270 */
[-C--:B------:R-:W-:Y:S01]  /*0c90*/  ISETP.GE.AND P6, PT, R12, R35.reuse, PT ;  /* 0x000000230c00720c */ /* 0x080fe20003fc6270 */
[----:B------:R-:W-:Y:S01]  /*0ca0*/  HFMA2.MMA R6, -RZ, RZ, 0, 0 ;  /* 0x00000000ff067435 */ /* 0x000fe200000001ff */
[----:B------:R-:W-:Y:S02]  /*0cb0*/  ISETP.GE.AND P3, PT, R18, R35, PT ;  /* 0x000000231200720c */ /* 0x000fe40003f66270 */
[----:B------:R-:W-:Y:S01]  /*0cc0*/  MOV R41, RZ ;  /* 0x000000ff00297202 */ /* 0x000fe20000000f00 */
[----:B------:R-:W-:Y:S01]  /*0cd0*/  HFMA2.MMA R49, -RZ, RZ, 0, 0 ;  /* 0x00000000ff317435 */ /* 0x000fe200000001ff */
[----:B------:R-:W-:Y:S02]  /*0ce0*/  MOV R43, RZ ;  /* 0x000000ff002b7202 */ /* 0x000fe40000000f00 */
[----:B------:R-:W-:Y:S01]  /*0cf0*/  MOV R45, RZ ;  /* 0x000000ff002d7202 */ /* 0x000fe20000000f00 */
[----:B------:R-:W-:Y:S01]  /*0d00*/  HFMA2.MMA R12, -RZ, RZ, 0, 0 ;  /* 0x00000000ff0c7435 */ /* 0x000fe200000001ff */
[----:B------:R-:W-:Y:S01]  /*0d10*/  MOV R47, RZ ;  /* 0x000000ff002f7202 */ /* 0x000fe20000000f00 */
[----:B------:R-:W-:Y:S01]  /*0d20*/  HFMA2.MMA R51, -RZ, RZ, 0, 0 ;  /* 0x00000000ff337435 */ /* 0x000fe200000001ff */
[----:B------:R-:W-:Y:S01]  /*0d30*/  MOV R10, RZ ;  /* 0x000000ff000a7202 */ /* 0x000fe20000000f00 */
[----:B------:R-:W-:Y:S01]  /*0d40*/  HFMA2.MMA R18, -RZ, RZ, 0, 0 ;  /* 0x00000000ff127435 */ /* 0x000fe200000001ff */
[----:B--2---:R0:W-:Y:S02]  /*0d50*/  STS [R70], R7 ;  /* 0x0000000746007388 */ /* 0x0041e40000000800 */
[----:B0-----:R-:W-:-:S04]  /*0d60*/  IADD3 R7, R28, 0xc0, RZ ;  /* 0x000000c01c077810 */ /* 0x001fc80007ffe0ff */
[----:B------:R-:W-:Y:S01]  /*0d70*/  LEA.HI.SX32 R7, R7, R28, 0x1b ;  /* 0x0000001c07077211 */ /* 0x000fe200078fdaff */
[----:B----4-:R0:W-:Y:S03]  /*0d80*/  STS [R34+0x80], R5 ;  /* 0x0000800522007388 */ /* 0x0101e60000000800 */
[----:B------:R-:W-:Y:S01]  /*0d90*/  SHF.L.U32 R83, R7, 0x2, RZ ;  /* 0x0000000207537819 */ /* 0x000fe200000006ff */
[----:B---3--:R-:W-:Y:S01]  /*0da0*/  STS [R69+0x100], R8 ;  /* 0x0001000845007388 */ /* 0x008fe20000000800 */
[----:B------:R-:W-:-:S03]  /*0db0*/  IADD3 R7, R28, 0x180, RZ ;  /* 0x000001801c077810 */ /* 0x000fc60007ffe0ff */
[----:B------:R1:W-:Y:S01]  /*0dc0*/  STS [R76+0x180], R9 ;  /* 0x000180094c007388 */ /* 0x0003e20000000800 */
[----:B0-----:R-:W-:-:S03]  /*0dd0*/  IADD3 R5, R28, 0x160, RZ ;  /* 0x000001601c057810 */ /* 0x001fc60007ffe0ff */
[----:B------:R-:W-:Y:S01]  /*0de0*/  STS [R75+0x200], R14 ;  /* 0x0002000e4b007388 */ /* 0x000fe20000000800 */
[----:B------:R-:W-:-:S03]  /*0df0*/  LEA.HI.SX32 R7, R7, R28, 0x1b ;  /* 0x0000001c07077211 */ /* 0x000fc600078fdaff */
[----:B------:R0:W-:Y:S01]  /*0e00*/  STS [R84+0x280], R11 ;  /* 0x0002800b54007388 */ /* 0x0001e20000000800 */
[C---:B-1----:R-:W-:Y:S02]  /*0e10*/  IADD3 R9, R28.reuse, 0x1a0, RZ ;  /* 0x000001a01c097810 */ /* 0x042fe40007ffe0ff */
[-C--:B------:R-:W-:Y:S02]  /*0e20*/  LEA.HI.SX32 R5, R5, R28.reuse, 0x1b ;  /* 0x0000001c05057211 */ /* 0x080fe400078fdaff */
[-C--:B------:R-:W-:Y:S02]  /*0e30*/  LEA.HI.SX32 R9, R9, R28.reuse, 0x1b ;  /* 0x0000001c09097211 */ /* 0x080fe400078fdaff */
[----:B0-----:R-:W-:Y:S01]  /*0e40*/  IADD3 R11, R28, 0x1c0, RZ ;  /* 0x000001c01c0b7810 */ /* 0x001fe20007ffe0ff */
[----:B------:R0:W-:Y:S01]  /*0e50*/  STS [R83+0x300], R36 ;  /* 0x0003002453007388 */ /* 0x0001e20000000800 */
[----:B------:R-:W-:Y:S02]  /*0e60*/  SHF.L.U32 R97, R5, 0x2, RZ ;  /* 0x0000000205617819 */ /* 0x000fe400000006ff */
[----:B------:R-:W-:Y:S01]  /*0e70*/  LEA.HI.SX32 R11, R11, R28, 0x1b ;  /* 0x0000001c0b0b7211 */ /* 0x000fe200078fdaff */
[----:B------:R-:W-:Y:S01]  /*0e80*/  STS [R82+0x380], R13 ;  /* 0x0003800d52007388 */ /* 0x000fe20000000800 */
[----:B------:R-:W-:-:S02]  /*0e90*/  SHF.L.U32 R98, R7, 0x2, RZ ;  /* 0x0000000207627819 */ /* 0x000fc400000006ff */
[----:B------:R-:W-:Y:S01]  /*0ea0*/  SHF.L.U32 R95, R9, 0x2, RZ ;  /* 0x00000002095f7819 */ /* 0x000fe200000006ff */
[----:B------:R1:W-:Y:S01]  /*0eb0*/  STS [R86+0x400], R17 ;  /* 0x0004001156007388 */ /* 0x0003e20000000800 */
[----:B------:R-:W-:Y:S02]  /*0ec0*/  SHF.L.U32 R101, R11, 0x2, RZ ;  /* 0x000000020b657819 */ /* 0x000fe400000006ff */
[----:B0-----:R-:W-:Y:S01]  /*0ed0*/  SHF.L.U32 R36, R28, 0x4, RZ ;  /* 0x000000041c247819 */ /* 0x001fe200000006ff */
[----:B------:R-:W-:Y:S04]  /*0ee0*/  STS [R96+0x480], R15 ;  /* 0x0004800f60007388 */ /* 0x000fe80000000800 */
[----:B------:R-:W-:Y:S01]  /*0ef0*/  STS [R99+0x500], R46 ;  /* 0x0005002e63007388 */ /* 0x000fe20000000800 */
[----:B------:R-:W-:-:S03]  /*0f00*/  LEA.HI.SX32 R36, R36, R36, 0x1b ;  /* 0x0000002424247211 */ /* 0x000fc600078fdaff */
[----:B------:R-:W-:Y:S04]  /*0f10*/  STS [R97+0x580], R44 ;  /* 0x0005802c61007388 */ /* 0x000fe80000000800 */
[----:B------:R-:W-:Y:S04]  /*0f20*/  STS [R98+0x600], R19 ;  /* 0x0006001362007388 */ /* 0x000fe80000000800 */
[----:B------:R-:W-:Y:S04]  /*0f30*/  STS [R95+0x680], R52 ;  /* 0x000680345f007388 */ /* 0x000fe80000000800 */
[----:B------:R-:W-:Y:S04]  /*0f40*/  STS [R101+0x700], R58 ;  /* 0x0007003a65007388 */ /* 0x000fe80000000800 */
[----:B------:R0:W-:Y:S01]  /*0f50*/  STS [R100+0x780], R37 ;  /* 0x0007802564007388 */ /* 0x0001e20000000800 */
        /* <DEDUP_REMOVED lines=17> */
[----:B-1----:R-:W-:-:S03]  /*1070*/  MOV R17, R62 ;  /* 0x0000003e00117202 */ /* 0x002fc60000000f00 */
[----:B------:R-:W-:Y:S01]  /*1080*/  BAR.SYNC.DEFER_BLOCKING 0x0 ;  /* 0x0000000000007b1d */ /* 0x000fe20000010000 */
[----:B------:R-:W-:Y:S01]  /*1090*/  HFMA2.MMA R8, -RZ, RZ, 0, 0 ;  /* 0x00000000ff087435 */ /* 0x000fe200000001ff */
[----:B0-----:R-:W-:-:S04]  /*10a0*/  MOV R37, RZ ;  /* 0x000000ff00257202 */ /* 0x001fc80000000f00 */
        /* <DEDUP_REMOVED lines=28> */
[----:B--2---:R-:W-:Y:S04]  /*1270*/  STS [R70], R37 ;  /* 0x0000002546007388 */ /* 0x004fe80000000800 */
[----:B---3--:R-:W-:Y:S04]  /*1280*/  STS [R34+0x80], R39 ;  /* 0x0000802722007388 */ /* 0x008fe80000000800 */
[----:B------:R-:W-:Y:S04]  /*1290*/  STS [R69+0x100], R4 ;  /* 0x0001000445007388 */ /* 0x000fe80000000800 */
[----:B----4-:R-:W-:Y:S04]  /*12a0*/  STS [R76+0x180], R41 ;  /* 0x000180294c007388 */ /* 0x010fe80000000800 */
[----:B------:R-:W-:Y:S04]  /*12b0*/  STS [R75+0x200], R6 ;  /* 0x000200064b007388 */ /* 0x000fe80000000800 */
        /* <DEDUP_REMOVED lines=10> */
[----:B------:R-:W-:Y:S01]  /*1360*/  STS [R100+0x780], R53 ;  /* 0x0007803564007388 */ /* 0x000fe20000000800 */
        /* <DEDUP_REMOVED lines=65> */
.L_x_1645:
[----:B------:R-:W-:Y:S05]  /*1780*/  BSYNC B0 ;  /* 0x0000000000007941 */ /* 0x000fea0003800000 */
.L_x_1644:
        /* <DEDUP_REMOVED lines=37> */
.L_x_1647:
[----:B------:R-:W-:Y:S05]  /*19e0*/  BSYNC B0 ;  /* 0x0000000000007941 */ /* 0x000fea0003800000 */
.L_x_1646:
        /* <DEDUP_REMOVED lines=35> */
.L_x_1649:
[----:B------:R-:W-:Y:S05]  /*1c20*/  BSYNC B0 ;  /* 0x0000000000007941 */ /* 0x000fea0003800000 */
.L_x_1648:
        /* <DEDUP_REMOVED lines=37> */
.L_x_1651:
[----:B------:R-:W-:Y:S05]  /*1e80*/  BSYNC B0 ;  /* 0x0000000000007941 */ /* 0x000fea0003800000 */
.L_x_1650:
        /* <DEDUP_REMOVED lines=35> */
.L_x_1653:
[----:B------:R-:W-:Y:S05]  /*20c0*/  BSYNC B0 ;  /* 0x0000000000007941 */ /* 0x000fea0003800000 */
.L_x_1652:
        /* <DEDUP_REMOVED lines=37> */
.L_x_1655:
[----:B------:R-:W-:Y:S05]  /*2320*/  BSYNC B0 ;  /* 0x0000000000007941 */ /* 0x000fea0003800000 */
.L_x_1654:
        /* <DEDUP_REMOVED lines=35> */
.L_x_1657:
[----:B------:R-:W-:Y:S05]  /*2560*/  BSYNC B0 ;  /* 0x0000000000007941 */ /* 0x000fea0003800000 */
.L_x_1656:
        /* <DEDUP_REMOVED lines=37> */
.L_x_1659:
[----:B------:R-:W-:Y:S05]  /*27c0*/  BSYNC B0 ;  /* 0x0000000000007941 */ /* 0x000fea0003800000 */
.L_x_1658:
        /* <DEDUP_REMOVED lines=35> */
.L_x_1661:
[----:B------:R-:W-:Y:S05]  /*2a00*/  BSYNC B0 ;  /* 0x0000000000007941 */ /* 0x000fea0003800000 */
.L_x_1660:
        /* <DEDUP_REMOVED lines=42> */
.L_x_1663:
[----:B------:R-:W-:Y:S05]  /*2cb0*/  BSYNC B0 ;  /* 0x0000000000007941 */ /* 0x000fea0003800000 */
.L_x_1662:
        /* <DEDUP_REMOVED lines=33> */
.L_x_1665:
[----:B------:R-:W-:Y:S05]  /*2ed0*/  BSYNC B0 ;  /* 0x0000000000007941 */ /* 0x000fea0003800000 */
.L_x_1664:
        /* <DEDUP_REMOVED lines=33> */
.L_x_1667:
[----:B------:R-:W-:Y:S05]  /*30f0*/  BSYNC B0 ;  /* 0x0000000000007941 */ /* 0x000fea0003800000 */
.L_x_1666:
        /* <DEDUP_REMOVED lines=33> */
.L_x_1669:
[----:B------:R-:W-:Y:S05]  /*3310*/  BSYNC B0 ;  /* 0x0000000000007941 */ /* 0x000fea0003800000 */
.L_x_1668:
        /* <DEDUP_REMOVED lines=33> */
.L_x_1671:
[----:B------:R-:W-:Y:S05]  /*3530*/  BSYNC B0 ;  /* 0x0000000000007941 */ /* 0x000fea0003800000 */
.L_x_1670:
        /* <DEDUP_REMOVED lines=33> */
.L_x_1673:
[----:B------:R-:W-:Y:S05]  /*3750*/  BSYNC B0 ;  /* 0x0000000000007941 */ /* 0x000fea0003800000 */
.L_x_1672:
        /* <DEDUP_REMOVED lines=33> */
.L_x_1675:
[----:B------:R-:W-:Y:S05]  /*3970*/  BSYNC B0 ;  /* 0x0000000000007941 */ /* 0x000fea0003800000 */
.L_x_1674:
        /* <DEDUP_REMOVED lines=36> */
.L_x_1679:
[----:B------:R-:W-:Y:S01]  /*3bc0*/  IMAD R7, R21, c[0x0][0x180], RZ ;  /* 0x0000600015077a24 */ /* 0x000fe200078e02ff */
[----:B------:R-:W-:Y:S01]  /*3bd0*/  SHF.R.S32.HI R14, RZ, 0x1f, R94 ;  /* 0x0000001fff0e7819 */ /* 0x000fe2000001145e */
[C---:B------:R-:W-:Y:S01]  /*3be0*/  IMAD.WIDE.U32 R4, R0.reuse, c[0x0][0x180], RZ ;  /* 0x0000600000047a25 */ /* 0x040fe200078e00ff */
[----:B------:R-:W-:Y:S01]  /*3bf0*/  IADD3 R8, R25, R26, RZ ;  /* 0x0000001a19087210 */ /* 0x000fe20007ffe0ff */
[----:B------:R-:W-:Y:S01]  /*3c00*/  CS2R R18, SRZ ;  /* 0x0000000000127805 */ /* 0x000fe2000001ff00 */
[----:B------:R-:W-:Y:S01]  /*3c10*/  MOV R147, RZ ;  /* 0x000000ff00937202 */ /* 0x000fe20000000f00 */
[----:B------:R-:W-:Y:S01]  /*3c20*/  IMAD R7, R0, c[0x0][0x184], R7 ;  /* 0x0000610000077a24 */ /* 0x000fe200078e0207 */
[--C-:B------:R-:W-:Y:S01]  /*3c30*/  SHF.R.S32.HI R9, RZ, 0x1f, R8.reuse ;  /* 0x0000001fff097819 */ /* 0x100fe20000011408 */
[C---:B------:R-:W-:Y:S01]  /*3c40*/  IMAD R11, R14.reuse, c[0x0][0x1a0], RZ ;  /* 0x000068000e0b7a24 */ /* 0x040fe200078e02ff */
[----:B------:R-:W-:Y:S01]  /*3c50*/  MOV R102, RZ ;  /* 0x000000ff00667202 */ /* 0x000fe20000000f00 */
[----:B------:R-:W-:Y:S01]  /*3c60*/  CS2R R106, SRZ ;  /* 0x00000000006a7805 */ /* 0x000fe2000001ff00 */
[----:B------:R-:W-:Y:S01]  /*3c70*/  IADD3 R5, R5, R7, RZ ;  /* 0x0000000705057210 */ /* 0x000fe20007ffe0ff */
[----:B------:R-:W-:Y:S01]  /*3c80*/  IMAD R7, R14, c[0x0][0x188], RZ ;  /* 0x000062000e077a24 */ /* 0x000fe200078e02ff */
[----:B------:R-:W-:Y:S01]  /*3c90*/  MOV R153, RZ ;  /* 0x000000ff00997202 */ /* 0x000fe20000000f00 */
[C---:B------:R-:W-:Y:S01]  /*3ca0*/  IMAD R15, R94.reuse, c[0x0][0x1a4], R11 ;  /* 0x000069005e0f7a24 */ /* 0x040fe200078e020b */
[----:B------:R-:W-:Y:S01]  /*3cb0*/  CS2R R130, SRZ ;  /* 0x0000000000827805 */ /* 0x000fe2000001ff00 */
[----:B------:R-:W-:Y:S01]  /*3cc0*/  IMAD.WIDE.U32 R12, R94, c[0x0][0x1a0], R8 ;  /* 0x000068005e0c7a25 */ /* 0x000fe200078e0008 */
[----:B------:R-:W-:-:S03]  /*3cd0*/  MOV R104, RZ ;  /* 0x000000ff00687202 */ /* 0x000fc60000000f00 */
[C---:B------:R-:W-:Y:S01]  /*3ce0*/  IMAD R11, R94.reuse, c[0x0][0x18c], R7 ;  /* 0x000063005e0b7a24 */ /* 0x040fe200078e0207 */
[----:B------:R-:W-:Y:S01]  /*3cf0*/  IADD3 R7, R13, R15, RZ ;  /* 0x0000000f0d077210 */ /* 0x000fe20007ffe0ff */
[----:B------:R-:W-:Y:S01]  /*3d00*/  IMAD.WIDE.U32 R4, R94, c[0x0][0x188], R4 ;  /* 0x000062005e047a25 */ /* 0x000fe200078e0004 */
[----:B------:R-:W-:Y:S02]  /*3d10*/  LEA R6, P1, R12, R30, 0x2 ;  /* 0x0000001e0c067211 */ /* 0x000fe400078210ff */
[----:B------:R-:W-:Y:S02]  /*3d20*/  IADD3 R105, R8, 0x40, RZ ;  /* 0x0000004008697810 */ /* 0x000fe40007ffe0ff */
[----:B------:R-:W-:Y:S02]  /*3d30*/  LEA.HI.X R7, R12, R32, R7, 0x2, P1 ;  /* 0x000000200c077211 */ /* 0x000fe400008f1407 */
[----:B------:R-:W-:Y:S02]  /*3d40*/  MOV R12, 0xfffffe00 ;  /* 0xfffffe00000c7802 */ /* 0x000fe40000000f00 */
[----:B------:R-:W-:-:S02]  /*3d50*/  IADD3 R5, R5, R11, RZ ;  /* 0x0000000b05057210 */ /* 0x000fc40007ffe0ff */
[----:B------:R-:W-:Y:S01]  /*3d60*/  LEA R10, P0, R4, c[0x0][0x220], 0x3 ;  /* 0x00008800040a7a11 */ /* 0x000fe200078018ff */
[----:B------:R-:W-:Y:S01]  /*3d70*/  IMAD R35, R29, R12, c[0x0][0x168] ;  /* 0x00005a001d237624 */ /* 0x000fe200078e020c */
[C---:B------:R-:W-:Y:S02]  /*3d80*/  IADD3 R103, R8.reuse, 0x20, RZ ;  /* 0x0000002008677810 */ /* 0x040fe40007ffe0ff */
[C---:B------:R-:W-:Y:S02]  /*3d90*/  IADD3 R157, R8.reuse, 0xe0, RZ ;  /* 0x000000e0089d7810 */ /* 0x040fe40007ffe0ff */
[----:B------:R-:W-:Y:S02]  /*3da0*/  SHF.L.U32 R126, R35, 0x1, RZ ;  /* 0x00000001237e7819 */ /* 0x000fe400000006ff */
[C---:B------:R-:W-:Y:S02]  /*3db0*/  IADD3 R161, R8.reuse, 0x120, RZ ;  /* 0x0000012008a17810 */ /* 0x040fe40007ffe0ff */
[----:B------:R-:W-:-:S02]  /*3dc0*/  ISETP.GE.AND P1, PT, R8, R126, PT ;  /* 0x0000007e0800720c */ /* 0x000fc40003f26270 */
[-C--:B------:R-:W-:Y:S02]  /*3dd0*/  ISETP.GE.AND P2, PT, R105, R126.reuse, PT ;  /* 0x0000007e6900720c */ /* 0x080fe40003f46270 */
[----:B------:R-:W-:Y:S02]  /*3de0*/  LEA.HI.X R11, R4, c[0x0][0x224], R5, 0x3, P0 ;  /* 0x00008900040b7a11 */ /* 0x000fe400000f1c05 */
[C---:B------:R-:W-:Y:S02]  /*3df0*/  IADD3 R127, R8.reuse, 0x80, RZ ;  /* 0x00000080087f7810 */ /* 0x040fe40007ffe0ff */
[----:B------:R-:W-:Y:S01]  /*3e00*/  IADD3 R109, R8, 0x60, RZ ;  /* 0x00000060086d7810 */ /* 0x000fe20007ffe0ff */
[----:B------:R-:W2:Y:S01]  /*3e10*/  LDG.E.64 R4, [R10.64] ;  /* 0x000000040a047981 */ /* 0x000ea2000c1e1b00 */
[-C--:B------:R-:W-:Y:S02]  /*3e20*/  ISETP.GE.AND P0, PT, R103, R126.reuse, PT ;  /* 0x0000007e6700720c */ /* 0x080fe40003f06270 */
[----:B------:R-:W-:Y:S01]  /*3e30*/  MOV R13, RZ ;  /* 0x000000ff000d7202 */ /* 0x000fe20000000f00 */
[----:B------:R0:W3:Y:S01]  /*3e40*/  @!P1 LDG.E R19, [R6.64] ;  /* 0x0000000406139981 */ /* 0x0000e2000c1e1900 */
[----:B------:R-:W-:-:S03]  /*3e50*/  ISETP.GE.AND P1, PT, R157, R126, PT ;  /* 0x0000007e9d00720c */ /* 0x000fc60003f26270 */
[----:B------:R0:W4:Y:S01]  /*3e60*/  @!P2 LDG.E R18, [R6.64+0x100] ;  /* 0x000100040612a981 */ /* 0x000122000c1e1900 */
[-C--:B------:R-:W-:Y:S02]  /*3e70*/  ISETP.GE.AND P2, PT, R161, R126.reuse, PT ;  /* 0x0000007ea100720c */ /* 0x080fe40003f46270 */
[-C--:B------:R-:W-:Y:S02]  /*3e80*/  ISETP.GE.AND P3, PT, R127, R126.reuse, PT ;  /* 0x0000007e7f00720c */ /* 0x080fe40003f66270 */
[----:B------:R-:W-:Y:S01]  /*3e90*/  ISETP.GE.AND P4, PT, R109, R126, PT ;  /* 0x0000007e6d00720c */ /* 0x000fe20003f86270 */
[----:B------:R0:W5:Y:S01]  /*3ea0*/  @!P0 LDG.E R13, [R6.64+0x80] ;  /* 0x00008004060d8981 */ /* 0x000162000c1e1900 */
[----:B------:R-:W-:Y:S02]  /*3eb0*/  MOV R149, RZ ;  /* 0x000000ff00957202 */ /* 0x000fe40000000f00 */
[C---:B------:R-:W-:Y:S01]  /*3ec0*/  IADD3 R159, R8.reuse, 0x100, RZ ;  /* 0x00000100089f7810 */ /* 0x040fe20007ffe0ff */
[----:B------:R0:W3:Y:S01]  /*3ed0*/  @!P1 LDG.E R147, [R6.64+0x380] ;  /* 0x0003800406939981 */ /* 0x0000e2000c1e1900 */
[----:B------:R-:W-:-:S02]  /*3ee0*/  IADD3 R175, R8, 0x1c0, RZ ;  /* 0x000001c008af7810 */ /* 0x000fc40007ffe0ff */
[C---:B------:R-:W-:Y:S01]  /*3ef0*/  IADD3 R163, R8.reuse, 0x200, RZ ;  /* 0x0000020008a37810 */ /* 0x040fe20007ffe0ff */
[----:B------:R0:W4:Y:S01]  /*3f00*/  @!P2 LDG.E R149, [R6.64+0x480] ;  /* 0x000480040695a981 */ /* 0x000122000c1e1900 */
[C---:B------:R-:W-:Y:S02]  /*3f10*/  IADD3 R167, R8.reuse, 0x160, RZ ;  /* 0x0000016008a77810 */ /* 0x040fe40007ffe0ff */
[C---:B------:R-:W-:Y:S01]  /*3f20*/  IADD3 R165, R8.reuse, 0x140, RZ ;  /* 0x0000014008a57810 */ /* 0x040fe20007ffe0ff */
[----:B------:R0:W4:Y:S01]  /*3f30*/  @!P3 LDG.E R102, [R6.64+0x200] ;  /* 0x000200040666b981 */ /* 0x000122000c1e1900 */
[-C--:B------:R-:W-:Y:S02]  /*3f40*/  ISETP.GE.AND P0, PT, R159, R126.reuse, PT ;  /* 0x0000007e9f00720c */ /* 0x080fe40003f06270 */
[----:B------:R-:W-:Y:S01]  /*3f50*/  IADD3 R135, R8, 0xa0, RZ ;  /* 0x000000a008877810 */ /* 0x000fe20007ffe0ff */
[----:B------:R0:W4:Y:S01]  /*3f60*/  @!P4 LDG.E R107, [R6.64+0x180] ;  /* 0x00018004066bc981 */ /* 0x000122000c1e1900 */
[----:B------:R-:W-:-:S02]  /*3f70*/  ISETP.GE.AND P1, PT, R175, R126, PT ;  /* 0x0000007eaf00720c */ /* 0x000fc40003f26270 */
[-C--:B------:R-:W-:Y:S02]  /*3f80*/  ISETP.GE.AND P2, PT, R163, R126.reuse, PT ;  /* 0x0000007ea300720c */ /* 0x080fe40003f46270 */
[-C--:B------:R-:W-:Y:S02]  /*3f90*/  ISETP.GE.AND P3, PT, R167, R126.reuse, PT ;  /* 0x0000007ea700720c */ /* 0x080fe40003f66270 */
[-C--:B------:R-:W-:Y:S02]  /*3fa0*/  ISETP.GE.AND P4, PT, R165, R126.reuse, PT ;  /* 0x0000007ea500720c */ /* 0x080fe40003f86270 */
[----:B------:R-:W-:Y:S01]  /*3fb0*/  ISETP.GE.AND P6, PT, R135, R126, PT ;  /* 0x0000007e8700720c */ /* 0x000fe20003fc6270 */
[----:B------:R0:W4:Y:S01]  /*3fc0*/  @!P0 LDG.E R153, [R6.64+0x400] ;  /* 0x0004000406998981 */ /* 0x000122000c1e1900 */
[----:B------:R-:W-:Y:S02]  /*3fd0*/  MOV R112, RZ ;  /* 0x000000ff00707202 */ /* 0x000fe40000000f00 */
[----:B------:R-:W-:-:S02]  /*3fe0*/  MOV R183, RZ ;  /* 0x000000ff00b77202 */ /* 0x000fc40000000f00 */
[C---:B------:R-:W-:Y:S02]  /*3ff0*/  IADD3 R145, R8.reuse, 0xc0, RZ ;  /* 0x000000c008917810 */ /* 0x040fe40007ffe0ff */
[C---:B------:R-:W-:Y:S01]  /*4000*/  IADD3 R179, R8.reuse, 0x1e0, RZ ;  /* 0x000001e008b37810 */ /* 0x040fe20007ffe0ff */
[----:B------:R0:W4:Y:S01]  /*4010*/  @!P1 LDG.E R112, [R6.64+0x700] ;  /* 0x0007000406709981 */ /* 0x000122000c1e1900 */
[----:B------:R-:W-:Y:S02]  /*4020*/  MOV R108, RZ ;  /* 0x000000ff006c7202 */ /* 0x000fe40000000f00 */
[C---:B------:R-:W-:Y:S01]  /*4030*/  IADD3 R143, R8.reuse, 0x280, RZ ;  /* 0x00000280088f7810 */ /* 0x040fe20007ffe0ff */
[----:B------:R0:W4:Y:S01]  /*4040*/  @!P2 LDG.E R183, [R6.64+0x800] ;  /* 0x0008000406b7a981 */ /* 0x000122000c1e1900 */
[C---:B------:R-:W-:Y:S02]  /*4050*/  IADD3 R113, R8.reuse, 0x2a0, RZ ;  /* 0x000002a008717810 */ /* 0x040fe40007ffe0ff */
[----:B------:R-:W-:Y:S01]  /*4060*/  IADD3 R111, R8, 0x260, RZ ;  /* 0x00000260086f7810 */ /* 0x000fe20007ffe0ff */
[----:B------:R0:W4:Y:S01]  /*4070*/  @!P3 LDG.E R106, [R6.64+0x580] ;  /* 0x00058004066ab981 */ /* 0x000122000c1e1900 */
[----:B------:R-:W-:-:S02]  /*4080*/  ISETP.GE.AND P5, PT, R145, R126, PT ;  /* 0x0000007e9100720c */ /* 0x000fc40003fa6270 */
[C---:B------:R-:W-:Y:S01]  /*4090*/  IADD3 R155, R8.reuse, 0x220, RZ ;  /* 0x00000220089b7810 */ /* 0x040fe20007ffe0ff */
[----:B------:R0:W4:Y:S01]  /*40a0*/  @!P4 LDG.E R108, [R6.64+0x500] ;  /* 0x00050004066cc981 */ /* 0x000122000c1e1900 */
[-C--:B------:R-:W-:Y:S02]  /*40b0*/  ISETP.GE.AND P0, PT, R179, R126.reuse, PT ;  /* 0x0000007eb300720c */ /* 0x080fe40003f06270 */
[----:B------:R-:W-:Y:S01]  /*40c0*/  IADD3 R169, R8, 0x180, RZ ;  /* 0x0000018008a97810 */ /* 0x000fe20007ffe0ff */
[----:B------:R0:W4:Y:S01]  /*40d0*/  @!P6 LDG.E R131, [R6.64+0x280] ;  /* 0x000280040683e981 */ /* 0x000122000c1e1900 */
[-C--:B------:R-:W-:Y:S02]  /*40e0*/  ISETP.GE.AND P1, PT, R143, R126.reuse, PT ;  /* 0x0000007e8f00720c */ /* 0x080fe40003f26270 */
[-C--:B------:R-:W-:Y:S02]  /*40f0*/  ISETP.GE.AND P2, PT, R113, R126.reuse, PT ;  /* 0x0000007e7100720c */ /* 0x080fe40003f46270 */
[-C--:B------:R-:W-:Y:S01]  /*4100*/  ISETP.GE.AND P3, PT, R111, R126.reuse, PT ;  /* 0x0000007e6f00720c */ /* 0x080fe20003f66270 */
[----:B------:R0:W4:Y:S01]  /*4110*/  @!P5 LDG.E R104, [R6.64+0x300] ;  /* 0x000300040668d981 */ /* 0x000122000c1e1900 */
[----:B------:R-:W-:-:S02]  /*4120*/  ISETP.GE.AND P4, PT, R155, R126, PT ;  /* 0x0000007e9b00720c */ /* 0x000fc40003f86270 */
[----:B------:R-:W-:Y:S02]  /*4130*/  ISETP.GE.AND P6, PT, R169, R126, PT ;  /* 0x0000007ea900720c */ /* 0x000fe40003fc6270 */
[----:B------:R-:W-:Y:S02]  /*4140*/  MOV R177, RZ ;  /* 0x000000ff00b17202 */ /* 0x000fe40000000f00 */
[----:B------:R-:W-:Y:S02]  /*4150*/  MOV R118, RZ ;  /* 0x000000ff00767202 */ /* 0x000fe40000000f00 */
[----:B------:R-:W-:Y:S02]  /*4160*/  MOV R116, RZ ;  /* 0x000000ff00747202 */ /* 0x000fe40000000f00 */
[----:B------:R-:W-:Y:S01]  /*4170*/  IADD3 R173, R8, 0x1a0, RZ ;  /* 0x000001a008ad7810 */ /* 0x000fe20007ffe0ff */
[----:B------:R0:W4:Y:S01]  /*4180*/  @!P0 LDG.E R177, [R6.64+0x780] ;  /* 0x0007800406b18981 */ /* 0x000122000c1e1900 */
[----:B------:R-:W-:-:S02]  /*4190*/  MOV R185, RZ ;  /* 0x000000ff00b97202 */ /* 0x000fc40000000f00 */
[C---:B------:R-:W-:Y:S01]  /*41a0*/  IADD3 R117, R8.reuse, 0x2e0, RZ ;  /* 0x000002e008757810 */ /* 0x040fe20007ffe0ff */
[----:B------:R0:W4:Y:S01]  /*41b0*/  @!P1 LDG.E R118, [R6.64+0xa00] ;  /* 0x000a000406769981 */ /* 0x000122000c1e1900 */
[----:B------:R-:W-:Y:S02]  /*41c0*/  MOV R181, RZ ;  /* 0x000000ff00b57202 */ /* 0x000fe40000000f00 */
[C---:B------:R-:W-:Y:S01]  /*41d0*/  IADD3 R141, R8.reuse, 0x320, RZ ;  /* 0x00000320088d7810 */ /* 0x040fe20007ffe0ff */
[----:B------:R0:W4:Y:S01]  /*41e0*/  @!P2 LDG.E R116, [R6.64+0xa80] ;  /* 0x000a80040674a981 */ /* 0x000122000c1e1900 */
[----:B------:R-:W-:Y:S02]  /*41f0*/  MOV R171, RZ ;  /* 0x000000ff00ab7202 */ /* 0x000fe40000000f00 */
[C---:B------:R-:W-:Y:S01]  /*4200*/  IADD3 R139, R8.reuse, 0x340, RZ ;  /* 0x00000340088b7810 */ /* 0x040fe20007ffe0ff */
[----:B------:R0:W4:Y:S01]  /*4210*/  @!P3 LDG.E R185, [R6.64+0x980] ;  /* 0x0009800406b9b981 */ /* 0x000122000c1e1900 */
[----:B------:R-:W-:-:S02]  /*4220*/  IADD3 R79, R8, 0x300, RZ ;  /* 0x00000300084f7810 */ /* 0x000fc40007ffe0ff */
[-C--:B------:R-:W-:Y:S01]  /*4230*/  ISETP.GE.AND P5, PT, R173, R126.reuse, PT ;  /* 0x0000007ead00720c */ /* 0x080fe20003fa6270 */
[----:B------:R0:W4:Y:S01]  /*4240*/  @!P4 LDG.E R181, [R6.64+0x880] ;  /* 0x0008800406b5c981 */ /* 0x000122000c1e1900 */
[C---:B------:R-:W-:Y:S02]  /*4250*/  IADD3 R115, R8.reuse, 0x2c0, RZ ;  /* 0x000002c008737810 */ /* 0x040fe40007ffe0ff */
[-C--:B------:R-:W-:Y:S01]  /*4260*/  ISETP.GE.AND P0, PT, R117, R126.reuse, PT ;  /* 0x0000007e7500720c */ /* 0x080fe20003f06270 */
[----:B------:R0:W4:Y:S01]  /*4270*/  @!P6 LDG.E R171, [R6.64+0x600] ;  /* 0x0006000406abe981 */ /* 0x000122000c1e1900 */
[----:B------:R-:W-:Y:S02]  /*4280*/  IADD3 R151, R8, 0x240, RZ ;  /* 0x0000024008977810 */ /* 0x000fe40007ffe0ff */
[-C--:B------:R-:W-:Y:S02]  /*4290*/  ISETP.GE.AND P1, PT, R141, R126.reuse, PT ;  /* 0x0000007e8d00720c */ /* 0x080fe40003f26270 */
[----:B------:R-:W-:-:S02]  /*42a0*/  ISETP.GE.AND P2, PT, R139, R126, PT ;  /* 0x0000007e8b00720c */ /* 0x000fc40003f46270 */
[-C--:B------:R-:W-:Y:S02]  /*42b0*/  ISETP.GE.AND P3, PT, R79, R126.reuse, PT ;  /* 0x0000007e4f00720c */ /* 0x080fe40003f66270 */
[-C--:B------:R-:W-:Y:S02]  /*42c0*/  ISETP.GE.AND P4, PT, R115, R126.reuse, PT ;  /* 0x0000007e7300720c */ /* 0x080fe40003f86270 */
[----:B------:R-:W-:Y:S02]  /*42d0*/  ISETP.GE.AND P6, PT, R151, R126, PT ;  /* 0x0000007e9700720c */ /* 0x000fe40003fc6270 */
[----:B------:R-:W-:Y:S02]  /*42e0*/  MOV R110, RZ ;  /* 0x000000ff006e7202 */ /* 0x000fe40000000f00 */
[----:B------:R-:W-:Y:S02]  /*42f0*/  MOV R120, RZ ;  /* 0x000000ff00787202 */ /* 0x000fe40000000f00 */
[----:B------:R-:W-:-:S02]  /*4300*/  MOV R124, RZ ;  /* 0x000000ff007c7202 */ /* 0x000fc40000000f00 */
[----:B------:R-:W-:Y:S01]  /*4310*/  MOV R191, RZ ;  /* 0x000000ff00bf7202 */ /* 0x000fe20000000f00 */
[----:B------:R0:W4:Y:S01]  /*4320*/  @!P5 LDG.E R110, [R6.64+0x680] ;  /* 0x00068004066ed981 */ /* 0x000122000c1e1900 */
[----:B------:R-:W-:Y:S02]  /*4330*/  MOV R189, RZ ;  /* 0x000000ff00bd7202 */ /* 0x000fe40000000f00 */
[C---:B------:R-:W-:Y:S01]  /*4340*/  IADD3 R125, R8.reuse, 0x360, RZ ;  /* 0x00000360087d7810 */ /* 0x040fe20007ffe0ff */
[----:B------:R0:W4:Y:S01]  /*4350*/  @!P0 LDG.E R120, [R6.64+0xb80] ;  /* 0x000b800406788981 */ /* 0x000122000c1e1900 */
[----:B------:R-:W-:Y:S02]  /*4360*/  MOV R187, RZ ;  /* 0x000000ff00bb7202 */ /* 0x000fe40000000f00 */
[----:B------:R-:W-:Y:S01]  /*4370*/  IADD3 R137, R8, 0x380, RZ ;  /* 0x0000038008897810 */ /* 0x000fe20007ffe0ff */
[----:B------:R0:W4:Y:S01]  /*4380*/  @!P1 LDG.E R124, [R6.64+0xc80] ;  /* 0x000c8004067c9981 */ /* 0x000122000c1e1900 */
[----:B------:R-:W-:-:S02]  /*4390*/  MOV R114, RZ ;  /* 0x000000ff00727202 */ /* 0x000fc40000000f00 */
[C---:B------:R-:W-:Y:S01]  /*43a0*/  IADD3 R129, R8.reuse, 0x3a0, RZ ;  /* 0x000003a008817810 */ /* 0x040fe20007ffe0ff */
[----:B------:R0:W4:Y:S01]  /*43b0*/  @!P2 LDG.E R191, [R6.64+0xd00] ;  /* 0x000d000406bfa981 */ /* 0x000122000c1e1900 */
[C---:B------:R-:W-:Y:S02]  /*43c0*/  IADD3 R133, R8.reuse, 0x3c0, RZ ;  /* 0x000003c008857810 */ /* 0x040fe40007ffe0ff */
[-C--:B------:R-:W-:Y:S01]  /*43d0*/  ISETP.GE.AND P0, PT, R125, R126.reuse, PT ;  /* 0x0000007e7d00720c */ /* 0x080fe20003f06270 */
[----:B------:R0:W4:Y:S01]  /*43e0*/  @!P3 LDG.E R189, [R6.64+0xc00] ;  /* 0x000c000406bdb981 */ /* 0x000122000c1e1900 */
[----:B------:R-:W-:Y:S02]  /*43f0*/  IADD3 R123, R8, 0x3e0, RZ ;  /* 0x000003e0087b7810 */ /* 0x000fe40007ffe0ff */
[-C--:B------:R-:W-:Y:S01]  /*4400*/  ISETP.GE.AND P1, PT, R137, R126.reuse, PT ;  /* 0x0000007e8900720c */ /* 0x080fe20003f26270 */
[----:B------:R0:W4:Y:S01]  /*4410*/  @!P4 LDG.E R187, [R6.64+0xb00] ;  /* 0x000b000406bbc981 */ /* 0x000122000c1e1900 */
[----:B------:R-:W-:-:S02]  /*4420*/  ISETP.GE.AND P2, PT, R129, R126, PT ;  /* 0x0000007e8100720c */ /* 0x000fc40003f46270 */
[-C--:B------:R-:W-:Y:S01]  /*4430*/  ISETP.GE.AND P3, PT, R133, R126.reuse, PT ;  /* 0x0000007e8500720c */ /* 0x080fe20003f66270 */
[----:B------:R0:W4:Y:S01]  /*4440*/  @!P6 LDG.E R114, [R6.64+0x900] ;  /* 0x000900040672e981 */ /* 0x000122000c1e1900 */
[----:B------:R-:W-:Y:S02]  /*4450*/  ISETP.GE.AND P4, PT, R123, R126, PT ;  /* 0x0000007e7b00720c */ /* 0x000fe40003f86270 */
[----:B------:R-:W-:Y:S02]  /*4460*/  MOV R128, RZ ;  /* 0x000000ff00807202 */ /* 0x000fe40000000f00 */
[----:B------:R-:W-:Y:S02]  /*4470*/  MOV R193, RZ ;  /* 0x000000ff00c17202 */ /* 0x000fe40000000f00 */
[----:B------:R-:W-:Y:S02]  /*4480*/  MOV R195, RZ ;  /* 0x000000ff00c37202 */ /* 0x000fe40000000f00 */
[----:B------:R-:W-:Y:S01]  /*4490*/  MOV R132, RZ ;  /* 0x000000ff00847202 */ /* 0x000fe20000000f00 */
[----:B------:R0:W4:Y:S04]  /*44a0*/  @!P0 LDG.E R128, [R6.64+0xd80] ;  /* 0x000d800406808981 */ /* 0x000128000c1e1900 */
[----:B------:R0:W4:Y:S04]  /*44b0*/  @!P1 LDG.E R193, [R6.64+0xe00] ;  /* 0x000e000406c19981 */ /* 0x000128000c1e1900 */
[----:B------:R0:W4:Y:S04]  /*44c0*/  @!P2 LDG.E R130, [R6.64+0xe80] ;  /* 0x000e80040682a981 */ /* 0x000128000c1e1900 */
[----:B------:R0:W4:Y:S04]  /*44d0*/  @!P3 LDG.E R195, [R6.64+0xf00] ;  /* 0x000f000406c3b981 */ /* 0x000128000c1e1900 */
[----:B------:R0:W4:Y:S02]  /*44e0*/  @!P4 LDG.E R132, [R6.64+0xf80] ;  /* 0x000f80040684c981 */ /* 0x000124000c1e1900 */
[----:B0-----:R-:W-:-:S04]  /*44f0*/  IMAD R7, R14, c[0x0][0x1c0], RZ ;  /* 0x000070000e077a24 */ /* 0x001fc800078e02ff */
[----:B------:R-:W-:Y:S01]  /*4500*/  IMAD R7, R94, c[0x0][0x1c4], R7 ;  /* 0x000071005e077a24 */ /* 0x000fe200078e0207 */
[-C--:B------:R-:W-:Y:S02]  /*4510*/  ISETP.GE.AND P0, PT, R127, R126.reuse, PT ;  /* 0x0000007e7f00720c */ /* 0x080fe40003f06270 */
[-C--:B------:R-:W-:Y:S02]  /*4520*/  ISETP.GE.AND P3, PT, R135, R126.reuse, PT ;  /* 0x0000007e8700720c */ /* 0x080fe40003f66270 */
[-C--:B------:R-:W-:Y:S02]  /*4530*/  ISETP.GE.AND P5, PT, R103, R126.reuse, PT ;  /* 0x0000007e6700720c */ /* 0x080fe40003fa6270 */
[C---:B------:R-:W-:Y:S02]  /*4540*/  IADD3 R103, R28.reuse, 0x320, RZ ;  /* 0x000003201c677810 */ /* 0x040fe40007ffe0ff */
[----:B------:R-:W-:Y:S02]  /*4550*/  ISETP.GE.AND P6, PT, R105, R126, PT ;  /* 0x0000007e6900720c */ /* 0x000fe40003fc6270 */
[----:B------:R-:W-:-:S02]  /*4560*/  IADD3 R105, R28, 0x360, RZ ;  /* 0x000003601c697810 */ /* 0x000fc40007ffe0ff */
[----:B------:R-:W-:Y:S02]  /*4570*/  LEA.HI.SX32 R103, R103, R28, 0x1b ;  /* 0x0000001c67677211 */ /* 0x000fe400078fdaff */
[----:B------:R-:W-:Y:S02]  /*4580*/  ISETP.GE.AND P1, PT, R109, R126, PT ;  /* 0x0000007e6d00720c */ /* 0x000fe40003f26270 */
[----:B------:R-:W-:Y:S02]  /*4590*/  LEA.HI.SX32 R105, R105, R28, 0x1b ;  /* 0x0000001c69697211 */ /* 0x000fe400078fdaff */
[----:B------:R-:W-:-:S04]  /*45a0*/  IADD3 R109, R28, 0x3e0, RZ ;  /* 0x000003e01c6d7810 */ /* 0x000fc80007ffe0ff */
[----:B------:R-:W-:Y:S02]  /*45b0*/  LEA.HI.SX32 R109, R109, R28, 0x1b ;  /* 0x0000001c6d6d7211 */ /* 0x000fe400078fdaff */
[----:B------:R-:W-:Y:S02]  /*45c0*/  ISETP.GE.AND P2, PT, R145, R126, PT ;  /* 0x0000007e9100720c */ /* 0x000fe40003f46270 */
[----:B------:R-:W-:Y:S01]  /*45d0*/  MOV R145, RZ ;  /* 0x000000ff00917202 */ /* 0x000fe20000000f00 */
[----:B--2---:R-:W-:-:S04]  /*45e0*/  FMUL.FTZ R10, R5, R38 ;  /* 0x00000026050a7220 */ /* 0x004fc80000410000 */
[----:B------:R-:W-:Y:S02]  /*45f0*/  FMUL.RZ R134, R10, 0.15915493667125701904 ;  /* 0x3e22f9830a867820 */ /* 0x000fe4000040c000 */
[----:B------:R-:W-:-:S04]  /*4600*/  IMAD.WIDE.U32 R10, R94, c[0x0][0x1c0], R8 ;  /* 0x000070005e0a7a25 */ /* 0x000fc800078e0008 */
[----:B------:R-:W-:Y:S01]  /*4610*/  FMUL.FTZ R15, R4, 1.4426950216293334961 ;  /* 0x3fb8aa3b040f7820 */ /* 0x000fe20000410000 */
[----:B------:R-:W-:Y:S01]  /*4620*/  IADD3 R9, R11, R7, RZ ;  /* 0x000000070b097210 */ /* 0x000fe20007ffe0ff */
[C---:B------:R-:W-:Y:S02]  /*4630*/  FMUL.FTZ R4, R5.reuse, R40 ;  /* 0x0000002805047220 */ /* 0x040fe40000410000 */
[----:B------:R-:W-:Y:S02]  /*4640*/  FMUL.FTZ R7, R5, R42 ;  /* 0x0000002a05077220 */ /* 0x000fe40000410000 */
[----:B------:R-:W-:Y:S01]  /*4650*/  FMUL.RZ R136, R4, 0.15915493667125701904 ;  /* 0x3e22f98304887820 */ /* 0x000fe2000040c000 */
[C---:B------:R-:W-:Y:S01]  /*4660*/  LEA R6, P4, R10.reuse, R31, 0x2 ;  /* 0x0000001f0a067211 */ /* 0x040fe200078810ff */
[----:B------:R-:W-:Y:S01]  /*4670*/  FMUL.FTZ R4, R15, R40 ;  /* 0x000000280f047220 */ /* 0x000fe20000410000 */
[----:B---3--:R-:W-:Y:S01]  /*4680*/  STS [R70], R19 ;  /* 0x0000001346007388 */ /* 0x008fe20000000800 */
[----:B------:R-:W-:Y:S01]  /*4690*/  FMUL.RZ R11, R7, 0.15915493667125701904 ;  /* 0x3e22f983070b7820 */ /* 0x000fe2000040c000 */
[----:B------:R-:W-:Y:S02]  /*46a0*/  MUFU.SIN R119, R134 ;  /* 0x0000008600777308 */ /* 0x000fe40000000400 */
[----:B-----5:R0:W-:Y:S01]  /*46b0*/  STS [R34+0x80], R13 ;  /* 0x0000800d22007388 */ /* 0x0201e20000000800 */
[----:B------:R-:W-:-:S03]  /*46c0*/  LEA.HI.X R7, R10, R33, R9, 0x2, P4 ;  /* 0x000000210a077211 */ /* 0x000fc600020f1409 */
[----:B----4-:R-:W-:Y:S02]  /*46d0*/  STS [R69+0x100], R18 ;  /* 0x0001001245007388 */ /* 0x010fe40000000800 */
[----:B------:R-:W-:Y:S02]  /*46e0*/  MUFU.COS R121, R134 ;  /* 0x0000008600797308 */ /* 0x000fe40000000000 */
[----:B------:R-:W-:Y:S01]  /*46f0*/  STS [R76+0x180], R107 ;  /* 0x0001806b4c007388 */ /* 0x000fe20000000800 */
[----:B------:R-:W-:-:S03]  /*4700*/  IADD3 R9, R28, 0x200, RZ ;  /* 0x000002001c097810 */ /* 0x000fc60007ffe0ff */
[----:B------:R1:W-:Y:S02]  /*4710*/  STS [R75+0x200], R102 ;  /* 0x000200664b007388 */ /* 0x0003e40000000800 */
[----:B------:R2:W-:Y:S01]  /*4720*/  MUFU.EX2 R127, R4 ;  /* 0x00000004007f7308 */ /* 0x0005e20000000800 */
[----:B0-----:R-:W-:Y:S01]  /*4730*/  IADD3 R13, R28, 0x240, RZ ;  /* 0x000002401c0d7810 */ /* 0x001fe20007ffe0ff */
[----:B------:R-:W-:Y:S01]  /*4740*/  FMUL.FTZ R10, R15, R42 ;  /* 0x0000002a0f0a7220 */ /* 0x000fe20000410000 */
[----:B------:R-:W-:-:S05]  /*4750*/  ISETP.GE.AND P4, PT, R8, R126, PT ;  /* 0x0000007e0800720c */ /* 0x000fca0003f86270 */
[----:B------:R-:W-:Y:S01]  /*4760*/  MUFU.SIN R134, R11 ;  /* 0x0000000b00867308 */ /* 0x000fe20000000400 */
[----:B--2---:R-:W-:-:S07]  /*4770*/  FMUL.FTZ R4, R5, R44 ;  /* 0x0000002c05047220 */ /* 0x004fce0000410000 */
[----:B------:R0:W-:Y:S01]  /*4780*/  MUFU.COS R135, R11 ;  /* 0x0000000b00877308 */ /* 0x0001e20000000000 */
[C---:B------:R-:W-:Y:S02]  /*4790*/  IADD3 R19, R28.reuse, 0x2a0, RZ ;  /* 0x000002a01c137810 */ /* 0x040fe40007ffe0ff */
[C---:B0-----:R-:W-:Y:S01]  /*47a0*/  IADD3 R11, R28.reuse, 0x220, RZ ;  /* 0x000002201c0b7810 */ /* 0x041fe20007ffe0ff */
[----:B------:R-:W-:Y:S03]  /*47b0*/  STS [R84+0x280], R131 ;  /* 0x0002808354007388 */ /* 0x000fe60000000800 */
[----:B------:R-:W-:Y:S01]  /*47c0*/  LEA.HI.SX32 R8, R11, R28, 0x1b ;  /* 0x0000001c0b087211 */ /* 0x000fe200078fdaff */
[----:B------:R-:W-:Y:S01]  /*47d0*/  STS [R83+0x300], R104 ;  /* 0x0003006853007388 */ /* 0x000fe20000000800 */
[----:B------:R-:W-:-:S03]  /*47e0*/  IADD3 R11, R28, 0x260, RZ ;  /* 0x000002601c0b7810 */ /* 0x000fc60007ffe0ff */
[----:B------:R0:W-:Y:S01]  /*47f0*/  STS [R82+0x380], R147 ;  /* 0x0003809352007388 */ /* 0x0001e20000000800 */
[----:B-1----:R-:W-:Y:S01]  /*4800*/  IADD3 R75, R28, 0x2c0, RZ ;  /* 0x000002c01c4b7810 */ /* 0x002fe20007ffe0ff */
[----:B------:R1:W-:Y:S02]  /*4810*/  MUFU.EX2 R69, R10 ;  /* 0x0000000a00457308 */ /* 0x0003e40000000800 */
[----:B------:R-:W-:Y:S01]  /*4820*/  STS [R86+0x400], R153 ;  /* 0x0004009956007388 */ /* 0x000fe20000000800 */
[----:B0-----:R-:W-:Y:S01]  /*4830*/  FMUL.RZ R82, R4, 0.15915493667125701904 ;  /* 0x3e22f98304527820 */ /* 0x001fe2000040c000 */
[-C--:B------:R-:W-:Y:S02]  /*4840*/  LEA.HI.SX32 R4, R9, R28.reuse, 0x1b ;  /* 0x0000001c09047211 */ /* 0x080fe400078fdaff */
[----:B------:R-:W-:Y:S01]  /*4850*/  LEA.HI.SX32 R9, R13, R28, 0x1b ;  /* 0x0000001c0d097211 */ /* 0x000fe200078fdaff */
[----:B------:R-:W-:Y:S01]  /*4860*/  STS [R96+0x480], R149 ;  /* 0x0004809560007388 */ /* 0x000fe20000000800 */
[----:B------:R-:W-:-:S02]  /*4870*/  IADD3 R13, R28, 0x280, RZ ;  /* 0x000002801c0d7810 */ /* 0x000fc40007ffe0ff */
[-C--:B-1----:R-:W-:Y:S01]  /*4880*/  LEA.HI.SX32 R10, R11, R28.reuse, 0x1b ;  /* 0x0000001c0b0a7211 */ /* 0x082fe200078fdaff */
[----:B------:R-:W-:Y:S01]  /*4890*/  STS [R99+0x500], R108 ;  /* 0x0005006c63007388 */ /* 0x000fe20000000800 */
[----:B------:R-:W-:-:S03]  /*48a0*/  LEA.HI.SX32 R11, R13, R28, 0x1b ;  /* 0x0000001c0d0b7211 */ /* 0x000fc600078fdaff */
[----:B------:R0:W-:Y:S01]  /*48b0*/  STS [R97+0x580], R106 ;  /* 0x0005806a61007388 */ /* 0x0001e20000000800 */
[-C--:B------:R-:W-:Y:S02]  /*48c0*/  LEA.HI.SX32 R13, R19, R28.reuse, 0x1b ;  /* 0x0000001c130d7211 */ /* 0x080fe400078fdaff */
[-C--:B------:R-:W-:Y:S01]  /*48d0*/  LEA.HI.SX32 R18, R75, R28.reuse, 0x1b ;  /* 0x0000001c4b127211 */ /* 0x080fe200078fdaff */
[----:B------:R1:W-:Y:S01]  /*48e0*/  STS [R98+0x600], R171 ;  /* 0x000600ab62007388 */ /* 0x0003e20000000800 */
[C---:B------:R-:W-:Y:S02]  /*48f0*/  IADD3 R19, R28.reuse, 0x2e0, RZ ;  /* 0x000002e01c137810 */ /* 0x040fe40007ffe0ff */
[C---:B------:R-:W-:Y:S02]  /*4900*/  IADD3 R75, R28.reuse, 0x300, RZ ;  /* 0x000003001c4b7810 */ /* 0x040fe40007ffe0ff */
[----:B------:R-:W-:Y:S02]  /*4910*/  IADD3 R83, R28, 0x340, RZ ;  /* 0x000003401c537810 */ /* 0x000fe40007ffe0ff */
[----:B------:R-:W-:-:S02]  /*4920*/  LEA.HI.SX32 R19, R19, R28, 0x1b ;  /* 0x0000001c13137211 */ /* 0x000fc400078fdaff */
[-C--:B------:R-:W-:Y:S02]  /*4930*/  LEA.HI.SX32 R102, R75, R28.reuse, 0x1b ;  /* 0x0000001c4b667211 */ /* 0x080fe400078fdaff */
[C---:B------:R-:W-:Y:S02]  /*4940*/  IADD3 R75, R28.reuse, 0x380, RZ ;  /* 0x000003801c4b7810 */ /* 0x040fe40007ffe0ff */
[----:B------:R-:W-:Y:S01]  /*4950*/  LEA.HI.SX32 R104, R83, R28, 0x1b ;  /* 0x0000001c53687211 */ /* 0x000fe200078fdaff */
[----:B------:R-:W-:Y:S04]  /*4960*/  STS [R95+0x680], R110 ;  /* 0x0006806e5f007388 */ /* 0x000fe80000000800 */
[----:B------:R-:W-:Y:S04]  /*4970*/  STS [R101+0x700], R112 ;  /* 0x0007007065007388 */ /* 0x000fe80000000800 */
[----:B------:R2:W-:Y:S04]  /*4980*/  STS [R100+0x780], R177 ;  /* 0x000780b164007388 */ /* 0x0005e80000000800 */
[----:B------:R-:W-:Y:S01]  /*4990*/  STS [R4.X4+0x800], R183 ;  /* 0x000800b704007388 */ /* 0x000fe20000004800 */
[----:B------:R-:W-:-:S03]  /*49a0*/  IADD3 R107, R28, 0x3a0, RZ ;  /* 0x000003a01c6b7810 */ /* 0x000fc60007ffe0ff */
[----:B------:R-:W-:Y:S01]  /*49b0*/  STS [R8.X4+0x880], R181 ;  /* 0x000880b508007388 */ /* 0x000fe20000004800 */
[----:B------:R-:W-:Y:S01]  /*49c0*/  IADD3 R83, R28, 0x3c0, RZ ;  /* 0x000003c01c537810 */ /* 0x000fe20007ffe0ff */
[----:B------:R-:W-:Y:S01]  /*49d0*/  FMUL.FTZ R76, R5, R46 ;  /* 0x0000002e054c7220 */ /* 0x000fe20000410000 */
[-C--:B0-----:R-:W-:Y:S01]  /*49e0*/  LEA.HI.SX32 R106, R75, R28.reuse, 0x1b ;  /* 0x0000001c4b6a7211 */ /* 0x081fe200078fdaff */
[----:B------:R-:W-:Y:S04]  /*49f0*/  STS [R9.X4+0x900], R114 ;  /* 0x0009007209007388 */ /* 0x000fe80000004800 */
[----:B------:R-:W-:Y:S04]  /*4a00*/  STS [R10.X4+0x980], R185 ;  /* 0x000980b90a007388 */ /* 0x000fe80000004800 */
[----:B------:R0:W-:Y:S01]  /*4a10*/  STS [R11.X4+0xa00], R118 ;  /* 0x000a00760b007388 */ /* 0x0001e20000004800 */
[----:B------:R-:W-:-:S03]  /*4a20*/  LEA.HI.SX32 R107, R107, R28, 0x1b ;  /* 0x0000001c6b6b7211 */ /* 0x000fc600078fdaff */
[----:B------:R3:W-:Y:S01]  /*4a30*/  STS [R13.X4+0xa80], R116 ;  /* 0x000a80740d007388 */ /* 0x0007e20000004800 */
[----:B------:R-:W-:-:S03]  /*4a40*/  LEA.HI.SX32 R108, R83, R28, 0x1b ;  /* 0x0000001c536c7211 */ /* 0x000fc600078fdaff */
[----:B------:R-:W-:Y:S04]  /*4a50*/  STS [R18.X4+0xb00], R187 ;  /* 0x000b00bb12007388 */ /* 0x000fe80000004800 */
[----:B------:R-:W-:Y:S01]  /*4a60*/  STS [R19.X4+0xb80], R120 ;  /* 0x000b807813007388 */ /* 0x000fe20000004800 */
[----:B------:R-:W-:Y:S03]  /*4a70*/  MUFU.SIN R34, R82 ;  /* 0x0000005200227308 */ /* 0x000fe60000000400 */
[----:B------:R-:W-:Y:S01]  /*4a80*/  STS [R102.X4+0xc00], R189 ;  /* 0x000c00bd66007388 */ /* 0x000fe20000004800 */
[----:B------:R-:W-:Y:S01]  /*4a90*/  FMUL.RZ R84, R76, 0.15915493667125701904 ;  /* 0x3e22f9834c547820 */ /* 0x000fe2000040c000 */
[----:B------:R-:W-:-:S02]  /*4aa0*/  MOV R75, RZ ;  /* 0x000000ff004b7202 */ /* 0x000fc40000000f00 */
[----:B------:R4:W-:Y:S01]  /*4ab0*/  STS [R103.X4+0xc80], R124 ;  /* 0x000c807c67007388 */ /* 0x0009e20000004800 */
[----:B------:R5:W-:Y:S03]  /*4ac0*/  MUFU.COS R70, R82 ;  /* 0x0000005200467308 */ /* 0x000be60000000000 */
[----:B------:R-:W-:Y:S04]  /*4ad0*/  STS [R104.X4+0xd00], R191 ;  /* 0x000d00bf68007388 */ /* 0x000fe80000004800 */
[----:B------:R0:W-:Y:S01]  /*4ae0*/  STS [R105.X4+0xd80], R128 ;  /* 0x000d808069007388 */ /* 0x0001e20000004800 */
[----:B-----5:R-:W-:-:S03]  /*4af0*/  FMUL.FTZ R82, R5, R48 ;  /* 0x0000003005527220 */ /* 0x020fc60000410000 */
[----:B------:R-:W-:Y:S01]  /*4b00*/  STS [R106.X4+0xe00], R193 ;  /* 0x000e00c16a007388 */ /* 0x000fe20000004800 */
[----:B------:R-:W-:Y:S03]  /*4b10*/  MUFU.SIN R76, R84 ;  /* 0x00000054004c7308 */ /* 0x000fe60000000400 */
[----:B------:R-:W-:Y:S04]  /*4b20*/  STS [R107.X4+0xe80], R130 ;  /* 0x000e80826b007388 */ /* 0x000fe80000004800 */
[----:B------:R-:W-:Y:S01]  /*4b30*/  STS [R108.X4+0xf00], R195 ;  /* 0x000f00c36c007388 */ /* 0x000fe20000004800 */
[----:B-1----:R1:W-:Y:S03]  /*4b40*/  MUFU.COS R98, R84 ;  /* 0x0000005400627308 */ /* 0x0023e60000000000 */
[----:B------:R2:W-:Y:S01]  /*4b50*/  STS [R109.X4+0xf80], R132 ;  /* 0x000f80846d007388 */ /* 0x0005e20000004800 */
[----:B------:R-:W-:-:S06]  /*4b60*/  NOP ;  /* 0x0000000000007918 */ /* 0x000fcc0000000000 */
[----:B-1----:R-:W-:Y:S01]  /*4b70*/  FMUL.RZ R84, R82, 0.15915493667125701904 ;  /* 0x3e22f98352547820 */ /* 0x002fe2000040c000 */
[----:B------:R1:W5:Y:S01]  /*4b80*/  @!P5 LDG.E R75, [R6.64+0x80] ;  /* 0x00008004064bd981 */ /* 0x000362000c1e1900 */
[----:B------:R-:W-:Y:S01]  /*4b90*/  FMUL.FTZ R82, R5, R50 ;  /* 0x0000003205527220 */ /* 0x000fe20000410000 */
[-C--:B------:R-:W-:Y:S02]  /*4ba0*/  ISETP.GE.AND P5, PT, R157, R126.reuse, PT ;  /* 0x0000007e9d00720c */ /* 0x080fe40003fa6270 */
[----:B------:R-:W-:Y:S01]  /*4bb0*/  MOV R83, RZ ;  /* 0x000000ff00537202 */ /* 0x000fe20000000f00 */
[----:B------:R-:W-:Y:S01]  /*4bc0*/  FMUL.RZ R97, R82, 0.15915493667125701904 ;  /* 0x3e22f98352617820 */ /* 0x000fe2000040c000 */
[----:B------:R-:W-:Y:S01]  /*4bd0*/  MOV R99, RZ ;  /* 0x000000ff00637202 */ /* 0x000fe20000000f00 */
[----:B------:R1:W5:Y:S02]  /*4be0*/  @!P4 LDG.E R145, [R6.64] ;  /* 0x000000040691c981 */ /* 0x000364000c1e1900 */
[----:B------:R-:W-:Y:S02]  /*4bf0*/  MUFU.SIN R157, R97 ;  /* 0x00000061009d7308 */ /* 0x000fe40000000400 */
[----:B------:R1:W5:Y:S01]  /*4c00*/  @!P1 LDG.E R83, [R6.64+0x180] ;  /* 0x0001800406539981 */ /* 0x000362000c1e1900 */
[----:B------:R-:W-:-:S02]  /*4c10*/  ISETP.GE.AND P1, PT, R161, R126, PT ;  /* 0x0000007ea100720c */ /* 0x000fc40003f26270 */
[-C--:B------:R-:W-:Y:S01]  /*4c20*/  ISETP.GE.AND P4, PT, R159, R126.reuse, PT ;  /* 0x0000007e9f00720c */ /* 0x080fe20003f86270 */
[----:B------:R1:W5:Y:S02]  /*4c30*/  @!P5 LDG.E R99, [R6.64+0x380] ;  /* 0x000380040663d981 */ /* 0x000364000c1e1900 */
[----:B------:R0:W-:Y:S01]  /*4c40*/  MUFU.COS R158, R97 ;  /* 0x00000061009e7308 */ /* 0x0001e20000000000 */
[----:B------:R-:W-:Y:S02]  /*4c50*/  MOV R131, RZ ;  /* 0x000000ff00837202 */ /* 0x000fe40000000f00 */
[----:B------:R-:W-:Y:S01]  /*4c60*/  ISETP.GE.AND P5, PT, R173, R126, PT ;  /* 0x0000007ead00720c */ /* 0x000fe20003fa6270 */
[----:B--2---:R-:W-:Y:S01]  /*4c70*/  FMUL.FTZ R100, R5, R52 ;  /* 0x0000003405647220 */ /* 0x004fe20000410000 */
[----:B------:R-:W-:Y:S02]  /*4c80*/  MOV R95, RZ ;  /* 0x000000ff005f7202 */ /* 0x000fe40000000f00 */
[----:B------:R1:W2:Y:S01]  /*4c90*/  @!P3 LDG.E R131, [R6.64+0x280] ;  /* 0x000280040683b981 */ /* 0x0002a2000c1e1900 */
[----:B0-----:R-:W-:Y:S01]  /*4ca0*/  CS2R R96, SRZ ;  /* 0x0000000000607805 */ /* 0x001fe2000001ff00 */
[-C--:B------:R-:W-:Y:S01]  /*4cb0*/  ISETP.GE.AND P3, PT, R167, R126.reuse, PT ;  /* 0x0000007ea700720c */ /* 0x080fe20003f66270 */
[----:B------:R-:W-:Y:S01]  /*4cc0*/  FMUL.RZ R118, R100, 0.15915493667125701904 ;  /* 0x3e22f98364767820 */ /* 0x000fe2000040c000 */
[----:B------:R1:W2:Y:S04]  /*4cd0*/  @!P1 LDG.E R95, [R6.64+0x480] ;  /* 0x00048004065f9981 */ /* 0x0002a8000c1e1900 */
[----:B------:R1:W2:Y:S01]  /*4ce0*/  @!P2 LDG.E R96, [R6.64+0x300] ;  /* 0x000300040660a981 */ /* 0x0002a2000c1e1900 */
[-C--:B------:R-:W-:Y:S01]  /*4cf0*/  ISETP.GE.AND P2, PT, R175, R126.reuse, PT ;  /* 0x0000007eaf00720c */ /* 0x080fe20003f46270 */
[----:B------:R-:W-:Y:S01]  /*4d00*/  CS2R R100, SRZ ;  /* 0x0000000000647805 */ /* 0x000fe2000001ff00 */
[----:B------:R-:W-:Y:S01]  /*4d10*/  ISETP.GE.AND P1, PT, R179, R126, PT ;  /* 0x0000007eb300720c */ /* 0x000fe20003f26270 */
[----:B------:R1:W2:Y:S01]  /*4d20*/  @!P4 LDG.E R97, [R6.64+0x400] ;  /* 0x000400040661c981 */ /* 0x0002a2000c1e1900 */
[----:B------:R-:W-:-:S02]  /*4d30*/  MOV R110, RZ ;  /* 0x000000ff006e7202 */ /* 0x000fc40000000f00 */
[----:B------:R-:W-:Y:S01]  /*4d40*/  MOV R112, RZ ;  /* 0x000000ff00707202 */ /* 0x000fe20000000f00 */
[----:B------:R1:W2:Y:S01]  /*4d50*/  @!P5 LDG.E R100, [R6.64+0x680] ;  /* 0x000680040664d981 */ /* 0x0002a2000c1e1900 */
[-C--:B------:R-:W-:Y:S02]  /*4d60*/  ISETP.GE.AND P4, PT, R163, R126.reuse, PT ;  /* 0x0000007ea300720c */ /* 0x080fe40003f86270 */
[----:B------:R-:W-:Y:S01]  /*4d70*/  ISETP.GE.AND P5, PT, R111, R126, PT ;  /* 0x0000007e6f00720c */ /* 0x000fe20003fa6270 */
[----:B------:R-:W-:Y:S01]  /*4d80*/  MUFU.SIN R86, R84 ;  /* 0x0000005400567308 */ /* 0x000fe20000000400 */
[----:B------:R1:W2:Y:S01]  /*4d90*/  @!P3 LDG.E R112, [R6.64+0x580] ;  /* 0x000580040670b981 */ /* 0x0002a2000c1e1900 */
[----:B------:R-:W-:-:S03]  /*4da0*/  MOV R111, RZ ;  /* 0x000000ff006f7202 */ /* 0x000fc60000000f00 */
[----:B------:R1:W2:Y:S01]  /*4db0*/  @!P2 LDG.E R110, [R6.64+0x700] ;  /* 0x00070004066ea981 */ /* 0x0002a2000c1e1900 */
[-C--:B------:R-:W-:Y:S02]  /*4dc0*/  ISETP.GE.AND P2, PT, R115, R126.reuse, PT ;  /* 0x0000007e7300720c */ /* 0x080fe40003f46270 */
[----:B------:R0:W-:Y:S01]  /*4dd0*/  MUFU.COS R153, R84 ;  /* 0x0000005400997308 */ /* 0x0001e20000000000 */
[----:B------:R-:W-:Y:S01]  /*4de0*/  ISETP.GE.AND P3, PT, R155, R126, PT ;  /* 0x0000007e9b00720c */ /* 0x000fe20003f66270 */
[----:B------:R1:W2:Y:S01]  /*4df0*/  @!P1 LDG.E R111, [R6.64+0x780] ;  /* 0x00078004066f9981 */ /* 0x0002a2000c1e1900 */
[----:B------:R-:W-:Y:S02]  /*4e00*/  MOV R115, RZ ;  /* 0x000000ff00737202 */ /* 0x000fe40000000f00 */
[----:B------:R-:W-:Y:S02]  /*4e10*/  MOV R82, RZ ;  /* 0x000000ff00527202 */ /* 0x000fe40000000f00 */
[----:B0-----:R-:W-:-:S02]  /*4e20*/  MOV R84, RZ ;  /* 0x000000ff00547202 */ /* 0x001fc40000000f00 */
[----:B------:R1:W2:Y:S01]  /*4e30*/  @!P4 LDG.E R115, [R6.64+0x800] ;  /* 0x000800040673c981 */ /* 0x0002a2000c1e1900 */
[-C--:B------:R-:W-:Y:S02]  /*4e40*/  ISETP.GE.AND P1, PT, R113, R126.reuse, PT ;  /* 0x0000007e7100720c */ /* 0x080fe40003f26270 */
[----:B------:R-:W-:Y:S01]  /*4e50*/  MOV R113, RZ ;  /* 0x000000ff00717202 */ /* 0x000fe20000000f00 */
[----:B------:R1:W2:Y:S01]  /*4e60*/  @!P0 LDG.E R82, [R6.64+0x200] ;  /* 0x0002000406528981 */ /* 0x0002a2000c1e1900 */
[-C--:B------:R-:W-:Y:S02]  /*4e70*/  ISETP.GE.AND P4, PT, R79, R126.reuse, PT ;  /* 0x0000007e4f00720c */ /* 0x080fe40003f86270 */
[-C--:B------:R-:W-:Y:S01]  /*4e80*/  ISETP.GE.AND P0, PT, R169, R126.reuse, PT ;  /* 0x0000007ea900720c */ /* 0x080fe20003f06270 */
[----:B------:R1:W2:Y:S01]  /*4e90*/  @!P6 LDG.E R84, [R6.64+0x100] ;  /* 0x000100040654e981 */ /* 0x0002a2000c1e1900 */
[----:B------:R-:W-:-:S03]  /*4ea0*/  ISETP.GE.AND P6, PT, R165, R126, PT ;  /* 0x0000007ea500720c */ /* 0x000fc60003fc6270 */
[----:B------:R-:W0:Y:S01]  /*4eb0*/  S2R R79, SR_TID.X ;  /* 0x00000000004f7919 */ /* 0x000e220000002100 */
[----:B------:R-:W-:Y:S01]  /*4ec0*/  MUFU.SIN R161, R118 ;  /* 0x0000007600a17308 */ /* 0x000fe20000000400 */
[----:B---3--:R-:W-:Y:S02]  /*4ed0*/  FMUL.FTZ R116, R5, R54 ;  /* 0x0000003605747220 */ /* 0x008fe40000410000 */
[----:B------:R1:W3:Y:S01]  /*4ee0*/  @!P3 LDG.E R113, [R6.64+0x880] ;  /* 0x000880040671b981 */ /* 0x0002e2000c1e1900 */
[----:B------:R-:W-:-:S04]  /*4ef0*/  ISETP.GE.AND P3, PT, R117, R126, PT ;  /* 0x0000007e7500720c */ /* 0x000fc80003f66270 */
[----:B------:R1:W-:Y:S01]  /*4f00*/  MUFU.COS R162, R118 ;  /* 0x0000007600a27308 */ /* 0x0003e20000000000 */
[----:B------:R-:W-:Y:S01]  /*4f10*/  MOV R114, RZ ;  /* 0x000000ff00727202 */ /* 0x000fe20000000f00 */
[----:B----4-:R-:W-:Y:S01]  /*4f20*/  FMUL.RZ R124, R116, 0.15915493667125701904 ;  /* 0x3e22f983747c7820 */ /* 0x010fe2000040c000 */
[----:B------:R-:W-:Y:S01]  /*4f30*/  MOV R117, RZ ;  /* 0x000000ff00757202 */ /* 0x000fe20000000f00 */
[----:B------:R4:W2:Y:S01]  /*4f40*/  @!P0 LDG.E R101, [R6.64+0x600] ;  /* 0x0006000406658981 */ /* 0x0008a2000c1e1900 */
[----:B-1----:R-:W-:-:S03]  /*4f50*/  MOV R118, RZ ;  /* 0x000000ff00767202 */ /* 0x002fc60000000f00 */
[----:B------:R-:W-:Y:S01]  /*4f60*/  MUFU.SIN R165, R124 ;  /* 0x0000007c00a57308 */ /* 0x000fe20000000400 */
[----:B------:R4:W2:Y:S01]  /*4f70*/  @!P6 LDG.E R114, [R6.64+0x500] ;  /* 0x000500040672e981 */ /* 0x0008a2000c1e1900 */
[----:B------:R-:W-:-:S03]  /*4f80*/  ISETP.GE.AND P6, PT, R151, R126, PT ;  /* 0x0000007e9700720c */ /* 0x000fc60003fc6270 */
[----:B------:R4:W2:Y:S01]  /*4f90*/  @!P1 LDG.E R118, [R6.64+0xa80] ;  /* 0x000a800406769981 */ /* 0x0008a2000c1e1900 */
[-C--:B------:R-:W-:Y:S02]  /*4fa0*/  ISETP.GE.AND P1, PT, R125, R126.reuse, PT ;  /* 0x0000007e7d00720c */ /* 0x080fe40003f26270 */
[----:B------:R1:W-:Y:S01]  /*4fb0*/  MUFU.COS R166, R124 ;  /* 0x0000007c00a67308 */ /* 0x0003e20000000000 */
[----:B------:R4:W2:Y:S01]  /*4fc0*/  @!P5 LDG.E R117, [R6.64+0x980] ;  /* 0x000980040675d981 */ /* 0x0008a2000c1e1900 */
[-C--:B------:R-:W-:Y:S02]  /*4fd0*/  ISETP.GE.AND P0, PT, R143, R126.reuse, PT ;  /* 0x0000007e8f00720c */ /* 0x080fe40003f06270 */
[----:B------:R-:W-:Y:S01]  /*4fe0*/  ISETP.GE.AND P5, PT, R141, R126, PT ;  /* 0x0000007e8d00720c */ /* 0x000fe20003fa6270 */
[----:B-1----:R-:W-:Y:S01]  /*4ff0*/  CS2R R124, SRZ ;  /* 0x00000000007c7805 */ /* 0x002fe2000001ff00 */
[----:B------:R-:W-:Y:S01]  /*5000*/  FMUL.FTZ R128, R5, R56 ;  /* 0x0000003805807220 */ /* 0x000fe20000410000 */
[----:B------:R-:W-:-:S02]  /*5010*/  MOV R116, RZ ;  /* 0x000000ff00747202 */ /* 0x000fc40000000f00 */
[----:B------:R-:W-:Y:S02]  /*5020*/  MOV R120, RZ ;  /* 0x000000ff00787202 */ /* 0x000fe40000000f00 */
[----:B------:R4:W2:Y:S01]  /*5030*/  @!P2 LDG.E R125, [R6.64+0xb00] ;  /* 0x000b0004067da981 */ /* 0x0008a2000c1e1900 */
[-C--:B------:R-:W-:Y:S02]  /*5040*/  ISETP.GE.AND P2, PT, R133, R126.reuse, PT ;  /* 0x0000007e8500720c */ /* 0x080fe40003f46270 */
[----:B------:R-:W-:Y:S01]  /*5050*/  CS2R R132, SRZ ;  /* 0x0000000000847805 */ /* 0x000fe2000001ff00 */
[----:B------:R-:W1:Y:S01]  /*5060*/  MUFU.SIN R12, R136 ;  /* 0x00000088000c7308 */ /* 0x000e620000000400 */
[----:B------:R4:W2:Y:S01]  /*5070*/  @!P3 LDG.E R124, [R6.64+0xb80] ;  /* 0x000b8004067cb981 */ /* 0x0008a2000c1e1900 */
[-C--:B------:R-:W-:Y:S02]  /*5080*/  ISETP.GE.AND P3, PT, R129, R126.reuse, PT ;  /* 0x0000007e8100720c */ /* 0x080fe40003f66270 */
[----:B0-----:R-:W-:Y:S01]  /*5090*/  SHF.L.U32 R168, R79, 0x4, RZ ;  /* 0x000000044fa87819 */ /* 0x001fe200000006ff */
[----:B------:R-:W-:Y:S01]  /*50a0*/  CS2R R142, SRZ ;  /* 0x00000000008e7805 */ /* 0x000fe2000001ff00 */
[----:B------:R4:W2:Y:S02]  /*50b0*/  @!P6 LDG.E R116, [R6.64+0x900] ;  /* 0x000900040674e981 */ /* 0x0008a4000c1e1900 */
[----:B------:R0:W1:Y:S01]  /*50c0*/  MUFU.COS R14, R136 ;  /* 0x00000088000e7308 */ /* 0x0000620000000000 */
[-C--:B------:R-:W-:Y:S01]  /*50d0*/  ISETP.GE.AND P6, PT, R139, R126.reuse, PT ;  /* 0x0000007e8b00720c */ /* 0x080fe20003fc6270 */
[----:B------:R4:W2:Y:S01]  /*50e0*/  @!P0 LDG.E R120, [R6.64+0xa00] ;  /* 0x000a000406788981 */ /* 0x0008a2000c1e1900 */
[----:B------:R-:W-:-:S02]  /*50f0*/  ISETP.GE.AND P0, PT, R137, R126, PT ;  /* 0x0000007e8900720c */ /* 0x000fc40003f06270 */
[----:B------:R-:W-:Y:S01]  /*5100*/  IADD3 R130, R168, 0x1, RZ ;  /* 0x00000001a8827810 */ /* 0x000fe20007ffe0ff */
[----:B------:R4:W2:Y:S01]  /*5110*/  @!P5 LDG.E R132, [R6.64+0xc80] ;  /* 0x000c80040684d981 */ /* 0x0008a2000c1e1900 */
[----:B0-----:R-:W-:Y:S01]  /*5120*/  FMUL.RZ R136, R128, 0.15915493667125701904 ;  /* 0x3e22f98380887820 */ /* 0x001fe2000040c000 */
[----:B------:R-:W-:Y:S01]  /*5130*/  SHF.L.U32 R128, R28, 0x5, RZ ;  /* 0x000000051c807819 */ /* 0x000fe200000006ff */
[----:B------:R-:W-:Y:S01]  /*5140*/  CS2R R140, SRZ ;  /* 0x00000000008c7805 */ /* 0x000fe2000001ff00 */
[----:B------:R-:W-:Y:S01]  /*5150*/  ISETP.GE.AND P5, PT, R123, R126, PT ;  /* 0x0000007e7b00720c */ /* 0x000fe20003fa6270 */
[----:B------:R-:W-:Y:S01]  /*5160*/  MUFU.SIN R169, R136 ;  /* 0x0000008800a97308 */ /* 0x000fe20000000400 */
[----:B------:R-:W-:Y:S01]  /*5170*/  LEA.HI.SX32 R126, R128, R128, 0x1b ;  /* 0x00000080807e7211 */ /* 0x000fe200078fdaff */
[----:B------:R-:W-:Y:S01]  /*5180*/  FMUL.FTZ R123, R5, R58 ;  /* 0x0000003a057b7220 */ /* 0x000fe20000410000 */
[----:B------:R4:W2:Y:S04]  /*5190*/  @!P4 LDG.E R133, [R6.64+0xc00] ;  /* 0x000c00040685c981 */ /* 0x0008a8000c1e1900 */
[----:B------:R4:W2:Y:S01]  /*51a0*/  @!P1 LDG.E R142, [R6.64+0xd80] ;  /* 0x000d8004068e9981 */ /* 0x0008a2000c1e1900 */
[----:B------:R0:W-:Y:S01]  /*51b0*/  MUFU.COS R170, R136 ;  /* 0x0000008800aa7308 */ /* 0x0001e20000000000 */
[----:B------:R-:W-:Y:S01]  /*51c0*/  ISETP.GE.U32.AND P4, PT, R130, R35, PT ;  /* 0x000000238200720c */ /* 0x000fe20003f86070 */
[----:B------:R-:W-:Y:S01]  /*51d0*/  FMUL.RZ R139, R123, 0.15915493667125701904 ;  /* 0x3e22f9837b8b7820 */ /* 0x000fe2000040c000 */
[----:B------:R-:W1:Y:S04]  /*51e0*/  LDS R130, [R126.X4+0x4] ;  /* 0x000004007e827984 */ /* 0x000e680000004800 */
[----:B------:R4:W2:Y:S01]  /*51f0*/  @!P3 LDG.E R140, [R6.64+0xe80] ;  /* 0x000e8004068cb981 */ /* 0x0008a2000c1e1900 */
[----:B0-----:R-:W-:Y:S01]  /*5200*/  IADD3 R136, R168, 0x2, RZ ;  /* 0x00000002a8887810 */ /* 0x001fe20007ffe0ff */
[----:B------:R-:W-:-:S02]  /*5210*/  FMUL.FTZ R123, R5, R60 ;  /* 0x0000003c057b7220 */ /* 0x000fc40000410000 */
[----:B------:R-:W0:Y:S01]  /*5220*/  LDS R144, [R126.X4+0x14] ;  /* 0x000014007e907984 */ /* 0x000e220000004800 */
[-C--:B------:R-:W-:Y:S02]  /*5230*/  ISETP.GE.U32.AND P1, PT, R136, R35.reuse, PT ;  /* 0x000000238800720c */ /* 0x080fe40003f26070 */
[----:B------:R-:W-:Y:S01]  /*5240*/  IADD3 R136, R168, 0x4, RZ ;  /* 0x00000004a8887810 */ /* 0x000fe20007ffe0ff */
[----:B------:R-:W-:Y:S01]  /*5250*/  FMUL.RZ R150, R123, 0.15915493667125701904 ;  /* 0x3e22f9837b967820 */ /* 0x000fe2000040c000 */
[----:B------:R-:W0:Y:S02]  /*5260*/  LDS R129, [R126.X4+0x8] ;  /* 0x000008007e817984 */ /* 0x000e240000004800 */
[-C--:B------:R-:W-:Y:S02]  /*5270*/  ISETP.GE.U32.AND P3, PT, R136, R35.reuse, PT ;  /* 0x000000238800720c */ /* 0x080fe40003f66070 */
[----:B------:R-:W-:Y:S01]  /*5280*/  IADD3 R136, R168, 0x5, RZ ;  /* 0x00000005a8887810 */ /* 0x000fe20007ffe0ff */
[----:B------:R-:W0:Y:S01]  /*5290*/  LDS R137, [R126.X4+0xc] ;  /* 0x00000c007e897984 */ /* 0x000e220000004800 */
[----:B------:R-:W-:Y:S03]  /*52a0*/  MUFU.SIN R173, R150 ;  /* 0x0000009600ad7308 */ /* 0x000fe60000000400 */
[----:B------:R4:W2:Y:S01]  /*52b0*/  @!P0 LDG.E R141, [R6.64+0xe00] ;  /* 0x000e0004068d8981 */ /* 0x0008a2000c1e1900 */
[----:B------:R-:W-:-:S03]  /*52c0*/  ISETP.GE.U32.AND P0, PT, R136, R35, PT ;  /* 0x000000238800720c */ /* 0x000fc60003f06070 */
[----:B------:R-:W0:Y:S01]  /*52d0*/  LDS R136, [R126.X4+0x10] ;  /* 0x000010007e887984 */ /* 0x000e220000004800 */
[----:B------:R4:W-:Y:S03]  /*52e0*/  MUFU.COS R176, R150 ;  /* 0x0000009600b07308 */ /* 0x0009e60000000000 */
[----:B------:R-:W0:Y:S04]  /*52f0*/  LDS R151, [R126.X4+0x18] ;  /* 0x000018007e977984 */ /* 0x000e280000004800 */
[----:B------:R-:W-:Y:S04]  /*5300*/  LDS R152, [R126.X4+0x24] ;  /* 0x000024007e987984 */ /* 0x000fe80000004800 */
[----:B----4-:R-:W4:Y:S01]  /*5310*/  LDS R150, [R126.X4+0x20] ;  /* 0x000020007e967984 */ /* 0x010f220000004800 */
[----:B------:R-:W-:-:S03]  /*5320*/  FMUL.FTZ R122, R15, R38 ;  /* 0x000000260f7a7220 */ /* 0x000fc60000410000 */
[----:B------:R-:W4:Y:S03]  /*5330*/  LDS R128, [R126.X4] ;  /* 0x000000007e807984 */ /* 0x000f260000004800 */
[----:B------:R-:W1:Y:S01]  /*5340*/  MUFU.EX2 R122, R122 ;  /* 0x0000007a007a7308 */ /* 0x000e620000000800 */
[C---:B------:R-:W-:Y:S01]  /*5350*/  FMUL.FTZ R147, R15.reuse, R44 ;  /* 0x0000002c0f937220 */ /* 0x040fe20000410000 */
[----:B------:R-:W-:Y:S01]  /*5360*/  IADD3 R138, R168, 0x3, RZ ;  /* 0x00000003a88a7810 */ /* 0x000fe20007ffe0ff */
[C---:B------:R-:W-:Y:S01]  /*5370*/  FMUL.FTZ R149, R15.reuse, R46 ;  /* 0x0000002e0f957220 */ /* 0x040fe20000410000 */
[----:B------:R0:W2:Y:S02]  /*5380*/  @!P6 LDG.E R143, [R6.64+0xd00] ;  /* 0x000d0004068fe981 */ /* 0x0000a4000c1e1900 */
[----:B------:R-:W-:Y:S02]  /*5390*/  ISETP.GE.U32.AND P6, PT, R138, R35, PT ;  /* 0x000000238a00720c */ /* 0x000fe40003fc6070 */
[----:B------:R-:W-:Y:S01]  /*53a0*/  MUFU.SIN R171, R139 ;  /* 0x0000008b00ab7308 */ /* 0x000fe20000000400 */
[----:B------:R-:W-:Y:S01]  /*53b0*/  FMUL.FTZ R154, R15, R48 ;  /* 0x000000300f9a7220 */ /* 0x000fe20000410000 */
[----:B------:R-:W4:Y:S01]  /*53c0*/  LDS R155, [R126.X4+0x1c] ;  /* 0x00001c007e9b7984 */ /* 0x000f220000004800 */
[----:B-1----:R-:W-:-:S02]  /*53d0*/  FMUL.FTZ R12, R127, R12 ;  /* 0x0000000c7f0c7220 */ /* 0x002fc40000410000 */
[----:B------:R-:W-:Y:S01]  /*53e0*/  FMUL.FTZ R134, R69, R134 ;  /* 0x0000008645867220 */ /* 0x000fe20000410000 */
[----:B------:R-:W-:Y:S01]  /*53f0*/  IADD3 R146, R168, 0x6, RZ ;  /* 0x00000006a8927810 */ /* 0x000fe20007ffe0ff */
[----:B------:R-:W-:Y:S01]  /*5400*/  FMUL.FTZ R14, R127, R14 ;  /* 0x0000000e7f0e7220 */ /* 0x000fe20000410000 */
[----:B------:R1:W-:Y:S01]  /*5410*/  MUFU.COS R174, R139 ;  /* 0x0000008b00ae7308 */ /* 0x0003e20000000000 */
[----:B------:R-:W-:Y:S01]  /*5420*/  FMUL.FTZ R119, R122, R119 ;  /* 0x000000777a777220 */ /* 0x000fe20000410000 */
[----:B------:R-:W-:Y:S04]  /*5430*/  LDS R177, [R126.X4+0x2c] ;  /* 0x00002c007eb17984 */ /* 0x000fe80000004800 */
[----:B------:R-:W-:Y:S02]  /*5440*/  LDS R179, [R126.X4+0x30] ;  /* 0x000030007eb37984 */ /* 0x000fe40000004800 */
[----:B------:R-:W4:Y:S01]  /*5450*/  MUFU.EX2 R147, R147 ;  /* 0x0000009300937308 */ /* 0x000f220000000800 */
[----:B-1----:R-:W-:Y:S01]  /*5460*/  CS2R R138, SRZ ;  /* 0x00000000008a7805 */ /* 0x002fe2000001ff00 */
[----:B------:R-:W-:Y:S01]  /*5470*/  FMUL.FTZ R130, R71, R130 ;  /* 0x0000008247827220 */ /* 0x000fe20000410000 */
[C---:B------:R-:W-:Y:S01]  /*5480*/  IADD3 R148, R168.reuse, 0x7, RZ ;  /* 0x00000007a8947810 */ /* 0x040fe20007ffe0ff */
[----:B------:R-:W-:Y:S04]  /*5490*/  LDS R181, [R126.X4+0x34] ;  /* 0x000034007eb57984 */ /* 0x000fe80000004800 */
[----:B------:R-:W1:Y:S01]  /*54a0*/  MUFU.EX2 R149, R149 ;  /* 0x0000009500957308 */ /* 0x000e620000000800 */
[----:B------:R1:W2:Y:S01]  /*54b0*/  @!P5 LDG.E R138, [R6.64+0xf80] ;  /* 0x000f8004068ad981 */ /* 0x0002a2000c1e1900 */
[----:B------:R-:W-:Y:S01]  /*54c0*/  ISETP.GE.U32.AND P5, PT, R168, R35, PT ;  /* 0x00000023a800720c */ /* 0x000fe20003fa6070 */
[----:B0-----:R-:W-:-:S02]  /*54d0*/  FMUL.FTZ R144, R73, R144 ;  /* 0x0000009049907220 */ /* 0x001fc40000410000 */
[----:B------:R1:W2:Y:S01]  /*54e0*/  @!P2 LDG.E R139, [R6.64+0xf00] ;  /* 0x000f0004068ba981 */ /* 0x0002a2000c1e1900 */
[----:B------:R-:W-:Y:S02]  /*54f0*/  FSEL R123, R119, RZ, !P5 ;  /* 0x000000ff777b7208 */ /* 0x000fe40006800000 */
[----:B------:R-:W0:Y:S01]  /*5500*/  MUFU.EX2 R154, R154 ;  /* 0x0000009a009a7308 */ /* 0x000e220000000800 */
[----:B------:R-:W-:Y:S01]  /*5510*/  FSEL R119, R130, RZ, !P5 ;  /* 0x000000ff82777208 */ /* 0x000fe20006800000 */
[----:B------:R-:W-:Y:S01]  /*5520*/  FMUL.FTZ R127, R72, R129 ;  /* 0x00000081487f7220 */ /* 0x000fe20000410000 */
[----:B------:R-:W-:Y:S01]  /*5530*/  FSEL R130, R12, RZ, !P4 ;  /* 0x000000ff0c827208 */ /* 0x000fe20006000000 */
[----:B------:R-:W-:Y:S02]  /*5540*/  FMUL.FTZ R12, R69, R135 ;  /* 0x00000087450c7220 */ /* 0x000fe40000410000 */
[----:B------:R-:W-:Y:S01]  /*5550*/  FMUL.FTZ R159, R15, R50 ;  /* 0x000000320f9f7220 */ /* 0x000fe20000410000 */
[----:B------:R-:W0:Y:S01]  /*5560*/  LDS R69, [R126.X4+0x28] ;  /* 0x000028007e457984 */ /* 0x000e220000004800 */
[----:B-1----:R-:W-:-:S02]  /*5570*/  FMUL.FTZ R7, R5, R62 ;  /* 0x0000003e05077220 */ /* 0x002fc40000410000 */
[----:B------:R-:W-:Y:S01]  /*5580*/  FMUL.FTZ R129, R72, R137 ;  /* 0x0000008948817220 */ /* 0x000fe20000410000 */
[----:B------:R-:W-:Y:S01]  /*5590*/  FSEL R137, R134, RZ, !P1 ;  /* 0x000000ff86897208 */ /* 0x000fe20004800000 */
[----:B------:R-:W-:Y:S01]  /*55a0*/  FMUL.RZ R156, R7, 0.15915493667125701904 ;  /* 0x3e22f983079c7820 */ /* 0x000fe2000040c000 */
[----:B------:R-:W-:Y:S01]  /*55b0*/  FSEL R134, R144, RZ, !P1 ;  /* 0x000000ff90867208 */ /* 0x000fe20004800000 */
[----:B----4-:R-:W-:Y:S02]  /*55c0*/  FMUL.FTZ R70, R147, R70 ;  /* 0x0000004693467220 */ /* 0x010fe40000410000 */
[C---:B------:R-:W-:Y:S02]  /*55d0*/  FMUL.FTZ R167, R15.reuse, R54 ;  /* 0x000000360fa77220 */ /* 0x040fe40000410000 */
[C---:B------:R-:W-:Y:S02]  /*55e0*/  FMUL.FTZ R163, R15.reuse, R52 ;  /* 0x000000340fa37220 */ /* 0x040fe40000410000 */
[----:B------:R-:W-:-:S02]  /*55f0*/  FMUL.FTZ R164, R15, R64 ;  /* 0x000000400fa47220 */ /* 0x000fc40000410000 */
[C---:B------:R-:W-:Y:S02]  /*5600*/  FMUL.FTZ R172, R15.reuse, R56 ;  /* 0x000000380fac7220 */ /* 0x040fe40000410000 */
[----:B------:R-:W-:Y:S01]  /*5610*/  FMUL.FTZ R175, R15, R58 ;  /* 0x0000003a0faf7220 */ /* 0x000fe20000410000 */
[----:B------:R-:W-:Y:S01]  /*5620*/  IADD3 R180, R168, 0xe, RZ ;  /* 0x0000000ea8b47810 */ /* 0x000fe20007ffe0ff */
[----:B------:R-:W-:Y:S01]  /*5630*/  FMUL.FTZ R76, R149, R76 ;  /* 0x0000004c954c7220 */ /* 0x000fe20000410000 */
[----:B------:R-:W-:Y:S01]  /*5640*/  LDS R187, [R126.X4+0x64] ;  /* 0x000064007ebb7984 */ /* 0x000fe20000004800 */
[----:B------:R-:W-:Y:S01]  /*5650*/  FMUL.FTZ R135, R73, R136 ;  /* 0x0000008849877220 */ /* 0x000fe20000410000 */
[----:B------:R-:W-:Y:S01]  /*5660*/  FSEL R136, R12, 1, !P1 ;  /* 0x3f8000000c887808 */ /* 0x000fe20004800000 */
[----:B------:R-:W-:Y:S02]  /*5670*/  FMUL.FTZ R144, R74, R151 ;  /* 0x000000974a907220 */ /* 0x000fe40000410000 */
[----:B------:R-:W-:Y:S01]  /*5680*/  FMUL.FTZ R98, R149, R98 ;  /* 0x0000006295627220 */ /* 0x000fe20000410000 */
[----:B------:R-:W-:Y:S01]  /*5690*/  MUFU.SIN R7, R156 ;  /* 0x0000009c00077308 */ /* 0x000fe20000000400 */
[----:B------:R-:W-:-:S02]  /*56a0*/  FMUL.FTZ R151, R5, R64 ;  /* 0x0000004005977220 */ /* 0x000fc40000410000 */
[C---:B------:R-:W-:Y:S02]  /*56b0*/  FMUL.FTZ R150, R77.reuse, R150 ;  /* 0x000000964d967220 */ /* 0x040fe40000410000 */
[----:B------:R-:W-:Y:S01]  /*56c0*/  FMUL.FTZ R149, R77, R152 ;  /* 0x000000984d957220 */ /* 0x000fe20000410000 */
[----:B------:R-:W-:Y:S01]  /*56d0*/  FSEL R152, R76, RZ, !P3 ;  /* 0x000000ff4c987208 */ /* 0x000fe20005800000 */
[----:B------:R-:W-:Y:S01]  /*56e0*/  FMUL.FTZ R34, R147, R34 ;  /* 0x0000002293227220 */ /* 0x000fe20000410000 */
[----:B------:R1:W-:Y:S01]  /*56f0*/  MUFU.COS R12, R156 ;  /* 0x0000009c000c7308 */ /* 0x0003e20000000000 */
[----:B------:R-:W-:Y:S01]  /*5700*/  FSEL R147, R70, 1, !P6 ;  /* 0x3f80000046937808 */ /* 0x000fe20007000000 */
[----:B------:R-:W-:Y:S01]  /*5710*/  FMUL.RZ R178, R151, 0.15915493667125701904 ;  /* 0x3e22f98397b27820 */ /* 0x000fe2000040c000 */
[----:B------:R-:W-:Y:S01]  /*5720*/  ISETP.GE.U32.AND P2, PT, R146, R35, PT ;  /* 0x000000239200720c */ /* 0x000fe20003f46070 */
[----:B------:R-:W4:Y:S01]  /*5730*/  LDS R70, [R126.X4+0x3c] ;  /* 0x00003c007e467984 */ /* 0x000f220000004800 */
[----:B------:R-:W-:Y:S01]  /*5740*/  FMUL.FTZ R146, R122, R121 ;  /* 0x000000797a927220 */ /* 0x000fe20000410000 */
[----:B------:R-:W-:-:S02]  /*5750*/  FSEL R150, R150, RZ, !P3 ;  /* 0x000000ff96967208 */ /* 0x000fc40005800000 */
[----:B------:R-:W4:Y:S01]  /*5760*/  LDS R76, [R126.X4+0x40] ;  /* 0x000040007e4c7984 */ /* 0x000f220000004800 */
[----:B-1----:R-:W-:Y:S01]  /*5770*/  IADD3 R156, R168, 0xb, RZ ;  /* 0x0000000ba89c7810 */ /* 0x002fe20007ffe0ff */
[----:B------:R-:W-:Y:S01]  /*5780*/  FMUL.FTZ R121, R71, R128 ;  /* 0x0000008047797220 */ /* 0x000fe20000410000 */
[----:B------:R-:W-:Y:S02]  /*5790*/  FSEL R149, R149, RZ, !P3 ;  /* 0x000000ff95957208 */ /* 0x000fe40005800000 */
[----:B------:R-:W-:Y:S02]  /*57a0*/  FSEL R151, R98, 1, !P3 ;  /* 0x3f80000062977808 */ /* 0x000fe40005800000 */
[----:B------:R-:W-:Y:S01]  /*57b0*/  ISETP.GE.U32.AND P3, PT, R156, R35, PT ;  /* 0x000000239c00720c */ /* 0x000fe20003f66070 */
[----:B0-----:R-:W-:Y:S02]  /*57c0*/  FMUL.FTZ R156, R154, R86 ;  /* 0x000000569a9c7220 */ /* 0x001fe40000410000 */
[----:B------:R-:W0:Y:S01]  /*57d0*/  LDS R86, [R126.X4+0x44] ;  /* 0x000044007e567984 */ /* 0x000e220000004800 */
[----:B------:R-:W-:-:S02]  /*57e0*/  FSEL R121, R121, RZ, !P5 ;  /* 0x000000ff79797208 */ /* 0x000fc40006800000 */
[----:B------:R-:W-:Y:S02]  /*57f0*/  FSEL R122, R146, 1, !P5 ;  /* 0x3f800000927a7808 */ /* 0x000fe40006800000 */
[----:B------:R-:W-:Y:S02]  /*5800*/  ISETP.GE.U32.AND P5, PT, R148, R35, PT ;  /* 0x000000239400720c */ /* 0x000fe40003fa6070 */
[----:B------:R-:W-:Y:S02]  /*5810*/  FSEL R148, R34, RZ, !P6 ;  /* 0x000000ff22947208 */ /* 0x000fe40007000000 */
[----:B------:R-:W1:Y:S01]  /*5820*/  LDS R34, [R126.X4+0x38] ;  /* 0x000038007e227984 */ /* 0x000e620000004800 */
[----:B------:R-:W4:Y:S01]  /*5830*/  MUFU.EX2 R159, R159 ;  /* 0x0000009f009f7308 */ /* 0x000f220000000800 */
[----:B------:R-:W-:Y:S02]  /*5840*/  IADD3 R146, R168, 0x8, RZ ;  /* 0x00000008a8927810 */ /* 0x000fe40007ffe0ff */
[----:B------:R-:W-:-:S05]  /*5850*/  FSEL R128, R14, 1, !P4 ;  /* 0x3f8000000e807808 */ /* 0x000fca0006000000 */
[----:B------:R-:W0:Y:S01]  /*5860*/  MUFU.EX2 R167, R167 ;  /* 0x000000a700a77308 */ /* 0x000e220000000800 */
[----:B------:R-:W-:Y:S02]  /*5870*/  IADD3 R14, R168, 0x9, RZ ;  /* 0x00000009a80e7810 */ /* 0x000fe40007ffe0ff */
[----:B------:R-:W-:-:S05]  /*5880*/  FSEL R127, R127, RZ, !P4 ;  /* 0x000000ff7f7f7208 */ /* 0x000fca0006000000 */
[----:B------:R-:W0:Y:S01]  /*5890*/  MUFU.EX2 R163, R163 ;  /* 0x000000a300a37308 */ /* 0x000e220000000800 */
[----:B------:R-:W-:Y:S02]  /*58a0*/  FSEL R129, R129, RZ, !P4 ;  /* 0x000000ff81817208 */ /* 0x000fe40006000000 */
[----:B------:R-:W-:Y:S01]  /*58b0*/  ISETP.GE.U32.AND P4, PT, R146, R35, PT ;  /* 0x000000239200720c */ /* 0x000fe20003f86070 */
[----:B------:R-:W-:Y:S01]  /*58c0*/  FMUL.FTZ R146, R74, R155 ;  /* 0x0000009b4a927220 */ /* 0x000fe20000410000 */
[----:B------:R-:W-:Y:S01]  /*58d0*/  FSEL R135, R135, RZ, !P1 ;  /* 0x000000ff87877208 */ /* 0x000fe20004800000 */
[----:B------:R-:W-:Y:S01]  /*58e0*/  FMUL.FTZ R155, R154, R153 ;  /* 0x000000999a9b7220 */ /* 0x000fe20000410000 */
[----:B------:R-:W-:Y:S01]  /*58f0*/  ISETP.GE.U32.AND P1, PT, R14, R35, PT ;  /* 0x000000230e00720c */ /* 0x000fe20003f26070 */
[----:B------:R-:W-:Y:S01]  /*5900*/  FMUL.FTZ R69, R78, R69 ;  /* 0x000000454e457220 */ /* 0x000fe20000410000 */
[----:B------:R-:W-:Y:S01]  /*5910*/  IADD3 R14, R168, 0xa, RZ ;  /* 0x0000000aa80e7810 */ /* 0x000fe20007ffe0ff */
[----:B------:R-:W-:Y:S01]  /*5920*/  FMUL.FTZ R154, R78, R177 ;  /* 0x000000b14e9a7220 */ /* 0x000fe20000410000 */
[----:B------:R-:W-:Y:S01]  /*5930*/  IADD3 R98, R168, 0xc, RZ ;  /* 0x0000000ca8627810 */ /* 0x000fe20007ffe0ff */
[----:B----4-:R-:W-:Y:S01]  /*5940*/  FMUL.FTZ R160, R159, R158 ;  /* 0x0000009e9fa07220 */ /* 0x010fe20000410000 */
[----:B------:R-:W-:Y:S01]  /*5950*/  FSEL R144, R144, RZ, !P6 ;  /* 0x000000ff90907208 */ /* 0x000fe20007000000 */
[----:B------:R-:W-:Y:S01]  /*5960*/  FMUL.FTZ R158, R80, R179 ;  /* 0x000000b3509e7220 */ /* 0x000fe20000410000 */
[----:B------:R-:W-:Y:S01]  /*5970*/  FSEL R146, R146, RZ, !P6 ;  /* 0x000000ff92927208 */ /* 0x000fe20007000000 */
[----:B------:R-:W-:Y:S01]  /*5980*/  FMUL.FTZ R70, R81, R70 ;  /* 0x0000004651467220 */ /* 0x000fe20000410000 */
[-C--:B------:R-:W-:Y:S01]  /*5990*/  ISETP.GE.U32.AND P6, PT, R14, R35.reuse, PT ;  /* 0x000000230e00720c */ /* 0x080fe20003fc6070 */
[----:B------:R-:W-:Y:S01]  /*59a0*/  FMUL.FTZ R76, R85, R76 ;  /* 0x0000004c554c7220 */ /* 0x000fe20000410000 */
[----:B------:R-:W-:Y:S01]  /*59b0*/  FSEL R153, R69, RZ, !P0 ;  /* 0x000000ff45997208 */ /* 0x000fe20004000000 */
[C---:B------:R-:W-:Y:S01]  /*59c0*/  FMUL.FTZ R6, R15.reuse, R60 ;  /* 0x0000003c0f067220 */ /* 0x040fe20000410000 */
[----:B------:R-:W-:Y:S01]  /*59d0*/  FSEL R156, R156, RZ, !P0 ;  /* 0x000000ff9c9c7208 */ /* 0x000fe20004000000 */
[C---:B------:R-:W-:Y:S01]  /*59e0*/  FMUL.FTZ R14, R15.reuse, R62 ;  /* 0x0000003e0f0e7220 */ /* 0x040fe20000410000 */
[----:B------:R-:W-:Y:S01]  /*59f0*/  FSEL R154, R154, RZ, !P0 ;  /* 0x000000ff9a9a7208 */ /* 0x000fe20004000000 */
[----:B------:R-:W-:Y:S01]  /*5a00*/  FMUL.FTZ R69, R15, R66 ;  /* 0x000000420f457220 */ /* 0x000fe20000410000 */
[----:B------:R-:W-:Y:S01]  /*5a10*/  FSEL R155, R155, 1, !P0 ;  /* 0x3f8000009b9b7808 */ /* 0x000fe20004000000 */
[----:B------:R-:W-:Y:S01]  /*5a20*/  FMUL.FTZ R179, R15, R68 ;  /* 0x000000440fb37220 */ /* 0x000fe20000410000 */
[----:B------:R-:W-:Y:S01]  /*5a30*/  ISETP.GE.U32.AND P0, PT, R98, R35, PT ;  /* 0x000000236200720c */ /* 0x000fe20003f06070 */
[----:B0-----:R-:W-:Y:S01]  /*5a40*/  FMUL.FTZ R15, R167, R166 ;  /* 0x000000a6a70f7220 */ /* 0x001fe20000410000 */
[----:B------:R0:W-:Y:S01]  /*5a50*/  MUFU.EX2 R98, R164 ;  /* 0x000000a400627308 */ /* 0x0001e20000000800 */
[----:B------:R-:W-:-:S02]  /*5a60*/  FMUL.FTZ R157, R159, R157 ;  /* 0x0000009d9f9d7220 */ /* 0x000fc40000410000 */
[----:B------:R-:W-:Y:S02]  /*5a70*/  FMUL.FTZ R161, R163, R161 ;  /* 0x000000a1a3a17220 */ /* 0x000fe40000410000 */
[----:B------:R-:W-:Y:S01]  /*5a80*/  FMUL.FTZ R167, R167, R165 ;  /* 0x000000a5a7a77220 */ /* 0x000fe20000410000 */
[----:B------:R-:W-:Y:S01]  /*5a90*/  FSEL R165, R76, RZ, !P4 ;  /* 0x000000ff4ca57208 */ /* 0x000fe20006000000 */
[----:B------:R-:W-:Y:S01]  /*5aa0*/  FMUL.FTZ R86, R85, R86 ;  /* 0x0000005655567220 */ /* 0x000fe20000410000 */
[----:B------:R-:W-:Y:S01]  /*5ab0*/  MUFU.SIN R185, R178 ;  /* 0x000000b200b97308 */ /* 0x000fe20000000400 */
[----:B0-----:R-:W-:Y:S01]  /*5ac0*/  FMUL.FTZ R164, R163, R162 ;  /* 0x000000a2a3a47220 */ /* 0x001fe20000410000 */
[----:B------:R-:W-:Y:S01]  /*5ad0*/  FSEL R163, R70, RZ, !P5 ;  /* 0x000000ff46a37208 */ /* 0x000fe20006800000 */
[----:B------:R-:W-:Y:S01]  /*5ae0*/  FMUL.FTZ R159, R80, R181 ;  /* 0x000000b5509f7220 */ /* 0x000fe20000410000 */
[----:B------:R-:W-:Y:S01]  /*5af0*/  IADD3 R70, R168, 0xf, RZ ;  /* 0x0000000fa8467810 */ /* 0x000fe20007ffe0ff */
[----:B------:R-:W-:-:S03]  /*5b00*/  FMUL.FTZ R76, R121, R130 ;  /* 0x00000082794c7220 */ /* 0x000fc60000410000 */
[----:B------:R0:W-:Y:S01]  /*5b10*/  MUFU.COS R177, R178 ;  /* 0x000000b200b17308 */ /* 0x0001e20000000000 */
[----:B------:R-:W-:Y:S01]  /*5b20*/  FSEL R166, R86, RZ, !P4 ;  /* 0x000000ff56a67208 */ /* 0x000fe20006000000 */
[----:B-1----:R-:W-:Y:S01]  /*5b30*/  FMUL.FTZ R34, R81, R34 ;  /* 0x0000002251227220 */ /* 0x002fe20000410000 */
[----:B------:R-:W-:Y:S01]  /*5b40*/  FSEL R157, R157, RZ, !P2 ;  /* 0x000000ff9d9d7208 */ /* 0x000fe20005000000 */
[----:B------:R-:W-:Y:S01]  /*5b50*/  FFMA.FTZ R86, R119, R128, R76 ;  /* 0x0000008077567223 */ /* 0x000fe2000001004c */
[----:B------:R-:W-:Y:S02]  /*5b60*/  FSEL R158, R158, RZ, !P2 ;  /* 0x000000ff9e9e7208 */ /* 0x000fe40005000000 */
[----:B0-----:R-:W-:Y:S02]  /*5b70*/  IADD3 R178, R168, 0xd, RZ ;  /* 0x0000000da8b27810 */ /* 0x001fe40007ffe0ff */
[----:B------:R-:W-:Y:S01]  /*5b80*/  FSEL R168, R15, 1, !P4 ;  /* 0x3f8000000fa87808 */ /* 0x000fe20006000000 */
[----:B------:R-:W-:Y:S01]  /*5b90*/  FMUL.FTZ R15, R119, R130 ;  /* 0x00000082770f7220 */ /* 0x000fe20000410000 */
[----:B------:R-:W-:-:S02]  /*5ba0*/  FSEL R159, R159, RZ, !P2 ;  /* 0x000000ff9f9f7208 */ /* 0x000fc40005000000 */
[----:B------:R-:W-:Y:S01]  /*5bb0*/  FSEL R160, R160, 1, !P2 ;  /* 0x3f800000a0a07808 */ /* 0x000fe20005000000 */
[----:B------:R-:W-:Y:S01]  /*5bc0*/  FFMA.FTZ R76, R121, R128, -R15 ;  /* 0x00000080794c7223 */ /* 0x000fe2000001080f */
[----:B------:R-:W-:Y:S01]  /*5bd0*/  ISETP.GE.U32.AND P2, PT, R178, R35, PT ;  /* 0x00000023b200720c */ /* 0x000fe20003f46070 */
[C---:B------:R-:W-:Y:S01]  /*5be0*/  FMUL.FTZ R178, R5.reuse, R66 ;  /* 0x0000004205b27220 */ /* 0x040fe20000410000 */
[----:B------:R-:W-:Y:S01]  /*5bf0*/  MUFU.EX2 R6, R6 ;  /* 0x0000000600067308 */ /* 0x000fe20000000800 */
[----:B------:R-:W-:Y:S01]  /*5c00*/  FMUL.FTZ R5, R5, R68 ;  /* 0x0000004405057220 */ /* 0x000fe20000410000 */
[----:B------:R-:W-:Y:S01]  /*5c10*/  FSEL R161, R161, RZ, !P5 ;  /* 0x000000ffa1a17208 */ /* 0x000fe20006800000 */
[----:B------:R-:W-:Y:S01]  /*5c20*/  FADD.FTZ R86, R129, R86 ;  /* 0x0000005681567221 */ /* 0x000fe20000010000 */
[----:B------:R-:W-:Y:S01]  /*5c30*/  FSEL R162, R34, RZ, !P5 ;  /* 0x000000ff22a27208 */ /* 0x000fe20006800000 */
[----:B------:R-:W-:Y:S01]  /*5c40*/  FADD.FTZ R76, R127, R76 ;  /* 0x0000004c7f4c7221 */ /* 0x000fe20000010000 */
[----:B------:R-:W-:-:S02]  /*5c50*/  FSEL R164, R164, 1, !P5 ;  /* 0x3f800000a4a47808 */ /* 0x000fc40006800000 */
[----:B------:R-:W0:Y:S01]  /*5c60*/  MUFU.EX2 R175, R175 ;  /* 0x000000af00af7308 */ /* 0x000e220000000800 */
[----:B------:R-:W-:Y:S01]  /*5c70*/  ISETP.GE.U32.AND P5, PT, R180, R35, PT ;  /* 0x00000023b400720c */ /* 0x000fe20003fa6070 */
[----:B------:R-:W-:Y:S02]  /*5c80*/  FMUL.RZ R180, R5, 0.15915493667125701904 ;  /* 0x3e22f98305b47820 */ /* 0x000fe4000040c000 */
[C---:B------:R-:W-:Y:S02]  /*5c90*/  FMUL.FTZ R5, R137.reuse, R86 ;  /* 0x0000005689057220 */ /* 0x040fe40000410000 */
[-C--:B------:R-:W-:Y:S02]  /*5ca0*/  FMUL.FTZ R15, R137, R76.reuse ;  /* 0x0000004c890f7220 */ /* 0x080fe40000410000 */
[C---:B------:R-:W-:Y:S02]  /*5cb0*/  FFMA.FTZ R76, R136.reuse, R76, -R5 ;  /* 0x0000004c884c7223 */ /* 0x040fe40000010805 */
[----:B------:R-:W-:Y:S01]  /*5cc0*/  FFMA.FTZ R15, R136, R86, R15 ;  /* 0x00000056880f7223 */ /* 0x000fe2000001000f */
[----:B------:R-:W1:Y:S01]  /*5cd0*/  MUFU.EX2 R14, R14 ;  /* 0x0000000e000e7308 */ /* 0x000e620000000800 */
[----:B------:R-:W-:-:S02]  /*5ce0*/  FADD.FTZ R76, R135, R76 ;  /* 0x0000004c874c7221 */ /* 0x000fc40000010000 */
[----:B------:R-:W-:Y:S02]  /*5cf0*/  FADD.FTZ R15, R134, R15 ;  /* 0x0000000f860f7221 */ /* 0x000fe40000010000 */
[----:B------:R-:W-:Y:S02]  /*5d00*/  FMUL.RZ R178, R178, 0.15915493667125701904 ;  /* 0x3e22f983b2b27820 */ /* 0x000fe4000040c000 */
[----:B------:R-:W-:Y:S01]  /*5d10*/  FMUL.FTZ R86, R148, R76 ;  /* 0x0000004c94567220 */ /* 0x000fe20000410000 */
[----:B------:R4:W-:Y:S01]  /*5d20*/  MUFU.EX2 R192, R179 ;  /* 0x000000b300c07308 */ /* 0x0009e20000000800 */
[----:B0-----:R-:W-:Y:S01]  /*5d30*/  FMUL.FTZ R174, R175, R174 ;  /* 0x000000aeafae7220 */ /* 0x001fe20000410000 */
[----:B------:R-:W-:Y:S01]  /*5d40*/  FSEL R167, R167, RZ, !P4 ;  /* 0x000000ffa7a77208 */ /* 0x000fe20006000000 */
[----:B------:R-:W-:-:S05]  /*5d50*/  FMUL.FTZ R175, R175, R171 ;  /* 0x000000abafaf7220 */ /* 0x000fca0000410000 */
[----:B------:R-:W0:Y:S01]  /*5d60*/  MUFU.COS R193, R180 ;  /* 0x000000b400c17308 */ /* 0x000e220000000000 */
[C---:B----4-:R-:W-:Y:S02]  /*5d70*/  FMUL.FTZ R179, R6.reuse, R176 ;  /* 0x000000b006b37220 */ /* 0x050fe40000410000 */
[----:B------:R-:W-:Y:S02]  /*5d80*/  FMUL.FTZ R176, R6, R173 ;  /* 0x000000ad06b07220 */ /* 0x000fe40000410000 */
[----:B------:R-:W-:-:S03]  /*5d90*/  FMUL.FTZ R6, R148, R15 ;  /* 0x0000000f94067220 */ /* 0x000fc60000410000 */
[----:B------:R-:W4:Y:S01]  /*5da0*/  MUFU.SIN R5, R180 ;  /* 0x000000b400057308 */ /* 0x000f220000000400 */
[----:B------:R-:W-:Y:S01]  /*5db0*/  ISETP.GE.U32.AND P4, PT, R70, R35, PT ;  /* 0x000000234600720c */ /* 0x000fe20003f86070 */
[C---:B------:R-:W-:Y:S02]  /*5dc0*/  FFMA.FTZ R171, R147.reuse, R15, R86 ;  /* 0x0000000f93ab7223 */ /* 0x040fe40000010056 */
[----:B------:R-:W-:-:S04]  /*5dd0*/  FFMA.FTZ R15, R147, R76, -R6 ;  /* 0x0000004c930f7223 */ /* 0x000fc80000010806 */
[----:B------:R-:W-:Y:S01]  /*5de0*/  MUFU.EX2 R69, R69 ;  /* 0x0000004500457308 */ /* 0x000fe20000000800 */
[----:B------:R-:W-:-:S07]  /*5df0*/  FADD.FTZ R171, R146, R171 ;  /* 0x000000ab92ab7221 */ /* 0x000fce0000010000 */
[----:B------:R-:W0:Y:S01]  /*5e00*/  MUFU.SIN R34, R178 ;  /* 0x000000b200227308 */ /* 0x000e220000000400 */
[----:B------:R-:W-:-:S07]  /*5e10*/  FADD.FTZ R15, R144, R15 ;  /* 0x0000000f900f7221 */ /* 0x000fce0000010000 */
[----:B------:R-:W3:Y:S01]  /*5e20*/  MUFU.COS R70, R178 ;  /* 0x000000b200467308 */ /* 0x000ee20000000000 */
[----:B------:R-:W-:Y:S02]  /*5e30*/  FMUL.FTZ R6, R152, R171 ;  /* 0x000000ab98067220 */ /* 0x000fe40000410000 */
[C---:B-1----:R-:W-:Y:S02]  /*5e40*/  FMUL.FTZ R12, R14.reuse, R12 ;  /* 0x0000000c0e0c7220 */ /* 0x042fe40000410000 */
[----:B------:R-:W-:Y:S02]  /*5e50*/  FMUL.FTZ R7, R14, R7 ;  /* 0x000000070e077220 */ /* 0x000fe40000410000 */
[----:B------:R-:W-:Y:S02]  /*5e60*/  FMUL.FTZ R14, R152, R15 ;  /* 0x0000000f980e7220 */ /* 0x000fe40000410000 */
[C---:B0-----:R-:W-:Y:S02]  /*5e70*/  FMUL.FTZ R193, R192.reuse, R193 ;  /* 0x000000c1c0c17220 */ /* 0x041fe40000410000 */
[----:B----4-:R-:W-:-:S02]  /*5e80*/  FMUL.FTZ R192, R192, R5 ;  /* 0x00000005c0c07220 */ /* 0x010fc40000410000 */
[----:B------:R-:W-:Y:S02]  /*5e90*/  FFMA.FTZ R15, R151, R15, -R6 ;  /* 0x0000000f970f7223 */ /* 0x000fe40000010806 */
[----:B------:R-:W-:Y:S02]  /*5ea0*/  FMUL.FTZ R5, R123, R130 ;  /* 0x000000827b057220 */ /* 0x000fe40000410000 */
[----:B------:R-:W-:Y:S02]  /*5eb0*/  FFMA.FTZ R14, R151, R171, R14 ;  /* 0x000000ab970e7223 */ /* 0x000fe4000001000e */
[----:B------:R-:W-:Y:S02]  /*5ec0*/  FMUL.FTZ R189, R69, R34 ;  /* 0x0000002245bd7220 */ /* 0x000fe40000410000 */
[----:B------:R-:W-:Y:S02]  /*5ed0*/  FMUL.FTZ R6, R122, R130 ;  /* 0x000000827a067220 */ /* 0x000fe40000410000 */
[----:B------:R-:W-:-:S02]  /*5ee0*/  FADD.FTZ R34, R150, R15 ;  /* 0x0000000f96227221 */ /* 0x000fc40000010000 */
[----:B---3--:R-:W-:Y:S02]  /*5ef0*/  FMUL.FTZ R191, R69, R70 ;  /* 0x0000004645bf7220 */ /* 0x008fe40000410000 */
[-C--:B------:R-:W-:Y:S02]  /*5f00*/  FFMA.FTZ R5, R122, R128.reuse, -R5 ;  /* 0x000000807a057223 */ /* 0x080fe40000010805 */
[----:B------:R-:W-:Y:S02]  /*5f10*/  FADD.FTZ R69, R149, R14 ;  /* 0x0000000e95457221 */ /* 0x000fe40000010000 */
[----:B------:R-:W-:Y:S02]  /*5f20*/  FFMA.FTZ R6, R123, R128, R6 ;  /* 0x000000807b067223 */ /* 0x000fe40000010006 */
[----:B------:R-:W-:Y:S02]  /*5f30*/  FMUL.FTZ R76, R156, R34 ;  /* 0x000000229c4c7220 */ /* 0x000fe40000410000 */
[----:B------:R-:W-:-:S02]  /*5f40*/  FMUL.FTZ R15, R137, R5 ;  /* 0x00000005890f7220 */ /* 0x000fc40000410000 */
[-C--:B------:R-:W-:Y:S02]  /*5f50*/  FMUL.FTZ R70, R156, R69.reuse ;  /* 0x000000459c467220 */ /* 0x080fe40000410000 */
[-C--:B------:R-:W-:Y:S02]  /*5f60*/  FMUL.FTZ R14, R137, R6.reuse ;  /* 0x00000006890e7220 */ /* 0x080fe40000410000 */
[C---:B------:R-:W-:Y:S02]  /*5f70*/  FFMA.FTZ R69, R155.reuse, R69, R76 ;  /* 0x000000459b457223 */ /* 0x040fe4000001004c */
[C---:B------:R-:W-:Y:S02]  /*5f80*/  FFMA.FTZ R15, R136.reuse, R6, R15 ;  /* 0x00000006880f7223 */ /* 0x040fe4000001000f */
[----:B------:R-:W-:Y:S02]  /*5f90*/  FFMA.FTZ R70, R155, R34, -R70 ;  /* 0x000000229b467223 */ /* 0x000fe40000010846 */
[----:B------:R-:W-:-:S02]  /*5fa0*/  FFMA.FTZ R14, R136, R5, -R14 ;  /* 0x00000005880e7223 */ /* 0x000fc4000001080e */
[----:B------:R-:W-:Y:S02]  /*5fb0*/  FADD.FTZ R69, R154, R69 ;  /* 0x000000459a457221 */ /* 0x000fe40000010000 */
[C---:B------:R-:W-:Y:S02]  /*5fc0*/  FMUL.FTZ R5, R148.reuse, R15 ;  /* 0x0000000f94057220 */ /* 0x040fe40000410000 */
[----:B------:R-:W-:Y:S02]  /*5fd0*/  FADD.FTZ R70, R153, R70 ;  /* 0x0000004699467221 */ /* 0x000fe40000010000 */
[-C--:B------:R-:W-:Y:S02]  /*5fe0*/  FMUL.FTZ R6, R148, R14.reuse ;  /* 0x0000000e94067220 */ /* 0x080fe40000410000 */
[----:B------:R-:W-:Y:S02]  /*5ff0*/  FMUL.FTZ R171, R157, R69 ;  /* 0x000000459dab7220 */ /* 0x000fe40000410000 */
[----:B------:R-:W-:-:S02]  /*6000*/  FFMA.FTZ R5, R147, R14, -R5 ;  /* 0x0000000e93057223 */ /* 0x000fc40000010805 */
[-C--:B------:R-:W-:Y:S01]  /*6010*/  FMUL.FTZ R76, R157, R70.reuse ;  /* 0x000000469d4c7220 */ /* 0x080fe20000410000 */
[----:B------:R-:W-:Y:S01]  /*6020*/  LDS R14, [R126.X4+0x4c] ;  /* 0x00004c007e0e7984 */ /* 0x000fe20000004800 */
[----:B------:R-:W-:Y:S02]  /*6030*/  FFMA.FTZ R15, R147, R15, R6 ;  /* 0x0000000f930f7223 */ /* 0x000fe40000010006 */
[----:B------:R-:W-:Y:S01]  /*6040*/  FFMA.FTZ R171, R160, R70, -R171 ;  /* 0x00000046a0ab7223 */ /* 0x000fe200000108ab */
[----:B------:R-:W0:Y:S01]  /*6050*/  LDS R6, [R126.X4+0x48] ;  /* 0x000048007e067984 */ /* 0x000e220000004800 */
[----:B------:R-:W-:Y:S02]  /*6060*/  FMUL.FTZ R70, R152, R5 ;  /* 0x0000000598467220 */ /* 0x000fe40000410000 */
[----:B------:R-:W-:Y:S02]  /*6070*/  FFMA.FTZ R76, R160, R69, R76 ;  /* 0x00000045a04c7223 */ /* 0x000fe4000001004c */
[----:B------:R-:W-:-:S02]  /*6080*/  FMUL.FTZ R34, R152, R15 ;  /* 0x0000000f98227220 */ /* 0x000fc40000410000 */
[----:B------:R-:W-:Y:S02]  /*6090*/  FFMA.FTZ R70, R151, R15, R70 ;  /* 0x0000000f97467223 */ /* 0x000fe40000010046 */
[----:B------:R-:W-:Y:S02]  /*60a0*/  FADD.FTZ R76, R159, R76 ;  /* 0x0000004c9f4c7221 */ /* 0x000fe40000010000 */
[----:B------:R-:W-:Y:S02]  /*60b0*/  FFMA.FTZ R34, R151, R5, -R34 ;  /* 0x0000000597227223 */ /* 0x000fe40000010822 */
[----:B------:R-:W-:Y:S02]  /*60c0*/  FMUL.FTZ R5, R156, R70 ;  /* 0x000000469c057220 */ /* 0x000fe40000410000 */
[----:B------:R-:W-:Y:S02]  /*60d0*/  FADD.FTZ R171, R158, R171 ;  /* 0x000000ab9eab7221 */ /* 0x000fe40000010000 */
[----:B------:R-:W-:Y:S01]  /*60e0*/  FMUL.FTZ R69, R161, R76 ;  /* 0x0000004ca1457220 */ /* 0x000fe20000410000 */
[----:B------:R-:W1:Y:S01]  /*60f0*/  MUFU.EX2 R172, R172 ;  /* 0x000000ac00ac7308 */ /* 0x000e620000000800 */
[----:B------:R-:W-:-:S02]  /*6100*/  FMUL.FTZ R15, R156, R34 ;  /* 0x000000229c0f7220 */ /* 0x000fc40000410000 */
[----:B------:R-:W-:Y:S02]  /*6110*/  FFMA.FTZ R34, R155, R34, -R5 ;  /* 0x000000229b227223 */ /* 0x000fe40000010805 */
[-C--:B------:R-:W-:Y:S02]  /*6120*/  FMUL.FTZ R173, R161, R171.reuse ;  /* 0x000000aba1ad7220 */ /* 0x080fe40000410000 */
[C---:B------:R-:W-:Y:S02]  /*6130*/  FFMA.FTZ R5, R164.reuse, R171, -R69 ;  /* 0x000000aba4057223 */ /* 0x040fe40000010845 */
[----:B------:R-:W-:Y:S02]  /*6140*/  FFMA.FTZ R76, R164, R76, R173 ;  /* 0x0000004ca44c7223 */ /* 0x000fe400000100ad */
[----:B------:R-:W-:Y:S02]  /*6150*/  FADD.FTZ R86, R162, R5 ;  /* 0x00000005a2567221 */ /* 0x000fe40000010000 */
[----:B------:R-:W3:Y:S01]  /*6160*/  LDS R5, [R126.X4+0x50] ;  /* 0x000050007e057984 */ /* 0x000ee20000004800 */
[----:B------:R-:W-:-:S02]  /*6170*/  FMUL.FTZ R188, R98, R177 ;  /* 0x000000b162bc7220 */ /* 0x000fc40000410000 */
[----:B------:R-:W-:Y:S02]  /*6180*/  FMUL.FTZ R185, R98, R185 ;  /* 0x000000b962b97220 */ /* 0x000fe40000410000 */
[----:B------:R-:W-:Y:S02]  /*6190*/  FFMA.FTZ R70, R155, R70, R15 ;  /* 0x000000469b467223 */ /* 0x000fe4000001000f */
[----:B------:R-:W-:Y:S01]  /*61a0*/  FMUL.FTZ R171, R157, R34 ;  /* 0x000000229dab7220 */ /* 0x000fe20000410000 */
[----:B------:R-:W4:Y:S01]  /*61b0*/  LDS R15, [R126.X4+0x54] ;  /* 0x000054007e0f7984 */ /* 0x000f220000004800 */
[----:B------:R-:W-:Y:S02]  /*61c0*/  FADD.FTZ R98, R163, R76 ;  /* 0x0000004ca3627221 */ /* 0x000fe40000010000 */
[----:B------:R-:W-:Y:S02]  /*61d0*/  FFMA.FTZ R76, R160, R70, R171 ;  /* 0x00000046a04c7223 */ /* 0x000fe400000100ab */
[----:B------:R-:W-:-:S02]  /*61e0*/  FMUL.FTZ R173, R167, R98 ;  /* 0x00000062a7ad7220 */ /* 0x000fc40000410000 */
[----:B------:R-:W-:Y:S02]  /*61f0*/  FMUL.FTZ R171, R167, R86 ;  /* 0x00000056a7ab7220 */ /* 0x000fe40000410000 */
[----:B------:R-:W-:Y:S02]  /*6200*/  FMUL.FTZ R69, R157, R70 ;  /* 0x000000469d457220 */ /* 0x000fe40000410000 */
[C---:B-1----:R-:W-:Y:S01]  /*6210*/  FMUL.FTZ R170, R172.reuse, R170 ;  /* 0x000000aaacaa7220 */ /* 0x042fe20000410000 */
[----:B------:R-:W1:Y:S01]  /*6220*/  LDS R70, [R126.X4+0x5c] ;  /* 0x00005c007e467984 */ /* 0x000e620000004800 */
[----:B------:R-:W-:Y:S02]  /*6230*/  FMUL.FTZ R169, R172, R169 ;  /* 0x000000a9aca97220 */ /* 0x000fe40000410000 */
[C---:B------:R-:W-:Y:S02]  /*6240*/  FFMA.FTZ R172, R168.reuse, R86, -R173 ;  /* 0x00000056a8ac7223 */ /* 0x040fe400000108ad */
[----:B------:R-:W-:-:S02]  /*6250*/  FFMA.FTZ R173, R168, R98, R171 ;  /* 0x00000062a8ad7223 */ /* 0x000fc400000100ab */
[----:B------:R-:W-:Y:S01]  /*6260*/  FFMA.FTZ R69, R160, R34, -R69 ;  /* 0x00000022a0457223 */ /* 0x000fe20000010845 */
[----:B------:R-:W-:Y:S01]  /*6270*/  FSEL R169, R169, RZ, !P1 ;  /* 0x000000ffa9a97208 */ /* 0x000fe20004800000 */
[C---:B------:R-:W-:Y:S02]  /*6280*/  FMUL.FTZ R34, R161.reuse, R76 ;  /* 0x0000004ca1227220 */ /* 0x040fe40000410000 */
[----:B------:R-:W-:Y:S01]  /*6290*/  FADD.FTZ R98, R166, R173 ;  /* 0x000000ada6627221 */ /* 0x000fe20000010000 */
[----:B------:R-:W-:Y:S01]  /*62a0*/  FSEL R171, R170, 1, !P1 ;  /* 0x3f800000aaab7808 */ /* 0x000fe20004800000 */
[-C--:B------:R-:W-:Y:S02]  /*62b0*/  FFMA.FTZ R86, R164, R69.reuse, -R34 ;  /* 0x00000045a4567223 */ /* 0x080fe40000010822 */
[----:B------:R-:W-:Y:S01]  /*62c0*/  FMUL.FTZ R69, R161, R69 ;  /* 0x00000045a1457220 */ /* 0x000fe20000410000 */
[----:B------:R-:W1:Y:S01]  /*62d0*/  LDS R34, [R126.X4+0x58] ;  /* 0x000058007e227984 */ /* 0x000e620000004800 */
[----:B------:R-:W-:-:S02]  /*62e0*/  FADD.FTZ R172, R165, R172 ;  /* 0x000000aca5ac7221 */ /* 0x000fc40000010000 */
[----:B------:R-:W-:Y:S02]  /*62f0*/  FMUL.FTZ R170, R169, R98 ;  /* 0x00000062a9aa7220 */ /* 0x000fe40000410000 */
[----:B------:R-:W-:Y:S02]  /*6300*/  FFMA.FTZ R69, R164, R76, R69 ;  /* 0x0000004ca4457223 */ /* 0x000fe40000010045 */
[-C--:B------:R-:W-:Y:S02]  /*6310*/  FFMA.FTZ R181, R171, R172.reuse, -R170 ;  /* 0x000000acabb57223 */ /* 0x080fe400000108aa */
[----:B------:R-:W-:Y:S02]  /*6320*/  FMUL.FTZ R172, R169, R172 ;  /* 0x000000aca9ac7220 */ /* 0x000fe40000410000 */
[----:B0-----:R-:W-:Y:S02]  /*6330*/  FMUL.FTZ R6, R87, R6 ;  /* 0x0000000657067220 */ /* 0x001fe40000410000 */
[----:B------:R-:W-:-:S02]  /*6340*/  FMUL.FTZ R177, R167, R69 ;  /* 0x00000045a7b17220 */ /* 0x000fc40000410000 */
[----:B------:R-:W-:Y:S02]  /*6350*/  FMUL.FTZ R14, R87, R14 ;  /* 0x0000000e570e7220 */ /* 0x000fe40000410000 */
[----:B------:R-:W-:Y:S01]  /*6360*/  FFMA.FTZ R183, R171, R98, R172 ;  /* 0x00000062abb77223 */ /* 0x000fe200000100ac */
[----:B------:R-:W-:Y:S01]  /*6370*/  FSEL R172, R6, RZ, !P1 ;  /* 0x000000ff06ac7208 */ /* 0x000fe20004800000 */
[-C--:B------:R-:W-:Y:S02]  /*6380*/  FFMA.FTZ R6, R168, R86.reuse, -R177 ;  /* 0x00000056a8067223 */ /* 0x080fe400000108b1 */
[----:B------:R-:W-:Y:S01]  /*6390*/  FMUL.FTZ R86, R167, R86 ;  /* 0x00000056a7567220 */ /* 0x000fe20000410000 */
[----:B------:R-:W-:-:S03]  /*63a0*/  FSEL R170, R14, RZ, !P1 ;  /* 0x000000ff0eaa7208 */ /* 0x000fc60004800000 */
[----:B------:R-:W-:Y:S01]  /*63b0*/  FFMA.FTZ R86, R168, R69, R86 ;  /* 0x00000045a8567223 */ /* 0x000fe20000010056 */
[----:B------:R-:W-:Y:S01]  /*63c0*/  FSEL R173, R175, RZ, !P6 ;  /* 0x000000ffafad7208 */ /* 0x000fe20007000000 */
[----:B------:R-:W0:Y:S01]  /*63d0*/  LDS R69, [R126.X4+0x60] ;  /* 0x000060007e457984 */ /* 0x000e220000004800 */
[----:B------:R-:W-:Y:S01]  /*63e0*/  FADD.FTZ R183, R170, R183 ;  /* 0x000000b7aab77221 */ /* 0x000fe20000010000 */
[----:B------:R-:W-:Y:S01]  /*63f0*/  FSEL R174, R174, 1, !P6 ;  /* 0x3f800000aeae7808 */ /* 0x000fe20007000000 */
[----:B---3--:R-:W-:Y:S02]  /*6400*/  FMUL.FTZ R5, R88, R5 ;  /* 0x0000000558057220 */ /* 0x008fe40000410000 */
[----:B------:R-:W-:Y:S02]  /*6410*/  FADD.FTZ R181, R172, R181 ;  /* 0x000000b5acb57221 */ /* 0x000fe40000010000 */
[----:B------:R-:W-:Y:S02]  /*6420*/  FMUL.FTZ R14, R173, R183 ;  /* 0x000000b7ad0e7220 */ /* 0x000fe40000410000 */
[----:B----4-:R-:W-:Y:S01]  /*6430*/  FMUL.FTZ R15, R88, R15 ;  /* 0x0000000f580f7220 */ /* 0x010fe20000410000 */
[----:B------:R-:W-:Y:S01]  /*6440*/  FSEL R178, R5, RZ, !P6 ;  /* 0x000000ff05b27208 */ /* 0x000fe20007000000 */
[----:B------:R-:W-:-:S02]  /*6450*/  FMUL.FTZ R76, R173, R181 ;  /* 0x000000b5ad4c7220 */ /* 0x000fc40000410000 */
[----:B------:R-:W-:Y:S01]  /*6460*/  FFMA.FTZ R181, R174, R181, -R14 ;  /* 0x000000b5aeb57223 */ /* 0x000fe2000001080e */
[----:B------:R-:W-:Y:S01]  /*6470*/  FSEL R175, R15, RZ, !P6 ;  /* 0x000000ff0faf7208 */ /* 0x000fe20007000000 */
[C---:B------:R-:W-:Y:S01]  /*6480*/  FMUL.FTZ R14, R169.reuse, R86 ;  /* 0x00000056a90e7220 */ /* 0x040fe20000410000 */
[----:B------:R-:W-:Y:S01]  /*6490*/  FSEL R176, R176, RZ, !P3 ;  /* 0x000000ffb0b07208 */ /* 0x000fe20005800000 */
[----:B------:R-:W-:Y:S02]  /*64a0*/  FFMA.FTZ R76, R174, R183, R76 ;  /* 0x000000b7ae4c7223 */ /* 0x000fe4000001004c */
[-C--:B------:R-:W-:Y:S02]  /*64b0*/  FMUL.FTZ R5, R169, R6.reuse ;  /* 0x00000006a9057220 */ /* 0x080fe40000410000 */
[----:B------:R-:W-:Y:S01]  /*64c0*/  FADD.FTZ R181, R178, R181 ;  /* 0x000000b5b2b57221 */ /* 0x000fe20000010000 */
[----:B------:R-:W-:Y:S01]  /*64d0*/  FSEL R179, R179, 1, !P3 ;  /* 0x3f800000b3b37808 */ /* 0x000fe20005800000 */
[----:B------:R-:W-:-:S02]  /*64e0*/  FFMA.FTZ R15, R171, R6, -R14 ;  /* 0x00000006ab0f7223 */ /* 0x000fc4000001080e */
[----:B------:R-:W-:Y:S01]  /*64f0*/  FADD.FTZ R76, R175, R76 ;  /* 0x0000004caf4c7221 */ /* 0x000fe20000010000 */
[----:B------:R-:W3:Y:S01]  /*6500*/  LDS R14, [R126.X4+0x6c] ;  /* 0x00006c007e0e7984 */ /* 0x000ee20000004800 */
[----:B------:R-:W-:Y:S02]  /*6510*/  FFMA.FTZ R86, R171, R86, R5 ;  /* 0x00000056ab567223 */ /* 0x000fe40000010005 */
[C---:B------:R-:W-:Y:S01]  /*6520*/  FMUL.FTZ R5, R176.reuse, R181 ;  /* 0x000000b5b0057220 */ /* 0x040fe20000410000 */
[----:B------:R-:W4:Y:S01]  /*6530*/  LDS R6, [R126.X4+0x68] ;  /* 0x000068007e067984 */ /* 0x000f220000004800 */
[----:B------:R-:W-:Y:S02]  /*6540*/  FMUL.FTZ R98, R176, R76 ;  /* 0x0000004cb0627220 */ /* 0x000fe40000410000 */
[----:B-1----:R-:W-:Y:S02]  /*6550*/  FMUL.FTZ R70, R89, R70 ;  /* 0x0000004659467220 */ /* 0x002fe40000410000 */
[----:B------:R-:W-:-:S02]  /*6560*/  FFMA.FTZ R76, R179, R76, R5 ;  /* 0x0000004cb34c7223 */ /* 0x000fc40000010005 */
[----:B------:R-:W-:Y:S01]  /*6570*/  FMUL.FTZ R5, R173, R86 ;  /* 0x00000056ad057220 */ /* 0x000fe20000410000 */
[----:B------:R-:W-:Y:S01]  /*6580*/  FSEL R177, R70, RZ, !P3 ;  /* 0x000000ff46b17208 */ /* 0x000fe20005800000 */
[----:B------:R-:W-:Y:S02]  /*6590*/  FMUL.FTZ R34, R89, R34 ;  /* 0x0000002259227220 */ /* 0x000fe40000410000 */
[----:B------:R-:W-:Y:S01]  /*65a0*/  FFMA.FTZ R195, R179, R181, -R98 ;  /* 0x000000b5b3c37223 */ /* 0x000fe20000010862 */
[----:B------:R-:W-:Y:S01]  /*65b0*/  FSEL R181, R7, RZ, !P0 ;  /* 0x000000ff07b57208 */ /* 0x000fe20004000000 */
[----:B------:R-:W-:Y:S01]  /*65c0*/  FFMA.FTZ R70, R174, R15, -R5 ;  /* 0x0000000fae467223 */ /* 0x000fe20000010805 */
[----:B------:R-:W-:Y:S01]  /*65d0*/  LDS R7, [R126.X4+0x74] ;  /* 0x000074007e077984 */ /* 0x000fe20000004800 */
[----:B------:R-:W-:Y:S01]  /*65e0*/  FSEL R180, R34, RZ, !P3 ;  /* 0x000000ff22b47208 */ /* 0x000fe20005800000 */
[----:B------:R-:W-:Y:S02]  /*65f0*/  FADD.FTZ R76, R177, R76 ;  /* 0x0000004cb14c7221 */ /* 0x000fe40000010000 */
[----:B------:R-:W1:Y:S01]  /*6600*/  LDS R5, [R126.X4+0x70] ;  /* 0x000070007e057984 */ /* 0x000e620000004800 */
[----:B------:R-:W-:Y:S01]  /*6610*/  FSEL R183, R12, 1, !P0 ;  /* 0x3f8000000cb77808 */ /* 0x000fe20004000000 */
[----:B------:R-:W-:-:S02]  /*6620*/  FADD.FTZ R12, R180, R195 ;  /* 0x000000c3b40c7221 */ /* 0x000fc40000010000 */
[C---:B------:R-:W-:Y:S02]  /*6630*/  FMUL.FTZ R34, R181.reuse, R76 ;  /* 0x0000004cb5227220 */ /* 0x040fe40000410000 */
[-C--:B------:R-:W-:Y:S02]  /*6640*/  FMUL.FTZ R98, R181, R12.reuse ;  /* 0x0000000cb5627220 */ /* 0x080fe40000410000 */
[----:B------:R-:W-:Y:S02]  /*6650*/  FFMA.FTZ R195, R183, R12, -R34 ;  /* 0x0000000cb7c37223 */ /* 0x000fe40000010822 */
[C---:B0-----:R-:W-:Y:S01]  /*6660*/  FMUL.FTZ R69, R90.reuse, R69 ;  /* 0x000000455a457220 */ /* 0x041fe20000410000 */
[----:B------:R-:W0:Y:S01]  /*6670*/  LDS R34, [R126.X4+0x7c] ;  /* 0x00007c007e227984 */ /* 0x000e220000004800 */
[----:B------:R-:W-:-:S03]  /*6680*/  FMUL.FTZ R184, R90, R187 ;  /* 0x000000bb5ab87220 */ /* 0x000fc60000410000 */
[----:B------:R-:W0:Y:S01]  /*6690*/  LDS R12, [R126.X4+0x78] ;  /* 0x000078007e0c7984 */ /* 0x000e220000004800 */
[----:B------:R-:W-:Y:S01]  /*66a0*/  FMUL.FTZ R15, R173, R15 ;  /* 0x0000000fad0f7220 */ /* 0x000fe20000410000 */
[----:B------:R-:W-:Y:S01]  /*66b0*/  FSEL R182, R69, RZ, !P0 ;  /* 0x000000ff45b67208 */ /* 0x000fe20004000000 */
[----:B------:R-:W-:Y:S01]  /*66c0*/  FFMA.FTZ R199, R183, R76, R98 ;  /* 0x0000004cb7c77223 */ /* 0x000fe20000010062 */
[----:B------:R-:W-:Y:S01]  /*66d0*/  FSEL R185, R185, RZ, !P2 ;  /* 0x000000ffb9b97208 */ /* 0x000fe20005000000 */
[----:B------:R-:W-:Y:S01]  /*66e0*/  FFMA.FTZ R15, R174, R86, R15 ;  /* 0x00000056ae0f7223 */ /* 0x000fe2000001000f */
[----:B------:R-:W-:Y:S01]  /*66f0*/  FSEL R184, R184, RZ, !P0 ;  /* 0x000000ffb8b87208 */ /* 0x000fe20004000000 */
[----:B------:R-:W-:Y:S01]  /*6700*/  FADD.FTZ R195, R182, R195 ;  /* 0x000000c3b6c37221 */ /* 0x000fe20000010000 */
[----:B------:R-:W-:Y:S01]  /*6710*/  FSEL R188, R188, 1, !P2 ;  /* 0x3f800000bcbc7808 */ /* 0x000fe20005000000 */
[----:B------:R-:W-:Y:S02]  /*6720*/  FMUL.FTZ R76, R176, R15 ;  /* 0x0000000fb04c7220 */ /* 0x000fe40000410000 */
[----:B------:R-:W-:-:S02]  /*6730*/  FADD.FTZ R199, R184, R199 ;  /* 0x000000c7b8c77221 */ /* 0x000fc40000010000 */
[----:B------:R-:W-:Y:S02]  /*6740*/  FMUL.FTZ R69, R185, R195 ;  /* 0x000000c3b9457220 */ /* 0x000fe40000410000 */
[----:B------:R-:W-:Y:S02]  /*6750*/  FFMA.FTZ R76, R179, R70, -R76 ;  /* 0x00000046b34c7223 */ /* 0x000fe4000001084c */
[C---:B---3--:R-:W-:Y:S02]  /*6760*/  FMUL.FTZ R14, R91.reuse, R14 ;  /* 0x0000000e5b0e7220 */ /* 0x048fe40000410000 */
[----:B----4-:R-:W-:Y:S02]  /*6770*/  FMUL.FTZ R6, R91, R6 ;  /* 0x000000065b067220 */ /* 0x010fe40000410000 */
[----:B------:R-:W-:Y:S02]  /*6780*/  FMUL.FTZ R70, R176, R70 ;  /* 0x00000046b0467220 */ /* 0x000fe40000410000 */
[----:B------:R-:W-:-:S02]  /*6790*/  FFMA.FTZ R86, R188, R199, R69 ;  /* 0x000000c7bc567223 */ /* 0x000fc40000010045 */
[----:B------:R-:W-:Y:S01]  /*67a0*/  FMUL.FTZ R199, R185, R199 ;  /* 0x000000c7b9c77220 */ /* 0x000fe20000410000 */
[----:B------:R-:W-:Y:S01]  /*67b0*/  FSEL R187, R14, RZ, !P2 ;  /* 0x000000ff0ebb7208 */ /* 0x000fe20005000000 */
[----:B------:R-:W-:Y:S01]  /*67c0*/  FFMA.FTZ R70, R179, R15, R70 ;  /* 0x0000000fb3467223 */ /* 0x000fe20000010046 */
[----:B------:R-:W-:Y:S01]  /*67d0*/  FSEL R186, R6, RZ, !P2 ;  /* 0x000000ff06ba7208 */ /* 0x000fe20005000000 */
[----:B------:R-:W-:Y:S01]  /*67e0*/  FFMA.FTZ R199, R188, R195, -R199 ;  /* 0x000000c3bcc77223 */ /* 0x000fe200000108c7 */
[----:B------:R-:W-:Y:S01]  /*67f0*/  FSEL R189, R189, RZ, !P5 ;  /* 0x000000ffbdbd7208 */ /* 0x000fe20006800000 */
[----:B------:R-:W-:Y:S02]  /*6800*/  FMUL.FTZ R15, R181, R70 ;  /* 0x00000046b50f7220 */ /* 0x000fe40000410000 */
[----:B------:R-:W-:Y:S02]  /*6810*/  FADD.FTZ R86, R187, R86 ;  /* 0x00000056bb567221 */ /* 0x000fe40000010000 */
[----:B------:R-:W-:Y:S01]  /*6820*/  FADD.FTZ R6, R186, R199 ;  /* 0x000000c7ba067221 */ /* 0x000fe20000010000 */
[----:B------:R-:W-:Y:S01]  /*6830*/  FSEL R191, R191, 1, !P5 ;  /* 0x3f800000bfbf7808 */ /* 0x000fe20006800000 */
[----:B-1----:R-:W-:-:S02]  /*6840*/  FMUL.FTZ R5, R92, R5 ;  /* 0x000000055c057220 */ /* 0x002fc40000410000 */
[----:B------:R-:W-:Y:S02]  /*6850*/  FMUL.FTZ R7, R92, R7 ;  /* 0x000000075c077220 */ /* 0x000fe40000410000 */
[-C--:B------:R-:W-:Y:S02]  /*6860*/  FFMA.FTZ R15, R183, R76.reuse, -R15 ;  /* 0x0000004cb70f7223 */ /* 0x080fe4000001080f */
[----:B------:R-:W-:Y:S02]  /*6870*/  FMUL.FTZ R76, R181, R76 ;  /* 0x0000004cb54c7220 */ /* 0x000fe40000410000 */
[C---:B------:R-:W-:Y:S02]  /*6880*/  FMUL.FTZ R14, R189.reuse, R86 ;  /* 0x00000056bd0e7220 */ /* 0x040fe40000410000 */
[----:B------:R-:W-:Y:S01]  /*6890*/  FMUL.FTZ R98, R189, R6 ;  /* 0x00000006bd627220 */ /* 0x000fe20000410000 */
[----:B------:R-:W-:Y:S01]  /*68a0*/  FSEL R190, R5, RZ, !P5 ;  /* 0x000000ff05be7208 */ /* 0x000fe20006800000 */
[----:B------:R-:W-:Y:S01]  /*68b0*/  FFMA.FTZ R76, R183, R70, R76 ;  /* 0x00000046b74c7223 */ /* 0x000fe2000001004c */
[----:B------:R-:W-:Y:S01]  /*68c0*/  FSEL R194, R7, RZ, !P5 ;  /* 0x000000ff07c27208 */ /* 0x000fe20006800000 */
[----:B------:R-:W-:-:S02]  /*68d0*/  FFMA.FTZ R69, R191, R6, -R14 ;  /* 0x00000006bf457223 */ /* 0x000fc4000001080e */
[----:B------:R-:W-:Y:S01]  /*68e0*/  FFMA.FTZ R195, R191, R86, R98 ;  /* 0x00000056bfc37223 */ /* 0x000fe20000010062 */
[----:B------:R-:W-:Y:S01]  /*68f0*/  FSEL R192, R192, RZ, !P4 ;  /* 0x000000ffc0c07208 */ /* 0x000fe20006000000 */
[----:B------:R-:W-:Y:S02]  /*6900*/  FMUL.FTZ R6, R185, R76 ;  /* 0x0000004cb9067220 */ /* 0x000fe40000410000 */
[----:B------:R-:W-:Y:S02]  /*6910*/  FADD.FTZ R69, R190, R69 ;  /* 0x00000045be457221 */ /* 0x000fe40000010000 */
[----:B------:R-:W-:Y:S01]  /*6920*/  FADD.FTZ R5, R194, R195 ;  /* 0x000000c3c2057221 */ /* 0x000fe20000010000 */
[----:B------:R-:W-:Y:S01]  /*6930*/  FSEL R193, R193, 1, !P4 ;  /* 0x3f800000c1c17808 */ /* 0x000fe20006000000 */
[C---:B0-----:R-:W-:Y:S02]  /*6940*/  FMUL.FTZ R34, R93.reuse, R34 ;  /* 0x000000225d227220 */ /* 0x041fe40000410000 */
[----:B------:R-:W-:-:S02]  /*6950*/  FMUL.FTZ R12, R93, R12 ;  /* 0x0000000c5d0c7220 */ /* 0x000fc40000410000 */
[----:B------:R-:W-:Y:S02]  /*6960*/  FFMA.FTZ R6, R188, R15, -R6 ;  /* 0x0000000fbc067223 */ /* 0x000fe40000010806 */
[C---:B------:R-:W-:Y:S02]  /*6970*/  FMUL.FTZ R70, R192.reuse, R69 ;  /* 0x00000045c0467220 */ /* 0x040fe40000410000 */
[----:B------:R-:W-:Y:S02]  /*6980*/  FMUL.FTZ R14, R192, R5 ;  /* 0x00000005c00e7220 */ /* 0x000fe40000410000 */
[----:B------:R-:W-:Y:S01]  /*6990*/  FMUL.FTZ R15, R185, R15 ;  /* 0x0000000fb90f7220 */ /* 0x000fe20000410000 */
[----:B------:R-:W-:Y:S01]  /*69a0*/  FSEL R195, R34, RZ, !P4 ;  /* 0x000000ff22c37208 */ /* 0x000fe20006000000 */
[C---:B------:R-:W-:Y:S01]  /*69b0*/  FFMA.FTZ R70, R193.reuse, R5, R70 ;  /* 0x00000005c1467223 */ /* 0x040fe20000010046 */
[----:B------:R-:W-:Y:S01]  /*69c0*/  FSEL R196, R12, RZ, !P4 ;  /* 0x000000ff0cc47208 */ /* 0x000fe20006000000 */
[----:B------:R-:W-:-:S02]  /*69d0*/  FFMA.FTZ R69, R193, R69, -R14 ;  /* 0x00000045c1457223 */ /* 0x000fc4000001080e */
[----:B------:R-:W-:Y:S02]  /*69e0*/  FFMA.FTZ R76, R188, R76, R15 ;  /* 0x0000004cbc4c7223 */ /* 0x000fe4000001000f */
[----:B------:R-:W-:Y:S02]  /*69f0*/  FADD.FTZ R15, R195, R70 ;  /* 0x00000046c30f7221 */ /* 0x000fe40000010000 */
[C---:B------:R-:W-:Y:S02]  /*6a00*/  FMUL.FTZ R7, R189.reuse, R6 ;  /* 0x00000006bd077220 */ /* 0x040fe40000410000 */
[----:B------:R-:W-:Y:S02]  /*6a10*/  FADD.FTZ R14, R196, R69 ;  /* 0x00000045c40e7221 */ /* 0x000fe40000010000 */
[-C--:B------:R-:W-:Y:S01]  /*6a20*/  FMUL.FTZ R5, R189, R76.reuse ;  /* 0x0000004cbd057220 */ /* 0x080fe20000410000 */
[----:B------:R-:W0:Y:S01]  /*6a30*/  SHFL.UP PT, R199, R15, 0x1, RZ ;  /* 0x042000000fc77989 */ /* 0x000e2200000e00ff */
[----:B------:R-:W-:-:S02]  /*6a40*/  FFMA.FTZ R7, R191, R76, R7 ;  /* 0x0000004cbf077223 */ /* 0x000fc40000010007 */
[----:B------:R-:W-:Y:S01]  /*6a50*/  FFMA.FTZ R5, R191, R6, -R5 ;  /* 0x00000006bf057223 */ /* 0x000fe20000010805 */
[----:B------:R-:W1:Y:S01]  /*6a60*/  SHFL.UP PT, R69, R14, 0x1, RZ ;  /* 0x042000000e457989 */ /* 0x000e6200000e00ff */
[C---:B------:R-:W-:Y:S02]  /*6a70*/  FMUL.FTZ R12, R192.reuse, R7 ;  /* 0x00000007c00c7220 */ /* 0x040fe40000410000 */
[-C--:B------:R-:W-:Y:S02]  /*6a80*/  FMUL.FTZ R6, R192, R5.reuse ;  /* 0x00000005c0067220 */ /* 0x080fe40000410000 */
        /* <DEDUP_REMOVED lines=13> */
[----:B----4-:R-:W-:-:S03]  /*6b60*/  FMUL.FTZ R34, R6, R7 ;  /* 0x0000000706227220 */ /* 0x010fc60000410000 */
[----:B------:R-:W1:Y:S01]  /*6b70*/  SHFL.UP PT, R201, R15, 0x2, RZ ;  /* 0x044000000fc97989 */ /* 0x000e6200000e00ff */
[C---:B------:R-:W-:Y:S02]  /*6b80*/  FFMA.FTZ R69, R12.reuse, R7, R69 ;  /* 0x000000070c457223 */ /* 0x040fe40000010045 */
[----:B------:R-:W-:-:S03]  /*6b90*/  @P0 FFMA.FTZ R12, R12, R5, -R34 ;  /* 0x000000050c0c0223 */ /* 0x000fc60000010822 */
[----:B------:R-:W-:Y:S02]  /*6ba0*/  FSEL R6, R6, R69, !P0 ;  /* 0x0000004506067208 */ /* 0x000fe40004000000 */
[----:B------:R-:W3:Y:S04]  /*6bb0*/  SHFL.UP PT, R5, R12, 0x2, RZ ;  /* 0x044000000c057989 */ /* 0x000ee800000e00ff */
[----:B------:R-:W4:Y:S01]  /*6bc0*/  SHFL.UP PT, R7, R6, 0x2, RZ ;  /* 0x0440000006077989 */ /* 0x000f2200000e00ff */
[C---:B------:R-:W-:Y:S02]  /*6bd0*/  ISETP.GE.AND P0, PT, R28.reuse, 0x2, PT ;  /* 0x000000021c00780c */ /* 0x040fe40003f06270 */
[----:B------:R-:W-:Y:S01]  /*6be0*/  LEA.HI.SX32 R70, R28, R28, 0x1b ;  /* 0x0000001c1c467211 */ /* 0x000fe200078fdaff */
[----:B0-----:R-:W-:-:S02]  /*6bf0*/  FMUL.FTZ R86, R6, R199 ;  /* 0x000000c706567220 */ /* 0x001fc40000410000 */
[-C--:B-1----:R-:W-:Y:S02]  /*6c00*/  FMUL.FTZ R76, R6, R201.reuse ;  /* 0x000000c9064c7220 */ /* 0x082fe40000410000 */
[C---:B------:R-:W-:Y:S02]  /*6c10*/  FFMA.FTZ R86, R12.reuse, R201, R86 ;  /* 0x000000c90c567223 */ /* 0x040fe40000010056 */
[----:B------:R-:W-:Y:S01]  /*6c20*/  FFMA.FTZ R199, R12, R199, -R76 ;  /* 0x000000c70cc77223 */ /* 0x000fe2000001084c */
[----:B------:R-:W-:-:S03]  /*6c30*/  SHF.L.U32 R70, R70, 0x2, RZ ;  /* 0x0000000246467819 */ /* 0x000fc600000006ff */
[----:B------:R-:W-:Y:S02]  /*6c40*/  @P0 FADD.FTZ R15, R15, R86 ;  /* 0x000000560f0f0221 */ /* 0x000fe40000010000 */
[----:B------:R-:W-:Y:S02]  /*6c50*/  @P0 FADD.FTZ R14, R14, R199 ;  /* 0x000000c70e0e0221 */ /* 0x000fe40000010000 */
[----:B---3--:R-:W-:Y:S01]  /*6c60*/  FMUL.FTZ R86, R6, R5 ;  /* 0x0000000506567220 */ /* 0x008fe20000410000 */
[----:B-----5:R4:W-:Y:S01]  /*6c70*/  STS [R70+0x1080], R145 ;  /* 0x0010809146007388 */ /* 0x0209e20000000800 */
[----:B------:R-:W-:-:S03]  /*6c80*/  IADD3 R203, R28, 0x20, RZ ;  /* 0x000000201ccb7810 */ /* 0x000fc60007ffe0ff */
[----:B------:R-:W0:Y:S01]  /*6c90*/  SHFL.UP PT, R98, R14, 0x4, RZ ;  /* 0x048000000e627989 */ /* 0x000e2200000e00ff */
[----:B------:R-:W-:Y:S01]  /*6ca0*/  LEA.HI.SX32 R203, R203, R28, 0x1b ;  /* 0x0000001ccbcb7211 */ /* 0x000fe200078fdaff */
[-C--:B----4-:R-:W-:Y:S02]  /*6cb0*/  FFMA.FTZ R145, R12, R7.reuse, R86 ;  /* 0x000000070c917223 */ /* 0x090fe40000010056 */
[----:B------:R-:W-:Y:S01]  /*6cc0*/  FMUL.FTZ R7, R6, R7 ;  /* 0x0000000706077220 */ /* 0x000fe20000410000 */
[----:B------:R-:W1:Y:S01]  /*6cd0*/  SHFL.UP PT, R198, R15, 0x4, RZ ;  /* 0x048000000fc67989 */ /* 0x000e6200000e00ff */
[----:B------:R-:W-:Y:S02]  /*6ce0*/  IADD3 R201, R28, 0x80, RZ ;  /* 0x000000801cc97810 */ /* 0x000fe40007ffe0ff */
[----:B------:R-:W-:Y:S01]  /*6cf0*/  @P0 FFMA.FTZ R12, R12, R5, -R7 ;  /* 0x000000050c0c0223 */ /* 0x000fe20000010807 */
[----:B------:R-:W-:Y:S02]  /*6d00*/  SHF.L.U32 R34, R203, 0x2, RZ ;  /* 0x00000002cb227819 */ /* 0x000fe400000006ff */
[----:B------:R-:W-:-:S02]  /*6d10*/  IADD3 R69, R28, 0x40, RZ ;  /* 0x000000401c457810 */ /* 0x000fc40007ffe0ff */
[-C--:B------:R-:W-:Y:S01]  /*6d20*/  LEA.HI.SX32 R201, R201, R28.reuse, 0x1b ;  /* 0x0000001cc9c97211 */ /* 0x080fe200078fdaff */
[----:B------:R-:W3:Y:S01]  /*6d30*/  SHFL.UP PT, R5, R12, 0x4, RZ ;  /* 0x048000000c057989 */ /* 0x000ee200000e00ff */
[----:B------:R-:W-:Y:S02]  /*6d40*/  FSEL R145, R6, R145, !P0 ;  /* 0x0000009106917208 */ /* 0x000fe40004000000 */
[C---:B------:R-:W-:Y:S01]  /*6d50*/  IADD3 R203, R28.reuse, 0x60, RZ ;  /* 0x000000601ccb7810 */ /* 0x040fe20007ffe0ff */
[----:B------:R4:W-:Y:S01]  /*6d60*/  STS [R34+0x1100], R75 ;  /* 0x0011004b22007388 */ /* 0x0009e20000000800 */
[-C--:B------:R-:W-:Y:S02]  /*6d70*/  LEA.HI.SX32 R69, R69, R28.reuse, 0x1b ;  /* 0x0000001c45457211 */ /* 0x080fe400078fdaff */
[----:B------:R-:W-:Y:S01]  /*6d80*/  IADD3 R7, R28, 0xc0, RZ ;  /* 0x000000c01c077810 */ /* 0x000fe20007ffe0ff */
[----:B------:R-:W5:Y:S01]  /*6d90*/  SHFL.UP PT, R6, R145, 0x4, RZ ;  /* 0x0480000091067989 */ /* 0x000f6200000e00ff */
[----:B------:R-:W-:-:S02]  /*6da0*/  LEA.HI.SX32 R203, R203, R28, 0x1b ;  /* 0x0000001ccbcb7211 */ /* 0x000fc400078fdaff */
[----:B------:R-:W-:Y:S02]  /*6db0*/  SHF.L.U32 R69, R69, 0x2, RZ ;  /* 0x0000000245457819 */ /* 0x000fe400000006ff */
[----:B----4-:R-:W-:Y:S02]  /*6dc0*/  SHF.L.U32 R75, R201, 0x2, RZ ;  /* 0x00000002c94b7819 */ /* 0x010fe400000006ff */
[C---:B------:R-:W-:Y:S02]  /*6dd0*/  IADD3 R201, R28.reuse, 0xa0, RZ ;  /* 0x000000a01cc97810 */ /* 0x040fe40007ffe0ff */
[----:B------:R-:W-:Y:S02]  /*6de0*/  LEA.HI.SX32 R86, R7, R28, 0x1b ;  /* 0x0000001c07567211 */ /* 0x000fe400078fdaff */
[----:B------:R-:W-:Y:S02]  /*6df0*/  IADD3 R7, R28, 0x100, RZ ;  /* 0x000001001c077810 */ /* 0x000fe40007ffe0ff */
[----:B------:R-:W-:-:S02]  /*6e00*/  SHF.L.U32 R76, R203, 0x2, RZ ;  /* 0x00000002cb4c7819 */ /* 0x000fc400000006ff */
[-C--:B------:R-:W-:Y:S02]  /*6e10*/  LEA.HI.SX32 R201, R201, R28.reuse, 0x1b ;  /* 0x0000001cc9c97211 */ /* 0x080fe400078fdaff */
[C---:B------:R-:W-:Y:S01]  /*6e20*/  ISETP.GE.AND P0, PT, R28.reuse, 0x4, PT ;  /* 0x000000041c00780c */ /* 0x040fe20003f06270 */
[----:B--2---:R2:W-:Y:S01]  /*6e30*/  STS [R69+0x1180], R84 ;  /* 0x0011805445007388 */ /* 0x0045e20000000800 */
[----:B------:R-:W-:Y:S02]  /*6e40*/  IADD3 R199, R28, 0xe0, RZ ;  /* 0x000000e01cc77810 */ /* 0x000fe40007ffe0ff */
[-C--:B------:R-:W-:Y:S01]  /*6e50*/  LEA.HI.SX32 R7, R7, R28.reuse, 0x1b ;  /* 0x0000001c07077211 */ /* 0x080fe200078fdaff */
[----:B------:R4:W-:Y:S01]  /*6e60*/  STS [R76+0x1200], R83 ;  /* 0x001200534c007388 */ /* 0x0009e20000000800 */
[----:B------:R-:W-:Y:S02]  /*6e70*/  LEA.HI.SX32 R199, R199, R28, 0x1b ;  /* 0x0000001cc7c77211 */ /* 0x000fe400078fdaff */
[----:B--2---:R-:W-:Y:S01]  /*6e80*/  SHF.L.U32 R84, R201, 0x2, RZ ;  /* 0x00000002c9547819 */ /* 0x004fe200000006ff */
[----:B0-----:R-:W-:Y:S01]  /*6e90*/  FMUL.FTZ R201, R145, R98 ;  /* 0x0000006291c97220 */ /* 0x001fe20000410000 */
[----:B----4-:R-:W-:-:S02]  /*6ea0*/  SHF.L.U32 R83, R86, 0x2, RZ ;  /* 0x0000000256537819 */ /* 0x010fc400000006ff */
[----:B------:R-:W-:Y:S01]  /*6eb0*/  SHF.L.U32 R86, R7, 0x2, RZ ;  /* 0x0000000207567819 */ /* 0x000fe200000006ff */
[-C--:B-1----:R-:W-:Y:S01]  /*6ec0*/  FMUL.FTZ R7, R145, R198.reuse ;  /* 0x000000c691077220 */ /* 0x082fe20000410000 */
[----:B------:R0:W-:Y:S01]  /*6ed0*/  STS [R75+0x1280], R82 ;  /* 0x001280524b007388 */ /* 0x0001e20000000800 */
[----:B------:R-:W-:-:S04]  /*6ee0*/  FFMA.FTZ R198, R12, R198, R201 ;  /* 0x000000c60cc67223 */ /* 0x000fc800000100c9 */
[----:B------:R-:W-:Y:S01]  /*6ef0*/  @P0 FADD.FTZ R15, R15, R198 ;  /* 0x000000c60f0f0221 */ /* 0x000fe20000010000 */
[----:B0-----:R-:W-:Y:S01]  /*6f00*/  SHF.L.U32 R82, R199, 0x2, RZ ;  /* 0x00000002c7527819 */ /* 0x001fe200000006ff */
[----:B------:R-:W-:Y:S02]  /*6f10*/  FFMA.FTZ R199, R12, R98, -R7 ;  /* 0x000000620cc77223 */ /* 0x000fe40000010807 */
[----:B---3--:R-:W-:Y:S01]  /*6f20*/  FMUL.FTZ R7, R145, R5 ;  /* 0x0000000591077220 */ /* 0x008fe20000410000 */
[----:B------:R-:W-:Y:S01]  /*6f30*/  STS [R84+0x1300], R131 ;  /* 0x0013008354007388 */ /* 0x000fe20000000800 */
[----:B------:R-:W-:-:S03]  /*6f40*/  @P0 FADD.FTZ R14, R14, R199 ;  /* 0x000000c70e0e0221 */ /* 0x000fc60000010000 */
[----:B------:R-:W0:Y:S01]  /*6f50*/  SHFL.UP PT, R131, R15, 0x8, RZ ;  /* 0x050000000f837989 */ /* 0x000e2200000e00ff */
[-C--:B-----5:R-:W-:Y:S02]  /*6f60*/  FFMA.FTZ R98, R12, R6.reuse, R7 ;  /* 0x000000060c627223 */ /* 0x0a0fe40000010007 */
[C---:B------:R-:W-:Y:S01]  /*6f70*/  FMUL.FTZ R6, R145.reuse, R6 ;  /* 0x0000000691067220 */ /* 0x040fe20000410000 */
[----:B------:R-:W1:Y:S01]  /*6f80*/  SHFL.UP PT, R7, R14, 0x8, RZ ;  /* 0x050000000e077989 */ /* 0x000e6200000e00ff */
[----:B------:R-:W-:Y:S02]  /*6f90*/  IADD3 R203, R28, 0x120, RZ ;  /* 0x000001201ccb7810 */ /* 0x000fe40007ffe0ff */
[----:B------:R-:W-:Y:S01]  /*6fa0*/  @P0 FFMA.FTZ R12, R12, R5, -R6 ;  /* 0x000000050c0c0223 */ /* 0x000fe20000010806 */
[----:B------:R-:W-:Y:S02]  /*6fb0*/  IADD3 R5, R28, 0x1a0, RZ ;  /* 0x000001a01c057810 */ /* 0x000fe40007ffe0ff */
[----:B------:R-:W-:-:S02]  /*6fc0*/  FSEL R145, R145, R98, !P0 ;  /* 0x0000006291917208 */ /* 0x000fc40004000000 */
[-C--:B------:R-:W-:Y:S02]  /*6fd0*/  LEA.HI.SX32 R203, R203, R28.reuse, 0x1b ;  /* 0x0000001ccbcb7211 */ /* 0x080fe400078fdaff */
[----:B------:R-:W-:Y:S01]  /*6fe0*/  LEA.HI.SX32 R198, R5, R28, 0x1b ;  /* 0x0000001c05c67211 */ /* 0x000fe200078fdaff */
[----:B------:R2:W-:Y:S04]  /*6ff0*/  STS [R83+0x1380], R96 ;  /* 0x0013806053007388 */ /* 0x0005e80000000800 */
[----:B------:R-:W3:Y:S01]  /*7000*/  SHFL.UP PT, R5, R12, 0x8, RZ ;  /* 0x050000000c057989 */ /* 0x000ee200000e00ff */
[----:B------:R-:W-:-:S03]  /*7010*/  ISETP.GE.AND P0, PT, R28, 0x8, PT ;  /* 0x000000081c00780c */ /* 0x000fc60003f06270 */
[----:B------:R-:W4:Y:S01]  /*7020*/  SHFL.UP PT, R6, R145, 0x8, RZ ;  /* 0x0500000091067989 */ /* 0x000f2200000e00ff */
[----:B--2---:R-:W-:-:S03]  /*7030*/  SHF.L.U32 R96, R203, 0x2, RZ ;  /* 0x00000002cb607819 */ /* 0x004fc600000006ff */
[----:B------:R2:W-:Y:S01]  /*7040*/  STS [R82+0x1400], R99 ;  /* 0x0014006352007388 */ /* 0x0005e20000000800 */
[----:B------:R-:W-:-:S03]  /*7050*/  IADD3 R201, R28, 0x140, RZ ;  /* 0x000001401cc97810 */ /* 0x000fc60007ffe0ff */
[----:B------:R5:W-:Y:S01]  /*7060*/  STS [R86+0x1480], R97 ;  /* 0x0014806156007388 */ /* 0x000be20000000800 */
[----:B--2---:R-:W-:-:S03]  /*7070*/  IADD3 R99, R28, 0x160, RZ ;  /* 0x000001601c637810 */ /* 0x004fc60007ffe0ff */
[----:B------:R2:W-:Y:S01]  /*7080*/  STS [R96+0x1500], R95 ;  /* 0x0015005f60007388 */ /* 0x0005e20000000800 */
[----:B-----5:R-:W-:Y:S02]  /*7090*/  IADD3 R97, R28, 0x180, RZ ;  /* 0x000001801c617810 */ /* 0x020fe40007ffe0ff */
[-C--:B------:R-:W-:Y:S02]  /*70a0*/  LEA.HI.SX32 R199, R99, R28.reuse, 0x1b ;  /* 0x0000001c63c77211 */ /* 0x080fe400078fdaff */
[-C--:B------:R-:W-:Y:S02]  /*70b0*/  LEA.HI.SX32 R98, R97, R28.reuse, 0x1b ;  /* 0x0000001c61627211 */ /* 0x080fe400078fdaff */
[----:B--2---:R-:W-:Y:S01]  /*70c0*/  SHF.L.U32 R95, R198, 0x2, RZ ;  /* 0x00000002c65f7819 */ /* 0x004fe200000006ff */
[----:B0-----:R-:W-:Y:S01]  /*70d0*/  FMUL.FTZ R198, R145, R131 ;  /* 0x0000008391c67220 */ /* 0x001fe20000410000 */
[----:B------:R-:W-:Y:S02]  /*70e0*/  LEA.HI.SX32 R201, R201, R28, 0x1b ;  /* 0x0000001cc9c97211 */ /* 0x000fe400078fdaff */
[----:B------:R-:W-:Y:S01]  /*70f0*/  SHF.L.U32 R97, R199, 0x2, RZ ;  /* 0x00000002c7617819 */ /* 0x000fe200000006ff */
[----:B-1----:R-:W-:-:S02]  /*7100*/  FMUL.FTZ R199, R145, R7 ;  /* 0x0000000791c77220 */ /* 0x002fc40000410000 */
[C---:B------:R-:W-:Y:S01]  /*7110*/  FFMA.FTZ R7, R12.reuse, R7, -R198 ;  /* 0x000000070c077223 */ /* 0x040fe200000108c6 */
[----:B------:R-:W-:Y:S01]  /*7120*/  SHF.L.U32 R99, R201, 0x2, RZ ;  /* 0x00000002c9637819 */ /* 0x000fe200000006ff */
[----:B------:R-:W-:Y:S01]  /*7130*/  FFMA.FTZ R200, R12, R131, R199 ;  /* 0x000000830cc87223 */ /* 0x000fe200000100c7 */
[----:B------:R-:W-:Y:S01]  /*7140*/  IADD3 R201, R28, 0x1e0, RZ ;  /* 0x000001e01cc97810 */ /* 0x000fe20007ffe0ff */
[----:B------:R-:W-:Y:S01]  /*7150*/  @P0 FADD.FTZ R14, R14, R7 ;  /* 0x000000070e0e0221 */ /* 0x000fe20000010000 */
[----:B------:R-:W-:Y:S01]  /*7160*/  SHF.L.U32 R98, R98, 0x2, RZ ;  /* 0x0000000262627819 */ /* 0x000fe200000006ff */
[----:B------:R-:W-:Y:S01]  /*7170*/  STS [R99+0x1580], R114 ;  /* 0x0015807263007388 */ /* 0x000fe20000000800 */
[----:B------:R-:W-:Y:S01]  /*7180*/  LEA.HI.SX32 R201, R201, R28, 0x1b ;  /* 0x0000001cc9c97211 */ /* 0x000fe200078fdaff */
[----:B------:R-:W-:Y:S02]  /*7190*/  @P0 FADD.FTZ R15, R15, R200 ;  /* 0x000000c80f0f0221 */ /* 0x000fe40000010000 */
[----:B------:R-:W-:Y:S01]  /*71a0*/  STS [R97+0x1600], R112 ;  /* 0x0016007061007388 */ /* 0x000fe20000000800 */
[----:B---3--:R-:W-:-:S03]  /*71b0*/  FMUL.FTZ R131, R145, R5 ;  /* 0x0000000591837220 */ /* 0x008fc60000410000 */
[----:B------:R-:W0:Y:S01]  /*71c0*/  SHFL.UP PT, R199, R14, 0x10, RZ ;  /* 0x060000000ec77989 */ /* 0x000e2200000e00ff */
[----:B------:R-:W-:Y:S01]  /*71d0*/  IADD3 R203, R28, 0x1c0, RZ ;  /* 0x000001c01ccb7810 */ /* 0x000fe20007ffe0ff */
[-C--:B----4-:R-:W-:Y:S02]  /*71e0*/  FMUL.FTZ R7, R145, R6.reuse ;  /* 0x0000000691077220 */ /* 0x090fe40000410000 */
[----:B------:R-:W-:Y:S04]  /*71f0*/  STS [R98+0x1680], R101 ;  /* 0x0016806562007388 */ /* 0x000fe80000000800 */
[----:B------:R1:W-:Y:S01]  /*7200*/  STS [R95+0x1700], R100 ;  /* 0x001700645f007388 */ /* 0x0003e20000000800 */
[C---:B------:R-:W-:Y:S01]  /*7210*/  FFMA.FTZ R6, R12.reuse, R6, R131 ;  /* 0x000000060c067223 */ /* 0x040fe20000010083 */
[----:B------:R-:W-:Y:S01]  /*7220*/  LEA.HI.SX32 R203, R203, R28, 0x1b ;  /* 0x0000001ccbcb7211 */ /* 0x000fe200078fdaff */
[----:B------:R-:W-:Y:S01]  /*7230*/  @P0 FFMA.FTZ R12, R12, R5, -R7 ;  /* 0x000000050c0c0223 */ /* 0x000fe20000010807 */
[----:B-1----:R-:W-:-:S02]  /*7240*/  SHF.L.U32 R100, R201, 0x2, RZ ;  /* 0x00000002c9647819 */ /* 0x002fc400000006ff */
[----:B------:R-:W1:Y:S01]  /*7250*/  SHFL.UP PT, R201, R15, 0x10, RZ ;  /* 0x060000000fc97989 */ /* 0x000e6200000e00ff */
[----:B------:R-:W-:Y:S02]  /*7260*/  SHF.L.U32 R101, R203, 0x2, RZ ;  /* 0x00000002cb657819 */ /* 0x000fe400000006ff */
[----:B------:R-:W-:Y:S01]  /*7270*/  FSEL R6, R145, R6, !P0 ;  /* 0x0000000691067208 */ /* 0x000fe20004000000 */
[----:B------:R-:W2:Y:S01]  /*7280*/  SHFL.UP PT, R5, R12, 0x10, RZ ;  /* 0x060000000c057989 */ /* 0x000ea200000e00ff */
[----:B------:R-:W-:-:S03]  /*7290*/  ISETP.NE.AND P0, PT, R24, RZ, PT ;  /* 0x000000ff1800720c */ /* 0x000fc60003f05270 */
[----:B------:R-:W-:Y:S04]  /*72a0*/  STS [R101+0x1780], R110 ;  /* 0x0017806e65007388 */ /* 0x000fe80000000800 */
[----:B------:R-:W3:Y:S04]  /*72b0*/  SHFL.UP PT, R7, R6, 0x10, RZ ;  /* 0x0600000006077989 */ /* 0x000ee800000e00ff */
[----:B------:R-:W-:Y:S04]  /*72c0*/  STS [R100+0x1800], R111 ;  /* 0x0018006f64007388 */ /* 0x000fe80000000800 */
[----:B------:R-:W-:Y:S01]  /*72d0*/  STS [R4.X4+0x1880], R115 ;  /* 0x0018807304007388 */ /* 0x000fe20000004800 */
[----:B------:R-:W-:-:S03]  /*72e0*/  ISETP.EQ.OR P0, PT, R29, RZ, P0 ;  /* 0x000000ff1d00720c */ /* 0x000fc60000702670 */
[----:B------:R0:W-:Y:S04]  /*72f0*/  STS [R8.X4+0x1900], R113 ;  /* 0x0019007108007388 */ /* 0x0001e80000004800 */
[----:B------:R4:W-:Y:S04]  /*7300*/  STS [R9.X4+0x1980], R116 ;  /* 0x0019807409007388 */ /* 0x0009e80000004800 */
[----:B------:R-:W-:Y:S01]  /*7310*/  STS [R10.X4+0x1a00], R117 ;  /* 0x001a00750a007388 */ /* 0x000fe20000004800 */
[----:B0-----:R-:W-:-:S03]  /*7320*/  FMUL.FTZ R8, R6, R199 ;  /* 0x000000c706087220 */ /* 0x001fc60000410000 */
[----:B------:R0:W-:Y:S04]  /*7330*/  STS [R11.X4+0x1a80], R120 ;  /* 0x001a80780b007388 */ /* 0x0001e80000004800 */
[----:B------:R-:W-:Y:S04]  /*7340*/  STS [R13.X4+0x1b00], R118 ;  /* 0x001b00760d007388 */ /* 0x000fe80000004800 */
[----:B------:R1:W-:Y:S04]  /*7350*/  STS [R18.X4+0x1b80], R125 ;  /* 0x001b807d12007388 */ /* 0x0003e80000004800 */
[----:B------:R-:W-:Y:S01]  /*7360*/  STS [R19.X4+0x1c00], R124 ;  /* 0x001c007c13007388 */ /* 0x000fe20000004800 */
[----:B----4-:R-:W-:-:S03]  /*7370*/  MOV R9, RZ ;  /* 0x000000ff00097202 */ /* 0x010fc60000000f00 */
[----:B------:R-:W-:Y:S01]  /*7380*/  STS [R102.X4+0x1c80], R133 ;  /* 0x001c808566007388 */ /* 0x000fe20000004800 */
[----:B0-----:R-:W-:Y:S01]  /*7390*/  CS2R R10, SRZ ;  /* 0x00000000000a7805 */ /* 0x001fe2000001ff00 */
[----:B-1----:R-:W-:Y:S02]  /*73a0*/  FFMA.FTZ R18, R12, R201, R8 ;  /* 0x000000c90c127223 */ /* 0x002fe40000010008 */
[----:B------:R-:W-:Y:S01]  /*73b0*/  STS [R103.X4+0x1d00], R132 ;  /* 0x001d008467007388 */ /* 0x000fe20000004800 */
[----:B------:R-:W-:-:S03]  /*73c0*/  MOV R8, 0x3f800000 ;  /* 0x3f80000000087802 */ /* 0x000fc60000000f00 */
[----:B------:R-:W-:Y:S01]  /*73d0*/  STS [R104.X4+0x1d80], R143 ;  /* 0x001d808f68007388 */ /* 0x000fe20000004800 */
[----:B------:R-:W-:-:S03]  /*73e0*/  FMUL.FTZ R4, R6, R201 ;  /* 0x000000c906047220 */ /* 0x000fc60000410000 */
[----:B------:R-:W-:Y:S01]  /*73f0*/  STS [R105.X4+0x1e00], R142 ;  /* 0x001e008e69007388 */ /* 0x000fe20000004800 */
[----:B------:R-:W-:-:S03]  /*7400*/  ISETP.GE.AND P1, PT, R28, 0x10, PT ;  /* 0x000000101c00780c */ /* 0x000fc60003f26270 */
[----:B------:R-:W-:Y:S04]  /*7410*/  STS [R106.X4+0x1e80], R141 ;  /* 0x001e808d6a007388 */ /* 0x000fe80000004800 */
[----:B------:R-:W-:Y:S01]  /*7420*/  STS [R107.X4+0x1f00], R140 ;  /* 0x001f008c6b007388 */ /* 0x000fe20000004800 */
[----:B------:R-:W-:-:S03]  /*7430*/  FFMA.FTZ R199, R12, R199, -R4 ;  /* 0x000000c70cc77223 */ /* 0x000fc60000010804 */
[----:B------:R-:W-:Y:S01]  /*7440*/  STS [R108.X4+0x1f80], R139 ;  /* 0x001f808b6c007388 */ /* 0x000fe20000004800 */
[----:B--2---:R-:W-:-:S03]  /*7450*/  FMUL.FTZ R4, R6, R5 ;  /* 0x0000000506047220 */ /* 0x004fc60000410000 */
[----:B------:R-:W-:Y:S01]  /*7460*/  STS [R109.X4+0x2000], R138 ;  /* 0x0020008a6d007388 */ /* 0x000fe20000004800 */
[----:B------:R-:W-:-:S06]  /*7470*/  NOP ;  /* 0x0000000000007918 */ /* 0x000fcc0000000000 */
[----:B------:R-:W0:Y:S01]  /*7480*/  @!P0 LDS.128 R8, [R94.X16+0x2140] ;  /* 0x002140005e088984 */ /* 0x000e22000000cc00 */
[----:B------:R-:W-:Y:S01]  /*7490*/  ISETP.NE.AND P0, PT, R28, 0x1f, PT ;  /* 0x0000001f1c00780c */ /* 0x000fe20003f05270 */
[-C--:B---3--:R-:W-:Y:S02]  /*74a0*/  FFMA.FTZ R13, R12, R7.reuse, R4 ;  /* 0x000000070c0d7223 */ /* 0x088fe40000010004 */
[----:B------:R-:W-:Y:S01]  /*74b0*/  FMUL.FTZ R7, R6, R7 ;  /* 0x0000000706077220 */ /* 0x000fe20000410000 */
[----:B------:R-:W-:Y:S01]  /*74c0*/  LDS R102, [R126.X4+0x1080] ;  /* 0x001080007e667984 */ /* 0x000fe20000004800 */
[----:B------:R-:W-:Y:S01]  /*74d0*/  @P1 FADD.FTZ R14, R14, R199 ;  /* 0x000000c70e0e1221 */ /* 0x000fe20000010000 */
[----:B------:R-:W-:Y:S01]  /*74e0*/  FSEL R13, R6, R13, !P1 ;  /* 0x0000000d060d7208 */ /* 0x000fe20004800000 */
[----:B------:R-:W-:Y:S01]  /*74f0*/  @P1 FFMA.FTZ R12, R12, R5, -R7 ;  /* 0x000000050c0c1223 */ /* 0x000fe20000010807 */
[----:B------:R-:W-:Y:S01]  /*7500*/  LDS R199, [R126.X4+0x1084] ;  /* 0x001084007ec77984 */ /* 0x000fe20000004800 */
[----:B------:R-:W-:-:S03]  /*7510*/  @P1 FADD.FTZ R15, R15, R18 ;  /* 0x000000120f0f1221 */ /* 0x000fc60000010000 */
        /* <DEDUP_REMOVED lines=46> */
[C---:B------:R-:W-:Y:S02]  /*7800*/  @P2 FMUL.FTZ R202, R19.reuse, R202 ;  /* 0x000000ca13ca2220 */ /* 0x040fe40000410000 */
[-C--:B------:R-:W-:Y:S01]  /*7810*/  @P2 FFMA.FTZ R19, R19, R203.reuse, R126 ;  /* 0x000000cb13132223 */ /* 0x080fe2000001007e */
[----:B---3--:R-:W-:Y:S01]  /*7820*/  @!P1 MOV R201, R10 ;  /* 0x0000000a00c99202 */ /* 0x008fe20000000f00 */
        /* <DEDUP_REMOVED lines=47> */
[C---:B------:R-:W-:Y:S01]  /*7b20*/  FFMA.FTZ R18, R164.reuse, R160, R13 ;  /* 0x000000a0a4127223 */ /* 0x040fe2000001000d */
[----:B------:R-:W-:Y:S01]  /*7b30*/  ISETP.NE.AND P0, PT, R79, RZ, PT ;  /* 0x000000ff4f00720c */ /* 0x000fe20003f05270 */
[----:B------:R-:W-:Y:S02]  /*7b40*/  FFMA.FTZ R161, R164, R158, -R161 ;  /* 0x0000009ea4a17223 */ /* 0x000fe400000108a1 */
[----:B------:R-:W-:-:S02]  /*7b50*/  FADD.FTZ R163, R163, R18 ;  /* 0x00000012a3a37221 */ /* 0x000fc40000010000 */
[----:B------:R-:W-:Y:S02]  /*7b60*/  FMUL.FTZ R13, R5, R11 ;  /* 0x0000000b050d7220 */ /* 0x000fe40000410000 */
[----:B------:R-:W-:Y:S02]  /*7b70*/  FADD.FTZ R162, R162, R161 ;  /* 0x000000a1a2a27221 */ /* 0x000fe40000010000 */
[----:B------:R-:W-:Y:S02]  /*7b80*/  FMUL.FTZ R19, R167, R163 ;  /* 0x000000a3a7137220 */ /* 0x000fe40000410000 */
[-C--:B------:R-:W-:Y:S02]  /*7b90*/  FFMA.FTZ R15, R4, R10.reuse, -R13 ;  /* 0x0000000a040f7223 */ /* 0x080fe4000001080d */
[C---:B------:R-:W-:Y:S02]  /*7ba0*/  FMUL.FTZ R10, R5.reuse, R10 ;  /* 0x0000000a050a7220 */ /* 0x040fe40000410000 */
[----:B------:R-:W-:-:S02]  /*7bb0*/  FMUL.FTZ R13, R5, R9 ;  /* 0x00000009050d7220 */ /* 0x000fc40000410000 */
[----:B------:R-:W-:Y:S02]  /*7bc0*/  FMUL.FTZ R5, R5, R8 ;  /* 0x0000000805057220 */ /* 0x000fe40000410000 */
[-C--:B------:R-:W-:Y:S02]  /*7bd0*/  FMUL.FTZ R167, R167, R162.reuse ;  /* 0x000000a2a7a77220 */ /* 0x080fe40000410000 */
[----:B------:R-:W-:Y:S02]  /*7be0*/  FFMA.FTZ R18, R168, R162, -R19 ;  /* 0x000000a2a8127223 */ /* 0x000fe40000010813 */
[C---:B------:R-:W-:Y:S02]  /*7bf0*/  FFMA.FTZ R8, R4.reuse, R8, -R13 ;  /* 0x0000000804087223 */ /* 0x040fe4000001080d */
[----:B------:R-:W-:Y:S01]  /*7c00*/  FFMA.FTZ R9, R4, R9, R5 ;  /* 0x0000000904097223 */ /* 0x000fe20000010005 */
[----:B------:R-:W-:Y:S01]  /*7c10*/  BSSY B0, `(.L_x_1677) ;  /* 0x0000019000007945 */ /* 0x000fe20003800000 */
[----:B------:R-:W-:-:S02]  /*7c20*/  FFMA.FTZ R167, R168, R163, R167 ;  /* 0x000000a3a8a77223 */ /* 0x000fc400000100a7 */
[----:B------:R-:W-:Y:S02]  /*7c30*/  FFMA.FTZ R4, R4, R11, R10 ;  /* 0x0000000b04047223 */ /* 0x000fe4000001000a */
[----:B------:R-:W-:Y:S02]  /*7c40*/  FADD.FTZ R126, R165, R18 ;  /* 0x00000012a57e7221 */ /* 0x000fe40000010000 */
[----:B------:R-:W-:Y:S02]  /*7c50*/  FADD.FTZ R10, R6, R15 ;  /* 0x0000000f060a7221 */ /* 0x000fe40000010000 */
[----:B------:R-:W-:Y:S02]  /*7c60*/  FMUL.FTZ R199, R199, R122 ;  /* 0x0000007ac7c77220 */ /* 0x000fe40000410000 */
[----:B------:R-:W-:Y:S02]  /*7c70*/  FADD.FTZ R167, R166, R167 ;  /* 0x000000a7a6a77221 */ /* 0x000fe40000010000 */
        /* <DEDUP_REMOVED lines=18> */
.L_x_1678:
[----:B------:R-:W-:Y:S05]  /*7da0*/  BSYNC B0 ;  /* 0x0000000000007941 */ /* 0x000fea0003800000 */
.L_x_1677:
[-C--:B-1----:R-:W-:Y:S01]  /*7db0*/  FMUL.FTZ R4, R169, R167.reuse ;  /* 0x000000a7a9047220 */ /* 0x082fe20000410000 */
[----:B------:R-:W-:Y:S01]  /*7dc0*/  IADD3 R94, R94, 0x1, RZ ;  /* 0x000000015e5e7810 */ /* 0x000fe20007ffe0ff */
[C---:B------:R-:W-:Y:S02]  /*7dd0*/  FFMA.FTZ R5, R171.reuse, R167, R6 ;  /* 0x000000a7ab057223 */ /* 0x040fe40000010006 */
[----:B------:R-:W-:Y:S01]  /*7de0*/  FFMA.FTZ R171, R171, R126, -R4 ;  /* 0x0000007eabab7223 */ /* 0x000fe20000010804 */
[----:B------:R-:W-:Y:S01]  /*7df0*/  ISETP.GE.AND P0, PT, R94, c[0x0][0x16c], PT ;  /* 0x00005b005e007a0c */ /* 0x000fe20003f06270 */
        /* <DEDUP_REMOVED lines=21> */
[----:B------:R-:W-:Y:S02]  /*7f50*/  FMUL.FTZ R104, R104, R129 ;  /* 0x0000008168687220 */ /* 0x000fe40000410000 */
[-C--:B------:R-:W-:Y:S02]  /*7f60*/  FMUL.FTZ R185, R185, R184.reuse ;  /* 0x000000b8b9b97220 */ /* 0x080fe40000410000 */
[C---:B------:R-:W-:Y:S02]  /*7f70*/  FFMA.FTZ R4, R188.reuse, R184, R5 ;  /* 0x000000b8bc047223 */ /* 0x040fe40000010005 */
[----:B------:R-:W-:Y:S02]  /*7f80*/  FFMA.FTZ R104, R103, R12, -R104 ;  /* 0x0000000c67687223 */ /* 0x000fe40000010868 */
[----:B------:R-:W-:Y:S02]  /*7f90*/  FFMA.FTZ R185, R188, R182, -R185 ;  /* 0x000000b6bcb97223 */ /* 0x000fe400000108b9 */
[----:B------:R-:W-:-:S02]  /*7fa0*/  FADD.FTZ R12, R187, R4 ;  /* 0x00000004bb0c7221 */ /* 0x000fc40000010000 */
[----:B------:R-:W-:Y:S02]  /*7fb0*/  FMUL.FTZ R5, R124, R170 ;  /* 0x000000aa7c057220 */ /* 0x000fe40000410000 */
[----:B------:R-:W-:Y:S02]  /*7fc0*/  FADD.FTZ R186, R186, R185 ;  /* 0x000000b9baba7221 */ /* 0x000fe40000010000 */
[C---:B------:R-:W-:Y:S02]  /*7fd0*/  FMUL.FTZ R4, R189.reuse, R12 ;  /* 0x0000000cbd047220 */ /* 0x040fe40000410000 */
[----:B------:R-:W-:Y:S02]  /*7fe0*/  FFMA.FTZ R120, R120, R172, -R5 ;  /* 0x000000ac78787223 */ /* 0x000fe40000010805 */
[-C--:B------:R-:W-:Y:S02]  /*7ff0*/  FMUL.FTZ R6, R189, R186.reuse ;  /* 0x000000babd067220 */ /* 0x080fe40000410000 */
[----:B------:R-:W-:-:S02]  /*8000*/  FFMA.FTZ R5, R191, R186, -R4 ;  /* 0x000000babf057223 */ /* 0x000fc40000010804 */
[----:B------:R-:W-:Y:S02]  /*8010*/  FFMA.FTZ R191, R191, R12, R6 ;  /* 0x0000000cbfbf7223 */ /* 0x000fe40000010006 */
[----:B------:R-:W-:Y:S02]  /*8020*/  FADD.FTZ R5, R190, R5 ;  /* 0x00000005be057221 */ /* 0x000fe40000010000 */
[----:B------:R-:W-:Y:S02]  /*8030*/  FADD.FTZ R191, R194, R191 ;  /* 0x000000bfc2bf7221 */ /* 0x000fe40000010000 */
[C---:B------:R-:W-:Y:S02]  /*8040*/  FMUL.FTZ R4, R192.reuse, R5 ;  /* 0x00000005c0047220 */ /* 0x040fe40000410000 */
[-C--:B------:R-:W-:Y:S02]  /*8050*/  FMUL.FTZ R192, R192, R191.reuse ;  /* 0x000000bfc0c07220 */ /* 0x080fe40000410000 */
[----:B------:R-:W-:-:S02]  /*8060*/  FFMA.FTZ R4, R193, R191, R4 ;  /* 0x000000bfc1047223 */ /* 0x000fc40000010004 */
[----:B------:R-:W-:Y:S02]  /*8070*/  FFMA.FTZ R193, R193, R5, -R192 ;  /* 0x00000005c1c17223 */ /* 0x000fe400000108c0 */
[----:B------:R-:W-:Y:S02]  /*8080*/  FADD.FTZ R195, R195, R4 ;  /* 0x00000004c3c37221 */ /* 0x000fe40000010000 */
        /* <DEDUP_REMOVED lines=12> */
[----:B------:R-:W-:Y:S02]  /*8150*/  FADD.FTZ R193, R196, R193 ;  /* 0x000000c1c4c17221 */ /* 0x000fe40000010000 */
        /* <DEDUP_REMOVED lines=33> */
.L_x_1676:
        /* <DEDUP_REMOVED lines=24> */
[----:B------:R-:W-:Y:S04]  /*84f0*/  LDS R11, [R70] ;  /* 0x00000000460b7984 */ /* 0x000fe80000000800 */
[----:B------:R-:W-:Y:S04]  /*8500*/  LDS R13, [R34+0x80] ;  /* 0x00008000220d7984 */ /* 0x000fe80000000800 */
        /* <DEDUP_REMOVED lines=31> */
.L_x_1681:
[----:B------:R-:W-:Y:S05]  /*8700*/  BSYNC B0 ;  /* 0x0000000000007941 */ /* 0x000fea0003800000 */
.L_x_1680:
        /* <DEDUP_REMOVED lines=51> */
[-C--:B------:R-:W-:Y:S02]  /*8a40*/  ISETP.GE.AND P3, PT, R8, R47.reuse, PT ;  /* 0x0000002f0800720c */ /* 0x080fe40003f66270 */
[----:B------:R-:W-:Y:S01]  /*8a50*/  IADD3 R31, P4, R31, 0x1000, RZ ;  /* 0x000010001f1f7810 */ /* 0x000fe20007f9e0ff */
[----:B------:R0:W-:Y:S01]  /*8a60*/  @!P2 STG.E [R4.64+0x380], R37 ;  /* 0x000380250400a986 */ /* 0x0001e2000c101904 */
[----:B------:R-:W-:Y:S02]  /*8a70*/  ISETP.GE.AND P2, PT, R6, R47, PT ;  /* 0x0000002f0600720c */ /* 0x000fe40003f46270 */
[----:B------:R-:W-:Y:S01]  /*8a80*/  IADD3.X R33, RZ, R33, RZ, P4, !PT ;  /* 0x00000021ff217210 */ /* 0x000fe200027fe4ff */
        /* <DEDUP_REMOVED lines=13> */
.L_x_1682:
[----:B------:R-:W-:Y:S05]  /*8b60*/  EXIT ;  /* 0x000000000000794d */ /* 0x000fea0003800000 */
.L_x_1684:
        /* <DEDUP_REMOVED lines=9> */
.L_x_5358:


//--------------------- .text._Z25selective_scan_fwd_kernelI32Selective_Scan_fwd_kernel_traitsILi32ELi16ELi1ELb0ELb1ELb1ELb1EfN3c107complexIfEEEEv13SSMParamsBase --------------------------
	.section	.text._Z25selective_scan_fwd_kernelI32Selective_Scan_fwd_kernel_traitsILi32ELi16ELi1ELb0ELb1ELb1ELb1EfN3c107complexIfEEEEv13SSMParamsBase,"ax",@progbits
	.sectioninfo	@"SHI_REGISTERS=206"
	.align	128
        .global         _Z25selective_scan_fwd_kernelI32Selective_Scan_fwd_kernel_traitsILi32ELi16ELi1ELb0ELb1ELb1ELb1EfN3c107complexIfEEEEv13SSMParamsBase
        .type           _Z25selective_scan_fwd_kernelI32Selective_Scan_fwd_kernel_traitsILi32ELi16ELi1ELb0ELb1ELb1ELb1EfN3c107complexIfEEEEv13SSMParamsBase,@function
        .size           _Z25selective_scan_fwd_kernelI32Selective_Scan_fwd_kernel_traitsILi32ELi16ELi1ELb0ELb1ELb1ELb1EfN3c107complexIfEEEEv13SSMParamsBase,(.L_x_5359 - _Z25selective_scan_fwd_kernelI32Selective_Scan_fwd_kernel_traitsILi32ELi16ELi1ELb0ELb1ELb1ELb1EfN3c107complexIfEEEEv13SSMParamsBase)
        .other          _Z25selective_scan_fwd_kernelI32Selective_Scan_fwd_kernel_traitsILi32ELi16ELi1ELb0ELb1ELb1ELb1EfN3c107complexIfEEEEv13SSMParamsBase,@"STO_CUDA_ENTRY STV_DEFAULT"
_Z25selective_scan_fwd_kernelI32Selective_Scan_fwd_kernel_traitsILi32ELi16ELi1ELb0ELb1ELb1ELb1EfN3c107complexIfEEEEv13SSMParamsBase:
.text._Z25selective_scan_fwd_kernelI32Selective_Scan_fwd_kernel_traitsILi32ELi16ELi1ELb0ELb1ELb1ELb1EfN3c107complexIfEEEEv13SSMParamsBase:
        /* <DEDUP_REMOVED lines=97> */
.L_x_1726:
        /* <DEDUP_REMOVED lines=279> */
.L_x_1686:
[----:B------:R-:W-:Y:S05]  /*1780*/  BSYNC B0 ;  /* 0x0000000000007941 */ /* 0x000fea0003800000 */
.L_x_1685:
        /* <DEDUP_REMOVED lines=37> */
.L_x_1688:
[----:B------:R-:W-:Y:S05]  /*19e0*/  BSYNC B0 ;  /* 0x0000000000007941 */ /* 0x000fea0003800000 */
.L_x_1687:
        /* <DEDUP_REMOVED lines=35> */
.L_x_1690:
[----:B------:R-:W-:Y:S05]  /*1c20*/  BSYNC B0 ;  /* 0x0000000000007941 */ /* 0x000fea0003800000 */
.L_x_1689:
        /* <DEDUP_REMOVED lines=37> */
.L_x_1692:
[----:B------:R-:W-:Y:S05]  /*1e80*/  BSYNC B0 ;  /* 0x0000000000007941 */ /* 0x000fea0003800000 */
.L_x_1691:
        /* <DEDUP_REMOVED lines=35> */
.L_x_1694:
[----:B------:R-:W-:Y:S05]  /*20c0*/  BSYNC B0 ;  /* 0x0000000000007941 */ /* 0x000fea0003800000 */
.L_x_1693:
        /* <DEDUP_REMOVED lines=37> */
.L_x_1696:
[----:B------:R-:W-:Y:S05]  /*2320*/  BSYNC B0 ;  /* 0x0000000000007941 */ /* 0x000fea0003800000 */
.L_x_1695:
        /* <DEDUP_REMOVED lines=35> */
.L_x_1698:
[----:B------:R-:W-:Y:S05]  /*2560*/  BSYNC B0 ;  /* 0x0000000000007941 */ /* 0x000fea0003800000 */
.L_x_1697:
        /* <DEDUP_REMOVED lines=37> */
.L_x_1700:
[----:B------:R-:W-:Y:S05]  /*27c0*/  BSYNC B0 ;  /* 0x0000000000007941 */ /* 0x000fea0003800000 */
.L_x_1699:
        /* <DEDUP_REMOVED lines=35> */
.L_x_1702:
[----:B------:R-:W-:Y:S05]  /*2a00*/  BSYNC B0 ;  /* 0x0000000000007941 */ /* 0x000fea0003800000 */
.L_x_1701:
        /* <DEDUP_REMOVED lines=42> */
.L_x_1704:
[----:B------:R-:W-:Y:S05]  /*2cb0*/  BSYNC B0 ;  /* 0x0000000000007941 */ /* 0x000fea0003800000 */
.L_x_1703:
        /* <DEDUP_REMOVED lines=33> */
.L_x_1706:
[----:B------:R-:W-:Y:S05]  /*2ed0*/  BSYNC B0 ;  /* 0x0000000000007941 */ /* 0x000fea0003800000 */
.L_x_1705:
        /* <DEDUP_REMOVED lines=33> */
.L_x_1708:
[----:B------:R-:W-:Y:S05]  /*30f0*/  BSYNC B0 ;  /* 0x0000000000007941 */ /* 0x000fea0003800000 */
.L_x_1707:
        /* <DEDUP_REMOVED lines=33> */
.L_x_1710:
[----:B------:R-:W-:Y:S05]  /*3310*/  BSYNC B0 ;  /* 0x0000000000007941 */ /* 0x000fea0003800000 */
.L_x_1709:
        /* <DEDUP_REMOVED lines=33> */
.L_x_1712:
[----:B------:R-:W-:Y:S05]  /*3530*/  BSYNC B0 ;  /* 0x0000000000007941 */ /* 0x000fea0003800000 */
.L_x_1711:
        /* <DEDUP_REMOVED lines=33> */
.L_x_1714:
[----:B------:R-:W-:Y:S05]  /*3750*/  BSYNC B0 ;  /* 0x0000000000007941 */ /* 0x000fea0003800000 */
.L_x_1713:
        /* <DEDUP_REMOVED lines=33> */
.L_x_1716:
[----:B------:R-:W-:Y:S05]  /*3970*/  BSYNC B0 ;  /* 0x0000000000007941 */ /* 0x000fea0003800000 */
.L_x_1715:
        /* <DEDUP_REMOVED lines=36> */
.L_x_1720:
        /* <DEDUP_REMOVED lines=1054> */
.L_x_1719:
[----:B------:R-:W-:Y:S05]  /*7da0*/  BSYNC B0 ;  /* 0x0000000000007941 */ /* 0x000fea0003800000 */
.L_x_1718:
        /* <DEDUP_REMOVED lines=92> */
.L_x_1717:
[----:B------:R-:W-:Y:S01]  /*8370*/  BAR.SYNC.DEFER_BLOCKING 0x0 ;  /* 0x0000000000007b1d */ /* 0x000fe20000010000 */
[----:B------:R-:W-:Y:S01]  /*8380*/  ISETP.NE.AND P0, PT, R79, RZ, PT ;  /* 0x000000ff4f00720c */ /* 0x000fe20003f05270 */
[----:B------:R-:W-:Y:S01]  /*8390*/  IMAD R6, R197, c[0x0][0x200], RZ ;  /* 0x00008000c5067a24 */ /* 0x000fe200078e02ff */
[C---:B------:R-:W-:Y:S01]  /*83a0*/  ISETP.GE.AND P1, PT, R26.reuse, R35, PT ;  /* 0x000000231a00720c */ /* 0x040fe20003f26270 */
[C---:B------:R-:W-:Y:S01]  /*83b0*/  IMAD.WIDE.U32 R4, R23.reuse, c[0x0][0x200], RZ ;  /* 0x0000800017047a25 */ /* 0x040fe200078e00ff */
        /* <DEDUP_REMOVED lines=8> */
[C---:B------:R-:W-:Y:S01]  /*8440*/  IMAD R13, R0.reuse, c[0x0][0x20c], R11 ;  /* 0x00008300000d7a24 */ /* 0x040fe200078e020b */
[----:B------:R-:W-:Y:S01]  /*8450*/  SHF.R.S32.HI R5, RZ, 0x1f, R4 ;  /* 0x0000001fff057819 */ /* 0x000fe20000011404 */
[----:B------:R-:W-:Y:S01]  /*8460*/  IMAD R121, R23, c[0x0][0x1f4], R8 ;  /* 0x00007d0017797a24 */ /* 0x000fe200078e0208 */
[----:B------:R-:W-:Y:S01]  /*8470*/  LOP3.LUT R8, R25, 0x20, R24, 0xfe, !PT ;  /* 0x0000002019087812 */ /* 0x000fe200078efe18 */
        /* <DEDUP_REMOVED lines=60> */
.L_x_1722:
[----:B------:R-:W-:Y:S05]  /*8840*/  BSYNC B0 ;  /* 0x0000000000007941 */ /* 0x000fea0003800000 */
.L_x_1721:
[----:B------:R-:W-:Y:S01]  /*8850*/  LOP3.LUT R18, R25, 0x80, R24, 0xfe, !PT ;  /* 0x0000008019127812 */ /* 0x000fe200078efe18 */
[----:B------:R1:W-:Y:S01]  /*8860*/  @!P2 STG.E [R88.64+0x80], R19 ;  /* 0x000080135800a986 */ /* 0x0003e2000c101904 */
[----:B------:R-:W-:Y:S01]  /*8870*/  IMAD.WIDE.U32 R72, R23, c[0x0][0x1f0], RZ ;  /* 0x00007c0017487a25 */ /* 0x000fe200078e00ff */
[-C--:B------:R-:W-:Y:S02]  /*8880*/  ISETP.GE.AND P5, PT, R10, R119.reuse, PT ;  /* 0x000000770a00720c */ /* 0x080fe40003fa6270 */
[----:B------:R-:W-:Y:S01]  /*8890*/  ISETP.GE.AND P2, PT, R18, R119, PT ;  /* 0x000000771200720c */ /* 0x000fe20003f46270 */
[----:B0-----:R-:W-:Y:S01]  /*88a0*/  IMAD R9, R21, c[0x0][0x1f8], RZ ;  /* 0x00007e0015097a24 */ /* 0x001fe200078e02ff */
[----:B------:R-:W-:Y:S01]  /*88b0*/  IADD3 R73, R73, R121, RZ ;  /* 0x0000007949497210 */ /* 0x000fe20007ffe0ff */
[C---:B------:R-:W-:Y:S01]  /*88c0*/  @!P1 IMAD.WIDE.U32 R80, R0.reuse, c[0x0][0x1f8], R80 ;  /* 0x00007e0000509a25 */ /* 0x040fe200078e0050 */
[C-C-:B------:R-:W-:Y:S02]  /*88d0*/  LOP3.LUT R38, R25.reuse, 0x60, R24.reuse, 0xfe, !PT ;  /* 0x0000006019267812 */ /* 0x140fe400078efe18 */
[C---:B------:R-:W-:Y:S01]  /*88e0*/  LOP3.LUT R14, R25.reuse, 0xa0, R24, 0xfe, !PT ;  /* 0x000000a0190e7812 */ /* 0x040fe200078efe18 */
[----:B------:R-:W-:Y:S01]  /*88f0*/  IMAD.WIDE.U32 R72, R0, c[0x0][0x1f8], R72 ;  /* 0x00007e0000487a25 */ /* 0x000fe200078e0048 */
[----:B------:R-:W-:-:S02]  /*8900*/  LOP3.LUT R12, R25, 0xc0, R24, 0xfe, !PT ;  /* 0x000000c0190c7812 */ /* 0x000fc400078efe18 */
[-C--:B------:R-:W-:Y:S01]  /*8910*/  ISETP.GE.AND P6, PT, R38, R119.reuse, PT ;  /* 0x000000772600720c */ /* 0x080fe20003fc6270 */
[----:B------:R-:W-:Y:S01]  /*8920*/  IMAD R9, R0, c[0x0][0x1fc], R9 ;  /* 0x00007f0000097a24 */ /* 0x000fe200078e0209 */
[-C--:B------:R-:W-:Y:S01]  /*8930*/  ISETP.GE.AND P3, PT, R14, R119.reuse, PT ;  /* 0x000000770e00720c */ /* 0x080fe20003f66270 */
[----:B------:R-:W-:Y:S01]  /*8940*/  @!P2 STG.E [R88.64+0x200], R85 ;  /* 0x000200555800a986 */ /* 0x000fe2000c101904 */
[----:B------:R-:W-:Y:S02]  /*8950*/  ISETP.GE.AND P4, PT, R12, R119, PT ;  /* 0x000000770c00720c */ /* 0x000fe40003f86270 */
[----:B------:R-:W-:Y:S01]  /*8960*/  IADD3 R15, P2, R4, R72, RZ ;  /* 0x00000048040f7210 */ /* 0x000fe20007f5e0ff */
[----:B------:R0:W-:Y:S01]  /*8970*/  @!P5 STG.E [R88.64+0x100], R71 ;  /* 0x000100475800d986 */ /* 0x0001e2000c101904 */
[----:B-1----:R-:W-:Y:S02]  /*8980*/  @!P1 IADD3 R19, P5, R26, R80, RZ ;  /* 0x000000501a139210 */ /* 0x002fe40007fbe0ff */
[----:B------:R-:W-:-:S02]  /*8990*/  IADD3.X R72, R5, R9, R73, P2, !PT ;  /* 0x0000000905487210 */ /* 0x000fc400017fe449 */
[C-C-:B------:R-:W-:Y:S01]  /*89a0*/  LOP3.LUT R40, R25.reuse, 0xe0, R24.reuse, 0xfe, !PT ;  /* 0x000000e019287812 */ /* 0x140fe200078efe18 */
[----:B------:R1:W-:Y:S01]  /*89b0*/  @!P6 STG.E [R88.64+0x180], R77 ;  /* 0x0001804d5800e986 */ /* 0x0003e2000c101904 */
[C-C-:B------:R-:W-:Y:S02]  /*89c0*/  LOP3.LUT R42, R25.reuse, 0x100, R24.reuse, 0xfe, !PT ;  /* 0x00000100192a7812 */ /* 0x140fe400078efe18 */
[C-C-:B------:R-:W-:Y:S01]  /*89d0*/  LOP3.LUT R44, R25.reuse, 0x120, R24.reuse, 0xfe, !PT ;  /* 0x00000120192c7812 */ /* 0x140fe200078efe18 */
[----:B------:R2:W-:Y:S01]  /*89e0*/  @!P3 STG.E [R88.64+0x280], R87 ;  /* 0x000280575800b986 */ /* 0x0005e2000c101904 */
[----:B------:R-:W-:Y:S02]  /*89f0*/  LOP3.LUT R48, R25, 0x160, R24, 0xfe, !PT ;  /* 0x0000016019307812 */ /* 0x000fe400078efe18 */
[----:B------:R-:W-:Y:S01]  /*8a00*/  IADD3 R11, P2, R26, 0x20, RZ ;  /* 0x000000201a0b7810 */ /* 0x000fe20007f5e0ff */
[----:B------:R-:W-:Y:S01]  /*8a10*/  @!P4 STG.E [R88.64+0x300], R91 ;  /* 0x0003005b5800c986 */ /* 0x000fe2000c101904 */
[----:B------:R-:W-:-:S02]  /*8a20*/  @!P1 IADD3.X R58, R27, R81, R9, P5, !PT ;  /* 0x000000511b3a9210 */ /* 0x000fc40002ffe409 */
[-C--:B------:R-:W-:Y:S02]  /*8a30*/  ISETP.GE.AND P6, PT, R40, R119.reuse, PT ;  /* 0x000000772800720c */ /* 0x080fe40003fc6270 */
[-C--:B------:R-:W-:Y:S02]  /*8a40*/  ISETP.GE.AND P4, PT, R42, R119.reuse, PT ;  /* 0x000000772a00720c */ /* 0x080fe40003f86270 */
[-C--:B------:R-:W-:Y:S02]  /*8a50*/  ISETP.GE.AND P3, PT, R44, R119.reuse, PT ;  /* 0x000000772c00720c */ /* 0x080fe40003f66270 */
[----:B------:R-:W-:Y:S02]  /*8a60*/  ISETP.GE.AND P5, PT, R48, R119, PT ;  /* 0x000000773000720c */ /* 0x000fe40003fa6270 */
[----:B------:R-:W-:Y:S02]  /*8a70*/  IADD3.X R50, RZ, R27, RZ, P2, !PT ;  /* 0x0000001bff327210 */ /* 0x000fe400017fe4ff */
[----:B------:R-:W-:-:S02]  /*8a80*/  LOP3.LUT R46, R25, 0x140, R24, 0xfe, !PT ;  /* 0x00000140192e7812 */ /* 0x000fc400078efe18 */
[C---:B------:R-:W-:Y:S01]  /*8a90*/  SHF.L.U64.HI R9, R11.reuse, 0x2, R50 ;  /* 0x000000020b097819 */ /* 0x040fe20000010232 */
[----:B------:R-:W-:Y:S01]  /*8aa0*/  @!P6 STG.E [R88.64+0x380], R93 ;  /* 0x0003805d5800e986 */ /* 0x000fe2000c101904 */
[----:B------:R-:W-:Y:S02]  /*8ab0*/  SHF.L.U32 R11, R11, 0x2, RZ ;  /* 0x000000020b0b7819 */ /* 0x000fe400000006ff */
[--C-:B------:R-:W-:Y:S01]  /*8ac0*/  LOP3.LUT R56, R25, 0x180, R24.reuse, 0xfe, !PT ;  /* 0x0000018019387812 */ /* 0x100fe200078efe18 */
[----:B------:R-:W-:Y:S01]  /*8ad0*/  @!P4 STG.E [R88.64+0x400], R103 ;  /* 0x000400675800c986 */ /* 0x000fe2000c101904 */
[----:B------:R-:W-:Y:S02]  /*8ae0*/  IADD3 R80, P2, R11, c[0x0][0x268], RZ ;  /* 0x00009a000b507a10 */ /* 0x000fe40007f5e0ff */
[C-C-:B------:R-:W-:Y:S01]  /*8af0*/  LOP3.LUT R54, R25.reuse, 0x1a0, R24.reuse, 0xfe, !PT ;  /* 0x000001a019367812 */ /* 0x140fe200078efe18 */
[----:B------:R-:W-:Y:S01]  /*8b00*/  @!P3 STG.E [R88.64+0x480], R105 ;  /* 0x000480695800b986 */ /* 0x000fe2000c101904 */
[----:B------:R-:W-:-:S02]  /*8b10*/  LOP3.LUT R52, R25, 0x1c0, R24, 0xfe, !PT ;  /* 0x000001c019347812 */ /* 0x000fc400078efe18 */
[----:B------:R-:W-:Y:S01]  /*8b20*/  LOP3.LUT R50, R25, 0x1e0, R24, 0xfe, !PT ;  /* 0x000001e019327812 */ /* 0x000fe200078efe18 */
[----:B------:R-:W-:Y:S01]  /*8b30*/  @!P5 STG.E [R88.64+0x580], R109 ;  /* 0x0005806d5800d986 */ /* 0x000fe2000c101904 */
[----:B------:R-:W-:Y:S02]  /*8b40*/  IADD3.X R13, R9, c[0x0][0x26c], RZ, P2, !PT ;  /* 0x00009b00090d7a10 */ /* 0x000fe400017fe4ff */
[-C--:B------:R-:W-:Y:S02]  /*8b50*/  ISETP.GE.AND P6, PT, R46, R119.reuse, PT ;  /* 0x000000772e00720c */ /* 0x080fe40003fc6270 */
[-C--:B------:R-:W-:Y:S02]  /*8b60*/  ISETP.GE.AND P4, PT, R56, R119.reuse, PT ;  /* 0x000000773800720c */ /* 0x080fe40003f86270 */
[-C--:B------:R-:W-:Y:S02]  /*8b70*/  ISETP.GE.AND P3, PT, R54, R119.reuse, PT ;  /* 0x000000773600720c */ /* 0x080fe40003f66270 */
[----:B------:R-:W-:-:S02]  /*8b80*/  ISETP.GE.AND P2, PT, R52, R119, PT ;  /* 0x000000773400720c */ /* 0x000fc40003f46270 */
[----:B------:R-:W-:-:S05]  /*8b90*/  ISETP.GE.AND P5, PT, R50, R119, PT ;  /* 0x000000773200720c */ /* 0x000fca0003fa6270 */
[----:B------:R-:W-:Y:S01]  /*8ba0*/  @!P6 STG.E [R88.64+0x500], R107 ;  /* 0x0005006b5800e986 */ /* 0x000fe2000c101904 */
[----:B------:R-:W-:-:S03]  /*8bb0*/  LEA R80, P6, R15, R80, 0x2 ;  /* 0x000000500f507211 */ /* 0x000fc600078c10ff */
[----:B------:R-:W-:Y:S01]  /*8bc0*/  @!P4 STG.E [R88.64+0x600], R111 ;  /* 0x0006006f5800c986 */ /* 0x000fe2000c101904 */
[----:B------:R-:W-:Y:S01]  /*8bd0*/  LEA.HI.X R81, R15, R13, R72, 0x2, P6 ;  /* 0x0000000d0f517211 */ /* 0x000fe200030f1448 */
        /* <DEDUP_REMOVED lines=11> */
[----:B------:R-:W-:Y:S02]  /*8c90*/  MOV R13, RZ ;  /* 0x000000ff000d7202 */ /* 0x000fe40000000f00 */
[----:B------:R-:W-:Y:S02]  /*8ca0*/  MOV R19, RZ ;  /* 0x000000ff00137202 */ /* 0x000fe40000000f00 */
[----:B0-----:R-:W-:Y:S02]  /*8cb0*/  MOV R71, RZ ;  /* 0x000000ff00477202 */ /* 0x001fe40000000f00 */
[-C--:B------:R-:W-:Y:S01]  /*8cc0*/  ISETP.GE.AND P4, PT, R12, R35.reuse, PT ;  /* 0x000000230c00720c */ /* 0x080fe20003f86270 */
[----:B------:R0:W4:Y:S01]  /*8cd0*/  @!P1 LDG.E R15, [R72.64] ;  /* 0x00000004480f9981 */ /* 0x000122000c1e1900 */
[-C--:B------:R-:W-:Y:S01]  /*8ce0*/  ISETP.GE.AND P1, PT, R18, R35.reuse, PT ;  /* 0x000000231200720c */ /* 0x080fe20003f26270 */
[----:B------:R-:W-:Y:S01]  /*8cf0*/  HFMA2.MMA R62, -RZ, RZ, 0, 0 ;  /* 0x00000000ff3e7435 */ /* 0x000fe200000001ff */
[-C--:B------:R-:W-:Y:S01]  /*8d00*/  ISETP.GE.AND P6, PT, R10, R35.reuse, PT ;  /* 0x000000230a00720c */ /* 0x080fe20003fc6270 */
[----:B------:R-:W5:Y:S01]  /*8d10*/  @!P3 LDG.E R13, [R80.64] ;  /* 0x00000004500db981 */ /* 0x000f62000c1e1900 */
[----:B------:R-:W-:Y:S01]  /*8d20*/  ISETP.GE.AND P3, PT, R40, R35, PT ;  /* 0x000000232800720c */ /* 0x000fe20003f66270 */
[----:B-1----:R-:W-:-:S02]  /*8d30*/  HFMA2.MMA R77, -RZ, RZ, 0, 0 ;  /* 0x00000000ff4d7435 */ /* 0x002fc400000001ff */
[----:B------:R-:W5:Y:S01]  /*8d40*/  @!P2 LDG.E R19, [R80.64+0x100] ;  /* 0x000100045013a981 */ /* 0x000f62000c1e1900 */
[-C--:B------:R-:W-:Y:S01]  /*8d50*/  ISETP.GE.AND P2, PT, R42, R35.reuse, PT ;  /* 0x000000232a00720c */ /* 0x080fe20003f46270 */
[----:B------:R-:W-:Y:S02]  /*8d60*/  HFMA2.MMA R58, -RZ, RZ, 0, 0 ;  /* 0x00000000ff3a7435 */ /* 0x000fe400000001ff */
[----:B------:R-:W5:Y:S01]  /*8d70*/  @!P5 LDG.E R71, [R80.64+0x200] ;  /* 0x000200045047d981 */ /* 0x000f62000c1e1900 */
[----:B------:R-:W-:-:S03]  /*8d80*/  ISETP.GE.AND P5, PT, R46, R35, PT ;  /* 0x000000232e00720c */ /* 0x000fc60003fa6270 */
[----:B------:R-:W5:Y:S01]  /*8d90*/  @!P1 LDG.E R60, [R80.64+0x180] ;  /* 0x00018004503c9981 */ /* 0x000f62000c1e1900 */
[-C--:B------:R-:W-:Y:S01]  /*8da0*/  ISETP.GE.AND P1, PT, R44, R35.reuse, PT ;  /* 0x000000232c00720c */ /* 0x080fe20003f26270 */
[----:B0-----:R-:W-:Y:S01]  /*8db0*/  CS2R R72, SRZ ;  /* 0x0000000000487805 */ /* 0x001fe2000001ff00 */
[----:B------:R-:W-:Y:S01]  /*8dc0*/  MOV R85, RZ ;  /* 0x000000ff00557202 */ /* 0x000fe20000000f00 */
[----:B------:R-:W5:Y:S01]  /*8dd0*/  @!P4 LDG.E R62, [R80.64+0x280] ;  /* 0x00028004503ec981 */ /* 0x000f62000c1e1900 */
[----:B------:R-:W-:Y:S02]  /*8de0*/  MOV R66, RZ ;  /* 0x000000ff00427202 */ /* 0x000fe40000000f00 */
[-C--:B------:R-:W-:Y:S01]  /*8df0*/  ISETP.GE.AND P4, PT, R48, R35.reuse, PT ;  /* 0x000000233000720c */ /* 0x080fe20003f86270 */
[----:B------:R-:W5:Y:S01]  /*8e00*/  @!P3 LDG.E R73, [R80.64+0x300] ;  /* 0x000300045049b981 */ /* 0x000f62000c1e1900 */
[----:B------:R-:W-:Y:S01]  /*8e10*/  ISETP.GE.AND P3, PT, R56, R35, PT ;  /* 0x000000233800720c */ /* 0x000fe20003f66270 */
[----:B------:R-:W-:-:S02]  /*8e20*/  HFMA2.MMA R64, -RZ, RZ, 0, 0 ;  /* 0x00000000ff407435 */ /* 0x000fc400000001ff */
[----:B------:R-:W5:Y:S01]  /*8e30*/  @!P2 LDG.E R85, [R80.64+0x380] ;  /* 0x000380045055a981 */ /* 0x000f62000c1e1900 */
[----:B------:R-:W-:-:S03]  /*8e40*/  ISETP.GE.AND P2, PT, R54, R35, PT ;  /* 0x000000233600720c */ /* 0x000fc60003f46270 */
[----:B------:R-:W5:Y:S01]  /*8e50*/  @!P1 LDG.E R77, [R80.64+0x400] ;  /* 0x00040004504d9981 */ /* 0x000f62000c1e1900 */
[-C--:B------:R-:W-:Y:S01]  /*8e60*/  ISETP.GE.AND P1, PT, R52, R35.reuse, PT ;  /* 0x000000233400720c */ /* 0x080fe20003f26270 */
[----:B------:R-:W-:Y:S02]  /*8e70*/  HFMA2.MMA R68, -RZ, RZ, 0, 0 ;  /* 0x00000000ff447435 */ /* 0x000fe400000001ff */
[----:B------:R-:W5:Y:S01]  /*8e80*/  @!P5 LDG.E R66, [R80.64+0x480] ;  /* 0x000480045042d981 */ /* 0x000f62000c1e1900 */
[----:B------:R-:W-:-:S03]  /*8e90*/  ISETP.GE.AND P5, PT, R50, R35, PT ;  /* 0x000000233200720c */ /* 0x000fc60003fa6270 */
[----:B------:R-:W5:Y:S01]  /*8ea0*/  @!P6 LDG.E R58, [R80.64+0x80] ;  /* 0x00008004503ae981 */ /* 0x000f62000c1e1900 */
[----:B--2---:R-:W-:Y:S02]  /*8eb0*/  MOV R87, RZ ;  /* 0x000000ff00577202 */ /* 0x004fe40000000f00 */
[----:B---3--:R-:W-:Y:S01]  /*8ec0*/  MOV R89, RZ ;  /* 0x000000ff00597202 */ /* 0x008fe20000000f00 */
[----:B------:R-:W2:Y:S04]  /*8ed0*/  @!P4 LDG.E R64, [R80.64+0x500] ;  /* 0x000500045040c981 */ /* 0x000ea8000c1e1900 */
[----:B------:R-:W3:Y:S04]  /*8ee0*/  @!P3 LDG.E R87, [R80.64+0x580] ;  /* 0x000580045057b981 */ /* 0x000ee8000c1e1900 */
[----:B------:R-:W2:Y:S04]  /*8ef0*/  @!P2 LDG.E R68, [R80.64+0x600] ;  /* 0x000600045044a981 */ /* 0x000ea8000c1e1900 */
[----:B------:R-:W2:Y:S04]  /*8f00*/  @!P1 LDG.E R72, [R80.64+0x680] ;  /* 0x0006800450489981 */ /* 0x000ea8000c1e1900 */
[----:B------:R-:W2:Y:S01]  /*8f10*/  @!P5 LDG.E R89, [R80.64+0x700] ;  /* 0x000700045059d981 */ /* 0x000ea2000c1e1900 */
[----:B------:R-:W-:Y:S03]  /*8f20*/  BSSY B0, `(.L_x_1723) ;  /* 0x00000b6000007945 */ /* 0x000fe60003800000 */
[----:B----4-:R-:W-:Y:S04]  /*8f30*/  STS [R70], R15 ;  /* 0x0000000f46007388 */ /* 0x010fe80000000800 */
[----:B-----5:R-:W-:Y:S04]  /*8f40*/  STS [R34+0x80], R13 ;  /* 0x0000800d22007388 */ /* 0x020fe80000000800 */
        /* <DEDUP_REMOVED lines=9> */
[----:B--2---:R-:W-:Y:S04]  /*8fe0*/  STS [R97+0x580], R64 ;  /* 0x0005804061007388 */ /* 0x004fe80000000800 */
[----:B---3--:R-:W-:Y:S04]  /*8ff0*/  STS [R98+0x600], R87 ;  /* 0x0006005762007388 */ /* 0x008fe80000000800 */
        /* <DEDUP_REMOVED lines=9> */
[----:B------:R-:W5:Y:S04]  /*9090*/  LDS R81, [R36.X4+0x20] ;  /* 0x0000200024517984 */ /* 0x000f680000004800 */
[----:B------:R-:W2:Y:S04]  /*90a0*/  LDS R74, [R36.X4+0x18] ;  /* 0x00001800244a7984 */ /* 0x000ea80000004800 */
[----:B------:R-:W3:Y:S04]  /*90b0*/  LDS R87, [R36.X4+0x24] ;  /* 0x0000240024577984 */ /* 0x000ee80000004800 */
        /* <DEDUP_REMOVED lines=11> */
[----:B------:R-:W0:Y:S01]  /*9170*/  MUFU.EX2 R15, R15 ;  /* 0x0000000f000f7308 */ /* 0x000e220000000800 */
[----:B---3--:R-:W-:Y:S02]  /*9180*/  FMUL.FTZ R64, R71, -1.4426950216293334961 ;  /* 0xbfb8aa3b47407820 */ /* 0x008fe40000410000 */
[----:B----4-:R-:W-:-:S05]  /*9190*/  FMUL.FTZ R62, R60, -1.4426950216293334961 ;  /* 0xbfb8aa3b3c3e7820 */ /* 0x010fca0000410000 */
[----:B------:R-:W1:Y:S01]  /*91a0*/  MUFU.EX2 R58, R58 ;  /* 0x0000003a003a7308 */ /* 0x000e620000000800 */
[----:B-----5:R-:W-:Y:S02]  /*91b0*/  FMUL.FTZ R85, R81, -1.4426950216293334961 ;  /* 0xbfb8aa3b51557820 */ /* 0x020fe40000410000 */
[----:B------:R-:W-:-:S05]  /*91c0*/  FMUL.FTZ R77, R74, -1.4426950216293334961 ;  /* 0xbfb8aa3b4a4d7820 */ /* 0x000fca0000410000 */
[----:B------:R-:W2:Y:S01]  /*91d0*/  MUFU.EX2 R72, R72 ;  /* 0x0000004800487308 */ /* 0x000ea20000000800 */
[----:B------:R-:W-:Y:S02]  /*91e0*/  FMUL.FTZ R88, R87, -1.4426950216293334961 ;  /* 0xbfb8aa3b57587820 */ /* 0x000fe40000410000 */
[----:B------:R-:W-:Y:S02]  /*91f0*/  FMUL.FTZ R90, R89, -1.4426950216293334961 ;  /* 0xbfb8aa3b595a7820 */ /* 0x000fe40000410000 */
[----:B------:R-:W-:Y:S02]  /*9200*/  FMUL.FTZ R92, R91, -1.4426950216293334961 ;  /* 0xbfb8aa3b5b5c7820 */ /* 0x000fe40000410000 */
[----:B------:R-:W-:Y:S01]  /*9210*/  FMUL.FTZ R94, R93, -1.4426950216293334961 ;  /* 0xbfb8aa3b5d5e7820 */ /* 0x000fe20000410000 */
[----:B------:R-:W3:Y:S01]  /*9220*/  MUFU.EX2 R64, R64 ;  /* 0x0000004000407308 */ /* 0x000ee20000000800 */
[----:B------:R-:W-:Y:S02]  /*9230*/  FMUL.FTZ R103, R102, -1.4426950216293334961 ;  /* 0xbfb8aa3b66677820 */ /* 0x000fe40000410000 */
[----:B------:R-:W-:-:S02]  /*9240*/  FMUL.FTZ R105, R104, -1.4426950216293334961 ;  /* 0xbfb8aa3b68697820 */ /* 0x000fc40000410000 */
[----:B------:R-:W-:Y:S02]  /*9250*/  FMUL.FTZ R107, R106, -1.4426950216293334961 ;  /* 0xbfb8aa3b6a6b7820 */ /* 0x000fe40000410000 */
[----:B------:R-:W-:Y:S01]  /*9260*/  FMUL.FTZ R68, R66, -1.4426950216293334961 ;  /* 0xbfb8aa3b42447820 */ /* 0x000fe20000410000 */
[----:B------:R-:W4:Y:S01]  /*9270*/  MUFU.EX2 R62, R62 ;  /* 0x0000003e003e7308 */ /* 0x000f220000000800 */
[----:B------:R-:W-:Y:S02]  /*9280*/  FMUL.FTZ R80, R78, -1.4426950216293334961 ;  /* 0xbfb8aa3b4e507820 */ /* 0x000fe40000410000 */
[----:B0-----:R-:W-:-:S05]  /*9290*/  FADD.FTZ R15, R15, 1 ;  /* 0x3f8000000f0f7421 */ /* 0x001fca0000010000 */
[----:B------:R-:W0:Y:S01]  /*92a0*/  MUFU.EX2 R85, R85 ;  /* 0x0000005500557308 */ /* 0x000e220000000800 */
[----:B-1----:R-:W-:-:S07]  /*92b0*/  FADD.FTZ R58, R58, 1 ;  /* 0x3f8000003a3a7421 */ /* 0x002fce0000010000 */
[----:B------:R-:W1:Y:S01]  /*92c0*/  MUFU.EX2 R77, R77 ;  /* 0x0000004d004d7308 */ /* 0x000e620000000800 */
[----:B--2---:R-:W-:-:S07]  /*92d0*/  FADD.FTZ R72, R72, 1 ;  /* 0x3f80000048487421 */ /* 0x004fce0000010000 */
[----:B------:R-:W2:Y:S08]  /*92e0*/  MUFU.EX2 R88, R88 ;  /* 0x0000005800587308 */ /* 0x000eb00000000800 */
        /* <DEDUP_REMOVED lines=8> */
[----:B------:R-:W1:Y:S01]  /*9370*/  MUFU.RCP R108, R15 ;  /* 0x0000000f006c7308 */ /* 0x000e620000001000 */
[----:B---3--:R-:W-:-:S07]  /*9380*/  FADD.FTZ R64, R64, 1 ;  /* 0x3f80000040407421 */ /* 0x008fce0000010000 */
[----:B------:R3:W3:Y:S01]  /*9390*/  MUFU.RCP R110, R58 ;  /* 0x0000003a006e7308 */ /* 0x0006e20000001000 */
[----:B----4-:R-:W-:Y:S02]  /*93a0*/  FADD.FTZ R62, R62, 1 ;  /* 0x3f8000003e3e7421 */ /* 0x010fe40000010000 */
[----:B0-----:R-:W-:-:S05]  /*93b0*/  FADD.FTZ R85, R85, 1 ;  /* 0x3f80000055557421 */ /* 0x001fca0000010000 */
[----:B------:R-:W0:Y:S01]  /*93c0*/  MUFU.RCP R72, R72 ;  /* 0x0000004800487308 */ /* 0x000e220000001000 */
[----:B-1----:R-:W-:Y:S02]  /*93d0*/  FADD.FTZ R77, R77, 1 ;  /* 0x3f8000004d4d7421 */ /* 0x002fe40000010000 */
[----:B--2---:R-:W-:Y:S02]  /*93e0*/  FADD.FTZ R88, R88, 1 ;  /* 0x3f80000058587421 */ /* 0x004fe40000010000 */
[----:B-----5:R-:W-:Y:S02]  /*93f0*/  FADD.FTZ R90, R90, 1 ;  /* 0x3f8000005a5a7421 */ /* 0x020fe40000010000 */
[----:B------:R-:W-:Y:S01]  /*9400*/  FADD.FTZ R92, R92, 1 ;  /* 0x3f8000005c5c7421 */ /* 0x000fe20000010000 */
[----:B------:R-:W1:Y:S01]  /*9410*/  MUFU.RCP R109, R62 ;  /* 0x0000003e006d7308 */ /* 0x000e620000001000 */
[----:B------:R-:W-:Y:S02]  /*9420*/  FADD.FTZ R94, R94, 1 ;  /* 0x3f8000005e5e7421 */ /* 0x000fe40000010000 */
[----:B------:R-:W-:-:S02]  /*9430*/  FADD.FTZ R103, R103, 1 ;  /* 0x3f80000067677421 */ /* 0x000fc40000010000 */
[----:B------:R-:W-:Y:S02]  /*9440*/  FADD.FTZ R105, R105, 1 ;  /* 0x3f80000069697421 */ /* 0x000fe40000010000 */
[----:B------:R-:W-:Y:S01]  /*9450*/  FADD.FTZ R107, R107, 1 ;  /* 0x3f8000006b6b7421 */ /* 0x000fe20000010000 */
[----:B------:R-:W2:Y:S01]  /*9460*/  MUFU.RCP R64, R64 ;  /* 0x0000004000407308 */ /* 0x000ea20000001000 */
[----:B------:R-:W-:Y:S02]  /*9470*/  FADD.FTZ R68, R68, 1 ;  /* 0x3f80000044447421 */ /* 0x000fe40000010000 */
[----:B------:R-:W-:Y:S02]  /*9480*/  FADD.FTZ R80, R80, 1 ;  /* 0x3f80000050507421 */ /* 0x000fe40000010000 */
[----:B---3--:R-:W-:Y:S01]  /*9490*/  FMUL.FTZ R58, R13, R108 ;  /* 0x0000006c0d3a7220 */ /* 0x008fe20000410000 */
[----:B------:R-:W-:Y:S06]  /*94a0*/  BAR.SYNC.DEFER_BLOCKING 0x0 ;  /* 0x0000000000007b1d */ /* 0x000fec0000010000 */
[----:B------:R-:W3:Y:S01]  /*94b0*/  MUFU.RCP R112, R85 ;  /* 0x0000005500707308 */ /* 0x000ee20000001000 */
[----:B------:R-:W-:-:S02]  /*94c0*/  FMUL.FTZ R37, R58, R37 ;  /* 0x000000253a257220 */ /* 0x000fc40000410000 */
[----:B------:R-:W-:-:S05]  /*94d0*/  FMUL.FTZ R58, R19, R110 ;  /* 0x0000006e133a7220 */ /* 0x000fca0000410000 */
[----:B------:R-:W4:Y:S01]  /*94e0*/  MUFU.RCP R111, R68 ;  /* 0x00000044006f7308 */ /* 0x000f220000001000 */
[----:B------:R-:W-:-:S07]  /*94f0*/  FMUL.FTZ R39, R58, R39 ;  /* 0x000000273a277220 */ /* 0x000fce0000410000 */
[----:B------:R-:W5:Y:S01]  /*9500*/  MUFU.RCP R77, R77 ;  /* 0x0000004d004d7308 */ /* 0x000f620000001000 */
[----:B0-----:R-:W-:-:S07]  /*9510*/  FMUL.FTZ R58, R73, R72 ;  /* 0x00000048493a7220 */ /* 0x001fce0000410000 */
[----:B------:R-:W0:Y:S08]  /*9520*/  MUFU.RCP R15, R80 ;  /* 0x00000050000f7308 */ /* 0x000e300000001000 */
[----:B------:R-:W0:Y:S08]  /*9530*/  MUFU.RCP R88, R88 ;  /* 0x0000005800587308 */ /* 0x000e300000001000 */
[----:B------:R-:W0:Y:S08]  /*9540*/  MUFU.RCP R90, R90 ;  /* 0x0000005a005a7308 */ /* 0x000e300000001000 */
[----:B------:R-:W0:Y:S08]  /*9550*/  MUFU.RCP R92, R92 ;  /* 0x0000005c005c7308 */ /* 0x000e300000001000 */
[----:B------:R-:W0:Y:S08]  /*9560*/  MUFU.RCP R94, R94 ;  /* 0x0000005e005e7308 */ /* 0x000e300000001000 */
[----:B------:R-:W0:Y:S08]  /*9570*/  MUFU.RCP R103, R103 ;  /* 0x0000006700677308 */ /* 0x000e300000001000 */
[----:B------:R-:W0:Y:S08]  /*9580*/  MUFU.RCP R105, R105 ;  /* 0x0000006900697308 */ /* 0x000e300000001000 */
[----:B------:R-:W0:Y:S01]  /*9590*/  MUFU.RCP R107, R107 ;  /* 0x0000006b006b7308 */ /* 0x000e220000001000 */
[----:B------:R-:W-:-:S02]  /*95a0*/  FMUL.FTZ R47, R58, R47 ;  /* 0x0000002f3a2f7220 */ /* 0x000fc40000410000 */
[----:B-1----:R-:W-:Y:S02]  /*95b0*/  FMUL.FTZ R60, R60, R109 ;  /* 0x0000006d3c3c7220 */ /* 0x002fe40000410000 */
[----:B--2---:R-:W-:Y:S02]  /*95c0*/  FMUL.FTZ R62, R71, R64 ;  /* 0x00000040473e7220 */ /* 0x004fe40000410000 */
[----:B---3--:R-:W-:Y:S02]  /*95d0*/  FMUL.FTZ R58, R81, R112 ;  /* 0x00000070513a7220 */ /* 0x008fe40000410000 */
[----:B------:R-:W-:Y:S02]  /*95e0*/  FMUL.FTZ R41, R60, R41 ;  /* 0x000000293c297220 */ /* 0x000fe40000410000 */
[----:B------:R-:W-:Y:S02]  /*95f0*/  FMUL.FTZ R43, R62, R43 ;  /* 0x0000002b3e2b7220 */ /* 0x000fe40000410000 */
[----:B------:R-:W-:-:S02]  /*9600*/  FMUL.FTZ R53, R58, R53 ;  /* 0x000000353a357220 */ /* 0x000fc40000410000 */
[----:B----4-:R-:W-:Y:S02]  /*9610*/  FMUL.FTZ R66, R66, R111 ;  /* 0x0000006f42427220 */ /* 0x010fe40000410000 */
[----:B-----5:R-:W-:Y:S02]  /*9620*/  FMUL.FTZ R74, R74, R77 ;  /* 0x0000004d4a4a7220 */ /* 0x020fe40000410000 */
[----:B0-----:R-:W-:Y:S02]  /*9630*/  FMUL.FTZ R78, R78, R15 ;  /* 0x0000000f4e4e7220 */ /* 0x001fe40000410000 */
        /* <DEDUP_REMOVED lines=35> */
[----:B------:R0:W-:Y:S04]  /*9870*/  LDS R15, [R34+0x80] ;  /* 0x00008000220f7984 */ /* 0x0001e80000000800 */
        /* <DEDUP_REMOVED lines=16> */
[----:B------:R-:W1:Y:S01]  /*9980*/  LDS R51, [0x840] ;  /* 0x00084000ff337984 */ /* 0x000e620000000800 */
[----:B0-----:R-:W-:-:S02]  /*9990*/  IMAD R34, R197, c[0x0][0x210], RZ ;  /* 0x00008400c5227a24 */ /* 0x001fc400078e02ff */
[----:B------:R-:W-:-:S04]  /*99a0*/  IMAD.WIDE.U32 R36, R23, c[0x0][0x210], RZ ;  /* 0x0000840017247a25 */ /* 0x000fc800078e00ff */
        /* <DEDUP_REMOVED lines=13> */
.L_x_1724:
[----:B------:R-:W-:Y:S05]  /*9a80*/  BSYNC B0 ;  /* 0x0000000000007941 */ /* 0x000fea0003800000 */
.L_x_1723:
        /* <DEDUP_REMOVED lines=46> */
[----:B------:R-:W-:Y:S01]  /*9d70*/  IADD3.X R62, RZ, R17, RZ, P1, !PT ;  /* 0x00000011ff3e7210 */ /* 0x000fe20000ffe4ff */
[----:B------:R0:W-:Y:S01]  /*9d80*/  @!P3 STG.E [R4.64+0x700], R49 ;  /* 0x000700310400b986 */ /* 0x0001e2000c101904 */
[----:B------:R-:W-:Y:S02]  /*9d90*/  IADD3 R30, P3, R30, 0x1000, RZ ;  /* 0x000010001e1e7810 */ /* 0x000fe40007f7e0ff */
[----:B------:R-:W-:-:S02]  /*9da0*/  IADD3.X R3, RZ, R3, RZ, P2, !PT ;  /* 0x00000003ff037210 */ /* 0x000fc400017fe4ff */
[----:B------:R-:W-:Y:S01]  /*9db0*/  IADD3.X R32, RZ, R32, RZ, P3, !PT ;  /* 0x00000020ff207210 */ /* 0x000fe20001ffe4ff */
[----:B------:R-:W-:Y:S01]  /*9dc0*/  @P0 CALL.REL.NOINC `(.L_x_1725) ;  /* 0x0000001000000944 */ /* 0x000fe20003c00000 */
[----:B------:R-:W-:Y:S05]  /*9dd0*/  BRA `(.L_x_1726) ;  /* 0xffff683000007947 */ /* 0x000fea000383ffff */
.L_x_1725:
[----:B------:R-:W-:Y:S05]  /*9de0*/  EXIT ;  /* 0x000000000000794d */ /* 0x000fea0003800000 */
.L_x_1727:
        /* <DEDUP_REMOVED lines=9> */
.L_x_5359:


//--------------------- .text._Z25selective_scan_fwd_kernelI32Selective_Scan_fwd_kernel_traitsILi32ELi16ELi1ELb1ELb0ELb0ELb0EfN3c107complexIfEEEEv13SSMParamsBase --------------------------
	.section	.text._Z25selective_scan_fwd_kernelI32Selective_Scan_fwd_kernel_traitsILi32ELi16ELi1ELb1ELb0ELb0ELb0EfN3c107complexIfEEEEv13SSMParamsBase,"ax",@progbits
	.sectioninfo	@"SHI_REGISTERS=128"
	.align	128
        .global         _Z25selective_scan_fwd_kernelI32Selective_Scan_fwd_kernel_traitsILi32ELi16ELi1ELb1ELb0ELb0ELb0EfN3c107complexIfEEEEv13SSMParamsBase
        .type           _Z25selective_scan_fwd_kernelI32Selective_Scan_fwd_kernel_traitsILi32ELi16ELi1ELb1ELb0ELb0ELb0EfN3c107complexIfEEEEv13SSMParamsBase,@function
        .size           _Z25selective_scan_fwd_kernelI32Selective_Scan_fwd_kernel_traitsILi32ELi16ELi1ELb1ELb0ELb0ELb0EfN3c107complexIfEEEEv13SSMParamsBase,(.L_x_5360 - _Z25selective_scan_fwd_kernelI32Selective_Scan_fwd_kernel_traitsILi32ELi16ELi1ELb1ELb0ELb0ELb0EfN3c107complexIfEEEEv13SSMParamsBase)
        .other          _Z25selective_scan_fwd_kernelI32Selective_Scan_fwd_kernel_traitsILi32ELi16ELi1ELb1ELb0ELb0ELb0EfN3c107complexIfEEEEv13SSMParamsBase,@"STO_CUDA_ENTRY STV_DEFAULT"
_Z25selective_scan_fwd_kernelI32Selective_Scan_fwd_kernel_traitsILi32ELi16ELi1ELb1ELb0ELb0ELb0EfN3c107complexIfEEEEv13SSMParamsBase:
.text._Z25selective_scan_fwd_kernelI32Selective_Scan_fwd_kernel_traitsILi32ELi16ELi1ELb1ELb0ELb0ELb0EfN3c107complexIfEEEEv13SSMParamsBase:
[----:B------:R-:W-:Y:S02]  /*0000*/  MOV R1, c[0x0][0x28] ;  /* 0x00000a0000017a02 */ /* 0x000fe40000000f00 */
[----:B------:R-:W0:Y:S01]  /*0010*/  S2R R0, SR_CTAID.Y ;  /* 0x0000000000007919 */ /* 0x000e220000002600 */
[----:B------:R-:W-:Y:S01]  /*0020*/  ISETP.NE.U32.AND P1, PT, RZ, c[0x0][0x250], PT ;  /* 0x00009400ff007a0c */ /* 0x000fe20003f25070 */
[----:B------:R-:W-:Y:S01]  /*0030*/  ULDC.64 UR6, c[0x0][0x118] ;  /* 0x0000460000067ab9 */ /* 0x000fe20000000a00 */
[----:B------:R-:W-:Y:S01]  /*0040*/  MOV R4, RZ ;  /* 0x000000ff00047202 */ /* 0x000fe20000000f00 */
[----:B------:R-:W-:Y:S01]  /*0050*/  HFMA2.MMA R2, -RZ, RZ, 0, 0 ;  /* 0x00000000ff027435 */ /* 0x000fe200000001ff */
[----:B------:R-:W-:Y:S02]  /*0060*/  ISETP.NE.AND.EX P1, PT, RZ, c[0x0][0x254], PT, P1 ;  /* 0x00009500ff007a0c */ /* 0x000fe40003f25310 */
[----:B------:R-:W-:-:S04]  /*0070*/  ISETP.NE.U32.AND P0, PT, RZ, c[0x0][0x238], PT ;  /* 0x00008e00ff007a0c */ /* 0x000fc80003f05070 */
[----:B------:R-:W-:Y:S02]  /*0080*/  ISETP.NE.AND.EX P0, PT, RZ, c[0x0][0x23c], PT, P0 ;  /* 0x00008f00ff007a0c */ /* 0x000fe40003f05300 */
[----:B0-----:R-:W-:-:S05]  /*0090*/  SHF.R.S32.HI R3, RZ, 0x1f, R0 ;  /* 0x0000001fff037819 */ /* 0x001fca0000011400 */
[C---:B------:R-:W-:Y:S01]  /*00a0*/  @P1 LEA R10, P3, R0.reuse, c[0x0][0x250], 0x2 ;  /* 0x00009400000a1a11 */ /* 0x040fe200078610ff */
[----:B------:R-:W0:Y:S05]  /*00b0*/  S2UR UR4, SR_CTAID.X ;  /* 0x00000000000479c3 */ /* 0x000e2a0000002500 */
        /* <DEDUP_REMOVED lines=10> */
[C---:B-1----:R-:W-:Y:S01]  /*0160*/  IMAD R12, R6.reuse, c[0x0][0x1d0], RZ ;  /* 0x00007400060c7a24 */ /* 0x042fe200078e02ff */
[----:B------:R-:W0:Y:S01]  /*0170*/  S2R R7, SR_TID.X ;  /* 0x0000000000077919 */ /* 0x000e220000002100 */
[----:B------:R-:W-:Y:S02]  /*0180*/  IMAD R14, R6, c[0x0][0x1e0], RZ ;  /* 0x00007800060e7a24 */ /* 0x000fe400078e02ff */
[----:B------:R-:W-:-:S04]  /*0190*/  IMAD.WIDE.U32 R8, R5, c[0x0][0x1d0], RZ ;  /* 0x0000740005087a25 */ /* 0x000fc800078e00ff */
[C---:B------:R-:W-:Y:S02]  /*01a0*/  IMAD R13, R5.reuse, c[0x0][0x1d4], R12 ;  /* 0x00007500050d7a24 */ /* 0x040fe400078e020c */
[----:B------:R-:W-:-:S03]  /*01b0*/  IMAD.WIDE.U32 R10, R5, c[0x0][0x1e0], RZ ;  /* 0x00007800050a7a25 */ /* 0x000fc600078e00ff */
[----:B------:R-:W-:Y:S01]  /*01c0*/  IADD3 R9, R9, R13, RZ ;  /* 0x0000000d09097210 */ /* 0x000fe20007ffe0ff */
[----:B------:R-:W-:Y:S01]  /*01d0*/  IMAD R15, R5, c[0x0][0x1e4], R14 ;  /* 0x00007900050f7a24 */ /* 0x000fe200078e020e */
[----:B------:R-:W-:-:S04]  /*01e0*/  MOV R12, R10 ;  /* 0x0000000a000c7202 */ /* 0x000fc80000000f00 */
[----:B------:R-:W-:Y:S01]  /*01f0*/  IADD3 R13, R11, R15, RZ ;  /* 0x0000000f0b0d7210 */ /* 0x000fe20007ffe0ff */
[C---:B------:R-:W-:Y:S02]  /*0200*/  IMAD R11, R3.reuse, c[0x0][0x1d8], RZ ;  /* 0x00007600030b7a24 */ /* 0x040fe400078e02ff */
[----:B------:R-:W-:Y:S02]  /*0210*/  IMAD R15, R3, c[0x0][0x1e8], RZ ;  /* 0x00007a00030f7a24 */ /* 0x000fe400078e02ff */
[C---:B------:R-:W-:Y:S02]  /*0220*/  IMAD R17, R0.reuse, c[0x0][0x1dc], R11 ;  /* 0x0000770000117a24 */ /* 0x040fe400078e020b */
[C---:B------:R-:W-:Y:S01]  /*0230*/  IMAD.WIDE.U32 R10, R0.reuse, c[0x0][0x1d8], R8 ;  /* 0x00007600000a7a25 */ /* 0x040fe200078e0008 */
[----:B0-----:R-:W-:Y:S01]  /*0240*/  SHF.L.U32 R9, R7, 0x2, RZ ;  /* 0x0000000207097819 */ /* 0x001fe200000006ff */
[----:B------:R-:W0:Y:S02]  /*0250*/  S2R R8, SR_LANEID ;  /* 0x0000000000087919 */ /* 0x000e240000000000 */
[C---:B------:R-:W-:Y:S01]  /*0260*/  IMAD R15, R0.reuse, c[0x0][0x1ec], R15 ;  /* 0x00007b00000f7a24 */ /* 0x040fe200078e020f */
[----:B------:R-:W-:Y:S01]  /*0270*/  IADD3 R17, R11, R17, RZ ;  /* 0x000000110b117210 */ /* 0x000fe20007ffe0ff */
[----:B------:R-:W-:Y:S01]  /*0280*/  IMAD.WIDE.U32 R12, R0, c[0x0][0x1e8], R12 ;  /* 0x00007a00000c7a25 */ /* 0x000fe200078e000c */
[----:B------:R-:W-:-:S02]  /*0290*/  LEA R16, P0, R10, c[0x0][0x240], 0x2 ;  /* 0x000090000a107a11 */ /* 0x000fc400078010ff */
[----:B------:R-:W-:Y:S02]  /*02a0*/  LOP3.LUT R14, R9, 0xffffff80, RZ, 0xc0, !PT ;  /* 0xffffff80090e7812 */ /* 0x000fe400078ec0ff */
[----:B------:R-:W-:Y:S02]  /*02b0*/  IADD3 R15, R13, R15, RZ ;  /* 0x0000000f0d0f7210 */ /* 0x000fe40007ffe0ff */
[----:B------:R-:W-:Y:S02]  /*02c0*/  LEA R13, P1, R12, c[0x0][0x248], 0x2 ;  /* 0x000092000c0d7a11 */ /* 0x000fe400078210ff */
[----:B------:R-:W-:Y:S02]  /*02d0*/  LEA.HI.X R17, R10, c[0x0][0x244], R17, 0x2, P0 ;  /* 0x000091000a117a11 */ /* 0x000fe400000f1411 */
[----:B------:R-:W-:Y:S02]  /*02e0*/  LOP3.LUT R11, R14, 0x1f, R7, 0xf8, !PT ;  /* 0x0000001f0e0b7812 */ /* 0x000fe400078ef807 */
[----:B------:R-:W-:-:S02]  /*02f0*/  LEA.HI.X R15, R12, c[0x0][0x24c], R15, 0x2, P1 ;  /* 0x000093000c0f7a11 */ /* 0x000fc400008f140f */
[----:B------:R-:W-:Y:S02]  /*0300*/  MOV R14, R13 ;  /* 0x0000000d000e7202 */ /* 0x000fe40000000f00 */
[----:B------:R-:W-:Y:S02]  /*0310*/  MOV R9, RZ ;  /* 0x000000ff00097202 */ /* 0x000fe40000000f00 */
[----:B------:R-:W-:Y:S02]  /*0320*/  LOP3.LUT R10, R7, 0x1f, RZ, 0xc0, !PT ;  /* 0x0000001f070a7812 */ /* 0x000fe400078ec0ff */
[----:B------:R-:W-:Y:S02]  /*0330*/  MOV R12, R16 ;  /* 0x00000010000c7202 */ /* 0x000fe40000000f00 */
[----:B0-----:R-:W-:-:S04]  /*0340*/  MOV R13, R17 ;  /* 0x00000011000d7202 */ /* 0x001fc80000000f00 */
.L_x_1763:
[----:B------:R-:W-:Y:S01]  /*0350*/  BAR.SYNC.DEFER_BLOCKING 0x0 ;  /* 0x0000000000007b1d */ /* 0x000fe20000010000 */
[----:B------:R-:W-:-:S05]  /*0360*/  IMAD.WIDE R18, R11, 0x10, R12 ;  /* 0x000000100b127825 */ /* 0x000fca00078e020c */
[----:B--2---:R-:W2:Y:S04]  /*0370*/  LDG.E.128 R24, [R18.64] ;  /* 0x0000000612187981 */ /* 0x004ea8000c1e1d00 */
[----:B------:R-:W3:Y:S04]  /*0380*/  LDG.E.128 R44, [R18.64+0x200] ;  /* 0x00020006122c7981 */ /* 0x000ee8000c1e1d00 */
[----:B------:R-:W4:Y:S04]  /*0390*/  LDG.E.128 R48, [R18.64+0x400] ;  /* 0x0004000612307981 */ /* 0x000f28000c1e1d00 */
[----:B------:R-:W4:Y:S01]  /*03a0*/  LDG.E.128 R52, [R18.64+0x600] ;  /* 0x0006000612347981 */ /* 0x000f22000c1e1d00 */
[----:B------:R-:W-:Y:S01]  /*03b0*/  SHF.L.U32 R16, R8, 0x6, RZ ;  /* 0x0000000608107819 */ /* 0x000fe200000006ff */
[----:B------:R-:W-:-:S02]  /*03c0*/  IMAD.WIDE R20, R11, 0x10, R14 ;  /* 0x000000100b147825 */ /* 0x000fc400078e020e */
[----:B--2---:R-:W-:Y:S04]  /*03d0*/  STS.128 [R8.X16], R24 ;  /* 0x0000001808007388 */ /* 0x004fe8000000cc00 */
[----:B---3--:R-:W-:Y:S04]  /*03e0*/  STS.128 [R8.X16+0x200], R44 ;  /* 0x0002002c08007388 */ /* 0x008fe8000000cc00 */
[----:B----4-:R-:W-:Y:S04]  /*03f0*/  STS.128 [R8.X16+0x400], R48 ;  /* 0x0004003008007388 */ /* 0x010fe8000000cc00 */
[----:B------:R0:W-:Y:S01]  /*0400*/  STS.128 [R8.X16+0x600], R52 ;  /* 0x0006003408007388 */ /* 0x0001e2000000cc00 */
[----:B------:R-:W-:-:S06]  /*0410*/  NOP ;  /* 0x0000000000007918 */ /* 0x000fcc0000000000 */
[----:B------:R-:W-:Y:S04]  /*0420*/  LDS.128 R28, [R16+0x10] ;  /* 0x00001000101c7984 */ /* 0x000fe80000000c00 */
[----:B------:R-:W-:Y:S04]  /*0430*/  LDS.128 R32, [R16+0x20] ;  /* 0x0000200010207984 */ /* 0x000fe80000000c00 */
[----:B------:R-:W-:Y:S04]  /*0440*/  LDS.128 R40, [R16+0x30] ;  /* 0x0000300010287984 */ /* 0x000fe80000000c00 */
[----:B------:R-:W-:Y:S04]  /*0450*/  LDS.128 R36, [R16] ;  /* 0x0000000010247984 */ /* 0x000fe80000000c00 */
[----:B------:R-:W-:Y:S06]  /*0460*/  BAR.SYNC.DEFER_BLOCKING 0x0 ;  /* 0x0000000000007b1d */ /* 0x000fec0000010000 */
[----:B------:R-:W2:Y:S04]  /*0470*/  LDG.E.128 R56, [R20.64] ;  /* 0x0000000614387981 */ /* 0x000ea8000c1e1d00 */
[----:B0-----:R-:W3:Y:S04]  /*0480*/  LDG.E.128 R52, [R20.64+0x200] ;  /* 0x0002000614347981 */ /* 0x001ee8000c1e1d00 */
[----:B------:R-:W4:Y:S04]  /*0490*/  LDG.E.128 R60, [R20.64+0x400] ;  /* 0x00040006143c7981 */ /* 0x000f28000c1e1d00 */
[----:B------:R-:W4:Y:S01]  /*04a0*/  LDG.E.128 R64, [R20.64+0x600] ;  /* 0x0006000614407981 */ /* 0x000f22000c1e1d00 */
[----:B------:R-:W-:Y:S01]  /*04b0*/  MOV R17, c[0x0][0x16c] ;  /* 0x00005b0000117a02 */ /* 0x000fe20000000f00 */
[----:B------:R-:W-:Y:S01]  /*04c0*/  ULDC.U8 UR4, c[0x0][0x17e] ;  /* 0x00005f8000047ab9 */ /* 0x000fe20000000000 */
[----:B------:R-:W-:Y:S02]  /*04d0*/  BSSY B0, `(.L_x_1728) ;  /* 0x000003a000007945 */ /* 0x000fe40003800000 */
[----:B------:R-:W-:Y:S01]  /*04e0*/  ISETP.GE.AND P6, PT, R17, 0x1, PT ;  /* 0x000000011100780c */ /* 0x000fe20003fc6270 */
[----:B--2---:R-:W-:Y:S04]  /*04f0*/  STS.128 [R8.X16], R56 ;  /* 0x0000003808007388 */ /* 0x004fe8000000cc00 */
[----:B---3--:R-:W-:Y:S04]  /*0500*/  STS.128 [R8.X16+0x200], R52 ;  /* 0x0002003408007388 */ /* 0x008fe8000000cc00 */
[----:B----4-:R-:W-:Y:S04]  /*0510*/  STS.128 [R8.X16+0x400], R60 ;  /* 0x0004003c08007388 */ /* 0x010fe8000000cc00 */
[----:B------:R-:W-:Y:S01]  /*0520*/  STS.128 [R8.X16+0x600], R64 ;  /* 0x0006004008007388 */ /* 0x000fe2000000cc00 */
[----:B------:R-:W-:-:S06]  /*0530*/  NOP ;  /* 0x0000000000007918 */ /* 0x000fcc0000000000 */
[----:B------:R-:W0:Y:S04]  /*0540*/  LDS.128 R68, [R16] ;  /* 0x0000000010447984 */ /* 0x000e280000000c00 */
[----:B------:R-:W1:Y:S04]  /*0550*/  LDS.128 R48, [R16+0x10] ;  /* 0x0000100010307984 */ /* 0x000e680000000c00 */
[----:B------:R2:W3:Y:S04]  /*0560*/  LDS.128 R44, [R16+0x20] ;  /* 0x00002000102c7984 */ /* 0x0004e80000000c00 */
[----:B------:R2:W4:Y:S01]  /*0570*/  LDS.128 R24, [R16+0x30] ;  /* 0x0000300010187984 */ /* 0x0005220000000c00 */
        /* <DEDUP_REMOVED lines=47> */
.L_x_1729:
[----:B--234-:R-:W-:Y:S05]  /*0870*/  BSYNC B0 ;  /* 0x0000000000007941 */ /* 0x01cfea0003800000 */
.L_x_1728:
        /* <DEDUP_REMOVED lines=35> */
.L_x_1731:
[----:B------:R-:W-:Y:S05]  /*0ab0*/  BSYNC B0 ;  /* 0x0000000000007941 */ /* 0x000fea0003800000 */
.L_x_1730:
        /* <DEDUP_REMOVED lines=37> */
.L_x_1733:
[----:B------:R-:W-:Y:S05]  /*0d10*/  BSYNC B0 ;  /* 0x0000000000007941 */ /* 0x000fea0003800000 */
.L_x_1732:
        /* <DEDUP_REMOVED lines=35> */
.L_x_1735:
[----:B------:R-:W-:Y:S05]  /*0f50*/  BSYNC B0 ;  /* 0x0000000000007941 */ /* 0x000fea0003800000 */
.L_x_1734:
        /* <DEDUP_REMOVED lines=37> */
.L_x_1737:
[----:B------:R-:W-:Y:S05]  /*11b0*/  BSYNC B0 ;  /* 0x0000000000007941 */ /* 0x000fea0003800000 */
.L_x_1736:
        /* <DEDUP_REMOVED lines=35> */
.L_x_1739:
[----:B------:R-:W-:Y:S05]  /*13f0*/  BSYNC B0 ;  /* 0x0000000000007941 */ /* 0x000fea0003800000 */
.L_x_1738:
        /* <DEDUP_REMOVED lines=37> */
.L_x_1741:
[----:B------:R-:W-:Y:S05]  /*1650*/  BSYNC B0 ;  /* 0x0000000000007941 */ /* 0x000fea0003800000 */
.L_x_1740:
        /* <DEDUP_REMOVED lines=35> */
.L_x_1743:
[----:B------:R-:W-:Y:S05]  /*1890*/  BSYNC B0 ;  /* 0x0000000000007941 */ /* 0x000fea0003800000 */
.L_x_1742:
        /* <DEDUP_REMOVED lines=37> */
.L_x_1745:
[----:B------:R-:W-:Y:S05]  /*1af0*/  BSYNC B0 ;  /* 0x0000000000007941 */ /* 0x000fea0003800000 */
.L_x_1744:
        /* <DEDUP_REMOVED lines=38> */
.L_x_1747:
[----:B------:R-:W-:Y:S05]  /*1d60*/  BSYNC B0 ;  /* 0x0000000000007941 */ /* 0x000fea0003800000 */
.L_x_1746:
        /* <DEDUP_REMOVED lines=50> */
.L_x_1749:
[----:B------:R-:W-:Y:S05]  /*2090*/  BSYNC B0 ;  /* 0x0000000000007941 */ /* 0x000fea0003800000 */
.L_x_1748:
        /* <DEDUP_REMOVED lines=34> */
.L_x_1751:
[----:B------:R-:W-:Y:S05]  /*22c0*/  BSYNC B0 ;  /* 0x0000000000007941 */ /* 0x000fea0003800000 */
.L_x_1750:
        /* <DEDUP_REMOVED lines=33> */
.L_x_1753:
[----:B------:R-:W-:Y:S05]  /*24e0*/  BSYNC B0 ;  /* 0x0000000000007941 */ /* 0x000fea0003800000 */
.L_x_1752:
        /* <DEDUP_REMOVED lines=33> */
.L_x_1755:
[----:B------:R-:W-:Y:S05]  /*2700*/  BSYNC B0 ;  /* 0x0000000000007941 */ /* 0x000fea0003800000 */
.L_x_1754:
        /* <DEDUP_REMOVED lines=33> */
.L_x_1757:
[----:B------:R-:W-:Y:S05]  /*2920*/  BSYNC B0 ;  /* 0x0000000000007941 */ /* 0x000fea0003800000 */
.L_x_1756:
        /* <DEDUP_REMOVED lines=33> */
.L_x_1759:
[----:B------:R-:W-:Y:S05]  /*2b40*/  BSYNC B0 ;  /* 0x0000000000007941 */ /* 0x000fea0003800000 */
.L_x_1758:
        /* <DEDUP_REMOVED lines=19> */
[----:B------:R-:W0:Y:S01]  /*2c80*/  S2R R0, SR_CTAID.Y ;  /* 0x0000000000007919 */ /* 0x000e220000002600 */
[----:B------:R-:W-:Y:S01]  /*2c90*/  HFMA2.MMA R89, -RZ, RZ, 0, 9.5367431640625e-07 ;  /* 0x00000010ff597435 */ /* 0x000fe200000001ff */
[C---:B------:R-:W-:Y:S01]  /*2ca0*/  IMAD R41, R3.reuse, c[0x0][0x180], RZ ;  /* 0x0000600003297a24 */ /* 0x040fe200078e02ff */
[----:B------:R-:W-:Y:S01]  /*2cb0*/  MOV R83, RZ ;  /* 0x000000ff00537202 */ /* 0x000fe20000000f00 */
[----:B------:R-:W1:Y:S01]  /*2cc0*/  S2R R5, SR_CTAID.X ;  /* 0x0000000000057919 */ /* 0x000e620000002500 */
[C---:B------:R-:W-:Y:S01]  /*2cd0*/  IMAD R45, R3.reuse, c[0x0][0x1b8], RZ ;  /* 0x00006e00032d7a24 */ /* 0x040fe200078e02ff */
[----:B------:R-:W-:Y:S01]  /*2ce0*/  UMOV UR4, URZ ;  /* 0x0000003f00047c82 */ /* 0x000fe20008000000 */
[----:B------:R-:W-:-:S02]  /*2cf0*/  IMAD R47, R3, c[0x0][0x198], RZ ;  /* 0x00006600032f7a24 */ /* 0x000fc400078e02ff */
[----:B------:R-:W-:Y:S02]  /*2d00*/  IMAD R49, R9, c[0x0][0x16c], RZ ;  /* 0x00005b0009317a24 */ /* 0x000fe400078e02ff */
[----:B------:R-:W-:Y:S02]  /*2d10*/  FMUL.FTZ R90, R43, R60 ;  /* 0x0000003c2b5a7220 */ /* 0x000fe40000410000 */
[C---:B0-----:R-:W-:Y:S02]  /*2d20*/  IMAD R91, R0.reuse, c[0x0][0x184], R41 ;  /* 0x00006100005b7a24 */ /* 0x041fe400078e0229 */
[C---:B------:R-:W-:Y:S02]  /*2d30*/  IMAD R85, R0.reuse, c[0x0][0x1bc], R45 ;  /* 0x00006f0000557a24 */ /* 0x040fe400078e022d */
[----:B-1----:R-:W-:Y:S02]  /*2d40*/  IMAD R40, R5, c[0x0][0x164], R0 ;  /* 0x0000590005287a24 */ /* 0x002fe400078e0200 */
[----:B------:R-:W-:-:S02]  /*2d50*/  IMAD R87, R0, c[0x0][0x19c], R47 ;  /* 0x0000670000577a24 */ /* 0x000fc400078e022f */
[----:B------:R-:W-:Y:S02]  /*2d60*/  IMAD R40, R40, c[0x0][0x174], RZ ;  /* 0x00005d0028287a24 */ /* 0x000fe400078e02ff */
[----:B------:R-:W-:-:S04]  /*2d70*/  IMAD.WIDE.U32 R46, R0, c[0x0][0x180], RZ ;  /* 0x00006000002e7a25 */ /* 0x000fc800078e00ff */
[----:B------:R-:W-:Y:S01]  /*2d80*/  IMAD R40, R40, c[0x0][0x16c], RZ ;  /* 0x00005b0028287a24 */ /* 0x000fe200078e02ff */
[----:B------:R-:W-:Y:S01]  /*2d90*/  IADD3 R91, R47, R91, RZ ;  /* 0x0000005b2f5b7210 */ /* 0x000fe20007ffe0ff */
[----:B------:R-:W-:Y:S01]  /*2da0*/  IMAD.WIDE.U32 R44, R0, c[0x0][0x1b8], RZ ;  /* 0x00006e00002c7a25 */ /* 0x000fe200078e00ff */
[----:B------:R-:W-:-:S03]  /*2db0*/  LEA R82, P0, R46, c[0x0][0x220], 0x3 ;  /* 0x000088002e527a11 */ /* 0x000fc600078018ff */
[----:B------:R-:W-:Y:S01]  /*2dc0*/  IMAD.WIDE R88, R40, R89, c[0x0][0x260] ;  /* 0x0000980028587625 */ /* 0x000fe200078e0259 */
[----:B------:R-:W-:Y:S02]  /*2dd0*/  IADD3 R85, R45, R85, RZ ;  /* 0x000000552d557210 */ /* 0x000fe40007ffe0ff */
[----:B------:R-:W-:Y:S01]  /*2de0*/  LEA R84, P1, R44, c[0x0][0x230], 0x3 ;  /* 0x00008c002c547a11 */ /* 0x000fe200078218ff */
[----:B------:R-:W-:Y:S01]  /*2df0*/  IMAD.WIDE.U32 R40, R0, c[0x0][0x198], RZ ;  /* 0x0000660000287a25 */ /* 0x000fe200078e00ff */
[----:B------:R-:W-:Y:S02]  /*2e00*/  LEA.HI.X R91, R46, c[0x0][0x224], R91, 0x3, P0 ;  /* 0x000089002e5b7a11 */ /* 0x000fe400000f1c5b */
[----:B------:R-:W-:Y:S01]  /*2e10*/  LEA.HI.X R85, R44, c[0x0][0x234], R85, 0x3, P1 ;  /* 0x00008d002c557a11 */ /* 0x000fe200008f1c55 */
[----:B------:R-:W-:Y:S01]  /*2e20*/  IMAD.WIDE R88, R49, 0x10, R88 ;  /* 0x0000001031587825 */ /* 0x000fe200078e0258 */
[----:B------:R-:W-:Y:S02]  /*2e30*/  IADD3 R87, R41, R87, RZ ;  /* 0x0000005729577210 */ /* 0x000fe40007ffe0ff */
[----:B------:R-:W-:-:S04]  /*2e40*/  LEA R86, P2, R40, c[0x0][0x228], 0x3 ;  /* 0x00008a0028567a11 */ /* 0x000fc800078418ff */
[----:B------:R-:W-:Y:S02]  /*2e50*/  LEA.HI.X R87, R40, c[0x0][0x22c], R87, 0x3, P2 ;  /* 0x00008b0028577a11 */ /* 0x000fe400010f1c57 */
.L_x_1761:
[----:B------:R-:W-:Y:S02]  /*2e60*/  MOV R40, R82 ;  /* 0x0000005200287202 */ /* 0x000fe40000000f00 */
[----:B------:R-:W-:-:S06]  /*2e70*/  MOV R41, R91 ;  /* 0x0000005b00297202 */ /* 0x000fcc0000000f00 */
[----:B------:R-:W2:Y:S01]  /*2e80*/  LDG.E.64 R40, [R40.64] ;  /* 0x0000000628287981 */ /* 0x000ea2000c1e1b00 */
[----:B------:R-:W-:Y:S01]  /*2e90*/  ISETP.GE.AND P0, PT, R8, 0x1, PT ;  /* 0x000000010800780c */ /* 0x000fe20003f06270 */
[----:B--2---:R-:W-:Y:S02]  /*2ea0*/  FMUL.FTZ R92, R40, 1.4426950216293334961 ;  /* 0x3fb8aa3b285c7820 */ /* 0x004fe40000410000 */
[C---:B------:R-:W-:Y:S02]  /*2eb0*/  FMUL.FTZ R42, R41.reuse, R17 ;  /* 0x00000011292a7220 */ /* 0x040fe40000410000 */
[----:B------:R-:W-:Y:S02]  /*2ec0*/  FMUL.FTZ R40, R41, R19 ;  /* 0x0000001329287220 */ /* 0x000fe40000410000 */
[----:B------:R-:W-:Y:S02]  /*2ed0*/  FMUL.RZ R43, R42, 0.15915493667125701904 ;  /* 0x3e22f9832a2b7820 */ /* 0x000fe4000040c000 */
[----:B------:R-:W-:-:S02]  /*2ee0*/  FMUL.RZ R45, R40, 0.15915493667125701904 ;  /* 0x3e22f983282d7820 */ /* 0x000fc4000040c000 */
[C---:B------:R-:W-:Y:S01]  /*2ef0*/  FMUL.FTZ R40, R41.reuse, R20 ;  /* 0x0000001429287220 */ /* 0x040fe20000410000 */
[----:B------:R-:W-:Y:S01]  /*2f00*/  MUFU.SIN R113, R43 ;  /* 0x0000002b00717308 */ /* 0x000fe20000000400 */
[-C--:B------:R-:W-:Y:S02]  /*2f10*/  FMUL.FTZ R42, R41, R18.reuse ;  /* 0x00000012292a7220 */ /* 0x080fe40000410000 */
[----:B------:R-:W-:Y:S02]  /*2f20*/  FMUL.FTZ R107, R92, R18 ;  /* 0x000000125c6b7220 */ /* 0x000fe40000410000 */
        /* <DEDUP_REMOVED lines=9> */
[----:B------:R-:W-:Y:S02]  /*2fc0*/  FMUL.FTZ R40, R41, R21 ;  /* 0x0000001529287220 */ /* 0x000fe40000410000 */
[----:B------:R-:W-:-:S02]  /*2fd0*/  FMUL.FTZ R79, R92, R22 ;  /* 0x000000165c4f7220 */ /* 0x000fc40000410000 */
[C---:B------:R-:W-:Y:S01]  /*2fe0*/  FMUL.FTZ R75, R92.reuse, R53 ;  /* 0x000000355c4b7220 */ /* 0x040fe20000410000 */
[----:B------:R-:W-:Y:S01]  /*2ff0*/  MUFU.SIN R112, R43 ;  /* 0x0000002b00707308 */ /* 0x000fe20000000400 */
[C---:B------:R-:W-:Y:S02]  /*3000*/  FMUL.FTZ R76, R92.reuse, R52 ;  /* 0x000000345c4c7220 */ /* 0x040fe40000410000 */
[C---:B------:R-:W-:Y:S02]  /*3010*/  FMUL.FTZ R50, R92.reuse, R54 ;  /* 0x000000365c327220 */ /* 0x040fe40000410000 */
[----:B------:R-:W-:-:S03]  /*3020*/  FMUL.FTZ R48, R92, R55 ;  /* 0x000000375c307220 */ /* 0x000fc60000410000 */
[----:B------:R0:W-:Y:S08]  /*3030*/  MUFU.COS R108, R43 ;  /* 0x0000002b006c7308 */ /* 0x0001f00000000000 */
[----:B------:R1:W-:Y:S01]  /*3040*/  MUFU.COS R104, R44 ;  /* 0x0000002c00687308 */ /* 0x0003e20000000000 */
[----:B0-----:R-:W-:-:S04]  /*3050*/  FMUL.FTZ R43, R41, R23 ;  /* 0x00000017292b7220 */ /* 0x001fc80000410000 */
[----:B------:R-:W-:Y:S02]  /*3060*/  FMUL.RZ R46, R43, 0.15915493667125701904 ;  /* 0x3e22f9832b2e7820 */ /* 0x000fe4000040c000 */
[C---:B------:R-:W-:Y:S01]  /*3070*/  FMUL.FTZ R43, R41.reuse, R52 ;  /* 0x00000034292b7220 */ /* 0x040fe20000410000 */
[----:B------:R-:W-:Y:S01]  /*3080*/  MUFU.SIN R117, R45 ;  /* 0x0000002d00757308 */ /* 0x000fe20000000400 */
[----:B-1----:R-:W-:Y:S02]  /*3090*/  FMUL.RZ R44, R40, 0.15915493667125701904 ;  /* 0x3e22f983282c7820 */ /* 0x002fe4000040c000 */
[----:B------:R-:W-:-:S05]  /*30a0*/  FMUL.FTZ R40, R41, R22 ;  /* 0x0000001629287220 */ /* 0x000fca0000410000 */
[----:B------:R0:W-:Y:S08]  /*30b0*/  MUFU.COS R121, R45 ;  /* 0x0000002d00797308 */ /* 0x0001f00000000000 */
[----:B------:R-:W-:Y:S01]  /*30c0*/  MUFU.SIN R105, R44 ;  /* 0x0000002c00697308 */ /* 0x000fe20000000400 */
[----:B0-----:R-:W-:-:S07]  /*30d0*/  FMUL.RZ R45, R40, 0.15915493667125701904 ;  /* 0x3e22f983282d7820 */ /* 0x001fce000040c000 */
[----:B------:R0:W-:Y:S08]  /*30e0*/  MUFU.COS R101, R44 ;  /* 0x0000002c00657308 */ /* 0x0001f00000000000 */
[----:B------:R-:W-:Y:S01]  /*30f0*/  MUFU.SIN R106, R45 ;  /* 0x0000002d006a7308 */ /* 0x000fe20000000400 */
[----:B0-----:R-:W-:Y:S02]  /*3100*/  FMUL.RZ R44, R43, 0.15915493667125701904 ;  /* 0x3e22f9832b2c7820 */ /* 0x001fe4000040c000 */
[----:B------:R-:W-:-:S05]  /*3110*/  FMUL.FTZ R43, R41, R53 ;  /* 0x00000035292b7220 */ /* 0x000fca0000410000 */
[----:B------:R0:W-:Y:S08]  /*3120*/  MUFU.COS R40, R45 ;  /* 0x0000002d00287308 */ /* 0x0001f00000000000 */
[----:B------:R-:W1:Y:S01]  /*3130*/  MUFU.EX2 R107, R107 ;  /* 0x0000006b006b7308 */ /* 0x000e620000000800 */
[----:B0-----:R-:W-:Y:S02]  /*3140*/  FMUL.RZ R45, R43, 0.15915493667125701904 ;  /* 0x3e22f9832b2d7820 */ /* 0x001fe4000040c000 */
[----:B------:R-:W-:-:S05]  /*3150*/  FMUL.FTZ R43, R41, R54 ;  /* 0x00000036292b7220 */ /* 0x000fca0000410000 */
[----:B------:R-:W-:Y:S08]  /*3160*/  MUFU.SIN R109, R46 ;  /* 0x0000002e006d7308 */ /* 0x000ff00000000400 */
[----:B------:R0:W-:Y:S01]  /*3170*/  MUFU.COS R77, R46 ;  /* 0x0000002e004d7308 */ /* 0x0001e20000000000 */
[C---:B-1----:R-:W-:Y:S02]  /*3180*/  FMUL.FTZ R110, R107.reuse, R110 ;  /* 0x0000006e6b6e7220 */ /* 0x042fe40000410000 */
[----:B------:R-:W-:-:S02]  /*3190*/  FMUL.FTZ R104, R107, R104 ;  /* 0x000000686b687220 */ /* 0x000fc40000410000 */
[----:B------:R-:W-:-:S03]  /*31a0*/  FMUL.FTZ R107, R69, R110 ;  /* 0x0000006e456b7220 */ /* 0x000fc60000410000 */
[----:B------:R-:W-:Y:S01]  /*31b0*/  MUFU.SIN R103, R44 ;  /* 0x0000002c00677308 */ /* 0x000fe20000000400 */
[----:B0-----:R-:W-:Y:S02]  /*31c0*/  FMUL.RZ R46, R43, 0.15915493667125701904 ;  /* 0x3e22f9832b2e7820 */ /* 0x001fe4000040c000 */
[----:B------:R-:W-:Y:S02]  /*31d0*/  FMUL.FTZ R43, R41, R55 ;  /* 0x00000037292b7220 */ /* 0x000fe40000410000 */
[----:B------:R-:W-:-:S03]  /*31e0*/  FFMA.FTZ R100, RZ, R104, R107 ;  /* 0x00000068ff647223 */ /* 0x000fc6000001006b */
[----:B------:R0:W-:Y:S01]  /*31f0*/  MUFU.COS R111, R44 ;  /* 0x0000002c006f7308 */ /* 0x0001e20000000000 */
[----:B------:R-:W-:-:S07]  /*3200*/  FADD.FTZ R100, RZ, R100 ;  /* 0x00000064ff647221 */ /* 0x000fce0000010000 */
[----:B------:R-:W1:Y:S01]  /*3210*/  MUFU.EX2 R42, R42 ;  /* 0x0000002a002a7308 */ /* 0x000e620000000800 */
[----:B0-----:R-:W-:Y:S02]  /*3220*/  FMUL.RZ R44, R43, 0.15915493667125701904 ;  /* 0x3e22f9832b2c7820 */ /* 0x001fe4000040c000 */
[----:B------:R-:W-:-:S04]  /*3230*/  FMUL.FTZ R43, R41, R56 ;  /* 0x00000038292b7220 */ /* 0x000fc80000410000 */
[----:B------:R-:W-:Y:S01]  /*3240*/  FMUL.RZ R97, R43, 0.15915493667125701904 ;  /* 0x3e22f9832b617820 */ /* 0x000fe2000040c000 */
[----:B------:R-:W0:Y:S01]  /*3250*/  MUFU.EX2 R96, R96 ;  /* 0x0000006000607308 */ /* 0x000e220000000800 */
[----:B------:R-:W-:-:S04]  /*3260*/  FMUL.FTZ R43, R41, R57 ;  /* 0x00000039292b7220 */ /* 0x000fc80000410000 */
[----:B------:R-:W-:Y:S02]  /*3270*/  FMUL.RZ R98, R43, 0.15915493667125701904 ;  /* 0x3e22f9832b627820 */ /* 0x000fe4000040c000 */
[----:B------:R-:W-:Y:S01]  /*3280*/  FMUL.FTZ R43, R41, R58 ;  /* 0x0000003a292b7220 */ /* 0x000fe20000410000 */
[----:B------:R-:W-:Y:S01]  /*3290*/  MUFU.SIN R120, R45 ;  /* 0x0000002d00787308 */ /* 0x000fe20000000400 */
[C---:B-1----:R-:W-:Y:S02]  /*32a0*/  FMUL.FTZ R117, R42.reuse, R117 ;  /* 0x000000752a757220 */ /* 0x042fe40000410000 */
[----:B------:R-:W-:Y:S02]  /*32b0*/  FMUL.RZ R102, R43, 0.15915493667125701904 ;  /* 0x3e22f9832b667820 */ /* 0x000fe4000040c000 */
[----:B------:R-:W-:-:S03]  /*32c0*/  FMUL.FTZ R118, R42, R121 ;  /* 0x000000792a767220 */ /* 0x000fc60000410000 */
[----:B------:R-:W-:Y:S01]  /*32d0*/  MUFU.COS R74, R45 ;  /* 0x0000002d004a7308 */ /* 0x000fe20000000000 */
[C---:B0-----:R-:W-:Y:S02]  /*32e0*/  FMUL.FTZ R115, R96.reuse, R115 ;  /* 0x0000007360737220 */ /* 0x041fe40000410000 */
[----:B------:R-:W-:Y:S02]  /*32f0*/  FMUL.FTZ R113, R96, R113 ;  /* 0x0000007160717220 */ /* 0x000fe40000410000 */
[----:B------:R-:W-:-:S03]  /*3300*/  FMUL.FTZ R96, R92, R58 ;  /* 0x0000003a5c607220 */ /* 0x000fc60000410000 */
[----:B------:R-:W-:Y:S08]  /*3310*/  MUFU.SIN R95, R98 ;  /* 0x00000062005f7308 */ /* 0x000ff00000000400 */
[----:B------:R0:W-:Y:S08]  /*3320*/  MUFU.COS R45, R98 ;  /* 0x00000062002d7308 */ /* 0x0001f00000000000 */
[----:B------:R-:W1:Y:S01]  /*3330*/  MUFU.EX2 R99, R99 ;  /* 0x0000006300637308 */ /* 0x000e620000000800 */
[----:B0-----:R-:W-:-:S04]  /*3340*/  FMUL.FTZ R98, RZ, R110 ;  /* 0x0000006eff627220 */ /* 0x001fc80000410000 */
[----:B------:R-:W-:Y:S02]  /*3350*/  FFMA.FTZ R107, R69, R104, -R98 ;  /* 0x00000068456b7223 */ /* 0x000fe40000010862 */
[----:B------:R-:W-:Y:S01]  /*3360*/  FMUL.FTZ R98, R92, R59 ;  /* 0x0000003b5c627220 */ /* 0x000fe20000410000 */
[----:B------:R-:W-:Y:S01]  /*3370*/  MUFU.SIN R93, R97 ;  /* 0x00000061005d7308 */ /* 0x000fe20000000400 */
[----:B------:R-:W-:-:S04]  /*3380*/  FADD.FTZ R107, R70, R107 ;  /* 0x0000006b466b7221 */ /* 0x000fc80000010000 */
[----:B------:R-:W-:-:S03]  /*3390*/  FMUL.FTZ R121, R117, R107 ;  /* 0x0000006b75797220 */ /* 0x000fc60000410000 */
[----:B------:R-:W-:Y:S01]  /*33a0*/  MUFU.COS R47, R97 ;  /* 0x00000061002f7308 */ /* 0x000fe20000000000 */
[C---:B-1----:R-:W-:Y:S02]  /*33b0*/  FMUL.FTZ R112, R99.reuse, R112 ;  /* 0x0000007063707220 */ /* 0x042fe40000410000 */
[----:B------:R-:W-:Y:S02]  /*33c0*/  FFMA.FTZ R121, R118, R100, R121 ;  /* 0x0000006476797223 */ /* 0x000fe40000010079 */
[----:B------:R-:W-:Y:S02]  /*33d0*/  FMUL.FTZ R108, R99, R108 ;  /* 0x0000006c636c7220 */ /* 0x000fe40000410000 */
[----:B------:R-:W-:Y:S01]  /*33e0*/  FADD.FTZ R121, RZ, R121 ;  /* 0x00000079ff797221 */ /* 0x000fe20000010000 */
[----:B------:R-:W0:Y:S08]  /*33f0*/  MUFU.EX2 R94, R94 ;  /* 0x0000005e005e7308 */ /* 0x000e300000000800 */
[----:B------:R-:W-:Y:S08]  /*3400*/  MUFU.SIN R97, R102 ;  /* 0x0000006600617308 */ /* 0x000ff00000000400 */
[----:B------:R1:W-:Y:S01]  /*3410*/  MUFU.COS R43, R102 ;  /* 0x00000066002b7308 */ /* 0x0003e20000000000 */
[----:B0-----:R-:W-:-:S02]  /*3420*/  FMUL.FTZ R116, R94, R101 ;  /* 0x000000655e747220 */ /* 0x001fc40000410000 */
[----:B------:R-:W-:Y:S02]  /*3430*/  FMUL.FTZ R105, R94, R105 ;  /* 0x000000695e697220 */ /* 0x000fe40000410000 */
[----:B------:R-:W-:Y:S02]  /*3440*/  FMUL.FTZ R94, R112, R121 ;  /* 0x00000079705e7220 */ /* 0x000fe40000410000 */
[----:B------:R-:W-:Y:S01]  /*3450*/  FMUL.FTZ R101, R92, R60 ;  /* 0x0000003c5c657220 */ /* 0x000fe20000410000 */
[----:B------:R-:W0:Y:S01]  /*3460*/  MUFU.EX2 R78, R78 ;  /* 0x0000004e004e7308 */ /* 0x000e220000000800 */
[----:B-1----:R-:W-:-:S04]  /*3470*/  FMUL.FTZ R102, R117, R100 ;  /* 0x0000006475667220 */ /* 0x002fc80000410000 */
[----:B------:R-:W-:-:S03]  /*3480*/  FFMA.FTZ R102, R118, R107, -R102 ;  /* 0x0000006b76667223 */ /* 0x000fc60000010866 */
[----:B------:R1:W-:Y:S01]  /*3490*/  MUFU.EX2 R42, R96 ;  /* 0x00000060002a7308 */ /* 0x0003e20000000800 */
[----:B------:R-:W-:-:S07]  /*34a0*/  FADD.FTZ R125, R71, R102 ;  /* 0x00000066477d7221 */ /* 0x000fce0000010000 */
[----:B------:R-:W2:Y:S01]  /*34b0*/  MUFU.EX2 R79, R79 ;  /* 0x0000004f004f7308 */ /* 0x000ea20000000800 */
[----:B-1----:R-:W-:Y:S02]  /*34c0*/  FMUL.FTZ R96, R112, R125 ;  /* 0x0000007d70607220 */ /* 0x002fe40000410000 */
[----:B0-----:R-:W-:Y:S02]  /*34d0*/  FMUL.FTZ R114, R78, R77 ;  /* 0x0000004d4e727220 */ /* 0x001fe40000410000 */
[C---:B------:R-:W-:Y:S02]  /*34e0*/  FFMA.FTZ R96, R108.reuse, R121, R96 ;  /* 0x000000796c607223 */ /* 0x040fe40000010060 */
[----:B------:R-:W-:Y:S01]  /*34f0*/  FFMA.FTZ R125, R108, R125, -R94 ;  /* 0x0000007d6c7d7223 */ /* 0x000fe2000001085e */
[----:B------:R-:W0:Y:S01]  /*3500*/  MUFU.EX2 R75, R75 ;  /* 0x0000004b004b7308 */ /* 0x000e220000000800 */
[----:B------:R-:W-:Y:S02]  /*3510*/  FADD.FTZ R77, RZ, R96 ;  /* 0x00000060ff4d7221 */ /* 0x000fe40000010000 */
[----:B------:R-:W-:-:S02]  /*3520*/  FMUL.FTZ R109, R78, R109 ;  /* 0x0000006d4e6d7220 */ /* 0x000fc40000410000 */
[----:B------:R-:W-:Y:S02]  /*3530*/  FADD.FTZ R125, R72, R125 ;  /* 0x0000007d487d7221 */ /* 0x000fe40000010000 */
[----:B------:R-:W-:Y:S01]  /*3540*/  FMUL.FTZ R78, R105, R77 ;  /* 0x0000004d694e7220 */ /* 0x000fe20000410000 */
[----:B------:R-:W-:Y:S01]  /*3550*/  MUFU.SIN R119, R44 ;  /* 0x0000002c00777308 */ /* 0x000fe20000000400 */
[----:B--2---:R-:W-:Y:S02]  /*3560*/  FMUL.FTZ R106, R79, R106 ;  /* 0x0000006a4f6a7220 */ /* 0x004fe40000410000 */
[CC--:B------:R-:W-:Y:S02]  /*3570*/  FFMA.FTZ R78, R116.reuse, R125.reuse, -R78 ;  /* 0x0000007d744e7223 */ /* 0x0c0fe4000001084e */
[----:B------:R-:W-:Y:S02]  /*3580*/  FMUL.FTZ R125, R105, R125 ;  /* 0x0000007d697d7220 */ /* 0x000fe40000410000 */
[----:B------:R-:W-:Y:S01]  /*3590*/  FADD.FTZ R78, R61, R78 ;  /* 0x0000004e3d4e7221 */ /* 0x000fe20000010000 */
[----:B------:R1:W-:Y:S01]  /*35a0*/  MUFU.COS R49, R44 ;  /* 0x0000002c00317308 */ /* 0x0003e20000000000 */
[----:B------:R-:W-:-:S02]  /*35b0*/  FFMA.FTZ R125, R116, R77, R125 ;  /* 0x0000004d747d7223 */ /* 0x000fc4000001007d */
[----:B0-----:R-:W-:Y:S02]  /*35c0*/  FMUL.FTZ R121, R75, R74 ;  /* 0x0000004a4b797220 */ /* 0x001fe40000410000 */
[----:B------:R-:W-:Y:S02]  /*35d0*/  FMUL.FTZ R107, R79, R40 ;  /* 0x000000284f6b7220 */ /* 0x000fe40000410000 */
[----:B------:R-:W-:Y:S01]  /*35e0*/  FADD.FTZ R125, RZ, R125 ;  /* 0x0000007dff7d7221 */ /* 0x000fe20000010000 */
[----:B------:R-:W-:Y:S01]  /*35f0*/  MUFU.SIN R123, R46 ;  /* 0x0000002e007b7308 */ /* 0x000fe20000000400 */
[----:B-1----:R-:W-:Y:S02]  /*3600*/  FMUL.FTZ R44, R92, R57 ;  /* 0x000000395c2c7220 */ /* 0x002fe40000410000 */
[----:B------:R-:W-:Y:S02]  /*3610*/  FMUL.FTZ R74, R106, R78 ;  /* 0x0000004e6a4a7220 */ /* 0x000fe40000410000 */
[----:B------:R-:W-:-:S02]  /*3620*/  FMUL.FTZ R96, R42, R43 ;  /* 0x0000002b2a607220 */ /* 0x000fc40000410000 */
[CC--:B------:R-:W-:Y:S01]  /*3630*/  FFMA.FTZ R74, R107.reuse, R125.reuse, R74 ;  /* 0x0000007d6b4a7223 */ /* 0x0c0fe2000001004a */
[----:B------:R-:W0:Y:S01]  /*3640*/  MUFU.EX2 R44, R44 ;  /* 0x0000002c002c7308 */ /* 0x000e220000000800 */
[----:B------:R-:W-:Y:S02]  /*3650*/  FMUL.FTZ R125, R106, R125 ;  /* 0x0000007d6a7d7220 */ /* 0x000fe40000410000 */
[----:B------:R-:W-:Y:S02]  /*3660*/  FADD.FTZ R74, RZ, R74 ;  /* 0x0000004aff4a7221 */ /* 0x000fe40000010000 */
[----:B------:R-:W-:Y:S02]  /*3670*/  FFMA.FTZ R125, R107, R78, -R125 ;  /* 0x0000004e6b7d7223 */ /* 0x000fe4000001087d */
[----:B------:R-:W-:Y:S01]  /*3680*/  FMUL.FTZ R97, R42, R97 ;  /* 0x000000612a617220 */ /* 0x000fe20000410000 */
[----:B------:R1:W-:Y:S01]  /*3690*/  MUFU.COS R51, R46 ;  /* 0x0000002e00337308 */ /* 0x0003e20000000000 */
[----:B------:R-:W-:-:S02]  /*36a0*/  FADD.FTZ R125, R62, R125 ;  /* 0x0000007d3e7d7221 */ /* 0x000fc40000010000 */
[----:B------:R-:W-:Y:S02]  /*36b0*/  FMUL.FTZ R120, R75, R120 ;  /* 0x000000784b787220 */ /* 0x000fe40000410000 */
[----:B------:R-:W-:-:S03]  /*36c0*/  FMUL.FTZ R43, R109, R125 ;  /* 0x0000007d6d2b7220 */ /* 0x000fc60000410000 */
[----:B------:R-:W2:Y:S01]  /*36d0*/  MUFU.EX2 R76, R76 ;  /* 0x0000004c004c7308 */ /* 0x000ea20000000800 */
[----:B-1----:R-:W-:Y:S02]  /*36e0*/  FMUL.FTZ R46, R92, R56 ;  /* 0x000000385c2e7220 */ /* 0x002fe40000410000 */
[----:B------:R-:W-:Y:S02]  /*36f0*/  FMUL.FTZ R92, R41, R59 ;  /* 0x0000003b295c7220 */ /* 0x000fe40000410000 */
[----:B0-----:R-:W-:Y:S02]  /*3700*/  FMUL.FTZ R94, R44, R45 ;  /* 0x0000002d2c5e7220 */ /* 0x001fe40000410000 */
[----:B------:R-:W-:Y:S01]  /*3710*/  FMUL.RZ R92, R92, 0.15915493667125701904 ;  /* 0x3e22f9835c5c7820 */ /* 0x000fe2000040c000 */
[----:B------:R-:W0:Y:S01]  /*3720*/  MUFU.EX2 R46, R46 ;  /* 0x0000002e002e7308 */ /* 0x000e220000000800 */
[----:B------:R-:W-:Y:S02]  /*3730*/  FMUL.FTZ R95, R44, R95 ;  /* 0x0000005f2c5f7220 */ /* 0x000fe40000410000 */
[----:B------:R-:W-:-:S02]  /*3740*/  FMUL.FTZ R44, R109, R74 ;  /* 0x0000004a6d2c7220 */ /* 0x000fc40000410000 */
[----:B------:R-:W-:Y:S02]  /*3750*/  FMUL.FTZ R41, R41, R60 ;  /* 0x0000003c29297220 */ /* 0x000fe40000410000 */
[C---:B------:R-:W-:Y:S01]  /*3760*/  FFMA.FTZ R44, R114.reuse, R125, -R44 ;  /* 0x0000007d722c7223 */ /* 0x040fe2000001082c */
[----:B------:R-:W-:Y:S01]  /*3770*/  MUFU.EX2 R99, R98 ;  /* 0x0000006200637308 */ /* 0x000fe20000000800 */
[----:B------:R-:W-:Y:S02]  /*3780*/  FMUL.RZ R41, R41, 0.15915493667125701904 ;  /* 0x3e22f98329297820 */ /* 0x000fe4000040c000 */
[----:B------:R-:W-:Y:S02]  /*3790*/  FFMA.FTZ R43, R114, R74, R43 ;  /* 0x0000004a722b7223 */ /* 0x000fe4000001002b */
[----:B--2---:R-:W-:Y:S02]  /*37a0*/  FMUL.FTZ R103, R76, R103 ;  /* 0x000000674c677220 */ /* 0x004fe40000410000 */
[----:B------:R-:W-:Y:S01]  /*37b0*/  FADD.FTZ R44, R63, R44 ;  /* 0x0000002c3f2c7221 */ /* 0x000fe20000010000 */
[----:B------:R-:W1:Y:S01]  /*37c0*/  MUFU.COS R98, R92 ;  /* 0x0000005c00627308 */ /* 0x000e620000000000 */
[----:B0-----:R-:W-:-:S02]  /*37d0*/  FMUL.FTZ R93, R46, R93 ;  /* 0x0000005d2e5d7220 */ /* 0x001fc40000410000 */
[----:B------:R-:W-:Y:S02]  /*37e0*/  FADD.FTZ R42, RZ, R43 ;  /* 0x0000002bff2a7221 */ /* 0x000fe40000010000 */
[----:B------:R-:W-:Y:S02]  /*37f0*/  FMUL.FTZ R111, R76, R111 ;  /* 0x0000006f4c6f7220 */ /* 0x000fe40000410000 */
[C---:B------:R-:W-:Y:S01]  /*3800*/  FMUL.FTZ R45, R103.reuse, R44 ;  /* 0x0000002c672d7220 */ /* 0x040fe20000410000 */
[----:B------:R0:W2:Y:S01]  /*3810*/  MUFU.SIN R40, R92 ;  /* 0x0000005c00287308 */ /* 0x0000a20000000400 */
[-C--:B------:R-:W-:Y:S01]  /*3820*/  FMUL.FTZ R43, R103, R42.reuse ;  /* 0x0000002a672b7220 */ /* 0x080fe20000410000 */
[----:B------:R3:W4:Y:S01]  /*3830*/  LDG.E.64 R76, [R84.64] ;  /* 0x00000006544c7981 */ /* 0x000722000c1e1b00 */
[C---:B------:R-:W-:Y:S02]  /*3840*/  FFMA.FTZ R42, R111.reuse, R42, R45 ;  /* 0x0000002a6f2a7223 */ /* 0x040fe4000001002d */
[----:B------:R-:W-:-:S02]  /*3850*/  FFMA.FTZ R45, R111, R44, -R43 ;  /* 0x0000002c6f2d7223 */ /* 0x000fc4000001082b */
[----:B------:R-:W-:Y:S01]  /*3860*/  FADD.FTZ R44, RZ, R42 ;  /* 0x0000002aff2c7221 */ /* 0x000fe20000010000 */
[----:B------:R-:W-:Y:S01]  /*3870*/  MUFU.EX2 R101, R101 ;  /* 0x0000006500657308 */ /* 0x000fe20000000800 */
[----:B0-----:R-:W-:Y:S02]  /*3880*/  FMUL.FTZ R92, R46, R47 ;  /* 0x0000002f2e5c7220 */ /* 0x001fe40000410000 */
[----:B-1----:R-:W-:Y:S02]  /*3890*/  FMUL.FTZ R98, R99, R98 ;  /* 0x0000006263627220 */ /* 0x002fe40000410000 */
[----:B------:R-:W-:-:S03]  /*38a0*/  FADD.FTZ R45, R64, R45 ;  /* 0x0000002d402d7221 */ /* 0x000fc60000010000 */
[----:B------:R-:W0:Y:S01]  /*38b0*/  MUFU.COS R100, R41 ;  /* 0x0000002900647308 */ /* 0x000e220000000000 */
[----:B--2---:R-:W-:Y:S02]  /*38c0*/  FMUL.FTZ R99, R99, R40 ;  /* 0x0000002863637220 */ /* 0x004fe40000410000 */
[----:B------:R-:W-:Y:S02]  /*38d0*/  FMUL.FTZ R40, R113, R110 ;  /* 0x0000006e71287220 */ /* 0x000fe40000410000 */
[----:B------:R-:W-:Y:S02]  /*38e0*/  FMUL.FTZ R47, R120, R45 ;  /* 0x0000002d782f7220 */ /* 0x000fe40000410000 */
[----:B------:R-:W-:Y:S01]  /*38f0*/  FFMA.FTZ R40, R115, R104, -R40 ;  /* 0x0000006873287223 */ /* 0x000fe20000010828 */
[----:B------:R1:W2:Y:S01]  /*3900*/  MUFU.SIN R46, R41 ;  /* 0x00000029002e7308 */ /* 0x0002a20000000400 */
[----:B------:R-:W-:Y:S02]  /*3910*/  FFMA.FTZ R47, R121, R44, R47 ;  /* 0x0000002c792f7223 */ /* 0x000fe4000001002f */
[----:B------:R-:W-:-:S02]  /*3920*/  FMUL.FTZ R42, R117, R40 ;  /* 0x00000028752a7220 */ /* 0x000fc40000410000 */
[----:B------:R-:W-:-:S03]  /*3930*/  FADD.FTZ R47, RZ, R47 ;  /* 0x0000002fff2f7221 */ /* 0x000fc60000010000 */
[----:B------:R-:W5:Y:S01]  /*3940*/  MUFU.EX2 R50, R50 ;  /* 0x0000003200327308 */ /* 0x000f620000000800 */
[----:B-1----:R-:W-:Y:S02]  /*3950*/  FMUL.FTZ R41, R115, R110 ;  /* 0x0000006e73297220 */ /* 0x002fe40000410000 */
[----:B0-----:R-:W-:Y:S02]  /*3960*/  FMUL.FTZ R100, R101, R100 ;  /* 0x0000006465647220 */ /* 0x001fe40000410000 */
[----:B------:R-:W-:Y:S02]  /*3970*/  FFMA.FTZ R41, R113, R104, R41 ;  /* 0x0000006871297223 */ /* 0x000fe40000010029 */
[----:B--2---:R-:W-:Y:S01]  /*3980*/  FMUL.FTZ R101, R101, R46 ;  /* 0x0000002e65657220 */ /* 0x004fe20000410000 */
[----:B------:R-:W0:Y:S01]  /*3990*/  MUFU.EX2 R48, R48 ;  /* 0x0000003000307308 */ /* 0x000e220000000800 */
[-C--:B------:R-:W-:Y:S02]  /*39a0*/  FMUL.FTZ R43, R117, R41.reuse ;  /* 0x00000029752b7220 */ /* 0x080fe40000410000 */
[----:B------:R-:W-:-:S02]  /*39b0*/  FFMA.FTZ R41, R118, R41, R42 ;  /* 0x0000002976297223 */ /* 0x000fc4000001002a */
[----:B------:R-:W-:Y:S02]  /*39c0*/  FMUL.FTZ R46, R120, R44 ;  /* 0x0000002c782e7220 */ /* 0x000fe40000410000 */
[----:B------:R-:W-:Y:S02]  /*39d0*/  FFMA.FTZ R43, R118, R40, -R43 ;  /* 0x00000028762b7223 */ /* 0x000fe4000001082b */
[C---:B------:R-:W-:Y:S02]  /*39e0*/  FMUL.FTZ R40, R112.reuse, R41 ;  /* 0x0000002970287220 */ /* 0x040fe40000410000 */
[----:B------:R-:W-:Y:S02]  /*39f0*/  FFMA.FTZ R46, R121, R45, -R46 ;  /* 0x0000002d792e7223 */ /* 0x000fe4000001082e */
[----:B------:R-:W-:Y:S02]  /*3a00*/  FMUL.FTZ R42, R112, R43 ;  /* 0x0000002b702a7220 */ /* 0x000fe40000410000 */
[----:B-----5:R-:W-:-:S02]  /*3a10*/  FMUL.FTZ R123, R50, R123 ;  /* 0x0000007b327b7220 */ /* 0x020fc40000410000 */
[C---:B------:R-:W-:Y:S02]  /*3a20*/  FFMA.FTZ R40, R108.reuse, R43, -R40 ;  /* 0x0000002b6c287223 */ /* 0x040fe40000010828 */
[----:B------:R-:W-:Y:S02]  /*3a30*/  FADD.FTZ R46, R65, R46 ;  /* 0x0000002e412e7221 */ /* 0x000fe40000010000 */
[----:B------:R-:W-:Y:S02]  /*3a40*/  FFMA.FTZ R42, R108, R41, R42 ;  /* 0x000000296c2a7223 */ /* 0x000fe4000001002a */
[----:B------:R-:W-:Y:S02]  /*3a50*/  FMUL.FTZ R122, R50, R51 ;  /* 0x00000033327a7220 */ /* 0x000fe40000410000 */
[----:B------:R-:W-:Y:S02]  /*3a60*/  FMUL.FTZ R43, R105, R40 ;  /* 0x00000028692b7220 */ /* 0x000fe40000410000 */
[----:B------:R-:W-:-:S02]  /*3a70*/  FMUL.FTZ R45, R123, R47 ;  /* 0x0000002f7b2d7220 */ /* 0x000fc40000410000 */
[----:B------:R-:W-:Y:S02]  /*3a80*/  FMUL.FTZ R44, R123, R46 ;  /* 0x0000002e7b2c7220 */ /* 0x000fe40000410000 */
[-C--:B------:R-:W-:Y:S02]  /*3a90*/  FMUL.FTZ R41, R105, R42.reuse ;  /* 0x0000002a69297220 */ /* 0x080fe40000410000 */
[----:B------:R-:W-:Y:S02]  /*3aa0*/  FFMA.FTZ R43, R116, R42, R43 ;  /* 0x0000002a742b7223 */ /* 0x000fe4000001002b */
[C---:B------:R-:W-:Y:S02]  /*3ab0*/  FFMA.FTZ R45, R122.reuse, R46, -R45 ;  /* 0x0000002e7a2d7223 */ /* 0x040fe4000001082d */
[----:B------:R-:W-:Y:S02]  /*3ac0*/  FFMA.FTZ R44, R122, R47, R44 ;  /* 0x0000002f7a2c7223 */ /* 0x000fe4000001002c */
[----:B------:R-:W-:-:S02]  /*3ad0*/  FFMA.FTZ R41, R116, R40, -R41 ;  /* 0x0000002874297223 */ /* 0x000fc40000010829 */
[----:B0-----:R-:W-:Y:S02]  /*3ae0*/  FMUL.FTZ R119, R48, R119 ;  /* 0x0000007730777220 */ /* 0x001fe40000410000 */
[----:B------:R-:W-:Y:S02]  /*3af0*/  FMUL.FTZ R40, R106, R43 ;  /* 0x0000002b6a287220 */ /* 0x000fe40000410000 */
[----:B------:R-:W-:Y:S02]  /*3b00*/  FADD.FTZ R45, R66, R45 ;  /* 0x0000002d422d7221 */ /* 0x000fe40000010000 */
[----:B------:R-:W-:Y:S02]  /*3b10*/  FADD.FTZ R44, RZ, R44 ;  /* 0x0000002cff2c7221 */ /* 0x000fe40000010000 */
[----:B------:R-:W-:Y:S02]  /*3b20*/  FMUL.FTZ R42, R106, R41 ;  /* 0x000000296a2a7220 */ /* 0x000fe40000410000 */
[----:B------:R-:W-:-:S02]  /*3b30*/  FMUL.FTZ R102, R48, R49 ;  /* 0x0000003130667220 */ /* 0x000fc40000410000 */
[----:B------:R-:W-:Y:S02]  /*3b40*/  FFMA.FTZ R40, R107, R41, -R40 ;  /* 0x000000296b287223 */ /* 0x000fe40000010828 */
[C---:B------:R-:W-:Y:S02]  /*3b50*/  FMUL.FTZ R47, R119.reuse, R45 ;  /* 0x0000002d772f7220 */ /* 0x040fe40000410000 */
[----:B------:R-:W-:Y:S02]  /*3b60*/  FMUL.FTZ R46, R119, R44 ;  /* 0x0000002c772e7220 */ /* 0x000fe40000410000 */
[----:B------:R-:W-:Y:S02]  /*3b70*/  FFMA.FTZ R42, R107, R43, R42 ;  /* 0x0000002b6b2a7223 */ /* 0x000fe4000001002a */
[----:B------:R-:W-:Y:S02]  /*3b80*/  FMUL.FTZ R43, R109, R40 ;  /* 0x000000286d2b7220 */ /* 0x000fe40000410000 */
[----:B------:R-:W-:-:S02]  /*3b90*/  FFMA.FTZ R47, R102, R44, R47 ;  /* 0x0000002c662f7223 */ /* 0x000fc4000001002f */
[----:B------:R-:W-:Y:S02]  /*3ba0*/  FFMA.FTZ R46, R102, R45, -R46 ;  /* 0x0000002d662e7223 */ /* 0x000fe4000001082e */
[-C--:B------:R-:W-:Y:S02]  /*3bb0*/  FMUL.FTZ R41, R109, R42.reuse ;  /* 0x0000002a6d297220 */ /* 0x080fe40000410000 */
[C---:B------:R-:W-:Y:S02]  /*3bc0*/  FFMA.FTZ R42, R114.reuse, R42, R43 ;  /* 0x0000002a722a7223 */ /* 0x040fe4000001002b */
[----:B------:R-:W-:Y:S02]  /*3bd0*/  FADD.FTZ R47, RZ, R47 ;  /* 0x0000002fff2f7221 */ /* 0x000fe40000010000 */
[----:B------:R-:W-:Y:S02]  /*3be0*/  FADD.FTZ R46, R67, R46 ;  /* 0x0000002e432e7221 */ /* 0x000fe40000010000 */
[----:B------:R-:W-:-:S02]  /*3bf0*/  FFMA.FTZ R40, R114, R40, -R41 ;  /* 0x0000002872287223 */ /* 0x000fc40000010829 */
[----:B------:R-:W-:Y:S02]  /*3c00*/  FMUL.FTZ R41, R103, R42 ;  /* 0x0000002a67297220 */ /* 0x000fe40000410000 */
[C---:B------:R-:W-:Y:S02]  /*3c10*/  FMUL.FTZ R45, R93.reuse, R47 ;  /* 0x0000002f5d2d7220 */ /* 0x040fe40000410000 */
[----:B------:R-:W-:Y:S02]  /*3c20*/  FMUL.FTZ R44, R93, R46 ;  /* 0x0000002e5d2c7220 */ /* 0x000fe40000410000 */
[-C--:B------:R-:W-:Y:S02]  /*3c30*/  FMUL.FTZ R43, R103, R40.reuse ;  /* 0x00000028672b7220 */ /* 0x080fe40000410000 */
[----:B------:R-:W-:Y:S02]  /*3c40*/  FFMA.FTZ R41, R111, R40, -R41 ;  /* 0x000000286f297223 */ /* 0x000fe40000010829 */
[----:B------:R-:W-:-:S02]  /*3c50*/  FFMA.FTZ R45, R92, R46, -R45 ;  /* 0x0000002e5c2d7223 */ /* 0x000fc4000001082d */
[----:B------:R-:W-:Y:S02]  /*3c60*/  FFMA.FTZ R44, R92, R47, R44 ;  /* 0x0000002f5c2c7223 */ /* 0x000fe4000001002c */
[----:B------:R-:W-:Y:S02]  /*3c70*/  FFMA.FTZ R43, R111, R42, R43 ;  /* 0x0000002a6f2b7223 */ /* 0x000fe4000001002b */
[----:B------:R-:W-:Y:S02]  /*3c80*/  FMUL.FTZ R42, R120, R41 ;  /* 0x00000029782a7220 */ /* 0x000fe40000410000 */
[----:B------:R-:W-:Y:S02]  /*3c90*/  FADD.FTZ R45, R68, R45 ;  /* 0x0000002d442d7221 */ /* 0x000fe40000010000 */
[----:B------:R-:W-:Y:S02]  /*3ca0*/  FADD.FTZ R44, RZ, R44 ;  /* 0x0000002cff2c7221 */ /* 0x000fe40000010000 */
[----:B------:R-:W-:-:S02]  /*3cb0*/  FMUL.FTZ R40, R120, R43 ;  /* 0x0000002b78287220 */ /* 0x000fc40000410000 */
[----:B------:R-:W-:Y:S02]  /*3cc0*/  FFMA.FTZ R42, R121, R43, R42 ;  /* 0x0000002b792a7223 */ /* 0x000fe4000001002a */
[C---:B------:R-:W-:Y:S02]  /*3cd0*/  FMUL.FTZ R47, R95.reuse, R45 ;  /* 0x0000002d5f2f7220 */ /* 0x040fe40000410000 */
[----:B------:R-:W-:Y:S02]  /*3ce0*/  FMUL.FTZ R46, R95, R44 ;  /* 0x0000002c5f2e7220 */ /* 0x000fe40000410000 */
[----:B------:R-:W-:Y:S02]  /*3cf0*/  FFMA.FTZ R40, R121, R41, -R40 ;  /* 0x0000002979287223 */ /* 0x000fe40000010828 */
[----:B------:R-:W-:Y:S02]  /*3d00*/  FMUL.FTZ R41, R123, R42 ;  /* 0x0000002a7b297220 */ /* 0x000fe40000410000 */
[----:B------:R-:W-:-:S02]  /*3d10*/  FFMA.FTZ R47, R94, R44, R47 ;  /* 0x0000002c5e2f7223 */ /* 0x000fc4000001002f */
[----:B------:R-:W-:Y:S02]  /*3d20*/  FFMA.FTZ R46, R94, R45, -R46 ;  /* 0x0000002d5e2e7223 */ /* 0x000fe4000001082e */
[-C--:B------:R-:W-:Y:S02]  /*3d30*/  FMUL.FTZ R43, R123, R40.reuse ;  /* 0x000000287b2b7220 */ /* 0x080fe40000410000 */
[C---:B------:R-:W-:Y:S02]  /*3d40*/  FFMA.FTZ R41, R122.reuse, R40, -R41 ;  /* 0x000000287a297223 */ /* 0x040fe40000010829 */
[----:B------:R-:W-:Y:S02]  /*3d50*/  FADD.FTZ R47, RZ, R47 ;  /* 0x0000002fff2f7221 */ /* 0x000fe40000010000 */
[----:B------:R-:W-:Y:S02]  /*3d60*/  FADD.FTZ R46, R73, R46 ;  /* 0x0000002e492e7221 */ /* 0x000fe40000010000 */
[----:B------:R-:W-:-:S02]  /*3d70*/  FFMA.FTZ R43, R122, R42, R43 ;  /* 0x0000002a7a2b7223 */ /* 0x000fc4000001002b */
[----:B------:R-:W-:Y:S02]  /*3d80*/  FMUL.FTZ R42, R119, R41 ;  /* 0x00000029772a7220 */ /* 0x000fe40000410000 */
[C---:B------:R-:W-:Y:S02]  /*3d90*/  FMUL.FTZ R45, R97.reuse, R47 ;  /* 0x0000002f612d7220 */ /* 0x040fe40000410000 */
[-C--:B------:R-:W-:Y:S02]  /*3da0*/  FMUL.FTZ R44, R97, R46.reuse ;  /* 0x0000002e612c7220 */ /* 0x080fe40000410000 */
[-C--:B------:R-:W-:Y:S02]  /*3db0*/  FMUL.FTZ R40, R119, R43.reuse ;  /* 0x0000002b77287220 */ /* 0x080fe40000410000 */
[----:B------:R-:W-:Y:S02]  /*3dc0*/  FFMA.FTZ R42, R102, R43, R42 ;  /* 0x0000002b662a7223 */ /* 0x000fe4000001002a */
[----:B------:R-:W-:-:S02]  /*3dd0*/  FFMA.FTZ R45, R96, R46, -R45 ;  /* 0x0000002e602d7223 */ /* 0x000fc4000001082d */
[----:B------:R-:W-:Y:S02]  /*3de0*/  FFMA.FTZ R44, R96, R47, R44 ;  /* 0x0000002f602c7223 */ /* 0x000fe4000001002c */
[----:B------:R-:W-:Y:S02]  /*3df0*/  FFMA.FTZ R40, R102, R41, -R40 ;  /* 0x0000002966287223 */ /* 0x000fe40000010828 */
[C---:B------:R-:W-:Y:S02]  /*3e00*/  FMUL.FTZ R41, R93.reuse, R42 ;  /* 0x0000002a5d297220 */ /* 0x040fe40000410000 */
[----:B------:R-:W-:Y:S02]  /*3e10*/  FADD.FTZ R45, R80, R45 ;  /* 0x0000002d502d7221 */ /* 0x000fe40000010000 */
[----:B------:R-:W-:Y:S02]  /*3e20*/  FADD.FTZ R44, RZ, R44 ;  /* 0x0000002cff2c7221 */ /* 0x000fe40000010000 */
[----:B------:R-:W-:-:S02]  /*3e30*/  FMUL.FTZ R43, R93, R40 ;  /* 0x000000285d2b7220 */ /* 0x000fc40000410000 */
[C---:B------:R-:W-:Y:S02]  /*3e40*/  FFMA.FTZ R41, R92.reuse, R40, -R41 ;  /* 0x000000285c297223 */ /* 0x040fe40000010829 */
        /* <DEDUP_REMOVED lines=19> */
[C---:B------:R-:W-:Y:S02]  /*3f80*/  FMUL.FTZ R42, R99.reuse, R41 ;  /* 0x00000029632a7220 */ /* 0x040fe40000410000 */
[----:B------:R-:W-:Y:S02]  /*3f90*/  FADD.FTZ R46, R90, R45 ;  /* 0x0000002d5a2e7221 */ /* 0x000fe40000010000 */
[----:B------:R-:W-:Y:S02]  /*3fa0*/  FADD.FTZ R47, RZ, R44 ;  /* 0x0000002cff2f7221 */ /* 0x000fe40000010000 */
        /* <DEDUP_REMOVED lines=9> */
[----:B------:R-:W2:Y:S04]  /*4040*/  SHFL.UP PT, R45, R44, 0x1, RZ ;  /* 0x042000002c2d7989 */ /* 0x000ea800000e00ff */
[----:B------:R-:W5:Y:S01]  /*4050*/  SHFL.UP PT, R49, R40, 0x1, RZ ;  /* 0x0420000028317989 */ /* 0x000f6200000e00ff */
[C---:B0-----:R-:W-:Y:S02]  /*4060*/  FMUL.FTZ R42, R40.reuse, R51 ;  /* 0x00000033282a7220 */ /* 0x041fe40000410000 */
[-C--:B-1----:R-:W-:Y:S02]  /*4070*/  FMUL.FTZ R41, R40, R75.reuse ;  /* 0x0000004b28297220 */ /* 0x082fe40000410000 */
[C---:B------:R-:W-:Y:S02]  /*4080*/  FFMA.FTZ R42, R44.reuse, R75, R42 ;  /* 0x0000004b2c2a7223 */ /* 0x040fe4000001002a */
[----:B------:R-:W-:Y:S01]  /*4090*/  FFMA.FTZ R41, R44, R51, -R41 ;  /* 0x000000332c297223 */ /* 0x000fe20000010829 */
[----:B------:R0:W4:Y:S01]  /*40a0*/  LDG.E.64 R74, [R86.64] ;  /* 0x00000006564a7981 */ /* 0x000122000c1e1b00 */
[----:B------:R-:W-:-:S02]  /*40b0*/  @P0 FADD.FTZ R47, R47, R42 ;  /* 0x0000002a2f2f0221 */ /* 0x000fc40000010000 */
[----:B------:R-:W-:Y:S02]  /*40c0*/  @P0 FADD.FTZ R46, R46, R41 ;  /* 0x000000292e2e0221 */ /* 0x000fe40000010000 */
[C---:B--2---:R-:W-:Y:S01]  /*40d0*/  FMUL.FTZ R48, R40.reuse, R45 ;  /* 0x0000002d28307220 */ /* 0x044fe20000410000 */
[----:B------:R-:W1:Y:S01]  /*40e0*/  SHFL.UP PT, R43, R47, 0x2, RZ ;  /* 0x044000002f2b7989 */ /* 0x000e6200000e00ff */
[----:B-----5:R-:W-:-:S03]  /*40f0*/  FMUL.FTZ R42, R40, R49 ;  /* 0x00000031282a7220 */ /* 0x020fc60000410000 */
[----:B------:R-:W2:Y:S01]  /*4100*/  SHFL.UP PT, R41, R46, 0x2, RZ ;  /* 0x044000002e297989 */ /* 0x000ea200000e00ff */
[C---:B------:R-:W-:Y:S02]  /*4110*/  FFMA.FTZ R49, R44.reuse, R49, R48 ;  /* 0x000000312c317223 */ /* 0x040fe40000010030 */
[----:B------:R-:W-:-:S03]  /*4120*/  @P0 FFMA.FTZ R44, R44, R45, -R42 ;  /* 0x0000002d2c2c0223 */ /* 0x000fc6000001082a */
[----:B------:R-:W-:Y:S02]  /*4130*/  FSEL R40, R40, R49, !P0 ;  /* 0x0000003128287208 */ /* 0x000fe40004000000 */
[----:B------:R-:W5:Y:S01]  /*4140*/  SHFL.UP PT, R49, R44, 0x2, RZ ;  /* 0x044000002c317989 */ /* 0x000f6200000e00ff */
[----:B------:R-:W-:-:S03]  /*4150*/  ISETP.GE.AND P0, PT, R8, 0x2, PT ;  /* 0x000000020800780c */ /* 0x000fc60003f06270 */
[----:B------:R-:W0:Y:S01]  /*4160*/  SHFL.UP PT, R45, R40, 0x2, RZ ;  /* 0x04400000282d7989 */ /* 0x000e2200000e00ff */
[C---:B-1----:R-:W-:Y:S02]  /*4170*/  FMUL.FTZ R42, R40.reuse, R43 ;  /* 0x0000002b282a7220 */ /* 0x042fe40000410000 */
[-C--:B--2---:R-:W-:Y:S02]  /*4180*/  FMUL.FTZ R48, R40, R41.reuse ;  /* 0x0000002928307220 */ /* 0x084fe40000410000 */
[C---:B------:R-:W-:Y:S02]  /*4190*/  FFMA.FTZ R41, R44.reuse, R41, -R42 ;  /* 0x000000292c297223 */ /* 0x040fe4000001082a */
[----:B------:R-:W-:-:S03]  /*41a0*/  FFMA.FTZ R48, R44, R43, R48 ;  /* 0x0000002b2c307223 */ /* 0x000fc60000010030 */
[----:B------:R-:W-:Y:S02]  /*41b0*/  @P0 FADD.FTZ R46, R46, R41 ;  /* 0x000000292e2e0221 */ /* 0x000fe40000010000 */
[----:B------:R-:W-:Y:S02]  /*41c0*/  @P0 FADD.FTZ R47, R47, R48 ;  /* 0x000000302f2f0221 */ /* 0x000fe40000010000 */
[C---:B-----5:R-:W-:Y:S01]  /*41d0*/  FMUL.FTZ R43, R40.reuse, R49 ;  /* 0x00000031282b7220 */ /* 0x060fe20000410000 */
[----:B------:R-:W1:Y:S01]  /*41e0*/  SHFL.UP PT, R51, R46, 0x4, RZ ;  /* 0x048000002e337989 */ /* 0x000e6200000e00ff */
[-C--:B0-----:R-:W-:Y:S02]  /*41f0*/  FMUL.FTZ R42, R40, R45.reuse ;  /* 0x0000002d282a7220 */ /* 0x081fe40000410000 */
[C---:B------:R-:W-:Y:S01]  /*4200*/  FFMA.FTZ R43, R44.reuse, R45, R43 ;  /* 0x0000002d2c2b7223 */ /* 0x040fe2000001002b */
[----:B------:R-:W0:Y:S01]  /*4210*/  SHFL.UP PT, R41, R47, 0x4, RZ ;  /* 0x048000002f297989 */ /* 0x000e2200000e00ff */
[----:B------:R-:W-:-:S03]  /*4220*/  @P0 FFMA.FTZ R44, R44, R49, -R42 ;  /* 0x000000312c2c0223 */ /* 0x000fc6000001082a */
[----:B------:R-:W-:Y:S02]  /*4230*/  FSEL R40, R40, R43, !P0 ;  /* 0x0000002b28287208 */ /* 0x000fe40004000000 */
[----:B------:R-:W2:Y:S04]  /*4240*/  SHFL.UP PT, R43, R44, 0x4, RZ ;  /* 0x048000002c2b7989 */ /* 0x000ea800000e00ff */
[----:B------:R-:W5:Y:S01]  /*4250*/  SHFL.UP PT, R45, R40, 0x4, RZ ;  /* 0x04800000282d7989 */ /* 0x000f6200000e00ff */
[----:B------:R-:W-:Y:S01]  /*4260*/  ISETP.GE.AND P0, PT, R8, 0x4, PT ;  /* 0x000000040800780c */ /* 0x000fe20003f06270 */
[C---:B-1----:R-:W-:Y:S02]  /*4270*/  FMUL.FTZ R48, R40.reuse, R51 ;  /* 0x0000003328307220 */ /* 0x042fe40000410000 */
[----:B0-----:R-:W-:-:S02]  /*4280*/  FMUL.FTZ R42, R40, R41 ;  /* 0x00000029282a7220 */ /* 0x001fc40000410000 */
[C---:B------:R-:W-:Y:S02]  /*4290*/  FFMA.FTZ R48, R44.reuse, R41, R48 ;  /* 0x000000292c307223 */ /* 0x040fe40000010030 */
[----:B------:R-:W-:-:S06]  /*42a0*/  FFMA.FTZ R51, R44, R51, -R42 ;  /* 0x000000332c337223 */ /* 0x000fcc000001082a */
[----:B------:R-:W-:Y:S02]  /*42b0*/  @P0 FADD.FTZ R47, R47, R48 ;  /* 0x000000302f2f0221 */ /* 0x000fe40000010000 */
[----:B--2---:R-:W-:Y:S02]  /*42c0*/  FMUL.FTZ R48, R40, R43 ;  /* 0x0000002b28307220 */ /* 0x004fe40000410000 */
[----:B------:R-:W-:Y:S02]  /*42d0*/  @P0 FADD.FTZ R46, R46, R51 ;  /* 0x000000332e2e0221 */ /* 0x000fe40000010000 */
[-C--:B-----5:R-:W-:Y:S02]  /*42e0*/  FMUL.FTZ R42, R40, R45.reuse ;  /* 0x0000002d282a7220 */ /* 0x0a0fe40000410000 */
[C---:B------:R-:W-:Y:S01]  /*42f0*/  FFMA.FTZ R45, R44.reuse, R45, R48 ;  /* 0x0000002d2c2d7223 */ /* 0x040fe20000010030 */
[----:B------:R-:W0:Y:S01]  /*4300*/  SHFL.UP PT, R41, R46, 0x8, RZ ;  /* 0x050000002e297989 */ /* 0x000e2200000e00ff */
[----:B------:R-:W-:-:S03]  /*4310*/  @P0 FFMA.FTZ R44, R44, R43, -R42 ;  /* 0x0000002b2c2c0223 */ /* 0x000fc6000001082a */
[----:B------:R-:W-:Y:S01]  /*4320*/  FSEL R45, R40, R45, !P0 ;  /* 0x0000002d282d7208 */ /* 0x000fe20004000000 */
[----:B------:R-:W1:Y:S04]  /*4330*/  SHFL.UP PT, R49, R47, 0x8, RZ ;  /* 0x050000002f317989 */ /* 0x000e6800000e00ff */
[----:B------:R-:W2:Y:S04]  /*4340*/  SHFL.UP PT, R48, R44, 0x8, RZ ;  /* 0x050000002c307989 */ /* 0x000ea800000e00ff */
[----:B------:R-:W5:Y:S01]  /*4350*/  SHFL.UP PT, R42, R45, 0x8, RZ ;  /* 0x050000002d2a7989 */ /* 0x000f6200000e00ff */
[----:B------:R-:W-:Y:S01]  /*4360*/  ISETP.GE.AND P1, PT, R8, 0x8, PT ;  /* 0x000000080800780c */ /* 0x000fe20003f26270 */
[----:B0-----:R-:W-:-:S02]  /*4370*/  FMUL.FTZ R43, R45, R41 ;  /* 0x000000292d2b7220 */ /* 0x001fc40000410000 */
[CC--:B-1----:R-:W-:Y:S02]  /*4380*/  FMUL.FTZ R40, R45.reuse, R49.reuse ;  /* 0x000000312d287220 */ /* 0x0c2fe40000410000 */
[C---:B------:R-:W-:Y:S02]  /*4390*/  FFMA.FTZ R50, R44.reuse, R49, R43 ;  /* 0x000000312c327223 */ /* 0x040fe4000001002b */
[----:B--2---:R-:W-:Y:S02]  /*43a0*/  FMUL.FTZ R43, R45, R48 ;  /* 0x000000302d2b7220 */ /* 0x004fe40000410000 */
[----:B------:R-:W-:-:S04]  /*43b0*/  FFMA.FTZ R41, R44, R41, -R40 ;  /* 0x000000292c297223 */ /* 0x000fc80000010828 */
[----:B------:R-:W-:Y:S02]  /*43c0*/  @P1 FADD.FTZ R47, R47, R50 ;  /* 0x000000322f2f1221 */ /* 0x000fe40000010000 */
[CC--:B-----5:R-:W-:Y:S02]  /*43d0*/  FMUL.FTZ R51, R45.reuse, R42.reuse ;  /* 0x0000002a2d337220 */ /* 0x0e0fe40000410000 */
[----:B------:R-:W-:Y:S01]  /*43e0*/  FFMA.FTZ R50, R44, R42, R43 ;  /* 0x0000002a2c327223 */ /* 0x000fe2000001002b */
        /* <DEDUP_REMOVED lines=8> */
[----:B------:R-:W5:Y:S01]  /*4470*/  SHFL.UP PT, R51, R48, 0x10, RZ ;  /* 0x0600000030337989 */ /* 0x000f6200000e00ff */
[----:B------:R-:W-:Y:S01]  /*4480*/  MOV R41, RZ ;  /* 0x000000ff00297202 */ /* 0x000fe20000000f00 */
[----:B------:R-:W-:Y:S01]  /*4490*/  CS2R R42, SRZ ;  /* 0x00000000002a7805 */ /* 0x000fe2000001ff00 */
[----:B------:R-:W-:-:S07]  /*44a0*/  MOV R40, 0x3f800000 ;  /* 0x3f80000000287802 */ /* 0x000fce0000000f00 */
[----:B------:R-:W3:Y:S01]  /*44b0*/  @!P0 LDS.128 R40, [UR4+0x890] ;  /* 0x00089004ff288984 */ /* 0x000ee20008000c00 */
[----:B------:R-:W-:Y:S01]  /*44c0*/  ISETP.GE.AND P0, PT, R8, 0x10, PT ;  /* 0x000000100800780c */ /* 0x000fe20003f06270 */
[----:B0-----:R-:W-:Y:S01]  /*44d0*/  FMUL.FTZ R79, R48, R49 ;  /* 0x00000031304f7220 */ /* 0x001fe20000410000 */
[----:B------:R-:W-:-:S03]  /*44e0*/  ISETP.NE.AND P1, PT, R8, 0x1f, PT ;  /* 0x0000001f0800780c */ /* 0x000fc60003f25270 */
[-C--:B-1----:R-:W-:Y:S02]  /*44f0*/  FFMA.FTZ R79, R44, R125.reuse, -R79 ;  /* 0x0000007d2c4f7223 */ /* 0x082fe4000001084f */
[C---:B------:R-:W-:Y:S02]  /*4500*/  FMUL.FTZ R125, R48.reuse, R125 ;  /* 0x0000007d307d7220 */ /* 0x040fe40000410000 */
[----:B--2---:R-:W-:Y:S02]  /*4510*/  FMUL.FTZ R78, R48, R45 ;  /* 0x0000002d304e7220 */ /* 0x004fe40000410000 */
[----:B------:R-:W-:Y:S02]  /*4520*/  FFMA.FTZ R124, R44, R49, R125 ;  /* 0x000000312c7c7223 */ /* 0x000fe4000001007d */
[-C--:B-----5:R-:W-:Y:S02]  /*4530*/  FMUL.FTZ R50, R48, R51.reuse ;  /* 0x0000003330327220 */ /* 0x0a0fe40000410000 */
        /* <DEDUP_REMOVED lines=9> */
[----:B---3--:R-:W-:Y:S04]  /*45d0*/  @!P2 STS.128 [0x870], R40 ;  /* 0x00087028ff00a388 */ /* 0x008fe80000000c00 */
        /* <DEDUP_REMOVED lines=56> */
[----:B------:R-:W-:Y:S01]  /*4960*/  FFMA.FTZ R109, R114, R106, R109 ;  /* 0x0000006a726d7223 */ /* 0x000fe2000001006d */
[----:B------:R-:W-:Y:S01]  /*4970*/  MOV R114, c[0x0][0x1a0] ;  /* 0x0000680000727a02 */ /* 0x000fe20000000f00 */
[----:B------:R-:W-:Y:S01]  /*4980*/  FADD.FTZ R112, R63, R110 ;  /* 0x0000006e3f707221 */ /* 0x000fe20000010000 */
[----:B------:R-:W-:Y:S01]  /*4990*/  MOV R115, c[0x0][0x1a4] ;  /* 0x0000690000737a02 */ /* 0x000fe20000000f00 */
[----:B------:R-:W-:Y:S01]  /*49a0*/  FADD.FTZ R110, RZ, R109 ;  /* 0x0000006dff6e7221 */ /* 0x000fe20000010000 */
[----:B------:R-:W-:Y:S01]  /*49b0*/  LEA R86, P0, R114, R86, 0x3 ;  /* 0x0000005672567211 */ /* 0x000fe200078018ff */
[----:B------:R-:W-:-:S02]  /*49c0*/  FMUL.FTZ R109, R103, R112 ;  /* 0x00000070676d7220 */ /* 0x000fc40000410000 */
[-C--:B------:R-:W-:Y:S01]  /*49d0*/  FMUL.FTZ R103, R103, R110.reuse ;  /* 0x0000006e67677220 */ /* 0x080fe20000410000 */
[----:B------:R-:W-:Y:S01]  /*49e0*/  LEA.HI.X R87, R114, R87, R115, 0x3, P0 ;  /* 0x0000005772577211 */ /* 0x000fe200000f1c73 */
[C---:B------:R-:W-:Y:S02]  /*49f0*/  FFMA.FTZ R115, R111.reuse, R110, R109 ;  /* 0x0000006e6f737223 */ /* 0x040fe4000001006d */
[----:B------:R-:W-:Y:S02]  /*4a00*/  FFMA.FTZ R109, R111, R112, -R103 ;  /* 0x000000706f6d7223 */ /* 0x000fe40000010867 */
[----:B------:R-:W-:Y:S01]  /*4a10*/  FADD.FTZ R103, RZ, R115 ;  /* 0x00000073ff677221 */ /* 0x000fe20000010000 */
[----:B------:R-:W-:Y:S01]  /*4a20*/  MOV R111, c[0x0][0x1c0] ;  /* 0x00007000006f7a02 */ /* 0x000fe20000000f00 */
[----:B------:R-:W-:Y:S02]  /*4a30*/  FADD.FTZ R109, R64, R109 ;  /* 0x0000006d406d7221 */ /* 0x000fe40000010000 */
[C---:B------:R-:W-:Y:S01]  /*4a40*/  FMUL.FTZ R116, R120.reuse, R103 ;  /* 0x0000006778747220 */ /* 0x040fe20000410000 */
[----:B------:R-:W-:Y:S01]  /*4a50*/  MOV R115, c[0x0][0x188] ;  /* 0x0000620000737a02 */ /* 0x000fe20000000f00 */
[-C--:B------:R-:W-:Y:S01]  /*4a60*/  FMUL.FTZ R120, R120, R109.reuse ;  /* 0x0000006d78787220 */ /* 0x080fe20000410000 */
[----:B------:R-:W-:Y:S01]  /*4a70*/  MOV R114, c[0x0][0x1c4] ;  /* 0x0000710000727a02 */ /* 0x000fe20000000f00 */
[----:B------:R-:W-:Y:S01]  /*4a80*/  FFMA.FTZ R116, R121, R109, -R116 ;  /* 0x0000006d79747223 */ /* 0x000fe20000010874 */
[----:B------:R-:W-:-:S02]  /*4a90*/  LEA R84, P0, R111, R84, 0x3 ;  /* 0x000000546f547211 */ /* 0x000fc400078018ff */
[----:B------:R-:W-:Y:S02]  /*4aa0*/  MOV R118, c[0x0][0x18c] ;  /* 0x0000630000767a02 */ /* 0x000fe40000000f00 */
[----:B------:R-:W-:Y:S01]  /*4ab0*/  LEA R82, P1, R115, R82, 0x3 ;  /* 0x0000005273527211 */ /* 0x000fe200078218ff */
[----:B------:R-:W-:Y:S01]  /*4ac0*/  FFMA.FTZ R120, R121, R103, R120 ;  /* 0x0000006779787223 */ /* 0x000fe20000010078 */
[----:B------:R-:W-:Y:S01]  /*4ad0*/  LEA.HI.X R85, R111, R85, R114, 0x3, P0 ;  /* 0x000000556f557211 */ /* 0x000fe200000f1c72 */
[----:B------:R-:W-:Y:S01]  /*4ae0*/  FADD.FTZ R114, R65, R116 ;  /* 0x0000007441727221 */ /* 0x000fe20000010000 */
[----:B------:R-:W-:Y:S01]  /*4af0*/  LEA.HI.X R91, R115, R91, R118, 0x3, P1 ;  /* 0x0000005b735b7211 */ /* 0x000fe200008f1c76 */
[----:B----4-:R-:W-:Y:S02]  /*4b00*/  FMUL.FTZ R115, R75, R77 ;  /* 0x0000004d4b737220 */ /* 0x010fe40000410000 */
[----:B------:R-:W-:Y:S02]  /*4b10*/  FADD.FTZ R111, RZ, R120 ;  /* 0x00000078ff6f7221 */ /* 0x000fe40000010000 */
[----:B------:R-:W-:-:S02]  /*4b20*/  FMUL.FTZ R116, R123, R114 ;  /* 0x000000727b747220 */ /* 0x000fc40000410000 */
[C---:B------:R-:W-:Y:S02]  /*4b30*/  FMUL.FTZ R77, R74.reuse, R77 ;  /* 0x0000004d4a4d7220 */ /* 0x040fe40000410000 */
[----:B------:R-:W-:Y:S02]  /*4b40*/  FFMA.FTZ R74, R74, R76, -R115 ;  /* 0x0000004c4a4a7223 */ /* 0x000fe40000010873 */
[-C--:B------:R-:W-:Y:S02]  /*4b50*/  FMUL.FTZ R123, R123, R111.reuse ;  /* 0x0000006f7b7b7220 */ /* 0x080fe40000410000 */
[C---:B------:R-:W-:Y:S02]  /*4b60*/  FFMA.FTZ R115, R122.reuse, R111, R116 ;  /* 0x0000006f7a737223 */ /* 0x040fe40000010074 */
[----:B------:R-:W-:Y:S02]  /*4b70*/  FMUL.FTZ R121, R49, R43 ;  /* 0x0000002b31797220 */ /* 0x000fe40000410000 */
[----:B------:R-:W-:-:S02]  /*4b80*/  FFMA.FTZ R117, R122, R114, -R123 ;  /* 0x000000727a757223 */ /* 0x000fc4000001087b */
[----:B------:R-:W-:Y:S02]  /*4b90*/  FADD.FTZ R115, RZ, R115 ;  /* 0x00000073ff737221 */ /* 0x000fe40000010000 */
[-C--:B------:R-:W-:Y:S02]  /*4ba0*/  FFMA.FTZ R121, R48, R42.reuse, -R121 ;  /* 0x0000002a30797223 */ /* 0x080fe40000010879 */
[----:B------:R-:W-:Y:S02]  /*4bb0*/  FADD.FTZ R117, R66, R117 ;  /* 0x0000007542757221 */ /* 0x000fe40000010000 */
[----:B------:R-:W-:Y:S02]  /*4bc0*/  FMUL.FTZ R116, R119, R115 ;  /* 0x0000007377747220 */ /* 0x000fe40000410000 */
[C---:B------:R-:W-:Y:S02]  /*4bd0*/  FMUL.FTZ R42, R49.reuse, R42 ;  /* 0x0000002a312a7220 */ /* 0x040fe40000410000 */
[----:B------:R-:W-:-:S02]  /*4be0*/  FMUL.FTZ R123, R49, R41 ;  /* 0x00000029317b7220 */ /* 0x000fc40000410000 */
[-C--:B------:R-:W-:Y:S02]  /*4bf0*/  FMUL.FTZ R49, R49, R40.reuse ;  /* 0x0000002831317220 */ /* 0x080fe40000410000 */
[-C--:B------:R-:W-:Y:S02]  /*4c00*/  FMUL.FTZ R119, R119, R117.reuse ;  /* 0x0000007577777220 */ /* 0x080fe40000410000 */
[----:B------:R-:W-:Y:S02]  /*4c10*/  FFMA.FTZ R116, R102, R117, -R116 ;  /* 0x0000007566747223 */ /* 0x000fe40000010874 */
[C---:B------:R-:W-:Y:S02]  /*4c20*/  FFMA.FTZ R40, R48.reuse, R40, -R123 ;  /* 0x0000002830287223 */ /* 0x040fe4000001087b */
[C---:B------:R-:W-:Y:S02]  /*4c30*/  FFMA.FTZ R41, R48.reuse, R41, R49 ;  /* 0x0000002930297223 */ /* 0x040fe40000010031 */
[----:B------:R-:W-:-:S02]  /*4c40*/  FFMA.FTZ R48, R48, R43, R42 ;  /* 0x0000002b30307223 */ /* 0x000fc4000001002a */
[----:B------:R-:W-:Y:S02]  /*4c50*/  FFMA.FTZ R119, R102, R115, R119 ;  /* 0x0000007366777223 */ /* 0x000fe40000010077 */
[----:B------:R-:W-:Y:S02]  /*4c60*/  FADD.FTZ R49, R67, R116 ;  /* 0x0000007443317221 */ /* 0x000fe40000010000 */
[----:B------:R-:W-:Y:S02]  /*4c70*/  FADD.FTZ R43, R51, R48 ;  /* 0x00000030332b7221 */ /* 0x000fe40000010000 */
[----:B------:R-:W-:Y:S02]  /*4c80*/  FADD.FTZ R48, RZ, R119 ;  /* 0x00000077ff307221 */ /* 0x000fe40000010000 */
[----:B------:R-:W-:Y:S02]  /*4c90*/  FMUL.FTZ R51, R93, R49 ;  /* 0x000000315d337220 */ /* 0x000fe40000410000 */
[----:B------:R-:W-:Y:S01]  /*4ca0*/  FADD.FTZ R42, R50, R121 ;  /* 0x00000079322a7221 */ /* 0x000fe20000010000 */
[----:B------:R-:W-:Y:S01]  /*4cb0*/  ISETP.NE.AND P0, PT, R7, RZ, PT ;  /* 0x000000ff0700720c */ /* 0x000fe20003f05270 */
[----:B------:R-:W-:-:S02]  /*4cc0*/  FMUL.FTZ R93, R93, R48 ;  /* 0x000000305d5d7220 */ /* 0x000fc40000410000 */
[C---:B------:R-:W-:Y:S02]  /*4cd0*/  FFMA.FTZ R50, R92.reuse, R48, R51 ;  /* 0x000000305c327223 */ /* 0x040fe40000010033 */
[----:B------:R-:W-:Y:S02]  /*4ce0*/  FFMA.FTZ R77, R75, R76, R77 ;  /* 0x0000004c4b4d7223 */ /* 0x000fe4000001004d */
[----:B------:R-:W-:Y:S02]  /*4cf0*/  FFMA.FTZ R93, R92, R49, -R93 ;  /* 0x000000315c5d7223 */ /* 0x000fe4000001085d */
[----:B------:R-:W-:Y:S02]  /*4d00*/  FADD.FTZ R50, RZ, R50 ;  /* 0x00000032ff327221 */ /* 0x000fe40000010000 */
[C---:B------:R-:W-:Y:S02]  /*4d10*/  FMUL.FTZ R51, R77.reuse, R45 ;  /* 0x0000002d4d337220 */ /* 0x040fe40000410000 */
[----:B------:R-:W-:-:S02]  /*4d20*/  FMUL.FTZ R75, R77, R44 ;  /* 0x0000002c4d4b7220 */ /* 0x000fc40000410000 */
[----:B------:R-:W-:Y:S02]  /*4d30*/  FADD.FTZ R45, R68, R93 ;  /* 0x0000005d442d7221 */ /* 0x000fe40000010000 */
[C---:B------:R-:W-:Y:S02]  /*4d40*/  FMUL.FTZ R44, R95.reuse, R50 ;  /* 0x000000325f2c7220 */ /* 0x040fe40000410000 */
[-C--:B------:R-:W-:Y:S02]  /*4d50*/  FMUL.FTZ R95, R95, R45.reuse ;  /* 0x0000002d5f5f7220 */ /* 0x080fe40000410000 */
[----:B------:R-:W-:Y:S01]  /*4d60*/  FFMA.FTZ R44, R94, R45, -R44 ;  /* 0x0000002d5e2c7223 */ /* 0x000fe2000001082c */
[----:B------:R-:W-:Y:S04]  /*4d70*/  @!P0 STG.E.128 [R88.64], R40 ;  /* 0x0000002858008986 */ /* 0x000fe8000c101d06 */
[----:B------:R0:W-:Y:S01]  /*4d80*/  @!P0 STS.128 [UR4+0x890], R40 ;  /* 0x00089028ff008988 */ /* 0x0001e20008000c04 */
[----:B------:R-:W-:-:S02]  /*4d90*/  FFMA.FTZ R47, R74, R47, -R51 ;  /* 0x0000002f4a2f7223 */ /* 0x000fc40000010833 */
[----:B0-----:R-:W-:Y:S02]  /*4da0*/  FMUL.FTZ R43, R77, R78 ;  /* 0x0000004e4d2b7220 */ /* 0x001fe40000410000 */
[----:B------:R-:W-:Y:S02]  /*4db0*/  FFMA.FTZ R40, R94, R50, R95 ;  /* 0x000000325e287223 */ /* 0x000fe4000001005f */
[----:B------:R-:W-:Y:S02]  /*4dc0*/  FADD.FTZ R41, R73, R44 ;  /* 0x0000002c49297221 */ /* 0x000fe40000010000 */
[----:B------:R-:W-:Y:S02]  /*4dd0*/  FFMA.FTZ R104, R74, R104, -R43 ;  /* 0x000000684a687223 */ /* 0x000fe4000001082b */
[----:B------:R-:W-:Y:S02]  /*4de0*/  FADD.FTZ R40, RZ, R40 ;  /* 0x00000028ff287221 */ /* 0x000fe40000010000 */
[----:B------:R-:W-:-:S02]  /*4df0*/  FMUL.FTZ R43, R97, R41 ;  /* 0x00000029612b7220 */ /* 0x000fc40000410000 */
[-C--:B------:R-:W-:Y:S02]  /*4e00*/  FMUL.FTZ R97, R97, R40.reuse ;  /* 0x0000002861617220 */ /* 0x080fe40000410000 */
[C---:B------:R-:W-:Y:S02]  /*4e10*/  FFMA.FTZ R43, R96.reuse, R40, R43 ;  /* 0x00000028602b7223 */ /* 0x040fe4000001002b */
[----:B------:R-:W-:Y:S02]  /*4e20*/  FFMA.FTZ R51, R96, R41, -R97 ;  /* 0x0000002960337223 */ /* 0x000fe40000010861 */
[----:B------:R-:W-:Y:S02]  /*4e30*/  FADD.FTZ R76, RZ, R43 ;  /* 0x0000002bff4c7221 */ /* 0x000fe40000010000 */
[----:B------:R-:W-:Y:S02]  /*4e40*/  FFMA.FTZ R46, R74, R46, -R75 ;  /* 0x0000002e4a2e7223 */ /* 0x000fe4000001084b */
[----:B------:R-:W-:-:S02]  /*4e50*/  FADD.FTZ R51, R80, R51 ;  /* 0x0000003350337221 */ /* 0x000fc40000010000 */
[CC--:B------:R-:W-:Y:S02]  /*4e60*/  FMUL.FTZ R75, R99.reuse, R76.reuse ;  /* 0x0000004c634b7220 */ /* 0x0c0fe40000410000 */
[-C--:B------:R-:W-:Y:S02]  /*4e70*/  FMUL.FTZ R99, R99, R51.reuse ;  /* 0x0000003363637220 */ /* 0x080fe40000410000 */
[C---:B------:R-:W-:Y:S02]  /*4e80*/  FFMA.FTZ R78, R98.reuse, R51, -R75 ;  /* 0x00000033624e7223 */ /* 0x040fe4000001084b */
[----:B------:R-:W-:Y:S02]  /*4e90*/  FFMA.FTZ R99, R98, R76, R99 ;  /* 0x0000004c62637223 */ /* 0x000fe40000010063 */
[----:B------:R-:W-:Y:S01]  /*4ea0*/  FADD.FTZ R92, R81, R78 ;  /* 0x0000004e515c7221 */ /* 0x000fe20000010000 */
[----:B------:R-:W-:Y:S01]  /*4eb0*/  IADD3 R83, R83, 0x1, RZ ;  /* 0x0000000153537810 */ /* 0x000fe20007ffe0ff */
[----:B------:R-:W-:-:S02]  /*4ec0*/  FADD.FTZ R94, RZ, R99 ;  /* 0x00000063ff5e7221 */ /* 0x000fc40000010000 */
[----:B------:R-:W-:Y:S02]  /*4ed0*/  FMUL.FTZ R75, R101, R92 ;  /* 0x0000005c654b7220 */ /* 0x000fe40000410000 */
[----:B------:R-:W-:Y:S01]  /*4ee0*/  FMUL.FTZ R48, R77, R48 ;  /* 0x000000304d307220 */ /* 0x000fe20000410000 */
[----:B------:R-:W-:Y:S01]  /*4ef0*/  ISETP.GE.AND P0, PT, R83, c[0x0][0x16c], PT ;  /* 0x00005b0053007a0c */ /* 0x000fe20003f06270 */
[-C--:B------:R-:W-:Y:S02]  /*4f00*/  FMUL.FTZ R101, R101, R94.reuse ;  /* 0x0000005e65657220 */ /* 0x080fe40000410000 */
[----:B------:R-:W-:Y:S02]  /*4f10*/  FFMA.FTZ R75, R100, R94, R75 ;  /* 0x0000005e644b7223 */ /* 0x000fe4000001004b */
[----:B------:R-:W-:Y:S02]  /*4f20*/  FMUL.FTZ R50, R77, R50 ;  /* 0x000000324d327220 */ /* 0x000fe40000410000 */
[----:B------:R-:W-:-:S02]  /*4f30*/  FFMA.FTZ R49, R74, R49, -R48 ;  /* 0x000000314a317223 */ /* 0x000fc40000010830 */
[----:B------:R-:W-:Y:S02]  /*4f40*/  FFMA.FTZ R101, R100, R92, -R101 ;  /* 0x0000005c64657223 */ /* 0x000fe40000010865 */
[----:B------:R-:W-:Y:S02]  /*4f50*/  FADD.FTZ R48, RZ, R75 ;  /* 0x0000004bff307221 */ /* 0x000fe40000010000 */
        /* <DEDUP_REMOVED lines=11> */
[----:B------:R-:W-:Y:S02]  /*5010*/  FMUL.FTZ R77, R77, R48 ;  /* 0x000000304d4d7220 */ /* 0x000fe40000410000 */
[----:B------:R-:W-:Y:S01]  /*5020*/  FADD.FTZ R101, R90, R101 ;  /* 0x000000655a657221 */ /* 0x000fe20000010000 */
[----:B------:R-:W-:Y:S01]  /*5030*/  IADD3 R88, P1, R88, 0x10, RZ ;  /* 0x0000001058587810 */ /* 0x000fe20007f3e0ff */
        /* <DEDUP_REMOVED lines=9> */
[C---:B------:R-:W-:Y:S01]  /*50d0*/  FFMA.FTZ R45, R74.reuse, R92, -R45 ;  /* 0x0000005c4a2d7223 */ /* 0x040fe2000001082d */
[----:B------:R-:W-:Y:S01]  /*50e0*/  UIADD3 UR4, UR4, 0x10, URZ ;  /* 0x0000001004047890 */ /* 0x000fe2000fffe03f */
[----:B------:R-:W-:Y:S01]  /*50f0*/  FFMA.FTZ R74, R74, R101, -R77 ;  /* 0x000000654a4a7223 */ /* 0x000fe2000001084d */
[----:B------:R-:W-:Y:S01]  /*5100*/  IADD3.X R89, RZ, R89, RZ, P1, !PT ;  /* 0x00000059ff597210 */ /* 0x000fe20000ffe4ff */
        /* <DEDUP_REMOVED lines=18> */
.L_x_1760:
[----:B------:R-:W-:Y:S01]  /*5230*/  BAR.SYNC.DEFER_BLOCKING 0x0 ;  /* 0x0000000000007b1d */ /* 0x000fe20000010000 */
[C---:B------:R-:W-:Y:S01]  /*5240*/  SHF.L.U32 R18, R9.reuse, 0x9, RZ ;  /* 0x0000000909127819 */ /* 0x040fe200000006ff */
[----:B------:R-:W-:Y:S01]  /*5250*/  IMAD R52, R6, c[0x0][0x200], RZ ;  /* 0x0000800006347a24 */ /* 0x000fe200078e02ff */
[----:B------:R-:W-:-:S02]  /*5260*/  IADD3 R9, R9, 0x1, RZ ;  /* 0x0000000109097810 */ /* 0x000fc40007ffe0ff */
[----:B------:R-:W-:Y:S01]  /*5270*/  SHF.R.S32.HI R19, RZ, 0x1f, R18 ;  /* 0x0000001fff137819 */ /* 0x000fe20000011412 */
[C---:B------:R-:W-:Y:S01]  /*5280*/  IMAD R17, R5.reuse, c[0x0][0x204], R52 ;  /* 0x0000810005117a24 */ /* 0x040fe200078e0234 */
[----:B------:R-:W-:Y:S02]  /*5290*/  IADD3 R12, P1, R12, 0x800, RZ ;  /* 0x000008000c0c7810 */ /* 0x000fe40007f3e0ff */
[----:B------:R-:W-:Y:S01]  /*52a0*/  IADD3 R14, P2, R14, 0x800, RZ ;  /* 0x000008000e0e7810 */ /* 0x000fe20007f5e0ff */
[----:B------:R-:W-:Y:S01]  /*52b0*/  IMAD.WIDE.U32 R18, R5, c[0x0][0x200], R18 ;  /* 0x0000800005127a25 */ /* 0x000fe200078e0012 */
[----:B------:R-:W-:Y:S02]  /*52c0*/  IADD3.X R13, RZ, R13, RZ, P1, !PT ;  /* 0x0000000dff0d7210 */ /* 0x000fe40000ffe4ff */
[----:B------:R-:W-:Y:S02]  /*52d0*/  IADD3.X R15, RZ, R15, RZ, P2, !PT ;  /* 0x0000000fff0f7210 */ /* 0x000fe400017fe4ff */
[----:B------:R-:W-:Y:S01]  /*52e0*/  IADD3 R19, R19, R17, RZ ;  /* 0x0000001113137210 */ /* 0x000fe20007ffe0ff */
[----:B------:R-:W-:Y:S01]  /*52f0*/  IMAD R17, R3, c[0x0][0x208], RZ ;  /* 0x0000820003117a24 */ /* 0x000fe200078e02ff */
[----:B------:R-:W-:Y:S04]  /*5300*/  STS.128 [R16], R32 ;  /* 0x0000002010007388 */ /* 0x000fe80000000c00 */
[----:B------:R0:W-:Y:S04]  /*5310*/  STS.128 [R16+0x10], R24 ;  /* 0x0000101810007388 */ /* 0x0001e80000000c00 */
[----:B------:R-:W-:Y:S04]  /*5320*/  STS.128 [R16+0x20], R28 ;  /* 0x0000201c10007388 */ /* 0x000fe80000000c00 */
[----:B------:R1:W-:Y:S01]  /*5330*/  STS.128 [R16+0x30], R36 ;  /* 0x0000302410007388 */ /* 0x0003e20000000c00 */
[----:B------:R-:W-:-:S06]  /*5340*/  NOP ;  /* 0x0000000000007918 */ /* 0x000fcc0000000000 */
[----:B------:R-:W2:Y:S01]  /*5350*/  LDS.128 R20, [R8.X16] ;  /* 0x0000000008147984 */ /* 0x000ea2000000cc00 */
[----:B0-----:R-:W-:-:S03]  /*5360*/  IMAD R25, R0, c[0x0][0x20c], R17 ;  /* 0x0000830000197a24 */ /* 0x001fc600078e0211 */
[----:B------:R-:W0:Y:S04]  /*5370*/  LDS.128 R40, [R8.X16+0x200] ;  /* 0x0002000008287984 */ /* 0x000e28000000cc00 */
[----:B------:R-:W3:Y:S01]  /*5380*/  LDS.128 R44, [R8.X16+0x400] ;  /* 0x00040000082c7984 */ /* 0x000ee2000000cc00 */
[----:B-1----:R-:W-:-:S03]  /*5390*/  IMAD.WIDE.U32 R16, R0, c[0x0][0x208], R18 ;  /* 0x0000820000107a25 */ /* 0x002fc600078e0012 */
[----:B------:R-:W1:Y:S02]  /*53a0*/  LDS.128 R48, [R8.X16+0x600] ;  /* 0x0006000008307984 */ /* 0x000e64000000cc00 */
[----:B------:R-:W-:Y:S02]  /*53b0*/  IADD3 R17, R17, R25, RZ ;  /* 0x0000001911117210 */ /* 0x000fe40007ffe0ff */
[----:B------:R-:W-:-:S04]  /*53c0*/  LEA R18, P0, R16, c[0x0][0x258], 0x2 ;  /* 0x0000960010127a11 */ /* 0x000fc800078010ff */
        /* <DEDUP_REMOVED lines=9> */
.L_x_1762:
[----:B------:R-:W-:Y:S05]  /*5460*/  EXIT ;  /* 0x000000000000794d */ /* 0x000fea0003800000 */
.L_x_1764:
        /* <DEDUP_REMOVED lines=9> */
.L_x_5360:


//--------------------- .text._Z25selective_scan_fwd_kernelI32Selective_Scan_fwd_kernel_traitsILi32ELi16ELi1ELb1ELb0ELb0ELb1EfN3c107complexIfEEEEv13SSMParamsBase --------------------------
	.section	.text._Z25selective_scan_fwd_kernelI32Selective_Scan_fwd_kernel_traitsILi32ELi16ELi1ELb1ELb0ELb0ELb1EfN3c107complexIfEEEEv13SSMParamsBase,"ax",@progbits
	.sectioninfo	@"SHI_REGISTERS=128"
	.align	128
        .global         _Z25selective_scan_fwd_kernelI32Selective_Scan_fwd_kernel_traitsILi32ELi16ELi1ELb1ELb0ELb0ELb1EfN3c107complexIfEEEEv13SSMParamsBase
        .type           _Z25selective_scan_fwd_kernelI32Selective_Scan_fwd_kernel_traitsILi32ELi16ELi1ELb1ELb0ELb0ELb1EfN3c107complexIfEEEEv13SSMParamsBase,@function
        .size           _Z25selective_scan_fwd_kernelI32Selective_Scan_fwd_kernel_traitsILi32ELi16ELi1ELb1ELb0ELb0ELb1EfN3c107complexIfEEEEv13SSMParamsBase,(.L_x_5361 - _Z25selective_scan_fwd_kernelI32Selective_Scan_fwd_kernel_traitsILi32ELi16ELi1ELb1ELb0ELb0ELb1EfN3c107complexIfEEEEv13SSMParamsBase)
        .other          _Z25selective_scan_fwd_kernelI32Selective_Scan_fwd_kernel_traitsILi32ELi16ELi1ELb1ELb0ELb0ELb1EfN3c107complexIfEEEEv13SSMParamsBase,@"STO_CUDA_ENTRY STV_DEFAULT"
_Z25selective_scan_fwd_kernelI32Selective_Scan_fwd_kernel_traitsILi32ELi16ELi1ELb1ELb0ELb0ELb1EfN3c107complexIfEEEEv13SSMParamsBase:
.text._Z25selective_scan_fwd_kernelI32Selective_Scan_fwd_kernel_traitsILi32ELi16ELi1ELb1ELb0ELb0ELb1EfN3c107complexIfEEEEv13SSMParamsBase:
        /* <DEDUP_REMOVED lines=53> */
.L_x_1800:
        /* <DEDUP_REMOVED lines=82> */
.L_x_1766:
[----:B--234-:R-:W-:Y:S05]  /*0870*/  BSYNC B0 ;  /* 0x0000000000007941 */ /* 0x01cfea0003800000 */
.L_x_1765:
        /* <DEDUP_REMOVED lines=35> */
.L_x_1768:
[----:B------:R-:W-:Y:S05]  /*0ab0*/  BSYNC B0 ;  /* 0x0000000000007941 */ /* 0x000fea0003800000 */
.L_x_1767:
        /* <DEDUP_REMOVED lines=37> */
.L_x_1770:
[----:B------:R-:W-:Y:S05]  /*0d10*/  BSYNC B0 ;  /* 0x0000000000007941 */ /* 0x000fea0003800000 */
.L_x_1769:
        /* <DEDUP_REMOVED lines=35> */
.L_x_1772:
[----:B------:R-:W-:Y:S05]  /*0f50*/  BSYNC B0 ;  /* 0x0000000000007941 */ /* 0x000fea0003800000 */
.L_x_1771:
        /* <DEDUP_REMOVED lines=37> */
.L_x_1774:
[----:B------:R-:W-:Y:S05]  /*11b0*/  BSYNC B0 ;  /* 0x0000000000007941 */ /* 0x000fea0003800000 */
.L_x_1773:
        /* <DEDUP_REMOVED lines=35> */
.L_x_1776:
[----:B------:R-:W-:Y:S05]  /*13f0*/  BSYNC B0 ;  /* 0x0000000000007941 */ /* 0x000fea0003800000 */
.L_x_1775:
        /* <DEDUP_REMOVED lines=37> */
.L_x_1778:
[----:B------:R-:W-:Y:S05]  /*1650*/  BSYNC B0 ;  /* 0x0000000000007941 */ /* 0x000fea0003800000 */
.L_x_1777:
        /* <DEDUP_REMOVED lines=35> */
.L_x_1780:
[----:B------:R-:W-:Y:S05]  /*1890*/  BSYNC B0 ;  /* 0x0000000000007941 */ /* 0x000fea0003800000 */
.L_x_1779:
        /* <DEDUP_REMOVED lines=37> */
.L_x_1782:
[----:B------:R-:W-:Y:S05]  /*1af0*/  BSYNC B0 ;  /* 0x0000000000007941 */ /* 0x000fea0003800000 */
.L_x_1781:
        /* <DEDUP_REMOVED lines=38> */
.L_x_1784:
[----:B------:R-:W-:Y:S05]  /*1d60*/  BSYNC B0 ;  /* 0x0000000000007941 */ /* 0x000fea0003800000 */
.L_x_1783:
        /* <DEDUP_REMOVED lines=50> */
.L_x_1786:
[----:B------:R-:W-:Y:S05]  /*2090*/  BSYNC B0 ;  /* 0x0000000000007941 */ /* 0x000fea0003800000 */
.L_x_1785:
        /* <DEDUP_REMOVED lines=34> */
.L_x_1788:
[----:B------:R-:W-:Y:S05]  /*22c0*/  BSYNC B0 ;  /* 0x0000000000007941 */ /* 0x000fea0003800000 */
.L_x_1787:
        /* <DEDUP_REMOVED lines=33> */
.L_x_1790:
[----:B------:R-:W-:Y:S05]  /*24e0*/  BSYNC B0 ;  /* 0x0000000000007941 */ /* 0x000fea0003800000 */
.L_x_1789:
        /* <DEDUP_REMOVED lines=33> */
.L_x_1792:
[----:B------:R-:W-:Y:S05]  /*2700*/  BSYNC B0 ;  /* 0x0000000000007941 */ /* 0x000fea0003800000 */
.L_x_1791:
        /* <DEDUP_REMOVED lines=33> */
.L_x_1794:
[----:B------:R-:W-:Y:S05]  /*2920*/  BSYNC B0 ;  /* 0x0000000000007941 */ /* 0x000fea0003800000 */
.L_x_1793:
        /* <DEDUP_REMOVED lines=33> */
.L_x_1796:
[----:B------:R-:W-:Y:S05]  /*2b40*/  BSYNC B0 ;  /* 0x0000000000007941 */ /* 0x000fea0003800000 */
.L_x_1795:
        /* <DEDUP_REMOVED lines=49> */
.L_x_1798:
        /* <DEDUP_REMOVED lines=573> */
.L_x_1797:
[----:B------:R-:W-:Y:S01]  /*5230*/  BAR.SYNC.DEFER_BLOCKING 0x0 ;  /* 0x0000000000007b1d */ /* 0x000fe20000010000 */
[C---:B------:R-:W-:Y:S01]  /*5240*/  IMAD R20, R6.reuse, c[0x0][0x200], RZ ;  /* 0x0000800006147a24 */ /* 0x040fe200078e02ff */
[----:B------:R-:W-:Y:S01]  /*5250*/  SHF.L.U32 R18, R9, 0x9, RZ ;  /* 0x0000000909127819 */ /* 0x000fe200000006ff */
[----:B------:R-:W-:-:S02]  /*5260*/  IMAD R54, R6, c[0x0][0x1f0], RZ ;  /* 0x00007c0006367a24 */ /* 0x000fc400078e02ff */
[C---:B------:R-:W-:Y:S01]  /*5270*/  IMAD R17, R5.reuse, c[0x0][0x204], R20 ;  /* 0x0000810005117a24 */ /* 0x040fe200078e0214 */
[----:B------:R-:W-:Y:S01]  /*5280*/  SHF.R.S32.HI R19, RZ, 0x1f, R18 ;  /* 0x0000001fff137819 */ /* 0x000fe20000011412 */
[----:B------:R-:W-:Y:S02]  /*5290*/  IMAD R57, R5, c[0x0][0x1f4], R54 ;  /* 0x00007d0005397a24 */ /* 0x000fe400078e0236 */
[----:B------:R-:W-:Y:S02]  /*52a0*/  IMAD R59, R3, c[0x0][0x1f8], RZ ;  /* 0x00007e00033b7a24 */ /* 0x000fe400078e02ff */
[----:B------:R-:W-:-:S04]  /*52b0*/  IMAD.WIDE.U32 R52, R5, c[0x0][0x200], R18 ;  /* 0x0000800005347a25 */ /* 0x000fc800078e0012 */
[----:B------:R-:W-:Y:S01]  /*52c0*/  IMAD.WIDE.U32 R54, R5, c[0x0][0x1f0], R18 ;  /* 0x00007c0005367a25 */ /* 0x000fe200078e0012 */
[----:B------:R-:W-:-:S03]  /*52d0*/  IADD3 R53, R53, R17, RZ ;  /* 0x0000001135357210 */ /* 0x000fc60007ffe0ff */
[----:B------:R-:W-:Y:S01]  /*52e0*/  IMAD R17, R3, c[0x0][0x208], RZ ;  /* 0x0000820003117a24 */ /* 0x000fe200078e02ff */
[----:B------:R-:W-:Y:S01]  /*52f0*/  MOV R56, R54 ;  /* 0x0000003600387202 */ /* 0x000fe20000000f00 */
[C---:B------:R-:W-:Y:S01]  /*5300*/  IMAD.WIDE.U32 R52, R0.reuse, c[0x0][0x208], R52 ;  /* 0x0000820000347a25 */ /* 0x040fe200078e0034 */
[----:B------:R-:W-:Y:S01]  /*5310*/  IADD3 R57, R55, R57, RZ ;  /* 0x0000003937397210 */ /* 0x000fe20007ffe0ff */
[----:B------:R-:W-:Y:S02]  /*5320*/  STS.128 [R16], R32 ;  /* 0x0000002010007388 */ /* 0x000fe40000000c00 */
[----:B------:R-:W-:Y:S01]  /*5330*/  IMAD R17, R0, c[0x0][0x20c], R17 ;  /* 0x0000830000117a24 */ /* 0x000fe200078e0211 */
[----:B------:R-:W-:Y:S01]  /*5340*/  LEA R54, P0, R52, c[0x0][0x258], 0x2 ;  /* 0x0000960034367a11 */ /* 0x000fe200078010ff */
[C---:B------:R-:W-:Y:S01]  /*5350*/  IMAD R59, R0.reuse, c[0x0][0x1fc], R59 ;  /* 0x00007f00003b7a24 */ /* 0x040fe200078e023b */
[----:B------:R-:W-:Y:S01]  /*5360*/  STS.128 [R16+0x10], R24 ;  /* 0x0000101810007388 */ /* 0x000fe20000000c00 */
[----:B------:R-:W-:Y:S01]  /*5370*/  IMAD.WIDE.U32 R56, R0, c[0x0][0x1f8], R56 ;  /* 0x00007e0000387a25 */ /* 0x000fe200078e0038 */
[----:B------:R-:W-:-:S02]  /*5380*/  IADD3 R17, R53, R17, RZ ;  /* 0x0000001135117210 */ /* 0x000fc40007ffe0ff */
[----:B------:R-:W-:Y:S02]  /*5390*/  STS.128 [R16+0x20], R28 ;  /* 0x0000201c10007388 */ /* 0x000fe40000000c00 */
[----:B------:R-:W-:Y:S02]  /*53a0*/  LEA.HI.X R55, R52, c[0x0][0x25c], R17, 0x2, P0 ;  /* 0x0000970034377a11 */ /* 0x000fe400000f1411 */
[----:B------:R-:W-:Y:S01]  /*53b0*/  STS.128 [R16+0x30], R36 ;  /* 0x0000302410007388 */ /* 0x000fe20000000c00 */
        /* <DEDUP_REMOVED lines=30> */
[----:B------:R-:W0:Y:S04]  /*55a0*/  LDS.128 R48, [R16] ;  /* 0x0000000010307984 */ /* 0x000e280000000c00 */
[----:B------:R-:W1:Y:S04]  /*55b0*/  LDS.128 R44, [R16+0x10] ;  /* 0x00001000102c7984 */ /* 0x000e680000000c00 */
[----:B------:R-:W2:Y:S04]  /*55c0*/  LDS.128 R40, [R16+0x20] ;  /* 0x0000200010287984 */ /* 0x000ea80000000c00 */
[----:B------:R-:W3:Y:S01]  /*55d0*/  LDS.128 R20, [R16+0x30] ;  /* 0x0000300010147984 */ /* 0x000ee20000000c00 */
[----:B0-----:R-:W-:-:S02]  /*55e0*/  FMUL.FTZ R17, R48, -1.4426950216293334961 ;  /* 0xbfb8aa3b30117820 */ /* 0x001fc40000410000 */
[----:B------:R-:W-:Y:S02]  /*55f0*/  FMUL.FTZ R52, R49, -1.4426950216293334961 ;  /* 0xbfb8aa3b31347820 */ /* 0x000fe40000410000 */
[----:B-1----:R-:W-:Y:S02]  /*5600*/  FMUL.FTZ R55, R44, -1.4426950216293334961 ;  /* 0xbfb8aa3b2c377820 */ /* 0x002fe40000410000 */
[----:B------:R-:W0:Y:S01]  /*5610*/  MUFU.EX2 R17, R17 ;  /* 0x0000001100117308 */ /* 0x000e220000000800 */
[----:B------:R-:W-:Y:S02]  /*5620*/  FMUL.FTZ R56, R45, -1.4426950216293334961 ;  /* 0xbfb8aa3b2d387820 */ /* 0x000fe40000410000 */
[----:B--2---:R-:W-:Y:S02]  /*5630*/  FMUL.FTZ R59, R40, -1.4426950216293334961 ;  /* 0xbfb8aa3b283b7820 */ /* 0x004fe40000410000 */
[----:B------:R-:W-:Y:S02]  /*5640*/  FMUL.FTZ R62, R43, -1.4426950216293334961 ;  /* 0xbfb8aa3b2b3e7820 */ /* 0x000fe40000410000 */
[----:B---3--:R-:W-:Y:S01]  /*5650*/  FMUL.FTZ R66, R23, -1.4426950216293334961 ;  /* 0xbfb8aa3b17427820 */ /* 0x008fe20000410000 */
[----:B------:R-:W1:Y:S01]  /*5660*/  MUFU.EX2 R55, R55 ;  /* 0x0000003700377308 */ /* 0x000e620000000800 */
[----:B------:R-:W-:-:S02]  /*5670*/  FMUL.FTZ R53, R50, -1.4426950216293334961 ;  /* 0xbfb8aa3b32357820 */ /* 0x000fc40000410000 */
[----:B------:R-:W-:Y:S02]  /*5680*/  FMUL.FTZ R57, R46, -1.4426950216293334961 ;  /* 0xbfb8aa3b2e397820 */ /* 0x000fe40000410000 */
[----:B------:R-:W-:Y:S02]  /*5690*/  FMUL.FTZ R61, R42, -1.4426950216293334961 ;  /* 0xbfb8aa3b2a3d7820 */ /* 0x000fe40000410000 */
[----:B------:R-:W-:Y:S01]  /*56a0*/  FMUL.FTZ R65, R22, -1.4426950216293334961 ;  /* 0xbfb8aa3b16417820 */ /* 0x000fe20000410000 */
[----:B------:R-:W2:Y:S01]  /*56b0*/  MUFU.EX2 R56, R56 ;  /* 0x0000003800387308 */ /* 0x000ea20000000800 */
[----:B------:R-:W-:Y:S02]  /*56c0*/  FMUL.FTZ R54, R51, -1.4426950216293334961 ;  /* 0xbfb8aa3b33367820 */ /* 0x000fe40000410000 */
[----:B------:R-:W-:Y:S02]  /*56d0*/  FMUL.FTZ R58, R47, -1.4426950216293334961 ;  /* 0xbfb8aa3b2f3a7820 */ /* 0x000fe40000410000 */
        /* <DEDUP_REMOVED lines=46> */
[----:B------:R-:W0:Y:S01]  /*59c0*/  MUFU.RCP R66, R66 ;  /* 0x0000004200427308 */ /* 0x000e220000001000 */
[----:B-1----:R-:W-:Y:S02]  /*59d0*/  FMUL.FTZ R48, R49, R52 ;  /* 0x0000003431307220 */ /* 0x002fe40000410000 */
[----:B------:R-:W-:Y:S02]  /*59e0*/  IMAD R52, R6, c[0x0][0x210], RZ ;  /* 0x0000840006347a24 */ /* 0x000fe400078e02ff */
        /* <DEDUP_REMOVED lines=21> */
[----:B------:R-:W-:Y:S01]  /*5b40*/  FMUL.FTZ R35, R50, R35 ;  /* 0x0000002332237220 */ /* 0x000fe20000410000 */
[----:B------:R-:W-:Y:S01]  /*5b50*/  BAR.SYNC.DEFER_BLOCKING 0x0 ;  /* 0x0000000000007b1d */ /* 0x000fe20000010000 */
[----:B0-----:R-:W-:-:S05]  /*5b60*/  FMUL.FTZ R46, R47, R58 ;  /* 0x0000003a2f2e7220 */ /* 0x001fca0000410000 */
[----:B------:R-:W0:Y:S01]  /*5b70*/  MUFU.RCP R64, R64 ;  /* 0x0000004000407308 */ /* 0x000e220000001000 */
[----:B------:R-:W-:Y:S02]  /*5b80*/  FMUL.FTZ R27, R46, R27 ;  /* 0x0000001b2e1b7220 */ /* 0x000fe40000410000 */
[----:B-1----:R-:W-:-:S05]  /*5b90*/  FMUL.FTZ R42, R41, R60 ;  /* 0x0000003c292a7220 */ /* 0x002fca0000410000 */
[----:B------:R-:W1:Y:S01]  /*5ba0*/  MUFU.RCP R63, R63 ;  /* 0x0000003f003f7308 */ /* 0x000e620000001000 */
[----:B------:R-:W-:Y:S02]  /*5bb0*/  FMUL.FTZ R29, R42, R29 ;  /* 0x0000001d2a1d7220 */ /* 0x000fe40000410000 */
[----:B0-----:R-:W-:Y:S01]  /*5bc0*/  FMUL.FTZ R22, R21, R64 ;  /* 0x0000004015167220 */ /* 0x001fe20000410000 */
[----:B------:R-:W-:Y:S03]  /*5bd0*/  STS.128 [R16], R32 ;  /* 0x0000002010007388 */ /* 0x000fe60000000c00 */
[----:B------:R-:W-:Y:S01]  /*5be0*/  FMUL.FTZ R37, R22, R37 ;  /* 0x0000002516257220 */ /* 0x000fe20000410000 */
[----:B------:R0:W-:Y:S01]  /*5bf0*/  STS.128 [R16+0x10], R24 ;  /* 0x0000101810007388 */ /* 0x0001e20000000c00 */
[----:B-1----:R-:W-:-:S03]  /*5c00*/  FMUL.FTZ R17, R20, R63 ;  /* 0x0000003f14117220 */ /* 0x002fc60000410000 */
[----:B------:R-:W-:Y:S01]  /*5c10*/  STS.128 [R16+0x20], R28 ;  /* 0x0000201c10007388 */ /* 0x000fe20000000c00 */
[----:B------:R-:W-:Y:S02]  /*5c20*/  FMUL.FTZ R36, R17, R36 ;  /* 0x0000002411247220 */ /* 0x000fe40000410000 */
[----:B------:R-:W-:-:S03]  /*5c30*/  IMAD R17, R5, c[0x0][0x214], R52 ;  /* 0x0000850005117a24 */ /* 0x000fc600078e0234 */
[----:B------:R1:W-:Y:S01]  /*5c40*/  STS.128 [R16+0x30], R36 ;  /* 0x0000302410007388 */ /* 0x0003e20000000c00 */
[----:B------:R-:W-:-:S06]  /*5c50*/  NOP ;  /* 0x0000000000007918 */ /* 0x000fcc0000000000 */
[----:B------:R-:W2:Y:S01]  /*5c60*/  LDS.128 R20, [R8.X16] ;  /* 0x0000000008147984 */ /* 0x000ea2000000cc00 */
[----:B------:R-:W-:Y:S01]  /*5c70*/  IADD3 R19, R19, R17, RZ ;  /* 0x0000001113137210 */ /* 0x000fe20007ffe0ff */
[----:B------:R-:W-:Y:S02]  /*5c80*/  IMAD R17, R3, c[0x0][0x218], RZ ;  /* 0x0000860003117a24 */ /* 0x000fe400078e02ff */
[----:B------:R-:W3:Y:S02]  /*5c90*/  LDS.128 R40, [R8.X16+0x200] ;  /* 0x0002000008287984 */ /* 0x000ee4000000cc00 */
[C---:B0-----:R-:W-:Y:S02]  /*5ca0*/  IMAD R25, R0.reuse, c[0x0][0x21c], R17 ;  /* 0x0000870000197a24 */ /* 0x041fe400078e0211 */
[----:B------:R-:W0:Y:S01]  /*5cb0*/  LDS.128 R44, [R8.X16+0x400] ;  /* 0x00040000082c7984 */ /* 0x000e22000000cc00 */
        /* <DEDUP_REMOVED lines=8> */
[----:B---3--:R2:W-:Y:S04]  /*5d40*/  STG.E.128 [R16.64+0x200], R40 ;  /* 0x0002002810007986 */ /* 0x0085e8000c101d06 */
[----:B0-----:R2:W-:Y:S04]  /*5d50*/  STG.E.128 [R16.64+0x400], R44 ;  /* 0x0004002c10007986 */ /* 0x0015e8000c101d06 */
[----:B-1----:R2:W-:Y:S01]  /*5d60*/  STG.E.128 [R16.64+0x600], R48 ;  /* 0x0006003010007986 */ /* 0x0025e2000c101d06 */
[----:B------:R-:W-:Y:S01]  /*5d70*/  @P0 CALL.REL.NOINC `(.L_x_1799) ;  /* 0x0000001000000944 */ /* 0x000fe20003c00000 */
[----:B------:R-:W-:Y:S05]  /*5d80*/  BRA `(.L_x_1800) ;  /* 0xffffa5c000007947 */ /* 0x000fea000383ffff */
.L_x_1799:
[----:B------:R-:W-:Y:S05]  /*5d90*/  EXIT ;  /* 0x000000000000794d */ /* 0x000fea0003800000 */
.L_x_1801:
        /* <DEDUP_REMOVED lines=14> */
.L_x_5361:


//--------------------- .text._Z25selective_scan_fwd_kernelI32Selective_Scan_fwd_kernel_traitsILi32ELi16ELi1ELb1ELb0ELb1ELb0EfN3c107complexIfEEEEv13SSMParamsBase --------------------------
	.section	.text._Z25selective_scan_fwd_kernelI32Selective_Scan_fwd_kernel_traitsILi32ELi16ELi1ELb1ELb0ELb1ELb0EfN3c107complexIfEEEEv13SSMParamsBase,"ax",@progbits
	.sectioninfo	@"SHI_REGISTERS=156"
	.align	128
        .global         _Z25selective_scan_fwd_kernelI32Selective_Scan_fwd_kernel_traitsILi32ELi16ELi1ELb1ELb0ELb1ELb0EfN3c107complexIfEEEEv13SSMParamsBase
        .type           _Z25selective_scan_fwd_kernelI32Selective_Scan_fwd_kernel_traitsILi32ELi16ELi1ELb1ELb0ELb1ELb0EfN3c107complexIfEEEEv13SSMParamsBase,@function
        .size           _Z25selective_scan_fwd_kernelI32Selective_Scan_fwd_kernel_traitsILi32ELi16ELi1ELb1ELb0ELb1ELb0EfN3c107complexIfEEEEv13SSMParamsBase,(.L_x_5362 - _Z25selective_scan_fwd_kernelI32Selective_Scan_fwd_kernel_traitsILi32ELi16ELi1ELb1ELb0ELb1ELb0EfN3c107complexIfEEEEv13SSMParamsBase)
        .other          _Z25selective_scan_fwd_kernelI32Selective_Scan_fwd_kernel_traitsILi32ELi16ELi1ELb1ELb0ELb1ELb0EfN3c107complexIfEEEEv13SSMParamsBase,@"STO_CUDA_ENTRY STV_DEFAULT"
_Z25selective_scan_fwd_kernelI32Selective_Scan_fwd_kernel_traitsILi32ELi16ELi1ELb1ELb0ELb1ELb0EfN3c107complexIfEEEEv13SSMParamsBase:
.text._Z25selective_scan_fwd_kernelI32Selective_Scan_fwd_kernel_traitsILi32ELi16ELi1ELb1ELb0ELb1ELb0EfN3c107complexIfEEEEv13SSMParamsBase:
        /* <DEDUP_REMOVED lines=81> */
[----:B------:R-:W-:-:S02]  /*0510*/  LOP3.LUT R110, R88, 0x1f, RZ, 0xc0, !PT ;  /* 0x0000001f586e7812 */ /* 0x000fc400078ec0ff */
[----:B-1----:R-:W-:-:S04]  /*0520*/  LOP3.LUT R84, R87, 0x1f, R88, 0xf8, !PT ;  /* 0x0000001f57547812 */ /* 0x002fc800078ef858 */
.L_x_1839:
[----:B------:R-:W-:Y:S01]  /*0530*/  BAR.SYNC.DEFER_BLOCKING 0x0 ;  /* 0x0000000000007b1d */ /* 0x000fe20000010000 */
[----:B--2---:R-:W-:-:S05]  /*0540*/  IMAD.WIDE R2, R84, 0x10, R82 ;  /* 0x0000001054027825 */ /* 0x004fca00078e0252 */
[----:B------:R-:W2:Y:S04]  /*0550*/  LDG.E.128 R4, [R2.64] ;  /* 0x0000000402047981 */ /* 0x000ea8000c1e1d00 */
        /* <DEDUP_REMOVED lines=79> */
.L_x_1803:
[----:B--234-:R-:W-:Y:S05]  /*0a50*/  BSYNC B0 ;  /* 0x0000000000007941 */ /* 0x01cfea0003800000 */
.L_x_1802:
        /* <DEDUP_REMOVED lines=35> */
.L_x_1805:
[----:B------:R-:W-:Y:S05]  /*0c90*/  BSYNC B0 ;  /* 0x0000000000007941 */ /* 0x000fea0003800000 */
.L_x_1804:
        /* <DEDUP_REMOVED lines=37> */
.L_x_1807:
[----:B------:R-:W-:Y:S05]  /*0ef0*/  BSYNC B0 ;  /* 0x0000000000007941 */ /* 0x000fea0003800000 */
.L_x_1806:
        /* <DEDUP_REMOVED lines=35> */
.L_x_1809:
[----:B------:R-:W-:Y:S05]  /*1130*/  BSYNC B0 ;  /* 0x0000000000007941 */ /* 0x000fea0003800000 */
.L_x_1808:
        /* <DEDUP_REMOVED lines=37> */
.L_x_1811:
[----:B------:R-:W-:Y:S05]  /*1390*/  BSYNC B0 ;  /* 0x0000000000007941 */ /* 0x000fea0003800000 */
.L_x_1810:
        /* <DEDUP_REMOVED lines=35> */
.L_x_1813:
[----:B------:R-:W-:Y:S05]  /*15d0*/  BSYNC B0 ;  /* 0x0000000000007941 */ /* 0x000fea0003800000 */
.L_x_1812:
        /* <DEDUP_REMOVED lines=37> */
.L_x_1815:
[----:B------:R-:W-:Y:S05]  /*1830*/  BSYNC B0 ;  /* 0x0000000000007941 */ /* 0x000fea0003800000 */
.L_x_1814:
        /* <DEDUP_REMOVED lines=35> */
.L_x_1817:
[----:B------:R-:W-:Y:S05]  /*1a70*/  BSYNC B0 ;  /* 0x0000000000007941 */ /* 0x000fea0003800000 */
.L_x_1816:
        /* <DEDUP_REMOVED lines=37> */
.L_x_1819:
[----:B------:R-:W-:Y:S05]  /*1cd0*/  BSYNC B0 ;  /* 0x0000000000007941 */ /* 0x000fea0003800000 */
.L_x_1818:
        /* <DEDUP_REMOVED lines=38> */
.L_x_1821:
[----:B------:R-:W-:Y:S05]  /*1f40*/  BSYNC B0 ;  /* 0x0000000000007941 */ /* 0x000fea0003800000 */
.L_x_1820:
        /* <DEDUP_REMOVED lines=50> */
.L_x_1823:
[----:B------:R-:W-:Y:S05]  /*2270*/  BSYNC B0 ;  /* 0x0000000000007941 */ /* 0x000fea0003800000 */
.L_x_1822:
        /* <DEDUP_REMOVED lines=34> */
.L_x_1825:
[----:B------:R-:W-:Y:S05]  /*24a0*/  BSYNC B0 ;  /* 0x0000000000007941 */ /* 0x000fea0003800000 */
.L_x_1824:
        /* <DEDUP_REMOVED lines=33> */
.L_x_1827:
[----:B------:R-:W-:Y:S05]  /*26c0*/  BSYNC B0 ;  /* 0x0000000000007941 */ /* 0x000fea0003800000 */
.L_x_1826:
        /* <DEDUP_REMOVED lines=33> */
.L_x_1829:
[----:B------:R-:W-:Y:S05]  /*28e0*/  BSYNC B0 ;  /* 0x0000000000007941 */ /* 0x000fea0003800000 */
.L_x_1828:
        /* <DEDUP_REMOVED lines=33> */
.L_x_1831:
[----:B------:R-:W-:Y:S05]  /*2b00*/  BSYNC B0 ;  /* 0x0000000000007941 */ /* 0x000fea0003800000 */
.L_x_1830:
        /* <DEDUP_REMOVED lines=33> */
.L_x_1833:
[----:B------:R-:W-:Y:S05]  /*2d20*/  BSYNC B0 ;  /* 0x0000000000007941 */ /* 0x000fea0003800000 */
.L_x_1832:
        /* <DEDUP_REMOVED lines=21> */
.L_x_1837:
        /* <DEDUP_REMOVED lines=22> */
[----:B------:R0:W5:Y:S04]  /*2fe0*/  LDG.E.128 R28, [R54.64+0x400] ;  /* 0x00040004361c7981 */ /* 0x000168000c1e1d00 */
[----:B------:R0:W4:Y:S04]  /*2ff0*/  LDG.E.128 R32, [R54.64+0x600] ;  /* 0x0006000436207981 */ /* 0x000128000c1e1d00 */
[----:B------:R0:W4:Y:S04]  /*3000*/  LDG.E.128 R36, [R54.64+0x800] ;  /* 0x0008000436247981 */ /* 0x000128000c1e1d00 */
[----:B------:R0:W4:Y:S04]  /*3010*/  LDG.E.128 R40, [R54.64+0xa00] ;  /* 0x000a000436287981 */ /* 0x000128000c1e1d00 */
[----:B------:R0:W4:Y:S04]  /*3020*/  LDG.E.128 R44, [R54.64+0xc00] ;  /* 0x000c0004362c7981 */ /* 0x000128000c1e1d00 */
[----:B------:R0:W4:Y:S01]  /*3030*/  LDG.E.128 R48, [R54.64+0xe00] ;  /* 0x000e000436307981 */ /* 0x000122000c1e1d00 */
[----:B------:R-:W-:-:S02]  /*3040*/  LEA.HI.SX32 R137, R86, R86, 0x1b ;  /* 0x0000005656897211 */ /* 0x000fc400078fdaff */
[C---:B------:R-:W-:Y:S02]  /*3050*/  IADD3 R139, R86.reuse, 0x40, RZ ;  /* 0x00000040568b7810 */ /* 0x040fe40007ffe0ff */
[C---:B------:R-:W-:Y:S02]  /*3060*/  IADD3 R141, R86.reuse, 0x60, RZ ;  /* 0x00000060568d7810 */ /* 0x040fe40007ffe0ff */
[C---:B------:R-:W-:Y:S02]  /*3070*/  IADD3 R149, R86.reuse, 0xa0, RZ ;  /* 0x000000a056957810 */ /* 0x040fe40007ffe0ff */
[-C--:B------:R-:W-:Y:S02]  /*3080*/  LEA.HI.SX32 R139, R139, R86.reuse, 0x1b ;  /* 0x000000568b8b7211 */ /* 0x080fe400078fdaff */
[----:B------:R-:W-:Y:S02]  /*3090*/  IADD3 R151, R86, 0xc0, RZ ;  /* 0x000000c056977810 */ /* 0x000fe40007ffe0ff */
[----:B------:R-:W-:-:S02]  /*30a0*/  LEA.HI.SX32 R141, R141, R86, 0x1b ;  /* 0x000000568d8d7211 */ /* 0x000fc400078fdaff */
[-C--:B------:R-:W-:Y:S02]  /*30b0*/  LEA.HI.SX32 R149, R149, R86.reuse, 0x1b ;  /* 0x0000005695957211 */ /* 0x080fe400078fdaff */
[----:B------:R-:W-:Y:S01]  /*30c0*/  LEA.HI.SX32 R151, R151, R86, 0x1b ;  /* 0x0000005697977211 */ /* 0x000fe200078fdaff */
        /* <DEDUP_REMOVED lines=21> */
[----:B------:R-:W-:Y:S01]  /*3220*/  MUFU.SIN R144, R54 ;  /* 0x0000003600907308 */ /* 0x000fe20000000400 */
[----:B0-----:R-:W-:Y:S02]  /*3230*/  FMUL.RZ R56, R52, 0.15915493667125701904 ;  /* 0x3e22f98334387820 */ /* 0x001fe4000040c000 */
[C---:B------:R-:W-:Y:S02]  /*3240*/  FMUL.FTZ R52, R53.reuse, R70 ;  /* 0x0000004635347220 */ /* 0x040fe40000410000 */
[----:B------:R-:W-:Y:S02]  /*3250*/  FMUL.FTZ R150, R53, R2 ;  /* 0x0000000235967220 */ /* 0x000fe40000410000 */
[----:B------:R-:W-:Y:S01]  /*3260*/  FMUL.FTZ R136, R62, R68 ;  /* 0x000000443e887220 */ /* 0x000fe20000410000 */
[----:B------:R0:W-:Y:S01]  /*3270*/  MUFU.COS R120, R54 ;  /* 0x0000003600787308 */ /* 0x0001e20000000000 */
[----:B-1----:R-:W-:Y:S01]  /*3280*/  IADD3 R23, R86, 0xe0, RZ ;  /* 0x000000e056177810 */ /* 0x002fe20007ffe0ff */
[----:B------:R-:W-:-:S02]  /*3290*/  FMUL.RZ R150, R150, 0.15915493667125701904 ;  /* 0x3e22f98396967820 */ /* 0x000fc4000040c000 */
[C---:B------:R-:W-:Y:S01]  /*32a0*/  FMUL.FTZ R61, R62.reuse, R69 ;  /* 0x000000453e3d7220 */ /* 0x040fe20000410000 */
[----:B------:R-:W-:Y:S01]  /*32b0*/  LEA.HI.SX32 R23, R23, R86, 0x1b ;  /* 0x0000005617177211 */ /* 0x000fe200078fdaff */
[----:B------:R-:W-:Y:S02]  /*32c0*/  FMUL.FTZ R59, R62, R66 ;  /* 0x000000423e3b7220 */ /* 0x000fe40000410000 */
        /* <DEDUP_REMOVED lines=23> */
[----:B------:R-:W-:Y:S01]  /*3440*/  IMAD R52, R92, c[0x0][0x198], RZ ;  /* 0x000066005c347a24 */ /* 0x000fe200078e02ff */
[----:B------:R-:W-:Y:S03]  /*3450*/  MUFU.SIN R140, R55 ;  /* 0x00000037008c7308 */ /* 0x000fe60000000400 */
[----:B------:R-:W-:Y:S02]  /*3460*/  IMAD R125, R93, c[0x0][0x19c], R52 ;  /* 0x000067005d7d7a24 */ /* 0x000fe400078e0234 */
[----:B------:R-:W-:-:S03]  /*3470*/  FMUL.FTZ R52, R62, R64 ;  /* 0x000000403e347220 */ /* 0x000fc60000410000 */
[----:B------:R0:W-:Y:S08]  /*3480*/  MUFU.COS R58, R55 ;  /* 0x00000037003a7308 */ /* 0x0001f00000000000 */
[----:B------:R-:W1:Y:S01]  /*3490*/  MUFU.EX2 R122, R122 ;  /* 0x0000007a007a7308 */ /* 0x000e620000000800 */
[----:B0-----:R-:W-:-:S05]  /*34a0*/  IMAD.WIDE.U32 R54, R93, c[0x0][0x198], RZ ;  /* 0x000066005d367a25 */ /* 0x001fca00078e00ff */
[----:B------:R-:W-:Y:S02]  /*34b0*/  IADD3 R55, R55, R125, RZ ;  /* 0x0000007d37377210 */ /* 0x000fe40007ffe0ff */
[----:B------:R-:W-:Y:S03]  /*34c0*/  MUFU.SIN R63, R56 ;  /* 0x00000038003f7308 */ /* 0x000fe60000000400 */
[----:B------:R-:W-:-:S05]  /*34d0*/  IMAD.WIDE.U32 R54, R116, c[0x0][0x1a0], R54 ;  /* 0x0000680074367a25 */ /* 0x000fca00078e0036 */
[----:B------:R-:W-:Y:S01]  /*34e0*/  MUFU.COS R135, R56 ;  /* 0x0000003800877308 */ /* 0x000fe20000000000 */
[----:B-1----:R-:W-:-:S04]  /*34f0*/  FMUL.FTZ R147, R122, R147 ;  /* 0x000000937a937220 */ /* 0x002fc80000410000 */
[----:B------:R-:W-:-:S03]  /*3500*/  FMUL.FTZ R22, RZ, R147 ;  /* 0x00000093ff167220 */ /* 0x000fc60000410000 */
[----:B------:R-:W-:Y:S08]  /*3510*/  MUFU.SIN R142, R99 ;  /* 0x00000063008e7308 */ /* 0x000ff00000000400 */
[----:B------:R0:W-:Y:S08]  /*3520*/  MUFU.COS R56, R99 ;  /* 0x0000006300387308 */ /* 0x0001f00000000000 */
[----:B------:R1:W2:Y:S01]  /*3530*/  MUFU.COS R145, R57 ;  /* 0x0000003900917308 */ /* 0x0002a20000000000 */
[----:B0-----:R-:W-:-:S02]  /*3540*/  IMAD R99, R98, c[0x0][0x1a0], RZ ;  /* 0x0000680062637a24 */ /* 0x001fc400078e02ff */
[----:B------:R-:W-:Y:S02]  /*3550*/  FMUL.FTZ R98, R53, R65 ;  /* 0x0000004135627220 */ /* 0x000fe40000410000 */
[----:B------:R-:W-:Y:S01]  /*3560*/  IMAD R143, R116, c[0x0][0x1a4], R99 ;  /* 0x00006900748f7a24 */ /* 0x000fe200078e0263 */
[----:B------:R-:W-:Y:S01]  /*3570*/  IADD3 R99, R86, 0x20, RZ ;  /* 0x0000002056637810 */ /* 0x000fe20007ffe0ff */
[----:B------:R-:W-:Y:S01]  /*3580*/  FMUL.RZ R152, R98, 0.15915493667125701904 ;  /* 0x3e22f98362987820 */ /* 0x000fe2000040c000 */
[----:B------:R-:W0:Y:S01]  /*3590*/  MUFU.EX2 R127, R127 ;  /* 0x0000007f007f7308 */ /* 0x000e220000000800 */
[----:B------:R-:W-:Y:S01]  /*35a0*/  LEA R98, P0, R54, c[0x0][0x228], 0x3 ;  /* 0x00008a0036627a11 */ /* 0x000fe200078018ff */
[----:B-1----:R-:W-:Y:S01]  /*35b0*/  FMUL.FTZ R57, R62, R67 ;  /* 0x000000433e397220 */ /* 0x002fe20000410000 */
[----:B------:R-:W-:Y:S02]  /*35c0*/  IADD3 R143, R55, R143, RZ ;  /* 0x0000008f378f7210 */ /* 0x000fe40007ffe0ff */
[----:B------:R-:W-:-:S02]  /*35d0*/  LEA.HI.SX32 R55, R99, R86, 0x1b ;  /* 0x0000005663377211 */ /* 0x000fc400078fdaff */
[----:B------:R-:W-:Y:S01]  /*35e0*/  LEA.HI.X R99, R54, c[0x0][0x22c], R143, 0x3, P0 ;  /* 0x00008b0036637a11 */ /* 0x000fe200000f1c8f */
[----:B--2---:R-:W-:Y:S01]  /*35f0*/  FMUL.FTZ R145, R122, R145 ;  /* 0x000000917a917220 */ /* 0x004fe20000410000 */
[----:B------:R-:W-:Y:S01]  /*3600*/  IADD3 R143, R86, 0x80, RZ ;  /* 0x00000080568f7810 */ /* 0x000fe20007ffe0ff */
[----:B----4-:R1:W-:Y:S01]  /*3610*/  STS.128 [R55.X16+0x200], R24 ;  /* 0x0002001837007388 */ /* 0x0103e2000000cc00 */
[----:B------:R-:W2:Y:S01]  /*3620*/  MUFU.EX2 R121, R121 ;  /* 0x0000007900797308 */ /* 0x000ea20000000800 */
[----:B------:R-:W-:Y:S01]  /*3630*/  FFMA.FTZ R22, R106, R145, -R22 ;  /* 0x000000916a167223 */ /* 0x000fe20000010816 */
[----:B------:R-:W-:Y:S01]  /*3640*/  LEA.HI.SX32 R21, R143, R86, 0x1b ;  /* 0x000000568f157211 */ /* 0x000fe200078fdaff */
[----:B-----5:R-:W-:Y:S01]  /*3650*/  STS.128 [R139.X16+0x400], R28 ;  /* 0x0004001c8b007388 */ /* 0x020fe2000000cc00 */
[----:B------:R-:W-:Y:S02]  /*3660*/  FMUL.FTZ R54, R62, R65 ;  /* 0x000000413e367220 */ /* 0x000fe40000410000 */
[----:B0-----:R-:W-:Y:S01]  /*3670*/  FMUL.FTZ R144, R127, R144 ;  /* 0x000000907f907220 */ /* 0x001fe20000410000 */
[----:B------:R-:W-:Y:S01]  /*3680*/  STS.128 [R141.X16+0x600], R32 ;  /* 0x000600208d007388 */ /* 0x000fe2000000cc00 */
[----:B------:R-:W-:Y:S01]  /*3690*/  FADD.FTZ R22, R107, R22 ;  /* 0x000000166b167221 */ /* 0x000fe20000010000 */
[----:B------:R-:W0:Y:S01]  /*36a0*/  MUFU.EX2 R130, R130 ;  /* 0x0000008200827308 */ /* 0x000e220000000800 */
[----:B------:R-:W-:Y:S01]  /*36b0*/  FMUL.FTZ R143, R127, R120 ;  /* 0x000000787f8f7220 */ /* 0x000fe20000410000 */
[----:B------:R-:W-:Y:S01]  /*36c0*/  STS.128 [R21.X16+0x800], R36 ;  /* 0x0008002415007388 */ /* 0x000fe2000000cc00 */
[----:B-1----:R-:W-:-:S03]  /*36d0*/  FMUL.FTZ R24, R106, R147 ;  /* 0x000000936a187220 */ /* 0x002fc60000410000 */
[----:B------:R-:W-:Y:S01]  /*36e0*/  STS.128 [R149.X16+0xa00], R40 ;  /* 0x000a002895007388 */ /* 0x000fe2000000cc00 */
[----:B------:R-:W-:Y:S01]  /*36f0*/  FMUL.FTZ R25, R144, R22 ;  /* 0x0000001690197220 */ /* 0x000fe20000410000 */
[----:B------:R-:W1:Y:S01]  /*3700*/  MUFU.EX2 R132, R132 ;  /* 0x0000008400847308 */ /* 0x000e620000000800 */
[----:B------:R-:W-:Y:S01]  /*3710*/  FFMA.FTZ R24, RZ, R145, R24 ;  /* 0x00000091ff187223 */ /* 0x000fe20000010018 */
[----:B------:R-:W-:Y:S01]  /*3720*/  STS.128 [R151.X16+0xc00], R44 ;  /* 0x000c002c97007388 */ /* 0x000fe2000000cc00 */
[C---:B--2---:R-:W-:Y:S02]  /*3730*/  FMUL.FTZ R128, R121.reuse, R128 ;  /* 0x0000008079807220 */ /* 0x044fe40000410000 */
[----:B------:R-:W-:Y:S01]  /*3740*/  FADD.FTZ R24, RZ, R24 ;  /* 0x00000018ff187221 */ /* 0x000fe20000010000 */
[----:B------:R2:W-:Y:S01]  /*3750*/  STS.128 [R23.X16+0xe00], R48 ;  /* 0x000e003017007388 */ /* 0x0005e2000000cc00 */
[----:B------:R-:W-:Y:S01]  /*3760*/  FMUL.FTZ R127, R121, R118 ;  /* 0x00000076797f7220 */ /* 0x000fe20000410000 */
[----:B------:R-:W3:Y:S01]  /*3770*/  MUFU.EX2 R101, R101 ;  /* 0x0000006500657308 */ /* 0x000ee20000000800 */
[----:B------:R-:W-:Y:S01]  /*3780*/  FFMA.FTZ R25, R143, R24, R25 ;  /* 0x000000188f197223 */ /* 0x000fe20000010019 */
[----:B------:R-:W-:-:S06]  /*3790*/  NOP ;  /* 0x0000000000007918 */ /* 0x000fcc0000000000 */
[----:B------:R-:W-:Y:S01]  /*37a0*/  FADD.FTZ R25, RZ, R25 ;  /* 0x00000019ff197221 */ /* 0x000fe20000010000 */
[----:B------:R-:W4:Y:S01]  /*37b0*/  MUFU.EX2 R133, R133 ;  /* 0x0000008500857308 */ /* 0x000f220000000800 */
[C---:B0-----:R-:W-:Y:S01]  /*37c0*/  FMUL.FTZ R129, R130.reuse, R129 ;  /* 0x0000008182817220 */ /* 0x041fe20000410000 */
[----:B------:R-:W5:Y:S01]  /*37d0*/  LDG.E.64 R98, [R98.64] ;  /* 0x0000000462627981 */ /* 0x000f62000c1e1b00 */
[----:B------:R-:W-:Y:S02]  /*37e0*/  FMUL.FTZ R130, R130, R119 ;  /* 0x0000007782827220 */ /* 0x000fe40000410000 */
[----:B--2---:R-:W-:Y:S02]  /*37f0*/  FMUL.FTZ R23, R144, R24 ;  /* 0x0000001890177220 */ /* 0x004fe40000410000 */
[----:B------:R-:W-:Y:S01]  /*3800*/  FMUL.FTZ R21, R62, R3 ;  /* 0x000000033e157220 */ /* 0x000fe20000410000 */
[----:B------:R-:W-:Y:S01]  /*3810*/  MUFU.COS R122, R150 ;  /* 0x00000096007a7308 */ /* 0x000fe20000000000 */
[----:B------:R-:W-:-:S02]  /*3820*/  FFMA.FTZ R26, R143, R22, -R23 ;  /* 0x000000168f1a7223 */ /* 0x000fc40000010817 */
[C---:B------:R-:W-:Y:S02]  /*3830*/  FMUL.FTZ R23, R128.reuse, R25 ;  /* 0x0000001980177220 */ /* 0x040fe40000410000 */
[----:B------:R-:W-:Y:S02]  /*3840*/  FADD.FTZ R26, R109, R26 ;  /* 0x0000001a6d1a7221 */ /* 0x000fe40000010000 */
[----:B------:R-:W-:Y:S01]  /*3850*/  FMUL.FTZ R22, R53, R3 ;  /* 0x0000000335167220 */ /* 0x000fe20000410000 */
[----:B------:R-:W-:Y:S01]  /*3860*/  MUFU.EX2 R21, R21 ;  /* 0x0000001500157308 */ /* 0x000fe20000000800 */
[-C--:B------:R-:W-:Y:S02]  /*3870*/  FMUL.FTZ R24, R128, R26.reuse ;  /* 0x0000001a80187220 */ /* 0x080fe40000410000 */
[C---:B------:R-:W-:Y:S02]  /*3880*/  FFMA.FTZ R23, R127.reuse, R26, -R23 ;  /* 0x0000001a7f177223 */ /* 0x040fe40000010817 */
[----:B------:R-:W-:-:S02]  /*3890*/  FFMA.FTZ R24, R127, R25, R24 ;  /* 0x000000197f187223 */ /* 0x000fc40000010018 */
[----:B------:R-:W-:Y:S01]  /*38a0*/  FADD.FTZ R23, R108, R23 ;  /* 0x000000176c177221 */ /* 0x000fe20000010000 */
[----:B------:R-:W-:Y:S01]  /*38b0*/  MUFU.SIN R20, R150 ;  /* 0x0000009600147308 */ /* 0x000fe20000000400 */
[----:B------:R-:W-:Y:S02]  /*38c0*/  FADD.FTZ R24, RZ, R24 ;  /* 0x00000018ff187221 */ /* 0x000fe40000010000 */
[----:B------:R-:W-:Y:S02]  /*38d0*/  FMUL.FTZ R121, R62, R2 ;  /* 0x000000023e797220 */ /* 0x000fe40000410000 */
[----:B------:R-:W-:Y:S02]  /*38e0*/  FMUL.FTZ R26, R130, R24 ;  /* 0x00000018821a7220 */ /* 0x000fe40000410000 */
[----:B------:R-:W-:Y:S01]  /*38f0*/  FMUL.RZ R28, R22, 0.15915493667125701904 ;  /* 0x3e22f983161c7820 */ /* 0x000fe2000040c000 */
[----:B------:R-:W-:Y:S01]  /*3900*/  MUFU.EX2 R136, R136 ;  /* 0x0000008800887308 */ /* 0x000fe20000000800 */
[----:B------:R-:W-:-:S02]  /*3910*/  FMUL.FTZ R27, R130, R23 ;  /* 0x00000017821b7220 */ /* 0x000fc40000410000 */
[----:B------:R-:W-:Y:S02]  /*3920*/  FFMA.FTZ R25, R129, R23, -R26 ;  /* 0x0000001781197223 */ /* 0x000fe4000001081a */
[C---:B-1----:R-:W-:Y:S02]  /*3930*/  FMUL.FTZ R131, R132.reuse, R131 ;  /* 0x0000008384837220 */ /* 0x042fe40000410000 */
[----:B------:R-:W-:Y:S01]  /*3940*/  FMUL.FTZ R53, R53, R0 ;  /* 0x0000000035357220 */ /* 0x000fe20000410000 */
[----:B------:R-:W-:Y:S01]  /*3950*/  MUFU.SIN R22, R28 ;  /* 0x0000001c00167308 */ /* 0x000fe20000000400 */
[----:B------:R-:W-:Y:S02]  /*3960*/  FFMA.FTZ R27, R129, R24, R27 ;  /* 0x00000018811b7223 */ /* 0x000fe4000001001b */
[----:B------:R-:W-:Y:S02]  /*3970*/  FMUL.FTZ R132, R132, R117 ;  /* 0x0000007584847220 */ /* 0x000fe40000410000 */
[----:B------:R-:W-:-:S02]  /*3980*/  FADD.FTZ R25, R94, R25 ;  /* 0x000000195e197221 */ /* 0x000fc40000010000 */
[----:B------:R-:W-:Y:S01]  /*3990*/  FMUL.FTZ R62, R62, R0 ;  /* 0x000000003e3e7220 */ /* 0x000fe20000410000 */
[----:B------:R-:W0:Y:S01]  /*39a0*/  MUFU.COS R120, R28 ;  /* 0x0000001c00787308 */ /* 0x000e220000000000 */
[----:B------:R-:W-:Y:S02]  /*39b0*/  FMUL.RZ R53, R53, 0.15915493667125701904 ;  /* 0x3e22f98335357820 */ /* 0x000fe4000040c000 */
[----:B------:R-:W-:Y:S02]  /*39c0*/  FADD.FTZ R27, RZ, R27 ;  /* 0x0000001bff1b7221 */ /* 0x000fe40000010000 */
[C---:B------:R-:W-:Y:S02]  /*39d0*/  FMUL.FTZ R26, R132.reuse, R25 ;  /* 0x00000019841a7220 */ /* 0x040fe40000410000 */
[-C--:B------:R-:W-:Y:S01]  /*39e0*/  FMUL.FTZ R24, R132, R27.reuse ;  /* 0x0000001b84187220 */ /* 0x080fe20000410000 */
[----:B------:R-:W1:Y:S01]  /*39f0*/  MUFU.EX2 R121, R121 ;  /* 0x0000007900797308 */ /* 0x000e620000000800 */
[----:B------:R-:W-:-:S02]  /*3a00*/  FFMA.FTZ R26, R131, R27, R26 ;  /* 0x0000001b831a7223 */ /* 0x000fc4000001001a */
[----:B------:R-:W-:Y:S02]  /*3a10*/  FFMA.FTZ R24, R131, R25, -R24 ;  /* 0x0000001983187223 */ /* 0x000fe40000010818 */
[----:B---3--:R-:W-:Y:S02]  /*3a20*/  FMUL.FTZ R134, R101, R134 ;  /* 0x0000008665867220 */ /* 0x008fe40000410000 */
[----:B------:R-:W-:Y:S01]  /*3a30*/  FADD.FTZ R26, RZ, R26 ;  /* 0x0000001aff1a7221 */ /* 0x000fe20000010000 */
[----:B------:R-:W-:Y:S01]  /*3a40*/  MUFU.EX2 R62, R62 ;  /* 0x0000003e003e7308 */ /* 0x000fe20000000800 */
[C---:B----4-:R-:W-:Y:S02]  /*3a50*/  FMUL.FTZ R148, R133.reuse, R148 ;  /* 0x0000009485947220 */ /* 0x050fe40000410000 */
[----:B------:R-:W-:Y:S02]  /*3a60*/  FMUL.FTZ R146, R133, R146 ;  /* 0x0000009285927220 */ /* 0x000fe40000410000 */
[----:B0-----:R-:W-:-:S02]  /*3a70*/  FMUL.FTZ R120, R21, R120 ;  /* 0x0000007815787220 */ /* 0x001fc40000410000 */
[----:B------:R-:W-:Y:S01]  /*3a80*/  FADD.FTZ R24, R95, R24 ;  /* 0x000000185f187221 */ /* 0x000fe20000010000 */
[----:B------:R-:W0:Y:S01]  /*3a90*/  MUFU.COS R23, R53 ;  /* 0x0000003500177308 */ /* 0x000e220000000000 */
[----:B------:R-:W-:Y:S02]  /*3aa0*/  FMUL.FTZ R119, R21, R22 ;  /* 0x0000001615777220 */ /* 0x000fe40000410000 */
[----:B------:R-:W-:Y:S02]  /*3ab0*/  FMUL.FTZ R133, R101, R100 ;  /* 0x0000006465857220 */ /* 0x000fe40000410000 */
[C---:B-1----:R-:W-:Y:S02]  /*3ac0*/  FMUL.FTZ R122, R121.reuse, R122 ;  /* 0x0000007a797a7220 */ /* 0x042fe40000410000 */
[----:B------:R-:W-:Y:S01]  /*3ad0*/  FMUL.FTZ R21, R134, R26 ;  /* 0x0000001a86157220 */ /* 0x000fe20000410000 */
[----:B------:R-:W1:Y:S01]  /*3ae0*/  MUFU.EX2 R61, R61 ;  /* 0x0000003d003d7308 */ /* 0x000e620000000800 */
[----:B------:R-:W-:-:S02]  /*3af0*/  FMUL.FTZ R121, R121, R20 ;  /* 0x0000001479797220 */ /* 0x000fc40000410000 */
[-C--:B------:R-:W-:Y:S02]  /*3b00*/  FMUL.FTZ R20, R148, R147.reuse ;  /* 0x0000009394147220 */ /* 0x080fe40000410000 */
[-C--:B------:R-:W-:Y:S02]  /*3b10*/  FMUL.FTZ R22, R134, R24.reuse ;  /* 0x0000001886167220 */ /* 0x080fe40000410000 */
[----:B------:R-:W-:Y:S01]  /*3b20*/  FFMA.FTZ R24, R133, R24, -R21 ;  /* 0x0000001885187223 */ /* 0x000fe20000010815 */
[----:B------:R-:W2:Y:S01]  /*3b30*/  MUFU.EX2 R59, R59 ;  /* 0x0000003b003b7308 */ /* 0x000ea20000000800 */
[C---:B------:R-:W-:Y:S02]  /*3b40*/  FMUL.FTZ R21, R146.reuse, R147 ;  /* 0x0000009392157220 */ /* 0x040fe40000410000 */
[----:B------:R-:W-:Y:S02]  /*3b50*/  FFMA.FTZ R20, R146, R145, -R20 ;  /* 0x0000009192147223 */ /* 0x000fe40000010814 */
[----:B------:R-:W-:-:S02]  /*3b60*/  FMUL.FTZ R135, R136, R135 ;  /* 0x0000008788877220 */ /* 0x000fc40000410000 */
[----:B0-----:R-:W-:Y:S01]  /*3b70*/  FMUL.FTZ R118, R62, R23 ;  /* 0x000000173e767220 */ /* 0x001fe20000410000 */
[----:B------:R-:W0:Y:S01]  /*3b80*/  MUFU.EX2 R57, R57 ;  /* 0x0000003900397308 */ /* 0x000e220000000800 */
[----:B------:R-:W-:Y:S02]  /*3b90*/  FFMA.FTZ R22, R133, R26, R22 ;  /* 0x0000001a85167223 */ /* 0x000fe40000010016 */
[----:B------:R-:W-:Y:S02]  /*3ba0*/  FMUL.FTZ R136, R136, R63 ;  /* 0x0000003f88887220 */ /* 0x000fe40000410000 */
[----:B------:R-:W-:Y:S02]  /*3bb0*/  FADD.FTZ R23, R97, R24 ;  /* 0x0000001861177221 */ /* 0x000fe40000010000 */
[----:B------:R-:W-:Y:S01]  /*3bc0*/  FFMA.FTZ R21, R148, R145, R21 ;  /* 0x0000009194157223 */ /* 0x000fe20000010015 */
[----:B------:R-:W-:Y:S01]  /*3bd0*/  MUFU.SIN R126, R123 ;  /* 0x0000007b007e7308 */ /* 0x000fe20000000400 */
[----:B------:R-:W-:-:S02]  /*3be0*/  FMUL.FTZ R24, R144, R20 ;  /* 0x0000001490187220 */ /* 0x000fc40000410000 */
[----:B------:R-:W-:Y:S02]  /*3bf0*/  FADD.FTZ R25, RZ, R22 ;  /* 0x00000016ff197221 */ /* 0x000fe40000010000 */
[----:B------:R-:W-:Y:S02]  /*3c00*/  FMUL.FTZ R28, R136, R23 ;  /* 0x00000017881c7220 */ /* 0x000fe40000410000 */
[-C--:B------:R-:W-:Y:S01]  /*3c10*/  FMUL.FTZ R22, R144, R21.reuse ;  /* 0x0000001590167220 */ /* 0x080fe20000410000 */
[----:B------:R-:W3:Y:S01]  /*3c20*/  MUFU.EX2 R52, R52 ;  /* 0x0000003400347308 */ /* 0x000ee20000000800 */
[----:B------:R-:W-:Y:S02]  /*3c30*/  FFMA.FTZ R24, R143, R21, R24 ;  /* 0x000000158f187223 */ /* 0x000fe40000010018 */
[-C--:B------:R-:W-:Y:S02]  /*3c40*/  FMUL.FTZ R26, R136, R25.reuse ;  /* 0x00000019881a7220 */ /* 0x080fe40000410000 */
[----:B------:R-:W-:-:S02]  /*3c50*/  FFMA.FTZ R28, R135, R25, R28 ;  /* 0x00000019871c7223 */ /* 0x000fc4000001001c */
[----:B------:R-:W-:Y:S01]  /*3c60*/  FFMA.FTZ R22, R143, R20, -R22 ;  /* 0x000000148f167223 */ /* 0x000fe20000010816 */
[----:B------:R-:W4:Y:S01]  /*3c70*/  MUFU.COS R125, R123 ;  /* 0x0000007b007d7308 */ /* 0x000f220000000000 */
[C---:B------:R-:W-:Y:S02]  /*3c80*/  FMUL.FTZ R20, R128.reuse, R24 ;  /* 0x0000001880147220 */ /* 0x040fe40000410000 */
[----:B------:R-:W-:Y:S02]  /*3c90*/  FFMA.FTZ R23, R135, R23, -R26 ;  /* 0x0000001787177223 */ /* 0x000fe4000001081a */
[----:B-1----:R-:W-:Y:S02]  /*3ca0*/  FMUL.FTZ R138, R61, R138 ;  /* 0x0000008a3d8a7220 */ /* 0x002fe40000410000 */
[----:B------:R-:W-:Y:S01]  /*3cb0*/  FADD.FTZ R28, RZ, R28 ;  /* 0x0000001cff1c7221 */ /* 0x000fe20000010000 */
[----:B------:R-:W-:Y:S01]  /*3cc0*/  MUFU.SIN R123, R152 ;  /* 0x00000098007b7308 */ /* 0x000fe20000000400 */
[----:B------:R-:W-:-:S02]  /*3cd0*/  FMUL.FTZ R21, R128, R22 ;  /* 0x0000001680157220 */ /* 0x000fc40000410000 */
[----:B------:R-:W-:Y:S02]  /*3ce0*/  FFMA.FTZ R20, R127, R22, -R20 ;  /* 0x000000167f147223 */ /* 0x000fe40000010814 */
[----:B------:R-:W-:Y:S02]  /*3cf0*/  FADD.FTZ R23, R96, R23 ;  /* 0x0000001760177221 */ /* 0x000fe40000010000 */
[----:B------:R-:W-:Y:S01]  /*3d00*/  FMUL.FTZ R137, R61, R60 ;  /* 0x0000003c3d897220 */ /* 0x000fe20000410000 */
[----:B------:R-:W1:Y:S01]  /*3d10*/  MUFU.EX2 R54, R54 ;  /* 0x0000003600367308 */ /* 0x000e620000000800 */
[----:B------:R-:W-:Y:S02]  /*3d20*/  FMUL.FTZ R22, R138, R28 ;  /* 0x0000001c8a167220 */ /* 0x000fe40000410000 */
[----:B------:R-:W-:Y:S02]  /*3d30*/  FFMA.FTZ R21, R127, R24, R21 ;  /* 0x000000187f157223 */ /* 0x000fe40000010015 */
[----:B------:R-:W-:-:S02]  /*3d40*/  FMUL.FTZ R24, R130, R20 ;  /* 0x0000001482187220 */ /* 0x000fc40000410000 */
[-C--:B------:R-:W-:Y:S01]  /*3d50*/  FMUL.FTZ R25, R138, R23.reuse ;  /* 0x000000178a197220 */ /* 0x080fe20000410000 */
[----:B------:R-:W0:Y:S01]  /*3d60*/  MUFU.COS R124, R152 ;  /* 0x00000098007c7308 */ /* 0x000e220000000000 */
[----:B------:R-:W-:Y:S02]  /*3d70*/  FFMA.FTZ R23, R137, R23, -R22 ;  /* 0x0000001789177223 */ /* 0x000fe40000010816 */
[-C--:B------:R-:W-:Y:S02]  /*3d80*/  FMUL.FTZ R22, R130, R21.reuse ;  /* 0x0000001582167220 */ /* 0x080fe40000410000 */
[----:B------:R-:W-:Y:S02]  /*3d90*/  FFMA.FTZ R24, R129, R21, R24 ;  /* 0x0000001581187223 */ /* 0x000fe40000010018 */
[----:B------:R-:W-:Y:S01]  /*3da0*/  FFMA.FTZ R25, R137, R28, R25 ;  /* 0x0000001c89197223 */ /* 0x000fe20000010019 */
[----:B------:R-:W0:Y:S01]  /*3db0*/  MUFU.SIN R117, R53 ;  /* 0x0000003500757308 */ /* 0x000e220000000400 */
[----:B--2---:R-:W-:-:S02]  /*3dc0*/  FMUL.FTZ R140, R59, R140 ;  /* 0x0000008c3b8c7220 */ /* 0x004fc40000410000 */
[----:B------:R-:W-:Y:S02]  /*3dd0*/  FADD.FTZ R23, R102, R23 ;  /* 0x0000001766177221 */ /* 0x000fe40000010000 */
[----:B------:R-:W-:Y:S02]  /*3de0*/  FFMA.FTZ R22, R129, R20, -R22 ;  /* 0x0000001481167223 */ /* 0x000fe40000010816 */
[----:B------:R-:W-:Y:S02]  /*3df0*/  FMUL.FTZ R20, R132, R24 ;  /* 0x0000001884147220 */ /* 0x000fe40000410000 */
[----:B------:R-:W-:Y:S02]  /*3e00*/  FADD.FTZ R25, RZ, R25 ;  /* 0x00000019ff197221 */ /* 0x000fe40000010000 */
[----:B------:R-:W-:Y:S02]  /*3e10*/  FMUL.FTZ R139, R59, R58 ;  /* 0x0000003a3b8b7220 */ /* 0x000fe40000410000 */
[----:B------:R-:W-:-:S02]  /*3e20*/  FMUL.FTZ R28, R140, R23 ;  /* 0x000000178c1c7220 */ /* 0x000fc40000410000 */
[-C--:B------:R-:W-:Y:S02]  /*3e30*/  FMUL.FTZ R21, R132, R22.reuse ;  /* 0x0000001684157220 */ /* 0x080fe40000410000 */
[----:B------:R-:W-:Y:S02]  /*3e40*/  FFMA.FTZ R20, R131, R22, -R20 ;  /* 0x0000001683147223 */ /* 0x000fe40000010814 */
[-C--:B------:R-:W-:Y:S02]  /*3e50*/  FMUL.FTZ R26, R140, R25.reuse ;  /* 0x000000198c1a7220 */ /* 0x080fe40000410000 */
[----:B------:R-:W-:Y:S02]  /*3e60*/  FFMA.FTZ R28, R139, R25, R28 ;  /* 0x000000198b1c7223 */ /* 0x000fe4000001001c */
[----:B------:R-:W-:Y:S02]  /*3e70*/  FFMA.FTZ R21, R131, R24, R21 ;  /* 0x0000001883157223 */ /* 0x000fe40000010015 */
[----:B------:R-:W-:-:S02]  /*3e80*/  FMUL.FTZ R24, R134, R20 ;  /* 0x0000001486187220 */ /* 0x000fc40000410000 */
[----:B------:R-:W-:Y:S02]  /*3e90*/  FFMA.FTZ R26, R139, R23, -R26 ;  /* 0x000000178b1a7223 */ /* 0x000fe4000001081a */
[----:B0-----:R-:W-:Y:S02]  /*3ea0*/  FMUL.FTZ R142, R57, R142 ;  /* 0x0000008e398e7220 */ /* 0x001fe40000410000 */
[----:B------:R-:W-:Y:S02]  /*3eb0*/  FADD.FTZ R28, RZ, R28 ;  /* 0x0000001cff1c7221 */ /* 0x000fe40000010000 */
[-C--:B------:R-:W-:Y:S02]  /*3ec0*/  FMUL.FTZ R22, R134, R21.reuse ;  /* 0x0000001586167220 */ /* 0x080fe40000410000 */
[----:B------:R-:W-:Y:S02]  /*3ed0*/  FFMA.FTZ R24, R133, R21, R24 ;  /* 0x0000001585187223 */ /* 0x000fe40000010018 */
[----:B------:R-:W-:-:S02]  /*3ee0*/  FADD.FTZ R26, R103, R26 ;  /* 0x0000001a671a7221 */ /* 0x000fc40000010000 */
[----:B------:R-:W-:Y:S02]  /*3ef0*/  FMUL.FTZ R141, R57, R56 ;  /* 0x00000038398d7220 */ /* 0x000fe40000410000 */
[----:B------:R-:W-:Y:S02]  /*3f00*/  FMUL.FTZ R21, R142, R28 ;  /* 0x0000001c8e157220 */ /* 0x000fe40000410000 */
[----:B------:R-:W-:Y:S02]  /*3f10*/  FFMA.FTZ R22, R133, R20, -R22 ;  /* 0x0000001485167223 */ /* 0x000fe40000010816 */
[----:B------:R-:W-:Y:S02]  /*3f20*/  FMUL.FTZ R20, R136, R24 ;  /* 0x0000001888147220 */ /* 0x000fe40000410000 */
[-C--:B------:R-:W-:Y:S02]  /*3f30*/  FMUL.FTZ R23, R142, R26.reuse ;  /* 0x0000001a8e177220 */ /* 0x080fe40000410000 */
[----:B------:R-:W-:-:S02]  /*3f40*/  FFMA.FTZ R26, R141, R26, -R21 ;  /* 0x0000001a8d1a7223 */ /* 0x000fc40000010815 */
[-C--:B------:R-:W-:Y:S02]  /*3f50*/  FMUL.FTZ R21, R136, R22.reuse ;  /* 0x0000001688157220 */ /* 0x080fe40000410000 */
[----:B------:R-:W-:Y:S02]  /*3f60*/  FFMA.FTZ R20, R135, R22, -R20 ;  /* 0x0000001687147223 */ /* 0x000fe40000010814 */
[----:B------:R-:W-:Y:S02]  /*3f70*/  FFMA.FTZ R23, R141, R28, R23 ;  /* 0x0000001c8d177223 */ /* 0x000fe40000010017 */
[----:B------:R-:W-:Y:S02]  /*3f80*/  FFMA.FTZ R21, R135, R24, R21 ;  /* 0x0000001887157223 */ /* 0x000fe40000010015 */
[----:B------:R-:W-:Y:S02]  /*3f90*/  FMUL.FTZ R24, R138, R20 ;  /* 0x000000148a187220 */ /* 0x000fe40000410000 */
[----:B---3--:R-:W-:-:S02]  /*3fa0*/  FMUL.FTZ R126, R52, R126 ;  /* 0x0000007e347e7220 */ /* 0x008fc40000410000 */
[----:B------:R-:W-:Y:S02]  /*3fb0*/  FADD.FTZ R23, RZ, R23 ;  /* 0x00000017ff177221 */ /* 0x000fe40000010000 */
[----:B------:R-:W-:Y:S02]  /*3fc0*/  FADD.FTZ R26, R105, R26 ;  /* 0x0000001a691a7221 */ /* 0x000fe40000010000 */
[-C--:B------:R-:W-:Y:S02]  /*3fd0*/  FMUL.FTZ R22, R138, R21.reuse ;  /* 0x000000158a167220 */ /* 0x080fe40000410000 */
[----:B------:R-:W-:Y:S02]  /*3fe0*/  FFMA.FTZ R24, R137, R21, R24 ;  /* 0x0000001589187223 */ /* 0x000fe40000010018 */
[----:B----4-:R-:W-:Y:S02]  /*3ff0*/  FMUL.FTZ R125, R52, R125 ;  /* 0x0000007d347d7220 */ /* 0x010fe40000410000 */
        /* <DEDUP_REMOVED lines=8> */
[----:B-1----:R-:W-:Y:S02]  /*4080*/  FMUL.FTZ R123, R54, R123 ;  /* 0x0000007b367b7220 */ /* 0x002fe40000410000 */
[----:B------:R-:W-:Y:S02]  /*4090*/  FADD.FTZ R25, R104, R25 ;  /* 0x0000001968197221 */ /* 0x000fe40000010000 */
[----:B------:R-:W-:Y:S02]  /*40a0*/  FADD.FTZ R28, RZ, R28 ;  /* 0x0000001cff1c7221 */ /* 0x000fe40000010000 */
[----:B------:R-:W-:Y:S02]  /*40b0*/  FFMA.FTZ R21, R139, R24, R21 ;  /* 0x000000188b157223 */ /* 0x000fe40000010015 */
[----:B------:R-:W-:-:S02]  /*40c0*/  FMUL.FTZ R22, R142, R20 ;  /* 0x000000148e167220 */ /* 0x000fc40000410000 */
[----:B------:R-:W-:Y:S02]  /*40d0*/  FMUL.FTZ R124, R54, R124 ;  /* 0x0000007c367c7220 */ /* 0x000fe40000410000 */
[C---:B------:R-:W-:Y:S02]  /*40e0*/  FMUL.FTZ R27, R123.reuse, R25 ;  /* 0x000000197b1b7220 */ /* 0x040fe40000410000 */
[-C--:B------:R-:W-:Y:S02]  /*40f0*/  FMUL.FTZ R23, R123, R28.reuse ;  /* 0x0000001c7b177220 */ /* 0x080fe40000410000 */
[-C--:B------:R-:W-:Y:S02]  /*4100*/  FFMA.FTZ R22, R141, R21.reuse, R22 ;  /* 0x000000158d167223 */ /* 0x080fe40000010016 */
[----:B------:R-:W-:Y:S02]  /*4110*/  FFMA.FTZ R27, R124, R28, R27 ;  /* 0x0000001c7c1b7223 */ /* 0x000fe4000001001b */
[----:B------:R-:W-:-:S02]  /*4120*/  FMUL.FTZ R21, R142, R21 ;  /* 0x000000158e157220 */ /* 0x000fc40000410000 */
[----:B------:R-:W-:Y:S02]  /*4130*/  FFMA.FTZ R23, R124, R25, -R23 ;  /* 0x000000197c177223 */ /* 0x000fe40000010817 */
[----:B------:R-:W-:Y:S02]  /*4140*/  FFMA.FTZ R21, R141, R20, -R21 ;  /* 0x000000148d157223 */ /* 0x000fe40000010815 */
[----:B------:R-:W-:Y:S02]  /*4150*/  FADD.FTZ R27, RZ, R27 ;  /* 0x0000001bff1b7221 */ /* 0x000fe40000010000 */
[----:B------:R-:W-:Y:S02]  /*4160*/  FADD.FTZ R24, R112, R23 ;  /* 0x0000001770187221 */ /* 0x000fe40000010000 */
[----:B------:R-:W-:Y:S02]  /*4170*/  FMUL.FTZ R23, R126, R21 ;  /* 0x000000157e177220 */ /* 0x000fe40000410000 */
[----:B------:R-:W-:-:S02]  /*4180*/  FMUL.FTZ R25, R121, R27 ;  /* 0x0000001b79197220 */ /* 0x000fc40000410000 */
[----:B------:R-:W-:Y:S02]  /*4190*/  FMUL.FTZ R26, R121, R24 ;  /* 0x00000018791a7220 */ /* 0x000fe40000410000 */
[-C--:B------:R-:W-:Y:S02]  /*41a0*/  FMUL.FTZ R20, R126, R22.reuse ;  /* 0x000000167e147220 */ /* 0x080fe40000410000 */
[C---:B------:R-:W-:Y:S02]  /*41b0*/  FFMA.FTZ R23, R125.reuse, R22, R23 ;  /* 0x000000167d177223 */ /* 0x040fe40000010017 */
[C---:B------:R-:W-:Y:S02]  /*41c0*/  FFMA.FTZ R24, R122.reuse, R24, -R25 ;  /* 0x000000187a187223 */ /* 0x040fe40000010819 */
[----:B------:R-:W-:Y:S02]  /*41d0*/  FFMA.FTZ R26, R122, R27, R26 ;  /* 0x0000001b7a1a7223 */ /* 0x000fe4000001001a */
[----:B------:R-:W-:-:S02]  /*41e0*/  FFMA.FTZ R20, R125, R21, -R20 ;  /* 0x000000157d147223 */ /* 0x000fc40000010814 */
[----:B------:R-:W-:Y:S02]  /*41f0*/  FMUL.FTZ R21, R123, R23 ;  /* 0x000000177b157220 */ /* 0x000fe40000410000 */
[----:B------:R-:W-:Y:S02]  /*4200*/  FADD.FTZ R24, R113, R24 ;  /* 0x0000001871187221 */ /* 0x000fe40000010000 */
[----:B------:R-:W-:Y:S02]  /*4210*/  FADD.FTZ R26, RZ, R26 ;  /* 0x0000001aff1a7221 */ /* 0x000fe40000010000 */
[-C--:B------:R-:W-:Y:S02]  /*4220*/  FMUL.FTZ R22, R123, R20.reuse ;  /* 0x000000147b167220 */ /* 0x080fe40000410000 */
[----:B------:R-:W-:Y:S02]  /*4230*/  FFMA.FTZ R21, R124, R20, -R21 ;  /* 0x000000147c157223 */ /* 0x000fe40000010815 */
[----:B------:R-:W-:-:S02]  /*4240*/  FMUL.FTZ R27, R119, R24 ;  /* 0x00000018771b7220 */ /* 0x000fc40000410000 */
[-C--:B------:R-:W-:Y:S02]  /*4250*/  FMUL.FTZ R25, R119, R26.reuse ;  /* 0x0000001a77197220 */ /* 0x080fe40000410000 */
[----:B------:R-:W-:Y:S02]  /*4260*/  FFMA.FTZ R22, R124, R23, R22 ;  /* 0x000000177c167223 */ /* 0x000fe40000010016 */
[C---:B------:R-:W-:Y:S02]  /*4270*/  FMUL.FTZ R23, R121.reuse, R21 ;  /* 0x0000001579177220 */ /* 0x040fe40000410000 */
[C---:B------:R-:W-:Y:S02]  /*4280*/  FFMA.FTZ R27, R120.reuse, R26, R27 ;  /* 0x0000001a781b7223 */ /* 0x040fe4000001001b */
[----:B------:R-:W-:Y:S02]  /*4290*/  FFMA.FTZ R25, R120, R24, -R25 ;  /* 0x0000001878197223 */ /* 0x000fe40000010819 */
[----:B------:R-:W-:-:S02]  /*42a0*/  FMUL.FTZ R20, R121, R22 ;  /* 0x0000001679147220 */ /* 0x000fc40000410000 */
[----:B------:R-:W-:Y:S02]  /*42b0*/  FMUL.FTZ R117, R62, R117 ;  /* 0x000000753e757220 */ /* 0x000fe40000410000 */
[----:B------:R-:W-:Y:S02]  /*42c0*/  FFMA.FTZ R23, R122, R22, R23 ;  /* 0x000000167a177223 */ /* 0x000fe40000010017 */
[----:B------:R-:W-:Y:S02]  /*42d0*/  FADD.FTZ R27, RZ, R27 ;  /* 0x0000001bff1b7221 */ /* 0x000fe40000010000 */
[----:B------:R-:W-:Y:S02]  /*42e0*/  FADD.FTZ R25, R114, R25 ;  /* 0x0000001972197221 */ /* 0x000fe40000010000 */
[----:B------:R-:W-:Y:S02]  /*42f0*/  FFMA.FTZ R20, R122, R21, -R20 ;  /* 0x000000157a147223 */ /* 0x000fe40000010814 */
[----:B------:R-:W-:-:S02]  /*4300*/  FMUL.FTZ R21, R119, R23 ;  /* 0x0000001777157220 */ /* 0x000fc40000410000 */
[C---:B------:R-:W-:Y:S02]  /*4310*/  FMUL.FTZ R24, R117.reuse, R27 ;  /* 0x0000001b75187220 */ /* 0x040fe40000410000 */
[-C--:B------:R-:W-:Y:S02]  /*4320*/  FMUL.FTZ R26, R117, R25.reuse ;  /* 0x00000019751a7220 */ /* 0x080fe40000410000 */
[-C--:B------:R-:W-:Y:S02]  /*4330*/  FMUL.FTZ R22, R119, R20.reuse ;  /* 0x0000001477167220 */ /* 0x080fe40000410000 */
[----:B------:R-:W-:Y:S02]  /*4340*/  FFMA.FTZ R21, R120, R20, -R21 ;  /* 0x0000001478157223 */ /* 0x000fe40000010815 */
[C---:B------:R-:W-:Y:S02]  /*4350*/  FFMA.FTZ R24, R118.reuse, R25, -R24 ;  /* 0x0000001976187223 */ /* 0x040fe40000010818 */
[----:B------:R-:W-:-:S02]  /*4360*/  FFMA.FTZ R26, R118, R27, R26 ;  /* 0x0000001b761a7223 */ /* 0x000fc4000001001a */
[----:B------:R-:W-:Y:S02]  /*4370*/  FFMA.FTZ R22, R120, R23, R22 ;  /* 0x0000001778167223 */ /* 0x000fe40000010016 */
[-C--:B------:R-:W-:Y:S02]  /*4380*/  FMUL.FTZ R23, R117, R21.reuse ;  /* 0x0000001575177220 */ /* 0x080fe40000410000 */
[----:B------:R-:W-:Y:S02]  /*4390*/  FADD.FTZ R30, R115, R24 ;  /* 0x00000018731e7221 */ /* 0x000fe40000010000 */
[----:B------:R-:W-:Y:S02]  /*43a0*/  FADD.FTZ R31, RZ, R26 ;  /* 0x0000001aff1f7221 */ /* 0x000fe40000010000 */
[-C--:B------:R-:W-:Y:S02]  /*43b0*/  FMUL.FTZ R28, R117, R22.reuse ;  /* 0x00000016751c7220 */ /* 0x080fe40000410000 */
[C---:B------:R-:W-:Y:S01]  /*43c0*/  FFMA.FTZ R23, R118.reuse, R22, R23 ;  /* 0x0000001676177223 */ /* 0x040fe20000010017 */
[----:B------:R-:W0:Y:S01]  /*43d0*/  SHFL.UP PT, R24, R31, 0x1, RZ ;  /* 0x042000001f187989 */ /* 0x000e2200000e00ff */
[----:B------:R-:W-:-:S03]  /*43e0*/  FFMA.FTZ R28, R118, R21, -R28 ;  /* 0x00000015761c7223 */ /* 0x000fc6000001081c */
[----:B------:R-:W1:Y:S04]  /*43f0*/  SHFL.UP PT, R22, R30, 0x1, RZ ;  /* 0x042000001e167989 */ /* 0x000e6800000e00ff */
[----:B------:R-:W2:Y:S04]  /*4400*/  SHFL.UP PT, R20, R28, 0x1, RZ ;  /* 0x042000001c147989 */ /* 0x000ea800000e00ff */
[----:B------:R-:W3:Y:S01]  /*4410*/  SHFL.UP PT, R21, R23, 0x1, RZ ;  /* 0x0420000017157989 */ /* 0x000ee200000e00ff */
[----:B------:R-:W-:Y:S01]  /*4420*/  ISETP.GE.AND P0, PT, R86, 0x1, PT ;  /* 0x000000015600780c */ /* 0x000fe20003f06270 */
[----:B0-----:R-:W-:-:S02]  /*4430*/  FMUL.FTZ R25, R23, R24 ;  /* 0x0000001817197220 */ /* 0x001fc40000410000 */
[----:B-1----:R-:W-:-:S04]  /*4440*/  FMUL.FTZ R27, R23, R22 ;  /* 0x00000016171b7220 */ /* 0x002fc80000410000 */
[C---:B------:R-:W-:Y:S02]  /*4450*/  FFMA.FTZ R24, R28.reuse, R24, R27 ;  /* 0x000000181c187223 */ /* 0x040fe4000001001b */
[----:B------:R-:W-:Y:S02]  /*4460*/  FFMA.FTZ R27, R28, R22, -R25 ;  /* 0x000000161c1b7223 */ /* 0x000fe40000010819 */
[C---:B--2---:R-:W-:Y:S02]  /*4470*/  FMUL.FTZ R26, R23.reuse, R20 ;  /* 0x00000014171a7220 */ /* 0x044fe40000410000 */
[-C--:B---3--:R-:W-:Y:S02]  /*4480*/  FMUL.FTZ R25, R23, R21.reuse ;  /* 0x0000001517197220 */ /* 0x088fe40000410000 */
[----:B------:R-:W-:Y:S02]  /*4490*/  @P0 FADD.FTZ R30, R30, R27 ;  /* 0x0000001b1e1e0221 */ /* 0x000fe40000010000 */
[----:B------:R-:W-:-:S02]  /*44a0*/  FFMA.FTZ R26, R28, R21, R26 ;  /* 0x000000151c1a7223 */ /* 0x000fc4000001001a */
[----:B------:R-:W-:Y:S02]  /*44b0*/  @P0 FFMA.FTZ R28, R28, R20, -R25 ;  /* 0x000000141c1c0223 */ /* 0x000fe40000010819 */
[----:B------:R-:W-:Y:S01]  /*44c0*/  @P0 FADD.FTZ R31, R31, R24 ;  /* 0x000000181f1f0221 */ /* 0x000fe20000010000 */
[----:B------:R-:W0:Y:S01]  /*44d0*/  SHFL.UP PT, R25, R30, 0x2, RZ ;  /* 0x044000001e197989 */ /* 0x000e2200000e00ff */
[----:B------:R-:W-:-:S03]  /*44e0*/  FSEL R26, R23, R26, !P0 ;  /* 0x0000001a171a7208 */ /* 0x000fc60004000000 */
[----:B------:R-:W1:Y:S04]  /*44f0*/  SHFL.UP PT, R21, R28, 0x2, RZ ;  /* 0x044000001c157989 */ /* 0x000e6800000e00ff */
[----:B------:R-:W2:Y:S04]  /*4500*/  SHFL.UP PT, R27, R31, 0x2, RZ ;  /* 0x044000001f1b7989 */ /* 0x000ea800000e00ff */
[----:B------:R-:W3:Y:S01]  /*4510*/  SHFL.UP PT, R23, R26, 0x2, RZ ;  /* 0x044000001a177989 */ /* 0x000ee200000e00ff */
[----:B------:R-:W-:Y:S01]  /*4520*/  ISETP.GE.AND P0, PT, R86, 0x2, PT ;  /* 0x000000025600780c */ /* 0x000fe20003f06270 */
[----:B0-----:R-:W-:-:S02]  /*4530*/  FMUL.FTZ R24, R26, R25 ;  /* 0x000000191a187220 */ /* 0x001fc40000410000 */
[C---:B-1----:R-:W-:Y:S02]  /*4540*/  FMUL.FTZ R20, R26.reuse, R21 ;  /* 0x000000151a147220 */ /* 0x042fe40000410000 */
[-C--:B--2---:R-:W-:Y:S02]  /*4550*/  FMUL.FTZ R22, R26, R27.reuse ;  /* 0x0000001b1a167220 */ /* 0x084fe40000410000 */
[C---:B------:R-:W-:Y:S02]  /*4560*/  FFMA.FTZ R24, R28.reuse, R27, R24 ;  /* 0x0000001b1c187223 */ /* 0x040fe40000010018 */
[C---:B---3--:R-:W-:Y:S02]  /*4570*/  FFMA.FTZ R27, R28.reuse, R23, R20 ;  /* 0x000000171c1b7223 */ /* 0x048fe40000010014 */
[----:B------:R-:W-:Y:S02]  /*4580*/  FFMA.FTZ R25, R28, R25, -R22 ;  /* 0x000000191c197223 */ /* 0x000fe40000010816 */
[----:B------:R-:W-:-:S02]  /*4590*/  FMUL.FTZ R23, R26, R23 ;  /* 0x000000171a177220 */ /* 0x000fc40000410000 */
[----:B------:R-:W-:Y:S01]  /*45a0*/  @P0 FADD.FTZ R31, R31, R24 ;  /* 0x000000181f1f0221 */ /* 0x000fe20000010000 */
[----:B------:R-:W-:Y:S01]  /*45b0*/  FSEL R27, R26, R27, !P0 ;  /* 0x0000001b1a1b7208 */ /* 0x000fe20004000000 */
[----:B------:R-:W-:Y:S02]  /*45c0*/  @P0 FADD.FTZ R30, R30, R25 ;  /* 0x000000191e1e0221 */ /* 0x000fe40000010000 */
[----:B------:R-:W-:Y:S02]  /*45d0*/  @P0 FFMA.FTZ R28, R28, R21, -R23 ;  /* 0x000000151c1c0223 */ /* 0x000fe40000010817 */
[----:B------:R-:W0:Y:S04]  /*45e0*/  SHFL.UP PT, R23, R31, 0x4, RZ ;  /* 0x048000001f177989 */ /* 0x000e2800000e00ff */
[----:B------:R-:W1:Y:S04]  /*45f0*/  SHFL.UP PT, R22, R30, 0x4, RZ ;  /* 0x048000001e167989 */ /* 0x000e6800000e00ff */
[----:B------:R-:W2:Y:S04]  /*4600*/  SHFL.UP PT, R20, R28, 0x4, RZ ;  /* 0x048000001c147989 */ /* 0x000ea800000e00ff */
[----:B------:R-:W3:Y:S01]  /*4610*/  SHFL.UP PT, R21, R27, 0x4, RZ ;  /* 0x048000001b157989 */ /* 0x000ee200000e00ff */
[----:B------:R-:W-:Y:S01]  /*4620*/  ISETP.GE.AND P0, PT, R86, 0x4, PT ;  /* 0x000000045600780c */ /* 0x000fe20003f06270 */
[----:B0-----:R-:W-:-:S02]  /*4630*/  FMUL.FTZ R29, R27, R23 ;  /* 0x000000171b1d7220 */ /* 0x001fc40000410000 */
[CC--:B-1----:R-:W-:Y:S02]  /*4640*/  FMUL.FTZ R26, R27.reuse, R22.reuse ;  /* 0x000000161b1a7220 */ /* 0x0c2fe40000410000 */
[C---:B------:R-:W-:Y:S02]  /*4650*/  FFMA.FTZ R29, R28.reuse, R22, -R29 ;  /* 0x000000161c1d7223 */ /* 0x040fe4000001081d */
[C---:B--2---:R-:W-:Y:S02]  /*4660*/  FMUL.FTZ R24, R27.reuse, R20 ;  /* 0x000000141b187220 */ /* 0x044fe40000410000 */
[----:B---3--:R-:W-:Y:S02]  /*4670*/  FMUL.FTZ R25, R27, R21 ;  /* 0x000000151b197220 */ /* 0x008fe40000410000 */
[C---:B------:R-:W-:Y:S02]  /*4680*/  FFMA.FTZ R26, R28.reuse, R23, R26 ;  /* 0x000000171c1a7223 */ /* 0x040fe4000001001a */
[----:B------:R-:W-:-:S02]  /*4690*/  FFMA.FTZ R24, R28, R21, R24 ;  /* 0x000000151c187223 */ /* 0x000fc40000010018 */
[----:B------:R-:W-:Y:S02]  /*46a0*/  @P0 FFMA.FTZ R28, R28, R20, -R25 ;  /* 0x000000141c1c0223 */ /* 0x000fe40000010819 */
[----:B------:R-:W-:Y:S01]  /*46b0*/  @P0 FADD.FTZ R30, R30, R29 ;  /* 0x0000001d1e1e0221 */ /* 0x000fe20000010000 */
[----:B------:R-:W-:Y:S01]  /*46c0*/  FSEL R24, R27, R24, !P0 ;  /* 0x000000181b187208 */ /* 0x000fe20004000000 */
[----:B------:R-:W-:Y:S01]  /*46d0*/  @P0 FADD.FTZ R31, R31, R26 ;  /* 0x0000001a1f1f0221 */ /* 0x000fe20000010000 */
[----:B------:R-:W0:Y:S04]  /*46e0*/  SHFL.UP PT, R21, R28, 0x8, RZ ;  /* 0x050000001c157989 */ /* 0x000e2800000e00ff */
        /* <DEDUP_REMOVED lines=8> */
[-C--:B---3--:R-:W-:Y:S02]  /*4770*/  FFMA.FTZ R29, R28, R23.reuse, R20 ;  /* 0x000000171c1d7223 */ /* 0x088fe40000010014 */
[----:B------:R-:W-:Y:S02]  /*4780*/  FMUL.FTZ R23, R24, R23 ;  /* 0x0000001718177220 */ /* 0x000fe40000410000 */
[----:B------:R-:W-:-:S02]  /*4790*/  FFMA.FTZ R25, R28, R25, -R22 ;  /* 0x000000191c197223 */ /* 0x000fc40000010816 */
[----:B------:R-:W-:Y:S02]  /*47a0*/  @P1 FADD.FTZ R31, R31, R26 ;  /* 0x0000001a1f1f1221 */ /* 0x000fe40000010000 */
[----:B------:R-:W-:Y:S02]  /*47b0*/  @P1 FFMA.FTZ R28, R28, R21, -R23 ;  /* 0x000000151c1c1223 */ /* 0x000fe40000010817 */
[----:B------:R-:W-:Y:S01]  /*47c0*/  @P1 FADD.FTZ R30, R30, R25 ;  /* 0x000000191e1e1221 */ /* 0x000fe20000010000 */
[----:B------:R-:W-:Y:S01]  /*47d0*/  FSEL R29, R24, R29, !P1 ;  /* 0x0000001d181d7208 */ /* 0x000fe20004800000 */
[----:B------:R-:W0:Y:S01]  /*47e0*/  SHFL.UP PT, R23, R31, 0x10, RZ ;  /* 0x060000001f177989 */ /* 0x000e2200000e00ff */
[----:B------:R-:W-:-:S03]  /*47f0*/  ISETP.NE.AND P0, PT, R110, RZ, PT ;  /* 0x000000ff6e00720c */ /* 0x000fc60003f05270 */
[----:B------:R-:W1:Y:S04]  /*4800*/  SHFL.UP PT, R21, R28, 0x10, RZ ;  /* 0x060000001c157989 */ /* 0x000e6800000e00ff */
[----:B------:R-:W2:Y:S01]  /*4810*/  SHFL.UP PT, R22, R30, 0x10, RZ ;  /* 0x060000001e167989 */ /* 0x000ea200000e00ff */
[----:B------:R-:W-:-:S03]  /*4820*/  ISETP.EQ.OR P0, PT, R85, RZ, P0 ;  /* 0x000000ff5500720c */ /* 0x000fc60000702670 */
[----:B------:R-:W3:Y:S01]  /*4830*/  SHFL.UP PT, R20, R29, 0x10, RZ ;  /* 0x060000001d147989 */ /* 0x000ee200000e00ff */
[----:B------:R-:W-:Y:S01]  /*4840*/  MOV R25, RZ ;  /* 0x000000ff00197202 */ /* 0x000fe20000000f00 */
[----:B------:R-:W-:Y:S01]  /*4850*/  CS2R R26, SRZ ;  /* 0x00000000001a7805 */ /* 0x000fe2000001ff00 */
[----:B------:R-:W-:-:S07]  /*4860*/  MOV R24, 0x3f800000 ;  /* 0x3f80000000187802 */ /* 0x000fce0000000f00 */
[----:B------:R-:W4:Y:S01]  /*4870*/  @!P0 LDS.128 R24, [R116.X16+0x10c0] ;  /* 0x0010c00074188984 */ /* 0x000f22000000cc00 */
[C---:B------:R-:W-:Y:S01]  /*4880*/  ISETP.GE.AND P0, PT, R86.reuse, 0x10, PT ;  /* 0x000000105600780c */ /* 0x040fe20003f06270 */
[C---:B0-----:R-:W-:Y:S01]  /*4890*/  FMUL.FTZ R35, R29.reuse, R23 ;  /* 0x000000171d237220 */ /* 0x041fe20000410000 */
[----:B------:R-:W-:Y:S01]  /*48a0*/  ISETP.NE.AND P1, PT, R86, 0x1f, PT ;  /* 0x0000001f5600780c */ /* 0x000fe20003f25270 */
[C---:B-1----:R-:W-:Y:S02]  /*48b0*/  FMUL.FTZ R33, R29.reuse, R21 ;  /* 0x000000151d217220 */ /* 0x042fe40000410000 */
[CC--:B--2---:R-:W-:Y:S02]  /*48c0*/  FMUL.FTZ R32, R29.reuse, R22.reuse ;  /* 0x000000161d207220 */ /* 0x0c4fe40000410000 */
[----:B------:R-:W-:Y:S02]  /*48d0*/  FFMA.FTZ R35, R28, R22, -R35 ;  /* 0x000000161c237223 */ /* 0x000fe40000010823 */
[----:B---3--:R-:W-:-:S02]  /*48e0*/  FMUL.FTZ R22, R29, R20 ;  /* 0x000000141d167220 */ /* 0x008fc40000410000 */
[----:B------:R-:W-:Y:S01]  /*48f0*/  FFMA.FTZ R34, R28, R20, R33 ;  /* 0x000000141c227223 */ /* 0x000fe20000010021 */
[----:B------:R-:W-:Y:S01]  /*4900*/  SHF.L.U32 R20, R86, 0x3, RZ ;  /* 0x0000000356147819 */ /* 0x000fe200000006ff */
[C---:B------:R-:W-:Y:S02]  /*4910*/  FFMA.FTZ R32, R28.reuse, R23, R32 ;  /* 0x000000171c207223 */ /* 0x040fe40000010020 */
[----:B------:R-:W-:Y:S01]  /*4920*/  @P0 FFMA.FTZ R28, R28, R21, -R22 ;  /* 0x000000151c1c0223 */ /* 0x000fe20000010816 */
[----:B------:R-:W-:Y:S01]  /*4930*/  LEA.HI.SX32 R149, R20, R20, 0x1b ;  /* 0x0000001414957211 */ /* 0x000fe200078fdaff */
[----:B------:R-:W-:Y:S01]  /*4940*/  @P0 FADD.FTZ R30, R30, R35 ;  /* 0x000000231e1e0221 */ /* 0x000fe20000010000 */
[----:B------:R-:W-:Y:S01]  /*4950*/  FSEL R29, R29, R34, !P0 ;  /* 0x000000221d1d7208 */ /* 0x000fe20004000000 */
[----:B------:R-:W-:Y:S02]  /*4960*/  @P0 FADD.FTZ R31, R31, R32 ;  /* 0x000000201f1f0221 */ /* 0x000fe40000010000 */
        /* <DEDUP_REMOVED lines=8> */
[----:B------:R-:W-:Y:S04]  /*49f0*/  @!P1 STS.128 [0x1080], R28 ;  /* 0x0010801cff009388 */ /* 0x000fe80000000c00 */
[----:B------:R-:W-:Y:S01]  /*4a00*/  BAR.SYNC.DEFER_BLOCKING 0x0 ;  /* 0x0000000000007b1d */ /* 0x000fe20000010000 */
[----:B------:R-:W-:-:S02]  /*4a10*/  ISETP.NE.AND P2, PT, R86, RZ, PT ;  /* 0x000000ff5600720c */ /* 0x000fc40003f45270 */
[----:B------:R-:W-:-:S11]  /*4a20*/  ISETP.NE.AND P0, PT, R88, RZ, PT ;  /* 0x000000ff5800720c */ /* 0x000fd60003f05270 */
[----:B----4-:R-:W-:Y:S04]  /*4a30*/  @!P2 STS.128 [0x10a0], R24 ;  /* 0x0010a018ff00a388 */ /* 0x010fe80000000c00 */
        /* <DEDUP_REMOVED lines=9> */
[----:B--2---:R-:W-:Y:S02]  /*4ad0*/  @!P2 MOV R153, R26 ;  /* 0x0000001a0099a202 */ /* 0x004fe40000000f00 */
[----:B---3--:R-:W-:Y:S01]  /*4ae0*/  @!P2 MOV R151, R27 ;  /* 0x0000001b0097a202 */ /* 0x008fe20000000f00 */
[CC--:B------:R-:W-:Y:S02]  /*4af0*/  @P0 FMUL.FTZ R149, R101.reuse, R150.reuse ;  /* 0x0000009665950220 */ /* 0x0c0fe40000410000 */
[C---:B------:R-:W-:Y:S02]  /*4b00*/  @P0 FMUL.FTZ R150, R100.reuse, R150 ;  /* 0x0000009664960220 */ /* 0x040fe40000410000 */
[-C--:B------:R-:W-:Y:S02]  /*4b10*/  @P0 FFMA.FTZ R100, R100, R152.reuse, -R149 ;  /* 0x0000009864640223 */ /* 0x080fe40000010895 */
[----:B------:R-:W-:-:S02]  /*4b20*/  @P0 FFMA.FTZ R150, R101, R152, R150 ;  /* 0x0000009865960223 */ /* 0x000fc40000010096 */
[----:B------:R-:W-:Y:S02]  /*4b30*/  @P0 FADD.FTZ R153, R153, R100 ;  /* 0x0000006499990221 */ /* 0x000fe40000010000 */
[----:B------:R-:W-:Y:S02]  /*4b40*/  @P0 FADD.FTZ R151, R151, R150 ;  /* 0x0000009697970221 */ /* 0x000fe40000010000 */
[C---:B------:R-:W-:Y:S02]  /*4b50*/  FMUL.FTZ R29, R148.reuse, R153 ;  /* 0x00000099941d7220 */ /* 0x040fe40000410000 */
[----:B------:R-:W-:Y:S02]  /*4b60*/  FMUL.FTZ R148, R148, R151 ;  /* 0x0000009794947220 */ /* 0x000fe40000410000 */
[----:B-----5:R-:W-:Y:S02]  /*4b70*/  FMUL.FTZ R31, R33, R99 ;  /* 0x00000063211f7220 */ /* 0x020fe40000410000 */
[----:B------:R-:W-:-:S02]  /*4b80*/  FFMA.FTZ R29, R146, R151, R29 ;  /* 0x00000097921d7223 */ /* 0x000fc4000001001d */
[----:B------:R-:W-:Y:S02]  /*4b90*/  FFMA.FTZ R153, R146, R153, -R148 ;  /* 0x0000009992997223 */ /* 0x000fe40000010894 */
[-C--:B------:R-:W-:Y:S02]  /*4ba0*/  FFMA.FTZ R28, R32, R98.reuse, -R31 ;  /* 0x00000062201c7223 */ /* 0x080fe4000001081f */
[C---:B------:R-:W-:Y:S02]  /*4bb0*/  FMUL.FTZ R31, R35.reuse, R99 ;  /* 0x00000063231f7220 */ /* 0x040fe40000410000 */
[----:B------:R-:W-:Y:S02]  /*4bc0*/  FADD.FTZ R100, RZ, R29 ;  /* 0x0000001dff647221 */ /* 0x000fe40000010000 */
[----:B------:R-:W-:Y:S02]  /*4bd0*/  FMUL.FTZ R35, R35, R98 ;  /* 0x0000006223237220 */ /* 0x000fe40000410000 */
[----:B------:R-:W-:-:S02]  /*4be0*/  FADD.FTZ R30, R106, R153 ;  /* 0x000000996a1e7221 */ /* 0x000fc40000010000 */
[CC--:B------:R-:W-:Y:S02]  /*4bf0*/  FFMA.FTZ R29, R34.reuse, R98.reuse, -R31 ;  /* 0x00000062221d7223 */ /* 0x0c0fe4000001081f */
[----:B------:R-:W-:Y:S02]  /*4c00*/  FMUL.FTZ R33, R33, R98 ;  /* 0x0000006221217220 */ /* 0x000fe40000410000 */
[C---:B------:R-:W-:Y:S02]  /*4c10*/  FMUL.FTZ R31, R147.reuse, R100 ;  /* 0x00000064931f7220 */ /* 0x040fe40000410000 */
[-C--:B------:R-:W-:Y:S02]  /*4c20*/  FFMA.FTZ R34, R34, R99.reuse, R35 ;  /* 0x0000006322227223 */ /* 0x080fe40000010023 */
[----:B------:R-:W-:Y:S02]  /*4c30*/  FMUL.FTZ R147, R147, R30 ;  /* 0x0000001e93937220 */ /* 0x000fe40000410000 */
[----:B------:R-:W-:-:S02]  /*4c40*/  FMUL.FTZ R35, R37, R99 ;  /* 0x0000006325237220 */ /* 0x000fc40000410000 */
[----:B------:R-:W-:Y:S02]  /*4c50*/  FMUL.FTZ R37, R37, R98 ;  /* 0x0000006225257220 */ /* 0x000fe40000410000 */
[-C--:B------:R-:W-:Y:S02]  /*4c60*/  FFMA.FTZ R32, R32, R99.reuse, R33 ;  /* 0x0000006320207223 */ /* 0x080fe40000010021 */
[C---:B------:R-:W-:Y:S02]  /*4c70*/  FFMA.FTZ R146, R145.reuse, R30, -R31 ;  /* 0x0000001e91927223 */ /* 0x040fe4000001081f */
[----:B------:R-:W-:Y:S02]  /*4c80*/  FFMA.FTZ R33, R145, R100, R147 ;  /* 0x0000006491217223 */ /* 0x000fe40000010093 */
[C---:B------:R-:W-:Y:S02]  /*4c90*/  FFMA.FTZ R31, R36.reuse, R98, -R35 ;  /* 0x00000062241f7223 */ /* 0x040fe40000010823 */
[----:B------:R-:W-:-:S02]  /*4ca0*/  FFMA.FTZ R35, R36, R99, R37 ;  /* 0x0000006324237223 */ /* 0x000fc40000010025 */
[----:B------:R-:W-:Y:S02]  /*4cb0*/  FADD.FTZ R36, R107, R146 ;  /* 0x000000926b247221 */ /* 0x000fe40000010000 */
[----:B------:R-:W-:Y:S02]  /*4cc0*/  FADD.FTZ R33, RZ, R33 ;  /* 0x00000021ff217221 */ /* 0x000fe40000010000 */
[C---:B------:R-:W-:Y:S02]  /*4cd0*/  FMUL.FTZ R37, R39.reuse, R99 ;  /* 0x0000006327257220 */ /* 0x040fe40000410000 */
[C---:B------:R-:W-:Y:S02]  /*4ce0*/  FMUL.FTZ R146, R144.reuse, R36 ;  /* 0x0000002490927220 */ /* 0x040fe40000410000 */
[----:B------:R-:W-:Y:S02]  /*4cf0*/  FMUL.FTZ R39, R39, R98 ;  /* 0x0000006227277220 */ /* 0x000fe40000410000 */
[----:B------:R-:W-:-:S02]  /*4d00*/  FMUL.FTZ R144, R144, R33 ;  /* 0x0000002190907220 */ /* 0x000fc40000410000 */
[C---:B------:R-:W-:Y:S02]  /*4d10*/  FFMA.FTZ R37, R38.reuse, R98, -R37 ;  /* 0x0000006226257223 */ /* 0x040fe40000010825 */
[C---:B------:R-:W-:Y:S02]  /*4d20*/  FFMA.FTZ R146, R143.reuse, R33, R146 ;  /* 0x000000218f927223 */ /* 0x040fe40000010092 */
[-C--:B------:R-:W-:Y:S02]  /*4d30*/  FFMA.FTZ R38, R38, R99.reuse, R39 ;  /* 0x0000006326267223 */ /* 0x080fe40000010027 */
[----:B------:R-:W-:Y:S02]  /*4d40*/  FFMA.FTZ R144, R143, R36, -R144 ;  /* 0x000000248f907223 */ /* 0x000fe40000010890 */
[C---:B------:R-:W-:Y:S02]  /*4d50*/  FMUL.FTZ R39, R41.reuse, R99 ;  /* 0x0000006329277220 */ /* 0x040fe40000410000 */
[----:B------:R-:W-:-:S02]  /*4d60*/  FMUL.FTZ R41, R41, R98 ;  /* 0x0000006229297220 */ /* 0x000fc40000410000 */
[----:B------:R-:W-:Y:S02]  /*4d70*/  FADD.FTZ R146, RZ, R146 ;  /* 0x00000092ff927221 */ /* 0x000fe40000010000 */
[----:B------:R-:W-:Y:S02]  /*4d80*/  FADD.FTZ R144, R109, R144 ;  /* 0x000000906d907221 */ /* 0x000fe40000010000 */
[C---:B------:R-:W-:Y:S02]  /*4d90*/  FFMA.FTZ R39, R40.reuse, R98, -R39 ;  /* 0x0000006228277223 */ /* 0x040fe40000010827 */
[----:B------:R-:W-:Y:S02]  /*4da0*/  FFMA.FTZ R40, R40, R99, R41 ;  /* 0x0000006328287223 */ /* 0x000fe40000010029 */
[C---:B------:R-:W-:Y:S02]  /*4db0*/  FMUL.FTZ R41, R128.reuse, R146 ;  /* 0x0000009280297220 */ /* 0x040fe40000410000 */
[----:B------:R-:W-:-:S02]  /*4dc0*/  FMUL.FTZ R128, R128, R144 ;  /* 0x0000009080807220 */ /* 0x000fc40000410000 */
[CC--:B------:R-:W-:Y:S02]  /*4dd0*/  FMUL.FTZ R101, R43.reuse, R99.reuse ;  /* 0x000000632b657220 */ /* 0x0c0fe40000410000 */
[----:B------:R-:W-:Y:S02]  /*4de0*/  FMUL.FTZ R143, R43, R98 ;  /* 0x000000622b8f7220 */ /* 0x000fe40000410000 */
        /* <DEDUP_REMOVED lines=12> */
[----:B------:R-:W-:Y:S02]  /*4eb0*/  FFMA.FTZ R129, R129, R42, -R130 ;  /* 0x0000002a81817223 */ /* 0x000fe40000010882 */
[----:B------:R-:W-:Y:S02]  /*4ec0*/  FADD.FTZ R127, RZ, R127 ;  /* 0x0000007fff7f7221 */ /* 0x000fe40000010000 */
[----:B------:R-:W-:Y:S02]  /*4ed0*/  FFMA.FTZ R44, R44, R99, R143 ;  /* 0x000000632c2c7223 */ /* 0x000fe4000001008f */
[----:B------:R-:W-:-:S02]  /*4ee0*/  FADD.FTZ R128, R94, R129 ;  /* 0x000000815e807221 */ /* 0x000fc40000010000 */
[C---:B------:R-:W-:Y:S02]  /*4ef0*/  FMUL.FTZ R143, R47.reuse, R99 ;  /* 0x000000632f8f7220 */ /* 0x040fe40000410000 */
[----:B------:R-:W-:Y:S02]  /*4f00*/  FMUL.FTZ R130, R47, R98 ;  /* 0x000000622f827220 */ /* 0x000fe40000410000 */
[C---:B------:R-:W-:Y:S02]  /*4f10*/  FMUL.FTZ R129, R132.reuse, R127 ;  /* 0x0000007f84817220 */ /* 0x040fe40000410000 */
[----:B------:R-:W-:Y:S02]  /*4f20*/  FMUL.FTZ R132, R132, R128 ;  /* 0x0000008084847220 */ /* 0x000fe40000410000 */
[C---:B------:R-:W-:Y:S02]  /*4f30*/  FFMA.FTZ R47, R46.reuse, R98, -R143 ;  /* 0x000000622e2f7223 */ /* 0x040fe4000001088f */
[----:B------:R-:W-:-:S02]  /*4f40*/  FFMA.FTZ R46, R46, R99, R130 ;  /* 0x000000632e2e7223 */ /* 0x000fc40000010082 */
[C---:B------:R-:W-:Y:S02]  /*4f50*/  FMUL.FTZ R143, R49.reuse, R99 ;  /* 0x00000063318f7220 */ /* 0x040fe40000410000 */
        /* <DEDUP_REMOVED lines=8> */
[----:B------:R-:W-:Y:S02]  /*4fe0*/  FMUL.FTZ R132, R51, R98 ;  /* 0x0000006233847220 */ /* 0x000fe40000410000 */
[C---:B------:R-:W-:Y:S02]  /*4ff0*/  FMUL.FTZ R131, R134.reuse, R130 ;  /* 0x0000008286837220 */ /* 0x040fe40000410000 */
[----:B------:R-:W-:-:S02]  /*5000*/  FMUL.FTZ R134, R134, R48 ;  /* 0x0000003086867220 */ /* 0x000fc40000410000 */
[C---:B------:R-:W-:Y:S02]  /*5010*/  FFMA.FTZ R51, R50.reuse, R98, -R143 ;  /* 0x0000006232337223 */ /* 0x040fe4000001088f */
[-C--:B------:R-:W-:Y:S02]  /*5020*/  FFMA.FTZ R50, R50, R99.reuse, R132 ;  /* 0x0000006332327223 */ /* 0x080fe40000010084 */
[C---:B------:R-:W-:Y:S02]  /*5030*/  FFMA.FTZ R131, R133.reuse, R48, R131 ;  /* 0x0000003085837223 */ /* 0x040fe40000010083 */
[----:B------:R-:W-:Y:S02]  /*5040*/  FFMA.FTZ R132, R133, R130, -R134 ;  /* 0x0000008285847223 */ /* 0x000fe40000010886 */
[----:B------:R-:W-:Y:S02]  /*5050*/  FMUL.FTZ R133, R53, R99 ;  /* 0x0000006335857220 */ /* 0x000fe40000410000 */
[----:B------:R-:W-:-:S02]  /*5060*/  FADD.FTZ R131, RZ, R131 ;  /* 0x00000083ff837221 */ /* 0x000fc40000010000 */
[----:B------:R-:W-:Y:S02]  /*5070*/  FADD.FTZ R132, R97, R132 ;  /* 0x0000008461847221 */ /* 0x000fe40000010000 */
[-C--:B------:R-:W-:Y:S02]  /*5080*/  FMUL.FTZ R134, R53, R98.reuse ;  /* 0x0000006235867220 */ /* 0x080fe40000410000 */
[----:B------:R-:W-:Y:S02]  /*5090*/  FFMA.FTZ R53, R52, R98, -R133 ;  /* 0x0000006234357223 */ /* 0x000fe40000010885 */
[C---:B------:R-:W-:Y:S02]  /*50a0*/  FMUL.FTZ R133, R136.reuse, R131 ;  /* 0x0000008388857220 */ /* 0x040fe40000410000 */
[----:B------:R-:W-:Y:S02]  /*50b0*/  FMUL.FTZ R136, R136, R132 ;  /* 0x0000008488887220 */ /* 0x000fe40000410000 */
        /* <DEDUP_REMOVED lines=11> */
[----:B------:R-:W-:Y:S02]  /*5170*/  FMUL.FTZ R135, R57, R99 ;  /* 0x0000006339877220 */ /* 0x000fe40000410000 */
[----:B------:R-:W-:-:S02]  /*5180*/  FFMA.FTZ R136, R137, R133, R136 ;  /* 0x0000008589887223 */ /* 0x000fc40000010088 */
[----:B------:R-:W-:Y:S02]  /*5190*/  FMUL.FTZ R143, R57, R98 ;  /* 0x00000062398f7220 */ /* 0x000fe40000410000 */
[----:B------:R-:W-:Y:S02]  /*51a0*/  FFMA.FTZ R137, R137, R134, -R138 ;  /* 0x0000008689897223 */ /* 0x000fe4000001088a */
[C---:B------:R-:W-:Y:S02]  /*51b0*/  FFMA.FTZ R57, R56.reuse, R98, -R135 ;  /* 0x0000006238397223 */ /* 0x040fe40000010887 */
[-C--:B------:R-:W-:Y:S02]  /*51c0*/  FMUL.FTZ R135, R59, R99.reuse ;  /* 0x000000633b877220 */ /* 0x080fe40000410000 */
[----:B------:R-:W-:Y:S02]  /*51d0*/  FADD.FTZ R136, RZ, R136 ;  /* 0x00000088ff887221 */ /* 0x000fe40000010000 */
[----:B------:R-:W-:-:S02]  /*51e0*/  FFMA.FTZ R56, R56, R99, R143 ;  /* 0x0000006338387223 */ /* 0x000fc4000001008f */
[----:B------:R-:W-:Y:S02]  /*51f0*/  FADD.FTZ R138, R102, R137 ;  /* 0x00000089668a7221 */ /* 0x000fe40000010000 */
[-C--:B------:R-:W-:Y:S02]  /*5200*/  FMUL.FTZ R143, R59, R98.reuse ;  /* 0x000000623b8f7220 */ /* 0x080fe40000410000 */
[----:B------:R-:W-:Y:S02]  /*5210*/  FFMA.FTZ R59, R58, R98, -R135 ;  /* 0x000000623a3b7223 */ /* 0x000fe40000010887 */
[C---:B------:R-:W-:Y:S02]  /*5220*/  FMUL.FTZ R135, R140.reuse, R136 ;  /* 0x000000888c877220 */ /* 0x040fe40000410000 */
[-C--:B------:R-:W-:Y:S02]  /*5230*/  FMUL.FTZ R137, R140, R138.reuse ;  /* 0x0000008a8c897220 */ /* 0x080fe40000410000 */
[----:B------:R-:W-:-:S02]  /*5240*/  FFMA.FTZ R140, R139, R138, -R135 ;  /* 0x0000008a8b8c7223 */ /* 0x000fc40000010887 */
[----:B------:R-:W-:Y:S02]  /*5250*/  FFMA.FTZ R135, R139, R136, R137 ;  /* 0x000000888b877223 */ /* 0x000fe40000010089 */
[-C--:B------:R-:W-:Y:S02]  /*5260*/  FFMA.FTZ R58, R58, R99.reuse, R143 ;  /* 0x000000633a3a7223 */ /* 0x080fe4000001008f */
[-C--:B------:R-:W-:Y:S02]  /*5270*/  FMUL.FTZ R143, R61, R99.reuse ;  /* 0x000000633d8f7220 */ /* 0x080fe40000410000 */
[----:B------:R-:W-:Y:S02]  /*5280*/  FADD.FTZ R135, RZ, R135 ;  /* 0x00000087ff877221 */ /* 0x000fe40000010000 */
[----:B------:R-:W-:Y:S02]  /*5290*/  FMUL.FTZ R137, R63, R99 ;  /* 0x000000633f897220 */ /* 0x000fe40000410000 */
[----:B------:R-:W-:-:S02]  /*52a0*/  FMUL.FTZ R145, R61, R98 ;  /* 0x000000623d917220 */ /* 0x000fc40000410000 */
[-C--:B------:R-:W-:Y:S02]  /*52b0*/  FMUL.FTZ R139, R63, R98.reuse ;  /* 0x000000623f8b7220 */ /* 0x080fe40000410000 */
[----:B------:R-:W-:Y:S02]  /*52c0*/  FADD.FTZ R140, R103, R140 ;  /* 0x0000008c678c7221 */ /* 0x000fe40000010000 */
[-C--:B------:R-:W-:Y:S02]  /*52d0*/  FFMA.FTZ R61, R60, R98.reuse, -R143 ;  /* 0x000000623c3d7223 */ /* 0x080fe4000001088f */
[----:B------:R-:W-:Y:S02]  /*52e0*/  FMUL.FTZ R63, R142, R135 ;  /* 0x000000878e3f7220 */ /* 0x000fe40000410000 */
[----:B------:R-:W-:Y:S02]  /*52f0*/  FFMA.FTZ R98, R62, R98, -R137 ;  /* 0x000000623e627223 */ /* 0x000fe40000010889 */
[----:B------:R-:W-:-:S02]  /*5300*/  FFMA.FTZ R60, R60, R99, R145 ;  /* 0x000000633c3c7223 */ /* 0x000fc40000010091 */
[----:B------:R-:W-:Y:S02]  /*5310*/  FFMA.FTZ R62, R62, R99, R139 ;  /* 0x000000633e3e7223 */ /* 0x000fe4000001008b */
[-C--:B------:R-:W-:Y:S02]  /*5320*/  FMUL.FTZ R148, R142, R140.reuse ;  /* 0x0000008c8e947220 */ /* 0x080fe40000410000 */
[----:B------:R-:W-:Y:S01]  /*5330*/  FMUL.FTZ R99, R21, R27 ;  /* 0x0000001b15637220 */ /* 0x000fe20000410000 */
[----:B------:R-:W-:Y:S01]  /*5340*/  ISETP.NE.AND P0, PT, R88, RZ, PT ;  /* 0x000000ff5800720c */ /* 0x000fe20003f05270 */
[----:B------:R-:W-:Y:S02]  /*5350*/  FFMA.FTZ R142, R141, R140, -R63 ;  /* 0x0000008c8d8e7223 */ /* 0x000fe4000001083f */
[----:B------:R-:W-:Y:S02]  /*5360*/  FMUL.FTZ R63, R21, R25 ;  /* 0x00000019153f7220 */ /* 0x000fe40000410000 */
[----:B------:R-:W-:-:S02]  /*5370*/  FFMA.FTZ R148, R141, R135, R148 ;  /* 0x000000878d947223 */ /* 0x000fc40000010094 */
[CC--:B------:R-:W-:Y:S02]  /*5380*/  FFMA.FTZ R99, R20.reuse, R26.reuse, -R99 ;  /* 0x0000001a14637223 */ /* 0x0c0fe40000010863 */
[----:B------:R-:W-:Y:S02]  /*5390*/  FMUL.FTZ R26, R21, R26 ;  /* 0x0000001a151a7220 */ /* 0x000fe40000410000 */
[----:B------:R-:W-:Y:S02]  /*53a0*/  FADD.FTZ R142, R105, R142 ;  /* 0x0000008e698e7221 */ /* 0x000fe40000010000 */
[-C--:B------:R-:W-:Y:S02]  /*53b0*/  FMUL.FTZ R21, R21, R24.reuse ;  /* 0x0000001815157220 */ /* 0x080fe40000410000 */
[----:B------:R-:W-:Y:S02]  /*53c0*/  FFMA.FTZ R24, R20, R24, -R63 ;  /* 0x0000001814187223 */ /* 0x000fe4000001083f */
[----:B------:R-:W-:-:S02]  /*53d0*/  FADD.FTZ R63, RZ, R148 ;  /* 0x00000094ff3f7221 */ /* 0x000fc40000010000 */
[----:B------:R-:W-:Y:S02]  /*53e0*/  FMUL.FTZ R148, R126, R142 ;  /* 0x0000008e7e947220 */ /* 0x000fe40000410000 */
[----:B------:R-:W-:Y:S01]  /*53f0*/  FFMA.FTZ R25, R20, R25, R21 ;  /* 0x0000001914197223 */ /* 0x000fe20000010015 */
[----:B------:R-:W-:Y:S01]  /*5400*/  BSSY B0, `(.L_x_1835) ;  /* 0x0000019000007945 */ /* 0x000fe20003800000 */
[----:B------:R-:W-:Y:S02]  /*5410*/  FMUL.FTZ R126, R126, R63 ;  /* 0x0000003f7e7e7220 */ /* 0x000fe40000410000 */
[----:B------:R-:W-:Y:S02]  /*5420*/  FFMA.FTZ R20, R20, R27, R26 ;  /* 0x0000001b14147223 */ /* 0x000fe4000001001a */
[----:B------:R-:W-:Y:S02]  /*5430*/  FFMA.FTZ R148, R125, R63, R148 ;  /* 0x0000003f7d947223 */ /* 0x000fe40000010094 */
[----:B------:R-:W-:-:S02]  /*5440*/  FADD.FTZ R26, R22, R99 ;  /* 0x00000063161a7221 */ /* 0x000fc40000010000 */
[----:B------:R-:W-:Y:S02]  /*5450*/  FMUL.FTZ R137, R100, R32 ;  /* 0x0000002064897220 */ /* 0x000fe40000410000 */
[----:B------:R-:W-:Y:S02]  /*5460*/  FFMA.FTZ R125, R125, R142, -R126 ;  /* 0x0000008e7d7d7223 */ /* 0x000fe4000001087e */
[----:B------:R-:W-:Y:S02]  /*5470*/  FADD.FTZ R99, RZ, R148 ;  /* 0x00000094ff637221 */ /* 0x000fe40000010000 */
        /* <DEDUP_REMOVED lines=17> */
.L_x_1836:
[----:B------:R-:W-:Y:S05]  /*5590*/  BSYNC B0 ;  /* 0x0000000000007941 */ /* 0x000fea0003800000 */
.L_x_1835:
[----:B-1----:R-:W-:Y:S01]  /*55a0*/  FADD.FTZ R20, R104, R125 ;  /* 0x0000007d68147221 */ /* 0x002fe20000010000 */
[----:B------:R-:W-:Y:S01]  /*55b0*/  IADD3 R116, R116, 0x1, RZ ;  /* 0x0000000174747810 */ /* 0x000fe20007ffe0ff */
[CC--:B------:R-:W-:Y:S02]  /*55c0*/  FMUL.FTZ R23, R123.reuse, R99.reuse ;  /* 0x000000637b177220 */ /* 0x0c0fe40000410000 */
[-C--:B------:R-:W-:Y:S01]  /*55d0*/  FMUL.FTZ R123, R123, R20.reuse ;  /* 0x000000147b7b7220 */ /* 0x080fe20000410000 */
[----:B------:R-:W-:Y:S01]  /*55e0*/  ISETP.GE.AND P0, PT, R116, c[0x0][0x16c], PT ;  /* 0x00005b0074007a0c */ /* 0x000fe20003f06270 */
        /* <DEDUP_REMOVED lines=36> */
[----:B------:R-:W-:Y:S02]  /*5830*/  FADD.FTZ R118, R115, R118 ;  /* 0x0000007673767221 */ /* 0x000fe40000010000 */
        /* <DEDUP_REMOVED lines=34> */
.L_x_1834:
[----:B------:R-:W-:Y:S01]  /*5a60*/  BAR.SYNC.DEFER_BLOCKING 0x0 ;  /* 0x0000000000007b1d */ /* 0x000fe20000010000 */
[----:B------:R-:W-:Y:S01]  /*5a70*/  SHF.L.U32 R2, R85, 0x9, RZ ;  /* 0x0000000955027819 */ /* 0x000fe200000006ff */
[----:B------:R-:W-:Y:S01]  /*5a80*/  IMAD R0, R111, c[0x0][0x200], RZ ;  /* 0x000080006f007a24 */ /* 0x000fe200078e02ff */
[----:B------:R-:W-:-:S02]  /*5a90*/  IADD3 R85, R85, 0x1, RZ ;  /* 0x0000000155557810 */ /* 0x000fc40007ffe0ff */
[--C-:B------:R-:W-:Y:S02]  /*5aa0*/  SHF.R.S32.HI R3, RZ, 0x1f, R2.reuse ;  /* 0x0000001fff037819 */ /* 0x100fe40000011402 */
[----:B------:R-:W-:Y:S02]  /*5ab0*/  IADD3 R79, P1, R79, 0x1000, RZ ;  /* 0x000010004f4f7810 */ /* 0x000fe40007f3e0ff */
[----:B------:R-:W-:Y:S01]  /*5ac0*/  IADD3 R82, P2, R82, 0x800, RZ ;  /* 0x0000080052527810 */ /* 0x000fe20007f5e0ff */
[----:B------:R-:W-:Y:S01]  /*5ad0*/  IMAD.WIDE.U32 R2, R89, c[0x0][0x200], R2 ;  /* 0x0000800059027a25 */ /* 0x000fe200078e0002 */
[----:B------:R-:W-:Y:S02]  /*5ae0*/  IADD3 R80, P3, R80, 0x800, RZ ;  /* 0x0000080050507810 */ /* 0x000fe40007f7e0ff */
[----:B------:R-:W-:Y:S02]  /*5af0*/  IADD3.X R78, RZ, R78, RZ, P1, !PT ;  /* 0x0000004eff4e7210 */ /* 0x000fe40000ffe4ff */
[----:B------:R-:W-:-:S02]  /*5b00*/  IADD3.X R83, RZ, R83, RZ, P2, !PT ;  /* 0x00000053ff537210 */ /* 0x000fc400017fe4ff */
[----:B------:R-:W-:Y:S01]  /*5b10*/  IADD3.X R81, RZ, R81, RZ, P3, !PT ;  /* 0x00000051ff517210 */ /* 0x000fe20001ffe4ff */
[----:B------:R0:W-:Y:S04]  /*5b20*/  STS.128 [R76], R12 ;  /* 0x0000000c4c007388 */ /* 0x0001e80000000c00 */
[----:B------:R1:W-:Y:S04]  /*5b30*/  STS.128 [R76+0x10], R4 ;  /* 0x000010044c007388 */ /* 0x0003e80000000c00 */
[----:B------:R-:W-:Y:S04]  /*5b40*/  STS.128 [R76+0x20], R8 ;  /* 0x000020084c007388 */ /* 0x000fe80000000c00 */
[----:B------:R-:W-:Y:S01]  /*5b50*/  STS.128 [R76+0x30], R16 ;  /* 0x000030104c007388 */ /* 0x000fe20000000c00 */
[----:B------:R-:W-:-:S06]  /*5b60*/  NOP ;  /* 0x0000000000007918 */ /* 0x000fcc0000000000 */
[----:B------:R-:W2:Y:S01]  /*5b70*/  LDS.128 R20, [R86.X16] ;  /* 0x0000000056147984 */ /* 0x000ea2000000cc00 */
[----:B0-----:R-:W-:Y:S02]  /*5b80*/  IMAD R13, R89, c[0x0][0x204], R0 ;  /* 0x00008100590d7a24 */ /* 0x001fe400078e0200 */
[----:B------:R-:W-:Y:S01]  /*5b90*/  IMAD R0, R92, c[0x0][0x208], RZ ;  /* 0x000082005c007a24 */ /* 0x000fe200078e02ff */
[----:B------:R-:W0:Y:S02]  /*5ba0*/  LDS.128 R24, [R86.X16+0x200] ;  /* 0x0002000056187984 */ /* 0x000e24000000cc00 */
[----:B------:R-:W-:Y:S01]  /*5bb0*/  IADD3 R3, R3, R13, RZ ;  /* 0x0000000d03037210 */ /* 0x000fe20007ffe0ff */
[C---:B-1----:R-:W-:Y:S01]  /*5bc0*/  IMAD R5, R93.reuse, c[0x0][0x20c], R0 ;  /* 0x000083005d057a24 */ /* 0x042fe200078e0200 */
[----:B------:R-:W1:Y:S03]  /*5bd0*/  LDS.128 R28, [R86.X16+0x400] ;  /* 0x00040000561c7984 */ /* 0x000e66000000cc00 */
[----:B------:R-:W-:Y:S01]  /*5be0*/  IMAD.WIDE.U32 R2, R93, c[0x0][0x208], R2 ;  /* 0x000082005d027a25 */ /* 0x000fe200078e0002 */
[----:B------:R-:W3:Y:S04]  /*5bf0*/  LDS.128 R32, [R86.X16+0x600] ;  /* 0x0006000056207984 */ /* 0x000ee8000000cc00 */
[----:B------:R-:W-:-:S02]  /*5c00*/  IADD3 R3, R3, R5, RZ ;  /* 0x0000000503037210 */ /* 0x000fc40007ffe0ff */
[----:B------:R-:W-:-:S04]  /*5c10*/  LEA R4, P0, R2, c[0x0][0x258], 0x2 ;  /* 0x0000960002047a11 */ /* 0x000fc800078010ff */
[----:B------:R-:W-:Y:S02]  /*5c20*/  LEA.HI.X R5, R2, c[0x0][0x25c], R3, 0x2, P0 ;  /* 0x0000970002057a11 */ /* 0x000fe400000f1403 */
[----:B------:R-:W-:-:S03]  /*5c30*/  ISETP.GE.AND P0, PT, R85, c[0x0][0x174], PT ;  /* 0x00005d0055007a0c */ /* 0x000fc60003f06270 */
[----:B------:R-:W-:-:S05]  /*5c40*/  IMAD.WIDE R2, R84, 0x10, R4 ;  /* 0x0000001054027825 */ /* 0x000fca00078e0204 */
[----:B--2---:R2:W-:Y:S04]  /*5c50*/  STG.E.128 [R2.64], R20 ;  /* 0x0000001402007986 */ /* 0x0045e8000c101d04 */
[----:B0-----:R2:W-:Y:S04]  /*5c60*/  STG.E.128 [R2.64+0x200], R24 ;  /* 0x0002001802007986 */ /* 0x0015e8000c101d04 */
[----:B-1----:R2:W-:Y:S04]  /*5c70*/  STG.E.128 [R2.64+0x400], R28 ;  /* 0x0004001c02007986 */ /* 0x0025e8000c101d04 */
[----:B---3--:R2:W-:Y:S01]  /*5c80*/  STG.E.128 [R2.64+0x600], R32 ;  /* 0x0006002002007986 */ /* 0x0085e2000c101d04 */
[----:B------:R-:W-:Y:S01]  /*5c90*/  @P0 CALL.REL.NOINC `(.L_x_1838) ;  /* 0x0000001000000944 */ /* 0x000fe20003c00000 */
[----:B------:R-:W-:Y:S05]  /*5ca0*/  BRA `(.L_x_1839) ;  /* 0xffffa88000007947 */ /* 0x000fea000383ffff */
.L_x_1838:
[----:B------:R-:W-:Y:S05]  /*5cb0*/  EXIT ;  /* 0x000000000000794d */ /* 0x000fea0003800000 */
.L_x_1840:
        /* <DEDUP_REMOVED lines=12> */
.L_x_5362:


//--------------------- .text._Z25selective_scan_fwd_kernelI32Selective_Scan_fwd_kernel_traitsILi32ELi16ELi1ELb1ELb0ELb1ELb1EfN3c107complexIfEEEEv13SSMParamsBase --------------------------
	.section	.text._Z25selective_scan_fwd_kernelI32Selective_Scan_fwd_kernel_traitsILi32ELi16ELi1ELb1ELb0ELb1ELb1EfN3c107complexIfEEEEv13SSMParamsBase,"ax",@progbits
	.sectioninfo	@"SHI_REGISTERS=156"
	.align	128
        .global         _Z25selective_scan_fwd_kernelI32Selective_Scan_fwd_kernel_traitsILi32ELi16ELi1ELb1ELb0ELb1ELb1EfN3c107complexIfEEEEv13SSMParamsBase
        .type           _Z25selective_scan_fwd_kernelI32Selective_Scan_fwd_kernel_traitsILi32ELi16ELi1ELb1ELb0ELb1ELb1EfN3c107complexIfEEEEv13SSMParamsBase,@function
        .size           _Z25selective_scan_fwd_kernelI32Selective_Scan_fwd_kernel_traitsILi32ELi16ELi1ELb1ELb0ELb1ELb1EfN3c107complexIfEEEEv13SSMParamsBase,(.L_x_5363 - _Z25selective_scan_fwd_kernelI32Selective_Scan_fwd_kernel_traitsILi32ELi16ELi1ELb1ELb0ELb1ELb1EfN3c107complexIfEEEEv13SSMParamsBase)
        .other          _Z25selective_scan_fwd_kernelI32Selective_Scan_fwd_kernel_traitsILi32ELi16ELi1ELb1ELb0ELb1ELb1EfN3c107complexIfEEEEv13SSMParamsBase,@"STO_CUDA_ENTRY STV_DEFAULT"
_Z25selective_scan_fwd_kernelI32Selective_Scan_fwd_kernel_traitsILi32ELi16ELi1ELb1ELb0ELb1ELb1EfN3c107complexIfEEEEv13SSMParamsBase:
.text._Z25selective_scan_fwd_kernelI32Selective_Scan_fwd_kernel_traitsILi32ELi16ELi1ELb1ELb0ELb1ELb1EfN3c107complexIfEEEEv13SSMParamsBase:
        /* <DEDUP_REMOVED lines=83> */
.L_x_1878:
[----:B------:R-:W-:Y:S01]  /*0530*/  BAR.SYNC.DEFER_BLOCKING 0x0 ;  /* 0x0000000000007b1d */ /* 0x000fe20000010000 */
[----:B-1----:R-:W-:-:S05]  /*0540*/  IMAD.WIDE R2, R84, 0x10, R82 ;  /* 0x0000001054027825 */ /* 0x002fca00078e0252 */
        /* <DEDUP_REMOVED lines=80> */
.L_x_1842:
[----:B--234-:R-:W-:Y:S05]  /*0a50*/  BSYNC B0 ;  /* 0x0000000000007941 */ /* 0x01cfea0003800000 */
.L_x_1841:
        /* <DEDUP_REMOVED lines=35> */
.L_x_1844:
[----:B------:R-:W-:Y:S05]  /*0c90*/  BSYNC B0 ;  /* 0x0000000000007941 */ /* 0x000fea0003800000 */
.L_x_1843:
        /* <DEDUP_REMOVED lines=37> */
.L_x_1846:
[----:B------:R-:W-:Y:S05]  /*0ef0*/  BSYNC B0 ;  /* 0x0000000000007941 */ /* 0x000fea0003800000 */
.L_x_1845:
        /* <DEDUP_REMOVED lines=35> */
.L_x_1848:
[----:B------:R-:W-:Y:S05]  /*1130*/  BSYNC B0 ;  /* 0x0000000000007941 */ /* 0x000fea0003800000 */
.L_x_1847:
        /* <DEDUP_REMOVED lines=37> */
.L_x_1850:
[----:B------:R-:W-:Y:S05]  /*1390*/  BSYNC B0 ;  /* 0x0000000000007941 */ /* 0x000fea0003800000 */
.L_x_1849:
        /* <DEDUP_REMOVED lines=35> */
.L_x_1852:
[----:B------:R-:W-:Y:S05]  /*15d0*/  BSYNC B0 ;  /* 0x0000000000007941 */ /* 0x000fea0003800000 */
.L_x_1851:
        /* <DEDUP_REMOVED lines=37> */
.L_x_1854:
[----:B------:R-:W-:Y:S05]  /*1830*/  BSYNC B0 ;  /* 0x0000000000007941 */ /* 0x000fea0003800000 */
.L_x_1853:
        /* <DEDUP_REMOVED lines=35> */
.L_x_1856:
[----:B------:R-:W-:Y:S05]  /*1a70*/  BSYNC B0 ;  /* 0x0000000000007941 */ /* 0x000fea0003800000 */
.L_x_1855:
        /* <DEDUP_REMOVED lines=37> */
.L_x_1858:
[----:B------:R-:W-:Y:S05]  /*1cd0*/  BSYNC B0 ;  /* 0x0000000000007941 */ /* 0x000fea0003800000 */
.L_x_1857:
        /* <DEDUP_REMOVED lines=38> */
.L_x_1860:
[----:B------:R-:W-:Y:S05]  /*1f40*/  BSYNC B0 ;  /* 0x0000000000007941 */ /* 0x000fea0003800000 */
.L_x_1859:
        /* <DEDUP_REMOVED lines=50> */
.L_x_1862:
[----:B------:R-:W-:Y:S05]  /*2270*/  BSYNC B0 ;  /* 0x0000000000007941 */ /* 0x000fea0003800000 */
.L_x_1861:
        /* <DEDUP_REMOVED lines=34> */
.L_x_1864:
[----:B------:R-:W-:Y:S05]  /*24a0*/  BSYNC B0 ;  /* 0x0000000000007941 */ /* 0x000fea0003800000 */
.L_x_1863:
        /* <DEDUP_REMOVED lines=33> */
.L_x_1866:
[----:B------:R-:W-:Y:S05]  /*26c0*/  BSYNC B0 ;  /* 0x0000000000007941 */ /* 0x000fea0003800000 */
.L_x_1865:
        /* <DEDUP_REMOVED lines=33> */
.L_x_1868:
[----:B------:R-:W-:Y:S05]  /*28e0*/  BSYNC B0 ;  /* 0x0000000000007941 */ /* 0x000fea0003800000 */
.L_x_1867:
        /* <DEDUP_REMOVED lines=33> */
.L_x_1870:
[----:B------:R-:W-:Y:S05]  /*2b00*/  BSYNC B0 ;  /* 0x0000000000007941 */ /* 0x000fea0003800000 */
.L_x_1869:
        /* <DEDUP_REMOVED lines=33> */
.L_x_1872:
[----:B------:R-:W-:Y:S05]  /*2d20*/  BSYNC B0 ;  /* 0x0000000000007941 */ /* 0x000fea0003800000 */
.L_x_1871:
        /* <DEDUP_REMOVED lines=21> */
.L_x_1876:
        /* <DEDUP_REMOVED lines=625> */
.L_x_1875:
[----:B------:R-:W-:Y:S05]  /*5590*/  BSYNC B0 ;  /* 0x0000000000007941 */ /* 0x000fea0003800000 */
.L_x_1874:
        /* <DEDUP_REMOVED lines=76> */
.L_x_1873:
[----:B------:R-:W-:Y:S01]  /*5a60*/  BAR.SYNC.DEFER_BLOCKING 0x0 ;  /* 0x0000000000007b1d */ /* 0x000fe20000010000 */
[----:B------:R-:W-:Y:S01]  /*5a70*/  SHF.L.U32 R2, R85, 0x9, RZ ;  /* 0x0000000955027819 */ /* 0x000fe200000006ff */
[----:B------:R-:W-:-:S02]  /*5a80*/  IMAD R0, R111, c[0x0][0x200], RZ ;  /* 0x000080006f007a24 */ /* 0x000fc400078e02ff */
[----:B------:R-:W-:Y:S01]  /*5a90*/  IMAD R42, R92, c[0x0][0x1f8], RZ ;  /* 0x00007e005c2a7a24 */ /* 0x000fe200078e02ff */
[----:B------:R-:W-:Y:S01]  /*5aa0*/  SHF.R.S32.HI R3, RZ, 0x1f, R2 ;  /* 0x0000001fff037819 */ /* 0x000fe20000011402 */
[----:B------:R-:W-:Y:S02]  /*5ab0*/  IMAD R39, R89, c[0x0][0x204], R0 ;  /* 0x0000810059277a24 */ /* 0x000fe400078e0200 */
[----:B------:R-:W-:Y:S02]  /*5ac0*/  IMAD R0, R111, c[0x0][0x1f0], RZ ;  /* 0x00007c006f007a24 */ /* 0x000fe400078e02ff */
[----:B------:R-:W-:-:S04]  /*5ad0*/  IMAD.WIDE.U32 R36, R89, c[0x0][0x200], R2 ;  /* 0x0000800059247a25 */ /* 0x000fc800078e0002 */
[----:B------:R-:W-:Y:S01]  /*5ae0*/  IMAD R41, R89, c[0x0][0x1f4], R0 ;  /* 0x00007d0059297a24 */ /* 0x000fe200078e0200 */
[----:B------:R-:W-:Y:S01]  /*5af0*/  IADD3 R37, R37, R39, RZ ;  /* 0x0000002725257210 */ /* 0x000fe20007ffe0ff */
[----:B------:R-:W-:-:S04]  /*5b00*/  IMAD.WIDE.U32 R38, R89, c[0x0][0x1f0], R2 ;  /* 0x00007c0059267a25 */ /* 0x000fc800078e0002 */
[----:B------:R-:W-:Y:S01]  /*5b10*/  IMAD R0, R92, c[0x0][0x208], RZ ;  /* 0x000082005c007a24 */ /* 0x000fe200078e02ff */
[----:B------:R-:W-:Y:S01]  /*5b20*/  IADD3 R41, R39, R41, RZ ;  /* 0x0000002927297210 */ /* 0x000fe20007ffe0ff */
[C---:B------:R-:W-:Y:S01]  /*5b30*/  IMAD.WIDE.U32 R36, R93.reuse, c[0x0][0x208], R36 ;  /* 0x000082005d247a25 */ /* 0x040fe200078e0024 */
[----:B------:R-:W-:Y:S01]  /*5b40*/  MOV R40, R38 ;  /* 0x0000002600287202 */ /* 0x000fe20000000f00 */
[----:B------:R-:W-:Y:S02]  /*5b50*/  STS.128 [R76], R12 ;  /* 0x0000000c4c007388 */ /* 0x000fe40000000c00 */
[C---:B------:R-:W-:Y:S01]  /*5b60*/  IMAD R39, R93.reuse, c[0x0][0x20c], R0 ;  /* 0x000083005d277a24 */ /* 0x040fe200078e0200 */
[----:B------:R-:W-:Y:S01]  /*5b70*/  LEA R38, P0, R36, c[0x0][0x258], 0x2 ;  /* 0x0000960024267a11 */ /* 0x000fe200078010ff */
[----:B------:R-:W-:Y:S01]  /*5b80*/  STS.128 [R76+0x10], R4 ;  /* 0x000010044c007388 */ /* 0x000fe20000000c00 */
[----:B------:R-:W-:Y:S02]  /*5b90*/  IMAD R43, R93, c[0x0][0x1fc], R42 ;  /* 0x00007f005d2b7a24 */ /* 0x000fe400078e022a */
[----:B------:R-:W-:Y:S01]  /*5ba0*/  IADD3 R37, R37, R39, RZ ;  /* 0x0000002725257210 */ /* 0x000fe20007ffe0ff */
[----:B------:R-:W-:Y:S01]  /*5bb0*/  STS.128 [R76+0x20], R8 ;  /* 0x000020084c007388 */ /* 0x000fe20000000c00 */
[----:B------:R-:W-:-:S02]  /*5bc0*/  IMAD.WIDE.U32 R40, R93, c[0x0][0x1f8], R40 ;  /* 0x00007e005d287a25 */ /* 0x000fc400078e0028 */
[----:B------:R-:W-:Y:S01]  /*5bd0*/  LEA.HI.X R39, R36, c[0x0][0x25c], R37, 0x2, P0 ;  /* 0x0000970024277a11 */ /* 0x000fe200000f1425 */
        /* <DEDUP_REMOVED lines=42> */
[----:B------:R-:W-:Y:S02]  /*5e80*/  FMUL.FTZ R42, R27, -1.4426950216293334961 ;  /* 0xbfb8aa3b1b2a7820 */ /* 0x000fe40000410000 */
        /* <DEDUP_REMOVED lines=44> */
[----:B------:R-:W2:Y:S08]  /*6150*/  MUFU.RCP R39, R39 ;  /* 0x0000002700277308 */ /* 0x000eb00000001000 */
[----:B------:R-:W3:Y:S08]  /*6160*/  MUFU.RCP R40, R40 ;  /* 0x0000002800287308 */ /* 0x000ef00000001000 */
[----:B------:R-:W4:Y:S08]  /*6170*/  MUFU.RCP R42, R42 ;  /* 0x0000002a002a7308 */ /* 0x000f300000001000 */
[----:B------:R-:W5:Y:S08]  /*6180*/  MUFU.RCP R41, R41 ;  /* 0x0000002900297308 */ /* 0x000f700000001000 */
[----:B------:R-:W0:Y:S08]  /*6190*/  MUFU.RCP R46, R46 ;  /* 0x0000002e002e7308 */ /* 0x000e300000001000 */
[----:B------:R-:W0:Y:S08]  /*61a0*/  MUFU.RCP R44, R44 ;  /* 0x0000002c002c7308 */ /* 0x000e300000001000 */
[----:B------:R-:W0:Y:S08]  /*61b0*/  MUFU.RCP R43, R43 ;  /* 0x0000002b002b7308 */ /* 0x000e300000001000 */
[----:B------:R0:W2:Y:S08]  /*61c0*/  MUFU.RCP R51, R0 ;  /* 0x0000000000337308 */ /* 0x0000b00000001000 */
[----:B------:R-:W5:Y:S01]  /*61d0*/  MUFU.RCP R38, R38 ;  /* 0x0000002600267308 */ /* 0x000f620000001000 */
[----:B0-----:R-:W-:-:S02]  /*61e0*/  FMUL.FTZ R0, R29, R36 ;  /* 0x000000241d007220 */ /* 0x001fc40000410000 */
[----:B-1----:R-:W-:Y:S02]  /*61f0*/  FMUL.FTZ R29, R30, R53 ;  /* 0x000000351e1d7220 */ /* 0x002fe40000410000 */
[----:B------:R-:W-:Y:S02]  /*6200*/  FMUL.FTZ R13, R0, R13 ;  /* 0x0000000d000d7220 */ /* 0x000fe40000410000 */
[----:B------:R-:W-:Y:S01]  /*6210*/  FMUL.FTZ R14, R29, R14 ;  /* 0x0000000e1d0e7220 */ /* 0x000fe20000410000 */
[----:B------:R-:W0:Y:S01]  /*6220*/  MUFU.RCP R45, R45 ;  /* 0x0000002d002d7308 */ /* 0x000e220000001000 */
[----:B--2---:R-:W-:Y:S02]  /*6230*/  FMUL.FTZ R29, R24, R39 ;  /* 0x00000027181d7220 */ /* 0x004fe40000410000 */
[----:B---3--:R-:W-:Y:S02]  /*6240*/  FMUL.FTZ R0, R25, R40 ;  /* 0x0000002819007220 */ /* 0x008fe40000410000 */
[----:B----4-:R-:W-:-:S02]  /*6250*/  FMUL.FTZ R24, R27, R42 ;  /* 0x0000002a1b187220 */ /* 0x010fc40000410000 */
[----:B------:R-:W-:Y:S01]  /*6260*/  FMUL.FTZ R5, R0, R5 ;  /* 0x0000000500057220 */ /* 0x000fe20000410000 */
[----:B------:R-:W1:Y:S01]  /*6270*/  MUFU.RCP R50, R50 ;  /* 0x0000003200327308 */ /* 0x000e620000001000 */
[----:B------:R-:W-:Y:S02]  /*6280*/  FMUL.FTZ R7, R24, R7 ;  /* 0x0000000718077220 */ /* 0x000fe40000410000 */
[----:B-----5:R-:W-:Y:S02]  /*6290*/  FMUL.FTZ R25, R26, R41 ;  /* 0x000000291a197220 */ /* 0x020fe40000410000 */
[----:B------:R-:W-:Y:S02]  /*62a0*/  FMUL.FTZ R24, R23, R46 ;  /* 0x0000002e17187220 */ /* 0x000fe40000410000 */
[----:B------:R-:W-:Y:S01]  /*62b0*/  FMUL.FTZ R0, R21, R44 ;  /* 0x0000002c15007220 */ /* 0x000fe20000410000 */
[----:B------:R-:W2:Y:S01]  /*62c0*/  MUFU.RCP R49, R49 ;  /* 0x0000003100317308 */ /* 0x000ea20000001000 */
[----:B------:R-:W-:-:S02]  /*62d0*/  FMUL.FTZ R21, R20, R43 ;  /* 0x0000002b14157220 */ /* 0x000fc40000410000 */
[----:B------:R-:W-:Y:S02]  /*62e0*/  FMUL.FTZ R6, R25, R6 ;  /* 0x0000000619067220 */ /* 0x000fe40000410000 */
[----:B------:R-:W-:Y:S02]  /*62f0*/  FMUL.FTZ R27, R24, R11 ;  /* 0x0000000b181b7220 */ /* 0x000fe40000410000 */
[----:B------:R-:W-:Y:S01]  /*6300*/  FMUL.FTZ R37, R28, R51 ;  /* 0x000000331c257220 */ /* 0x000fe20000410000 */
[----:B------:R-:W3:Y:S01]  /*6310*/  MUFU.RCP R48, R48 ;  /* 0x0000003000307308 */ /* 0x000ee20000001000 */
[----:B------:R-:W-:Y:S02]  /*6320*/  FMUL.FTZ R25, R0, R9 ;  /* 0x0000000900197220 */ /* 0x000fe40000410000 */
[----:B------:R-:W-:Y:S02]  /*6330*/  FMUL.FTZ R24, R21, R8 ;  /* 0x0000000815187220 */ /* 0x000fe40000410000 */
[----:B------:R-:W-:-:S02]  /*6340*/  FMUL.FTZ R28, R31, R38 ;  /* 0x000000261f1c7220 */ /* 0x000fc40000410000 */
[----:B0-----:R-:W-:Y:S01]  /*6350*/  FMUL.FTZ R23, R22, R45 ;  /* 0x0000002d16177220 */ /* 0x001fe20000410000 */
[----:B------:R-:W0:Y:S01]  /*6360*/  MUFU.RCP R47, R47 ;  /* 0x0000002f002f7308 */ /* 0x000e220000001000 */
[----:B-1----:R-:W-:Y:S02]  /*6370*/  FMUL.FTZ R8, R35, R50 ;  /* 0x0000003223087220 */ /* 0x002fe40000410000 */
[----:B--2---:R-:W-:Y:S02]  /*6380*/  FMUL.FTZ R11, R34, R49 ;  /* 0x00000031220b7220 */ /* 0x004fe40000410000 */
[----:B------:R-:W-:Y:S02]  /*6390*/  FMUL.FTZ R12, R37, R12 ;  /* 0x0000000c250c7220 */ /* 0x000fe40000410000 */
[----:B------:R-:W-:Y:S01]  /*63a0*/  FMUL.FTZ R15, R28, R15 ;  /* 0x0000000f1c0f7220 */ /* 0x000fe20000410000 */
[----:B------:R-:W-:Y:S01]  /*63b0*/  BAR.SYNC.DEFER_BLOCKING 0x0 ;  /* 0x0000000000007b1d */ /* 0x000fe20000010000 */
[----:B---3--:R-:W-:-:S02]  /*63c0*/  FMUL.FTZ R0, R33, R48 ;  /* 0x0000003021007220 */ /* 0x008fc40000410000 */
[----:B------:R-:W-:Y:S02]  /*63d0*/  FMUL.FTZ R4, R29, R4 ;  /* 0x000000041d047220 */ /* 0x000fe40000410000 */
[----:B------:R-:W-:Y:S02]  /*63e0*/  FMUL.FTZ R26, R23, R10 ;  /* 0x0000000a171a7220 */ /* 0x000fe40000410000 */
[----:B------:R-:W-:Y:S02]  /*63f0*/  FMUL.FTZ R19, R8, R19 ;  /* 0x0000001308137220 */ /* 0x000fe40000410000 */
[----:B0-----:R-:W-:Y:S02]  /*6400*/  FMUL.FTZ R9, R32, R47 ;  /* 0x0000002f20097220 */ /* 0x001fe40000410000 */
[----:B------:R-:W-:Y:S02]  /*6410*/  FMUL.FTZ R18, R11, R18 ;  /* 0x000000120b127220 */ /* 0x000fe40000410000 */
[----:B------:R-:W-:-:S02]  /*6420*/  FMUL.FTZ R17, R0, R17 ;  /* 0x0000001100117220 */ /* 0x000fc40000410000 */
[----:B------:R-:W-:Y:S02]  /*6430*/  FMUL.FTZ R16, R9, R16 ;  /* 0x0000001009107220 */ /* 0x000fe40000410000 */
[----:B------:R-:W-:-:S04]  /*6440*/  IMAD R0, R111, c[0x0][0x210], RZ ;  /* 0x000084006f007a24 */ /* 0x000fc800078e02ff */
[----:B------:R-:W-:Y:S02]  /*6450*/  IMAD R37, R89, c[0x0][0x214], R0 ;  /* 0x0000850059257a24 */ /* 0x000fe400078e0200 */
[----:B------:R-:W-:Y:S01]  /*6460*/  IMAD R0, R92, c[0x0][0x218], RZ ;  /* 0x000086005c007a24 */ /* 0x000fe200078e02ff */
[----:B------:R-:W-:Y:S02]  /*6470*/  STS.128 [R76], R12 ;  /* 0x0000000c4c007388 */ /* 0x000fe40000000c00 */
[----:B------:R-:W-:Y:S02]  /*6480*/  IADD3 R3, R3, R37, RZ ;  /* 0x0000002503037210 */ /* 0x000fe40007ffe0ff */
[----:B------:R0:W-:Y:S03]  /*6490*/  STS.128 [R76+0x10], R4 ;  /* 0x000010044c007388 */ /* 0x0001e60000000c00 */
[----:B------:R-:W-:Y:S01]  /*64a0*/  IMAD.WIDE.U32 R2, R93, c[0x0][0x218], R2 ;  /* 0x000086005d027a25 */ /* 0x000fe200078e0002 */
[----:B------:R-:W-:Y:S04]  /*64b0*/  STS.128 [R76+0x20], R24 ;  /* 0x000020184c007388 */ /* 0x000fe80000000c00 */
[----:B------:R-:W-:Y:S01]  /*64c0*/  STS.128 [R76+0x30], R16 ;  /* 0x000030104c007388 */ /* 0x000fe20000000c00 */
[----:B------:R-:W-:-:S06]  /*64d0*/  NOP ;  /* 0x0000000000007918 */ /* 0x000fcc0000000000 */
[----:B------:R-:W1:Y:S01]  /*64e0*/  LDS.128 R8, [R86.X16] ;  /* 0x0000000056087984 */ /* 0x000e62000000cc00 */
[----:B0-----:R-:W-:Y:S01]  /*64f0*/  IMAD R5, R93, c[0x0][0x21c], R0 ;  /* 0x000087005d057a24 */ /* 0x001fe200078e0200 */
[C---:B------:R-:W-:Y:S02]  /*6500*/  LEA R4, P0, R2.reuse, c[0x0][0x270], 0x2 ;  /* 0x00009c0002047a11 */ /* 0x040fe400078010ff */
[----:B------:R-:W0:Y:S02]  /*6510*/  LDS.128 R20, [R86.X16+0x200] ;  /* 0x0002000056147984 */ /* 0x000e24000000cc00 */
[----:B------:R-:W-:Y:S02]  /*6520*/  IADD3 R3, R3, R5, RZ ;  /* 0x0000000503037210 */ /* 0x000fe40007ffe0ff */
[----:B------:R-:W2:Y:S02]  /*6530*/  LDS.128 R28, [R86.X16+0x400] ;  /* 0x00040000561c7984 */ /* 0x000ea4000000cc00 */
[----:B------:R-:W-:-:S02]  /*6540*/  LEA.HI.X R5, R2, c[0x0][0x274], R3, 0x2, P0 ;  /* 0x00009d0002057a11 */ /* 0x000fc400000f1403 */
[----:B------:R-:W3:Y:S01]  /*6550*/  LDS.128 R32, [R86.X16+0x600] ;  /* 0x0006000056207984 */ /* 0x000ee2000000cc00 */
[----:B------:R-:W-:Y:S02]  /*6560*/  ISETP.GE.AND P0, PT, R85, c[0x0][0x174], PT ;  /* 0x00005d0055007a0c */ /* 0x000fe40003f06270 */
[----:B------:R-:W-:-:S05]  /*6570*/  IMAD.WIDE R2, R84, 0x10, R4 ;  /* 0x0000001054027825 */ /* 0x000fca00078e0204 */
[----:B-1----:R1:W-:Y:S04]  /*6580*/  STG.E.128 [R2.64], R8 ;  /* 0x0000000802007986 */ /* 0x0023e8000c101d04 */
[----:B0-----:R1:W-:Y:S04]  /*6590*/  STG.E.128 [R2.64+0x200], R20 ;  /* 0x0002001402007986 */ /* 0x0013e8000c101d04 */
[----:B--2---:R1:W-:Y:S04]  /*65a0*/  STG.E.128 [R2.64+0x400], R28 ;  /* 0x0004001c02007986 */ /* 0x0043e8000c101d04 */
[----:B---3--:R1:W-:Y:S01]  /*65b0*/  STG.E.128 [R2.64+0x600], R32 ;  /* 0x0006002002007986 */ /* 0x0083e2000c101d04 */
[----:B------:R-:W-:Y:S01]  /*65c0*/  @P0 CALL.REL.NOINC `(.L_x_1877) ;  /* 0x0000001000000944 */ /* 0x000fe20003c00000 */
[----:B------:R-:W-:Y:S05]  /*65d0*/  BRA `(.L_x_1878) ;  /* 0xffff9f5000007947 */ /* 0x000fea000383ffff */
.L_x_1877:
[----:B------:R-:W-:Y:S05]  /*65e0*/  EXIT ;  /* 0x000000000000794d */ /* 0x000fea0003800000 */
.L_x_1879:
        /* <DEDUP_REMOVED lines=9> */
.L_x_5363:


//--------------------- .text._Z25selective_scan_fwd_kernelI32Selective_Scan_fwd_kernel_traitsILi32ELi16ELi1ELb1ELb1ELb0ELb0EfN3c107complexIfEEEEv13SSMParamsBase --------------------------
	.section	.text._Z25selective_scan_fwd_kernelI32Selective_Scan_fwd_kernel_traitsILi32ELi16ELi1ELb1ELb1ELb0ELb0EfN3c107complexIfEEEEv13SSMParamsBase,"ax",@progbits
	.sectioninfo	@"SHI_REGISTERS=157"
	.align	128
        .global         _Z25selective_scan_fwd_kernelI32Selective_Scan_fwd_kernel_traitsILi32ELi16ELi1ELb1ELb1ELb0ELb0EfN3c107complexIfEEEEv13SSMParamsBase
        .type           _Z25selective_scan_fwd_kernelI32Selective_Scan_fwd_kernel_traitsILi32ELi16ELi1ELb1ELb1ELb0ELb0EfN3c107complexIfEEEEv13SSMParamsBase,@function
        .size           _Z25selective_scan_fwd_kernelI32Selective_Scan_fwd_kernel_traitsILi32ELi16ELi1ELb1ELb1ELb0ELb0EfN3c107complexIfEEEEv13SSMParamsBase,(.L_x_5364 - _Z25selective_scan_fwd_kernelI32Selective_Scan_fwd_kernel_traitsILi32ELi16ELi1ELb1ELb1ELb0ELb0EfN3c107complexIfEEEEv13SSMParamsBase)
        .other          _Z25selective_scan_fwd_kernelI32Selective_Scan_fwd_kernel_traitsILi32ELi16ELi1ELb1ELb1ELb0ELb0EfN3c107complexIfEEEEv13SSMParamsBase,@"STO_CUDA_ENTRY STV_DEFAULT"
_Z25selective_scan_fwd_kernelI32Selective_Scan_fwd_kernel_traitsILi32ELi16ELi1ELb1ELb1ELb0ELb0EfN3c107complexIfEEEEv13SSMParamsBase:
.text._Z25selective_scan_fwd_kernelI32Selective_Scan_fwd_kernel_traitsILi32ELi16ELi1ELb1ELb1ELb0ELb0EfN3c107complexIfEEEEv13SSMParamsBase:
        /* <DEDUP_REMOVED lines=83> */
.L_x_1917:
        /* <DEDUP_REMOVED lines=10> */
[----:B----4-:R0:W-:Y:S04]  /*05d0*/  STS.128 [R76.X16+0x400], R16 ;  /* 0x000400104c007388 */ /* 0x0101e8000000cc00 */
[----:B------:R1:W-:Y:S01]  /*05e0*/  STS.128 [R76.X16+0x600], R36 ;  /* 0x000600244c007388 */ /* 0x0003e2000000cc00 */
[----:B------:R-:W-:-:S06]  /*05f0*/  NOP ;  /* 0x0000000000007918 */ /* 0x000fcc0000000000 */
[----:B------:R-:W-:Y:S04]  /*0600*/  LDS.128 R20, [R67+0x10] ;  /* 0x0000100043147984 */ /* 0x000fe80000000c00 */
[----:B------:R-:W-:Y:S04]  /*0610*/  LDS.128 R24, [R67+0x20] ;  /* 0x0000200043187984 */ /* 0x000fe80000000c00 */
[----:B------:R-:W-:Y:S04]  /*0620*/  LDS.128 R28, [R67+0x30] ;  /* 0x00003000431c7984 */ /* 0x000fe80000000c00 */
[----:B------:R-:W-:Y:S04]  /*0630*/  LDS.128 R32, [R67] ;  /* 0x0000000043207984 */ /* 0x000fe80000000c00 */
        /* <DEDUP_REMOVED lines=64> */
.L_x_1881:
[----:B--234-:R-:W-:Y:S05]  /*0a40*/  BSYNC B0 ;  /* 0x0000000000007941 */ /* 0x01cfea0003800000 */
.L_x_1880:
        /* <DEDUP_REMOVED lines=37> */
.L_x_1883:
[----:B------:R-:W-:Y:S05]  /*0ca0*/  BSYNC B0 ;  /* 0x0000000000007941 */ /* 0x000fea0003800000 */
.L_x_1882:
        /* <DEDUP_REMOVED lines=35> */
.L_x_1885:
[----:B------:R-:W-:Y:S05]  /*0ee0*/  BSYNC B0 ;  /* 0x0000000000007941 */ /* 0x000fea0003800000 */
.L_x_1884:
        /* <DEDUP_REMOVED lines=37> */
.L_x_1887:
[----:B------:R-:W-:Y:S05]  /*1140*/  BSYNC B0 ;  /* 0x0000000000007941 */ /* 0x000fea0003800000 */
.L_x_1886:
        /* <DEDUP_REMOVED lines=35> */
.L_x_1889:
[----:B------:R-:W-:Y:S05]  /*1380*/  BSYNC B0 ;  /* 0x0000000000007941 */ /* 0x000fea0003800000 */
.L_x_1888:
        /* <DEDUP_REMOVED lines=37> */
.L_x_1891:
[----:B------:R-:W-:Y:S05]  /*15e0*/  BSYNC B0 ;  /* 0x0000000000007941 */ /* 0x000fea0003800000 */
.L_x_1890:
        /* <DEDUP_REMOVED lines=35> */
.L_x_1893:
[----:B------:R-:W-:Y:S05]  /*1820*/  BSYNC B0 ;  /* 0x0000000000007941 */ /* 0x000fea0003800000 */
.L_x_1892:
        /* <DEDUP_REMOVED lines=37> */
.L_x_1895:
[----:B------:R-:W-:Y:S05]  /*1a80*/  BSYNC B0 ;  /* 0x0000000000007941 */ /* 0x000fea0003800000 */
.L_x_1894:
        /* <DEDUP_REMOVED lines=35> */
.L_x_1897:
[----:B------:R-:W-:Y:S05]  /*1cc0*/  BSYNC B0 ;  /* 0x0000000000007941 */ /* 0x000fea0003800000 */
.L_x_1896:
        /* <DEDUP_REMOVED lines=42> */
.L_x_1899:
[----:B------:R-:W-:Y:S05]  /*1f70*/  BSYNC B0 ;  /* 0x0000000000007941 */ /* 0x000fea0003800000 */
.L_x_1898:
        /* <DEDUP_REMOVED lines=33> */
.L_x_1901:
[----:B------:R-:W-:Y:S05]  /*2190*/  BSYNC B0 ;  /* 0x0000000000007941 */ /* 0x000fea0003800000 */
.L_x_1900:
        /* <DEDUP_REMOVED lines=33> */
.L_x_1903:
[----:B------:R-:W-:Y:S05]  /*23b0*/  BSYNC B0 ;  /* 0x0000000000007941 */ /* 0x000fea0003800000 */
.L_x_1902:
        /* <DEDUP_REMOVED lines=33> */
.L_x_1905:
[----:B------:R-:W-:Y:S05]  /*25d0*/  BSYNC B0 ;  /* 0x0000000000007941 */ /* 0x000fea0003800000 */
.L_x_1904:
        /* <DEDUP_REMOVED lines=33> */
.L_x_1907:
[----:B------:R-:W-:Y:S05]  /*27f0*/  BSYNC B0 ;  /* 0x0000000000007941 */ /* 0x000fea0003800000 */
.L_x_1906:
        /* <DEDUP_REMOVED lines=33> */
.L_x_1909:
[----:B------:R-:W-:Y:S05]  /*2a10*/  BSYNC B0 ;  /* 0x0000000000007941 */ /* 0x000fea0003800000 */
.L_x_1908:
        /* <DEDUP_REMOVED lines=33> */
.L_x_1911:
[----:B------:R-:W-:Y:S05]  /*2c30*/  BSYNC B0 ;  /* 0x0000000000007941 */ /* 0x000fea0003800000 */
.L_x_1910:
        /* <DEDUP_REMOVED lines=36> */
.L_x_1915:
        /* <DEDUP_REMOVED lines=22> */
[----:B0-----:R1:W3:Y:S04]  /*2fe0*/  LDG.E.128 R28, [R104.64+0x400] ;  /* 0x00040004681c7981 */ /* 0x0012e8000c1e1d00 */
[----:B------:R1:W3:Y:S04]  /*2ff0*/  LDG.E.128 R32, [R104.64+0x600] ;  /* 0x0006000468207981 */ /* 0x0002e8000c1e1d00 */
[----:B------:R1:W3:Y:S04]  /*3000*/  LDG.E.128 R36, [R104.64+0x800] ;  /* 0x0008000468247981 */ /* 0x0002e8000c1e1d00 */
[----:B------:R1:W3:Y:S04]  /*3010*/  LDG.E.128 R40, [R104.64+0xa00] ;  /* 0x000a000468287981 */ /* 0x0002e8000c1e1d00 */
[----:B------:R1:W3:Y:S04]  /*3020*/  LDG.E.128 R44, [R104.64+0xc00] ;  /* 0x000c0004682c7981 */ /* 0x0002e8000c1e1d00 */
[----:B------:R1:W3:Y:S01]  /*3030*/  LDG.E.128 R48, [R104.64+0xe00] ;  /* 0x000e000468307981 */ /* 0x0002e2000c1e1d00 */
[C---:B------:R-:W-:Y:S01]  /*3040*/  IADD3 R143, R76.reuse, 0x20, RZ ;  /* 0x000000204c8f7810 */ /* 0x040fe20007ffe0ff */
[----:B------:R-:W-:Y:S01]  /*3050*/  IMAD R103, R103, c[0x0][0x1c0], RZ ;  /* 0x0000700067677a24 */ /* 0x000fe200078e02ff */
[----:B------:R-:W-:-:S02]  /*3060*/  IADD3 R145, R76, 0x40, RZ ;  /* 0x000000404c917810 */ /* 0x000fc40007ffe0ff */
[-C--:B------:R-:W-:Y:S02]  /*3070*/  LEA.HI.SX32 R143, R143, R76.reuse, 0x1b ;  /* 0x0000004c8f8f7211 */ /* 0x080fe400078fdaff */
[C---:B------:R-:W-:Y:S02]  /*3080*/  IADD3 R147, R76.reuse, 0x60, RZ ;  /* 0x000000604c937810 */ /* 0x040fe40007ffe0ff */
[C---:B------:R-:W-:Y:S02]  /*3090*/  IADD3 R149, R76.reuse, 0x80, RZ ;  /* 0x000000804c957810 */ /* 0x040fe40007ffe0ff */
[-C--:B------:R-:W-:Y:S02]  /*30a0*/  LEA.HI.SX32 R145, R145, R76.reuse, 0x1b ;  /* 0x0000004c91917211 */ /* 0x080fe400078fdaff */
[----:B------:R-:W-:Y:S02]  /*30b0*/  LEA.HI.SX32 R147, R147, R76, 0x1b ;  /* 0x0000004c93937211 */ /* 0x000fe400078fdaff */
[----:B------:R-:W-:-:S02]  /*30c0*/  IADD3 R151, R76, 0xe0, RZ ;  /* 0x000000e04c977810 */ /* 0x000fc40007ffe0ff */
[-C--:B------:R-:W-:Y:S02]  /*30d0*/  LEA.HI.SX32 R149, R149, R76.reuse, 0x1b ;  /* 0x0000004c95957211 */ /* 0x080fe400078fdaff */
[----:B------:R-:W-:Y:S02]  /*30e0*/  LEA.HI.SX32 R151, R151, R76, 0x1b ;  /* 0x0000004c97977211 */ /* 0x000fe400078fdaff */
[----:B------:R-:W-:Y:S01]  /*30f0*/  ISETP.GE.AND P0, PT, R76, 0x1, PT ;  /* 0x000000014c00780c */ /* 0x000fe20003f06270 */
[----:B--2---:R-:W-:Y:S02]  /*3100*/  FMUL.FTZ R117, R2, 1.4426950216293334961 ;  /* 0x3fb8aa3b02757820 */ /* 0x004fe40000410000 */
[C---:B------:R-:W-:Y:S02]  /*3110*/  FMUL.FTZ R2, R3.reuse, R66 ;  /* 0x0000004203027220 */ /* 0x040fe40000410000 */
[----:B------:R-:W-:Y:S02]  /*3120*/  FMUL.FTZ R106, R3, R65 ;  /* 0x00000041036a7220 */ /* 0x000fe40000410000 */
[----:B------:R-:W-:-:S02]  /*3130*/  FMUL.RZ R107, R2, 0.15915493667125701904 ;  /* 0x3e22f983026b7820 */ /* 0x000fc4000040c000 */
[C---:B------:R-:W-:Y:S02]  /*3140*/  FMUL.FTZ R2, R3.reuse, R63 ;  /* 0x0000003f03027220 */ /* 0x040fe40000410000 */
[----:B------:R-:W-:Y:S01]  /*3150*/  FMUL.RZ R106, R106, 0.15915493667125701904 ;  /* 0x3e22f9836a6a7820 */ /* 0x000fe2000040c000 */
[----:B------:R-:W-:Y:S01]  /*3160*/  MUFU.SIN R130, R107 ;  /* 0x0000006b00827308 */ /* 0x000fe20000000400 */
[----:B-1----:R-:W-:Y:S02]  /*3170*/  FMUL.RZ R104, R2, 0.15915493667125701904 ;  /* 0x3e22f98302687820 */ /* 0x002fe4000040c000 */
[----:B------:R-:W-:Y:S02]  /*3180*/  FMUL.FTZ R2, R3, R64 ;  /* 0x0000004003027220 */ /* 0x000fe40000410000 */
[----:B------:R-:W-:Y:S02]  /*3190*/  FMUL.FTZ R116, R117, R59 ;  /* 0x0000003b75747220 */ /* 0x000fe40000410000 */
[----:B------:R-:W-:Y:S01]  /*31a0*/  FMUL.RZ R105, R2, 0.15915493667125701904 ;  /* 0x3e22f98302697820 */ /* 0x000fe2000040c000 */
[----:B------:R-:W-:Y:S01]  /*31b0*/  MUFU.SIN R126, R106 ;  /* 0x0000006a007e7308 */ /* 0x000fe20000000400 */
[----:B------:R-:W-:-:S02]  /*31c0*/  FMUL.FTZ R2, R3, R61 ;  /* 0x0000003d03027220 */ /* 0x000fc40000410000 */
[C---:B------:R-:W-:Y:S02]  /*31d0*/  FMUL.FTZ R141, R117.reuse, R66 ;  /* 0x00000042758d7220 */ /* 0x040fe40000410000 */
[----:B------:R-:W-:Y:S02]  /*31e0*/  FMUL.FTZ R108, R117, R58 ;  /* 0x0000003a756c7220 */ /* 0x000fe40000410000 */
[----:B------:R-:W-:Y:S01]  /*31f0*/  FMUL.FTZ R122, R3, R56 ;  /* 0x00000038037a7220 */ /* 0x000fe20000410000 */
        /* <DEDUP_REMOVED lines=21> */
[----:B------:R-:W-:Y:S01]  /*3350*/  MUFU.SIN R115, R107 ;  /* 0x0000006b00737308 */ /* 0x000fe20000000400 */
[----:B------:R-:W-:-:S04]  /*3360*/  FMUL.FTZ R2, R3, R58 ;  /* 0x0000003a03027220 */ /* 0x000fc80000410000 */
[----:B------:R-:W-:Y:S02]  /*3370*/  FMUL.RZ R114, R2, 0.15915493667125701904 ;  /* 0x3e22f98302727820 */ /* 0x000fe4000040c000 */
[----:B------:R-:W-:Y:S01]  /*3380*/  FMUL.FTZ R2, R3, R55 ;  /* 0x0000003703027220 */ /* 0x000fe20000410000 */
[----:B------:R-:W-:Y:S03]  /*3390*/  MUFU.COS R119, R107 ;  /* 0x0000006b00777308 */ /* 0x000fe60000000000 */
[----:B------:R-:W-:Y:S01]  /*33a0*/  FMUL.RZ R136, R2, 0.15915493667125701904 ;  /* 0x3e22f98302887820 */ /* 0x000fe2000040c000 */
[----:B------:R-:W-:-:S04]  /*33b0*/  LEA.HI.SX32 R2, R76, R76, 0x1b ;  /* 0x0000004c4c027211 */ /* 0x000fc800078fdaff */
[----:B------:R-:W-:Y:S01]  /*33c0*/  MUFU.SIN R111, R114 ;  /* 0x00000072006f7308 */ /* 0x000fe20000000400 */
[----:B---3--:R0:W-:Y:S04]  /*33d0*/  STS.128 [R2.X16], R20 ;  /* 0x0000001402007388 */ /* 0x0081e8000000cc00 */
[----:B----4-:R1:W-:Y:S03]  /*33e0*/  STS.128 [R143.X16+0x200], R24 ;  /* 0x000200188f007388 */ /* 0x0103e6000000cc00 */
[----:B------:R2:W-:Y:S01]  /*33f0*/  MUFU.COS R107, R114 ;  /* 0x00000072006b7308 */ /* 0x0005e20000000000 */
[----:B------:R3:W-:Y:S04]  /*3400*/  STS.128 [R145.X16+0x400], R28 ;  /* 0x0004001c91007388 */ /* 0x0007e8000000cc00 */
[----:B------:R4:W-:Y:S03]  /*3410*/  STS.128 [R147.X16+0x600], R32 ;  /* 0x0006002093007388 */ /* 0x0009e6000000cc00 */
[----:B------:R-:W-:Y:S01]  /*3420*/  MUFU.COS R123, R105 ;  /* 0x00000069007b7308 */ /* 0x000fe20000000000 */
[C---:B0-----:R-:W-:Y:S01]  /*3430*/  IADD3 R21, R76.reuse, 0xa0, RZ ;  /* 0x000000a04c157810 */ /* 0x041fe20007ffe0ff */
[----:B------:R-:W-:Y:S01]  /*3440*/  STS.128 [R149.X16+0x800], R36 ;  /* 0x0008002495007388 */ /* 0x000fe2000000cc00 */
[C---:B------:R-:W-:Y:S01]  /*3450*/  IADD3 R23, R76.reuse, 0xc0, RZ ;  /* 0x000000c04c177810 */ /* 0x040fe20007ffe0ff */
[----:B--2---:R-:W-:Y:S01]  /*3460*/  FMUL.FTZ R114, R117, R55 ;  /* 0x0000003775727220 */ /* 0x004fe20000410000 */
[----:B-1----:R-:W-:Y:S01]  /*3470*/  LEA.HI.SX32 R24, R21, R76, 0x1b ;  /* 0x0000004c15187211 */ /* 0x002fe200078fdaff */
[-C--:B------:R-:W-:Y:S01]  /*3480*/  FMUL.FTZ R27, R3, R53.reuse ;  /* 0x00000035031b7220 */ /* 0x080fe20000410000 */
[----:B------:R-:W-:Y:S01]  /*3490*/  SHF.L.U32 R2, R76, 0x3, RZ ;  /* 0x000000034c027819 */ /* 0x000fe200000006ff */
[----:B------:R-:W-:Y:S01]  /*34a0*/  FMUL.FTZ R26, R117, R56 ;  /* 0x00000038751a7220 */ /* 0x000fe20000410000 */
[----:B------:R-:W-:Y:S01]  /*34b0*/  LEA.HI.SX32 R25, R23, R76, 0x1b ;  /* 0x0000004c17197211 */ /* 0x000fe200078fdaff */
[----:B------:R0:W-:Y:S01]  /*34c0*/  STS.128 [R24.X16+0xa00], R40 ;  /* 0x000a002818007388 */ /* 0x0001e2000000cc00 */
[----:B------:R-:W-:Y:S01]  /*34d0*/  LEA.HI.SX32 R2, R2, R2, 0x1b ;  /* 0x0000000202027211 */ /* 0x000fe200078fdaff */
[----:B------:R-:W-:Y:S01]  /*34e0*/  FMUL.RZ R27, R27, 0.15915493667125701904 ;  /* 0x3e22f9831b1b7820 */ /* 0x000fe2000040c000 */
[----:B---3--:R-:W-:Y:S01]  /*34f0*/  MUFU.EX2 R29, R26 ;  /* 0x0000001a001d7308 */ /* 0x008fe20000000800 */
[----:B------:R-:W-:Y:S01]  /*3500*/  STS.128 [R25.X16+0xc00], R44 ;  /* 0x000c002c19007388 */ /* 0x000fe2000000cc00 */
[----:B------:R-:W-:-:S02]  /*3510*/  FMUL.FTZ R30, R117, R53 ;  /* 0x00000035751e7220 */ /* 0x000fc40000410000 */
[----:B----4-:R-:W-:Y:S01]  /*3520*/  FMUL.FTZ R32, R117, R54 ;  /* 0x0000003675207220 */ /* 0x010fe20000410000 */
[----:B------:R1:W-:Y:S01]  /*3530*/  STS.128 [R151.X16+0xe00], R48 ;  /* 0x000e003097007388 */ /* 0x0003e2000000cc00 */
[----:B------:R-:W-:-:S06]  /*3540*/  NOP ;  /* 0x0000000000007918 */ /* 0x000fcc0000000000 */
[----:B------:R-:W2:Y:S01]  /*3550*/  LDS.128 R20, [R2.X16] ;  /* 0x0000000002147984 */ /* 0x000ea2000000cc00 */
[----:B0-----:R-:W-:Y:S01]  /*3560*/  FMUL.FTZ R24, R3, R54 ;  /* 0x0000003603187220 */ /* 0x001fe20000410000 */
[----:B------:R-:W-:Y:S03]  /*3570*/  MUFU.SIN R35, R27 ;  /* 0x0000001b00237308 */ /* 0x000fe60000000400 */
[----:B------:R-:W-:-:S05]  /*3580*/  FMUL.RZ R34, R24, 0.15915493667125701904 ;  /* 0x3e22f98318227820 */ /* 0x000fca000040c000 */
[----:B------:R0:W-:Y:S08]  /*3590*/  MUFU.COS R31, R27 ;  /* 0x0000001b001f7308 */ /* 0x0001f00000000000 */
[----:B------:R-:W-:Y:S01]  /*35a0*/  MUFU.SIN R113, R109 ;  /* 0x0000006d00717308 */ /* 0x000fe20000000400 */
[----:B0-----:R-:W0:Y:S07]  /*35b0*/  LDS.128 R24, [R2.X16+0x10] ;  /* 0x0000100002187984 */ /* 0x001e2e000000cc00 */
[----:B------:R-:W-:Y:S08]  /*35c0*/  MUFU.COS R105, R109 ;  /* 0x0000006d00697308 */ /* 0x000ff00000000000 */
[----:B------:R-:W-:Y:S08]  /*35d0*/  MUFU.SIN R129, R106 ;  /* 0x0000006a00817308 */ /* 0x000ff00000000400 */
[----:B------:R3:W-:Y:S08]  /*35e0*/  MUFU.COS R131, R106 ;  /* 0x0000006a00837308 */ /* 0x0007f00000000000 */
[----:B------:R-:W1:Y:S01]  /*35f0*/  MUFU.EX2 R116, R116 ;  /* 0x0000007400747308 */ /* 0x000e620000000800 */
[----:B---3--:R-:W-:-:S07]  /*3600*/  FMUL.FTZ R106, R117, R57 ;  /* 0x00000039756a7220 */ /* 0x008fce0000410000 */
[----:B------:R-:W-:Y:S08]  /*3610*/  MUFU.SIN R110, R136 ;  /* 0x00000088006e7308 */ /* 0x000ff00000000400 */
[----:B------:R3:W-:Y:S01]  /*3620*/  MUFU.COS R109, R136 ;  /* 0x00000088006d7308 */ /* 0x0007e20000000000 */
[C---:B-1----:R-:W-:Y:S02]  /*3630*/  FMUL.FTZ R49, R116.reuse, R123 ;  /* 0x0000007b74317220 */ /* 0x042fe40000410000 */
[----:B------:R-:W-:-:S02]  /*3640*/  FMUL.FTZ R50, R116, R121 ;  /* 0x0000007974327220 */ /* 0x000fc40000410000 */
[----:B--2---:R-:W-:Y:S02]  /*3650*/  FMUL.FTZ R116, R84, R21 ;  /* 0x0000001554747220 */ /* 0x004fe40000410000 */
[----:B0-----:R-:W-:Y:S01]  /*3660*/  FMUL.FTZ R123, R87, R26 ;  /* 0x0000001a577b7220 */ /* 0x001fe20000410000 */
[----:B------:R-:W0:Y:S01]  /*3670*/  MUFU.EX2 R114, R114 ;  /* 0x0000007200727308 */ /* 0x000e220000000800 */
[----:B---3--:R-:W-:-:S07]  /*3680*/  FMUL.RZ R136, R122, 0.15915493667125701904 ;  /* 0x3e22f9837a887820 */ /* 0x008fce000040c000 */
[----:B------:R-:W1:Y:S08]  /*3690*/  MUFU.EX2 R141, R141 ;  /* 0x0000008d008d7308 */ /* 0x000e700000000800 */
[----:B------:R-:W-:Y:S01]  /*36a0*/  MUFU.SIN R125, R104 ;  /* 0x00000068007d7308 */ /* 0x000fe20000000400 */
[C---:B0-----:R-:W-:Y:S02]  /*36b0*/  FMUL.FTZ R109, R114.reuse, R109 ;  /* 0x0000006d726d7220 */ /* 0x041fe40000410000 */
[----:B------:R-:W-:-:S02]  /*36c0*/  FMUL.FTZ R110, R114, R110 ;  /* 0x0000006e726e7220 */ /* 0x000fc40000410000 */
[----:B------:R-:W-:-:S03]  /*36d0*/  FMUL.FTZ R114, R84, R20 ;  /* 0x0000001454727220 */ /* 0x000fc60000410000 */
[----:B------:R0:W-:Y:S01]  /*36e0*/  MUFU.COS R127, R104 ;  /* 0x00000068007f7308 */ /* 0x0001e20000000000 */
[C---:B-1----:R-:W-:Y:S02]  /*36f0*/  FMUL.FTZ R41, R141.reuse, R130 ;  /* 0x000000828d297220 */ /* 0x042fe40000410000 */
[----:B------:R-:W-:Y:S02]  /*3700*/  FMUL.FTZ R39, R141, R132 ;  /* 0x000000848d277220 */ /* 0x000fe40000410000 */
[-C--:B------:R-:W-:Y:S02]  /*3710*/  FMUL.FTZ R21, R114, R41.reuse ;  /* 0x0000002972157220 */ /* 0x080fe40000410000 */
[----:B------:R-:W-:Y:S01]  /*3720*/  FMUL.FTZ R20, R116, R41 ;  /* 0x0000002974147220 */ /* 0x000fe20000410000 */
[----:B------:R-:W1:Y:S01]  /*3730*/  MUFU.EX2 R106, R106 ;  /* 0x0000006a006a7308 */ /* 0x000e620000000800 */
[----:B0-----:R-:W-:-:S07]  /*3740*/  FMUL.FTZ R104, R117, R60 ;  /* 0x0000003c75687220 */ /* 0x001fce0000410000 */
[----:B------:R-:W0:Y:S08]  /*3750*/  MUFU.EX2 R108, R108 ;  /* 0x0000006c006c7308 */ /* 0x000e300000000800 */
[----:B------:R-:W2:Y:S01]  /*3760*/  MUFU.EX2 R104, R104 ;  /* 0x0000006800687308 */ /* 0x000ea20000000800 */
[C---:B-1----:R-:W-:Y:S02]  /*3770*/  FMUL.FTZ R105, R106.reuse, R105 ;  /* 0x000000696a697220 */ /* 0x042fe40000410000 */
[----:B------:R-:W-:-:S05]  /*3780*/  FMUL.FTZ R106, R106, R113 ;  /* 0x000000716a6a7220 */ /* 0x000fca0000410000 */
[----:B------:R-:W1:Y:S01]  /*3790*/  MUFU.EX2 R118, R118 ;  /* 0x0000007600767308 */ /* 0x000e620000000800 */
[C---:B0-----:R-:W-:Y:S02]  /*37a0*/  FMUL.FTZ R107, R108.reuse, R107 ;  /* 0x0000006b6c6b7220 */ /* 0x041fe40000410000 */
[----:B------:R-:W-:-:S05]  /*37b0*/  FMUL.FTZ R108, R108, R111 ;  /* 0x0000006f6c6c7220 */ /* 0x000fca0000410000 */
[----:B------:R-:W0:Y:S01]  /*37c0*/  MUFU.SIN R122, R136 ;  /* 0x00000088007a7308 */ /* 0x000e220000000400 */
[C---:B--2---:R-:W-:Y:S02]  /*37d0*/  FMUL.FTZ R51, R104.reuse, R119 ;  /* 0x0000007768337220 */ /* 0x044fe40000410000 */
[----:B------:R-:W-:Y:S02]  /*37e0*/  FMUL.FTZ R104, R104, R115 ;  /* 0x0000007368687220 */ /* 0x000fe40000410000 */
[----:B------:R-:W-:-:S03]  /*37f0*/  FMUL.FTZ R115, R85, R23 ;  /* 0x0000001755737220 */ /* 0x000fc60000410000 */
[----:B------:R-:W2:Y:S01]  /*3800*/  MUFU.COS R28, R136 ;  /* 0x00000088001c7308 */ /* 0x000ea20000000000 */
[C---:B-1----:R-:W-:Y:S02]  /*3810*/  FMUL.FTZ R47, R118.reuse, R127 ;  /* 0x0000007f762f7220 */ /* 0x042fe40000410000 */
[----:B------:R-:W-:Y:S02]  /*3820*/  FMUL.FTZ R48, R118, R125 ;  /* 0x0000007d76307220 */ /* 0x000fe40000410000 */
[----:B------:R-:W-:-:S03]  /*3830*/  FMUL.FTZ R118, R85, R22 ;  /* 0x0000001655767220 */ /* 0x000fc60000410000 */
[----:B------:R-:W1:Y:S01]  /*3840*/  MUFU.EX2 R137, R137 ;  /* 0x0000008900897308 */ /* 0x000e620000000800 */
[----:B0-----:R-:W-:Y:S02]  /*3850*/  FMUL.FTZ R113, R29, R122 ;  /* 0x0000007a1d717220 */ /* 0x001fe40000410000 */
[----:B------:R-:W-:-:S05]  /*3860*/  FMUL.FTZ R122, R86, R25 ;  /* 0x00000019567a7220 */ /* 0x000fca0000410000 */
[----:B------:R-:W0:Y:S01]  /*3870*/  MUFU.EX2 R30, R30 ;  /* 0x0000001e001e7308 */ /* 0x000e220000000800 */
[----:B--2---:R-:W-:Y:S02]  /*3880*/  FMUL.FTZ R111, R29, R28 ;  /* 0x0000001c1d6f7220 */ /* 0x004fe40000410000 */
[-C--:B------:R-:W-:Y:S02]  /*3890*/  FFMA.FTZ R28, R116, R39.reuse, R21 ;  /* 0x00000027741c7223 */ /* 0x080fe40000010015 */
[----:B------:R-:W-:Y:S02]  /*38a0*/  FFMA.FTZ R29, R114, R39, -R20 ;  /* 0x00000027721d7223 */ /* 0x000fe40000010814 */
[----:B------:R-:W2:Y:S01]  /*38b0*/  LDS.128 R20, [R2.X16+0x20] ;  /* 0x0000200002147984 */ /* 0x000ea2000000cc00 */
[----:B------:R-:W-:Y:S01]  /*38c0*/  MUFU.SIN R37, R34 ;  /* 0x0000002200257308 */ /* 0x000fe20000000400 */
[----:B-1----:R-:W-:Y:S02]  /*38d0*/  FMUL.FTZ R42, R137, R128 ;  /* 0x00000080892a7220 */ /* 0x002fe40000410000 */
[----:B------:R-:W-:-:S02]  /*38e0*/  FADD.FTZ R29, R118, R29 ;  /* 0x0000001d761d7221 */ /* 0x000fc40000010000 */
[----:B------:R-:W-:Y:S02]  /*38f0*/  FADD.FTZ R119, R115, R28 ;  /* 0x0000001c73777221 */ /* 0x000fe40000010000 */
[----:B------:R-:W-:Y:S01]  /*3900*/  FMUL.FTZ R40, R137, R134 ;  /* 0x0000008689287220 */ /* 0x000fe20000410000 */
[----:B------:R1:W-:Y:S01]  /*3910*/  MUFU.COS R33, R34 ;  /* 0x0000002200217308 */ /* 0x0003e20000000000 */
[----:B------:R-:W-:Y:S02]  /*3920*/  FMUL.FTZ R28, R42, R119 ;  /* 0x000000772a1c7220 */ /* 0x000fe40000410000 */
[----:B0-----:R-:W-:-:S05]  /*3930*/  FMUL.FTZ R35, R30, R35 ;  /* 0x000000231e237220 */ /* 0x001fca0000410000 */
[----:B------:R-:W0:Y:S01]  /*3940*/  MUFU.EX2 R32, R32 ;  /* 0x0000002000207308 */ /* 0x000e220000000800 */
[----:B-1----:R-:W-:Y:S02]  /*3950*/  FMUL.FTZ R34, R30, R31 ;  /* 0x0000001f1e227220 */ /* 0x002fe40000410000 */
[-C--:B------:R-:W-:Y:S02]  /*3960*/  FMUL.FTZ R31, R42, R29.reuse ;  /* 0x0000001d2a1f7220 */ /* 0x080fe40000410000 */
[C---:B------:R-:W-:Y:S02]  /*3970*/  FFMA.FTZ R30, R40.reuse, R29, -R28 ;  /* 0x0000001d281e7223 */ /* 0x040fe4000001081c */
[----:B------:R-:W-:Y:S01]  /*3980*/  FFMA.FTZ R31, R40, R119, R31 ;  /* 0x00000077281f7223 */ /* 0x000fe2000001001f */
[----:B------:R-:W1:Y:S01]  /*3990*/  MUFU.EX2 R124, R124 ;  /* 0x0000007c007c7308 */ /* 0x000e620000000800 */
[----:B------:R-:W-:Y:S02]  /*39a0*/  FMUL.FTZ R119, R86, R24 ;  /* 0x0000001856777220 */ /* 0x000fe40000410000 */
[----:B------:R-:W-:-:S02]  /*39b0*/  FMUL.FTZ R24, R3, R52 ;  /* 0x0000003403187220 */ /* 0x000fc40000410000 */
[----:B------:R-:W-:Y:S02]  /*39c0*/  FMUL.FTZ R28, R117, R52 ;  /* 0x00000034751c7220 */ /* 0x000fe40000410000 */
[----:B------:R-:W-:Y:S01]  /*39d0*/  FMUL.RZ R127, R24, 0.15915493667125701904 ;  /* 0x3e22f983187f7820 */ /* 0x000fe2000040c000 */
[----:B------:R-:W3:Y:S01]  /*39e0*/  MUFU.EX2 R139, R139 ;  /* 0x0000008b008b7308 */ /* 0x000ee20000000800 */
[C---:B0-----:R-:W-:Y:S02]  /*39f0*/  FMUL.FTZ R36, R32.reuse, R33 ;  /* 0x0000002120247220 */ /* 0x041fe40000410000 */
[----:B------:R-:W-:Y:S02]  /*3a00*/  FMUL.FTZ R37, R32, R37 ;  /* 0x0000002520257220 */ /* 0x000fe40000410000 */
[----:B------:R-:W-:Y:S02]  /*3a10*/  FADD.FTZ R32, R119, R30 ;  /* 0x0000001e77207221 */ /* 0x000fe40000010000 */
[----:B------:R-:W-:Y:S01]  /*3a20*/  FADD.FTZ R31, R122, R31 ;  /* 0x0000001f7a1f7221 */ /* 0x000fe20000010000 */
[----:B------:R-:W0:Y:S01]  /*3a30*/  MUFU.EX2 R120, R120 ;  /* 0x0000007800787308 */ /* 0x000e220000000800 */
[----:B-1----:R-:W-:-:S02]  /*3a40*/  FMUL.FTZ R44, R124, R133 ;  /* 0x000000857c2c7220 */ /* 0x002fc40000410000 */
[----:B------:R-:W-:Y:S02]  /*3a50*/  FMUL.FTZ R43, R124, R135 ;  /* 0x000000877c2b7220 */ /* 0x000fe40000410000 */
[C---:B------:R-:W-:Y:S02]  /*3a60*/  FMUL.FTZ R24, R44.reuse, R32 ;  /* 0x000000202c187220 */ /* 0x040fe40000410000 */
[-C--:B------:R-:W-:Y:S01]  /*3a70*/  FMUL.FTZ R26, R44, R31.reuse ;  /* 0x0000001f2c1a7220 */ /* 0x080fe20000410000 */
[----:B------:R1:W-:Y:S01]  /*3a80*/  MUFU.EX2 R121, R28 ;  /* 0x0000001c00797308 */ /* 0x0003e20000000800 */
[----:B---3--:R-:W-:Y:S02]  /*3a90*/  FMUL.FTZ R112, R139, R112 ;  /* 0x000000708b707220 */ /* 0x008fe40000410000 */
[----:B------:R-:W-:Y:S02]  /*3aa0*/  FFMA.FTZ R33, R43, R31, R24 ;  /* 0x0000001f2b217223 */ /* 0x000fe40000010018 */
[----:B------:R-:W-:-:S02]  /*3ab0*/  FMUL.FTZ R38, R139, R126 ;  /* 0x0000007e8b267220 */ /* 0x000fc40000410000 */
[----:B------:R-:W-:Y:S01]  /*3ac0*/  FMUL.FTZ R25, R112, R41 ;  /* 0x0000002970197220 */ /* 0x000fe20000410000 */
[----:B-1----:R-:W1:Y:S01]  /*3ad0*/  LDS.128 R28, [R2.X16+0x30] ;  /* 0x00003000021c7984 */ /* 0x002e62000000cc00 */
[----:B------:R-:W-:Y:S02]  /*3ae0*/  FMUL.FTZ R124, R87, R27 ;  /* 0x0000001b577c7220 */ /* 0x000fe40000410000 */
[C---:B------:R-:W-:Y:S02]  /*3af0*/  FMUL.FTZ R24, R38.reuse, R41 ;  /* 0x0000002926187220 */ /* 0x040fe40000410000 */
[----:B------:R-:W-:Y:S02]  /*3b00*/  FFMA.FTZ R27, R38, R39, R25 ;  /* 0x00000027261b7223 */ /* 0x000fe40000010019 */
[----:B------:R-:W-:Y:S02]  /*3b10*/  FFMA.FTZ R32, R43, R32, -R26 ;  /* 0x000000202b207223 */ /* 0x000fe4000001081a */
[----:B0-----:R-:W-:-:S02]  /*3b20*/  FMUL.FTZ R46, R120, R129 ;  /* 0x00000081782e7220 */ /* 0x001fc40000410000 */
[----:B------:R-:W-:Y:S02]  /*3b30*/  FADD.FTZ R126, R124, R33 ;  /* 0x000000217c7e7221 */ /* 0x000fe40000010000 */
[----:B------:R-:W-:Y:S02]  /*3b40*/  FFMA.FTZ R25, R112, R39, -R24 ;  /* 0x0000002770197223 */ /* 0x000fe40000010818 */
[----:B------:R-:W-:Y:S01]  /*3b50*/  FMUL.FTZ R26, R42, R27 ;  /* 0x0000001b2a1a7220 */ /* 0x000fe20000410000 */
[----:B------:R-:W-:Y:S01]  /*3b60*/  MUFU.SIN R24, R127 ;  /* 0x0000007f00187308 */ /* 0x000fe20000000400 */
[----:B------:R-:W-:Y:S02]  /*3b70*/  FMUL.FTZ R45, R120, R131 ;  /* 0x00000083782d7220 */ /* 0x000fe40000410000 */
[----:B------:R-:W-:Y:S02]  /*3b80*/  FADD.FTZ R33, R123, R32 ;  /* 0x000000207b217221 */ /* 0x000fe40000010000 */
[----:B------:R-:W-:-:S02]  /*3b90*/  FMUL.FTZ R128, R46, R126 ;  /* 0x0000007e2e807220 */ /* 0x000fc40000410000 */
[-C--:B------:R-:W-:Y:S01]  /*3ba0*/  FFMA.FTZ R32, R40, R25.reuse, -R26 ;  /* 0x0000001928207223 */ /* 0x080fe2000001081a */
[----:B------:R0:W3:Y:S01]  /*3bb0*/  MUFU.COS R120, R127 ;  /* 0x0000007f00787308 */ /* 0x0000e20000000000 */
[----:B------:R-:W-:Y:S02]  /*3bc0*/  FMUL.FTZ R25, R42, R25 ;  /* 0x000000192a197220 */ /* 0x000fe40000410000 */
[-C--:B------:R-:W-:Y:S02]  /*3bd0*/  FMUL.FTZ R26, R46, R33.reuse ;  /* 0x000000212e1a7220 */ /* 0x080fe40000410000 */
[----:B------:R-:W-:Y:S02]  /*3be0*/  FFMA.FTZ R128, R45, R33, -R128 ;  /* 0x000000212d807223 */ /* 0x000fe40000010880 */
[----:B--2---:R-:W-:Y:S02]  /*3bf0*/  FMUL.FTZ R125, R88, R20 ;  /* 0x00000014587d7220 */ /* 0x004fe40000410000 */
[----:B------:R-:W-:-:S02]  /*3c00*/  FFMA.FTZ R20, R40, R27, R25 ;  /* 0x0000001b28147223 */ /* 0x000fc40000010019 */
[----:B------:R-:W-:Y:S02]  /*3c10*/  FFMA.FTZ R25, R45, R126, R26 ;  /* 0x0000007e2d197223 */ /* 0x000fe4000001001a */
[----:B------:R-:W-:Y:S02]  /*3c20*/  FMUL.FTZ R126, R88, R21 ;  /* 0x00000015587e7220 */ /* 0x000fe40000410000 */
[----:B------:R-:W-:Y:S02]  /*3c30*/  FADD.FTZ R33, R125, R128 ;  /* 0x000000807d217221 */ /* 0x000fe40000010000 */
[----:B0-----:R-:W-:Y:S02]  /*3c40*/  FADD.FTZ R127, R126, R25 ;  /* 0x000000197e7f7221 */ /* 0x001fe40000010000 */
[----:B------:R-:W-:Y:S02]  /*3c50*/  FMUL.FTZ R128, R48, R33 ;  /* 0x0000002130807220 */ /* 0x000fe40000410000 */
[----:B------:R-:W-:-:S02]  /*3c60*/  FMUL.FTZ R21, R44, R32 ;  /* 0x000000202c157220 */ /* 0x000fc40000410000 */
[----:B---3--:R-:W-:Y:S02]  /*3c70*/  FMUL.FTZ R120, R121, R120 ;  /* 0x0000007879787220 */ /* 0x008fe40000410000 */
[-C--:B------:R-:W-:Y:S02]  /*3c80*/  FFMA.FTZ R132, R47, R127.reuse, R128 ;  /* 0x0000007f2f847223 */ /* 0x080fe40000010080 */
[----:B------:R-:W-:Y:S02]  /*3c90*/  FMUL.FTZ R130, R48, R127 ;  /* 0x0000007f30827220 */ /* 0x000fe40000410000 */
[----:B------:R-:W-:Y:S02]  /*3ca0*/  FMUL.FTZ R121, R121, R24 ;  /* 0x0000001879797220 */ /* 0x000fe40000410000 */
[----:B------:R-:W-:Y:S01]  /*3cb0*/  FMUL.FTZ R127, R89, R23 ;  /* 0x00000017597f7220 */ /* 0x000fe20000410000 */
[----:B------:R-:W0:Y:S01]  /*3cc0*/  LDS.128 R24, [R2.X16+0x40] ;  /* 0x0000400002187984 */ /* 0x000e22000000cc00 */
[----:B------:R-:W-:-:S02]  /*3cd0*/  FFMA.FTZ R21, R43, R20, R21 ;  /* 0x000000142b157223 */ /* 0x000fc40000010015 */
[----:B------:R-:W-:Y:S02]  /*3ce0*/  FMUL.FTZ R20, R44, R20 ;  /* 0x000000142c147220 */ /* 0x000fe40000410000 */
[----:B------:R-:W-:Y:S02]  /*3cf0*/  FMUL.FTZ R128, R89, R22 ;  /* 0x0000001659807220 */ /* 0x000fe40000410000 */
[----:B------:R-:W-:Y:S02]  /*3d00*/  FFMA.FTZ R33, R47, R33, -R130 ;  /* 0x000000212f217223 */ /* 0x000fe40000010882 */
[----:B------:R-:W-:Y:S02]  /*3d10*/  FADD.FTZ R132, R127, R132 ;  /* 0x000000847f847221 */ /* 0x000fe40000010000 */
[----:B------:R-:W-:Y:S02]  /*3d20*/  FFMA.FTZ R20, R43, R32, -R20 ;  /* 0x000000202b147223 */ /* 0x000fe40000010814 */
[----:B------:R-:W-:-:S02]  /*3d30*/  FMUL.FTZ R22, R46, R21 ;  /* 0x000000152e167220 */ /* 0x000fc40000410000 */
[----:B------:R-:W-:Y:S02]  /*3d40*/  FADD.FTZ R23, R128, R33 ;  /* 0x0000002180177221 */ /* 0x000fe40000010000 */
[----:B------:R-:W-:Y:S02]  /*3d50*/  FMUL.FTZ R134, R50, R132 ;  /* 0x0000008432867220 */ /* 0x000fe40000410000 */
[-C--:B------:R-:W-:Y:S02]  /*3d60*/  FMUL.FTZ R130, R46, R20.reuse ;  /* 0x000000142e827220 */ /* 0x080fe40000410000 */
[----:B------:R-:W-:Y:S02]  /*3d70*/  FFMA.FTZ R32, R45, R20, -R22 ;  /* 0x000000142d207223 */ /* 0x000fe40000010816 */
[-C--:B------:R-:W-:Y:S02]  /*3d80*/  FMUL.FTZ R20, R50, R23.reuse ;  /* 0x0000001732147220 */ /* 0x080fe40000410000 */
[----:B------:R-:W-:-:S02]  /*3d90*/  FFMA.FTZ R134, R49, R23, -R134 ;  /* 0x0000001731867223 */ /* 0x000fc40000010886 */
[C---:B-1----:R-:W-:Y:S02]  /*3da0*/  FMUL.FTZ R129, R90.reuse, R28 ;  /* 0x0000001c5a817220 */ /* 0x042fe40000410000 */
[----:B------:R-:W-:Y:S02]  /*3db0*/  FFMA.FTZ R33, R45, R21, R130 ;  /* 0x000000152d217223 */ /* 0x000fe40000010082 */
[----:B------:R-:W-:Y:S02]  /*3dc0*/  FFMA.FTZ R21, R49, R132, R20 ;  /* 0x0000008431157223 */ /* 0x000fe40000010014 */
[----:B------:R-:W-:Y:S02]  /*3dd0*/  FMUL.FTZ R130, R90, R29 ;  /* 0x0000001d5a827220 */ /* 0x000fe40000410000 */
[----:B------:R-:W-:Y:S02]  /*3de0*/  FADD.FTZ R134, R129, R134 ;  /* 0x0000008681867221 */ /* 0x000fe40000010000 */
[----:B------:R-:W-:-:S02]  /*3df0*/  FADD.FTZ R21, R130, R21 ;  /* 0x0000001582157221 */ /* 0x000fc40000010000 */
[C---:B------:R-:W-:Y:S02]  /*3e00*/  FMUL.FTZ R20, R104.reuse, R134 ;  /* 0x0000008668147220 */ /* 0x040fe40000410000 */
[-C--:B------:R-:W-:Y:S02]  /*3e10*/  FMUL.FTZ R28, R104, R21.reuse ;  /* 0x00000015681c7220 */ /* 0x080fe40000410000 */
[----:B------:R-:W-:Y:S02]  /*3e20*/  FFMA.FTZ R29, R51, R21, R20 ;  /* 0x00000015331d7223 */ /* 0x000fe40000010014 */
[----:B------:R-:W1:Y:S01]  /*3e30*/  LDS.128 R20, [R2.X16+0x50] ;  /* 0x0000500002147984 */ /* 0x000e62000000cc00 */
[C---:B------:R-:W-:Y:S02]  /*3e40*/  FMUL.FTZ R132, R91.reuse, R31 ;  /* 0x0000001f5b847220 */ /* 0x040fe40000410000 */
[----:B------:R-:W-:Y:S02]  /*3e50*/  FMUL.FTZ R131, R91, R30 ;  /* 0x0000001e5b837220 */ /* 0x000fe40000410000 */
[----:B------:R-:W-:-:S02]  /*3e60*/  FFMA.FTZ R28, R51, R134, -R28 ;  /* 0x00000086331c7223 */ /* 0x000fc4000001081c */
[----:B------:R-:W-:Y:S02]  /*3e70*/  FMUL.FTZ R3, R3, R0 ;  /* 0x0000000003037220 */ /* 0x000fe40000410000 */
[----:B------:R-:W-:Y:S02]  /*3e80*/  FADD.FTZ R29, R132, R29 ;  /* 0x0000001d841d7221 */ /* 0x000fe40000010000 */
[----:B------:R-:W-:Y:S02]  /*3e90*/  FADD.FTZ R28, R131, R28 ;  /* 0x0000001c831c7221 */ /* 0x000fe40000010000 */
[----:B------:R-:W-:Y:S02]  /*3ea0*/  FMUL.RZ R133, R3, 0.15915493667125701904 ;  /* 0x3e22f98303857820 */ /* 0x000fe4000040c000 */
[----:B------:R-:W-:Y:S02]  /*3eb0*/  FMUL.FTZ R3, R48, R33 ;  /* 0x0000002130037220 */ /* 0x000fe40000410000 */
[C---:B------:R-:W-:Y:S01]  /*3ec0*/  FMUL.FTZ R31, R106.reuse, R29 ;  /* 0x0000001d6a1f7220 */ /* 0x040fe20000410000 */
[----:B------:R-:W-:Y:S01]  /*3ed0*/  MUFU.COS R30, R133 ;  /* 0x00000085001e7308 */ /* 0x000fe20000000000 */
[----:B------:R-:W-:-:S02]  /*3ee0*/  FMUL.FTZ R136, R106, R28 ;  /* 0x0000001c6a887220 */ /* 0x000fc40000410000 */
[----:B------:R-:W-:Y:S02]  /*3ef0*/  FFMA.FTZ R3, R47, R32, -R3 ;  /* 0x000000202f037223 */ /* 0x000fe40000010803 */
[C---:B------:R-:W-:Y:S02]  /*3f00*/  FFMA.FTZ R31, R105.reuse, R28, -R31 ;  /* 0x0000001c691f7223 */ /* 0x040fe4000001081f */
[----:B0-----:R-:W-:Y:S01]  /*3f10*/  FMUL.FTZ R134, R92, R24 ;  /* 0x000000185c867220 */ /* 0x001fe20000410000 */
[----:B------:R-:W-:Y:S01]  /*3f20*/  MUFU.SIN R28, R133 ;  /* 0x00000085001c7308 */ /* 0x000fe20000000400 */
[----:B------:R-:W-:Y:S02]  /*3f30*/  FMUL.FTZ R32, R48, R32 ;  /* 0x0000002030207220 */ /* 0x000fe40000410000 */
[----:B------:R-:W-:Y:S02]  /*3f40*/  FFMA.FTZ R136, R105, R29, R136 ;  /* 0x0000001d69887223 */ /* 0x000fe40000010088 */
[----:B------:R-:W-:-:S02]  /*3f50*/  FMUL.FTZ R135, R92, R25 ;  /* 0x000000195c877220 */ /* 0x000fc40000410000 */
[----:B------:R-:W-:Y:S02]  /*3f60*/  FADD.FTZ R31, R134, R31 ;  /* 0x0000001f861f7221 */ /* 0x000fe40000010000 */
[----:B------:R-:W-:Y:S02]  /*3f70*/  FFMA.FTZ R32, R47, R33, R32 ;  /* 0x000000212f207223 */ /* 0x000fe40000010020 */
[----:B------:R-:W-:Y:S02]  /*3f80*/  FADD.FTZ R136, R135, R136 ;  /* 0x0000008887887221 */ /* 0x000fe40000010000 */
[----:B------:R-:W-:Y:S02]  /*3f90*/  FMUL.FTZ R117, R117, R0 ;  /* 0x0000000075757220 */ /* 0x000fe40000410000 */
[----:B------:R-:W-:Y:S02]  /*3fa0*/  FMUL.FTZ R137, R93, R26 ;  /* 0x0000001a5d897220 */ /* 0x000fe40000410000 */
[----:B------:R-:W-:-:S02]  /*3fb0*/  FMUL.FTZ R25, R108, R31 ;  /* 0x0000001f6c197220 */ /* 0x000fc40000410000 */
[----:B------:R-:W-:Y:S01]  /*3fc0*/  FMUL.FTZ R24, R50, R32 ;  /* 0x0000002032187220 */ /* 0x000fe20000410000 */
[----:B------:R-:W0:Y:S01]  /*3fd0*/  MUFU.EX2 R117, R117 ;  /* 0x0000007500757308 */ /* 0x000e220000000800 */
[-C--:B------:R-:W-:Y:S02]  /*3fe0*/  FMUL.FTZ R26, R108, R136.reuse ;  /* 0x000000886c1a7220 */ /* 0x080fe40000410000 */
[----:B------:R-:W-:Y:S02]  /*3ff0*/  FFMA.FTZ R138, R107, R136, R25 ;  /* 0x000000886b8a7223 */ /* 0x000fe40000010019 */
[----:B------:R-:W-:Y:S02]  /*4000*/  FMUL.FTZ R139, R93, R27 ;  /* 0x0000001b5d8b7220 */ /* 0x000fe40000410000 */
[----:B------:R-:W-:Y:S02]  /*4010*/  FFMA.FTZ R136, R107, R31, -R26 ;  /* 0x0000001f6b887223 */ /* 0x000fe4000001081a */
[----:B------:R-:W-:-:S02]  /*4020*/  FFMA.FTZ R29, R49, R3, -R24 ;  /* 0x00000003311d7223 */ /* 0x000fc40000010818 */
[----:B------:R-:W2:Y:S01]  /*4030*/  LDS.128 R24, [R2.X16+0x60] ;  /* 0x0000600002187984 */ /* 0x000ea2000000cc00 */
[----:B------:R-:W-:Y:S02]  /*4040*/  FADD.FTZ R138, R139, R138 ;  /* 0x0000008a8b8a7221 */ /* 0x000fe40000010000 */
[----:B------:R-:W-:Y:S02]  /*4050*/  FADD.FTZ R136, R137, R136 ;  /* 0x0000008889887221 */ /* 0x000fe40000010000 */
[----:B------:R-:W-:Y:S02]  /*4060*/  FMUL.FTZ R3, R50, R3 ;  /* 0x0000000332037220 */ /* 0x000fe40000410000 */
[C---:B------:R-:W-:Y:S02]  /*4070*/  FMUL.FTZ R31, R110.reuse, R138 ;  /* 0x0000008a6e1f7220 */ /* 0x040fe40000410000 */
[----:B------:R-:W-:Y:S02]  /*4080*/  FMUL.FTZ R33, R110, R136 ;  /* 0x000000886e217220 */ /* 0x000fe40000410000 */
[----:B------:R-:W-:-:S02]  /*4090*/  FFMA.FTZ R3, R49, R32, R3 ;  /* 0x0000002031037223 */ /* 0x000fc40000010003 */
[C---:B------:R-:W-:Y:S02]  /*40a0*/  FFMA.FTZ R32, R109.reuse, R136, -R31 ;  /* 0x000000886d207223 */ /* 0x040fe4000001081f */
[----:B------:R-:W-:Y:S02]  /*40b0*/  FFMA.FTZ R138, R109, R138, R33 ;  /* 0x0000008a6d8a7223 */ /* 0x000fe40000010021 */
[C---:B-1----:R-:W-:Y:S02]  /*40c0*/  FMUL.FTZ R141, R94.reuse, R20 ;  /* 0x000000145e8d7220 */ /* 0x042fe40000410000 */
[----:B------:R-:W-:Y:S02]  /*40d0*/  FMUL.FTZ R145, R94, R21 ;  /* 0x000000155e917220 */ /* 0x000fe40000410000 */
[----:B0-----:R-:W-:Y:S02]  /*40e0*/  FMUL.FTZ R133, R117, R30 ;  /* 0x0000001e75857220 */ /* 0x001fe40000410000 */
[----:B------:R-:W-:-:S02]  /*40f0*/  FADD.FTZ R32, R141, R32 ;  /* 0x000000208d207221 */ /* 0x000fc40000010000 */
[----:B------:R-:W-:Y:S02]  /*4100*/  FADD.FTZ R20, R145, R138 ;  /* 0x0000008a91147221 */ /* 0x000fe40000010000 */
[----:B------:R-:W-:Y:S02]  /*4110*/  FMUL.FTZ R117, R117, R28 ;  /* 0x0000001c75757220 */ /* 0x000fe40000410000 */
[C---:B------:R-:W-:Y:S02]  /*4120*/  FMUL.FTZ R28, R104.reuse, R29 ;  /* 0x0000001d681c7220 */ /* 0x040fe40000410000 */
[----:B------:R-:W-:Y:S02]  /*4130*/  FMUL.FTZ R136, R95, R22 ;  /* 0x000000165f887220 */ /* 0x000fe40000410000 */
[----:B------:R-:W-:Y:S02]  /*4140*/  FMUL.FTZ R30, R104, R3 ;  /* 0x00000003681e7220 */ /* 0x000fe40000410000 */
[----:B------:R-:W-:-:S02]  /*4150*/  FMUL.FTZ R22, R113, R32 ;  /* 0x0000002071167220 */ /* 0x000fc40000410000 */
[-C--:B------:R-:W-:Y:S02]  /*4160*/  FMUL.FTZ R21, R113, R20.reuse ;  /* 0x0000001471157220 */ /* 0x080fe40000410000 */
[C---:B------:R-:W-:Y:S02]  /*4170*/  FFMA.FTZ R28, R51.reuse, R3, R28 ;  /* 0x00000003331c7223 */ /* 0x040fe4000001001c */
[----:B------:R-:W-:Y:S02]  /*4180*/  FFMA.FTZ R30, R51, R29, -R30 ;  /* 0x0000001d331e7223 */ /* 0x000fe4000001081e */
[----:B------:R-:W-:Y:S02]  /*4190*/  FMUL.FTZ R138, R95, R23 ;  /* 0x000000175f8a7220 */ /* 0x000fe40000410000 */
[C---:B------:R-:W-:Y:S02]  /*41a0*/  FFMA.FTZ R31, R111.reuse, R20, R22 ;  /* 0x000000146f1f7223 */ /* 0x040fe40000010016 */
[----:B------:R-:W-:-:S02]  /*41b0*/  FFMA.FTZ R29, R111, R32, -R21 ;  /* 0x000000206f1d7223 */ /* 0x000fc40000010815 */
[----:B------:R-:W-:Y:S01]  /*41c0*/  FMUL.FTZ R3, R106, R28 ;  /* 0x0000001c6a037220 */ /* 0x000fe20000410000 */
[----:B------:R0:W1:Y:S01]  /*41d0*/  LDS.128 R20, [R2.X16+0x70] ;  /* 0x0000700002147984 */ /* 0x000062000000cc00 */
[----:B------:R-:W-:Y:S02]  /*41e0*/  FADD.FTZ R32, R138, R31 ;  /* 0x0000001f8a207221 */ /* 0x000fe40000010000 */
[CC--:B------:R-:W-:Y:S02]  /*41f0*/  FFMA.FTZ R3, R105.reuse, R30.reuse, -R3 ;  /* 0x0000001e69037223 */ /* 0x0c0fe40000010803 */
[----:B------:R-:W-:Y:S02]  /*4200*/  FMUL.FTZ R30, R106, R30 ;  /* 0x0000001e6a1e7220 */ /* 0x000fe40000410000 */
[----:B------:R-:W-:Y:S02]  /*4210*/  FADD.FTZ R31, R136, R29 ;  /* 0x0000001d881f7221 */ /* 0x000fe40000010000 */
[----:B------:R-:W-:-:S02]  /*4220*/  FFMA.FTZ R30, R105, R28, R30 ;  /* 0x0000001c691e7223 */ /* 0x000fc4000001001e */
[C---:B------:R-:W-:Y:S02]  /*4230*/  FMUL.FTZ R33, R35.reuse, R32 ;  /* 0x0000002023217220 */ /* 0x040fe40000410000 */
[C---:B------:R-:W-:Y:S02]  /*4240*/  FMUL.FTZ R28, R108.reuse, R30 ;  /* 0x0000001e6c1c7220 */ /* 0x040fe40000410000 */
[----:B------:R-:W-:Y:S02]  /*4250*/  FMUL.FTZ R143, R35, R31 ;  /* 0x0000001f238f7220 */ /* 0x000fe40000410000 */
[----:B------:R-:W-:Y:S02]  /*4260*/  FMUL.FTZ R29, R108, R3 ;  /* 0x000000036c1d7220 */ /* 0x000fe40000410000 */
[----:B------:R-:W-:Y:S02]  /*4270*/  FFMA.FTZ R33, R34, R31, -R33 ;  /* 0x0000001f22217223 */ /* 0x000fe40000010821 */
[----:B--2---:R-:W-:-:S02]  /*4280*/  FMUL.FTZ R140, R96, R24 ;  /* 0x00000018608c7220 */ /* 0x004fc40000410000 */
[C---:B------:R-:W-:Y:S02]  /*4290*/  FFMA.FTZ R28, R107.reuse, R3, -R28 ;  /* 0x000000036b1c7223 */ /* 0x040fe4000001081c */
[----:B------:R-:W-:Y:S02]  /*42a0*/  FFMA.FTZ R143, R34, R32, R143 ;  /* 0x00000020228f7223 */ /* 0x000fe4000001008f */
[----:B------:R-:W-:Y:S02]  /*42b0*/  FMUL.FTZ R142, R96, R25 ;  /* 0x00000019608e7220 */ /* 0x000fe40000410000 */
[----:B------:R-:W-:Y:S02]  /*42c0*/  FFMA.FTZ R29, R107, R30, R29 ;  /* 0x0000001e6b1d7223 */ /* 0x000fe4000001001d */
[----:B------:R-:W-:Y:S02]  /*42d0*/  FADD.FTZ R33, R140, R33 ;  /* 0x000000218c217221 */ /* 0x000fe40000010000 */
[----:B------:R-:W-:-:S02]  /*42e0*/  FMUL.FTZ R30, R110, R28 ;  /* 0x0000001c6e1e7220 */ /* 0x000fc40000410000 */
[----:B------:R-:W-:Y:S02]  /*42f0*/  FADD.FTZ R25, R142, R143 ;  /* 0x0000008f8e197221 */ /* 0x000fe40000010000 */
[----:B------:R-:W-:Y:S02]  /*4300*/  FMUL.FTZ R144, R97, R27 ;  /* 0x0000001b61907220 */ /* 0x000fe40000410000 */
[----:B0-----:R-:W-:Y:S02]  /*4310*/  FMUL.FTZ R2, R110, R29 ;  /* 0x0000001d6e027220 */ /* 0x001fe40000410000 */
[----:B------:R-:W-:Y:S02]  /*4320*/  FMUL.FTZ R27, R37, R33 ;  /* 0x00000021251b7220 */ /* 0x000fe40000410000 */
[----:B------:R-:W-:Y:S02]  /*4330*/  FFMA.FTZ R30, R109, R29, R30 ;  /* 0x0000001d6d1e7223 */ /* 0x000fe4000001001e */
[----:B------:R-:W-:-:S02]  /*4340*/  FMUL.FTZ R143, R97, R26 ;  /* 0x0000001a618f7220 */ /* 0x000fc40000410000 */
[-C--:B------:R-:W-:Y:S02]  /*4350*/  FMUL.FTZ R26, R37, R25.reuse ;  /* 0x00000019251a7220 */ /* 0x080fe40000410000 */
[----:B------:R-:W-:Y:S02]  /*4360*/  FFMA.FTZ R2, R109, R28, -R2 ;  /* 0x0000001c6d027223 */ /* 0x000fe40000010802 */
[C---:B------:R-:W-:Y:S02]  /*4370*/  FFMA.FTZ R27, R36.reuse, R25, R27 ;  /* 0x00000019241b7223 */ /* 0x040fe4000001001b */
[C---:B------:R-:W-:Y:S02]  /*4380*/  FMUL.FTZ R3, R113.reuse, R30 ;  /* 0x0000001e71037220 */ /* 0x040fe40000410000 */
[----:B------:R-:W-:Y:S02]  /*4390*/  FFMA.FTZ R26, R36, R33, -R26 ;  /* 0x00000021241a7223 */ /* 0x000fe4000001081a */
[----:B------:R-:W-:-:S02]  /*43a0*/  FMUL.FTZ R24, R113, R2 ;  /* 0x0000000271187220 */ /* 0x000fc40000410000 */
[----:B------:R-:W-:Y:S02]  /*43b0*/  FADD.FTZ R27, R144, R27 ;  /* 0x0000001b901b7221 */ /* 0x000fe40000010000 */
[----:B------:R-:W-:Y:S02]  /*43c0*/  FFMA.FTZ R3, R111, R2, -R3 ;  /* 0x000000026f037223 */ /* 0x000fe40000010803 */
[----:B------:R-:W-:Y:S02]  /*43d0*/  FADD.FTZ R26, R143, R26 ;  /* 0x0000001a8f1a7221 */ /* 0x000fe40000010000 */
[----:B------:R-:W-:Y:S02]  /*43e0*/  FFMA.FTZ R24, R111, R30, R24 ;  /* 0x0000001e6f187223 */ /* 0x000fe40000010018 */
[----:B------:R-:W-:Y:S02]  /*43f0*/  FMUL.FTZ R29, R121, R27 ;  /* 0x0000001b791d7220 */ /* 0x000fe40000410000 */
[----:B------:R-:W-:-:S02]  /*4400*/  FMUL.FTZ R25, R35, R3 ;  /* 0x0000000323197220 */ /* 0x000fc40000410000 */
[----:B------:R-:W-:Y:S02]  /*4410*/  FMUL.FTZ R28, R121, R26 ;  /* 0x0000001a791c7220 */ /* 0x000fe40000410000 */
[----:B------:R-:W-:Y:S02]  /*4420*/  FMUL.FTZ R2, R35, R24 ;  /* 0x0000001823027220 */ /* 0x000fe40000410000 */
[----:B------:R-:W-:Y:S02]  /*4430*/  FFMA.FTZ R29, R120, R26, -R29 ;  /* 0x0000001a781d7223 */ /* 0x000fe4000001081d */
[----:B-1----:R-:W-:Y:S02]  /*4440*/  FMUL.FTZ R146, R98, R20 ;  /* 0x0000001462927220 */ /* 0x002fe40000410000 */
        /* <DEDUP_REMOVED lines=8> */
[C---:B------:R-:W-:Y:S02]  /*44d0*/  FMUL.FTZ R21, R117.reuse, R24 ;  /* 0x0000001875157220 */ /* 0x040fe40000410000 */
[C---:B------:R-:W-:Y:S02]  /*44e0*/  FFMA.FTZ R3, R36.reuse, R2, -R3 ;  /* 0x0000000224037223 */ /* 0x040fe40000010803 */
[-C--:B------:R-:W-:Y:S02]  /*44f0*/  FMUL.FTZ R2, R117, R28.reuse ;  /* 0x0000001c75027220 */ /* 0x080fe40000410000 */
[----:B------:R-:W-:Y:S02]  /*4500*/  FFMA.FTZ R20, R36, R25, R20 ;  /* 0x0000001924147223 */ /* 0x000fe40000010014 */
[----:B------:R-:W-:Y:S02]  /*4510*/  FFMA.FTZ R28, R133, R28, R21 ;  /* 0x0000001c851c7223 */ /* 0x000fe40000010015 */
[----:B------:R-:W-:-:S02]  /*4520*/  FMUL.FTZ R149, R102, R23 ;  /* 0x0000001766957220 */ /* 0x000fc40000410000 */
[----:B------:R-:W-:Y:S02]  /*4530*/  FMUL.FTZ R21, R121, R3 ;  /* 0x0000000379157220 */ /* 0x000fe40000410000 */
[----:B------:R-:W-:Y:S02]  /*4540*/  FMUL.FTZ R148, R102, R22 ;  /* 0x0000001666947220 */ /* 0x000fe40000410000 */
[----:B------:R-:W-:Y:S02]  /*4550*/  FFMA.FTZ R23, R133, R24, -R2 ;  /* 0x0000001885177223 */ /* 0x000fe40000010802 */
[-C--:B------:R-:W-:Y:S02]  /*4560*/  FMUL.FTZ R2, R121, R20.reuse ;  /* 0x0000001479027220 */ /* 0x080fe40000410000 */
[----:B------:R-:W-:Y:S02]  /*4570*/  FFMA.FTZ R20, R120, R20, R21 ;  /* 0x0000001478147223 */ /* 0x000fe40000010015 */
[----:B------:R-:W-:-:S02]  /*4580*/  FADD.FTZ R30, R148, R23 ;  /* 0x00000017941e7221 */ /* 0x000fc40000010000 */
[----:B------:R-:W-:Y:S02]  /*4590*/  FADD.FTZ R31, R149, R28 ;  /* 0x0000001c951f7221 */ /* 0x000fe40000010000 */
[----:B------:R-:W-:Y:S01]  /*45a0*/  FFMA.FTZ R2, R120, R3, -R2 ;  /* 0x0000000378027223 */ /* 0x000fe20000010802 */
[----:B------:R-:W0:Y:S01]  /*45b0*/  SHFL.UP PT, R23, R30, 0x1, RZ ;  /* 0x042000001e177989 */ /* 0x000e2200000e00ff */
[----:B------:R-:W-:-:S03]  /*45c0*/  FMUL.FTZ R28, R117, R20 ;  /* 0x00000014751c7220 */ /* 0x000fc60000410000 */
[----:B------:R-:W1:Y:S01]  /*45d0*/  SHFL.UP PT, R25, R31, 0x1, RZ ;  /* 0x042000001f197989 */ /* 0x000e6200000e00ff */
[-C--:B------:R-:W-:Y:S02]  /*45e0*/  FFMA.FTZ R28, R133, R2.reuse, -R28 ;  /* 0x00000002851c7223 */ /* 0x080fe4000001081c */
[----:B------:R-:W-:-:S03]  /*45f0*/  FMUL.FTZ R2, R117, R2 ;  /* 0x0000000275027220 */ /* 0x000fc60000410000 */
[----:B------:R-:W2:Y:S01]  /*4600*/  SHFL.UP PT, R3, R28, 0x1, RZ ;  /* 0x042000001c037989 */ /* 0x000ea200000e00ff */
[----:B------:R-:W-:-:S05]  /*4610*/  FFMA.FTZ R2, R133, R20, R2 ;  /* 0x0000001485027223 */ /* 0x000fca0000010002 */
[----:B------:R-:W3:Y:S01]  /*4620*/  SHFL.UP PT, R21, R2, 0x1, RZ ;  /* 0x0420000002157989 */ /* 0x000ee200000e00ff */
[C---:B0-----:R-:W-:Y:S02]  /*4630*/  FMUL.FTZ R22, R2.reuse, R23 ;  /* 0x0000001702167220 */ /* 0x041fe40000410000 */
[-C--:B-1----:R-:W-:Y:S02]  /*4640*/  FMUL.FTZ R20, R2, R25.reuse ;  /* 0x0000001902147220 */ /* 0x082fe40000410000 */
[C---:B------:R-:W-:Y:S02]  /*4650*/  FFMA.FTZ R22, R28.reuse, R25, R22 ;  /* 0x000000191c167223 */ /* 0x040fe40000010016 */
[----:B------:R-:W-:Y:S02]  /*4660*/  FFMA.FTZ R23, R28, R23, -R20 ;  /* 0x000000171c177223 */ /* 0x000fe40000010814 */
[----:B------:R-:W-:Y:S02]  /*4670*/  @P0 FADD.FTZ R31, R31, R22 ;  /* 0x000000161f1f0221 */ /* 0x000fe40000010000 */
[----:B------:R-:W-:-:S02]  /*4680*/  @P0 FADD.FTZ R30, R30, R23 ;  /* 0x000000171e1e0221 */ /* 0x000fc40000010000 */
[C---:B--2---:R-:W-:Y:S01]  /*4690*/  FMUL.FTZ R22, R2.reuse, R3 ;  /* 0x0000000302167220 */ /* 0x044fe20000410000 */
[----:B------:R-:W0:Y:S01]  /*46a0*/  SHFL.UP PT, R24, R31, 0x2, RZ ;  /* 0x044000001f187989 */ /* 0x000e2200000e00ff */
[-C--:B---3--:R-:W-:Y:S02]  /*46b0*/  FMUL.FTZ R20, R2, R21.reuse ;  /* 0x0000001502147220 */ /* 0x088fe40000410000 */
[C---:B------:R-:W-:Y:S01]  /*46c0*/  FFMA.FTZ R21, R28.reuse, R21, R22 ;  /* 0x000000151c157223 */ /* 0x040fe20000010016 */
[----:B------:R-:W1:Y:S01]  /*46d0*/  SHFL.UP PT, R23, R30, 0x2, RZ ;  /* 0x044000001e177989 */ /* 0x000e6200000e00ff */
[----:B------:R-:W-:-:S03]  /*46e0*/  @P0 FFMA.FTZ R28, R28, R3, -R20 ;  /* 0x000000031c1c0223 */ /* 0x000fc60000010814 */
[----:B------:R-:W-:Y:S02]  /*46f0*/  FSEL R21, R2, R21, !P0 ;  /* 0x0000001502157208 */ /* 0x000fe40004000000 */
[----:B------:R-:W2:Y:S01]  /*4700*/  SHFL.UP PT, R20, R28, 0x2, RZ ;  /* 0x044000001c147989 */ /* 0x000ea200000e00ff */
[----:B------:R-:W-:-:S03]  /*4710*/  ISETP.GE.AND P0, PT, R76, 0x2, PT ;  /* 0x000000024c00780c */ /* 0x000fc60003f06270 */
[----:B------:R-:W3:Y:S01]  /*4720*/  SHFL.UP PT, R22, R21, 0x2, RZ ;  /* 0x0440000015167989 */ /* 0x000ee200000e00ff */
[CC--:B0-----:R-:W-:Y:S02]  /*4730*/  FMUL.FTZ R2, R21.reuse, R24.reuse ;  /* 0x0000001815027220 */ /* 0x0c1fe40000410000 */
[-C--:B-1----:R-:W-:Y:S02]  /*4740*/  FMUL.FTZ R3, R21, R23.reuse ;  /* 0x0000001715037220 */ /* 0x082fe40000410000 */
[C---:B------:R-:W-:Y:S02]  /*4750*/  FFMA.FTZ R23, R28.reuse, R23, -R2 ;  /* 0x000000171c177223 */ /* 0x040fe40000010802 */
[----:B------:R-:W-:-:S03]  /*4760*/  FFMA.FTZ R24, R28, R24, R3 ;  /* 0x000000181c187223 */ /* 0x000fc60000010003 */
[----:B------:R-:W-:Y:S02]  /*4770*/  @P0 FADD.FTZ R30, R30, R23 ;  /* 0x000000171e1e0221 */ /* 0x000fe40000010000 */
[----:B--2---:R-:W-:Y:S02]  /*4780*/  FMUL.FTZ R25, R21, R20 ;  /* 0x0000001415197220 */ /* 0x004fe40000410000 */
[----:B------:R-:W-:Y:S01]  /*4790*/  @P0 FADD.FTZ R31, R31, R24 ;  /* 0x000000181f1f0221 */ /* 0x000fe20000010000 */
[----:B------:R-:W-:Y:S01]  /*47a0*/  SHFL.UP PT, R27, R30, 0x4, RZ ;  /* 0x048000001e1b7989 */ /* 0x000fe200000e00ff */
[-C--:B---3--:R-:W-:Y:S02]  /*47b0*/  FMUL.FTZ R23, R21, R22.reuse ;  /* 0x0000001615177220 */ /* 0x088fe40000410000 */
[----:B------:R-:W-:Y:S01]  /*47c0*/  FFMA.FTZ R22, R28, R22, R25 ;  /* 0x000000161c167223 */ /* 0x000fe20000010019 */
[----:B------:R-:W0:Y:S01]  /*47d0*/  SHFL.UP PT, R29, R31, 0x4, RZ ;  /* 0x048000001f1d7989 */ /* 0x000e2200000e00ff */
[----:B------:R-:W-:-:S02]  /*47e0*/  IMAD R24, R82, c[0x0][0x1b8], RZ ;  /* 0x00006e0052187a24 */ /* 0x000fc400078e02ff */
[----:B------:R-:W-:Y:S01]  /*47f0*/  @P0 FFMA.FTZ R28, R28, R20, -R23 ;  /* 0x000000141c1c0223 */ /* 0x000fe20000010817 */
[----:B------:R-:W-:Y:S01]  /*4800*/  FSEL R22, R21, R22, !P0 ;  /* 0x0000001615167208 */ /* 0x000fe20004000000 */
[C---:B------:R-:W-:Y:S01]  /*4810*/  IMAD.WIDE.U32 R2, R83.reuse, c[0x0][0x1b8], RZ ;  /* 0x00006e0053027a25 */ /* 0x040fe200078e00ff */
[----:B------:R-:W-:Y:S02]  /*4820*/  ISETP.GE.AND P0, PT, R76, 0x4, PT ;  /* 0x000000044c00780c */ /* 0x000fe40003f06270 */
[----:B------:R-:W1:Y:S01]  /*4830*/  SHFL.UP PT, R23, R28, 0x4, RZ ;  /* 0x048000001c177989 */ /* 0x000e6200000e00ff */
[----:B------:R-:W-:Y:S02]  /*4840*/  IMAD R33, R83, c[0x0][0x1bc], R24 ;  /* 0x00006f0053217a24 */ /* 0x000fe400078e0218 */
[----:B------:R-:W-:Y:S01]  /*4850*/  IMAD R21, R100, c[0x0][0x1c4], R103 ;  /* 0x0000710064157a24 */ /* 0x000fe200078e0267 */
[----:B------:R-:W2:Y:S02]  /*4860*/  SHFL.UP PT, R25, R22, 0x4, RZ ;  /* 0x0480000016197989 */ /* 0x000ea400000e00ff */
[----:B------:R-:W-:-:S05]  /*4870*/  IADD3 R3, R3, R33, RZ ;  /* 0x0000002103037210 */ /* 0x000fca0007ffe0ff */
[----:B------:R-:W-:-:S05]  /*4880*/  IMAD.WIDE.U32 R2, R100, c[0x0][0x1c0], R2 ;  /* 0x0000700064027a25 */ /* 0x000fca00078e0002 */
[----:B------:R-:W-:Y:S01]  /*4890*/  IADD3 R21, R3, R21, RZ ;  /* 0x0000001503157210 */ /* 0x000fe20007ffe0ff */
[----:B0-----:R-:W-:Y:S01]  /*48a0*/  FMUL.FTZ R3, R22, R29 ;  /* 0x0000001d16037220 */ /* 0x001fe20000410000 */
[----:B------:R-:W-:-:S03]  /*48b0*/  LEA R20, P1, R2, c[0x0][0x230], 0x3 ;  /* 0x00008c0002147a11 */ /* 0x000fc600078218ff */
[-C--:B------:R-:W-:Y:S01]  /*48c0*/  FFMA.FTZ R3, R28, R27.reuse, -R3 ;  /* 0x0000001b1c037223 */ /* 0x080fe20000010803 */
[----:B------:R-:W-:Y:S01]  /*48d0*/  LEA.HI.X R21, R2, c[0x0][0x234], R21, 0x3, P1 ;  /* 0x00008d0002157a11 */ /* 0x000fe200008f1c15 */
[C---:B------:R-:W-:Y:S02]  /*48e0*/  FMUL.FTZ R2, R22.reuse, R27 ;  /* 0x0000001b16027220 */ /* 0x040fe40000410000 */
[----:B-1----:R-:W-:Y:S02]  /*48f0*/  FMUL.FTZ R26, R22, R23 ;  /* 0x00000017161a7220 */ /* 0x002fe40000410000 */
[----:B------:R-:W-:Y:S02]  /*4900*/  FFMA.FTZ R24, R28, R29, R2 ;  /* 0x0000001d1c187223 */ /* 0x000fe40000010002 */
[----:B------:R-:W-:Y:S02]  /*4910*/  @P0 FADD.FTZ R30, R30, R3 ;  /* 0x000000031e1e0221 */ /* 0x000fe40000010000 */
[----:B------:R-:W-:Y:S01]  /*4920*/  @P0 FADD.FTZ R31, R31, R24 ;  /* 0x000000181f1f0221 */ /* 0x000fe20000010000 */
[----:B------:R-:W-:Y:S01]  /*4930*/  ISETP.GE.AND P1, PT, R76, 0x8, PT ;  /* 0x000000084c00780c */ /* 0x000fe20003f26270 */
[-C--:B--2---:R-:W-:Y:S01]  /*4940*/  FMUL.FTZ R24, R22, R25.reuse ;  /* 0x0000001916187220 */ /* 0x084fe20000410000 */
[----:B------:R0:W5:Y:S01]  /*4950*/  LDG.E.64 R2, [R20.64] ;  /* 0x0000000414027981 */ /* 0x000162000c1e1b00 */
[----:B------:R-:W-:Y:S01]  /*4960*/  FFMA.FTZ R25, R28, R25, R26 ;  /* 0x000000191c197223 */ /* 0x000fe2000001001a */
[----:B------:R-:W-:Y:S01]  /*4970*/  ISETP.NE.AND P2, PT, R76, RZ, PT ;  /* 0x000000ff4c00720c */ /* 0x000fe20003f45270 */
[----:B------:R-:W-:Y:S01]  /*4980*/  @P0 FFMA.FTZ R28, R28, R23, -R24 ;  /* 0x000000171c1c0223 */ /* 0x000fe20000010818 */
[----:B------:R-:W0:Y:S01]  /*4990*/  SHFL.UP PT, R33, R31, 0x8, RZ ;  /* 0x050000001f217989 */ /* 0x000e2200000e00ff */
[----:B------:R-:W-:Y:S01]  /*49a0*/  ISETP.NE.AND P3, PT, R78, RZ, PT ;  /* 0x000000ff4e00720c */ /* 0x000fe20003f65270 */
[----:B------:R-:W-:Y:S01]  /*49b0*/  BSSY B0, `(.L_x_1913) ;  /* 0x000009c000007945 */ /* 0x000fe20003800000 */
[----:B------:R-:W-:Y:S01]  /*49c0*/  FSEL R22, R22, R25, !P0 ;  /* 0x0000001916167208 */ /* 0x000fe20004000000 */
[----:B------:R-:W1:Y:S01]  /*49d0*/  SHFL.UP PT, R29, R30, 0x8, RZ ;  /* 0x050000001e1d7989 */ /* 0x000e6200000e00ff */
[----:B------:R-:W-:-:S02]  /*49e0*/  ISETP.NE.AND P0, PT, R99, RZ, PT ;  /* 0x000000ff6300720c */ /* 0x000fc40003f05270 */
[----:B------:R-:W-:Y:S01]  /*49f0*/  MOV R25, RZ ;  /* 0x000000ff00197202 */ /* 0x000fe20000000f00 */
[----:B------:R-:W2:Y:S01]  /*4a00*/  SHFL.UP PT, R23, R28, 0x8, RZ ;  /* 0x050000001c177989 */ /* 0x000ea200000e00ff */
[----:B------:R-:W-:-:S03]  /*4a10*/  ISETP.EQ.OR P0, PT, R75, RZ, P0 ;  /* 0x000000ff4b00720c */ /* 0x000fc60000702670 */
[----:B------:R-:W3:Y:S01]  /*4a20*/  SHFL.UP PT, R27, R22, 0x8, RZ ;  /* 0x05000000161b7989 */ /* 0x000ee200000e00ff */
[C---:B0-----:R-:W-:Y:S02]  /*4a30*/  FMUL.FTZ R20, R22.reuse, R33 ;  /* 0x0000002116147220 */ /* 0x041fe40000410000 */
[-C--:B-1----:R-:W-:Y:S02]  /*4a40*/  FMUL.FTZ R21, R22, R29.reuse ;  /* 0x0000001d16157220 */ /* 0x082fe40000410000 */
[----:B------:R-:W-:Y:S02]  /*4a50*/  FFMA.FTZ R29, R28, R29, -R20 ;  /* 0x0000001d1c1d7223 */ /* 0x000fe40000010814 */
[----:B--2---:R-:W-:Y:S02]  /*4a60*/  FMUL.FTZ R20, R22, R23 ;  /* 0x0000001716147220 */ /* 0x004fe40000410000 */
[C---:B------:R-:W-:Y:S02]  /*4a70*/  FFMA.FTZ R24, R28.reuse, R33, R21 ;  /* 0x000000211c187223 */ /* 0x040fe40000010015 */
[----:B---3--:R-:W-:-:S02]  /*4a80*/  FFMA.FTZ R21, R28, R27, R20 ;  /* 0x0000001b1c157223 */ /* 0x008fc40000010014 */
[----:B------:R-:W-:Y:S01]  /*4a90*/  @P1 FADD.FTZ R31, R31, R24 ;  /* 0x000000181f1f1221 */ /* 0x000fe20000010000 */
[----:B------:R-:W-:Y:S01]  /*4aa0*/  MOV R24, 0x3f800000 ;  /* 0x3f80000000187802 */ /* 0x000fe20000000f00 */
[C---:B------:R-:W-:Y:S01]  /*4ab0*/  FMUL.FTZ R20, R22.reuse, R27 ;  /* 0x0000001b16147220 */ /* 0x040fe20000410000 */
[----:B------:R-:W-:Y:S01]  /*4ac0*/  FSEL R21, R22, R21, !P1 ;  /* 0x0000001516157208 */ /* 0x000fe20004800000 */
[----:B------:R-:W-:Y:S01]  /*4ad0*/  @P1 FADD.FTZ R30, R30, R29 ;  /* 0x0000001d1e1e1221 */ /* 0x000fe20000010000 */
[----:B------:R-:W-:Y:S01]  /*4ae0*/  CS2R R26, SRZ ;  /* 0x00000000001a7805 */ /* 0x000fe2000001ff00 */
[----:B------:R-:W-:Y:S01]  /*4af0*/  @P1 FFMA.FTZ R28, R28, R23, -R20 ;  /* 0x000000171c1c1223 */ /* 0x000fe20000010814 */
[----:B------:R-:W0:Y:S01]  /*4b00*/  SHFL.UP PT, R29, R31, 0x10, RZ ;  /* 0x060000001f1d7989 */ /* 0x000e2200000e00ff */
[----:B------:R-:W-:-:S03]  /*4b10*/  ISETP.NE.AND P1, PT, R76, 0x1f, PT ;  /* 0x0000001f4c00780c */ /* 0x000fc60003f25270 */
[----:B------:R-:W1:Y:S04]  /*4b20*/  SHFL.UP PT, R23, R30, 0x10, RZ ;  /* 0x060000001e177989 */ /* 0x000e6800000e00ff */
[----:B------:R-:W2:Y:S04]  /*4b30*/  SHFL.UP PT, R20, R28, 0x10, RZ ;  /* 0x060000001c147989 */ /* 0x000ea800000e00ff */
[----:B------:R-:W3:Y:S04]  /*4b40*/  SHFL.UP PT, R22, R21, 0x10, RZ ;  /* 0x0600000015167989 */ /* 0x000ee800000e00ff */
[----:B------:R-:W-:Y:S01]  /*4b50*/  @!P0 LDS.128 R24, [R100.X16+0x10c0] ;  /* 0x0010c00064188984 */ /* 0x000fe2000000cc00 */
[----:B------:R-:W-:Y:S01]  /*4b60*/  ISETP.GE.AND P0, PT, R76, 0x10, PT ;  /* 0x000000104c00780c */ /* 0x000fe20003f06270 */
[----:B0-----:R-:W-:-:S04]  /*4b70*/  FMUL.FTZ R32, R21, R29 ;  /* 0x0000001d15207220 */ /* 0x001fc80000410000 */
[CC--:B-1----:R-:W-:Y:S02]  /*4b80*/  FFMA.FTZ R103, R28.reuse, R23.reuse, -R32 ;  /* 0x000000171c677223 */ /* 0x0c2fe40000010820 */
[C---:B------:R-:W-:Y:S02]  /*4b90*/  FMUL.FTZ R32, R21.reuse, R23 ;  /* 0x0000001715207220 */ /* 0x040fe40000410000 */
[C---:B--2---:R-:W-:Y:S02]  /*4ba0*/  FMUL.FTZ R33, R21.reuse, R20 ;  /* 0x0000001415217220 */ /* 0x044fe40000410000 */
[C---:B------:R-:W-:Y:S02]  /*4bb0*/  FFMA.FTZ R32, R28.reuse, R29, R32 ;  /* 0x0000001d1c207223 */ /* 0x040fe40000010020 */
[-C--:B---3--:R-:W-:Y:S02]  /*4bc0*/  FMUL.FTZ R23, R21, R22.reuse ;  /* 0x0000001615177220 */ /* 0x088fe40000410000 */
[----:B------:R-:W-:-:S02]  /*4bd0*/  FFMA.FTZ R22, R28, R22, R33 ;  /* 0x000000161c167223 */ /* 0x000fc40000010021 */
[----:B------:R-:W-:Y:S02]  /*4be0*/  @P0 FFMA.FTZ R28, R28, R20, -R23 ;  /* 0x000000141c1c0223 */ /* 0x000fe40000010817 */
[----:B------:R-:W-:Y:S01]  /*4bf0*/  @P0 FADD.FTZ R30, R30, R103 ;  /* 0x000000671e1e0221 */ /* 0x000fe20000010000 */
[----:B------:R-:W-:Y:S01]  /*4c00*/  FSEL R29, R21, R22, !P0 ;  /* 0x00000016151d7208 */ /* 0x000fe20004000000 */
[----:B------:R-:W-:Y:S01]  /*4c10*/  @P0 FADD.FTZ R31, R31, R32 ;  /* 0x000000201f1f0221 */ /* 0x000fe20000010000 */
[----:B------:R-:W0:Y:S01]  /*4c20*/  SHFL.UP PT, R152, R28, 0x1, RZ ;  /* 0x042000001c987989 */ /* 0x000e2200000e00ff */
[----:B------:R-:W-:-:S03]  /*4c30*/  ISETP.NE.AND P0, PT, R78, RZ, PT ;  /* 0x000000ff4e00720c */ /* 0x000fc60003f05270 */
[----:B------:R-:W-:Y:S04]  /*4c40*/  @!P1 STS.128 [0x1080], R28 ;  /* 0x0010801cff009388 */ /* 0x000fe80000000c00 */
[----:B------:R-:W-:Y:S06]  /*4c50*/  BAR.SYNC.DEFER_BLOCKING 0x0 ;  /* 0x0000000000007b1d */ /* 0x000fec0000010000 */
[----:B------:R-:W1:Y:S04]  /*4c60*/  SHFL.UP PT, R150, R29, 0x1, RZ ;  /* 0x042000001d967989 */ /* 0x000e6800000e00ff */
[----:B------:R-:W2:Y:S04]  /*4c70*/  SHFL.UP PT, R103, R31, 0x1, RZ ;  /* 0x042000001f677989 */ /* 0x000ea800000e00ff */
[----:B------:R-:W3:Y:S01]  /*4c80*/  SHFL.UP PT, R151, R30, 0x1, RZ ;  /* 0x042000001e977989 */ /* 0x000ee200000e00ff */
[----:B0-----:R-:W-:-:S03]  /*4c90*/  @!P2 MOV R152, R24 ;  /* 0x000000180098a202 */ /* 0x001fc60000000f00 */
[----:B------:R-:W-:Y:S04]  /*4ca0*/  @!P2 STS.128 [0x10a0], R24 ;  /* 0x0010a018ff00a388 */ /* 0x000fe80000000c00 */
[----:B------:R-:W-:Y:S01]  /*4cb0*/  LDS.128 R20, [0x1080] ;  /* 0x00108000ff147984 */ /* 0x000fe20000000c00 */
[----:B-1----:R-:W-:-:S03]  /*4cc0*/  @!P2 MOV R150, R25 ;  /* 0x000000190096a202 */ /* 0x002fc60000000f00 */
[----:B------:R-:W-:Y:S01]  /*4cd0*/  BAR.SYNC.DEFER_BLOCKING 0x0 ;  /* 0x0000000000007b1d */ /* 0x000fe20000010000 */
[----:B--2---:R-:W-:Y:S02]  /*4ce0*/  @!P2 MOV R103, R27 ;  /* 0x0000001b0067a202 */ /* 0x004fe40000000f00 */
[----:B---3--:R-:W-:-:S03]  /*4cf0*/  @!P2 MOV R151, R26 ;  /* 0x0000001a0097a202 */ /* 0x008fc60000000f00 */
[----:B------:R-:W0:Y:S02]  /*4d00*/  @P3 LDS.64 R32, [0x10a8] ;  /* 0x0010a800ff203984 */ /* 0x000e240000000a00 */
[CC--:B0-----:R-:W-:Y:S02]  /*4d10*/  @P3 FMUL.FTZ R154, R32.reuse, R150.reuse ;  /* 0x00000096209a3220 */ /* 0x0c1fe40000410000 */
[C---:B------:R-:W-:Y:S02]  /*4d20*/  @P3 FMUL.FTZ R153, R33.reuse, R150 ;  /* 0x0000009621993220 */ /* 0x040fe40000410000 */
        /* <DEDUP_REMOVED lines=65> */
[----:B------:R-:W-:Y:S02]  /*5140*/  FMUL.FTZ R110, R110, R137 ;  /* 0x000000896e6e7220 */ /* 0x000fe40000410000 */
[----:B------:R-:W-:Y:S02]  /*5150*/  FMUL.FTZ R41, R21, R27 ;  /* 0x0000001b15297220 */ /* 0x000fe40000410000 */
[C---:B------:R-:W-:Y:S02]  /*5160*/  FFMA.FTZ R40, R109.reuse, R32, R110 ;  /* 0x000000206d287223 */ /* 0x040fe4000001006e */
[----:B------:R-:W-:-:S02]  /*5170*/  FFMA.FTZ R38, R109, R137, -R38 ;  /* 0x000000896d267223 */ /* 0x000fc40000010826 */
[-C--:B------:R-:W-:Y:S02]  /*5180*/  FFMA.FTZ R41, R20, R26.reuse, -R41 ;  /* 0x0000001a14297223 */ /* 0x080fe40000010829 */
[C---:B------:R-:W-:Y:S02]  /*5190*/  FMUL.FTZ R39, R21.reuse, R25 ;  /* 0x0000001915277220 */ /* 0x040fe40000410000 */
[----:B------:R-:W-:Y:S02]  /*51a0*/  FMUL.FTZ R26, R21, R26 ;  /* 0x0000001a151a7220 */ /* 0x000fe40000410000 */
[----:B------:R-:W-:Y:S02]  /*51b0*/  FADD.FTZ R40, R145, R40 ;  /* 0x0000002891287221 */ /* 0x000fe40000010000 */
[----:B------:R-:W-:Y:S02]  /*51c0*/  FMUL.FTZ R21, R21, R24 ;  /* 0x0000001815157220 */ /* 0x000fe40000410000 */
[----:B------:R-:W-:-:S02]  /*51d0*/  FADD.FTZ R38, R141, R38 ;  /* 0x000000268d267221 */ /* 0x000fc40000010000 */
[C---:B------:R-:W-:Y:S02]  /*51e0*/  FFMA.FTZ R24, R20.reuse, R24, -R39 ;  /* 0x0000001814187223 */ /* 0x040fe40000010827 */
[C---:B------:R-:W-:Y:S02]  /*51f0*/  FMUL.FTZ R39, R113.reuse, R40 ;  /* 0x0000002871277220 */ /* 0x040fe40000410000 */
[C---:B------:R-:W-:Y:S02]  /*5200*/  FFMA.FTZ R25, R20.reuse, R25, R21 ;  /* 0x0000001914197223 */ /* 0x040fe40000010015 */
[-C--:B------:R-:W-:Y:S02]  /*5210*/  FMUL.FTZ R113, R113, R38.reuse ;  /* 0x0000002671717220 */ /* 0x080fe40000410000 */
[----:B------:R-:W-:Y:S02]  /*5220*/  FFMA.FTZ R20, R20, R27, R26 ;  /* 0x0000001b14147223 */ /* 0x000fe4000001001a */
[----:B------:R-:W-:-:S02]  /*5230*/  FFMA.FTZ R39, R111, R38, -R39 ;  /* 0x000000266f277223 */ /* 0x000fc40000010827 */
        /* <DEDUP_REMOVED lines=19> */
.L_x_1914:
[----:B------:R-:W-:Y:S05]  /*5370*/  BSYNC B0 ;  /* 0x0000000000007941 */ /* 0x000fea0003800000 */
.L_x_1913:
[----:B------:R-:W-:Y:S01]  /*5380*/  FADD.FTZ R136, R136, R39 ;  /* 0x0000002788887221 */ /* 0x000fe20000010000 */
[----:B-1----:R-:W-:Y:S01]  /*5390*/  IADD3 R100, R100, 0x1, RZ ;  /* 0x0000000164647810 */ /* 0x002fe20007ffe0ff */
[----:B------:R-:W-:Y:S02]  /*53a0*/  FADD.FTZ R138, R138, R113 ;  /* 0x000000718a8a7221 */ /* 0x000fe40000010000 */
[C---:B------:R-:W-:Y:S01]  /*53b0*/  FMUL.FTZ R21, R35.reuse, R136 ;  /* 0x0000008823157220 */ /* 0x040fe20000410000 */
[----:B------:R-:W-:Y:S01]  /*53c0*/  ISETP.GE.AND P0, PT, R100, c[0x0][0x16c], PT ;  /* 0x00005b0064007a0c */ /* 0x000fe20003f06270 */
[-C--:B------:R-:W-:Y:S02]  /*53d0*/  FMUL.FTZ R35, R35, R138.reuse ;  /* 0x0000008a23237220 */ /* 0x080fe40000410000 */
[C---:B------:R-:W-:Y:S02]  /*53e0*/  FFMA.FTZ R21, R34.reuse, R138, R21 ;  /* 0x0000008a22157223 */ /* 0x040fe40000010015 */
[----:B------:R-:W-:-:S02]  /*53f0*/  FFMA.FTZ R35, R34, R136, -R35 ;  /* 0x0000008822237223 */ /* 0x000fc40000010823 */
[----:B------:R-:W-:Y:S02]  /*5400*/  FADD.FTZ R142, R142, R21 ;  /* 0x000000158e8e7221 */ /* 0x000fe40000010000 */
[----:B------:R-:W-:Y:S02]  /*5410*/  FADD.FTZ R140, R140, R35 ;  /* 0x000000238c8c7221 */ /* 0x000fe40000010000 */
[C---:B------:R-:W-:Y:S02]  /*5420*/  FMUL.FTZ R21, R37.reuse, R142 ;  /* 0x0000008e25157220 */ /* 0x040fe40000410000 */
[-C--:B------:R-:W-:Y:S02]  /*5430*/  FMUL.FTZ R37, R37, R140.reuse ;  /* 0x0000008c25257220 */ /* 0x080fe40000410000 */
[C---:B------:R-:W-:Y:S02]  /*5440*/  FFMA.FTZ R20, R36.reuse, R140, -R21 ;  /* 0x0000008c24147223 */ /* 0x040fe40000010815 */
[----:B------:R-:W-:-:S02]  /*5450*/  FFMA.FTZ R37, R36, R142, R37 ;  /* 0x0000008e24257223 */ /* 0x000fc40000010025 */
[----:B------:R-:W-:Y:S02]  /*5460*/  FADD.FTZ R26, R143, R20 ;  /* 0x000000148f1a7221 */ /* 0x000fe40000010000 */
[----:B------:R-:W-:Y:S02]  /*5470*/  FADD.FTZ R144, R144, R37 ;  /* 0x0000002590907221 */ /* 0x000fe40000010000 */
[C---:B------:R-:W-:Y:S02]  /*5480*/  FMUL.FTZ R21, R121.reuse, R26 ;  /* 0x0000001a79157220 */ /* 0x040fe40000410000 */
[-C--:B------:R-:W-:Y:S02]  /*5490*/  FMUL.FTZ R121, R121, R144.reuse ;  /* 0x0000009079797220 */ /* 0x080fe40000410000 */
[C---:B------:R-:W-:Y:S02]  /*54a0*/  FFMA.FTZ R20, R120.reuse, R144, R21 ;  /* 0x0000009078147223 */ /* 0x040fe40000010015 */
[----:B------:R-:W-:-:S02]  /*54b0*/  FFMA.FTZ R121, R120, R26, -R121 ;  /* 0x0000001a78797223 */ /* 0x000fc40000010879 */
[----:B------:R-:W-:Y:S02]  /*54c0*/  FADD.FTZ R34, R147, R20 ;  /* 0x0000001493227221 */ /* 0x000fe40000010000 */
[----:B------:R-:W-:Y:S02]  /*54d0*/  FADD.FTZ R146, R146, R121 ;  /* 0x0000007992927221 */ /* 0x000fe40000010000 */
[C---:B------:R-:W-:Y:S02]  /*54e0*/  FMUL.FTZ R20, R117.reuse, R34 ;  /* 0x0000002275147220 */ /* 0x040fe40000410000 */
[----:B------:R-:W-:Y:S02]  /*54f0*/  FMUL.FTZ R22, R117, R146 ;  /* 0x0000009275167220 */ /* 0x000fe40000410000 */
[----:B-----5:R-:W-:Y:S02]  /*5500*/  FMUL.FTZ R115, R3, R115 ;  /* 0x0000007303737220 */ /* 0x020fe40000410000 */
[----:B------:R-:W-:-:S02]  /*5510*/  FFMA.FTZ R22, R133, R34, R22 ;  /* 0x0000002285167223 */ /* 0x000fc40000010016 */
[----:B------:R-:W-:Y:S02]  /*5520*/  FMUL.FTZ R27, R3, R138 ;  /* 0x0000008a031b7220 */ /* 0x000fe40000410000 */
[----:B------:R-:W-:Y:S02]  /*5530*/  FFMA.FTZ R21, R133, R146, -R20 ;  /* 0x0000009285157223 */ /* 0x000fe40000010814 */
[----:B------:R-:W-:Y:S02]  /*5540*/  FADD.FTZ R22, R149, R22 ;  /* 0x0000001695167221 */ /* 0x000fe40000010000 */
[C---:B------:R-:W-:Y:S02]  /*5550*/  FFMA.FTZ R24, R2.reuse, R29, -R115 ;  /* 0x0000001d02187223 */ /* 0x040fe40000010873 */
[----:B------:R-:W-:Y:S02]  /*5560*/  FFMA.FTZ R20, R2, R136, -R27 ;  /* 0x0000008802147223 */ /* 0x000fe4000001081b */
[----:B------:R-:W-:-:S02]  /*5570*/  FADD.FTZ R148, R148, R21 ;  /* 0x0000001594947221 */ /* 0x000fc40000010000 */
        /* <DEDUP_REMOVED lines=43> */
[----:B------:R-:W-:Y:S01]  /*5830*/  FFMA.FTZ R15, R2, 2, R15 ;  /* 0x40000000020f7823 */ /* 0x000fe2000001000f */
[----:B------:R-:W-:Y:S01]  /*5840*/  @P0 CALL.REL.NOINC `(.L_x_1912) ;  /* 0x0000001000000944 */ /* 0x000fe20003c00000 */
[----:B------:R-:W-:Y:S05]  /*5850*/  BRA `(.L_x_1915) ;  /* 0xffffd62000007947 */ /* 0x000fea000383ffff */
.L_x_1912:
[----:B------:R-:W-:Y:S01]  /*5860*/  BAR.SYNC.DEFER_BLOCKING 0x0 ;  /* 0x0000000000007b1d */ /* 0x000fe20000010000 */
[----:B------:R-:W-:Y:S01]  /*5870*/  SHF.L.U32 R2, R75, 0x9, RZ ;  /* 0x000000094b027819 */ /* 0x000fe200000006ff */
[----:B------:R-:W-:Y:S01]  /*5880*/  IMAD R0, R101, c[0x0][0x200], RZ ;  /* 0x0000800065007a24 */ /* 0x000fe200078e02ff */
[----:B------:R-:W-:Y:S02]  /*5890*/  IADD3 R75, R75, 0x1, RZ ;  /* 0x000000014b4b7810 */ /* 0x000fe40007ffe0ff */
[----:B------:R-:W-:Y:S02]  /*58a0*/  SHF.R.S32.HI R3, RZ, 0x1f, R2 ;  /* 0x0000001fff037819 */ /* 0x000fe40000011402 */
[----:B------:R-:W-:-:S02]  /*58b0*/  IADD3 R69, P1, R69, 0x1000, RZ ;  /* 0x0000100045457810 */ /* 0x000fc40007f3e0ff */
[----:B------:R-:W-:Y:S01]  /*58c0*/  IADD3 R72, P2, R72, 0x800, RZ ;  /* 0x0000080048487810 */ /* 0x000fe20007f5e0ff */
[----:B------:R-:W-:Y:S01]  /*58d0*/  IMAD.WIDE.U32 R2, R79, c[0x0][0x200], R2 ;  /* 0x000080004f027a25 */ /* 0x000fe200078e0002 */
[----:B------:R-:W-:Y:S02]  /*58e0*/  IADD3 R70, P3, R70, 0x800, RZ ;  /* 0x0000080046467810 */ /* 0x000fe40007f7e0ff */
[----:B------:R-:W-:Y:S02]  /*58f0*/  IADD3.X R68, RZ, R68, RZ, P1, !PT ;  /* 0x00000044ff447210 */ /* 0x000fe40000ffe4ff */
[----:B------:R-:W-:Y:S02]  /*5900*/  IADD3.X R73, RZ, R73, RZ, P2, !PT ;  /* 0x00000049ff497210 */ /* 0x000fe400017fe4ff */
        /* <DEDUP_REMOVED lines=26> */
.L_x_1916:
[----:B------:R-:W-:Y:S05]  /*5ab0*/  EXIT ;  /* 0x000000000000794d */ /* 0x000fea0003800000 */
.L_x_1918:
        /* <DEDUP_REMOVED lines=12> */
.L_x_5364:


//--------------------- .text._Z25selective_scan_fwd_kernelI32Selective_Scan_fwd_kernel_traitsILi32ELi16ELi1ELb1ELb1ELb0ELb1EfN3c107complexIfEEEEv13SSMParamsBase --------------------------
	.section	.text._Z25selective_scan_fwd_kernelI32Selective_Scan_fwd_kernel_traitsILi32ELi16ELi1ELb1ELb1ELb0ELb1EfN3c107complexIfEEEEv13SSMParamsBase,"ax",@progbits
	.sectioninfo	@"SHI_REGISTERS=157"
	.align	128
        .global         _Z25selective_scan_fwd_kernelI32Selective_Scan_fwd_kernel_traitsILi32ELi16ELi1ELb1ELb1ELb0ELb1EfN3c107complexIfEEEEv13SSMParamsBase
        .type           _Z25selective_scan_fwd_kernelI32Selective_Scan_fwd_kernel_traitsILi32ELi16ELi1ELb1ELb1ELb0ELb1EfN3c107complexIfEEEEv13SSMParamsBase,@function
        .size           _Z25selective_scan_fwd_kernelI32Selective_Scan_fwd_kernel_traitsILi32ELi16ELi1ELb1ELb1ELb0ELb1EfN3c107complexIfEEEEv13SSMParamsBase,(.L_x_5365 - _Z25selective_scan_fwd_kernelI32Selective_Scan_fwd_kernel_traitsILi32ELi16ELi1ELb1ELb1ELb0ELb1EfN3c107complexIfEEEEv13SSMParamsBase)
        .other          _Z25selective_scan_fwd_kernelI32Selective_Scan_fwd_kernel_traitsILi32ELi16ELi1ELb1ELb1ELb0ELb1EfN3c107complexIfEEEEv13SSMParamsBase,@"STO_CUDA_ENTRY STV_DEFAULT"
_Z25selective_scan_fwd_kernelI32Selective_Scan_fwd_kernel_traitsILi32ELi16ELi1ELb1ELb1ELb0ELb1EfN3c107complexIfEEEEv13SSMParamsBase:
.text._Z25selective_scan_fwd_kernelI32Selective_Scan_fwd_kernel_traitsILi32ELi16ELi1ELb1ELb1ELb0ELb1EfN3c107complexIfEEEEv13SSMParamsBase:
        /* <DEDUP_REMOVED lines=83> */
.L_x_1956:
        /* <DEDUP_REMOVED lines=81> */
.L_x_1920:
[----:B--234-:R-:W-:Y:S05]  /*0a40*/  BSYNC B0 ;  /* 0x0000000000007941 */ /* 0x01cfea0003800000 */
.L_x_1919:
        /* <DEDUP_REMOVED lines=37> */
.L_x_1922:
[----:B------:R-:W-:Y:S05]  /*0ca0*/  BSYNC B0 ;  /* 0x0000000000007941 */ /* 0x000fea0003800000 */
.L_x_1921:
        /* <DEDUP_REMOVED lines=35> */
.L_x_1924:
[----:B------:R-:W-:Y:S05]  /*0ee0*/  BSYNC B0 ;  /* 0x0000000000007941 */ /* 0x000fea0003800000 */
.L_x_1923:
        /* <DEDUP_REMOVED lines=37> */
.L_x_1926:
[----:B------:R-:W-:Y:S05]  /*1140*/  BSYNC B0 ;  /* 0x0000000000007941 */ /* 0x000fea0003800000 */
.L_x_1925:
        /* <DEDUP_REMOVED lines=35> */
.L_x_1928:
[----:B------:R-:W-:Y:S05]  /*1380*/  BSYNC B0 ;  /* 0x0000000000007941 */ /* 0x000fea0003800000 */
.L_x_1927:
        /* <DEDUP_REMOVED lines=37> */
.L_x_1930:
[----:B------:R-:W-:Y:S05]  /*15e0*/  BSYNC B0 ;  /* 0x0000000000007941 */ /* 0x000fea0003800000 */
.L_x_1929:
        /* <DEDUP_REMOVED lines=35> */
.L_x_1932:
[----:B------:R-:W-:Y:S05]  /*1820*/  BSYNC B0 ;  /* 0x0000000000007941 */ /* 0x000fea0003800000 */
.L_x_1931:
        /* <DEDUP_REMOVED lines=37> */
.L_x_1934:
[----:B------:R-:W-:Y:S05]  /*1a80*/  BSYNC B0 ;  /* 0x0000000000007941 */ /* 0x000fea0003800000 */
.L_x_1933:
        /* <DEDUP_REMOVED lines=35> */
.L_x_1936:
[----:B------:R-:W-:Y:S05]  /*1cc0*/  BSYNC B0 ;  /* 0x0000000000007941 */ /* 0x000fea0003800000 */
.L_x_1935:
        /* <DEDUP_REMOVED lines=42> */
.L_x_1938:
[----:B------:R-:W-:Y:S05]  /*1f70*/  BSYNC B0 ;  /* 0x0000000000007941 */ /* 0x000fea0003800000 */
.L_x_1937:
        /* <DEDUP_REMOVED lines=33> */
.L_x_1940:
[----:B------:R-:W-:Y:S05]  /*2190*/  BSYNC B0 ;  /* 0x0000000000007941 */ /* 0x000fea0003800000 */
.L_x_1939:
        /* <DEDUP_REMOVED lines=33> */
.L_x_1942:
[----:B------:R-:W-:Y:S05]  /*23b0*/  BSYNC B0 ;  /* 0x0000000000007941 */ /* 0x000fea0003800000 */
.L_x_1941:
        /* <DEDUP_REMOVED lines=33> */
.L_x_1944:
[----:B------:R-:W-:Y:S05]  /*25d0*/  BSYNC B0 ;  /* 0x0000000000007941 */ /* 0x000fea0003800000 */
.L_x_1943:
        /* <DEDUP_REMOVED lines=33> */
.L_x_1946:
[----:B------:R-:W-:Y:S05]  /*27f0*/  BSYNC B0 ;  /* 0x0000000000007941 */ /* 0x000fea0003800000 */
.L_x_1945:
        /* <DEDUP_REMOVED lines=33> */
.L_x_1948:
[----:B------:R-:W-:Y:S05]  /*2a10*/  BSYNC B0 ;  /* 0x0000000000007941 */ /* 0x000fea0003800000 */
.L_x_1947:
        /* <DEDUP_REMOVED lines=33> */
.L_x_1950:
[----:B------:R-:W-:Y:S05]  /*2c30*/  BSYNC B0 ;  /* 0x0000000000007941 */ /* 0x000fea0003800000 */
.L_x_1949:
        /* <DEDUP_REMOVED lines=36> */
.L_x_1954:
        /* <DEDUP_REMOVED lines=591> */
.L_x_1953:
[----:B------:R-:W-:Y:S05]  /*5370*/  BSYNC B0 ;  /* 0x0000000000007941 */ /* 0x000fea0003800000 */
.L_x_1952:
        /* <DEDUP_REMOVED lines=78> */
.L_x_1951:
[----:B------:R-:W-:Y:S01]  /*5860*/  BAR.SYNC.DEFER_BLOCKING 0x0 ;  /* 0x0000000000007b1d */ /* 0x000fe20000010000 */
[----:B------:R-:W-:Y:S01]  /*5870*/  SHF.L.U32 R2, R75, 0x9, RZ ;  /* 0x000000094b027819 */ /* 0x000fe200000006ff */
[----:B------:R-:W-:Y:S02]  /*5880*/  IMAD R0, R101, c[0x0][0x200], RZ ;  /* 0x0000800065007a24 */ /* 0x000fe400078e02ff */
[----:B------:R-:W-:Y:S01]  /*5890*/  IMAD R42, R82, c[0x0][0x1f8], RZ ;  /* 0x00007e00522a7a24 */ /* 0x000fe200078e02ff */
[----:B------:R-:W-:Y:S01]  /*58a0*/  SHF.R.S32.HI R3, RZ, 0x1f, R2 ;  /* 0x0000001fff037819 */ /* 0x000fe20000011402 */
[----:B------:R-:W-:Y:S02]  /*58b0*/  IMAD R39, R79, c[0x0][0x204], R0 ;  /* 0x000081004f277a24 */ /* 0x000fe400078e0200 */
[----:B------:R-:W-:-:S02]  /*58c0*/  IMAD R0, R101, c[0x0][0x1f0], RZ ;  /* 0x00007c0065007a24 */ /* 0x000fc400078e02ff */
        /* <DEDUP_REMOVED lines=177> */
.L_x_1955:
[----:B------:R-:W-:Y:S05]  /*63e0*/  EXIT ;  /* 0x000000000000794d */ /* 0x000fea0003800000 */
.L_x_1957:
        /* <DEDUP_REMOVED lines=9> */
.L_x_5365:


//--------------------- .text._Z25selective_scan_fwd_kernelI32Selective_Scan_fwd_kernel_traitsILi32ELi16ELi1ELb1ELb1ELb1ELb0EfN3c107complexIfEEEEv13SSMParamsBase --------------------------
	.section	.text._Z25selective_scan_fwd_kernelI32Selective_Scan_fwd_kernel_traitsILi32ELi16ELi1ELb1ELb1ELb1ELb0EfN3c107complexIfEEEEv13SSMParamsBase,"ax",@progbits
	.sectioninfo	@"SHI_REGISTERS=191"
	.align	128
        .global         _Z25selective_scan_fwd_kernelI32Selective_Scan_fwd_kernel_traitsILi32ELi16ELi1ELb1ELb1ELb1ELb0EfN3c107complexIfEEEEv13SSMParamsBase
        .type           _Z25selective_scan_fwd_kernelI32Selective_Scan_fwd_kernel_traitsILi32ELi16ELi1ELb1ELb1ELb1ELb0EfN3c107complexIfEEEEv13SSMParamsBase,@function
        .size           _Z25selective_scan_fwd_kernelI32Selective_Scan_fwd_kernel_traitsILi32ELi16ELi1ELb1ELb1ELb1ELb0EfN3c107complexIfEEEEv13SSMParamsBase,(.L_x_5366 - _Z25selective_scan_fwd_kernelI32Selective_Scan_fwd_kernel_traitsILi32ELi16ELi1ELb1ELb1ELb1ELb0EfN3c107complexIfEEEEv13SSMParamsBase)
        .other          _Z25selective_scan_fwd_kernelI32Selective_Scan_fwd_kernel_traitsILi32ELi16ELi1ELb1ELb1ELb1ELb0EfN3c107complexIfEEEEv13SSMParamsBase,@"STO_CUDA_ENTRY STV_DEFAULT"
_Z25selective_scan_fwd_kernelI32Selective_Scan_fwd_kernel_traitsILi32ELi16ELi1ELb1ELb1ELb1ELb0EfN3c107complexIfEEEEv13SSMParamsBase:
.text._Z25selective_scan_fwd_kernelI32Selective_Scan_fwd_kernel_traitsILi32ELi16ELi1ELb1ELb1ELb1ELb0EfN3c107complexIfEEEEv13SSMParamsBase:
        /* <DEDUP_REMOVED lines=12> */
[----:B------:R-:W-:-:S03]  /*00c0*/  ULDC.64 UR4, c[0x0][0x118] ;  /* 0x0000460000047ab9 */ /* 0x000fc60000000a00 */
[----:B------:R-:W-:-:S03]  /*00d0*/  SHF.R.S32.HI R65, RZ, 0x1f, R0 ;  /* 0x0000001fff417819 */ /* 0x000fc60000011400 */
[C---:B------:R-:W-:Y:S02]  /*00e0*/  @P0 LEA R2, P2, R0.reuse, c[0x0][0x238], 0x2 ;  /* 0x00008e0000020a11 */ /* 0x040fe400078410ff */
[C---:B------:R-:W-:Y:S02]  /*00f0*/  @P1 LEA R4, P3, R0.reuse, c[0x0][0x250], 0x2 ;  /* 0x0000940000041a11 */ /* 0x040fe400078610ff */
[--C-:B------:R-:W-:Y:S02]  /*0100*/  @P0 LEA.HI.X R3, R0, c[0x0][0x23c], R65.reuse, 0x2, P2 ;  /* 0x00008f0000030a11 */ /* 0x100fe400010f1441 */
[----:B-1----:R-:W-:Y:S02]  /*0110*/  IADD3 R6, R8, 0xffffffe, RZ ;  /* 0x0ffffffe08067810 */ /* 0x002fe40007ffe0ff */
[----:B------:R-:W-:Y:S01]  /*0120*/  @P1 LEA.HI.X R5, R0, c[0x0][0x254], R65, 0x2, P3 ;  /* 0x0000950000051a11 */ /* 0x000fe200018f1441 */
[----:B------:R0:W5:Y:S01]  /*0130*/  @P0 LDG.E R64, [R2.64] ;  /* 0x0000000402400981 */ /* 0x000162000c1e1900 */
[----:B------:R1:W2:Y:S03]  /*0140*/  F2I.FTZ.U32.TRUNC.NTZ R7, R6 ;  /* 0x0000000600077305 */ /* 0x0002a6000021f000 */
[----:B------:R3:W5:Y:S01]  /*0150*/  @P1 LDG.E R66, [R4.64] ;  /* 0x0000000404421981 */ /* 0x000762000c1e1900 */
[----:B------:R-:W4:Y:S01]  /*0160*/  S2UR UR6, SR_CTAID.X ;  /* 0x00000000000679c3 */ /* 0x000f220000002500 */
[----:B------:R-:W-:Y:S01]  /*0170*/  IMAD R11, R65, c[0x0][0x1d8], RZ ;  /* 0x00007600410b7a24 */ /* 0x000fe200078e02ff */
[----:B------:R-:W-:Y:S01]  /*0180*/  ISETP.NE.AND P1, PT, RZ, c[0x0][0x178], PT ;  /* 0x00005e00ff007a0c */ /* 0x000fe20003f25270 */
[----:B-1----:R-:W-:-:S02]  /*0190*/  HFMA2.MMA R6, -RZ, RZ, 0, 0 ;  /* 0x00000000ff067435 */ /* 0x002fc400000001ff */
[----:B------:R-:W-:Y:S01]  /*01a0*/  IMAD R11, R0, c[0x0][0x1dc], R11 ;  /* 0x00007700000b7a24 */ /* 0x000fe200078e020b */
[----:B---3--:R-:W-:Y:S02]  /*01b0*/  IABS R4, R0 ;  /* 0x0000000000047213 */ /* 0x008fe40000000000 */
[----:B--2---:R-:W-:-:S05]  /*01c0*/  IADD3 R10, RZ, -R7, RZ ;  /* 0x80000007ff0a7210 */ /* 0x004fca0007ffe0ff */
[----:B0-----:R-:W-:-:S04]  /*01d0*/  IMAD R3, R10, R9, RZ ;  /* 0x000000090a037224 */ /* 0x001fc800078e02ff */
[----:B------:R-:W-:Y:S01]  /*01e0*/  IMAD.HI.U32 R7, R7, R3, R6 ;  /* 0x0000000307077227 */ /* 0x000fe200078e0006 */
[----:B----4-:R-:W-:-:S05]  /*01f0*/  MOV R67, UR6 ;  /* 0x0000000600437c02 */ /* 0x010fca0008000f00 */
[----:B------:R-:W-:Y:S01]  /*0200*/  IMAD.HI.U32 R10, R7, R4, RZ ;  /* 0x00000004070a7227 */ /* 0x000fe200078e00ff */
[----:B------:R-:W-:Y:S02]  /*0210*/  MOV R7, c[0x0][0x174] ;  /* 0x00005d0000077a02 */ /* 0x000fe40000000f00 */
[----:B------:R-:W-:Y:S02]  /*0220*/  SHF.R.S32.HI R149, RZ, 0x1f, R67 ;  /* 0x0000001fff957819 */ /* 0x000fe40000011443 */
[----:B------:R-:W-:Y:S02]  /*0230*/  IADD3 R2, -R10, RZ, RZ ;  /* 0x000000ff0a027210 */ /* 0x000fe40007ffe1ff */
[----:B------:R-:W-:Y:S01]  /*0240*/  ISETP.GE.AND P4, PT, R7, 0x1, PT ;  /* 0x000000010700780c */ /* 0x000fe20003f86270 */
[----:B------:R-:W-:Y:S02]  /*0250*/  IMAD R6, R149, c[0x0][0x1d0], RZ ;  /* 0x0000740095067a24 */ /* 0x000fe400078e02ff */
[----:B------:R-:W-:-:S02]  /*0260*/  IMAD R4, R9, R2, R4 ;  /* 0x0000000209047224 */ /* 0x000fc400078e0204 */
[----:B------:R-:W-:-:S03]  /*0270*/  IMAD.WIDE.U32 R2, R67, c[0x0][0x1d0], RZ ;  /* 0x0000740043027a25 */ /* 0x000fc600078e00ff */
[----:B------:R-:W-:Y:S01]  /*0280*/  ISETP.GT.U32.AND P2, PT, R9, R4, PT ;  /* 0x000000040900720c */ /* 0x000fe20003f44070 */
[----:B------:R-:W-:Y:S01]  /*0290*/  IMAD R5, R67, c[0x0][0x1d4], R6 ;  /* 0x0000750043057a24 */ /* 0x000fe200078e0206 */
[----:B------:R-:W-:Y:S01]  /*02a0*/  LOP3.LUT R6, R0, c[0x0][0x178], RZ, 0x3c, !PT ;  /* 0x00005e0000067a12 */ /* 0x000fe200078e3cff */
[C---:B------:R-:W-:Y:S02]  /*02b0*/  IMAD R14, R149.reuse, c[0x0][0x190], RZ ;  /* 0x00006400950e7a24 */ /* 0x040fe400078e02ff */
[----:B------:R-:W-:Y:S01]  /*02c0*/  IMAD R16, R149, c[0x0][0x1b0], RZ ;  /* 0x00006c0095107a24 */ /* 0x000fe200078e02ff */
[----:B------:R-:W-:Y:S01]  /*02d0*/  IADD3 R3, R3, R5, RZ ;  /* 0x0000000503037210 */ /* 0x000fe20007ffe0ff */
[----:B------:R-:W-:Y:S01]  /*02e0*/  IMAD R12, R149, c[0x0][0x1e0], RZ ;  /* 0x00007800950c7a24 */ /* 0x000fe200078e02ff */
[----:B------:R-:W-:Y:S01]  /*02f0*/  ISETP.GE.AND P3, PT, R6, RZ, PT ;  /* 0x000000ff0600720c */ /* 0x000fe20003f66270 */
[----:B------:R-:W-:-:S04]  /*0300*/  IMAD.WIDE.U32 R6, R67, c[0x0][0x190], RZ ;  /* 0x0000640043067a25 */ /* 0x000fc800078e00ff */
[-C--:B------:R-:W-:Y:S01]  /*0310*/  @!P2 IADD3 R4, R4, -R9.reuse, RZ ;  /* 0x800000090404a210 */ /* 0x080fe20007ffe0ff */
[C---:B------:R-:W-:Y:S01]  /*0320*/  IMAD R13, R67.reuse, c[0x0][0x194], R14 ;  /* 0x00006500430d7a24 */ /* 0x040fe200078e020e */
[----:B------:R-:W-:Y:S01]  /*0330*/  @!P2 IADD3 R10, R10, 0x1, RZ ;  /* 0x000000010a0aa810 */ /* 0x000fe20007ffe0ff */
[C---:B------:R-:W-:Y:S01]  /*0340*/  IMAD R15, R67.reuse, c[0x0][0x1b4], R16 ;  /* 0x00006d00430f7a24 */ /* 0x040fe200078e0210 */
[----:B------:R-:W-:Y:S01]  /*0350*/  ISETP.GE.U32.AND P0, PT, R4, R9, PT ;  /* 0x000000090400720c */ /* 0x000fe20003f06070 */
[----:B------:R-:W-:-:S04]  /*0360*/  IMAD.WIDE.U32 R8, R67, c[0x0][0x1b0], RZ ;  /* 0x00006c0043087a25 */ /* 0x000fc800078e00ff */
[----:B------:R-:W-:-:S08]  /*0370*/  IMAD.WIDE.U32 R4, R67, c[0x0][0x1e0], RZ ;  /* 0x0000780043047a25 */ /* 0x000fd000078e00ff */
[----:B------:R-:W-:Y:S01]  /*0380*/  @P0 IADD3 R10, R10, 0x1, RZ ;  /* 0x000000010a0a0810 */ /* 0x000fe20007ffe0ff */
[----:B------:R-:W-:Y:S06]  /*0390*/  @!P4 EXIT ;  /* 0x000000000000c94d */ /* 0x000fec0003800000 */
[----:B------:R-:W0:Y:S01]  /*03a0*/  S2R R68, SR_TID.X ;  /* 0x0000000000447919 */ /* 0x000e220000002100 */
[----:B------:R-:W-:Y:S01]  /*03b0*/  IMAD.WIDE.U32 R2, R0, c[0x0][0x1d8], R2 ;  /* 0x0000760000027a25 */ /* 0x000fe200078e0002 */
[----:B------:R-:W-:Y:S02]  /*03c0*/  @!P3 IADD3 R10, -R10, RZ, RZ ;  /* 0x000000ff0a0ab210 */ /* 0x000fe40007ffe1ff */
[----:B------:R-:W-:Y:S01]  /*03d0*/  @!P1 LOP3.LUT R10, RZ, c[0x0][0x178], RZ, 0x33, !PT ;  /* 0x00005e00ff0a9a12 */ /* 0x000fe200078e33ff */
[----:B------:R-:W1:Y:S01]  /*03e0*/  S2R R69, SR_LANEID ;  /* 0x0000000000457919 */ /* 0x000e620000000000 */
[----:B------:R-:W-:Y:S01]  /*03f0*/  IADD3 R7, R7, R13, RZ ;  /* 0x0000000d07077210 */ /* 0x000fe20007ffe0ff */
[----:B------:R-:W-:Y:S01]  /*0400*/  IMAD R13, R67, c[0x0][0x1e4], R12 ;  /* 0x00007900430d7a24 */ /* 0x000fe200078e020c */
[----:B------:R-:W-:Y:S01]  /*0410*/  IADD3 R75, R3, R11, RZ ;  /* 0x0000000b034b7210 */ /* 0x000fe20007ffe0ff */
[----:B------:R-:W-:Y:S01]  /*0420*/  IMAD R3, R65, c[0x0][0x1e8], RZ ;  /* 0x00007a0041037a24 */ /* 0x000fe200078e02ff */
[----:B------:R-:W-:-:S02]  /*0430*/  SHF.R.S32.HI R11, RZ, 0x1f, R10 ;  /* 0x0000001fff0b7819 */ /* 0x000fc4000001140a */
[----:B------:R-:W-:Y:S01]  /*0440*/  IADD3 R5, R5, R13, RZ ;  /* 0x0000000d05057210 */ /* 0x000fe20007ffe0ff */
[----:B------:R-:W-:Y:S01]  /*0450*/  IMAD R77, R0, c[0x0][0x1ec], R3 ;  /* 0x00007b00004d7a24 */ /* 0x000fe200078e0203 */
[C---:B------:R-:W-:Y:S01]  /*0460*/  LEA R74, P0, R2.reuse, c[0x0][0x240], 0x2 ;  /* 0x00009000024a7a11 */ /* 0x040fe200078010ff */
[----:B------:R-:W-:Y:S01]  /*0470*/  IMAD R13, R11, c[0x0][0x1a8], RZ ;  /* 0x00006a000b0d7a24 */ /* 0x000fe200078e02ff */
[----:B------:R-:W-:Y:S01]  /*0480*/  IADD3 R9, R9, R15, RZ ;  /* 0x0000000f09097210 */ /* 0x000fe20007ffe0ff */
[----:B------:R-:W-:Y:S01]  /*0490*/  IMAD R11, R11, c[0x0][0x1c8], RZ ;  /* 0x000072000b0b7a24 */ /* 0x000fe200078e02ff */
[----:B------:R-:W-:Y:S01]  /*04a0*/  LEA.HI.X R75, R2, c[0x0][0x244], R75, 0x2, P0 ;  /* 0x00009100024b7a11 */ /* 0x000fe200000f144b */
[----:B------:R-:W-:Y:S01]  /*04b0*/  IMAD.WIDE.U32 R2, R0, c[0x0][0x1e8], R4 ;  /* 0x00007a0000027a25 */ /* 0x000fe200078e0004 */
[----:B------:R-:W-:-:S03]  /*04c0*/  MOV R70, RZ ;  /* 0x000000ff00467202 */ /* 0x000fc60000000f00 */
[----:B------:R-:W-:Y:S01]  /*04d0*/  IMAD.WIDE.U32 R4, R10, c[0x0][0x1a8], R6 ;  /* 0x00006a000a047a25 */ /* 0x000fe200078e0006 */
[----:B0-----:R-:W-:Y:S02]  /*04e0*/  SHF.L.U32 R71, R68, 0x2, RZ ;  /* 0x0000000244477819 */ /* 0x001fe400000006ff */
[----:B------:R-:W-:Y:S01]  /*04f0*/  IADD3 R77, R3, R77, RZ ;  /* 0x0000004d034d7210 */ /* 0x000fe20007ffe0ff */
[----:B------:R-:W-:Y:S01]  /*0500*/  IMAD.WIDE.U32 R6, R10, c[0x0][0x1c8], R8 ;  /* 0x000072000a067a25 */ /* 0x000fe200078e0008 */
[----:B------:R-:W-:Y:S02]  /*0510*/  LEA R76, P0, R2, c[0x0][0x248], 0x2 ;  /* 0x00009200024c7a11 */ /* 0x000fe400078010ff */
[----:B------:R-:W-:Y:S01]  /*0520*/  LEA R73, P1, R4, c[0x0][0x228], 0x2 ;  /* 0x00008a0004497a11 */ /* 0x000fe200078210ff */
[----:B------:R-:W-:Y:S01]  /*0530*/  IMAD R13, R10, c[0x0][0x1ac], R13 ;  /* 0x00006b000a0d7a24 */ /* 0x000fe200078e020d */
[----:B------:R-:W-:Y:S01]  /*0540*/  LEA R78, P2, R6, c[0x0][0x230], 0x2 ;  /* 0x00008c00064e7a11 */ /* 0x000fe200078410ff */
[----:B------:R-:W-:Y:S01]  /*0550*/  IMAD R11, R10, c[0x0][0x1cc], R11 ;  /* 0x000073000a0b7a24 */ /* 0x000fe200078e020b */
[----:B------:R-:W-:-:S02]  /*0560*/  LOP3.LUT R71, R71, 0xffffff80, RZ, 0xc0, !PT ;  /* 0xffffff8047477812 */ /* 0x000fc400078ec0ff */
[----:B------:R-:W-:Y:S02]  /*0570*/  IADD3 R79, R5, R13, RZ ;  /* 0x0000000d054f7210 */ /* 0x000fe40007ffe0ff */
[----:B------:R-:W-:Y:S02]  /*0580*/  IADD3 R3, R7, R11, RZ ;  /* 0x0000000b07037210 */ /* 0x000fe40007ffe0ff */
[----:B------:R-:W-:Y:S02]  /*0590*/  LEA.HI.X R77, R2, c[0x0][0x24c], R77, 0x2, P0 ;  /* 0x00009300024d7a11 */ /* 0x000fe400000f144d */
[----:B------:R-:W-:Y:S02]  /*05a0*/  LEA.HI.X R79, R4, c[0x0][0x22c], R79, 0x2, P1 ;  /* 0x00008b00044f7a11 */ /* 0x000fe400008f144f */
[----:B------:R-:W-:Y:S02]  /*05b0*/  LEA.HI.X R80, R6, c[0x0][0x234], R3, 0x2, P2 ;  /* 0x00008d0006507a11 */ /* 0x000fe400010f1403 */
[----:B------:R-:W-:-:S02]  /*05c0*/  LOP3.LUT R150, R68, 0x1f, RZ, 0xc0, !PT ;  /* 0x0000001f44967812 */ /* 0x000fc400078ec0ff */
[----:B-1----:R-:W-:-:S04]  /*05d0*/  LOP3.LUT R72, R71, 0x1f, R68, 0xf8, !PT ;  /* 0x0000001f47487812 */ /* 0x002fc800078ef844 */
.L_x_1995:
        /* <DEDUP_REMOVED lines=8> */
[----:B--2---:R0:W-:Y:S04]  /*0660*/  STS.128 [R69.X16], R8 ;  /* 0x0000000845007388 */ /* 0x0041e8000000cc00 */
[----:B---3--:R1:W-:Y:S04]  /*0670*/  STS.128 [R69.X16+0x200], R12 ;  /* 0x0002000c45007388 */ /* 0x0083e8000000cc00 */
        /* <DEDUP_REMOVED lines=8> */
[----:B0-----:R-:W4:Y:S04]  /*0700*/  LDG.E.128 R8, [R4.64] ;  /* 0x0000000404087981 */ /* 0x001f28000c1e1d00 */
[----:B-1----:R-:W4:Y:S04]  /*0710*/  LDG.E.128 R12, [R4.64+0x200] ;  /* 0x00020004040c7981 */ /* 0x002f28000c1e1d00 */
[----:B--2---:R-:W2:Y:S04]  /*0720*/  LDG.E.128 R16, [R4.64+0x400] ;  /* 0x0004000404107981 */ /* 0x004ea8000c1e1d00 */
[----:B---3--:R-:W3:Y:S01]  /*0730*/  LDG.E.128 R36, [R4.64+0x600] ;  /* 0x0006000404247981 */ /* 0x008ee2000c1e1d00 */
[----:B------:R-:W-:Y:S01]  /*0740*/  ULDC.U8 UR6, c[0x0][0x17e] ;  /* 0x00005f8000067ab9 */ /* 0x000fe20000000000 */
[----:B------:R-:W-:Y:S02]  /*0750*/  BSSY B0, `(.L_x_1958) ;  /* 0x000003a000007945 */ /* 0x000fe40003800000 */
[----:B----4-:R-:W-:Y:S04]  /*0760*/  STS.128 [R69.X16], R8 ;  /* 0x0000000845007388 */ /* 0x010fe8000000cc00 */
[----:B------:R-:W-:Y:S04]  /*0770*/  STS.128 [R69.X16+0x200], R12 ;  /* 0x0002000c45007388 */ /* 0x000fe8000000cc00 */
[----:B--2---:R-:W-:Y:S04]  /*0780*/  STS.128 [R69.X16+0x400], R16 ;  /* 0x0004001045007388 */ /* 0x004fe8000000cc00 */
[----:B---3--:R-:W-:Y:S01]  /*0790*/  STS.128 [R69.X16+0x600], R36 ;  /* 0x0006002445007388 */ /* 0x008fe2000000cc00 */
[----:B------:R-:W-:-:S06]  /*07a0*/  NOP ;  /* 0x0000000000007918 */ /* 0x000fcc0000000000 */
[----:B------:R-:W0:Y:S04]  /*07b0*/  LDS.128 R84, [R81] ;  /* 0x0000000051547984 */ /* 0x000e280000000c00 */
[----:B------:R-:W1:Y:S04]  /*07c0*/  LDS.128 R92, [R81+0x10] ;  /* 0x00001000515c7984 */ /* 0x000e680000000c00 */
[----:B------:R2:W3:Y:S04]  /*07d0*/  LDS.128 R100, [R81+0x20] ;  /* 0x0000200051647984 */ /* 0x0004e80000000c00 */
[----:B------:R2:W4:Y:S01]  /*07e0*/  LDS.128 R108, [R81+0x30] ;  /* 0x00003000516c7984 */ /* 0x0005220000000c00 */
[----:B0----5:R-:W-:-:S02]  /*07f0*/  FADD.FTZ R82, R84, R66 ;  /* 0x0000004254527221 */ /* 0x021fc40000010000 */
[--C-:B------:R-:W-:Y:S02]  /*0800*/  FADD.FTZ R84, R85, R66.reuse ;  /* 0x0000004255547221 */ /* 0x100fe40000010000 */
[--C-:B-1----:R-:W-:Y:S01]  /*0810*/  FADD.FTZ R90, R92, R66.reuse ;  /* 0x000000425c5a7221 */ /* 0x102fe20000010000 */
[----:B------:R-:W-:Y:S01]  /*0820*/  FSETP.GTU.FTZ.AND P5, PT, R82, 20, PT ;  /* 0x41a000005200780b */ /* 0x000fe20003fbc000 */
[--C-:B------:R-:W-:Y:S01]  /*0830*/  FADD.FTZ R86, R86, R66.reuse ;  /* 0x0000004256567221 */ /* 0x100fe20000010000 */
[----:B------:R-:W-:Y:S01]  /*0840*/  FSETP.GTU.FTZ.AND P4, PT, R84, 20, PT ;  /* 0x41a000005400780b */ /* 0x000fe20003f9c000 */
[--C-:B------:R-:W-:Y:S01]  /*0850*/  FADD.FTZ R88, R87, R66.reuse ;  /* 0x0000004257587221 */ /* 0x100fe20000010000 */
        /* <DEDUP_REMOVED lines=41> */
.L_x_1959:
[----:B--234-:R-:W-:Y:S05]  /*0af0*/  BSYNC B0 ;  /* 0x0000000000007941 */ /* 0x01cfea0003800000 */
.L_x_1958:
        /* <DEDUP_REMOVED lines=37> */
.L_x_1961:
[----:B------:R-:W-:Y:S05]  /*0d50*/  BSYNC B0 ;  /* 0x0000000000007941 */ /* 0x000fea0003800000 */
.L_x_1960:
        /* <DEDUP_REMOVED lines=35> */
.L_x_1963:
[----:B------:R-:W-:Y:S05]  /*0f90*/  BSYNC B0 ;  /* 0x0000000000007941 */ /* 0x000fea0003800000 */
.L_x_1962:
        /* <DEDUP_REMOVED lines=37> */
.L_x_1965:
[----:B------:R-:W-:Y:S05]  /*11f0*/  BSYNC B0 ;  /* 0x0000000000007941 */ /* 0x000fea0003800000 */
.L_x_1964:
        /* <DEDUP_REMOVED lines=35> */
.L_x_1967:
[----:B------:R-:W-:Y:S05]  /*1430*/  BSYNC B0 ;  /* 0x0000000000007941 */ /* 0x000fea0003800000 */
.L_x_1966:
        /* <DEDUP_REMOVED lines=37> */
.L_x_1969:
[----:B------:R-:W-:Y:S05]  /*1690*/  BSYNC B0 ;  /* 0x0000000000007941 */ /* 0x000fea0003800000 */
.L_x_1968:
        /* <DEDUP_REMOVED lines=35> */
.L_x_1971:
[----:B------:R-:W-:Y:S05]  /*18d0*/  BSYNC B0 ;  /* 0x0000000000007941 */ /* 0x000fea0003800000 */
.L_x_1970:
        /* <DEDUP_REMOVED lines=37> */
.L_x_1973:
[----:B------:R-:W-:Y:S05]  /*1b30*/  BSYNC B0 ;  /* 0x0000000000007941 */ /* 0x000fea0003800000 */
.L_x_1972:
        /* <DEDUP_REMOVED lines=35> */
.L_x_1975:
[----:B------:R-:W-:Y:S05]  /*1d70*/  BSYNC B0 ;  /* 0x0000000000007941 */ /* 0x000fea0003800000 */
.L_x_1974:
        /* <DEDUP_REMOVED lines=42> */
.L_x_1977:
[----:B------:R-:W-:Y:S05]  /*2020*/  BSYNC B0 ;  /* 0x0000000000007941 */ /* 0x000fea0003800000 */
.L_x_1976:
        /* <DEDUP_REMOVED lines=33> */
.L_x_1979:
[----:B------:R-:W-:Y:S05]  /*2240*/  BSYNC B0 ;  /* 0x0000000000007941 */ /* 0x000fea0003800000 */
.L_x_1978:
        /* <DEDUP_REMOVED lines=33> */
.L_x_1981:
[----:B------:R-:W-:Y:S05]  /*2460*/  BSYNC B0 ;  /* 0x0000000000007941 */ /* 0x000fea0003800000 */
.L_x_1980:
        /* <DEDUP_REMOVED lines=33> */
.L_x_1983:
[----:B------:R-:W-:Y:S05]  /*2680*/  BSYNC B0 ;  /* 0x0000000000007941 */ /* 0x000fea0003800000 */
.L_x_1982:
        /* <DEDUP_REMOVED lines=33> */
.L_x_1985:
[----:B------:R-:W-:Y:S05]  /*28a0*/  BSYNC B0 ;  /* 0x0000000000007941 */ /* 0x000fea0003800000 */
.L_x_1984:
        /* <DEDUP_REMOVED lines=33> */
.L_x_1987:
[----:B------:R-:W-:Y:S05]  /*2ac0*/  BSYNC B0 ;  /* 0x0000000000007941 */ /* 0x000fea0003800000 */
.L_x_1986:
        /* <DEDUP_REMOVED lines=33> */
.L_x_1989:
[----:B------:R-:W-:Y:S05]  /*2ce0*/  BSYNC B0 ;  /* 0x0000000000007941 */ /* 0x000fea0003800000 */
.L_x_1988:
        /* <DEDUP_REMOVED lines=36> */
.L_x_1993:
        /* <DEDUP_REMOVED lines=12> */
[----:B------:R-:W-:Y:S01]  /*2ff0*/  IMAD R22, R117, c[0x0][0x1a0], RZ ;  /* 0x0000680075167a24 */ /* 0x000fe200078e02ff */
[----:B------:R-:W-:Y:S01]  /*3000*/  IADD3 R55, R71, R72, RZ ;  /* 0x0000004847377210 */ /* 0x000fe20007ffe0ff */
[----:B------:R-:W-:-:S04]  /*3010*/  IMAD.WIDE.U32 R20, R115, c[0x0][0x1a0], RZ ;  /* 0x0000680073147a25 */ /* 0x000fc800078e00ff */
[----:B------:R-:W-:Y:S01]  /*3020*/  IMAD R23, R115, c[0x0][0x1a4], R22 ;  /* 0x0000690073177a24 */ /* 0x000fe200078e0216 */
[----:B------:R-:W-:-:S04]  /*3030*/  LEA R52, P0, R20, R73, 0x2 ;  /* 0x0000004914347211 */ /* 0x000fc800078010ff */
[----:B------:R-:W-:-:S04]  /*3040*/  IADD3 R21, R21, R23, RZ ;  /* 0x0000001715157210 */ /* 0x000fc80007ffe0ff */
[----:B------:R-:W-:-:S05]  /*3050*/  LEA.HI.X R53, R20, R79, R21, 0x2, P0 ;  /* 0x0000004f14357211 */ /* 0x000fca00000f1415 */
[----:B------:R-:W-:-:S05]  /*3060*/  IMAD.WIDE R52, R55, 0x10, R52 ;  /* 0x0000001037347825 */ /* 0x000fca00078e0234 */
[----:B------:R1:W3:Y:S04]  /*3070*/  LDG.E.128 R20, [R52.64] ;  /* 0x0000000434147981 */ /* 0x0002e8000c1e1d00 */
[----:B------:R1:W4:Y:S04]  /*3080*/  LDG.E.128 R24, [R52.64+0x200] ;  /* 0x0002000434187981 */ /* 0x000328000c1e1d00 */
[----:B0-----:R1:W5:Y:S04]  /*3090*/  LDG.E.128 R28, [R52.64+0x400] ;  /* 0x00040004341c7981 */ /* 0x001368000c1e1d00 */
[----:B------:R1:W3:Y:S04]  /*30a0*/  LDG.E.128 R32, [R52.64+0x600] ;  /* 0x0006000434207981 */ /* 0x0002e8000c1e1d00 */
[----:B------:R1:W3:Y:S04]  /*30b0*/  LDG.E.128 R36, [R52.64+0x800] ;  /* 0x0008000434247981 */ /* 0x0002e8000c1e1d00 */
[----:B------:R1:W3:Y:S04]  /*30c0*/  LDG.E.128 R40, [R52.64+0xa00] ;  /* 0x000a000434287981 */ /* 0x0002e8000c1e1d00 */
[----:B------:R1:W3:Y:S04]  /*30d0*/  LDG.E.128 R44, [R52.64+0xc00] ;  /* 0x000c0004342c7981 */ /* 0x0002e8000c1e1d00 */
[----:B------:R1:W3:Y:S01]  /*30e0*/  LDG.E.128 R48, [R52.64+0xe00] ;  /* 0x000e000434307981 */ /* 0x0002e2000c1e1d00 */
[----:B------:R-:W-:-:S02]  /*30f0*/  IADD3 R156, R69, 0x20, RZ ;  /* 0x00000020459c7810 */ /* 0x000fc40007ffe0ff */
[C---:B------:R-:W-:Y:S02]  /*3100*/  IADD3 R158, R69.reuse, 0x60, RZ ;  /* 0x00000060459e7810 */ /* 0x040fe40007ffe0ff */
[-C--:B------:R-:W-:Y:S02]  /*3110*/  LEA.HI.SX32 R156, R156, R69.reuse, 0x1b ;  /* 0x000000459c9c7211 */ /* 0x080fe400078fdaff */
[C---:B------:R-:W-:Y:S02]  /*3120*/  IADD3 R160, R69.reuse, 0x80, RZ ;  /* 0x0000008045a07810 */ /* 0x040fe40007ffe0ff */
[C---:B------:R-:W-:Y:S02]  /*3130*/  IADD3 R162, R69.reuse, 0xc0, RZ ;  /* 0x000000c045a27810 */ /* 0x040fe40007ffe0ff */
[----:B------:R-:W-:Y:S02]  /*3140*/  LEA.HI.SX32 R158, R158, R69, 0x1b ;  /* 0x000000459e9e7211 */ /* 0x000fe400078fdaff */
[----:B------:R-:W-:-:S02]  /*3150*/  IADD3 R164, R69, 0xe0, RZ ;  /* 0x000000e045a47810 */ /* 0x000fc40007ffe0ff */
[-C--:B------:R-:W-:Y:S02]  /*3160*/  LEA.HI.SX32 R160, R160, R69.reuse, 0x1b ;  /* 0x00000045a0a07211 */ /* 0x080fe400078fdaff */
[----:B------:R-:W-:Y:S02]  /*3170*/  SHF.L.U32 R159, R69, 0x3, RZ ;  /* 0x00000003459f7819 */ /* 0x000fe400000006ff */
[-C--:B------:R-:W-:Y:S02]  /*3180*/  LEA.HI.SX32 R162, R162, R69.reuse, 0x1b ;  /* 0x00000045a2a27211 */ /* 0x080fe400078fdaff */
[----:B------:R-:W-:Y:S02]  /*3190*/  LEA.HI.SX32 R164, R164, R69, 0x1b ;  /* 0x00000045a4a47211 */ /* 0x000fe400078fdaff */
[----:B------:R-:W-:Y:S01]  /*31a0*/  LEA.HI.SX32 R159, R159, R159, 0x1b ;  /* 0x0000009f9f9f7211 */ /* 0x000fe200078fdaff */
[----:B--2---:R-:W-:Y:S02]  /*31b0*/  FMUL.FTZ R163, R2, 1.4426950216293334961 ;  /* 0x3fb8aa3b02a37820 */ /* 0x004fe40000410000 */
[----:B------:R-:W-:-:S02]  /*31c0*/  FMUL.FTZ R56, R3, R84 ;  /* 0x0000005403387220 */ /* 0x000fc40000410000 */
[C---:B------:R-:W-:Y:S02]  /*31d0*/  FMUL.FTZ R2, R163.reuse, R82 ;  /* 0x00000052a3027220 */ /* 0x040fe40000410000 */
[----:B-1----:R-:W-:Y:S02]  /*31e0*/  FMUL.FTZ R52, R163, R84 ;  /* 0x00000054a3347220 */ /* 0x002fe40000410000 */
[----:B------:R0:W-:Y:S01]  /*31f0*/  MUFU.EX2 R123, R2 ;  /* 0x00000002007b7308 */ /* 0x0001e20000000800 */
[----:B------:R-:W-:Y:S02]  /*3200*/  FMUL.RZ R59, R56, 0.15915493667125701904 ;  /* 0x3e22f983383b7820 */ /* 0x000fe4000040c000 */
[C---:B------:R-:W-:Y:S02]  /*3210*/  FMUL.FTZ R54, R3.reuse, R82 ;  /* 0x0000005203367220 */ /* 0x040fe40000410000 */
[C---:B------:R-:W-:Y:S02]  /*3220*/  FMUL.FTZ R53, R3.reuse, R86 ;  /* 0x0000005603357220 */ /* 0x040fe40000410000 */
[----:B------:R-:W-:Y:S01]  /*3230*/  FMUL.RZ R57, R54, 0.15915493667125701904 ;  /* 0x3e22f98336397820 */ /* 0x000fe2000040c000 */
[----:B------:R1:W-:Y:S01]  /*3240*/  MUFU.EX2 R125, R52 ;  /* 0x00000034007d7308 */ /* 0x0003e20000000800 */
[----:B0-----:R-:W-:-:S02]  /*3250*/  FMUL.FTZ R2, R3, R88 ;  /* 0x0000005803027220 */ /* 0x001fc40000410000 */
[----:B------:R-:W-:Y:S02]  /*3260*/  FMUL.RZ R61, R53, 0.15915493667125701904 ;  /* 0x3e22f983353d7820 */ /* 0x000fe4000040c000 */
[----:B------:R-:W-:Y:S02]  /*3270*/  FMUL.RZ R63, R2, 0.15915493667125701904 ;  /* 0x3e22f983023f7820 */ /* 0x000fe4000040c000 */
[----:B------:R-:W-:Y:S01]  /*3280*/  FMUL.FTZ R2, R163, R88 ;  /* 0x00000058a3027220 */ /* 0x000fe20000410000 */
[----:B------:R-:W-:Y:S01]  /*3290*/  MUFU.SIN R56, R59 ;  /* 0x0000003b00387308 */ /* 0x000fe20000000400 */
[----:B-1----:R-:W-:Y:S02]  /*32a0*/  FMUL.FTZ R52, R3, R90 ;  /* 0x0000005a03347220 */ /* 0x002fe40000410000 */
[----:B------:R-:W-:-:S05]  /*32b0*/  FMUL.FTZ R53, R163, R86 ;  /* 0x00000056a3357220 */ /* 0x000fca0000410000 */
[----:B------:R0:W-:Y:S08]  /*32c0*/  MUFU.EX2 R129, R2 ;  /* 0x0000000200817308 */ /* 0x0001f00000000800 */
[----:B------:R1:W2:Y:S01]  /*32d0*/  MUFU.COS R124, R59 ;  /* 0x0000003b007c7308 */ /* 0x0002a20000000000 */
[----:B0-----:R-:W-:-:S07]  /*32e0*/  FMUL.FTZ R2, R3, R94 ;  /* 0x0000005e03027220 */ /* 0x001fce0000410000 */
[----:B------:R-:W-:Y:S01]  /*32f0*/  MUFU.SIN R60, R63 ;  /* 0x0000003f003c7308 */ /* 0x000fe20000000400 */
[----:B-1----:R-:W-:Y:S02]  /*3300*/  FMUL.RZ R59, R52, 0.15915493667125701904 ;  /* 0x3e22f983343b7820 */ /* 0x002fe4000040c000 */
[----:B------:R-:W-:-:S05]  /*3310*/  FMUL.FTZ R52, R163, R90 ;  /* 0x0000005aa3347220 */ /* 0x000fca0000410000 */
[----:B------:R0:W1:Y:S01]  /*3320*/  MUFU.COS R128, R63 ;  /* 0x0000003f00807308 */ /* 0x0000620000000000 */
[C---:B--2---:R-:W-:Y:S02]  /*3330*/  FMUL.FTZ R124, R125.reuse, R124 ;  /* 0x0000007c7d7c7220 */ /* 0x044fe40000410000 */
[----:B------:R-:W-:-:S05]  /*3340*/  FMUL.FTZ R125, R125, R56 ;  /* 0x000000387d7d7220 */ /* 0x000fca0000410000 */
[----:B------:R2:W-:Y:S01]  /*3350*/  MUFU.EX2 R131, R52 ;  /* 0x0000003400837308 */ /* 0x0005e20000000800 */
[----:B0-----:R-:W-:Y:S02]  /*3360*/  FMUL.RZ R63, R2, 0.15915493667125701904 ;  /* 0x3e22f983023f7820 */ /* 0x001fe4000040c000 */
[----:B------:R-:W-:-:S05]  /*3370*/  FMUL.FTZ R2, R163, R94 ;  /* 0x0000005ea3027220 */ /* 0x000fca0000410000 */
[----:B------:R0:W-:Y:S01]  /*3380*/  MUFU.EX2 R135, R2 ;  /* 0x0000000200877308 */ /* 0x0001e20000000800 */
[----:B--2---:R-:W-:Y:S02]  /*3390*/  FMUL.FTZ R52, R3, R96 ;  /* 0x0000006003347220 */ /* 0x004fe40000410000 */
[----:B-1----:R-:W-:Y:S02]  /*33a0*/  FMUL.FTZ R128, R129, R128 ;  /* 0x0000008081807220 */ /* 0x002fe40000410000 */
[----:B------:R-:W-:Y:S02]  /*33b0*/  FMUL.RZ R116, R52, 0.15915493667125701904 ;  /* 0x3e22f98334747820 */ /* 0x000fe4000040c000 */
[----:B------:R-:W-:Y:S01]  /*33c0*/  FMUL.FTZ R52, R163, R96 ;  /* 0x00000060a3347220 */ /* 0x000fe20000410000 */
[----:B------:R-:W-:Y:S01]  /*33d0*/  MUFU.SIN R118, R63 ;  /* 0x0000003f00767308 */ /* 0x000fe20000000400 */
[----:B0-----:R-:W-:Y:S02]  /*33e0*/  FMUL.FTZ R2, R3, R100 ;  /* 0x0000006403027220 */ /* 0x001fe40000410000 */
[----:B------:R-:W-:-:S05]  /*33f0*/  FMUL.FTZ R129, R129, R60 ;  /* 0x0000003c81817220 */ /* 0x000fca0000410000 */
[----:B------:R0:W1:Y:S08]  /*3400*/  MUFU.COS R134, R63 ;  /* 0x0000003f00867308 */ /* 0x0000700000000000 */
[----:B------:R2:W-:Y:S01]  /*3410*/  MUFU.EX2 R137, R52 ;  /* 0x0000003400897308 */ /* 0x0005e20000000800 */
[----:B0-----:R-:W-:Y:S02]  /*3420*/  FMUL.RZ R63, R2, 0.15915493667125701904 ;  /* 0x3e22f983023f7820 */ /* 0x001fe4000040c000 */
[----:B------:R-:W-:-:S04]  /*3430*/  FMUL.FTZ R2, R3, R102 ;  /* 0x0000006603027220 */ /* 0x000fc80000410000 */
[----:B------:R-:W-:Y:S01]  /*3440*/  FMUL.RZ R121, R2, 0.15915493667125701904 ;  /* 0x3e22f98302797820 */ /* 0x000fe2000040c000 */
[CC--:B------:R-:W-:Y:S01]  /*3450*/  LEA.HI.SX32 R2, R69.reuse, R69.reuse, 0x1b ;  /* 0x0000004545027211 */ /* 0x0c0fe200078fdaff */
[----:B------:R-:W-:Y:S01]  /*3460*/  MUFU.SIN R62, R59 ;  /* 0x0000003b003e7308 */ /* 0x000fe20000000400 */
[----:B--2---:R-:W-:Y:S01]  /*3470*/  IADD3 R52, R69, 0x40, RZ ;  /* 0x0000004045347810 */ /* 0x004fe20007ffe0ff */
[C---:B-1----:R-:W-:Y:S02]  /*3480*/  FMUL.FTZ R134, R135.reuse, R134 ;  /* 0x0000008687867220 */ /* 0x042fe40000410000 */
[----:B---3--:R0:W-:Y:S01]  /*3490*/  STS.128 [R2.X16], R20 ;  /* 0x0000001402007388 */ /* 0x0081e2000000cc00 */
[-C--:B------:R-:W-:Y:S01]  /*34a0*/  LEA.HI.SX32 R157, R52, R69.reuse, 0x1b ;  /* 0x00000045349d7211 */ /* 0x080fe200078fdaff */
[----:B------:R-:W-:Y:S01]  /*34b0*/  FMUL.FTZ R135, R135, R118 ;  /* 0x0000007687877220 */ /* 0x000fe20000410000 */
[----:B------:R-:W-:Y:S01]  /*34c0*/  IADD3 R52, R69, 0xa0, RZ ;  /* 0x000000a045347810 */ /* 0x000fe20007ffe0ff */
[----:B----4-:R1:W-:Y:S01]  /*34d0*/  STS.128 [R156.X16+0x200], R24 ;  /* 0x000200189c007388 */ /* 0x0103e2000000cc00 */
[----:B------:R2:W-:Y:S02]  /*34e0*/  MUFU.COS R130, R59 ;  /* 0x0000003b00827308 */ /* 0x0005e40000000000 */
[----:B------:R-:W-:Y:S01]  /*34f0*/  LEA.HI.SX32 R161, R52, R69, 0x1b ;  /* 0x0000004534a17211 */ /* 0x000fe200078fdaff */
[----:B-----5:R3:W-:Y:S04]  /*3500*/  STS.128 [R157.X16+0x400], R28 ;  /* 0x0004001c9d007388 */ /* 0x0207e8000000cc00 */
[----:B------:R4:W-:Y:S01]  /*3510*/  STS.128 [R158.X16+0x600], R32 ;  /* 0x000600209e007388 */ /* 0x0009e2000000cc00 */
[----:B------:R-:W-:Y:S01]  /*3520*/  MUFU.SIN R120, R116 ;  /* 0x0000007400787308 */ /* 0x000fe20000000400 */
[----:B--2---:R-:W-:-:S02]  /*3530*/  FMUL.FTZ R59, R3, R98 ;  /* 0x00000062033b7220 */ /* 0x004fc40000410000 */
[----:B0-----:R-:W-:Y:S01]  /*3540*/  IMAD R20, R117, c[0x0][0x1c0], RZ ;  /* 0x0000700075147a24 */ /* 0x001fe200078e02ff */
[----:B------:R0:W-:Y:S01]  /*3550*/  STS.128 [R160.X16+0x800], R36 ;  /* 0x00080024a0007388 */ /* 0x0001e2000000cc00 */
[----:B------:R-:W-:Y:S02]  /*3560*/  FMUL.RZ R119, R59, 0.15915493667125701904 ;  /* 0x3e22f9833b777820 */ /* 0x000fe4000040c000 */
[C---:B-1----:R-:W-:Y:S01]  /*3570*/  IMAD.WIDE.U32 R24, R115.reuse, c[0x0][0x1c0], RZ ;  /* 0x0000700073187a25 */ /* 0x042fe200078e00ff */
[----:B------:R1:W-:Y:S01]  /*3580*/  STS.128 [R161.X16+0xa00], R40 ;  /* 0x000a0028a1007388 */ /* 0x0003e2000000cc00 */
[----:B------:R2:W5:Y:S02]  /*3590*/  MUFU.COS R136, R116 ;  /* 0x0000007400887308 */ /* 0x0005640000000000 */
[----:B---3--:R-:W-:Y:S01]  /*35a0*/  IMAD R31, R115, c[0x0][0x1c4], R20 ;  /* 0x00007100731f7a24 */ /* 0x008fe200078e0214 */
[----:B------:R-:W-:Y:S01]  /*35b0*/  STS.128 [R162.X16+0xc00], R44 ;  /* 0x000c002ca2007388 */ /* 0x000fe2000000cc00 */
[----:B------:R-:W-:-:S02]  /*35c0*/  FMUL.FTZ R20, R3, R106 ;  /* 0x0000006a03147220 */ /* 0x000fc40000410000 */
[----:B------:R-:W-:Y:S01]  /*35d0*/  FMUL.FTZ R26, R163, R104 ;  /* 0x00000068a31a7220 */ /* 0x000fe20000410000 */
[----:B------:R-:W-:Y:S01]  /*35e0*/  STS.128 [R164.X16+0xe00], R48 ;  /* 0x000e0030a4007388 */ /* 0x000fe2000000cc00 */
[----:B------:R-:W-:Y:S01]  /*35f0*/  IADD3 R31, R25, R31, RZ ;  /* 0x0000001f191f7210 */ /* 0x000fe20007ffe0ff */
[----:B------:R-:W-:Y:S01]  /*3600*/  FMUL.RZ R25, R20, 0.15915493667125701904 ;  /* 0x3e22f98314197820 */ /* 0x000fe2000040c000 */
[----:B------:R-:W-:-:S06]  /*3610*/  NOP ;  /* 0x0000000000007918 */ /* 0x000fcc0000000000 */
[----:B------:R-:W3:Y:S01]  /*3620*/  LDS.128 R20, [R159.X16] ;  /* 0x000000009f147984 */ /* 0x000ee2000000cc00 */
[----:B------:R-:W-:Y:S01]  /*3630*/  MUFU.SIN R54, R57 ;  /* 0x0000003900367308 */ /* 0x000fe20000000400 */
[----:B--2---:R-:W-:Y:S02]  /*3640*/  FMUL.FTZ R116, R3, R104 ;  /* 0x0000006803747220 */ /* 0x004fe40000410000 */
[----:B------:R-:W-:Y:S02]  /*3650*/  FMUL.FTZ R59, R163, R98 ;  /* 0x00000062a33b7220 */ /* 0x000fe40000410000 */
[----:B------:R-:W-:Y:S01]  /*3660*/  FMUL.RZ R27, R116, 0.15915493667125701904 ;  /* 0x3e22f983741b7820 */ /* 0x000fe2000040c000 */
[C---:B------:R-:W-:Y:S01]  /*3670*/  LEA R116, P0, R24.reuse, R78, 0x2 ;  /* 0x0000004e18747211 */ /* 0x040fe200078010ff */
[----:B----4-:R-:W-:Y:S01]  /*3680*/  FMUL.FTZ R33, R3, R108 ;  /* 0x0000006c03217220 */ /* 0x010fe20000410000 */
[----:B------:R2:W4:Y:S01]  /*3690*/  MUFU.COS R122, R57 ;  /* 0x00000039007a7308 */ /* 0x0005220000000000 */
[C---:B------:R-:W-:Y:S01]  /*36a0*/  FMUL.FTZ R30, R163.reuse, R106 ;  /* 0x0000006aa31e7220 */ /* 0x040fe20000410000 */
[----:B------:R-:W-:Y:S01]  /*36b0*/  LEA.HI.X R117, R24, R80, R31, 0x2, P0 ;  /* 0x0000005018757211 */ /* 0x000fe200000f141f */
[----:B------:R-:W-:-:S02]  /*36c0*/  FMUL.FTZ R32, R163, R108 ;  /* 0x0000006ca3207220 */ /* 0x000fc40000410000 */
[----:B------:R-:W-:Y:S02]  /*36d0*/  FMUL.RZ R35, R33, 0.15915493667125701904 ;  /* 0x3e22f98321237820 */ /* 0x000fe4000040c000 */
[----:B-----5:R-:W-:Y:S01]  /*36e0*/  FMUL.FTZ R136, R137, R136 ;  /* 0x0000008889887220 */ /* 0x020fe20000410000 */
[----:B------:R-:W-:Y:S01]  /*36f0*/  MUFU.SIN R58, R61 ;  /* 0x0000003d003a7308 */ /* 0x000fe20000000400 */
[----:B--2---:R-:W-:Y:S02]  /*3700*/  FMUL.FTZ R57, R3, R92 ;  /* 0x0000005c03397220 */ /* 0x004fe40000410000 */
[----:B------:R-:W-:Y:S02]  /*3710*/  FMUL.FTZ R137, R137, R120 ;  /* 0x0000007889897220 */ /* 0x000fe40000410000 */
[C---:B------:R-:W-:Y:S02]  /*3720*/  FMUL.FTZ R130, R131.reuse, R130 ;  /* 0x0000008283827220 */ /* 0x040fe40000410000 */
[----:B------:R-:W-:Y:S01]  /*3730*/  FMUL.FTZ R131, R131, R62 ;  /* 0x0000003e83837220 */ /* 0x000fe20000410000 */
[----:B------:R2:W-:Y:S01]  /*3740*/  MUFU.COS R126, R61 ;  /* 0x0000003d007e7308 */ /* 0x0005e20000000000 */
[----:B----4-:R-:W-:-:S02]  /*3750*/  FMUL.FTZ R122, R123, R122 ;  /* 0x0000007a7b7a7220 */ /* 0x010fc40000410000 */
[----:B------:R-:W-:Y:S02]  /*3760*/  FMUL.FTZ R123, R123, R54 ;  /* 0x000000367b7b7220 */ /* 0x000fe40000410000 */
[----:B------:R-:W-:-:S03]  /*3770*/  IMAD.WIDE R116, R55, 0x10, R116 ;  /* 0x0000001037747825 */ /* 0x000fc600078e0274 */
[----:B------:R-:W4:Y:S01]  /*3780*/  MUFU.EX2 R53, R53 ;  /* 0x0000003500357308 */ /* 0x000f220000000800 */
[----:B--2---:R-:W-:Y:S01]  /*3790*/  FMUL.RZ R61, R57, 0.15915493667125701904 ;  /* 0x3e22f983393d7820 */ /* 0x004fe2000040c000 */
[----:B0-----:R0:W2:Y:S01]  /*37a0*/  LDG.E.128 R36, [R116.64+0x600] ;  /* 0x0006000474247981 */ /* 0x0010a2000c1e1d00 */
[----:B------:R-:W-:-:S03]  /*37b0*/  FMUL.FTZ R57, R163, R92 ;  /* 0x0000005ca3397220 */ /* 0x000fc60000410000 */
[----:B-1----:R0:W5:Y:S01]  /*37c0*/  LDG.E.128 R40, [R116.64+0x800] ;  /* 0x0008000474287981 */ /* 0x002162000c1e1d00 */
[C---:B---3--:R-:W-:Y:S01]  /*37d0*/  FMUL.FTZ R143, R83.reuse, R20 ;  /* 0x00000014538f7220 */ /* 0x048fe20000410000 */
[----:B------:R-:W-:Y:S01]  /*37e0*/  MUFU.SIN R114, R61 ;  /* 0x0000003d00727308 */ /* 0x000fe20000000400 */
[----:B------:R-:W-:Y:S01]  /*37f0*/  FMUL.FTZ R145, R83, R21 ;  /* 0x0000001553917220 */ /* 0x000fe20000410000 */
[----:B------:R0:W3:Y:S01]  /*3800*/  LDG.E.128 R44, [R116.64+0xa00] ;  /* 0x000a0004742c7981 */ /* 0x0000e2000c1e1d00 */
[-C--:B------:R-:W-:Y:S02]  /*3810*/  FMUL.FTZ R34, R143, R125.reuse ;  /* 0x0000007d8f227220 */ /* 0x080fe40000410000 */
[----:B------:R-:W-:Y:S01]  /*3820*/  FMUL.FTZ R20, R145, R125 ;  /* 0x0000007d91147220 */ /* 0x000fe20000410000 */
[----:B------:R0:W2:Y:S01]  /*3830*/  LDG.E.128 R48, [R116.64+0xc00] ;  /* 0x000c000474307981 */ /* 0x0000a2000c1e1d00 */
[----:B------:R-:W-:Y:S01]  /*3840*/  FMUL.FTZ R151, R85, R23 ;  /* 0x0000001755977220 */ /* 0x000fe20000410000 */
[----:B------:R1:W-:Y:S01]  /*3850*/  MUFU.COS R132, R61 ;  /* 0x0000003d00847308 */ /* 0x0003e20000000000 */
[----:B------:R-:W-:-:S02]  /*3860*/  FFMA.FTZ R34, R145, R124, R34 ;  /* 0x0000007c91227223 */ /* 0x000fc40000010022 */
[----:B----4-:R-:W-:Y:S02]  /*3870*/  FMUL.FTZ R127, R53, R58 ;  /* 0x0000003a357f7220 */ /* 0x010fe40000410000 */
[----:B------:R-:W-:Y:S02]  /*3880*/  FMUL.FTZ R147, R85, R22 ;  /* 0x0000001655937220 */ /* 0x000fe40000410000 */
[----:B------:R-:W-:Y:S01]  /*3890*/  FFMA.FTZ R20, R143, R124, -R20 ;  /* 0x0000007c8f147223 */ /* 0x000fe20000010814 */
[----:B------:R-:W-:Y:S01]  /*38a0*/  MUFU.SIN R140, R119 ;  /* 0x00000077008c7308 */ /* 0x000fe20000000400 */
[----:B-1----:R-:W-:Y:S02]  /*38b0*/  FMUL.FTZ R61, R163, R100 ;  /* 0x00000064a33d7220 */ /* 0x002fe40000410000 */
[----:B------:R-:W-:Y:S02]  /*38c0*/  FADD.FTZ R34, R151, R34 ;  /* 0x0000002297227221 */ /* 0x000fe40000010000 */
[----:B------:R-:W-:-:S02]  /*38d0*/  FADD.FTZ R20, R147, R20 ;  /* 0x0000001493147221 */ /* 0x000fc40000010000 */
[----:B------:R-:W-:Y:S01]  /*38e0*/  FMUL.FTZ R23, R127, R34 ;  /* 0x000000227f177220 */ /* 0x000fe20000410000 */
[----:B------:R-:W-:Y:S01]  /*38f0*/  MUFU.COS R138, R119 ;  /* 0x00000077008a7308 */ /* 0x000fe20000000000 */
[----:B------:R-:W-:-:S07]  /*3900*/  FMUL.FTZ R126, R53, R126 ;  /* 0x0000007e357e7220 */ /* 0x000fce0000410000 */
[----:B------:R-:W-:Y:S08]  /*3910*/  MUFU.SIN R146, R121 ;  /* 0x0000007900927308 */ /* 0x000ff00000000400 */
[----:B------:R-:W-:Y:S08]  /*3920*/  MUFU.COS R148, R121 ;  /* 0x0000007900947308 */ /* 0x000ff00000000000 */
[----:B------:R-:W-:Y:S08]  /*3930*/  MUFU.SIN R29, R27 ;  /* 0x0000001b001d7308 */ /* 0x000ff00000000400 */
[----:B------:R-:W-:Y:S08]  /*3940*/  MUFU.COS R121, R27 ;  /* 0x0000001b00797308 */ /* 0x000ff00000000000 */
[----:B------:R-:W1:Y:S08]  /*3950*/  MUFU.EX2 R28, R26 ;  /* 0x0000001a001c7308 */ /* 0x000e700000000800 */
[----:B------:R-:W-:Y:S08]  /*3960*/  MUFU.SIN R119, R25 ;  /* 0x0000001900777308 */ /* 0x000ff00000000400 */
[----:B------:R4:W-:Y:S01]  /*3970*/  MUFU.COS R31, R25 ;  /* 0x00000019001f7308 */ /* 0x0009e20000000000 */
[----:B-1----:R-:W-:-:S07]  /*3980*/  FMUL.FTZ R121, R28, R121 ;  /* 0x000000791c797220 */ /* 0x002fce0000410000 */
[----:B------:R-:W1:Y:S01]  /*3990*/  MUFU.EX2 R59, R59 ;  /* 0x0000003b003b7308 */ /* 0x000e620000000800 */
[----:B----4-:R-:W4:Y:S07]  /*39a0*/  LDS.128 R24, [R159.X16+0x10] ;  /* 0x000010009f187984 */ /* 0x010f2e000000cc00 */
[----:B------:R-:W-:Y:S08]  /*39b0*/  MUFU.COS R144, R63 ;  /* 0x0000003f00907308 */ /* 0x000ff00000000000 */
[----:B------:R-:W0:Y:S01]  /*39c0*/  MUFU.EX2 R61, R61 ;  /* 0x0000003d003d7308 */ /* 0x000e220000000800 */
[----:B-1----:R-:W-:-:S02]  /*39d0*/  FMUL.FTZ R139, R59, R140 ;  /* 0x0000008c3b8b7220 */ /* 0x002fc40000410000 */
[----:B------:R-:W-:-:S05]  /*39e0*/  FMUL.FTZ R138, R59, R138 ;  /* 0x0000008a3b8a7220 */ /* 0x000fca0000410000 */
[----:B------:R-:W1:Y:S08]  /*39f0*/  MUFU.EX2 R57, R57 ;  /* 0x0000003900397308 */ /* 0x000e700000000800 */
[----:B------:R-:W4:Y:S01]  /*3a00*/  MUFU.EX2 R30, R30 ;  /* 0x0000001e001e7308 */ /* 0x000f220000000800 */
[----:B0-----:R-:W-:Y:S02]  /*3a10*/  FMUL.FTZ R140, R61, R144 ;  /* 0x000000903d8c7220 */ /* 0x001fe40000410000 */
[----:B------:R-:W-:-:S02]  /*3a20*/  FMUL.FTZ R144, R28, R29 ;  /* 0x0000001d1c907220 */ /* 0x000fc40000410000 */
[----:B------:R-:W-:-:S03]  /*3a30*/  FMUL.FTZ R29, R127, R20 ;  /* 0x000000147f1d7220 */ /* 0x000fc60000410000 */
[----:B------:R-:W-:Y:S01]  /*3a40*/  MUFU.EX2 R32, R32 ;  /* 0x0000002000207308 */ /* 0x000fe20000000800 */
[----:B-1----:R-:W-:Y:S02]  /*3a50*/  FMUL.FTZ R133, R57, R114 ;  /* 0x0000007239857220 */ /* 0x002fe40000410000 */
[----:B----4-:R-:W-:Y:S02]  /*3a60*/  FMUL.FTZ R152, R87, R24 ;  /* 0x0000001857987220 */ /* 0x010fe40000410000 */
[----:B------:R-:W-:Y:S02]  /*3a70*/  FFMA.FTZ R34, R126, R34, R29 ;  /* 0x000000227e227223 */ /* 0x000fe4000001001d */
[----:B------:R-:W-:Y:S01]  /*3a80*/  FMUL.FTZ R29, R123, R125 ;  /* 0x0000007d7b1d7220 */ /* 0x000fe20000410000 */
[----:B------:R-:W0:Y:S01]  /*3a90*/  MUFU.SIN R21, R35 ;  /* 0x0000002300157308 */ /* 0x000e220000000400 */
[----:B------:R-:W-:Y:S02]  /*3aa0*/  FMUL.FTZ R120, R30, R31 ;  /* 0x0000001f1e787220 */ /* 0x000fe40000410000 */
[----:B------:R-:W-:-:S02]  /*3ab0*/  FFMA.FTZ R31, R126, R20, -R23 ;  /* 0x000000147e1f7223 */ /* 0x000fc40000010817 */
[----:B------:R-:W-:Y:S02]  /*3ac0*/  FMUL.FTZ R153, R87, R25 ;  /* 0x0000001957997220 */ /* 0x000fe40000410000 */
[----:B------:R-:W-:Y:S01]  /*3ad0*/  FMUL.FTZ R25, R3, R110 ;  /* 0x0000006e03197220 */ /* 0x000fe20000410000 */
[----:B------:R1:W-:Y:S01]  /*3ae0*/  MUFU.SIN R142, R63 ;  /* 0x0000003f008e7308 */ /* 0x0003e20000000400 */
[----:B------:R-:W-:Y:S02]  /*3af0*/  FADD.FTZ R31, R152, R31 ;  /* 0x0000001f981f7221 */ /* 0x000fe40000010000 */
[----:B------:R-:W-:Y:S02]  /*3b00*/  FMUL.FTZ R155, R89, R26 ;  /* 0x0000001a599b7220 */ /* 0x000fe40000410000 */
[C---:B------:R-:W-:Y:S02]  /*3b10*/  FMUL.FTZ R26, R122.reuse, R125 ;  /* 0x0000007d7a1a7220 */ /* 0x040fe40000410000 */
[----:B------:R-:W-:Y:S01]  /*3b20*/  FFMA.FTZ R29, R122, R124, -R29 ;  /* 0x0000007c7a1d7223 */ /* 0x000fe2000001081d */
[----:B------:R-:W4:Y:S01]  /*3b30*/  MUFU.COS R33, R35 ;  /* 0x0000002300217308 */ /* 0x000f220000000000 */
[----:B0-----:R-:W-:-:S02]  /*3b40*/  FMUL.FTZ R114, R32, R21 ;  /* 0x0000001520727220 */ /* 0x001fc40000410000 */
[----:B------:R-:W0:Y:S01]  /*3b50*/  LDS.128 R20, [R159.X16+0x20] ;  /* 0x000020009f147984 */ /* 0x000e22000000cc00 */
[----:B-1----:R-:W-:Y:S02]  /*3b60*/  FMUL.FTZ R63, R163, R102 ;  /* 0x00000066a33f7220 */ /* 0x002fe40000410000 */
[----:B------:R-:W-:Y:S02]  /*3b70*/  FMUL.FTZ R132, R57, R132 ;  /* 0x0000008439847220 */ /* 0x000fe40000410000 */
[----:B------:R-:W-:Y:S02]  /*3b80*/  FADD.FTZ R34, R153, R34 ;  /* 0x0000002299227221 */ /* 0x000fe40000010000 */
[----:B------:R-:W1:Y:S01]  /*3b90*/  MUFU.EX2 R63, R63 ;  /* 0x0000003f003f7308 */ /* 0x000e620000000800 */
[----:B------:R-:W-:Y:S02]  /*3ba0*/  FMUL.FTZ R24, R163, R110 ;  /* 0x0000006ea3187220 */ /* 0x000fe40000410000 */
[----:B------:R-:W-:-:S02]  /*3bb0*/  FMUL.RZ R57, R25, 0.15915493667125701904 ;  /* 0x3e22f98319397820 */ /* 0x000fc4000040c000 */
[----:B------:R-:W-:Y:S02]  /*3bc0*/  FMUL.FTZ R165, R89, R27 ;  /* 0x0000001b59a57220 */ /* 0x000fe40000410000 */
[----:B----4-:R-:W-:Y:S01]  /*3bd0*/  FMUL.FTZ R118, R32, R33 ;  /* 0x0000002120767220 */ /* 0x010fe20000410000 */
[----:B------:R4:W-:Y:S01]  /*3be0*/  MUFU.EX2 R154, R24 ;  /* 0x00000018009a7308 */ /* 0x0009e20000000800 */
[----:B------:R-:W-:Y:S02]  /*3bf0*/  FMUL.FTZ R33, R129, R31 ;  /* 0x0000001f81217220 */ /* 0x000fe40000410000 */
[----:B------:R-:W-:Y:S02]  /*3c00*/  FMUL.FTZ R141, R61, R142 ;  /* 0x0000008e3d8d7220 */ /* 0x000fe40000410000 */
[----:B------:R-:W-:Y:S02]  /*3c10*/  FFMA.FTZ R26, R123, R124, R26 ;  /* 0x0000007c7b1a7223 */ /* 0x000fe4000001001a */
[----:B------:R-:W-:Y:S01]  /*3c20*/  FMUL.FTZ R27, R127, R29 ;  /* 0x0000001d7f1b7220 */ /* 0x000fe20000410000 */
[----:B------:R-:W0:Y:S01]  /*3c30*/  MUFU.COS R25, R57 ;  /* 0x0000003900197308 */ /* 0x000e220000000000 */
[----:B-1----:R-:W-:-:S02]  /*3c40*/  FMUL.FTZ R142, R63, R148 ;  /* 0x000000943f8e7220 */ /* 0x002fc40000410000 */
[----:B------:R-:W-:Y:S02]  /*3c50*/  FMUL.FTZ R146, R63, R146 ;  /* 0x000000923f927220 */ /* 0x000fe40000410000 */
[-C--:B------:R-:W-:Y:S01]  /*3c60*/  FMUL.FTZ R28, R129, R34.reuse ;  /* 0x00000022811c7220 */ /* 0x080fe20000410000 */
[----:B------:R-:W1:Y:S01]  /*3c70*/  LDS.128 R60, [R159.X16+0x30] ;  /* 0x000030009f3c7984 */ /* 0x000e62000000cc00 */
[----:B------:R-:W-:Y:S01]  /*3c80*/  FFMA.FTZ R34, R128, R34, R33 ;  /* 0x0000002280227223 */ /* 0x000fe20000010021 */
[----:B------:R-:W0:Y:S01]  /*3c90*/  MUFU.SIN R57, R57 ;  /* 0x0000003900397308 */ /* 0x000e220000000400 */
[-C--:B------:R-:W-:Y:S02]  /*3ca0*/  FFMA.FTZ R27, R126, R26.reuse, R27 ;  /* 0x0000001a7e1b7223 */ /* 0x080fe4000001001b */
[----:B------:R-:W-:Y:S02]  /*3cb0*/  FMUL.FTZ R26, R127, R26 ;  /* 0x0000001a7f1a7220 */ /* 0x000fe40000410000 */
[----:B------:R-:W-:-:S02]  /*3cc0*/  FFMA.FTZ R28, R128, R31, -R28 ;  /* 0x0000001f801c7223 */ /* 0x000fc4000001081c */
[----:B------:R-:W-:Y:S02]  /*3cd0*/  FADD.FTZ R34, R165, R34 ;  /* 0x00000022a5227221 */ /* 0x000fe40000010000 */
[----:B------:R-:W-:Y:S02]  /*3ce0*/  FFMA.FTZ R26, R126, R29, -R26 ;  /* 0x0000001d7e1a7223 */ /* 0x000fe4000001081a */
[----:B------:R-:W-:Y:S02]  /*3cf0*/  FADD.FTZ R28, R155, R28 ;  /* 0x0000001c9b1c7221 */ /* 0x000fe40000010000 */
[----:B------:R-:W-:Y:S02]  /*3d00*/  FMUL.FTZ R31, R131, R34 ;  /* 0x00000022831f7220 */ /* 0x000fe40000410000 */
[C---:B----4-:R-:W-:Y:S02]  /*3d10*/  FMUL.FTZ R24, R129.reuse, R26 ;  /* 0x0000001a81187220 */ /* 0x050fe40000410000 */
[----:B------:R-:W-:-:S02]  /*3d20*/  FMUL.FTZ R29, R129, R27 ;  /* 0x0000001b811d7220 */ /* 0x000fc40000410000 */
[-C--:B------:R-:W-:Y:S02]  /*3d30*/  FMUL.FTZ R33, R131, R28.reuse ;  /* 0x0000001c83217220 */ /* 0x080fe40000410000 */
[----:B------:R-:W-:Y:S02]  /*3d40*/  FFMA.FTZ R53, R130, R28, -R31 ;  /* 0x0000001c82357223 */ /* 0x000fe4000001081f */
[----:B0-----:R-:W-:Y:S02]  /*3d50*/  FMUL.FTZ R166, R91, R20 ;  /* 0x000000145ba67220 */ /* 0x001fe40000410000 */
[C---:B------:R-:W-:Y:S02]  /*3d60*/  FFMA.FTZ R169, R128.reuse, R26, -R29 ;  /* 0x0000001a80a97223 */ /* 0x040fe4000001081d */
[----:B------:R-:W-:Y:S02]  /*3d70*/  FFMA.FTZ R168, R128, R27, R24 ;  /* 0x0000001b80a87223 */ /* 0x000fe40000010018 */
[----:B------:R-:W-:-:S02]  /*3d80*/  FFMA.FTZ R56, R130, R34, R33 ;  /* 0x0000002282387223 */ /* 0x000fc40000010021 */
[----:B------:R-:W-:Y:S01]  /*3d90*/  FMUL.FTZ R148, R154, R25 ;  /* 0x000000199a947220 */ /* 0x000fe20000410000 */
[----:B------:R0:W4:Y:S01]  /*3da0*/  LDG.E.128 R32, [R116.64+0x400] ;  /* 0x0004000474207981 */ /* 0x000122000c1e1d00 */
[----:B------:R-:W-:Y:S02]  /*3db0*/  FMUL.FTZ R167, R91, R21 ;  /* 0x000000155ba77220 */ /* 0x000fe40000410000 */
[----:B------:R-:W-:Y:S01]  /*3dc0*/  FADD.FTZ R170, R166, R53 ;  /* 0x00000035a6aa7221 */ /* 0x000fe20000010000 */
[----:B------:R0:W2:Y:S01]  /*3dd0*/  LDG.E.128 R24, [R116.64] ;  /* 0x0000000474187981 */ /* 0x0000a2000c1e1d00 */
[----:B------:R-:W-:Y:S02]  /*3de0*/  FADD.FTZ R20, R167, R56 ;  /* 0x00000038a7147221 */ /* 0x000fe40000010000 */
[----:B------:R-:W-:Y:S01]  /*3df0*/  FMUL.FTZ R171, R133, R170 ;  /* 0x000000aa85ab7220 */ /* 0x000fe20000410000 */
[----:B------:R0:W2:Y:S01]  /*3e00*/  LDG.E.128 R52, [R116.64+0xe00] ;  /* 0x000e000474347981 */ /* 0x0000a2000c1e1d00 */
[----:B------:R-:W-:-:S02]  /*3e10*/  FMUL.FTZ R21, R131, R169 ;  /* 0x000000a983157220 */ /* 0x000fc40000410000 */
[-C--:B------:R-:W-:Y:S02]  /*3e20*/  FFMA.FTZ R173, R132, R20.reuse, R171 ;  /* 0x0000001484ad7223 */ /* 0x080fe400000100ab */
[----:B------:R-:W-:Y:S02]  /*3e30*/  FMUL.FTZ R171, R133, R20 ;  /* 0x0000001485ab7220 */ /* 0x000fe40000410000 */
[-C--:B------:R-:W-:Y:S02]  /*3e40*/  FFMA.FTZ R21, R130, R168.reuse, R21 ;  /* 0x000000a882157223 */ /* 0x080fe40000010015 */
[----:B------:R-:W-:Y:S02]  /*3e50*/  FMUL.FTZ R20, R131, R168 ;  /* 0x000000a883147220 */ /* 0x000fe40000410000 */
[----:B------:R-:W-:Y:S02]  /*3e60*/  FMUL.FTZ R168, R93, R23 ;  /* 0x000000175da87220 */ /* 0x000fe40000410000 */
[----:B------:R-:W-:-:S02]  /*3e70*/  FMUL.FTZ R119, R30, R119 ;  /* 0x000000771e777220 */ /* 0x000fc40000410000 */
[----:B------:R-:W-:Y:S01]  /*3e80*/  FMUL.FTZ R154, R154, R57 ;  /* 0x000000399a9a7220 */ /* 0x000fe20000410000 */
[----:B------:R0:W2:Y:S01]  /*3e90*/  LDG.E.128 R28, [R116.64+0x200] ;  /* 0x00020004741c7981 */ /* 0x0000a2000c1e1d00 */
[----:B------:R-:W-:-:S03]  /*3ea0*/  FFMA.FTZ R20, R130, R169, -R20 ;  /* 0x000000a982147223 */ /* 0x000fc60000010814 */
[----:B------:R-:W3:Y:S01]  /*3eb0*/  LDS.128 R56, [R159.X16+0x40] ;  /* 0x000040009f387984 */ /* 0x000ee2000000cc00 */
[----:B------:R-:W-:Y:S02]  /*3ec0*/  FFMA.FTZ R171, R132, R170, -R171 ;  /* 0x000000aa84ab7223 */ /* 0x000fe400000108ab */
[----:B------:R-:W-:Y:S02]  /*3ed0*/  FADD.FTZ R169, R168, R173 ;  /* 0x000000ada8a97221 */ /* 0x000fe40000010000 */
[----:B0-----:R-:W-:Y:S02]  /*3ee0*/  FMUL.FTZ R116, R93, R22 ;  /* 0x000000165d747220 */ /* 0x001fe40000410000 */
[----:B------:R-:W-:Y:S02]  /*3ef0*/  FMUL.FTZ R23, R133, R21 ;  /* 0x0000001585177220 */ /* 0x000fe40000410000 */
[----:B------:R-:W-:Y:S02]  /*3f00*/  FADD.FTZ R171, R116, R171 ;  /* 0x000000ab74ab7221 */ /* 0x000fe40000010000 */
[----:B------:R-:W-:-:S02]  /*3f10*/  FMUL.FTZ R117, R135, R169 ;  /* 0x000000a987757220 */ /* 0x000fc40000410000 */
[-C--:B------:R-:W-:Y:S02]  /*3f20*/  FMUL.FTZ R22, R133, R20.reuse ;  /* 0x0000001485167220 */ /* 0x080fe40000410000 */
[----:B------:R-:W-:Y:S02]  /*3f30*/  FFMA.FTZ R172, R132, R20, -R23 ;  /* 0x0000001484ac7223 */ /* 0x000fe40000010817 */
[-C--:B------:R-:W-:Y:S02]  /*3f40*/  FMUL.FTZ R23, R135, R171.reuse ;  /* 0x000000ab87177220 */ /* 0x080fe40000410000 */
[----:B------:R-:W-:Y:S02]  /*3f50*/  FFMA.FTZ R20, R134, R171, -R117 ;  /* 0x000000ab86147223 */ /* 0x000fe40000010875 */
[----:B-1----:R-:W-:Y:S02]  /*3f60*/  FMUL.FTZ R117, R95, R60 ;  /* 0x0000003c5f757220 */ /* 0x002fe40000410000 */
[----:B------:R-:W-:-:S02]  /*3f70*/  FFMA.FTZ R173, R132, R21, R22 ;  /* 0x0000001584ad7223 */ /* 0x000fc40000010016 */
[----:B------:R-:W-:Y:S02]  /*3f80*/  FFMA.FTZ R22, R134, R169, R23 ;  /* 0x000000a986167223 */ /* 0x000fe40000010017 */
[----:B------:R-:W-:Y:S02]  /*3f90*/  FMUL.FTZ R169, R95, R61 ;  /* 0x0000003d5fa97220 */ /* 0x000fe40000410000 */
[----:B------:R-:W-:Y:S02]  /*3fa0*/  FADD.FTZ R60, R117, R20 ;  /* 0x00000014753c7221 */ /* 0x000fe40000010000 */
[----:B------:R-:W-:Y:S02]  /*3fb0*/  FADD.FTZ R22, R169, R22 ;  /* 0x00000016a9167221 */ /* 0x000fe40000010000 */
[----:B------:R-:W-:Y:S02]  /*3fc0*/  FMUL.FTZ R21, R137, R60 ;  /* 0x0000003c89157220 */ /* 0x000fe40000410000 */
[----:B------:R-:W-:-:S02]  /*3fd0*/  FMUL.FTZ R170, R97, R62 ;  /* 0x0000003e61aa7220 */ /* 0x000fc40000410000 */
[-C--:B------:R-:W-:Y:S02]  /*3fe0*/  FMUL.FTZ R61, R137, R22.reuse ;  /* 0x00000016893d7220 */ /* 0x080fe40000410000 */
[C---:B------:R-:W-:Y:S02]  /*3ff0*/  FFMA.FTZ R62, R136.reuse, R22, R21 ;  /* 0x00000016883e7223 */ /* 0x040fe40000010015 */
[----:B------:R-:W-:Y:S01]  /*4000*/  FMUL.FTZ R3, R3, R112 ;  /* 0x0000007003037220 */ /* 0x000fe20000410000 */
[----:B------:R-:W0:Y:S01]  /*4010*/  LDS.128 R20, [R159.X16+0x50] ;  /* 0x000050009f147984 */ /* 0x000e22000000cc00 */
[----:B------:R-:W-:Y:S02]  /*4020*/  FMUL.FTZ R171, R97, R63 ;  /* 0x0000003f61ab7220 */ /* 0x000fe40000410000 */
[----:B------:R-:W-:Y:S02]  /*4030*/  FFMA.FTZ R61, R136, R60, -R61 ;  /* 0x0000003c883d7223 */ /* 0x000fe4000001083d */
[----:B------:R-:W-:-:S02]  /*4040*/  FMUL.RZ R177, R3, 0.15915493667125701904 ;  /* 0x3e22f98303b17820 */ /* 0x000fc4000040c000 */
[----:B------:R-:W-:Y:S02]  /*4050*/  FADD.FTZ R62, R171, R62 ;  /* 0x0000003eab3e7221 */ /* 0x000fe40000010000 */
[----:B------:R-:W-:Y:S02]  /*4060*/  FMUL.FTZ R3, R135, R173 ;  /* 0x000000ad87037220 */ /* 0x000fe40000410000 */
[----:B------:R-:W-:Y:S02]  /*4070*/  FADD.FTZ R61, R170, R61 ;  /* 0x0000003daa3d7221 */ /* 0x000fe40000010000 */
[----:B------:R-:W-:Y:S02]  /*4080*/  FMUL.FTZ R63, R139, R62 ;  /* 0x0000003e8b3f7220 */ /* 0x000fe40000410000 */
[----:B------:R-:W-:Y:S02]  /*4090*/  FFMA.FTZ R60, R134, R172, -R3 ;  /* 0x000000ac863c7223 */ /* 0x000fe40000010803 */
[----:B------:R-:W-:-:S02]  /*40a0*/  FMUL.FTZ R163, R163, R112 ;  /* 0x00000070a3a37220 */ /* 0x000fc40000410000 */
[----:B------:R-:W-:Y:S02]  /*40b0*/  FMUL.FTZ R172, R135, R172 ;  /* 0x000000ac87ac7220 */ /* 0x000fe40000410000 */
[-C--:B------:R-:W-:Y:S01]  /*40c0*/  FMUL.FTZ R3, R139, R61.reuse ;  /* 0x0000003d8b037220 */ /* 0x080fe20000410000 */
[----:B------:R1:W-:Y:S01]  /*40d0*/  MUFU.EX2 R176, R163 ;  /* 0x000000a300b07308 */ /* 0x0003e20000000800 */
[----:B------:R-:W-:Y:S02]  /*40e0*/  FFMA.FTZ R174, R138, R61, -R63 ;  /* 0x0000003d8aae7223 */ /* 0x000fe4000001083f */
[----:B------:R-:W-:Y:S02]  /*40f0*/  FFMA.FTZ R61, R134, R173, R172 ;  /* 0x000000ad863d7223 */ /* 0x000fe400000100ac */
[----:B------:R-:W-:Y:S02]  /*4100*/  FFMA.FTZ R63, R138, R62, R3 ;  /* 0x0000003e8a3f7223 */ /* 0x000fe40000010003 */
[----:B---3--:R-:W-:-:S02]  /*4110*/  FMUL.FTZ R172, R99, R57 ;  /* 0x0000003963ac7220 */ /* 0x008fc40000410000 */
[----:B-1----:R-:W-:Y:S02]  /*4120*/  FMUL.FTZ R163, R99, R56 ;  /* 0x0000003863a37220 */ /* 0x002fe40000410000 */
[----:B------:R-:W-:Y:S02]  /*4130*/  FADD.FTZ R63, R172, R63 ;  /* 0x0000003fac3f7221 */ /* 0x000fe40000010000 */
[----:B------:R-:W-:Y:S01]  /*4140*/  FADD.FTZ R56, R163, R174 ;  /* 0x000000aea3387221 */ /* 0x000fe20000010000 */
[----:B------:R-:W1:Y:S01]  /*4150*/  MUFU.COS R175, R177 ;  /* 0x000000b100af7308 */ /* 0x000e620000000000 */
[C---:B------:R-:W-:Y:S02]  /*4160*/  FMUL.FTZ R173, R101.reuse, R58 ;  /* 0x0000003a65ad7220 */ /* 0x040fe40000410000 */
[----:B------:R-:W-:Y:S02]  /*4170*/  FMUL.FTZ R174, R101, R59 ;  /* 0x0000003b65ae7220 */ /* 0x000fe40000410000 */
[----:B------:R-:W-:-:S02]  /*4180*/  FMUL.FTZ R58, R141, R56 ;  /* 0x000000388d3a7220 */ /* 0x000fc40000410000 */
[----:B------:R-:W-:Y:S01]  /*4190*/  FMUL.FTZ R57, R137, R61 ;  /* 0x0000003d89397220 */ /* 0x000fe20000410000 */
[----:B------:R3:W0:Y:S01]  /*41a0*/  MUFU.SIN R3, R177 ;  /* 0x000000b100037308 */ /* 0x0006220000000400 */
[-C--:B------:R-:W-:Y:S02]  /*41b0*/  FMUL.FTZ R59, R141, R63.reuse ;  /* 0x0000003f8d3b7220 */ /* 0x080fe40000410000 */
[----:B------:R-:W-:Y:S02]  /*41c0*/  FFMA.FTZ R63, R140, R63, R58 ;  /* 0x0000003f8c3f7223 */ /* 0x000fe4000001003a */
[----:B------:R-:W-:Y:S02]  /*41d0*/  FFMA.FTZ R62, R136, R60, -R57 ;  /* 0x0000003c883e7223 */ /* 0x000fe40000010839 */
[----:B------:R-:W-:Y:S02]  /*41e0*/  FFMA.FTZ R178, R140, R56, -R59 ;  /* 0x000000388cb27223 */ /* 0x000fe4000001083b */
[----:B------:R-:W5:Y:S01]  /*41f0*/  LDS.128 R56, [R159.X16+0x60] ;  /* 0x000060009f387984 */ /* 0x000f62000000cc00 */
[----:B---3--:R-:W-:-:S02]  /*4200*/  FADD.FTZ R177, R174, R63 ;  /* 0x0000003faeb17221 */ /* 0x008fc40000010000 */
[----:B------:R-:W-:Y:S02]  /*4210*/  FADD.FTZ R63, R173, R178 ;  /* 0x000000b2ad3f7221 */ /* 0x000fe40000010000 */
[C---:B------:R-:W-:Y:S02]  /*4220*/  FMUL.FTZ R178, R146.reuse, R177 ;  /* 0x000000b192b27220 */ /* 0x040fe40000410000 */
[----:B------:R-:W-:Y:S02]  /*4230*/  FMUL.FTZ R60, R137, R60 ;  /* 0x0000003c893c7220 */ /* 0x000fe40000410000 */
[----:B------:R-:W-:Y:S02]  /*4240*/  FMUL.FTZ R179, R146, R63 ;  /* 0x0000003f92b37220 */ /* 0x000fe40000410000 */
[C---:B-1----:R-:W-:Y:S02]  /*4250*/  FMUL.FTZ R175, R176.reuse, R175 ;  /* 0x000000afb0af7220 */ /* 0x042fe40000410000 */
[----:B0-----:R-:W-:-:S02]  /*4260*/  FMUL.FTZ R176, R176, R3 ;  /* 0x00000003b0b07220 */ /* 0x001fc40000410000 */
[----:B------:R-:W-:Y:S02]  /*4270*/  FFMA.FTZ R63, R142, R63, -R178 ;  /* 0x0000003f8e3f7223 */ /* 0x000fe400000108b2 */
[----:B------:R-:W-:Y:S02]  /*4280*/  FFMA.FTZ R60, R136, R61, R60 ;  /* 0x0000003d883c7223 */ /* 0x000fe4000001003c */
[----:B------:R-:W-:Y:S02]  /*4290*/  FMUL.FTZ R3, R139, R62 ;  /* 0x0000003e8b037220 */ /* 0x000fe40000410000 */
[C---:B------:R-:W-:Y:S02]  /*42a0*/  FMUL.FTZ R178, R103.reuse, R20 ;  /* 0x0000001467b27220 */ /* 0x040fe40000410000 */
[----:B------:R-:W-:Y:S02]  /*42b0*/  FFMA.FTZ R179, R142, R177, R179 ;  /* 0x000000b18eb37223 */ /* 0x000fe400000100b3 */
[----:B------:R-:W-:-:S02]  /*42c0*/  FMUL.FTZ R180, R103, R21 ;  /* 0x0000001567b47220 */ /* 0x000fc40000410000 */
[----:B------:R-:W-:Y:S02]  /*42d0*/  FFMA.FTZ R3, R138, R60, R3 ;  /* 0x0000003c8a037223 */ /* 0x000fe40000010003 */
[----:B------:R-:W-:Y:S02]  /*42e0*/  FMUL.FTZ R177, R105, R22 ;  /* 0x0000001669b17220 */ /* 0x000fe40000410000 */
[----:B------:R-:W-:Y:S02]  /*42f0*/  FADD.FTZ R21, R178, R63 ;  /* 0x0000003fb2157221 */ /* 0x000fe40000010000 */
[----:B------:R-:W-:Y:S02]  /*4300*/  FMUL.FTZ R61, R139, R60 ;  /* 0x0000003c8b3d7220 */ /* 0x000fe40000410000 */
[----:B------:R-:W-:Y:S02]  /*4310*/  FADD.FTZ R22, R180, R179 ;  /* 0x000000b3b4167221 */ /* 0x000fe40000010000 */
[----:B------:R-:W-:-:S02]  /*4320*/  FMUL.FTZ R179, R105, R23 ;  /* 0x0000001769b37220 */ /* 0x000fc40000410000 */
[----:B------:R-:W-:Y:S02]  /*4330*/  FMUL.FTZ R20, R141, R3 ;  /* 0x000000038d147220 */ /* 0x000fe40000410000 */
[----:B------:R-:W-:Y:S02]  /*4340*/  FMUL.FTZ R23, R144, R21 ;  /* 0x0000001590177220 */ /* 0x000fe40000410000 */
[----:B------:R-:W-:Y:S02]  /*4350*/  FFMA.FTZ R61, R138, R62, -R61 ;  /* 0x0000003e8a3d7223 */ /* 0x000fe4000001083d */
[-C--:B------:R-:W-:Y:S02]  /*4360*/  FMUL.FTZ R60, R144, R22.reuse ;  /* 0x00000016903c7220 */ /* 0x080fe40000410000 */
[----:B------:R-:W-:Y:S02]  /*4370*/  FFMA.FTZ R63, R140, R61, -R20 ;  /* 0x0000003d8c3f7223 */ /* 0x000fe40000010814 */
[----:B------:R-:W-:-:S02]  /*4380*/  FFMA.FTZ R62, R121, R22, R23 ;  /* 0x00000016793e7223 */ /* 0x000fc40000010017 */
[----:B------:R-:W-:Y:S02]  /*4390*/  FFMA.FTZ R60, R121, R21, -R60 ;  /* 0x00000015793c7223 */ /* 0x000fe4000001083c */
[----:B------:R-:W0:Y:S01]  /*43a0*/  LDS.128 R20, [R159.X16+0x70] ;  /* 0x000070009f147984 */ /* 0x000e22000000cc00 */
[----:B------:R-:W-:Y:S02]  /*43b0*/  FMUL.FTZ R61, R141, R61 ;  /* 0x0000003d8d3d7220 */ /* 0x000fe40000410000 */
[----:B------:R-:W-:Y:S02]  /*43c0*/  FADD.FTZ R181, R179, R62 ;  /* 0x0000003eb3b57221 */ /* 0x000fe40000010000 */
[----:B------:R-:W-:Y:S02]  /*43d0*/  FFMA.FTZ R61, R140, R3, R61 ;  /* 0x000000038c3d7223 */ /* 0x000fe4000001003d */
[----:B------:R-:W-:Y:S02]  /*43e0*/  FADD.FTZ R62, R177, R60 ;  /* 0x0000003cb13e7221 */ /* 0x000fe40000010000 */
[----:B------:R-:W-:-:S02]  /*43f0*/  FMUL.FTZ R3, R146, R61 ;  /* 0x0000003d92037220 */ /* 0x000fc40000410000 */
[CC--:B------:R-:W-:Y:S02]  /*4400*/  FMUL.FTZ R182, R119.reuse, R62.reuse ;  /* 0x0000003e77b67220 */ /* 0x0c0fe40000410000 */
[----:B------:R-:W-:Y:S02]  /*4410*/  FMUL.FTZ R183, R119, R181 ;  /* 0x000000b577b77220 */ /* 0x000fe40000410000 */
[-C--:B------:R-:W-:Y:S02]  /*4420*/  FMUL.FTZ R60, R146, R63.reuse ;  /* 0x0000003f923c7220 */ /* 0x080fe40000410000 */
[----:B------:R-:W-:Y:S02]  /*4430*/  FFMA.FTZ R3, R142, R63, -R3 ;  /* 0x0000003f8e037223 */ /* 0x000fe40000010803 */
[C---:B------:R-:W-:Y:S02]  /*4440*/  FFMA.FTZ R63, R120.reuse, R181, R182 ;  /* 0x000000b5783f7223 */ /* 0x040fe400000100b6 */
[----:B------:R-:W-:-:S02]  /*4450*/  FFMA.FTZ R184, R120, R62, -R183 ;  /* 0x0000003e78b87223 */ /* 0x000fc400000108b7 */
[C---:B-----5:R-:W-:Y:S02]  /*4460*/  FMUL.FTZ R181, R107.reuse, R56 ;  /* 0x000000386bb57220 */ /* 0x060fe40000410000 */
[----:B------:R-:W-:Y:S02]  /*4470*/  FMUL.FTZ R182, R107, R57 ;  /* 0x000000396bb67220 */ /* 0x000fe40000410000 */
[----:B------:R-:W-:Y:S02]  /*4480*/  FFMA.FTZ R60, R142, R61, R60 ;  /* 0x0000003d8e3c7223 */ /* 0x000fe4000001003c */
[----:B------:R-:W-:Y:S02]  /*4490*/  FADD.FTZ R57, R181, R184 ;  /* 0x000000b8b5397221 */ /* 0x000fe40000010000 */
[----:B------:R-:W-:Y:S02]  /*44a0*/  FMUL.FTZ R61, R144, R3 ;  /* 0x00000003903d7220 */ /* 0x000fe40000410000 */
[----:B------:R-:W-:-:S02]  /*44b0*/  FADD.FTZ R63, R182, R63 ;  /* 0x0000003fb63f7221 */ /* 0x000fc40000010000 */
[C---:B------:R-:W-:Y:S02]  /*44c0*/  FMUL.FTZ R184, R109.reuse, R59 ;  /* 0x0000003b6db87220 */ /* 0x040fe40000410000 */
[----:B------:R-:W-:Y:S02]  /*44d0*/  FMUL.FTZ R62, R144, R60 ;  /* 0x0000003c903e7220 */ /* 0x000fe40000410000 */
[----:B------:R-:W-:Y:S02]  /*44e0*/  FMUL.FTZ R183, R109, R58 ;  /* 0x0000003a6db77220 */ /* 0x000fe40000410000 */
[C---:B------:R-:W-:Y:S02]  /*44f0*/  FMUL.FTZ R59, R114.reuse, R57 ;  /* 0x00000039723b7220 */ /* 0x040fe40000410000 */
[----:B------:R-:W-:Y:S02]  /*4500*/  FFMA.FTZ R61, R121, R60, R61 ;  /* 0x0000003c793d7223 */ /* 0x000fe4000001003d */
[----:B------:R-:W-:-:S02]  /*4510*/  FMUL.FTZ R58, R114, R63 ;  /* 0x0000003f723a7220 */ /* 0x000fc40000410000 */
[----:B------:R-:W-:Y:S02]  /*4520*/  FFMA.FTZ R62, R121, R3, -R62 ;  /* 0x00000003793e7223 */ /* 0x000fe4000001083e */
[C---:B------:R-:W-:Y:S02]  /*4530*/  FFMA.FTZ R59, R118.reuse, R63, R59 ;  /* 0x0000003f763b7223 */ /* 0x040fe4000001003b */
[C---:B------:R-:W-:Y:S02]  /*4540*/  FMUL.FTZ R3, R119.reuse, R61 ;  /* 0x0000003d77037220 */ /* 0x040fe40000410000 */
[----:B------:R-:W-:Y:S02]  /*4550*/  FFMA.FTZ R58, R118, R57, -R58 ;  /* 0x00000039763a7223 */ /* 0x000fe4000001083a */
[----:B------:R-:W-:Y:S02]  /*4560*/  FADD.FTZ R63, R184, R59 ;  /* 0x0000003bb83f7221 */ /* 0x000fe40000010000 */
[----:B------:R-:W-:-:S02]  /*4570*/  FMUL.FTZ R56, R119, R62 ;  /* 0x0000003e77387220 */ /* 0x000fc40000410000 */
[C---:B------:R-:W-:Y:S02]  /*4580*/  FFMA.FTZ R3, R120.reuse, R62, -R3 ;  /* 0x0000003e78037223 */ /* 0x040fe40000010803 */
[----:B------:R-:W-:Y:S02]  /*4590*/  FADD.FTZ R59, R183, R58 ;  /* 0x0000003ab73b7221 */ /* 0x000fe40000010000 */
[----:B------:R-:W-:Y:S02]  /*45a0*/  FFMA.FTZ R61, R120, R61, R56 ;  /* 0x0000003d783d7223 */ /* 0x000fe40000010038 */
[----:B------:R-:W-:Y:S02]  /*45b0*/  FMUL.FTZ R57, R114, R3 ;  /* 0x0000000372397220 */ /* 0x000fe40000410000 */
[C---:B------:R-:W-:Y:S02]  /*45c0*/  FMUL.FTZ R60, R154.reuse, R59 ;  /* 0x0000003b9a3c7220 */ /* 0x040fe40000410000 */
[----:B------:R-:W-:-:S02]  /*45d0*/  FMUL.FTZ R58, R154, R63 ;  /* 0x0000003f9a3a7220 */ /* 0x000fc40000410000 */
[-C--:B------:R-:W-:Y:S02]  /*45e0*/  FMUL.FTZ R56, R114, R61.reuse ;  /* 0x0000003d72387220 */ /* 0x080fe40000410000 */
[----:B------:R-:W-:Y:S02]  /*45f0*/  FFMA.FTZ R57, R118, R61, R57 ;  /* 0x0000003d76397223 */ /* 0x000fe40000010039 */
[C---:B------:R-:W-:Y:S02]  /*4600*/  FFMA.FTZ R60, R148.reuse, R63, R60 ;  /* 0x0000003f943c7223 */ /* 0x040fe4000001003c */
[C---:B0-----:R-:W-:Y:S02]  /*4610*/  FMUL.FTZ R185, R111.reuse, R21 ;  /* 0x000000156fb97220 */ /* 0x041fe40000410000 */
[----:B------:R-:W-:Y:S02]  /*4620*/  FFMA.FTZ R59, R148, R59, -R58 ;  /* 0x0000003b943b7223 */ /* 0x000fe4000001083a */
        /* <DEDUP_REMOVED lines=9> */
[C---:B------:R-:W-:Y:S02]  /*46c0*/  FMUL.FTZ R187, R113.reuse, R22 ;  /* 0x0000001671bb7220 */ /* 0x040fe40000410000 */
[----:B------:R-:W-:Y:S02]  /*46d0*/  FMUL.FTZ R188, R113, R23 ;  /* 0x0000001771bc7220 */ /* 0x000fe40000410000 */
[----:B------:R-:W-:Y:S02]  /*46e0*/  FFMA.FTZ R22, R175, R59, -R56 ;  /* 0x0000003baf167223 */ /* 0x000fe40000010838 */
[----:B------:R-:W-:-:S02]  /*46f0*/  FFMA.FTZ R21, R148, R57, R21 ;  /* 0x0000003994157223 */ /* 0x000fc40000010015 */
[----:B------:R-:W-:Y:S02]  /*4700*/  FFMA.FTZ R23, R175, R60, R3 ;  /* 0x0000003caf177223 */ /* 0x000fe40000010003 */
[----:B------:R-:W-:Y:S02]  /*4710*/  FADD.FTZ R22, R187, R22 ;  /* 0x00000016bb167221 */ /* 0x000fe40000010000 */
[----:B------:R-:W-:Y:S02]  /*4720*/  FMUL.FTZ R3, R176, R21 ;  /* 0x00000015b0037220 */ /* 0x000fe40000410000 */
[----:B------:R-:W-:Y:S02]  /*4730*/  FADD.FTZ R23, R188, R23 ;  /* 0x00000017bc177221 */ /* 0x000fe40000010000 */
[-C--:B------:R-:W-:Y:S01]  /*4740*/  FMUL.FTZ R56, R176, R20.reuse ;  /* 0x00000014b0387220 */ /* 0x080fe20000410000 */
[----:B------:R-:W0:Y:S01]  /*4750*/  SHFL.UP PT, R57, R22, 0x1, RZ ;  /* 0x0420000016397989 */ /* 0x000e2200000e00ff */
[----:B------:R-:W-:-:S02]  /*4760*/  FFMA.FTZ R20, R175, R20, -R3 ;  /* 0x00000014af147223 */ /* 0x000fc40000010803 */
[----:B------:R-:W-:Y:S01]  /*4770*/  FFMA.FTZ R56, R175, R21, R56 ;  /* 0x00000015af387223 */ /* 0x000fe20000010038 */
[----:B------:R-:W1:Y:S04]  /*4780*/  SHFL.UP PT, R59, R23, 0x1, RZ ;  /* 0x04200000173b7989 */ /* 0x000e6800000e00ff */
[----:B------:R-:W3:Y:S04]  /*4790*/  SHFL.UP PT, R3, R20, 0x1, RZ ;  /* 0x0420000014037989 */ /* 0x000ee800000e00ff */
[----:B------:R-:W5:Y:S01]  /*47a0*/  SHFL.UP PT, R21, R56, 0x1, RZ ;  /* 0x0420000038157989 */ /* 0x000f6200000e00ff */
[----:B------:R-:W-:Y:S01]  /*47b0*/  ISETP.GE.AND P0, PT, R69, 0x1, PT ;  /* 0x000000014500780c */ /* 0x000fe20003f06270 */
[----:B0-----:R-:W-:-:S02]  /*47c0*/  FMUL.FTZ R61, R56, R57 ;  /* 0x00000039383d7220 */ /* 0x001fc40000410000 */
[-C--:B-1----:R-:W-:Y:S02]  /*47d0*/  FMUL.FTZ R60, R56, R59.reuse ;  /* 0x0000003b383c7220 */ /* 0x082fe40000410000 */
[----:B------:R-:W-:Y:S02]  /*47e0*/  FFMA.FTZ R62, R20, R59, R61 ;  /* 0x0000003b143e7223 */ /* 0x000fe4000001003d */
[----:B---3--:R-:W-:Y:S02]  /*47f0*/  FMUL.FTZ R58, R56, R3 ;  /* 0x00000003383a7220 */ /* 0x008fe40000410000 */
[----:B------:R-:W-:Y:S02]  /*4800*/  FFMA.FTZ R59, R20, R57, -R60 ;  /* 0x00000039143b7223 */ /* 0x000fe4000001083c */
[-C--:B-----5:R-:W-:Y:S02]  /*4810*/  FMUL.FTZ R57, R56, R21.reuse ;  /* 0x0000001538397220 */ /* 0x0a0fe40000410000 */
[----:B------:R-:W-:-:S02]  /*4820*/  FFMA.FTZ R21, R20, R21, R58 ;  /* 0x0000001514157223 */ /* 0x000fc4000001003a */
[----:B------:R-:W-:Y:S02]  /*4830*/  @P0 FADD.FTZ R23, R23, R62 ;  /* 0x0000003e17170221 */ /* 0x000fe40000010000 */
[----:B------:R-:W-:Y:S02]  /*4840*/  @P0 FADD.FTZ R22, R22, R59 ;  /* 0x0000003b16160221 */ /* 0x000fe40000010000 */
[----:B------:R-:W-:Y:S01]  /*4850*/  @P0 FFMA.FTZ R20, R20, R3, -R57 ;  /* 0x0000000314140223 */ /* 0x000fe20000010839 */
[----:B------:R-:W-:Y:S01]  /*4860*/  FSEL R21, R56, R21, !P0 ;  /* 0x0000001538157208 */ /* 0x000fe20004000000 */
[----:B------:R-:W0:Y:S04]  /*4870*/  SHFL.UP PT, R58, R23, 0x2, RZ ;  /* 0x04400000173a7989 */ /* 0x000e2800000e00ff */
[----:B------:R-:W1:Y:S04]  /*4880*/  SHFL.UP PT, R57, R22, 0x2, RZ ;  /* 0x0440000016397989 */ /* 0x000e6800000e00ff */
[----:B------:R-:W3:Y:S04]  /*4890*/  SHFL.UP PT, R3, R20, 0x2, RZ ;  /* 0x0440000014037989 */ /* 0x000ee800000e00ff */
[----:B------:R-:W5:Y:S01]  /*48a0*/  SHFL.UP PT, R56, R21, 0x2, RZ ;  /* 0x0440000015387989 */ /* 0x000f6200000e00ff */
[----:B------:R-:W-:Y:S01]  /*48b0*/  ISETP.GE.AND P0, PT, R69, 0x2, PT ;  /* 0x000000024500780c */ /* 0x000fe20003f06270 */
[----:B0-----:R-:W-:-:S02]  /*48c0*/  FMUL.FTZ R60, R21, R58 ;  /* 0x0000003a153c7220 */ /* 0x001fc40000410000 */
[C---:B-1----:R-:W-:Y:S02]  /*48d0*/  FMUL.FTZ R61, R21.reuse, R57 ;  /* 0x00000039153d7220 */ /* 0x042fe40000410000 */
[C---:B---3--:R-:W-:Y:S02]  /*48e0*/  FMUL.FTZ R59, R21.reuse, R3 ;  /* 0x00000003153b7220 */ /* 0x048fe40000410000 */
[C---:B------:R-:W-:Y:S02]  /*48f0*/  FFMA.FTZ R57, R20.reuse, R57, -R60 ;  /* 0x0000003914397223 */ /* 0x040fe4000001083c */
[C---:B------:R-:W-:Y:S02]  /*4900*/  FFMA.FTZ R58, R20.reuse, R58, R61 ;  /* 0x0000003a143a7223 */ /* 0x040fe4000001003d */
[-C--:B-----5:R-:W-:Y:S02]  /*4910*/  FFMA.FTZ R60, R20, R56.reuse, R59 ;  /* 0x00000038143c7223 */ /* 0x0a0fe4000001003b */
[----:B------:R-:W-:-:S02]  /*4920*/  FMUL.FTZ R56, R21, R56 ;  /* 0x0000003815387220 */ /* 0x000fc40000410000 */
[----:B------:R-:W-:Y:S02]  /*4930*/  @P0 FADD.FTZ R23, R23, R58 ;  /* 0x0000003a17170221 */ /* 0x000fe40000010000 */
[----:B------:R-:W-:Y:S01]  /*4940*/  @P0 FADD.FTZ R22, R22, R57 ;  /* 0x0000003916160221 */ /* 0x000fe20000010000 */
[----:B------:R-:W-:Y:S01]  /*4950*/  FSEL R60, R21, R60, !P0 ;  /* 0x0000003c153c7208 */ /* 0x000fe20004000000 */
[----:B------:R-:W-:Y:S01]  /*4960*/  @P0 FFMA.FTZ R20, R20, R3, -R56 ;  /* 0x0000000314140223 */ /* 0x000fe20000010838 */
[----:B------:R-:W0:Y:S04]  /*4970*/  SHFL.UP PT, R59, R23, 0x4, RZ ;  /* 0x04800000173b7989 */ /* 0x000e2800000e00ff */
[----:B------:R-:W1:Y:S04]  /*4980*/  SHFL.UP PT, R57, R22, 0x4, RZ ;  /* 0x0480000016397989 */ /* 0x000e6800000e00ff */
[----:B------:R-:W3:Y:S04]  /*4990*/  SHFL.UP PT, R3, R20, 0x4, RZ ;  /* 0x0480000014037989 */ /* 0x000ee800000e00ff */
[----:B------:R-:W5:Y:S01]  /*49a0*/  SHFL.UP PT, R21, R60, 0x4, RZ ;  /* 0x048000003c157989 */ /* 0x000f6200000e00ff */
[----:B------:R-:W-:Y:S01]  /*49b0*/  ISETP.GE.AND P0, PT, R69, 0x4, PT ;  /* 0x000000044500780c */ /* 0x000fe20003f06270 */
[----:B0-----:R-:W-:-:S02]  /*49c0*/  FMUL.FTZ R61, R60, R59 ;  /* 0x0000003b3c3d7220 */ /* 0x001fc40000410000 */
[C---:B-1----:R-:W-:Y:S02]  /*49d0*/  FMUL.FTZ R62, R60.reuse, R57 ;  /* 0x000000393c3e7220 */ /* 0x042fe40000410000 */
[----:B---3--:R-:W-:Y:S02]  /*49e0*/  FMUL.FTZ R58, R60, R3 ;  /* 0x000000033c3a7220 */ /* 0x008fe40000410000 */
[----:B------:R-:W-:Y:S02]  /*49f0*/  FFMA.FTZ R61, R20, R57, -R61 ;  /* 0x00000039143d7223 */ /* 0x000fe4000001083d */
[----:B-----5:R-:W-:Y:S02]  /*4a00*/  FMUL.FTZ R56, R60, R21 ;  /* 0x000000153c387220 */ /* 0x020fe40000410000 */
[C---:B------:R-:W-:Y:S02]  /*4a10*/  FFMA.FTZ R62, R20.reuse, R59, R62 ;  /* 0x0000003b143e7223 */ /* 0x040fe4000001003e */
[----:B------:R-:W-:-:S02]  /*4a20*/  FFMA.FTZ R21, R20, R21, R58 ;  /* 0x0000001514157223 */ /* 0x000fc4000001003a */
[----:B------:R-:W-:Y:S02]  /*4a30*/  @P0 FFMA.FTZ R20, R20, R3, -R56 ;  /* 0x0000000314140223 */ /* 0x000fe40000010838 */
[----:B------:R-:W-:Y:S02]  /*4a40*/  @P0 FADD.FTZ R23, R23, R62 ;  /* 0x0000003e17170221 */ /* 0x000fe40000010000 */
[----:B------:R-:W-:Y:S01]  /*4a50*/  @P0 FADD.FTZ R22, R22, R61 ;  /* 0x0000003d16160221 */ /* 0x000fe20000010000 */
        /* <DEDUP_REMOVED lines=8> */
[CC--:B---3--:R-:W-:Y:S02]  /*4ae0*/  FMUL.FTZ R61, R21.reuse, R57.reuse ;  /* 0x00000039153d7220 */ /* 0x0c8fe40000410000 */
[C---:B------:R-:W-:Y:S02]  /*4af0*/  FFMA.FTZ R57, R20.reuse, R57, -R60 ;  /* 0x0000003914397223 */ /* 0x040fe4000001083c */
[CC--:B-----5:R-:W-:Y:S02]  /*4b00*/  FFMA.FTZ R62, R20.reuse, R56.reuse, R59 ;  /* 0x00000038143e7223 */ /* 0x0e0fe4000001003b */
[----:B------:R-:W-:Y:S02]  /*4b10*/  FMUL.FTZ R56, R21, R56 ;  /* 0x0000003815387220 */ /* 0x000fe40000410000 */
[----:B------:R-:W-:-:S02]  /*4b20*/  FFMA.FTZ R58, R20, R58, R61 ;  /* 0x0000003a143a7223 */ /* 0x000fc4000001003d */
[----:B------:R-:W-:Y:S02]  /*4b30*/  @P1 FFMA.FTZ R20, R20, R3, -R56 ;  /* 0x0000000314141223 */ /* 0x000fe40000010838 */
[----:B------:R-:W-:Y:S02]  /*4b40*/  @P1 FADD.FTZ R23, R23, R58 ;  /* 0x0000003a17171221 */ /* 0x000fe40000010000 */
[----:B------:R-:W-:Y:S01]  /*4b50*/  @P1 FADD.FTZ R22, R22, R57 ;  /* 0x0000003916161221 */ /* 0x000fe20000010000 */
[----:B--2---:R-:W-:Y:S01]  /*4b60*/  STS.128 [R2.X16+0x1080], R24 ;  /* 0x0010801802007388 */ /* 0x004fe2000000cc00 */
[----:B------:R-:W-:-:S03]  /*4b70*/  FSEL R59, R21, R62, !P1 ;  /* 0x0000003e153b7208 */ /* 0x000fc60004800000 */
[----:B------:R-:W0:Y:S01]  /*4b80*/  SHFL.UP PT, R2, R20, 0x10, RZ ;  /* 0x0600000014027989 */ /* 0x000e2200000e00ff */
[----:B------:R-:W-:-:S03]  /*4b90*/  ISETP.NE.AND P0, PT, R150, RZ, PT ;  /* 0x000000ff9600720c */ /* 0x000fc60003f05270 */
[----:B------:R-:W-:Y:S04]  /*4ba0*/  SHFL.UP PT, R21, R22, 0x10, RZ ;  /* 0x0600000016157989 */ /* 0x000fe800000e00ff */
[----:B------:R-:W1:Y:S01]  /*4bb0*/  SHFL.UP PT, R24, R23, 0x10, RZ ;  /* 0x0600000017187989 */ /* 0x000e6200000e00ff */
[----:B------:R-:W-:-:S03]  /*4bc0*/  ISETP.EQ.OR P0, PT, R70, RZ, P0 ;  /* 0x000000ff4600720c */ /* 0x000fc60000702670 */
[----:B------:R-:W2:Y:S01]  /*4bd0*/  SHFL.UP PT, R3, R59, 0x10, RZ ;  /* 0x060000003b037989 */ /* 0x000ea200000e00ff */
[----:B------:R-:W-:Y:S01]  /*4be0*/  MOV R61, RZ ;  /* 0x000000ff003d7202 */ /* 0x000fe20000000f00 */
[----:B------:R-:W-:Y:S02]  /*4bf0*/  CS2R R62, SRZ ;  /* 0x00000000003e7805 */ /* 0x000fe4000001ff00 */
[----:B------:R3:W-:Y:S01]  /*4c00*/  STS.128 [R156.X16+0x1280], R28 ;  /* 0x0012801c9c007388 */ /* 0x0007e2000000cc00 */
[----:B------:R-:W-:-:S03]  /*4c10*/  MOV R60, 0x3f800000 ;  /* 0x3f800000003c7802 */ /* 0x000fc60000000f00 */
[----:B----4-:R-:W-:Y:S04]  /*4c20*/  STS.128 [R157.X16+0x1480], R32 ;  /* 0x001480209d007388 */ /* 0x010fe8000000cc00 */
[----:B------:R-:W-:Y:S04]  /*4c30*/  STS.128 [R158.X16+0x1680], R36 ;  /* 0x001680249e007388 */ /* 0x000fe8000000cc00 */
[----:B------:R-:W-:Y:S04]  /*4c40*/  STS.128 [R160.X16+0x1880], R40 ;  /* 0x00188028a0007388 */ /* 0x000fe8000000cc00 */
[----:B------:R-:W-:Y:S04]  /*4c50*/  STS.128 [R161.X16+0x1a80], R44 ;  /* 0x001a802ca1007388 */ /* 0x000fe8000000cc00 */
[----:B------:R-:W-:Y:S04]  /*4c60*/  STS.128 [R162.X16+0x1c80], R48 ;  /* 0x001c8030a2007388 */ /* 0x000fe8000000cc00 */
[----:B------:R-:W-:Y:S01]  /*4c70*/  STS.128 [R164.X16+0x1e80], R52 ;  /* 0x001e8034a4007388 */ /* 0x000fe2000000cc00 */
[----:B------:R-:W-:-:S06]  /*4c80*/  NOP ;  /* 0x0000000000007918 */ /* 0x000fcc0000000000 */
[----:B------:R-:W4:Y:S01]  /*4c90*/  @!P0 LDS.128 R60, [R115.X16+0x2140] ;  /* 0x00214000733c8984 */ /* 0x000f22000000cc00 */
[----:B------:R-:W-:Y:S01]  /*4ca0*/  ISETP.GE.AND P0, PT, R69, 0x10, PT ;  /* 0x000000104500780c */ /* 0x000fe20003f06270 */
[----:B0-----:R-:W-:Y:S01]  /*4cb0*/  FMUL.FTZ R26, R59, R2 ;  /* 0x000000023b1a7220 */ /* 0x001fe20000410000 */
[----:B------:R-:W-:Y:S01]  /*4cc0*/  ISETP.NE.AND P1, PT, R69, 0x1f, PT ;  /* 0x0000001f4500780c */ /* 0x000fe20003f25270 */
[C---:B-1----:R-:W-:Y:S01]  /*4cd0*/  FMUL.FTZ R27, R59.reuse, R24 ;  /* 0x000000183b1b7220 */ /* 0x042fe20000410000 */
[----:B------:R-:W-:Y:S01]  /*4ce0*/  LDS.128 R32, [R159.X16+0x10a0] ;  /* 0x0010a0009f207984 */ /* 0x000fe2000000cc00 */
[C---:B---3--:R-:W-:Y:S02]  /*4cf0*/  FMUL.FTZ R29, R59.reuse, R21 ;  /* 0x000000153b1d7220 */ /* 0x048fe40000410000 */
[-C--:B--2---:R-:W-:Y:S01]  /*4d00*/  FFMA.FTZ R26, R20, R3.reuse, R26 ;  /* 0x00000003141a7223 */ /* 0x084fe2000001001a */
[----:B------:R-:W-:Y:S01]  /*4d10*/  LDS.128 R36, [R159.X16+0x10b0] ;  /* 0x0010b0009f247984 */ /* 0x000fe2000000cc00 */
[----:B------:R-:W-:-:S02]  /*4d20*/  FMUL.FTZ R25, R59, R3 ;  /* 0x000000033b197220 */ /* 0x000fc40000410000 */
[C---:B------:R-:W-:Y:S01]  /*4d30*/  FFMA.FTZ R27, R20.reuse, R21, -R27 ;  /* 0x00000015141b7223 */ /* 0x040fe2000001081b */
[----:B------:R-:W-:Y:S01]  /*4d40*/  LDS.128 R40, [R159.X16+0x10c0] ;  /* 0x0010c0009f287984 */ /* 0x000fe2000000cc00 */
[C---:B------:R-:W-:Y:S01]  /*4d50*/  FFMA.FTZ R24, R20.reuse, R24, R29 ;  /* 0x0000001814187223 */ /* 0x040fe2000001001d */
[----:B------:R-:W-:Y:S01]  /*4d60*/  FSEL R21, R59, R26, !P0 ;  /* 0x0000001a3b157208 */ /* 0x000fe20004000000 */
[----:B------:R-:W-:Y:S01]  /*4d70*/  @P0 FFMA.FTZ R20, R20, R2, -R25 ;  /* 0x0000000214140223 */ /* 0x000fe20000010819 */
[----:B------:R-:W-:Y:S01]  /*4d80*/  LDS.128 R28, [R159.X16+0x1090] ;  /* 0x001090009f1c7984 */ /* 0x000fe2000000cc00 */
[----:B------:R-:W-:Y:S02]  /*4d90*/  @P0 FADD.FTZ R22, R22, R27 ;  /* 0x0000001b16160221 */ /* 0x000fe40000010000 */
[----:B------:R-:W-:Y:S01]  /*4da0*/  @P0 FADD.FTZ R23, R23, R24 ;  /* 0x0000001817170221 */ /* 0x000fe20000010000 */
        /* <DEDUP_REMOVED lines=21> */
[----:B------:R-:W-:Y:S01]  /*4f00*/  @P0 FFMA.FTZ R161, R3, R160, R161 ;  /* 0x000000a003a10223 */ /* 0x000fe200000100a1 */
        /* <DEDUP_REMOVED lines=62> */
[----:B------:R-:W-:Y:S01]  /*52f0*/  FADD.FTZ R174, R174, R3 ;  /* 0x00000003aeae7221 */ /* 0x000fe20000010000 */
[----:B------:R-:W-:Y:S01]  /*5300*/  ISETP.NE.AND P0, PT, R68, RZ, PT ;  /* 0x000000ff4400720c */ /* 0x000fe20003f05270 */
[----:B------:R-:W-:-:S02]  /*5310*/  FADD.FTZ R173, R173, R140 ;  /* 0x0000008cadad7221 */ /* 0x000fc40000010000 */
[C---:B------:R-:W-:Y:S02]  /*5320*/  FMUL.FTZ R21, R146.reuse, R174 ;  /* 0x000000ae92157220 */ /* 0x040fe40000410000 */
[C---:B------:R-:W-:Y:S02]  /*5330*/  FMUL.FTZ R3, R57.reuse, R63 ;  /* 0x0000003f39037220 */ /* 0x040fe40000410000 */
[-C--:B------:R-:W-:Y:S02]  /*5340*/  FMUL.FTZ R117, R146, R173.reuse ;  /* 0x000000ad92757220 */ /* 0x080fe40000410000 */
[----:B------:R-:W-:Y:S02]  /*5350*/  FFMA.FTZ R23, R142, R173, -R21 ;  /* 0x000000ad8e177223 */ /* 0x000fe40000010815 */
[-C--:B------:R-:W-:Y:S02]  /*5360*/  FFMA.FTZ R21, R56, R62.reuse, -R3 ;  /* 0x0000003e38157223 */ /* 0x080fe40000010803 */
[----:B------:R-:W-:-:S02]  /*5370*/  FMUL.FTZ R62, R57, R62 ;  /* 0x0000003e393e7220 */ /* 0x000fc40000410000 */
[CC--:B------:R-:W-:Y:S02]  /*5380*/  FMUL.FTZ R3, R57.reuse, R61.reuse ;  /* 0x0000003d39037220 */ /* 0x0c0fe40000410000 */
[----:B------:R-:W-:Y:S02]  /*5390*/  FMUL.FTZ R57, R57, R60 ;  /* 0x0000003c39397220 */ /* 0x000fe40000410000 */
[----:B------:R-:W-:Y:S02]  /*53a0*/  FFMA.FTZ R117, R142, R174, R117 ;  /* 0x000000ae8e757223 */ /* 0x000fe40000010075 */
[----:B------:R-:W-:Y:S02]  /*53b0*/  FADD.FTZ R23, R178, R23 ;  /* 0x00000017b2177221 */ /* 0x000fe40000010000 */
[C---:B------:R-:W-:Y:S02]  /*53c0*/  FFMA.FTZ R60, R56.reuse, R60, -R3 ;  /* 0x0000003c383c7223 */ /* 0x040fe40000010803 */
[----:B------:R-:W-:Y:S01]  /*53d0*/  FFMA.FTZ R61, R56, R61, R57 ;  /* 0x0000003d383d7223 */ /* 0x000fe20000010039 */
[----:B------:R-:W-:Y:S01]  /*53e0*/  BSSY B0, `(.L_x_1991) ;  /* 0x0000018000007945 */ /* 0x000fe20003800000 */
[----:B------:R-:W-:-:S02]  /*53f0*/  FADD.FTZ R117, R180, R117 ;  /* 0x00000075b4757221 */ /* 0x000fc40000010000 */
[----:B------:R-:W-:Y:S02]  /*5400*/  FMUL.FTZ R20, R144, R23 ;  /* 0x0000001790147220 */ /* 0x000fe40000410000 */
[----:B------:R-:W-:Y:S02]  /*5410*/  FFMA.FTZ R56, R56, R63, R62 ;  /* 0x0000003f38387223 */ /* 0x000fe4000001003e */
[----:B------:R-:W-:Y:S02]  /*5420*/  FADD.FTZ R62, R58, R21 ;  /* 0x000000153a3e7221 */ /* 0x000fe40000010000 */
[-C--:B------:R-:W-:Y:S02]  /*5430*/  FMUL.FTZ R144, R144, R117.reuse ;  /* 0x0000007590907220 */ /* 0x080fe40000410000 */
        /* <DEDUP_REMOVED lines=18> */
.L_x_1992:
[----:B------:R-:W-:Y:S05]  /*5560*/  BSYNC B0 ;  /* 0x0000000000007941 */ /* 0x000fea0003800000 */
.L_x_1991:
[----:B------:R-:W-:Y:S01]  /*5570*/  FFMA.FTZ R144, R121, R23, -R144 ;  /* 0x0000001779907223 */ /* 0x000fe20000010890 */
[----:B-1----:R-:W-:Y:S01]  /*5580*/  IADD3 R115, R115, 0x1, RZ ;  /* 0x0000000173737810 */ /* 0x002fe20007ffe0ff */
[----:B------:R-:W-:Y:S02]  /*5590*/  FADD.FTZ R22, R179, R22 ;  /* 0x00000016b3167221 */ /* 0x000fe40000010000 */
[----:B------:R-:W-:Y:S01]  /*55a0*/  FADD.FTZ R144, R177, R144 ;  /* 0x00000090b1907221 */ /* 0x000fe20000010000 */
[----:B------:R-:W-:Y:S01]  /*55b0*/  ISETP.GE.AND P0, PT, R115, c[0x0][0x16c], PT ;  /* 0x00005b0073007a0c */ /* 0x000fe20003f06270 */
[----:B------:R-:W-:Y:S02]  /*55c0*/  FMUL.FTZ R3, R119, R22 ;  /* 0x0000001677037220 */ /* 0x000fe40000410000 */
[----:B------:R-:W-:Y:S02]  /*55d0*/  FMUL.FTZ R25, R25, R2 ;  /* 0x0000000219197220 */ /* 0x000fe40000410000 */
[----:B------:R-:W-:-:S02]  /*55e0*/  FMUL.FTZ R119, R119, R144 ;  /* 0x0000009077777220 */ /* 0x000fc40000410000 */
[C---:B------:R-:W-:Y:S02]  /*55f0*/  FFMA.FTZ R2, R120.reuse, R144, -R3 ;  /* 0x0000009078027223 */ /* 0x040fe40000010803 */
[----:B------:R-:W-:Y:S02]  /*5600*/  FFMA.FTZ R119, R120, R22, R119 ;  /* 0x0000001678777223 */ /* 0x000fe40000010077 */
[----:B------:R-:W-:Y:S02]  /*5610*/  FADD.FTZ R181, R181, R2 ;  /* 0x00000002b5b57221 */ /* 0x000fe40000010000 */
[----:B------:R-:W-:Y:S02]  /*5620*/  FADD.FTZ R119, R182, R119 ;  /* 0x00000077b6777221 */ /* 0x000fe40000010000 */
[C---:B------:R-:W-:Y:S02]  /*5630*/  FMUL.FTZ R21, R114.reuse, R181 ;  /* 0x000000b572157220 */ /* 0x040fe40000410000 */
[----:B------:R-:W-:-:S02]  /*5640*/  FMUL.FTZ R3, R114, R119 ;  /* 0x0000007772037220 */ /* 0x000fc40000410000 */
[C---:B------:R-:W-:Y:S02]  /*5650*/  FFMA.FTZ R21, R118.reuse, R119, R21 ;  /* 0x0000007776157223 */ /* 0x040fe40000010015 */
[----:B------:R-:W-:Y:S02]  /*5660*/  FFMA.FTZ R118, R118, R181, -R3 ;  /* 0x000000b576767223 */ /* 0x000fe40000010803 */
[----:B------:R-:W-:Y:S02]  /*5670*/  FADD.FTZ R184, R184, R21 ;  /* 0x00000015b8b87221 */ /* 0x000fe40000010000 */
[----:B------:R-:W-:Y:S02]  /*5680*/  FADD.FTZ R183, R183, R118 ;  /* 0x00000076b7b77221 */ /* 0x000fe40000010000 */
[C---:B------:R-:W-:Y:S02]  /*5690*/  FMUL.FTZ R3, R154.reuse, R184 ;  /* 0x000000b89a037220 */ /* 0x040fe40000410000 */
        /* <DEDUP_REMOVED lines=24> */
[----:B------:R-:W-:-:S02]  /*5820*/  FADD.FTZ R176, R187, R176 ;  /* 0x000000b0bbb07221 */ /* 0x000fc40000010000 */
[----:B------:R-:W-:Y:S02]  /*5830*/  FMUL.FTZ R55, R55, R188 ;  /* 0x000000bc37377220 */ /* 0x000fe40000410000 */
        /* <DEDUP_REMOVED lines=31> */
[----:B------:R-:W-:Y:S01]  /*5a30*/  FFMA.FTZ R15, R54, 2, R15 ;  /* 0x40000000360f7823 */ /* 0x000fe2000001000f */
[----:B------:R-:W-:Y:S01]  /*5a40*/  @P0 CALL.REL.NOINC `(.L_x_1990) ;  /* 0x0000001000000944 */ /* 0x000fe20003c00000 */
[----:B------:R-:W-:Y:S05]  /*5a50*/  BRA `(.L_x_1993) ;  /* 0xffffd4d000007947 */ /* 0x000fea000383ffff */
.L_x_1990:
[----:B------:R-:W-:Y:S01]  /*5a60*/  BAR.SYNC.DEFER_BLOCKING 0x0 ;  /* 0x0000000000007b1d */ /* 0x000fe20000010000 */
[C---:B------:R-:W-:Y:S01]  /*5a70*/  SHF.L.U32 R2, R70.reuse, 0x9, RZ ;  /* 0x0000000946027819 */ /* 0x040fe200000006ff */
[----:B------:R-:W-:Y:S01]  /*5a80*/  IMAD R36, R149, c[0x0][0x200], RZ ;  /* 0x0000800095247a24 */ /* 0x000fe200078e02ff */
[----:B------:R-:W-:Y:S02]  /*5a90*/  IADD3 R70, R70, 0x1, RZ ;  /* 0x0000000146467810 */ /* 0x000fe40007ffe0ff */
[----:B------:R-:W-:-:S02]  /*5aa0*/  SHF.R.S32.HI R3, RZ, 0x1f, R2 ;  /* 0x0000001fff037819 */ /* 0x000fc40000011402 */
[----:B------:R-:W-:Y:S02]  /*5ab0*/  IADD3 R73, P1, R73, 0x1000, RZ ;  /* 0x0000100049497810 */ /* 0x000fe40007f3e0ff */
[----:B------:R-:W-:Y:S01]  /*5ac0*/  IADD3 R78, P2, R78, 0x1000, RZ ;  /* 0x000010004e4e7810 */ /* 0x000fe20007f5e0ff */
[----:B------:R-:W-:Y:S01]  /*5ad0*/  IMAD.WIDE.U32 R2, R67, c[0x0][0x200], R2 ;  /* 0x0000800043027a25 */ /* 0x000fe200078e0002 */
[----:B------:R-:W-:Y:S02]  /*5ae0*/  IADD3 R74, P3, R74, 0x800, RZ ;  /* 0x000008004a4a7810 */ /* 0x000fe40007f7e0ff */
[----:B------:R-:W-:Y:S02]  /*5af0*/  IADD3 R76, P4, R76, 0x800, RZ ;  /* 0x000008004c4c7810 */ /* 0x000fe40007f9e0ff */
[----:B------:R-:W-:Y:S02]  /*5b00*/  IADD3.X R79, RZ, R79, RZ, P1, !PT ;  /* 0x0000004fff4f7210 */ /* 0x000fe40000ffe4ff */
[----:B------:R-:W-:-:S02]  /*5b10*/  IADD3.X R80, RZ, R80, RZ, P2, !PT ;  /* 0x00000050ff507210 */ /* 0x000fc400017fe4ff */
        /* <DEDUP_REMOVED lines=9> */
[----:B-1----:R-:W-:Y:S01]  /*5bb0*/  IMAD R5, R65, c[0x0][0x208], RZ ;  /* 0x0000820041057a24 */ /* 0x002fe200078e02ff */
[----:B------:R-:W0:Y:S02]  /*5bc0*/  LDS.128 R24, [R69.X16+0x200] ;  /* 0x0002000045187984 */ /* 0x000e24000000cc00 */
[----:B------:R-:W-:Y:S01]  /*5bd0*/  IADD3 R3, R3, R17, RZ ;  /* 0x0000001103037210 */ /* 0x000fe20007ffe0ff */
[C---:B------:R-:W-:Y:S01]  /*5be0*/  IMAD R5, R0.reuse, c[0x0][0x20c], R5 ;  /* 0x0000830000057a24 */ /* 0x040fe200078e0205 */
        /* <DEDUP_REMOVED lines=14> */
.L_x_1994:
[----:B------:R-:W-:Y:S05]  /*5cd0*/  EXIT ;  /* 0x000000000000794d */ /* 0x000fea0003800000 */
.L_x_1996:
        /* <DEDUP_REMOVED lines=10> */
.L_x_5366:


//--------------------- .text._Z25selective_scan_fwd_kernelI32Selective_Scan_fwd_kernel_traitsILi32ELi16ELi1ELb1ELb1ELb1ELb1EfN3c107complexIfEEEEv13SSMParamsBase --------------------------
	.section	.text._Z25selective_scan_fwd_kernelI32Selective_Scan_fwd_kernel_traitsILi32ELi16ELi1ELb1ELb1ELb1ELb1EfN3c107complexIfEEEEv13SSMParamsBase,"ax",@progbits
	.sectioninfo	@"SHI_REGISTERS=191"
	.align	128
        .global         _Z25selective_scan_fwd_kernelI32Selective_Scan_fwd_kernel_traitsILi32ELi16ELi1ELb1ELb1ELb1ELb1EfN3c107complexIfEEEEv13SSMParamsBase
        .type           _Z25selective_scan_fwd_kernelI32Selective_Scan_fwd_kernel_traitsILi32ELi16ELi1ELb1ELb1ELb1ELb1EfN3c107complexIfEEEEv13SSMParamsBase,@function
        .size           _Z25selective_scan_fwd_kernelI32Selective_Scan_fwd_kernel_traitsILi32ELi16ELi1ELb1ELb1ELb1ELb1EfN3c107complexIfEEEEv13SSMParamsBase,(.L_x_5367 - _Z25selective_scan_fwd_kernelI32Selective_Scan_fwd_kernel_traitsILi32ELi16ELi1ELb1ELb1ELb1ELb1EfN3c107complexIfEEEEv13SSMParamsBase)
        .other          _Z25selective_scan_fwd_kernelI32Selective_Scan_fwd_kernel_traitsILi32ELi16ELi1ELb1ELb1ELb1ELb1EfN3c107complexIfEEEEv13SSMParamsBase,@"STO_CUDA_ENTRY STV_DEFAULT"
_Z25selective_scan_fwd_kernelI32Selective_Scan_fwd_kernel_traitsILi32ELi16ELi1ELb1ELb1ELb1ELb1EfN3c107complexIfEEEEv13SSMParamsBase:
.text._Z25selective_scan_fwd_kernelI32Selective_Scan_fwd_kernel_traitsILi32ELi16ELi1ELb1ELb1ELb1ELb1EfN3c107complexIfEEEEv13SSMParamsBase:
        /* <DEDUP_REMOVED lines=94> */
.L_x_2034:
[----:B------:R-:W-:Y:S01]  /*05e0*/  BAR.SYNC.DEFER_BLOCKING 0x0 ;  /* 0x0000000000007b1d */ /* 0x000fe20000010000 */
[----:B0-----:R-:W-:-:S05]  /*05f0*/  IMAD.WIDE R2, R72, 0x10, R74 ;  /* 0x0000001048027825 */ /* 0x001fca00078e024a */
        /* <DEDUP_REMOVED lines=79> */
.L_x_1998:
[----:B--234-:R-:W-:Y:S05]  /*0af0*/  BSYNC B0 ;  /* 0x0000000000007941 */ /* 0x01cfea0003800000 */
.L_x_1997:
        /* <DEDUP_REMOVED lines=37> */
.L_x_2000:
[----:B------:R-:W-:Y:S05]  /*0d50*/  BSYNC B0 ;  /* 0x0000000000007941 */ /* 0x000fea0003800000 */
.L_x_1999:
        /* <DEDUP_REMOVED lines=35> */
.L_x_2002:
[----:B------:R-:W-:Y:S05]  /*0f90*/  BSYNC B0 ;  /* 0x0000000000007941 */ /* 0x000fea0003800000 */
.L_x_2001:
        /* <DEDUP_REMOVED lines=37> */
.L_x_2004:
[----:B------:R-:W-:Y:S05]  /*11f0*/  BSYNC B0 ;  /* 0x0000000000007941 */ /* 0x000fea0003800000 */
.L_x_2003:
        /* <DEDUP_REMOVED lines=35> */
.L_x_2006:
[----:B------:R-:W-:Y:S05]  /*1430*/  BSYNC B0 ;  /* 0x0000000000007941 */ /* 0x000fea0003800000 */
.L_x_2005:
        /* <DEDUP_REMOVED lines=37> */
.L_x_2008:
[----:B------:R-:W-:Y:S05]  /*1690*/  BSYNC B0 ;  /* 0x0000000000007941 */ /* 0x000fea0003800000 */
.L_x_2007:
        /* <DEDUP_REMOVED lines=35> */
.L_x_2010:
[----:B------:R-:W-:Y:S05]  /*18d0*/  BSYNC B0 ;  /* 0x0000000000007941 */ /* 0x000fea0003800000 */
.L_x_2009:
        /* <DEDUP_REMOVED lines=37> */
.L_x_2012:
[----:B------:R-:W-:Y:S05]  /*1b30*/  BSYNC B0 ;  /* 0x0000000000007941 */ /* 0x000fea0003800000 */
.L_x_2011:
        /* <DEDUP_REMOVED lines=35> */
.L_x_2014:
[----:B------:R-:W-:Y:S05]  /*1d70*/  BSYNC B0 ;  /* 0x0000000000007941 */ /* 0x000fea0003800000 */
.L_x_2013:
        /* <DEDUP_REMOVED lines=42> */
.L_x_2016:
[----:B------:R-:W-:Y:S05]  /*2020*/  BSYNC B0 ;  /* 0x0000000000007941 */ /* 0x000fea0003800000 */
.L_x_2015:
        /* <DEDUP_REMOVED lines=33> */
.L_x_2018:
[----:B------:R-:W-:Y:S05]  /*2240*/  BSYNC B0 ;  /* 0x0000000000007941 */ /* 0x000fea0003800000 */
.L_x_2017:
        /* <DEDUP_REMOVED lines=33> */
.L_x_2020:
[----:B------:R-:W-:Y:S05]  /*2460*/  BSYNC B0 ;  /* 0x0000000000007941 */ /* 0x000fea0003800000 */
.L_x_2019:
        /* <DEDUP_REMOVED lines=33> */
.L_x_2022:
[----:B------:R-:W-:Y:S05]  /*2680*/  BSYNC B0 ;  /* 0x0000000000007941 */ /* 0x000fea0003800000 */
.L_x_2021:
        /* <DEDUP_REMOVED lines=33> */
.L_x_2024:
[----:B------:R-:W-:Y:S05]  /*28a0*/  BSYNC B0 ;  /* 0x0000000000007941 */ /* 0x000fea0003800000 */
.L_x_2023:
        /* <DEDUP_REMOVED lines=33> */
.L_x_2026:
[----:B------:R-:W-:Y:S05]  /*2ac0*/  BSYNC B0 ;  /* 0x0000000000007941 */ /* 0x000fea0003800000 */
.L_x_2025:
        /* <DEDUP_REMOVED lines=33> */
.L_x_2028:
[----:B------:R-:W-:Y:S05]  /*2ce0*/  BSYNC B0 ;  /* 0x0000000000007941 */ /* 0x000fea0003800000 */
.L_x_2027:
        /* <DEDUP_REMOVED lines=36> */
.L_x_2032:
        /* <DEDUP_REMOVED lines=611> */
.L_x_2031:
[----:B------:R-:W-:Y:S05]  /*5560*/  BSYNC B0 ;  /* 0x0000000000007941 */ /* 0x000fea0003800000 */
.L_x_2030:
        /* <DEDUP_REMOVED lines=79> */
.L_x_2029:
[----:B------:R-:W-:Y:S01]  /*5a60*/  BAR.SYNC.DEFER_BLOCKING 0x0 ;  /* 0x0000000000007b1d */ /* 0x000fe20000010000 */
[----:B------:R-:W-:Y:S01]  /*5a70*/  SHF.L.U32 R2, R70, 0x9, RZ ;  /* 0x0000000946027819 */ /* 0x000fe200000006ff */
[C---:B------:R-:W-:Y:S02]  /*5a80*/  IMAD R20, R149.reuse, c[0x0][0x200], RZ ;  /* 0x0000800095147a24 */ /* 0x040fe400078e02ff */
[----:B------:R-:W-:Y:S01]  /*5a90*/  IMAD R22, R149, c[0x0][0x1f0], RZ ;  /* 0x00007c0095167a24 */ /* 0x000fe200078e02ff */
[----:B------:R-:W-:Y:S01]  /*5aa0*/  SHF.R.S32.HI R3, RZ, 0x1f, R2 ;  /* 0x0000001fff037819 */ /* 0x000fe20000011402 */
[----:B------:R-:W-:-:S02]  /*5ab0*/  IMAD R23, R67, c[0x0][0x204], R20 ;  /* 0x0000810043177a24 */ /* 0x000fc400078e0214 */
[----:B------:R-:W-:Y:S02]  /*5ac0*/  IMAD R27, R65, c[0x0][0x208], RZ ;  /* 0x00008200411b7a24 */ /* 0x000fe400078e02ff */
[----:B------:R-:W-:-:S04]  /*5ad0*/  IMAD.WIDE.U32 R20, R67, c[0x0][0x200], R2 ;  /* 0x0000800043147a25 */ /* 0x000fc800078e0002 */
[----:B------:R-:W-:Y:S01]  /*5ae0*/  IMAD R25, R67, c[0x0][0x1f4], R22 ;  /* 0x00007d0043197a24 */ /* 0x000fe200078e0216 */
[----:B------:R-:W-:Y:S01]  /*5af0*/  IADD3 R21, R21, R23, RZ ;  /* 0x0000001715157210 */ /* 0x000fe20007ffe0ff */
[----:B------:R-:W-:-:S04]  /*5b00*/  IMAD.WIDE.U32 R22, R67, c[0x0][0x1f0], R2 ;  /* 0x00007c0043167a25 */ /* 0x000fc800078e0002 */
[C---:B------:R-:W-:Y:S01]  /*5b10*/  IMAD R27, R0.reuse, c[0x0][0x20c], R27 ;  /* 0x00008300001b7a24 */ /* 0x040fe200078e021b */
[----:B------:R-:W-:Y:S01]  /*5b20*/  MOV R24, R22 ;  /* 0x0000001600187202 */ /* 0x000fe20000000f00 */
[----:B------:R-:W-:Y:S01]  /*5b30*/  IMAD.WIDE.U32 R20, R0, c[0x0][0x208], R20 ;  /* 0x0000820000147a25 */ /* 0x000fe200078e0014 */
[----:B------:R-:W-:Y:S01]  /*5b40*/  IADD3 R25, R23, R25, RZ ;  /* 0x0000001917197210 */ /* 0x000fe20007ffe0ff */
[----:B------:R-:W-:Y:S02]  /*5b50*/  STS.128 [R81], R16 ;  /* 0x0000001051007388 */ /* 0x000fe40000000c00 */
[----:B------:R-:W-:Y:S01]  /*5b60*/  IMAD R29, R65, c[0x0][0x1f8], RZ ;  /* 0x00007e00411d7a24 */ /* 0x000fe200078e02ff */
[----:B------:R-:W-:Y:S01]  /*5b70*/  IADD3 R21, R21, R27, RZ ;  /* 0x0000001b15157210 */ /* 0x000fe20007ffe0ff */
[----:B------:R-:W-:Y:S01]  /*5b80*/  STS.128 [R81+0x10], R4 ;  /* 0x0000100451007388 */ /* 0x000fe20000000c00 */
[----:B------:R-:W-:Y:S01]  /*5b90*/  LEA R22, P0, R20, c[0x0][0x258], 0x2 ;  /* 0x0000960014167a11 */ /* 0x000fe200078010ff */
[----:B------:R-:W-:-:S02]  /*5ba0*/  IMAD R29, R0, c[0x0][0x1fc], R29 ;  /* 0x00007f00001d7a24 */ /* 0x000fc400078e021d */
[----:B------:R-:W-:Y:S01]  /*5bb0*/  STS.128 [R81+0x20], R8 ;  /* 0x0000200851007388 */ /* 0x000fe20000000c00 */
[----:B------:R-:W-:Y:S01]  /*5bc0*/  LEA.HI.X R23, R20, c[0x0][0x25c], R21, 0x2, P0 ;  /* 0x0000970014177a11 */ /* 0x000fe200000f1415 */
[----:B------:R-:W-:Y:S02]  /*5bd0*/  IMAD.WIDE.U32 R24, R0, c[0x0][0x1f8], R24 ;  /* 0x00007e0000187a25 */ /* 0x000fe400078e0018 */
        /* <DEDUP_REMOVED lines=25> */
[----:B------:R-:W-:Y:S02]  /*5d70*/  IADD3 R76, P4, R76, 0x800, RZ ;  /* 0x000008004c4c7810 */ /* 0x000fe40007f9e0ff */
[----:B------:R-:W-:Y:S02]  /*5d80*/  IADD3.X R79, RZ, R79, RZ, P1, !PT ;  /* 0x0000004fff4f7210 */ /* 0x000fe40000ffe4ff */
[----:B------:R-:W-:-:S02]  /*5d90*/  IADD3.X R80, RZ, R80, RZ, P2, !PT ;  /* 0x00000050ff507210 */ /* 0x000fc400017fe4ff */
        /* <DEDUP_REMOVED lines=13> */
[----:B------:R-:W-:Y:S02]  /*5e70*/  FMUL.FTZ R38, R34, -1.4426950216293334961 ;  /* 0xbfb8aa3b22267820 */ /* 0x000fe40000410000 */
[----:B------:R-:W0:Y:S01]  /*5e80*/  MUFU.EX2 R36, R36 ;  /* 0x0000002400247308 */ /* 0x000e220000000800 */
[----:B------:R-:W-:Y:S02]  /*5e90*/  FMUL.FTZ R39, R35, -1.4426950216293334961 ;  /* 0xbfb8aa3b23277820 */ /* 0x000fe40000410000 */
[----:B-1----:R-:W-:Y:S02]  /*5ea0*/  FMUL.FTZ R40, R24, -1.4426950216293334961 ;  /* 0xbfb8aa3b18287820 */ /* 0x002fe40000410000 */
[----:B------:R-:W-:Y:S02]  /*5eb0*/  FMUL.FTZ R41, R25, -1.4426950216293334961 ;  /* 0xbfb8aa3b19297820 */ /* 0x000fe40000410000 */
[----:B------:R-:W-:Y:S01]  /*5ec0*/  FMUL.FTZ R42, R26, -1.4426950216293334961 ;  /* 0xbfb8aa3b1a2a7820 */ /* 0x000fe20000410000 */
[----:B------:R-:W1:Y:S01]  /*5ed0*/  MUFU.EX2 R37, R37 ;  /* 0x0000002500257308 */ /* 0x000e620000000800 */
[----:B------:R-:W-:-:S02]  /*5ee0*/  FMUL.FTZ R43, R27, -1.4426950216293334961 ;  /* 0xbfb8aa3b1b2b7820 */ /* 0x000fc40000410000 */
[----:B--2---:R-:W-:Y:S02]  /*5ef0*/  FMUL.FTZ R47, R23, -1.4426950216293334961 ;  /* 0xbfb8aa3b172f7820 */ /* 0x004fe40000410000 */
        /* <DEDUP_REMOVED lines=31> */
[----:B------:R-:W2:Y:S01]  /*60f0*/  MUFU.RCP R55, R38 ;  /* 0x0000002600377308 */ /* 0x000ea20000001000 */
[----:B0-----:R-:W-:-:S04]  /*6100*/  FMUL.FTZ R37, R32, R53 ;  /* 0x0000003520257220 */ /* 0x001fc80000410000 */
[----:B------:R-:W-:-:S03]  /*6110*/  FMUL.FTZ R36, R37, R16 ;  /* 0x0000001025247220 */ /* 0x000fc60000410000 */
        /* <DEDUP_REMOVED lines=10> */
[----:B------:R-:W1:Y:S01]  /*61c0*/  MUFU.RCP R54, R39 ;  /* 0x0000002700367308 */ /* 0x000e620000001000 */
[----:B--2---:R-:W-:-:S07]  /*61d0*/  FADD.FTZ R49, R49, 1 ;  /* 0x3f80000031317421 */ /* 0x004fce0000010000 */
[----:B------:R-:W2:Y:S01]  /*61e0*/  MUFU.RCP R57, R40 ;  /* 0x0000002800397308 */ /* 0x000ea20000001000 */
[----:B0-----:R-:W-:-:S07]  /*61f0*/  FADD.FTZ R48, R48, 1 ;  /* 0x3f80000030307421 */ /* 0x001fce0000010000 */
        /* <DEDUP_REMOVED lines=12> */
[----:B------:R-:W-:Y:S03]  /*62c0*/  STS.128 [R81], R36 ;  /* 0x0000002451007388 */ /* 0x000fe60000000c00 */
[----:B------:R-:W-:-:S03]  /*62d0*/  FMUL.FTZ R26, R19, R6 ;  /* 0x00000006131a7220 */ /* 0x000fc60000410000 */
[----:B------:R-:W1:Y:S01]  /*62e0*/  MUFU.RCP R61, R46 ;  /* 0x0000002e003d7308 */ /* 0x000e620000001000 */
[----:B0-----:R-:W-:-:S04]  /*62f0*/  FMUL.FTZ R18, R27, R58 ;  /* 0x0000003a1b127220 */ /* 0x001fc80000410000 */
[----:B------:R-:W-:-:S03]  /*6300*/  FMUL.FTZ R27, R18, R7 ;  /* 0x00000007121b7220 */ /* 0x000fc60000410000 */
[----:B------:R-:W0:Y:S01]  /*6310*/  MUFU.RCP R40, R45 ;  /* 0x0000002d00287308 */ /* 0x000e220000001000 */
[----:B--2---:R-:W-:Y:S01]  /*6320*/  FMUL.FTZ R6, R23, R60 ;  /* 0x0000003c17067220 */ /* 0x004fe20000410000 */
[----:B------:R-:W-:Y:S03]  /*6330*/  STS.128 [R81+0x10], R24 ;  /* 0x0000101851007388 */ /* 0x000fe60000000c00 */
[----:B------:R-:W-:-:S03]  /*6340*/  FMUL.FTZ R11, R6, R11 ;  /* 0x0000000b060b7220 */ /* 0x000fc60000410000 */
[----:B------:R-:W2:Y:S01]  /*6350*/  MUFU.RCP R41, R44 ;  /* 0x0000002c00297308 */ /* 0x000ea20000001000 */
[----:B-1----:R-:W-:-:S04]  /*6360*/  FMUL.FTZ R7, R22, R61 ;  /* 0x0000003d16077220 */ /* 0x002fc80000410000 */
        /* <DEDUP_REMOVED lines=8> */
[----:B-1----:R-:W-:Y:S01]  /*63f0*/  FMUL.FTZ R6, R31, R42 ;  /* 0x0000002a1f067220 */ /* 0x002fe20000410000 */
[----:B------:R-:W-:Y:S03]  /*6400*/  STS.128 [R81+0x20], R8 ;  /* 0x0000200851007388 */ /* 0x000fe60000000c00 */
[----:B------:R-:W-:-:S03]  /*6410*/  FMUL.FTZ R15, R6, R15 ;  /* 0x0000000f060f7220 */ /* 0x000fc60000410000 */
[----:B------:R-:W1:Y:S01]  /*6420*/  MUFU.RCP R33, R48 ;  /* 0x0000003000217308 */ /* 0x000e620000001000 */
[----:B0-----:R-:W-:-:S04]  /*6430*/  FMUL.FTZ R7, R30, R43 ;  /* 0x0000002b1e077220 */ /* 0x001fc80000410000 */
[----:B------:R-:W-:Y:S02]  /*6440*/  FMUL.FTZ R14, R7, R14 ;  /* 0x0000000e070e7220 */ /* 0x000fe40000410000 */
[----:B--2---:R-:W-:-:S04]  /*6450*/  FMUL.FTZ R4, R29, R32 ;  /* 0x000000201d047220 */ /* 0x004fc80000410000 */
[----:B------:R-:W-:Y:S02]  /*6460*/  FMUL.FTZ R13, R4, R13 ;  /* 0x0000000d040d7220 */ /* 0x000fe40000410000 */
[----:B------:R-:W-:Y:S02]  /*6470*/  IMAD R4, R149, c[0x0][0x210], RZ ;  /* 0x0000840095047a24 */ /* 0x000fe400078e02ff */
[----:B-1----:R-:W-:-:S04]  /*6480*/  FMUL.FTZ R5, R28, R33 ;  /* 0x000000211c057220 */ /* 0x002fc80000410000 */
[----:B------:R-:W-:Y:S02]  /*6490*/  FMUL.FTZ R12, R5, R12 ;  /* 0x0000000c050c7220 */ /* 0x000fe40000410000 */
[----:B------:R-:W-:-:S03]  /*64a0*/  IMAD R5, R67, c[0x0][0x214], R4 ;  /* 0x0000850043057a24 */ /* 0x000fc600078e0204 */
[----:B------:R-:W-:Y:S01]  /*64b0*/  STS.128 [R81+0x30], R12 ;  /* 0x0000300c51007388 */ /* 0x000fe20000000c00 */
[----:B------:R-:W-:-:S06]  /*64c0*/  NOP ;  /* 0x0000000000007918 */ /* 0x000fcc0000000000 */
[----:B------:R-:W0:Y:S01]  /*64d0*/  LDS.128 R16, [R69.X16] ;  /* 0x0000000045107984 */ /* 0x000e22000000cc00 */
[----:B------:R-:W-:Y:S01]  /*64e0*/  IADD3 R3, R3, R5, RZ ;  /* 0x0000000503037210 */ /* 0x000fe20007ffe0ff */
[----:B------:R-:W-:Y:S02]  /*64f0*/  IMAD R5, R65, c[0x0][0x218], RZ ;  /* 0x0000860041057a24 */ /* 0x000fe400078e02ff */
[----:B------:R-:W1:Y:S02]  /*6500*/  LDS.128 R20, [R69.X16+0x200] ;  /* 0x0002000045147984 */ /* 0x000e64000000cc00 */
[C---:B------:R-:W-:Y:S02]  /*6510*/  IMAD R5, R0.reuse, c[0x0][0x21c], R5 ;  /* 0x0000870000057a24 */ /* 0x040fe400078e0205 */
[----:B------:R-:W2:Y:S01]  /*6520*/  LDS.128 R28, [R69.X16+0x400] ;  /* 0x00040000451c7984 */ /* 0x000ea2000000cc00 */
[----:B------:R-:W-:-:S03]  /*6530*/  IMAD.WIDE.U32 R2, R0, c[0x0][0x218], R2 ;  /* 0x0000860000027a25 */ /* 0x000fc600078e0002 */
[----:B------:R-:W3:Y:S02]  /*6540*/  LDS.128 R32, [R69.X16+0x600] ;  /* 0x0006000045207984 */ /* 0x000ee4000000cc00 */
[----:B------:R-:W-:Y:S02]  /*6550*/  IADD3 R3, R3, R5, RZ ;  /* 0x0000000503037210 */ /* 0x000fe40007ffe0ff */
[----:B------:R-:W-:-:S04]  /*6560*/  LEA R4, P0, R2, c[0x0][0x270], 0x2 ;  /* 0x00009c0002047a11 */ /* 0x000fc800078010ff */
[----:B------:R-:W-:Y:S02]  /*6570*/  LEA.HI.X R5, R2, c[0x0][0x274], R3, 0x2, P0 ;  /* 0x00009d0002057a11 */ /* 0x000fe400000f1403 */
[----:B------:R-:W-:-:S03]  /*6580*/  ISETP.GE.AND P0, PT, R70, c[0x0][0x174], PT ;  /* 0x00005d0046007a0c */ /* 0x000fc60003f06270 */
[----:B------:R-:W-:-:S05]  /*6590*/  IMAD.WIDE R2, R72, 0x10, R4 ;  /* 0x0000001048027825 */ /* 0x000fca00078e0204 */
[----:B0-----:R0:W-:Y:S04]  /*65a0*/  STG.E.128 [R2.64], R16 ;  /* 0x0000001002007986 */ /* 0x0011e8000c101d04 */
[----:B-1----:R0:W-:Y:S04]  /*65b0*/  STG.E.128 [R2.64+0x200], R20 ;  /* 0x0002001402007986 */ /* 0x0021e8000c101d04 */
[----:B--2---:R0:W-:Y:S04]  /*65c0*/  STG.E.128 [R2.64+0x400], R28 ;  /* 0x0004001c02007986 */ /* 0x0041e8000c101d04 */
[----:B---3--:R0:W-:Y:S01]  /*65d0*/  STG.E.128 [R2.64+0x600], R32 ;  /* 0x0006002002007986 */ /* 0x0081e2000c101d04 */
[----:B------:R-:W-:Y:S01]  /*65e0*/  @P0 CALL.REL.NOINC `(.L_x_2033) ;  /* 0x0000001000000944 */ /* 0x000fe20003c00000 */
[----:B------:R-:W-:Y:S05]  /*65f0*/  BRA `(.L_x_2034) ;  /* 0xffff9fe000007947 */ /* 0x000fea000383ffff */
.L_x_2033:
[----:B------:R-:W-:Y:S05]  /*6600*/  EXIT ;  /* 0x000000000000794d */ /* 0x000fea0003800000 */
.L_x_2035:
        /* <DEDUP_REMOVED lines=15> */
.L_x_5367:


//--------------------- .text._Z25selective_scan_fwd_kernelI32Selective_Scan_fwd_kernel_traitsILi32ELi8ELi1ELb0ELb0ELb0ELb0EfN3c107complexIfEEEEv13SSMParamsBase --------------------------
	.section	.text._Z25selective_scan_fwd_kernelI32Selective_Scan_fwd_kernel_traitsILi32ELi8ELi1ELb0ELb0ELb0ELb0EfN3c107complexIfEEEEv13SSMParamsBase,"ax",@progbits
	.sectioninfo	@"SHI_REGISTERS=117"
	.align	128
        .global         _Z25selective_scan_fwd_kernelI32Selective_Scan_fwd_kernel_traitsILi32ELi8ELi1ELb0ELb0ELb0ELb0EfN3c107complexIfEEEEv13SSMParamsBase
        .type           _Z25selective_scan_fwd_kernelI32Selective_Scan_fwd_kernel_traitsILi32ELi8ELi1ELb0ELb0ELb0ELb0EfN3c107complexIfEEEEv13SSMParamsBase,@function
        .size           _Z25selective_scan_fwd_kernelI32Selective_Scan_fwd_kernel_traitsILi32ELi8ELi1ELb0ELb0ELb0ELb0EfN3c107complexIfEEEEv13SSMParamsBase,(.L_x_5368 - _Z25selective_scan_fwd_kernelI32Selective_Scan_fwd_kernel_traitsILi32ELi8ELi1ELb0ELb0ELb0ELb0EfN3c107complexIfEEEEv13SSMParamsBase)
        .other          _Z25selective_scan_fwd_kernelI32Selective_Scan_fwd_kernel_traitsILi32ELi8ELi1ELb0ELb0ELb0ELb0EfN3c107complexIfEEEEv13SSMParamsBase,@"STO_CUDA_ENTRY STV_DEFAULT"
_Z25selective_scan_fwd_kernelI32Selective_Scan_fwd_kernel_traitsILi32ELi8ELi1ELb0ELb0ELb0ELb0EfN3c107complexIfEEEEv13SSMParamsBase:
.text._Z25selective_scan_fwd_kernelI32Selective_Scan_fwd_kernel_traitsILi32ELi8ELi1ELb0ELb0ELb0ELb0EfN3c107complexIfEEEEv13SSMParamsBase:
[----:B------:R-:W-:Y:S02]  /*0000*/  MOV R1, c[0x0][0x28] ;  /* 0x00000a0000017a02 */ /* 0x000fe40000000f00 */
[----:B------:R-:W0:Y:S01]  /*0010*/  S2UR UR4, SR_CTAID.Y ;  /* 0x00000000000479c3 */ /* 0x000e220000002600 */
[----:B------:R-:W-:Y:S01]  /*0020*/  ISETP.NE.U32.AND P1, PT, RZ, c[0x0][0x250], PT ;  /* 0x00009400ff007a0c */ /* 0x000fe20003f25070 */
[----:B------:R-:W-:Y:S01]  /*0030*/  ULDC.64 UR6, c[0x0][0x118] ;  /* 0x0000460000067ab9 */ /* 0x000fe20000000a00 */
[----:B------:R-:W-:Y:S01]  /*0040*/  MOV R34, RZ ;  /* 0x000000ff00227202 */ /* 0x000fe20000000f00 */
[----:B------:R-:W-:Y:S01]  /*0050*/  HFMA2.MMA R33, -RZ, RZ, 0, 0 ;  /* 0x00000000ff217435 */ /* 0x000fe200000001ff */
[----:B------:R-:W-:Y:S02]  /*0060*/  ISETP.NE.AND.EX P1, PT, RZ, c[0x0][0x254], PT, P1 ;  /* 0x00009500ff007a0c */ /* 0x000fe40003f25310 */
[----:B------:R-:W-:-:S04]  /*0070*/  ISETP.NE.U32.AND P0, PT, RZ, c[0x0][0x238], PT ;  /* 0x00008e00ff007a0c */ /* 0x000fc80003f05070 */
[----:B------:R-:W-:Y:S02]  /*0080*/  ISETP.NE.AND.EX P0, PT, RZ, c[0x0][0x23c], PT, P0 ;  /* 0x00008f00ff007a0c */ /* 0x000fe40003f05300 */
[----:B0-----:R-:W-:-:S04]  /*0090*/  MOV R31, UR4 ;  /* 0x00000004001f7c02 */ /* 0x001fc80008000f00 */
        /* <DEDUP_REMOVED lines=10> */
[----:B0-----:R-:W0:Y:S01]  /*0140*/  S2R R36, SR_CTAID.X ;  /* 0x0000000000247919 */ /* 0x001e220000002500 */
[C---:B------:R-:W-:Y:S01]  /*0150*/  IMAD R0, R32.reuse, c[0x0][0x1d8], RZ ;  /* 0x0000760020007a24 */ /* 0x040fe200078e02ff */
[----:B------:R-:W-:Y:S01]  /*0160*/  MOV R40, RZ ;  /* 0x000000ff00287202 */ /* 0x000fe20000000f00 */
[----:B------:R-:W-:Y:S01]  /*0170*/  IMAD R6, R32, c[0x0][0x1e8], RZ ;  /* 0x00007a0020067a24 */ /* 0x000fe200078e02ff */
[----:B------:R-:W1:Y:S01]  /*0180*/  S2R R77, SR_TID.X ;  /* 0x00000000004d7919 */ /* 0x000e620000002100 */
[----:B------:R-:W-:-:S03]  /*0190*/  IMAD.WIDE.U32 R2, R31, c[0x0][0x1d8], RZ ;  /* 0x000076001f027a25 */ /* 0x000fc600078e00ff */
[----:B------:R-:W2:Y:S01]  /*01a0*/  S2R R39, SR_LANEID ;  /* 0x0000000000277919 */ /* 0x000ea20000000000 */
[----:B------:R-:W-:-:S04]  /*01b0*/  IMAD.WIDE.U32 R4, R31, c[0x0][0x1e8], RZ ;  /* 0x00007a001f047a25 */ /* 0x000fc800078e00ff */
[C---:B------:R-:W-:Y:S02]  /*01c0*/  IMAD R7, R31.reuse, c[0x0][0x1dc], R0 ;  /* 0x000077001f077a24 */ /* 0x040fe400078e0200 */
[----:B------:R-:W-:-:S03]  /*01d0*/  IMAD R9, R31, c[0x0][0x1ec], R6 ;  /* 0x00007b001f097a24 */ /* 0x000fc600078e0206 */
[----:B------:R-:W-:Y:S02]  /*01e0*/  IADD3 R3, R3, R7, RZ ;  /* 0x0000000703037210 */ /* 0x000fe40007ffe0ff */
[----:B------:R-:W-:Y:S02]  /*01f0*/  IADD3 R5, R5, R9, RZ ;  /* 0x0000000905057210 */ /* 0x000fe40007ffe0ff */
[----:B0-----:R-:W-:Y:S01]  /*0200*/  SHF.R.S32.HI R104, RZ, 0x1f, R36 ;  /* 0x0000001fff687819 */ /* 0x001fe20000011424 */
[----:B------:R-:W-:Y:S01]  /*0210*/  IMAD.WIDE.U32 R2, R36, c[0x0][0x1d0], R2 ;  /* 0x0000740024027a25 */ /* 0x000fe200078e0002 */
[----:B-1----:R-:W-:-:S03]  /*0220*/  LOP3.LUT R35, R77, 0x1f, RZ, 0xc0, !PT ;  /* 0x0000001f4d237812 */ /* 0x002fc600078ec0ff */
[C---:B------:R-:W-:Y:S01]  /*0230*/  IMAD R7, R104.reuse, c[0x0][0x1d0], RZ ;  /* 0x0000740068077a24 */ /* 0x040fe200078e02ff */
[----:B------:R-:W-:Y:S01]  /*0240*/  SHF.L.U32 R0, R77, 0x3, RZ ;  /* 0x000000034d007819 */ /* 0x000fe200000006ff */
[----:B------:R-:W-:Y:S02]  /*0250*/  IMAD R9, R104, c[0x0][0x1e0], RZ ;  /* 0x0000780068097a24 */ /* 0x000fe400078e02ff */
[----:B------:R-:W-:Y:S01]  /*0260*/  IMAD.WIDE.U32 R4, R36, c[0x0][0x1e0], R4 ;  /* 0x0000780024047a25 */ /* 0x000fe200078e0004 */
[----:B------:R-:W-:Y:S02]  /*0270*/  LOP3.LUT R37, R35, 0xffffff00, R0, 0xf8, !PT ;  /* 0xffffff0023257812 */ /* 0x000fe400078ef800 */
[----:B------:R-:W-:Y:S01]  /*0280*/  IADD3 R41, R0, 0x1, RZ ;  /* 0x0000000100297810 */ /* 0x000fe20007ffe0ff */
[C---:B------:R-:W-:Y:S01]  /*0290*/  IMAD R7, R36.reuse, c[0x0][0x1d4], R7 ;  /* 0x0000750024077a24 */ /* 0x040fe200078e0207 */
[----:B------:R-:W-:Y:S01]  /*02a0*/  SHF.R.S32.HI R38, RZ, 0x1f, R37 ;  /* 0x0000001fff267819 */ /* 0x000fe20000011425 */
[----:B------:R-:W-:Y:S01]  /*02b0*/  IMAD R9, R36, c[0x0][0x1e4], R9 ;  /* 0x0000790024097a24 */ /* 0x000fe200078e0209 */
[----:B------:R-:W-:-:S02]  /*02c0*/  IADD3 R17, P0, R37, R2, RZ ;  /* 0x0000000225117210 */ /* 0x000fc40007f1e0ff */
[----:B------:R-:W-:Y:S02]  /*02d0*/  IADD3 R23, P1, R37, R4, RZ ;  /* 0x0000000425177210 */ /* 0x000fe40007f3e0ff */
[C---:B------:R-:W-:Y:S02]  /*02e0*/  IADD3.X R2, R38.reuse, R3, R7, P0, !PT ;  /* 0x0000000326027210 */ /* 0x040fe400007fe407 */
[----:B------:R-:W-:Y:S02]  /*02f0*/  IADD3.X R4, R38, R5, R9, P1, !PT ;  /* 0x0000000526047210 */ /* 0x000fe40000ffe409 */
[----:B------:R-:W-:Y:S02]  /*0300*/  LEA R16, P0, R17, c[0x0][0x240], 0x2 ;  /* 0x0000900011107a11 */ /* 0x000fe400078010ff */
[----:B------:R-:W-:Y:S02]  /*0310*/  LEA R14, P1, R23, c[0x0][0x248], 0x2 ;  /* 0x00009200170e7a11 */ /* 0x000fe400078210ff */
[----:B------:R-:W-:-:S02]  /*0320*/  LEA.HI.X R17, R17, c[0x0][0x244], R2, 0x2, P0 ;  /* 0x0000910011117a11 */ /* 0x000fc400000f1402 */
[----:B------:R-:W-:Y:S02]  /*0330*/  LEA.HI.X R23, R23, c[0x0][0x24c], R4, 0x2, P1 ;  /* 0x0000930017177a11 */ /* 0x000fe400008f1404 */
[C---:B------:R-:W-:Y:S02]  /*0340*/  IADD3 R42, R0.reuse, 0x2, RZ ;  /* 0x00000002002a7810 */ /* 0x040fe40007ffe0ff */
[C---:B------:R-:W-:Y:S02]  /*0350*/  IADD3 R43, R0.reuse, 0x3, RZ ;  /* 0x00000003002b7810 */ /* 0x040fe40007ffe0ff */
[C---:B------:R-:W-:Y:S02]  /*0360*/  IADD3 R44, R0.reuse, 0x4, RZ ;  /* 0x00000004002c7810 */ /* 0x040fe40007ffe0ff */
[C---:B------:R-:W-:Y:S02]  /*0370*/  IADD3 R45, R0.reuse, 0x5, RZ ;  /* 0x00000005002d7810 */ /* 0x040fe40007ffe0ff */
[----:B------:R-:W-:-:S02]  /*0380*/  IADD3 R46, R0, 0x6, RZ ;  /* 0x00000006002e7810 */ /* 0x000fc40007ffe0ff */
[----:B------:R-:W-:Y:S02]  /*0390*/  IADD3 R47, R0, 0x7, RZ ;  /* 0x00000007002f7810 */ /* 0x000fe40007ffe0ff */
[----:B--2---:R-:W-:Y:S02]  /*03a0*/  LOP3.LUT R48, R37, 0x60, RZ, 0xfc, !PT ;  /* 0x0000006025307812 */ /* 0x004fe400078efcff */
.L_x_2057:
[----:B------:R-:W-:Y:S01]  /*03b0*/  BAR.SYNC.DEFER_BLOCKING 0x0 ;  /* 0x0000000000007b1d */ /* 0x000fe20000010000 */
[----:B------:R-:W-:Y:S01]  /*03c0*/  MOV R3, 0xffffff00 ;  /* 0xffffff0000037802 */ /* 0x000fe20000000f00 */
[----:B------:R-:W-:Y:S01]  /*03d0*/  HFMA2.MMA R2, -RZ, RZ, 0, 0 ;  /* 0x00000000ff027435 */ /* 0x000fe200000001ff */
[C---:B0-----:R-:W-:Y:S01]  /*03e0*/  LOP3.LUT R5, R37.reuse, 0x40, RZ, 0xfc, !PT ;  /* 0x0000004025057812 */ /* 0x041fe200078efcff */
[----:B------:R-:W-:Y:S01]  /*03f0*/  CS2R R6, SRZ ;  /* 0x0000000000067805 */ /* 0x000fe2000001ff00 */
[----:B------:R-:W-:Y:S01]  /*0400*/  MOV R0, RZ ;  /* 0x000000ff00007202 */ /* 0x000fe20000000f00 */
[----:B------:R-:W-:Y:S01]  /*0410*/  IMAD R86, R40, R3, c[0x0][0x168] ;  /* 0x00005a0028567624 */ /* 0x000fe200078e0203 */
[C---:B------:R-:W-:Y:S02]  /*0420*/  LOP3.LUT R3, R37.reuse, 0x20, RZ, 0xfc, !PT ;  /* 0x0000002025037812 */ /* 0x040fe400078efcff */
[----:B------:R-:W-:-:S02]  /*0430*/  LOP3.LUT R9, R37, 0x80, RZ, 0xfc, !PT ;  /* 0x0000008025097812 */ /* 0x000fc400078efcff */
[-C--:B------:R-:W-:Y:S02]  /*0440*/  ISETP.GE.AND P3, PT, R37, R86.reuse, PT ;  /* 0x000000562500720c */ /* 0x080fe40003f66270 */
[-C--:B------:R-:W-:Y:S02]  /*0450*/  ISETP.GE.AND P4, PT, R3, R86.reuse, PT ;  /* 0x000000560300720c */ /* 0x080fe40003f86270 */
[----:B------:R-:W-:Y:S02]  /*0460*/  LOP3.LUT R13, R37, 0xa0, RZ, 0xfc, !PT ;  /* 0x000000a0250d7812 */ /* 0x000fe400078efcff */
[----:B------:R-:W-:Y:S02]  /*0470*/  ISETP.GE.AND P5, PT, R5, R86, PT ;  /* 0x000000560500720c */ /* 0x000fe40003fa6270 */
[C---:B------:R-:W-:Y:S02]  /*0480*/  LOP3.LUT R15, R37.reuse, 0xc0, RZ, 0xfc, !PT ;  /* 0x000000c0250f7812 */ /* 0x040fe400078efcff */
[----:B------:R-:W-:-:S02]  /*0490*/  LOP3.LUT R21, R37, 0xe0, RZ, 0xfc, !PT ;  /* 0x000000e025157812 */ /* 0x000fc400078efcff */
[-C--:B------:R-:W-:Y:S01]  /*04a0*/  ISETP.GE.AND P2, PT, R48, R86.reuse, PT ;  /* 0x000000563000720c */ /* 0x080fe20003f46270 */
[----:B------:R-:W2:Y:S01]  /*04b0*/  @!P3 LDG.E R2, [R16.64] ;  /* 0x000000061002b981 */ /* 0x000ea2000c1e1900 */
[-C--:B------:R-:W-:Y:S01]  /*04c0*/  ISETP.GE.AND P1, PT, R9, R86.reuse, PT ;  /* 0x000000560900720c */ /* 0x080fe20003f26270 */
[----:B------:R-:W-:Y:S01]  /*04d0*/  HFMA2.MMA R4, -RZ, RZ, 0, 0 ;  /* 0x00000000ff047435 */ /* 0x000fe200000001ff */
[-C--:B------:R-:W-:Y:S01]  /*04e0*/  ISETP.GE.AND P0, PT, R13, R86.reuse, PT ;  /* 0x000000560d00720c */ /* 0x080fe20003f06270 */
[----:B------:R-:W3:Y:S01]  /*04f0*/  @!P4 LDG.E R0, [R16.64+0x80] ;  /* 0x000080061000c981 */ /* 0x000ee2000c1e1900 */
[-C--:B------:R-:W-:Y:S02]  /*0500*/  ISETP.GE.AND P3, PT, R15, R86.reuse, PT ;  /* 0x000000560f00720c */ /* 0x080fe40003f66270 */
[----:B------:R-:W-:Y:S01]  /*0510*/  ISETP.GE.AND P4, PT, R21, R86, PT ;  /* 0x000000561500720c */ /* 0x000fe20003f86270 */
[----:B------:R-:W-:Y:S01]  /*0520*/  HFMA2.MMA R19, -RZ, RZ, 0, 0 ;  /* 0x00000000ff137435 */ /* 0x000fe200000001ff */
        /* <DEDUP_REMOVED lines=8> */
[----:B------:R-:W-:-:S02]  /*05b0*/  IADD3 R10, R39, 0x20, RZ ;  /* 0x00000020270a7810 */ /* 0x000fc40007ffe0ff */
[C---:B------:R-:W-:Y:S02]  /*05c0*/  IADD3 R50, R39.reuse, 0x40, RZ ;  /* 0x0000004027327810 */ /* 0x040fe40007ffe0ff */
[-C--:B------:R-:W-:Y:S02]  /*05d0*/  LEA.HI.SX32 R49, R10, R39.reuse, 0x1b ;  /* 0x000000270a317211 */ /* 0x080fe400078fdaff */
[----:B------:R-:W-:Y:S02]  /*05e0*/  IADD3 R10, R39, 0x60, RZ ;  /* 0x00000060270a7810 */ /* 0x000fe40007ffe0ff */
[----:B------:R-:W-:Y:S02]  /*05f0*/  ISETP.GE.AND P4, PT, R5, R86, PT ;  /* 0x000000560500720c */ /* 0x000fe40003f86270 */
[C---:B------:R-:W-:Y:S02]  /*0600*/  LEA.HI.SX32 R5, R39.reuse, R39, 0x1b ;  /* 0x0000002727057211 */ /* 0x040fe400078fdaff */
[----:B------:R-:W-:-:S02]  /*0610*/  IADD3 R52, R39, 0x80, RZ ;  /* 0x0000008027347810 */ /* 0x000fc40007ffe0ff */
[C---:B------:R-:W-:Y:S02]  /*0620*/  IADD3 R12, R39.reuse, 0xa0, RZ ;  /* 0x000000a0270c7810 */ /* 0x040fe40007ffe0ff */
[-C--:B------:R-:W-:Y:S02]  /*0630*/  LEA.HI.SX32 R50, R50, R39.reuse, 0x1b ;  /* 0x0000002732327211 */ /* 0x080fe400078fdaff */
[C---:B------:R-:W-:Y:S02]  /*0640*/  IADD3 R54, R39.reuse, 0xc0, RZ ;  /* 0x000000c027367810 */ /* 0x040fe40007ffe0ff */
[-C--:B------:R-:W-:Y:S02]  /*0650*/  LEA.HI.SX32 R51, R10, R39.reuse, 0x1b ;  /* 0x000000270a337211 */ /* 0x080fe400078fdaff */
[----:B------:R-:W-:Y:S02]  /*0660*/  IADD3 R10, R39, 0xe0, RZ ;  /* 0x000000e0270a7810 */ /* 0x000fe40007ffe0ff */
[----:B------:R-:W-:-:S02]  /*0670*/  LEA.HI.SX32 R52, R52, R39, 0x1b ;  /* 0x0000002734347211 */ /* 0x000fc400078fdaff */
[-C--:B------:R-:W-:Y:S02]  /*0680*/  LEA.HI.SX32 R53, R12, R39.reuse, 0x1b ;  /* 0x000000270c357211 */ /* 0x080fe400078fdaff */
[----:B------:R-:W-:Y:S02]  /*0690*/  SHF.L.U32 R57, R39, 0x3, RZ ;  /* 0x0000000327397819 */ /* 0x000fe400000006ff */
[-C--:B------:R-:W-:Y:S02]  /*06a0*/  LEA.HI.SX32 R54, R54, R39.reuse, 0x1b ;  /* 0x0000002736367211 */ /* 0x080fe400078fdaff */
[----:B------:R-:W-:Y:S02]  /*06b0*/  LEA.HI.SX32 R55, R10, R39, 0x1b ;  /* 0x000000270a377211 */ /* 0x000fe400078fdaff */
[----:B------:R-:W-:Y:S02]  /*06c0*/  LEA.HI.SX32 R57, R57, R57, 0x1b ;  /* 0x0000003939397211 */ /* 0x000fe400078fdaff */
[----:B------:R-:W-:-:S02]  /*06d0*/  ISETP.GE.AND P6, PT, R3, R86, PT ;  /* 0x000000560300720c */ /* 0x000fc40003fc6270 */
[-C--:B------:R-:W-:Y:S02]  /*06e0*/  ISETP.GE.AND P5, PT, R37, R86.reuse, PT ;  /* 0x000000562500720c */ /* 0x080fe40003fa6270 */
[----:B------:R-:W-:Y:S02]  /*06f0*/  MOV R3, R23 ;  /* 0x0000001700037202 */ /* 0x000fe40000000f00 */
[-C--:B------:R-:W-:Y:S02]  /*0700*/  ISETP.GE.AND P3, PT, R48, R86.reuse, PT ;  /* 0x000000563000720c */ /* 0x080fe40003f66270 */
[-C--:B------:R-:W-:Y:S02]  /*0710*/  ISETP.GE.AND P2, PT, R9, R86.reuse, PT ;  /* 0x000000560900720c */ /* 0x080fe40003f46270 */
[-C--:B------:R-:W-:Y:S02]  /*0720*/  ISETP.GE.AND P1, PT, R13, R86.reuse, PT ;  /* 0x000000560d00720c */ /* 0x080fe40003f26270 */
[----:B------:R-:W-:Y:S01]  /*0730*/  ISETP.GE.AND P0, PT, R15, R86, PT ;  /* 0x000000560f00720c */ /* 0x000fe20003f06270 */
        /* <DEDUP_REMOVED lines=17> */
[----:B------:R-:W-:Y:S01]  /*0850*/  LDS R70, [R57.X4+0x1c] ;  /* 0x00001c0039467984 */ /* 0x000fe20000004800 */
[----:B0-----:R-:W-:Y:S01]  /*0860*/  HFMA2.MMA R0, -RZ, RZ, 0, 0 ;  /* 0x00000000ff007435 */ /* 0x001fe200000001ff */
[----:B------:R-:W-:-:S02]  /*0870*/  MOV R2, R14 ;  /* 0x0000000e00027202 */ /* 0x000fc40000000f00 */
[----:B------:R-:W-:Y:S01]  /*0880*/  BAR.SYNC.DEFER_BLOCKING 0x0 ;  /* 0x0000000000007b1d */ /* 0x000fe20000010000 */
[----:B-1----:R-:W-:Y:S01]  /*0890*/  MOV R4, RZ ;  /* 0x000000ff00047202 */ /* 0x002fe20000000f00 */
[----:B--2---:R-:W-:Y:S01]  /*08a0*/  CS2R R6, SRZ ;  /* 0x0000000000067805 */ /* 0x004fe2000001ff00 */
[----:B---3--:R-:W-:Y:S01]  /*08b0*/  CS2R R8, SRZ ;  /* 0x0000000000087805 */ /* 0x008fe2000001ff00 */
[----:B------:R-:W-:-:S03]  /*08c0*/  MOV R11, RZ ;  /* 0x000000ff000b7202 */ /* 0x000fc60000000f00 */
[----:B------:R-:W2:Y:S01]  /*08d0*/  @!P6 LDG.E R0, [R2.64+0x80] ;  /* 0x000080060200e981 */ /* 0x000ea2000c1e1900 */
[----:B------:R-:W-:-:S03]  /*08e0*/  ISETP.GE.AND P6, PT, R21, R86, PT ;  /* 0x000000561500720c */ /* 0x000fc60003fc6270 */
[----:B------:R-:W3:Y:S04]  /*08f0*/  @!P5 LDG.E R4, [R2.64] ;  /* 0x000000060204d981 */ /* 0x000ee8000c1e1900 */
[----:B------:R-:W4:Y:S04]  /*0900*/  @!P4 LDG.E R7, [R2.64+0x100] ;  /* 0x000100060207c981 */ /* 0x000f28000c1e1900 */
[----:B------:R-:W4:Y:S04]  /*0910*/  @!P3 LDG.E R6, [R2.64+0x180] ;  /* 0x000180060206b981 */ /* 0x000f28000c1e1900 */
[----:B------:R-:W4:Y:S04]  /*0920*/  @!P2 LDG.E R9, [R2.64+0x200] ;  /* 0x000200060209a981 */ /* 0x000f28000c1e1900 */
[----:B------:R-:W4:Y:S04]  /*0930*/  @!P1 LDG.E R8, [R2.64+0x280] ;  /* 0x0002800602089981 */ /* 0x000f28000c1e1900 */
[----:B------:R-:W4:Y:S04]  /*0940*/  @!P0 LDG.E R11, [R2.64+0x300] ;  /* 0x00030006020b8981 */ /* 0x000f28000c1e1900 */
[----:B------:R-:W4:Y:S01]  /*0950*/  @!P6 LDG.E R10, [R2.64+0x380] ;  /* 0x00038006020ae981 */ /* 0x000f22000c1e1900 */
[----:B------:R-:W-:Y:S01]  /*0960*/  ULDC.U8 UR5, c[0x0][0x17e] ;  /* 0x00005f8000057ab9 */ /* 0x000fe20000000000 */
[----:B------:R-:W-:Y:S01]  /*0970*/  BSSY B0, `(.L_x_2036) ;  /* 0x0000044000007945 */ /* 0x000fe20003800000 */
[----:B------:R-:W-:Y:S01]  /*0980*/  UMOV UR4, URZ ;  /* 0x0000003f00047c82 */ /* 0x000fe20008000000 */
[----:B---3--:R-:W-:Y:S04]  /*0990*/  STS [R5.X4], R4 ;  /* 0x0000000405007388 */ /* 0x008fe80000004800 */
[----:B--2---:R-:W-:Y:S04]  /*09a0*/  STS [R49.X4+0x80], R0 ;  /* 0x0000800031007388 */ /* 0x004fe80000004800 */
[----:B----4-:R-:W-:Y:S04]  /*09b0*/  STS [R50.X4+0x100], R7 ;  /* 0x0001000732007388 */ /* 0x010fe80000004800 */
        /* <DEDUP_REMOVED lines=11> */
[----:B------:R-:W4:Y:S04]  /*0a70*/  LDS R69, [R57.X4+0x14] ;  /* 0x0000140039457984 */ /* 0x000f280000004800 */
[----:B------:R-:W4:Y:S04]  /*0a80*/  LDS R71, [R57.X4+0x18] ;  /* 0x0000180039477984 */ /* 0x000f280000004800 */
[----:B------:R0:W4:Y:S02]  /*0a90*/  LDS R5, [R57.X4+0x1c] ;  /* 0x00001c0039057984 */ /* 0x0001240000004800 */
[----:B0----5:R-:W-:-:S05]  /*0aa0*/  FADD.FTZ R59, R59, R34 ;  /* 0x000000223b3b7221 */ /* 0x021fca0000010000 */
[----:B------:R-:W-:-:S04]  /*0ab0*/  FSETP.GTU.FTZ.AND P0, PT, R59, 20, PT ;  /* 0x41a000003b00780b */ /* 0x000fc80003f1c000 */
[----:B------:R-:W-:Y:S01]  /*0ac0*/  ISETP.EQ.OR P0, PT, RZ, UR5, P0 ;  /* 0x00000005ff007c0c */ /* 0x000fe20008702670 */
[--C-:B-1----:R-:W-:Y:S01]  /*0ad0*/  FADD.FTZ R61, R61, R34.reuse ;  /* 0x000000223d3d7221 */ /* 0x102fe20000010000 */
[----:B------:R-:W-:Y:S01]  /*0ae0*/  MOV R0, c[0x0][0x16c] ;  /* 0x00005b0000007a02 */ /* 0x000fe20000000f00 */
[--C-:B--2---:R-:W-:Y:S02]  /*0af0*/  FADD.FTZ R63, R63, R34.reuse ;  /* 0x000000223f3f7221 */ /* 0x104fe40000010000 */
[--C-:B---3--:R-:W-:Y:S01]  /*0b00*/  FADD.FTZ R65, R65, R34.reuse ;  /* 0x0000002241417221 */ /* 0x108fe20000010000 */
[----:B------:R-:W-:Y:S01]  /*0b10*/  FSETP.GTU.FTZ.AND P3, PT, R61, 20, PT ;  /* 0x41a000003d00780b */ /* 0x000fe20003f7c000 */
[--C-:B----4-:R-:W-:Y:S02]  /*0b20*/  FADD.FTZ R67, R67, R34.reuse ;  /* 0x0000002243437221 */ /* 0x110fe40000010000 */
[----:B------:R-:W-:Y:S01]  /*0b30*/  FADD.FTZ R69, R69, R34 ;  /* 0x0000002245457221 */ /* 0x000fe20000010000 */
[----:B------:R-:W-:-:S02]  /*0b40*/  ISETP.GE.AND P6, PT, R0, 0x1, PT ;  /* 0x000000010000780c */ /* 0x000fc40003fc6270 */
[----:B------:R-:W-:Y:S01]  /*0b50*/  FSETP.GTU.FTZ.AND P4, PT, R63, 20, PT ;  /* 0x41a000003f00780b */ /* 0x000fe20003f9c000 */
[----:B------:R-:W-:Y:S01]  /*0b60*/  FADD.FTZ R71, R71, R34 ;  /* 0x0000002247477221 */ /* 0x000fe20000010000 */
[----:B------:R-:W-:Y:S02]  /*0b70*/  FSETP.GTU.FTZ.AND P5, PT, R65, 20, PT ;  /* 0x41a000004100780b */ /* 0x000fe40003fbc000 */
[----:B------:R-:W-:Y:S02]  /*0b80*/  FSETP.GTU.FTZ.AND P2, PT, R67, 20, PT ;  /* 0x41a000004300780b */ /* 0x000fe40003f5c000 */
[----:B------:R-:W-:Y:S02]  /*0b90*/  FSETP.GTU.FTZ.AND P1, PT, R69, 20, PT ;  /* 0x41a000004500780b */ /* 0x000fe40003f3c000 */
[----:B------:R-:W-:Y:S01]  /*0ba0*/  ISETP.EQ.OR P3, PT, RZ, UR5, P3 ;  /* 0x00000005ff007c0c */ /* 0x000fe20009f62670 */
[----:B------:R-:W-:Y:S07]  /*0bb0*/  @P0 BRA `(.L_x_2037) ;  /* 0x000001f000000947 */ /* 0x000fee0003800000 */
[----:B------:R-:W-:Y:S01]  /*0bc0*/  FMUL.FTZ R59, R59, 1.4426950216293334961 ;  /* 0x3fb8aa3b3b3b7820 */ /* 0x000fe20000410000 */
[----:B------:R-:W-:-:S02]  /*0bd0*/  MOV R7, 0x3e800000 ;  /* 0x3e80000000077802 */ /* 0x000fc40000000f00 */
        /* <DEDUP_REMOVED lines=29> */
.L_x_2037:
[----:B------:R-:W-:Y:S05]  /*0db0*/  BSYNC B0 ;  /* 0x0000000000007941 */ /* 0x000fea0003800000 */
.L_x_2036:
[----:B------:R-:W-:Y:S01]  /*0dc0*/  BSSY B0, `(.L_x_2038) ;  /* 0x0000024000007945 */ /* 0x000fe20003800000 */
[----:B------:R-:W-:Y:S01]  /*0dd0*/  FSETP.GTU.FTZ.AND P0, PT, R71, 20, PT ;  /* 0x41a000004700780b */ /* 0x000fe20003f1c000 */
[----:B------:R-:W-:Y:S02]  /*0de0*/  FADD.FTZ R72, R5, R34 ;  /* 0x0000002205487221 */ /* 0x000fe40000010000 */
        /* <DEDUP_REMOVED lines=33> */
.L_x_2039:
[----:B------:R-:W-:Y:S05]  /*1000*/  BSYNC B0 ;  /* 0x0000000000007941 */ /* 0x000fea0003800000 */
.L_x_2038:
[----:B------:R-:W-:Y:S01]  /*1010*/  ISETP.EQ.OR P4, PT, RZ, UR5, P4 ;  /* 0x00000005ff007c0c */ /* 0x000fe2000a782670 */
[----:B------:R-:W-:Y:S01]  /*1020*/  BSSY B0, `(.L_x_2040) ;  /* 0x000002e000007945 */ /* 0x000fe20003800000 */
[----:B------:R-:W-:Y:S01]  /*1030*/  FSETP.GTU.FTZ.AND P3, PT, R72, 20, PT ;  /* 0x41a000004800780b */ /* 0x000fe20003f7c000 */
[-C--:B------:R-:W-:Y:S01]  /*1040*/  FMUL.FTZ R24, R60, R33.reuse ;  /* 0x000000213c187220 */ /* 0x080fe20000410000 */
[----:B------:R-:W-:Y:S01]  /*1050*/  ISETP.EQ.OR P5, PT, RZ, UR5, P5 ;  /* 0x00000005ff007c0c */ /* 0x000fe2000afa2670 */
        /* <DEDUP_REMOVED lines=8> */
[----:B------:R-:W-:-:S02]  /*10e0*/  FMUL.FTZ R78, R70, R33 ;  /* 0x00000021464e7220 */ /* 0x000fc40000410000 */
        /* <DEDUP_REMOVED lines=33> */
.L_x_2041:
[----:B------:R-:W-:Y:S05]  /*1300*/  BSYNC B0 ;  /* 0x0000000000007941 */ /* 0x000fea0003800000 */
.L_x_2040:
        /* <DEDUP_REMOVED lines=33> */
.L_x_2043:
[----:B------:R-:W-:Y:S05]  /*1520*/  BSYNC B0 ;  /* 0x0000000000007941 */ /* 0x000fea0003800000 */
.L_x_2042:
        /* <DEDUP_REMOVED lines=33> */
.L_x_2045:
[----:B------:R-:W-:Y:S05]  /*1740*/  BSYNC B0 ;  /* 0x0000000000007941 */ /* 0x000fea0003800000 */
.L_x_2044:
        /* <DEDUP_REMOVED lines=33> */
.L_x_2047:
[----:B------:R-:W-:Y:S05]  /*1960*/  BSYNC B0 ;  /* 0x0000000000007941 */ /* 0x000fea0003800000 */
.L_x_2046:
        /* <DEDUP_REMOVED lines=33> */
.L_x_2049:
[----:B------:R-:W-:Y:S05]  /*1b80*/  BSYNC B0 ;  /* 0x0000000000007941 */ /* 0x000fea0003800000 */
.L_x_2048:
        /* <DEDUP_REMOVED lines=33> */
.L_x_2051:
[----:B------:R-:W-:Y:S05]  /*1da0*/  BSYNC B0 ;  /* 0x0000000000007941 */ /* 0x000fea0003800000 */
.L_x_2050:
[----:B------:R-:W-:Y:S06]  /*1db0*/  BAR.SYNC.DEFER_BLOCKING 0x0 ;  /* 0x0000000000007b1d */ /* 0x000fec0000010000 */
[----:B------:R-:W-:Y:S05]  /*1dc0*/  @!P6 BRA `(.L_x_2052) ;  /* 0x00001b500000e947 */ /* 0x000fea0003800000 */
[----:B------:R-:W0:Y:S01]  /*1dd0*/  S2R R31, SR_CTAID.Y ;  /* 0x00000000001f7919 */ /* 0x000e220000002600 */
[----:B------:R-:W-:Y:S01]  /*1de0*/  HFMA2.MMA R5, -RZ, RZ, 0, 9.5367431640625e-07 ;  /* 0x00000010ff057435 */ /* 0x000fe200000001ff */
[C---:B------:R-:W-:Y:S01]  /*1df0*/  IMAD R8, R32.reuse, c[0x0][0x1b8], RZ ;  /* 0x00006e0020087a24 */ /* 0x040fe200078e02ff */
[----:B------:R-:W-:Y:S01]  /*1e00*/  ISETP.NE.AND P0, PT, R35, RZ, PT ;  /* 0x000000ff2300720c */ /* 0x000fe20003f05270 */
[----:B------:R-:W1:Y:S01]  /*1e10*/  S2R R36, SR_CTAID.X ;  /* 0x0000000000247919 */ /* 0x000e620000002500 */
[C---:B------:R-:W-:Y:S01]  /*1e20*/  IMAD R6, R32.reuse, c[0x0][0x180], RZ ;  /* 0x0000600020067a24 */ /* 0x040fe200078e02ff */
[----:B------:R-:W-:Y:S01]  /*1e30*/  HFMA2.MMA R108, -RZ, RZ, 0, 0 ;  /* 0x00000000ff6c7435 */ /* 0x000fe200000001ff */
[----:B------:R-:W-:Y:S01]  /*1e40*/  IMAD R10, R32, c[0x0][0x198], RZ ;  /* 0x00006600200a7a24 */ /* 0x000fe200078e02ff */
[C---:B------:R-:W-:Y:S01]  /*1e50*/  ISETP.EQ.OR P0, PT, R40.reuse, RZ, P0 ;  /* 0x000000ff2800720c */ /* 0x040fe20000702670 */
[----:B------:R-:W-:-:S02]  /*1e60*/  IMAD R11, R40, c[0x0][0x16c], RZ ;  /* 0x00005b00280b7a24 */ /* 0x000fc400078e02ff */
[C---:B0-----:R-:W-:Y:S02]  /*1e70*/  IMAD R13, R31.reuse, c[0x0][0x1bc], R8 ;  /* 0x00006f001f0d7a24 */ /* 0x041fe400078e0208 */
[C---:B------:R-:W-:Y:S02]  /*1e80*/  IMAD R27, R31.reuse, c[0x0][0x184], R6 ;  /* 0x000061001f1b7a24 */ /* 0x040fe400078e0206 */
[----:B-1----:R-:W-:Y:S02]  /*1e90*/  IMAD R4, R36, c[0x0][0x164], R31 ;  /* 0x0000590024047a24 */ /* 0x002fe400078e021f */
[----:B------:R-:W-:-:S04]  /*1ea0*/  IMAD.WIDE.U32 R8, R31, c[0x0][0x180], RZ ;  /* 0x000060001f087a25 */ /* 0x000fc800078e00ff */
[----:B------:R-:W-:Y:S01]  /*1eb0*/  IMAD R4, R4, c[0x0][0x174], RZ ;  /* 0x00005d0004047a24 */ /* 0x000fe200078e02ff */
[----:B------:R-:W-:Y:S01]  /*1ec0*/  IADD3 R27, R9, R27, RZ ;  /* 0x0000001b091b7210 */ /* 0x000fe20007ffe0ff */
[C---:B------:R-:W-:Y:S01]  /*1ed0*/  IMAD R73, R31.reuse, c[0x0][0x19c], R10 ;  /* 0x000067001f497a24 */ /* 0x040fe200078e020a */
[----:B------:R-:W-:Y:S01]  /*1ee0*/  LEA R28, P1, R8, c[0x0][0x220], 0x3 ;  /* 0x00008800081c7a11 */ /* 0x000fe200078218ff */
[----:B------:R-:W-:Y:S02]  /*1ef0*/  IMAD R4, R4, c[0x0][0x16c], RZ ;  /* 0x00005b0004047a24 */ /* 0x000fe400078e02ff */
[----:B------:R-:W-:Y:S01]  /*1f00*/  IMAD.WIDE.U32 R82, R31, c[0x0][0x1b8], RZ ;  /* 0x00006e001f527a25 */ /* 0x000fe200078e00ff */
[----:B------:R-:W-:-:S03]  /*1f10*/  LEA.HI.X R27, R8, c[0x0][0x224], R27, 0x3, P1 ;  /* 0x00008900081b7a11 */ /* 0x000fc600008f1c1b */
[----:B------:R-:W-:Y:S01]  /*1f20*/  IMAD.WIDE R4, R4, R5, c[0x0][0x260] ;  /* 0x0000980004047625 */ /* 0x000fe200078e0205 */
[----:B------:R-:W-:Y:S02]  /*1f30*/  IADD3 R9, R83, R13, RZ ;  /* 0x0000000d53097210 */ /* 0x000fe40007ffe0ff */
[----:B------:R-:W-:Y:S01]  /*1f40*/  LEA R29, P2, R82, c[0x0][0x230], 0x3 ;  /* 0x00008c00521d7a11 */ /* 0x000fe200078418ff */
[----:B------:R-:W-:-:S03]  /*1f50*/  IMAD.WIDE.U32 R6, R31, c[0x0][0x198], RZ ;  /* 0x000066001f067a25 */ /* 0x000fc600078e00ff */
[----:B------:R-:W-:Y:S01]  /*1f60*/  LEA.HI.X R82, R82, c[0x0][0x234], R9, 0x3, P2 ;  /* 0x00008d0052527a11 */ /* 0x000fe200010f1c09 */
[----:B------:R-:W-:Y:S01]  /*1f70*/  IMAD.WIDE R4, R11, 0x10, R4 ;  /* 0x000000100b047825 */ /* 0x000fe200078e0204 */
[----:B------:R-:W-:Y:S02]  /*1f80*/  IADD3 R73, R7, R73, RZ ;  /* 0x0000004907497210 */ /* 0x000fe40007ffe0ff */
[C---:B------:R-:W-:Y:S02]  /*1f90*/  LEA R30, P3, R6.reuse, c[0x0][0x228], 0x3 ;  /* 0x00008a00061e7a11 */ /* 0x040fe400078618ff */
[----:B------:R-:W-:Y:S02]  /*1fa0*/  MOV R75, R4 ;  /* 0x00000004004b7202 */ /* 0x000fe40000000f00 */
[----:B------:R-:W-:Y:S02]  /*1fb0*/  LEA.HI.X R73, R6, c[0x0][0x22c], R73, 0x3, P3 ;  /* 0x00008b0006497a11 */ /* 0x000fe400018f1c49 */
[----:B------:R-:W-:-:S02]  /*1fc0*/  MOV R84, R5 ;  /* 0x0000000500547202 */ /* 0x000fc40000000f00 */
.L_x_2053:
[----:B------:R-:W-:Y:S02]  /*1fd0*/  MOV R4, R28 ;  /* 0x0000001c00047202 */ /* 0x000fe40000000f00 */
[----:B------:R-:W-:-:S06]  /*1fe0*/  MOV R5, R27 ;  /* 0x0000001b00057202 */ /* 0x000fcc0000000f00 */
[----:B------:R-:W2:Y:S01]  /*1ff0*/  LDG.E.64 R4, [R4.64] ;  /* 0x0000000604047981 */ /* 0x000ea2000c1e1b00 */
[----:B------:R-:W-:Y:S02]  /*2000*/  FMUL.FTZ R103, R56, R59 ;  /* 0x0000003b38677220 */ /* 0x000fe40000410000 */
[----:B------:R-:W-:Y:S01]  /*2010*/  FMUL.FTZ R81, R60, R63 ;  /* 0x0000003f3c517220 */ /* 0x000fe20000410000 */
[----:B------:R-:W0:Y:S01]  /*2020*/  S2R R77, SR_TID.X ;  /* 0x00000000004d7919 */ /* 0x000e220000002100 */
[----:B------:R-:W-:Y:S02]  /*2030*/  FMUL.FTZ R96, R62, R65 ;  /* 0x000000413e607220 */ /* 0x000fe40000410000 */
[----:B------:R-:W-:Y:S02]  /*2040*/  FMUL.FTZ R94, R64, R67 ;  /* 0x00000043405e7220 */ /* 0x000fe40000410000 */
[----:B------:R-:W-:Y:S02]  /*2050*/  FMUL.FTZ R93, R66, R69 ;  /* 0x00000045425d7220 */ /* 0x000fe40000410000 */
[----:B------:R-:W-:-:S02]  /*2060*/  FMUL.FTZ R97, R68, R71 ;  /* 0x0000004744617220 */ /* 0x000fc40000410000 */
[----:B------:R-:W-:Y:S02]  /*2070*/  FMUL.FTZ R106, R70, R72 ;  /* 0x00000048466a7220 */ /* 0x000fe40000410000 */
[C---:B--2---:R-:W-:Y:S02]  /*2080*/  FMUL.FTZ R6, R5.reuse, R59 ;  /* 0x0000003b05067220 */ /* 0x044fe40000410000 */
[C---:B------:R-:W-:Y:S02]  /*2090*/  FMUL.FTZ R8, R5.reuse, R61 ;  /* 0x0000003d05087220 */ /* 0x040fe40000410000 */
[----:B------:R-:W-:Y:S02]  /*20a0*/  FMUL.RZ R11, R6, 0.15915493667125701904 ;  /* 0x3e22f983060b7820 */ /* 0x000fe4000040c000 */
[----:B------:R-:W-:Y:S02]  /*20b0*/  FMUL.FTZ R6, R4, 1.4426950216293334961 ;  /* 0x3fb8aa3b04067820 */ /* 0x000fe40000410000 */
[----:B------:R-:W-:Y:S01]  /*20c0*/  FMUL.FTZ R13, R5, R65 ;  /* 0x00000041050d7220 */ /* 0x000fe20000410000 */
[----:B------:R-:W-:Y:S01]  /*20d0*/  MUFU.SIN R10, R11 ;  /* 0x0000000b000a7308 */ /* 0x000fe20000000400 */
[----:B------:R-:W-:-:S02]  /*20e0*/  FMUL.RZ R15, R8, 0.15915493667125701904 ;  /* 0x3e22f983080f7820 */ /* 0x000fc4000040c000 */
[C---:B------:R-:W-:Y:S02]  /*20f0*/  FMUL.FTZ R4, R6.reuse, R61 ;  /* 0x0000003d06047220 */ /* 0x040fe40000410000 */
[----:B------:R-:W-:Y:S02]  /*2100*/  FMUL.RZ R21, R13, 0.15915493667125701904 ;  /* 0x3e22f9830d157820 */ /* 0x000fe4000040c000 */
[C---:B------:R-:W-:Y:S01]  /*2110*/  FMUL.FTZ R7, R6.reuse, R59 ;  /* 0x0000003b06077220 */ /* 0x040fe20000410000 */
[----:B------:R-:W-:Y:S01]  /*2120*/  MUFU.SIN R14, R15 ;  /* 0x0000000f000e7308 */ /* 0x000fe20000000400 */
[----:B------:R-:W-:Y:S02]  /*2130*/  FMUL.FTZ R13, R6, R65 ;  /* 0x00000041060d7220 */ /* 0x000fe40000410000 */
[----:B------:R-:W-:-:S04]  /*2140*/  FMUL.FTZ R8, R5, R63 ;  /* 0x0000003f05087220 */ /* 0x000fc80000410000 */
[----:B------:R-:W-:Y:S01]  /*2150*/  FMUL.RZ R19, R8, 0.15915493667125701904 ;  /* 0x3e22f98308137820 */ /* 0x000fe2000040c000 */
[----:B------:R1:W2:Y:S01]  /*2160*/  MUFU.EX2 R9, R4 ;  /* 0x0000000400097308 */ /* 0x0002a20000000800 */
[----:B------:R-:W-:-:S07]  /*2170*/  FMUL.FTZ R8, R6, R63 ;  /* 0x0000003f06087220 */ /* 0x000fce0000410000 */
[----:B------:R-:W-:Y:S01]  /*2180*/  MUFU.COS R12, R11 ;  /* 0x0000000b000c7308 */ /* 0x000fe20000000000 */
[----:B-1----:R-:W-:-:S04]  /*2190*/  FMUL.FTZ R4, R5, R67 ;  /* 0x0000004305047220 */ /* 0x002fc80000410000 */
[----:B------:R-:W-:Y:S02]  /*21a0*/  FMUL.RZ R23, R4, 0.15915493667125701904 ;  /* 0x3e22f98304177820 */ /* 0x000fe4000040c000 */
[----:B------:R-:W-:Y:S01]  /*21b0*/  FMUL.FTZ R4, R5, R69 ;  /* 0x0000004505047220 */ /* 0x000fe20000410000 */
[----:B------:R-:W1:Y:S01]  /*21c0*/  MUFU.EX2 R7, R7 ;  /* 0x0000000700077308 */ /* 0x000e620000000800 */
[----:B--2---:R-:W-:Y:S02]  /*21d0*/  FMUL.FTZ R14, R9, R14 ;  /* 0x0000000e090e7220 */ /* 0x004fe40000410000 */
[----:B------:R-:W-:Y:S02]  /*21e0*/  FMUL.RZ R79, R4, 0.15915493667125701904 ;  /* 0x3e22f983044f7820 */ /* 0x000fe4000040c000 */
[----:B------:R-:W-:-:S03]  /*21f0*/  FMUL.FTZ R4, R6, R71 ;  /* 0x0000004706047220 */ /* 0x000fc60000410000 */
[----:B------:R2:W3:Y:S08]  /*2200*/  MUFU.COS R18, R15 ;  /* 0x0000000f00127308 */ /* 0x0004f00000000000 */
[----:B------:R-:W-:Y:S01]  /*2210*/  MUFU.SIN R88, R21 ;  /* 0x0000001500587308 */ /* 0x000fe20000000400 */
[C---:B-1----:R-:W-:Y:S02]  /*2220*/  FMUL.FTZ R105, R7.reuse, R12 ;  /* 0x0000000c07697220 */ /* 0x042fe40000410000 */
[----:B------:R-:W-:-:S02]  /*2230*/  FMUL.FTZ R107, R7, R10 ;  /* 0x0000000a076b7220 */ /* 0x000fc40000410000 */
[----:B------:R-:W-:Y:S02]  /*2240*/  FMUL.FTZ R7, R5, R72 ;  /* 0x0000004805077220 */ /* 0x000fe40000410000 */
[----:B--2---:R-:W-:Y:S01]  /*2250*/  FMUL.FTZ R15, R6, R67 ;  /* 0x00000043060f7220 */ /* 0x004fe20000410000 */
[----:B------:R-:W1:Y:S01]  /*2260*/  MUFU.EX2 R13, R13 ;  /* 0x0000000d000d7308 */ /* 0x000e620000000800 */
[----:B---3--:R-:W-:-:S07]  /*2270*/  FMUL.FTZ R18, R9, R18 ;  /* 0x0000001209127220 */ /* 0x008fce0000410000 */
[----:B------:R2:W3:Y:S08]  /*2280*/  MUFU.COS R90, R21 ;  /* 0x00000015005a7308 */ /* 0x0004f00000000000 */
[----:B------:R-:W-:Y:S01]  /*2290*/  MUFU.SIN R20, R19 ;  /* 0x0000001300147308 */ /* 0x000fe20000000400 */
[----:B--2---:R-:W-:Y:S01]  /*22a0*/  MOV R21, 0xffffff00 ;  /* 0xffffff0000157802 */ /* 0x004fe20000000f00 */
[----:B-1----:R-:W-:-:S04]  /*22b0*/  FMUL.FTZ R87, R13, R88 ;  /* 0x000000580d577220 */ /* 0x002fc80000410000 */
[----:B------:R-:W-:Y:S02]  /*22c0*/  IMAD R86, R40, R21, c[0x0][0x168] ;  /* 0x00005a0028567624 */ /* 0x000fe400078e0215 */
[----:B------:R1:W2:Y:S01]  /*22d0*/  MUFU.EX2 R11, R8 ;  /* 0x00000008000b7308 */ /* 0x0002a20000000800 */
[----:B---3--:R-:W-:Y:S02]  /*22e0*/  FMUL.FTZ R83, R13, R90 ;  /* 0x0000005a0d537220 */ /* 0x008fe40000410000 */
[-C--:B------:R-:W-:Y:S01]  /*22f0*/  ISETP.GE.U32.AND P1, PT, R41, R86.reuse, PT ;  /* 0x000000562900720c */ /* 0x080fe20003f26070 */
[----:B------:R-:W-:Y:S01]  /*2300*/  FMUL.FTZ R21, R5, R71 ;  /* 0x0000004705157220 */ /* 0x000fe20000410000 */
[----:B------:R-:W-:Y:S01]  /*2310*/  ISETP.GE.U32.AND P2, PT, R42, R86, PT ;  /* 0x000000562a00720c */ /* 0x000fe20003f46070 */
[----:B------:R-:W-:Y:S01]  /*2320*/  FMUL.RZ R13, R7, 0.15915493667125701904 ;  /* 0x3e22f983070d7820 */ /* 0x000fe2000040c000 */
[----:B------:R-:W-:Y:S01]  /*2330*/  FSEL R88, R14, RZ, !P1 ;  /* 0x000000ff0e587208 */ /* 0x000fe20004800000 */
[----:B------:R-:W3:Y:S01]  /*2340*/  MUFU.COS R22, R19 ;  /* 0x0000001300167308 */ /* 0x000ee20000000000 */
[----:B-1----:R-:W-:Y:S01]  /*2350*/  FMUL.FTZ R8, R6, R69 ;  /* 0x0000004506087220 */ /* 0x002fe20000410000 */
[----:B------:R-:W-:Y:S01]  /*2360*/  FSEL R90, R18, 1, !P1 ;  /* 0x3f800000125a7808 */ /* 0x000fe20004800000 */
[----:B------:R-:W-:Y:S01]  /*2370*/  FMUL.RZ R21, R21, 0.15915493667125701904 ;  /* 0x3e22f98315157820 */ /* 0x000fe2000040c000 */
[----:B------:R-:W-:Y:S01]  /*2380*/  FSEL R81, R81, RZ, !P2 ;  /* 0x000000ff51517208 */ /* 0x000fe20005000000 */
[----:B------:R-:W-:-:S02]  /*2390*/  FMUL.FTZ R7, RZ, R88 ;  /* 0x00000058ff077220 */ /* 0x000fc40000410000 */
[----:B------:R-:W-:Y:S01]  /*23a0*/  FMUL.FTZ R6, R6, R72 ;  /* 0x0000004806067220 */ /* 0x000fe20000410000 */
[----:B------:R-:W-:Y:S01]  /*23b0*/  MUFU.SIN R92, R23 ;  /* 0x00000017005c7308 */ /* 0x000fe20000000400 */
[----:B--2---:R-:W-:-:S05]  /*23c0*/  FMUL.FTZ R20, R11, R20 ;  /* 0x000000140b147220 */ /* 0x004fca0000410000 */
[----:B------:R-:W-:Y:S02]  /*23d0*/  FSEL R89, R20, RZ, !P2 ;  /* 0x000000ff14597208 */ /* 0x000fe40005000000 */
[----:B------:R0:W-:Y:S01]  /*23e0*/  MUFU.COS R100, R23 ;  /* 0x0000001700647308 */ /* 0x0001e20000000000 */
[----:B---3--:R-:W-:-:S05]  /*23f0*/  FMUL.FTZ R22, R11, R22 ;  /* 0x000000160b167220 */ /* 0x008fca0000410000 */
[----:B------:R-:W-:Y:S02]  /*2400*/  FSEL R85, R22, 1, !P2 ;  /* 0x3f80000016557808 */ /* 0x000fe40005000000 */
[----:B------:R-:W-:Y:S01]  /*2410*/  MUFU.SIN R91, R79 ;  /* 0x0000004f005b7308 */ /* 0x000fe20000000400 */
[----:B0-----:R-:W-:Y:S02]  /*2420*/  SHF.L.U32 R23, R77, 0x3, RZ ;  /* 0x000000034d177819 */ /* 0x001fe400000006ff */
[-C--:B------:R-:W-:Y:S02]  /*2430*/  ISETP.GE.U32.AND P2, PT, R44, R86.reuse, PT ;  /* 0x000000562c00720c */ /* 0x080fe40003f46070 */
[----:B------:R-:W-:Y:S02]  /*2440*/  ISETP.GE.U32.AND P3, PT, R23, R86, PT ;  /* 0x000000561700720c */ /* 0x000fe40003f66070 */
[----:B------:R-:W-:Y:S01]  /*2450*/  FSEL R94, R94, RZ, !P2 ;  /* 0x000000ff5e5e7208 */ /* 0x000fe20005000000 */
[----:B------:R0:W-:Y:S01]  /*2460*/  MUFU.COS R19, R79 ;  /* 0x0000004f00137308 */ /* 0x0001e20000000000 */
[----:B------:R-:W-:-:S02]  /*2470*/  FSEL R103, R103, RZ, !P3 ;  /* 0x000000ff67677208 */ /* 0x000fc40005800000 */
[----:B------:R-:W-:Y:S02]  /*2480*/  FSEL R107, R107, RZ, !P3 ;  /* 0x000000ff6b6b7208 */ /* 0x000fe40005800000 */
[----:B------:R-:W-:Y:S01]  /*2490*/  FSEL R105, R105, 1, !P3 ;  /* 0x3f80000069697808 */ /* 0x000fe20005800000 */
[C---:B------:R-:W-:Y:S02]  /*24a0*/  FMUL.FTZ R9, R103.reuse, R88 ;  /* 0x0000005867097220 */ /* 0x040fe40000410000 */
[----:B------:R-:W1:Y:S01]  /*24b0*/  MUFU.EX2 R15, R15 ;  /* 0x0000000f000f7308 */ /* 0x000e620000000800 */
[----:B0-----:R-:W-:Y:S02]  /*24c0*/  FMUL.FTZ R79, R58, R61 ;  /* 0x0000003d3a4f7220 */ /* 0x001fe40000410000 */
[-C--:B------:R-:W-:Y:S02]  /*24d0*/  FFMA.FTZ R10, R103, R90.reuse, -R7 ;  /* 0x0000005a670a7223 */ /* 0x080fe40000010807 */
[----:B------:R-:W-:Y:S01]  /*24e0*/  FFMA.FTZ R9, RZ, R90, R9 ;  /* 0x0000005aff097223 */ /* 0x000fe20000010009 */
[----:B------:R-:W-:-:S02]  /*24f0*/  FSEL R79, R79, RZ, !P1 ;  /* 0x000000ff4f4f7208 */ /* 0x000fc40004800000 */
[----:B------:R-:W0:Y:S01]  /*2500*/  MUFU.EX2 R8, R8 ;  /* 0x0000000800087308 */ /* 0x000e220000000800 */
[----:B------:R-:W-:Y:S01]  /*2510*/  FADD.FTZ R12, RZ, R9 ;  /* 0x00000009ff0c7221 */ /* 0x000fe20000010000 */
[----:B------:R-:W-:Y:S01]  /*2520*/  ISETP.GE.U32.AND P1, PT, R43, R86, PT ;  /* 0x000000562b00720c */ /* 0x000fe20003f26070 */
[----:B------:R-:W-:Y:S02]  /*2530*/  FADD.FTZ R10, R79, R10 ;  /* 0x0000000a4f0a7221 */ /* 0x000fe40000010000 */
[----:B------:R-:W-:Y:S01]  /*2540*/  FMUL.FTZ R9, R89, R12 ;  /* 0x0000000c59097220 */ /* 0x000fe20000410000 */
[----:B------:R-:W-:Y:S01]  /*2550*/  FSEL R87, R87, RZ, !P1 ;  /* 0x000000ff57577208 */ /* 0x000fe20004800000 */
[----:B------:R-:W-:Y:S01]  /*2560*/  FMUL.FTZ R11, R89, R10 ;  /* 0x0000000a590b7220 */ /* 0x000fe20000410000 */
[----:B------:R-:W-:Y:S01]  /*2570*/  MUFU.EX2 R4, R4 ;  /* 0x0000000400047308 */ /* 0x000fe20000000800 */
[----:B-1----:R-:W-:Y:S01]  /*2580*/  FMUL.FTZ R99, R15, R92 ;  /* 0x0000005c0f637220 */ /* 0x002fe20000410000 */
[----:B------:R-:W-:Y:S01]  /*2590*/  FSEL R83, R83, 1, !P1 ;  /* 0x3f80000053537808 */ /* 0x000fe20004800000 */
[C---:B------:R-:W-:Y:S01]  /*25a0*/  FFMA.FTZ R11, R85.reuse, R12, R11 ;  /* 0x0000000c550b7223 */ /* 0x040fe2000001000b */
[----:B------:R-:W-:Y:S01]  /*25b0*/  FSEL R96, R96, RZ, !P1 ;  /* 0x000000ff60607208 */ /* 0x000fe20004800000 */
[----:B------:R-:W-:Y:S01]  /*25c0*/  FFMA.FTZ R10, R85, R10, -R9 ;  /* 0x0000000a550a7223 */ /* 0x000fe20000010809 */
[----:B------:R-:W-:Y:S01]  /*25d0*/  FSEL R99, R99, RZ, !P2 ;  /* 0x000000ff63637208 */ /* 0x000fe20005000000 */
[----:B------:R-:W-:Y:S01]  /*25e0*/  FMUL.FTZ R100, R15, R100 ;  /* 0x000000640f647220 */ /* 0x000fe20000410000 */
[----:B------:R-:W1:Y:S01]  /*25f0*/  MUFU.COS R5, R21 ;  /* 0x0000001500057308 */ /* 0x000e620000000000 */
[C---:B0-----:R-:W-:Y:S01]  /*2600*/  FMUL.FTZ R92, R8.reuse, R19 ;  /* 0x00000013085c7220 */ /* 0x041fe20000410000 */
[----:B------:R-:W-:Y:S01]  /*2610*/  ISETP.GE.U32.AND P1, PT, R45, R86, PT ;  /* 0x000000562d00720c */ /* 0x000fe20003f26070 */
[----:B------:R-:W-:Y:S01]  /*2620*/  FMUL.FTZ R91, R8, R91 ;  /* 0x0000005b085b7220 */ /* 0x000fe20000410000 */
[----:B------:R-:W-:Y:S01]  /*2630*/  FSEL R100, R100, 1, !P2 ;  /* 0x3f80000064647808 */ /* 0x000fe20005000000 */
[----:B------:R-:W-:Y:S01]  /*2640*/  FADD.FTZ R8, RZ, R11 ;  /* 0x0000000bff087221 */ /* 0x000fe20000010000 */
[----:B------:R-:W-:Y:S01]  /*2650*/  FSEL R92, R92, 1, !P1 ;  /* 0x3f8000005c5c7808 */ /* 0x000fe20004800000 */
[----:B------:R-:W-:Y:S01]  /*2660*/  FADD.FTZ R10, R81, R10 ;  /* 0x0000000a510a7221 */ /* 0x000fe20000010000 */
[----:B------:R-:W-:Y:S01]  /*2670*/  MUFU.EX2 R6, R6 ;  /* 0x0000000600067308 */ /* 0x000fe20000000800 */
[----:B------:R-:W-:-:S02]  /*2680*/  FSEL R91, R91, RZ, !P1 ;  /* 0x000000ff5b5b7208 */ /* 0x000fc40004800000 */
[-C--:B------:R-:W-:Y:S02]  /*2690*/  ISETP.GE.U32.AND P2, PT, R46, R86.reuse, PT ;  /* 0x000000562e00720c */ /* 0x080fe40003f46070 */
[----:B------:R-:W-:Y:S02]  /*26a0*/  FSEL R93, R93, RZ, !P1 ;  /* 0x000000ff5d5d7208 */ /* 0x000fe40004800000 */
[----:B------:R-:W-:Y:S01]  /*26b0*/  ISETP.GE.U32.AND P1, PT, R47, R86, PT ;  /* 0x000000562f00720c */ /* 0x000fe20003f26070 */
[----:B------:R-:W0:Y:S01]  /*26c0*/  MUFU.SIN R95, R21 ;  /* 0x00000015005f7308 */ /* 0x000e220000000400 */
[----:B-1----:R-:W-:Y:S01]  /*26d0*/  FMUL.FTZ R98, R4, R5 ;  /* 0x0000000504627220 */ /* 0x002fe20000410000 */
[----:B------:R-:W-:Y:S01]  /*26e0*/  FSEL R97, R97, RZ, !P2 ;  /* 0x000000ff61617208 */ /* 0x000fe20005000000 */
[----:B------:R-:W-:-:S03]  /*26f0*/  FMUL.FTZ R5, R87, R8 ;  /* 0x0000000857057220 */ /* 0x000fc60000410000 */
[----:B------:R-:W-:Y:S02]  /*2700*/  FSEL R98, R98, 1, !P2 ;  /* 0x3f80000062627808 */ /* 0x000fe40005000000 */
[----:B------:R-:W1:Y:S08]  /*2710*/  MUFU.COS R7, R13 ;  /* 0x0000000d00077308 */ /* 0x000e700000000000 */
[----:B------:R-:W2:Y:S01]  /*2720*/  MUFU.SIN R101, R13 ;  /* 0x0000000d00657308 */ /* 0x000ea20000000400 */
[----:B0-----:R-:W-:-:S02]  /*2730*/  FMUL.FTZ R95, R4, R95 ;  /* 0x0000005f045f7220 */ /* 0x001fc40000410000 */
[----:B------:R-:W-:-:S03]  /*2740*/  FMUL.FTZ R4, R107, R88 ;  /* 0x000000586b047220 */ /* 0x000fc60000410000 */
[----:B------:R-:W-:Y:S01]  /*2750*/  FSEL R95, R95, RZ, !P2 ;  /* 0x000000ff5f5f7208 */ /* 0x000fe20005000000 */
[----:B------:R-:W-:Y:S02]  /*2760*/  FFMA.FTZ R4, R105, R90, -R4 ;  /* 0x0000005a69047223 */ /* 0x000fe40000010804 */
[----:B-1----:R-:W-:Y:S02]  /*2770*/  FMUL.FTZ R102, R6, R7 ;  /* 0x0000000706667220 */ /* 0x002fe40000410000 */
[-C--:B------:R-:W-:Y:S02]  /*2780*/  FFMA.FTZ R7, R83, R10.reuse, -R5 ;  /* 0x0000000a53077223 */ /* 0x080fe40000010805 */
[----:B------:R-:W-:Y:S01]  /*2790*/  FMUL.FTZ R10, R87, R10 ;  /* 0x0000000a570a7220 */ /* 0x000fe20000410000 */
[----:B------:R-:W-:Y:S01]  /*27a0*/  FSEL R102, R102, 1, !P1 ;  /* 0x3f80000066667808 */ /* 0x000fe20004800000 */
[----:B------:R-:W-:Y:S02]  /*27b0*/  FMUL.FTZ R5, R105, R88 ;  /* 0x0000005869057220 */ /* 0x000fe40000410000 */
[----:B------:R-:W-:-:S02]  /*27c0*/  FFMA.FTZ R10, R83, R8, R10 ;  /* 0x00000008530a7223 */ /* 0x000fc4000001000a */
[----:B--2---:R-:W-:Y:S02]  /*27d0*/  FMUL.FTZ R101, R6, R101 ;  /* 0x0000006506657220 */ /* 0x004fe40000410000 */
[----:B------:R-:W-:Y:S02]  /*27e0*/  FFMA.FTZ R6, R107, R90, R5 ;  /* 0x0000005a6b067223 */ /* 0x000fe40000010005 */
[----:B------:R-:W-:Y:S01]  /*27f0*/  FADD.FTZ R8, R96, R7 ;  /* 0x0000000760087221 */ /* 0x000fe20000010000 */
[----:B------:R-:W-:Y:S01]  /*2800*/  FSEL R101, R101, RZ, !P1 ;  /* 0x000000ff65657208 */ /* 0x000fe20004800000 */
[C---:B------:R-:W-:Y:S02]  /*2810*/  FMUL.FTZ R7, R89.reuse, R4 ;  /* 0x0000000459077220 */ /* 0x040fe40000410000 */
[----:B------:R-:W-:Y:S02]  /*2820*/  FADD.FTZ R10, RZ, R10 ;  /* 0x0000000aff0a7221 */ /* 0x000fe40000010000 */
[----:B------:R-:W-:-:S02]  /*2830*/  FMUL.FTZ R5, R89, R6 ;  /* 0x0000000659057220 */ /* 0x000fc40000410000 */
[----:B------:R-:W-:Y:S02]  /*2840*/  FFMA.FTZ R6, R85, R6, R7 ;  /* 0x0000000655067223 */ /* 0x000fe40000010007 */
[C---:B------:R-:W-:Y:S02]  /*2850*/  FMUL.FTZ R9, R99.reuse, R8 ;  /* 0x0000000863097220 */ /* 0x040fe40000410000 */
[----:B------:R-:W-:Y:S02]  /*2860*/  FMUL.FTZ R7, R99, R10 ;  /* 0x0000000a63077220 */ /* 0x000fe40000410000 */
[----:B------:R-:W-:Y:S02]  /*2870*/  FFMA.FTZ R4, R85, R4, -R5 ;  /* 0x0000000455047223 */ /* 0x000fe40000010805 */
[C---:B------:R-:W-:Y:S02]  /*2880*/  FFMA.FTZ R9, R100.reuse, R10, R9 ;  /* 0x0000000a64097223 */ /* 0x040fe40000010009 */
[----:B------:R-:W-:-:S02]  /*2890*/  FFMA.FTZ R7, R100, R8, -R7 ;  /* 0x0000000864077223 */ /* 0x000fc40000010807 */
[----:B------:R-:W-:Y:S02]  /*28a0*/  FMUL.FTZ R5, R87, R6 ;  /* 0x0000000657057220 */ /* 0x000fe40000410000 */
[----:B------:R-:W-:Y:S02]  /*28b0*/  FADD.FTZ R9, RZ, R9 ;  /* 0x00000009ff097221 */ /* 0x000fe40000010000 */
[----:B------:R-:W-:Y:S02]  /*28c0*/  FADD.FTZ R7, R94, R7 ;  /* 0x000000075e077221 */ /* 0x000fe40000010000 */
[-C--:B------:R-:W-:Y:S02]  /*28d0*/  FFMA.FTZ R5, R83, R4.reuse, -R5 ;  /* 0x0000000453057223 */ /* 0x080fe40000010805 */
[----:B------:R-:W-:Y:S02]  /*28e0*/  FMUL.FTZ R4, R87, R4 ;  /* 0x0000000457047220 */ /* 0x000fe40000410000 */
[----:B------:R-:W-:-:S02]  /*28f0*/  FMUL.FTZ R8, R91, R9 ;  /* 0x000000095b087220 */ /* 0x000fc40000410000 */
[-C--:B------:R-:W-:Y:S02]  /*2900*/  FMUL.FTZ R10, R91, R7.reuse ;  /* 0x000000075b0a7220 */ /* 0x080fe40000410000 */
[----:B------:R-:W-:Y:S02]  /*2910*/  FFMA.FTZ R4, R83, R6, R4 ;  /* 0x0000000653047223 */ /* 0x000fe40000010004 */
[C---:B------:R-:W-:Y:S02]  /*2920*/  FFMA.FTZ R8, R92.reuse, R7, -R8 ;  /* 0x000000075c087223 */ /* 0x040fe40000010808 */
[----:B------:R-:W-:Y:S02]  /*2930*/  FFMA.FTZ R10, R92, R9, R10 ;  /* 0x000000095c0a7223 */ /* 0x000fe4000001000a */
[----:B------:R-:W-:Y:S02]  /*2940*/  FMUL.FTZ R6, R99, R4 ;  /* 0x0000000463067220 */ /* 0x000fe40000410000 */
[----:B------:R-:W-:-:S02]  /*2950*/  FADD.FTZ R10, RZ, R10 ;  /* 0x0000000aff0a7221 */ /* 0x000fc40000010000 */
[----:B------:R-:W-:Y:S02]  /*2960*/  FADD.FTZ R8, R93, R8 ;  /* 0x000000085d087221 */ /* 0x000fe40000010000 */
[CC--:B------:R-:W-:Y:S02]  /*2970*/  FFMA.FTZ R6, R100.reuse, R5.reuse, -R6 ;  /* 0x0000000564067223 */ /* 0x0c0fe40000010806 */
[----:B------:R-:W-:Y:S02]  /*2980*/  FMUL.FTZ R5, R99, R5 ;  /* 0x0000000563057220 */ /* 0x000fe40000410000 */
[C---:B------:R-:W-:Y:S02]  /*2990*/  FMUL.FTZ R7, R95.reuse, R10 ;  /* 0x0000000a5f077220 */ /* 0x040fe40000410000 */
[----:B------:R-:W-:Y:S02]  /*29a0*/  FMUL.FTZ R9, R95, R8 ;  /* 0x000000085f097220 */ /* 0x000fe40000410000 */
[----:B------:R-:W-:-:S02]  /*29b0*/  FFMA.FTZ R5, R100, R4, R5 ;  /* 0x0000000464057223 */ /* 0x000fc40000010005 */
[C---:B------:R-:W-:Y:S02]  /*29c0*/  FFMA.FTZ R8, R98.reuse, R8, -R7 ;  /* 0x0000000862087223 */ /* 0x040fe40000010807 */
[----:B------:R-:W-:Y:S02]  /*29d0*/  FFMA.FTZ R9, R98, R10, R9 ;  /* 0x0000000a62097223 */ /* 0x000fe40000010009 */
[----:B------:R-:W-:Y:S02]  /*29e0*/  FMUL.FTZ R7, R91, R5 ;  /* 0x000000055b077220 */ /* 0x000fe40000410000 */
[----:B------:R-:W-:Y:S02]  /*29f0*/  FADD.FTZ R11, RZ, R9 ;  /* 0x00000009ff0b7221 */ /* 0x000fe40000010000 */
[----:B------:R-:W-:Y:S02]  /*2a00*/  FADD.FTZ R10, R97, R8 ;  /* 0x00000008610a7221 */ /* 0x000fe40000010000 */
[----:B------:R-:W-:-:S02]  /*2a10*/  FMUL.FTZ R4, R91, R6 ;  /* 0x000000065b047220 */ /* 0x000fc40000410000 */
[----:B------:R-:W-:Y:S01]  /*2a20*/  FFMA.FTZ R8, R92, R6, -R7 ;  /* 0x000000065c087223 */ /* 0x000fe20000010807 */
[----:B------:R-:W-:Y:S01]  /*2a30*/  FSEL R106, R106, RZ, !P1 ;  /* 0x000000ff6a6a7208 */ /* 0x000fe20004800000 */
[C---:B------:R-:W-:Y:S01]  /*2a40*/  FMUL.FTZ R13, R101.reuse, R11 ;  /* 0x0000000b650d7220 */ /* 0x040fe20000410000 */
[----:B------:R-:W-:Y:S01]  /*2a50*/  MOV R7, R73 ;  /* 0x0000004900077202 */ /* 0x000fe20000000f00 */
[-C--:B------:R-:W-:Y:S02]  /*2a60*/  FMUL.FTZ R6, R101, R10.reuse ;  /* 0x0000000a65067220 */ /* 0x080fe40000410000 */
[----:B------:R-:W-:Y:S01]  /*2a70*/  FFMA.FTZ R9, R92, R5, R4 ;  /* 0x000000055c097223 */ /* 0x000fe20000010004 */
[----:B------:R-:W-:Y:S01]  /*2a80*/  MOV R4, R29 ;  /* 0x0000001d00047202 */ /* 0x000fe20000000f00 */
[C---:B------:R-:W-:Y:S01]  /*2a90*/  FFMA.FTZ R13, R102.reuse, R10, -R13 ;  /* 0x0000000a660d7223 */ /* 0x040fe2000001080d */
[----:B------:R-:W-:Y:S01]  /*2aa0*/  MOV R5, R82 ;  /* 0x0000005200057202 */ /* 0x000fe20000000f00 */
[----:B------:R-:W-:Y:S01]  /*2ab0*/  FFMA.FTZ R15, R102, R11, R6 ;  /* 0x0000000b660f7223 */ /* 0x000fe20000010006 */
[----:B------:R-:W-:Y:S01]  /*2ac0*/  MOV R6, R30 ;  /* 0x0000001e00067202 */ /* 0x000fe20000000f00 */
[----:B------:R-:W-:-:S02]  /*2ad0*/  FMUL.FTZ R10, R95, R8 ;  /* 0x000000085f0a7220 */ /* 0x000fc40000410000 */
[-C--:B------:R-:W-:Y:S01]  /*2ae0*/  FMUL.FTZ R11, R95, R9.reuse ;  /* 0x000000095f0b7220 */ /* 0x080fe20000410000 */
[----:B------:R0:W2:Y:S01]  /*2af0*/  LDG.E.64 R20, [R4.64] ;  /* 0x0000000604147981 */ /* 0x0000a2000c1e1b00 */
[----:B------:R-:W-:Y:S02]  /*2b00*/  FADD.FTZ R15, RZ, R15 ;  /* 0x0000000fff0f7221 */ /* 0x000fe40000010000 */
[----:B------:R-:W-:Y:S01]  /*2b10*/  FADD.FTZ R14, R106, R13 ;  /* 0x0000000d6a0e7221 */ /* 0x000fe20000010000 */
[----:B------:R1:W2:Y:S01]  /*2b20*/  LDG.E.64 R18, [R6.64] ;  /* 0x0000000606127981 */ /* 0x0002a2000c1e1b00 */
[C---:B------:R-:W-:Y:S02]  /*2b30*/  FFMA.FTZ R10, R98.reuse, R9, R10 ;  /* 0x00000009620a7223 */ /* 0x040fe4000001000a */
[----:B------:R-:W-:Y:S01]  /*2b40*/  FFMA.FTZ R11, R98, R8, -R11 ;  /* 0x00000008620b7223 */ /* 0x000fe2000001080b */
[----:B------:R-:W3:Y:S01]  /*2b50*/  SHFL.UP PT, R9, R15, 0x1, RZ ;  /* 0x042000000f097989 */ /* 0x000ee200000e00ff */
[----:B------:R-:W-:-:S03]  /*2b60*/  FMUL.FTZ R12, R101, R10 ;  /* 0x0000000a650c7220 */ /* 0x000fc60000410000 */
[----:B------:R-:W4:Y:S01]  /*2b70*/  SHFL.UP PT, R8, R14, 0x1, RZ ;  /* 0x042000000e087989 */ /* 0x000f2200000e00ff */
[-C--:B-1----:R-:W-:Y:S02]  /*2b80*/  FMUL.FTZ R7, R101, R11.reuse ;  /* 0x0000000b65077220 */ /* 0x082fe40000410000 */
[C---:B------:R-:W-:Y:S02]  /*2b90*/  FFMA.FTZ R12, R102.reuse, R11, -R12 ;  /* 0x0000000b660c7223 */ /* 0x040fe4000001080c */
[----:B------:R-:W-:-:S03]  /*2ba0*/  FFMA.FTZ R7, R102, R10, R7 ;  /* 0x0000000a66077223 */ /* 0x000fc60000010007 */
[----:B0-----:R-:W0:Y:S04]  /*2bb0*/  SHFL.UP PT, R4, R12, 0x1, RZ ;  /* 0x042000000c047989 */ /* 0x001e2800000e00ff */
[----:B------:R-:W1:Y:S01]  /*2bc0*/  SHFL.UP PT, R5, R7, 0x1, RZ ;  /* 0x0420000007057989 */ /* 0x000e6200000e00ff */
[----:B------:R-:W-:Y:S01]  /*2bd0*/  ISETP.GE.AND P1, PT, R39, 0x1, PT ;  /* 0x000000012700780c */ /* 0x000fe20003f26270 */
[C---:B---3--:R-:W-:Y:S02]  /*2be0*/  FMUL.FTZ R11, R7.reuse, R9 ;  /* 0x00000009070b7220 */ /* 0x048fe40000410000 */
[-C--:B----4-:R-:W-:Y:S02]  /*2bf0*/  FMUL.FTZ R6, R7, R8.reuse ;  /* 0x0000000807067220 */ /* 0x090fe40000410000 */
[----:B------:R-:W-:-:S02]  /*2c00*/  FFMA.FTZ R11, R12, R8, -R11 ;  /* 0x000000080c0b7223 */ /* 0x000fc4000001080b */
[----:B------:R-:W-:-:S06]  /*2c10*/  FFMA.FTZ R6, R12, R9, R6 ;  /* 0x000000090c067223 */ /* 0x000fcc0000010006 */
[----:B------:R-:W-:Y:S02]  /*2c20*/  @P1 FADD.FTZ R14, R14, R11 ;  /* 0x0000000b0e0e1221 */ /* 0x000fe40000010000 */
[----:B------:R-:W-:Y:S02]  /*2c30*/  @P1 FADD.FTZ R15, R15, R6 ;  /* 0x000000060f0f1221 */ /* 0x000fe40000010000 */
[C---:B0-----:R-:W-:Y:S01]  /*2c40*/  FMUL.FTZ R6, R7.reuse, R4 ;  /* 0x0000000407067220 */ /* 0x041fe20000410000 */
[----:B------:R-:W0:Y:S01]  /*2c50*/  SHFL.UP PT, R11, R14, 0x2, RZ ;  /* 0x044000000e0b7989 */ /* 0x000e2200000e00ff */
[----:B-1----:R-:W-:-:S03]  /*2c60*/  FMUL.FTZ R9, R7, R5 ;  /* 0x0000000507097220 */ /* 0x002fc60000410000 */
[----:B------:R-:W1:Y:S01]  /*2c70*/  SHFL.UP PT, R13, R15, 0x2, RZ ;  /* 0x044000000f0d7989 */ /* 0x000e6200000e00ff */
[C---:B------:R-:W-:Y:S02]  /*2c80*/  FFMA.FTZ R6, R12.reuse, R5, R6 ;  /* 0x000000050c067223 */ /* 0x040fe40000010006 */
        /* <DEDUP_REMOVED lines=12> */
[-C--:B----4-:R-:W-:Y:S01]  /*2d50*/  FFMA.FTZ R9, R12, R7.reuse, R4 ;  /* 0x000000070c097223 */ /* 0x090fe20000010004 */
[----:B------:R-:W0:Y:S01]  /*2d60*/  SHFL.UP PT, R10, R15, 0x4, RZ ;  /* 0x048000000f0a7989 */ /* 0x000e2200000e00ff */
[----:B------:R-:W-:-:S03]  /*2d70*/  FMUL.FTZ R7, R6, R7 ;  /* 0x0000000706077220 */ /* 0x000fc60000410000 */
        /* <DEDUP_REMOVED lines=12> */
[CC--:B---3--:R-:W-:Y:S02]  /*2e40*/  FMUL.FTZ R6, R9.reuse, R4.reuse ;  /* 0x0000000409067220 */ /* 0x0c8fe40000410000 */
[CC--:B----4-:R-:W-:Y:S01]  /*2e50*/  FMUL.FTZ R7, R9.reuse, R5.reuse ;  /* 0x0000000509077220 */ /* 0x0d0fe20000410000 */
        /* <DEDUP_REMOVED lines=14> */
[-C--:B----4-:R-:W-:Y:S02]  /*2f40*/  FFMA.FTZ R13, R12, R7.reuse, R4 ;  /* 0x000000070c0d7223 */ /* 0x090fe40000010004 */
[----:B------:R-:W-:Y:S01]  /*2f50*/  FMUL.FTZ R7, R6, R7 ;  /* 0x0000000706077220 */ /* 0x000fe20000410000 */
[----:B------:R-:W0:Y:S01]  /*2f60*/  SHFL.UP PT, R22, R15, 0x10, RZ ;  /* 0x060000000f167989 */ /* 0x000e2200000e00ff */
[----:B------:R-:W-:Y:S02]  /*2f70*/  @P1 FADD.FTZ R14, R14, R11 ;  /* 0x0000000b0e0e1221 */ /* 0x000fe40000010000 */
[----:B------:R-:W-:Y:S01]  /*2f80*/  @P1 FFMA.FTZ R12, R12, R5, -R7 ;  /* 0x000000050c0c1223 */ /* 0x000fe20000010807 */
[----:B------:R-:W-:Y:S02]  /*2f90*/  FSEL R13, R6, R13, !P1 ;  /* 0x0000000d060d7208 */ /* 0x000fe40004800000 */
[----:B------:R-:W1:Y:S04]  /*2fa0*/  SHFL.UP PT, R6, R14, 0x10, RZ ;  /* 0x060000000e067989 */ /* 0x000e6800000e00ff */
[----:B------:R-:W3:Y:S04]  /*2fb0*/  SHFL.UP PT, R4, R12, 0x10, RZ ;  /* 0x060000000c047989 */ /* 0x000ee800000e00ff */
[----:B------:R-:W4:Y:S01]  /*2fc0*/  SHFL.UP PT, R5, R13, 0x10, RZ ;  /* 0x060000000d057989 */ /* 0x000f2200000e00ff */
[----:B------:R-:W-:Y:S01]  /*2fd0*/  MOV R9, RZ ;  /* 0x000000ff00097202 */ /* 0x000fe20000000f00 */
[----:B------:R-:W-:Y:S01]  /*2fe0*/  CS2R R10, SRZ ;  /* 0x00000000000a7805 */ /* 0x000fe2000001ff00 */
[----:B------:R-:W-:-:S02]  /*2ff0*/  MOV R8, 0x3f800000 ;  /* 0x3f80000000087802 */ /* 0x000fc40000000f00 */
[C---:B------:R-:W-:Y:S02]  /*3000*/  ISETP.GE.AND P1, PT, R39.reuse, 0x10, PT ;  /* 0x000000102700780c */ /* 0x040fe40003f26270 */
[----:B------:R-:W-:Y:S02]  /*3010*/  ISETP.NE.AND P2, PT, R39, 0x1f, PT ;  /* 0x0000001f2700780c */ /* 0x000fe40003f45270 */
[----:B------:R-:W5:Y:S01]  /*3020*/  @!P0 LDS.128 R8, [UR4+0x470] ;  /* 0x00047004ff088984 */ /* 0x000f620008000c00 */
[----:B0-----:R-:W-:-:S04]  /*3030*/  FMUL.FTZ R7, R13, R22 ;  /* 0x000000160d077220 */ /* 0x001fc80000410000 */
[CC--:B-1----:R-:W-:Y:S02]  /*3040*/  FFMA.FTZ R23, R12.reuse, R6.reuse, -R7 ;  /* 0x000000060c177223 */ /* 0x0c2fe40000010807 */
[C---:B------:R-:W-:Y:S02]  /*3050*/  FMUL.FTZ R109, R13.reuse, R6 ;  /* 0x000000060d6d7220 */ /* 0x040fe40000410000 */
[C---:B---3--:R-:W-:Y:S02]  /*3060*/  FMUL.FTZ R6, R13.reuse, R4 ;  /* 0x000000040d067220 */ /* 0x048fe40000410000 */
[C---:B------:R-:W-:Y:S02]  /*3070*/  FFMA.FTZ R22, R12.reuse, R22, R109 ;  /* 0x000000160c167223 */ /* 0x040fe4000001006d */
[-C--:B----4-:R-:W-:Y:S02]  /*3080*/  FFMA.FTZ R6, R12, R5.reuse, R6 ;  /* 0x000000050c067223 */ /* 0x090fe40000010006 */
[----:B------:R-:W-:-:S02]  /*3090*/  FMUL.FTZ R7, R13, R5 ;  /* 0x000000050d077220 */ /* 0x000fc40000410000 */
        /* <DEDUP_REMOVED lines=22> */
[-C--:B------:R-:W-:Y:S02]  /*3200*/  @P4 FFMA.FTZ R113, R22, R111.reuse, -R113 ;  /* 0x0000006f16714223 */ /* 0x080fe40000010871 */
[----:B------:R-:W-:-:S02]  /*3210*/  @P4 FFMA.FTZ R23, R23, R111, R114 ;  /* 0x0000006f17174223 */ /* 0x000fc40000010072 */
[----:B------:R-:W-:Y:S02]  /*3220*/  @P4 FADD.FTZ R112, R112, R113 ;  /* 0x0000007170704221 */ /* 0x000fe40000010000 */
[----:B------:R-:W-:Y:S02]  /*3230*/  @P4 FADD.FTZ R110, R110, R23 ;  /* 0x000000176e6e4221 */ /* 0x000fe40000010000 */
        /* <DEDUP_REMOVED lines=9> */
[----:B------:R-:W-:Y:S01]  /*32d0*/  FFMA.FTZ R14, R90, R13, R88 ;  /* 0x0000000d5a0e7223 */ /* 0x000fe20000010058 */
[----:B------:R-:W-:Y:S01]  /*32e0*/  MOV R22, c[0x0][0x1a0] ;  /* 0x0000680000167a02 */ /* 0x000fe20000000f00 */
[----:B------:R-:W-:-:S02]  /*32f0*/  FADD.FTZ R12, R79, R12 ;  /* 0x0000000c4f0c7221 */ /* 0x000fc40000010000 */
[----:B------:R-:W-:Y:S01]  /*3300*/  FADD.FTZ R14, RZ, R14 ;  /* 0x0000000eff0e7221 */ /* 0x000fe20000010000 */
[----:B------:R-:W-:Y:S02]  /*3310*/  MOV R23, c[0x0][0x1a4] ;  /* 0x0000690000177a02 */ /* 0x000fe40000000f00 */
[C---:B------:R-:W-:Y:S01]  /*3320*/  LEA R30, P1, R22.reuse, R30, 0x3 ;  /* 0x0000001e161e7211 */ /* 0x040fe200078218ff */
[C---:B------:R-:W-:Y:S02]  /*3330*/  FMUL.FTZ R15, R89.reuse, R14 ;  /* 0x0000000e590f7220 */ /* 0x040fe40000410000 */
[----:B------:R-:W-:Y:S01]  /*3340*/  FMUL.FTZ R89, R89, R12 ;  /* 0x0000000c59597220 */ /* 0x000fe20000410000 */
[----:B------:R-:W-:Y:S02]  /*3350*/  LEA.HI.X R73, R22, R73, R23, 0x3, P1 ;  /* 0x0000004916497211 */ /* 0x000fe400008f1c17 */
[----:B------:R-:W-:Y:S01]  /*3360*/  MOV R23, c[0x0][0x1c0] ;  /* 0x0000700000177a02 */ /* 0x000fe20000000f00 */
[----:B------:R-:W-:-:S02]  /*3370*/  FFMA.FTZ R22, R85, R14, R89 ;  /* 0x0000000e55167223 */ /* 0x000fc40000010059 */
[----:B------:R-:W-:Y:S01]  /*3380*/  FFMA.FTZ R88, R85, R12, -R15 ;  /* 0x0000000c55587223 */ /* 0x000fe2000001080f */
[----:B------:R-:W-:Y:S01]  /*3390*/  MOV R15, c[0x0][0x1c4] ;  /* 0x00007100000f7a02 */ /* 0x000fe20000000f00 */
[----:B------:R-:W-:Y:S01]  /*33a0*/  FADD.FTZ R22, RZ, R22 ;  /* 0x00000016ff167221 */ /* 0x000fe20000010000 */
[----:B------:R-:W-:Y:S01]  /*33b0*/  LEA R29, P1, R23, R29, 0x3 ;  /* 0x0000001d171d7211 */ /* 0x000fe200078218ff */
[----:B------:R-:W-:Y:S01]  /*33c0*/  FADD.FTZ R88, R81, R88 ;  /* 0x0000005851587221 */ /* 0x000fe20000010000 */
[----:B------:R-:W-:Y:S02]  /*33d0*/  MOV R79, c[0x0][0x188] ;  /* 0x00006200004f7a02 */ /* 0x000fe40000000f00 */
[----:B------:R-:W-:Y:S01]  /*33e0*/  LEA.HI.X R82, R23, R82, R15, 0x3, P1 ;  /* 0x0000005217527211 */ /* 0x000fe200008f1c0f */
[----:B------:R-:W-:Y:S01]  /*33f0*/  FMUL.FTZ R23, R87, R22 ;  /* 0x0000001657177220 */ /* 0x000fe20000410000 */
[----:B------:R-:W-:Y:S01]  /*3400*/  MOV R90, c[0x0][0x18c] ;  /* 0x00006300005a7a02 */ /* 0x000fe20000000f00 */
[----:B--2---:R-:W-:Y:S01]  /*3410*/  FMUL.FTZ R15, R19, R21 ;  /* 0x00000015130f7220 */ /* 0x004fe20000410000 */
[----:B------:R-:W-:Y:S01]  /*3420*/  LEA R28, P2, R79, R28, 0x3 ;  /* 0x0000001c4f1c7211 */ /* 0x000fe200078418ff */
[----:B------:R-:W-:-:S02]  /*3430*/  FMUL.FTZ R87, R87, R88 ;  /* 0x0000005857577220 */ /* 0x000fc40000410000 */
[----:B------:R-:W-:Y:S01]  /*3440*/  FFMA.FTZ R23, R83, R88, -R23 ;  /* 0x0000005853177223 */ /* 0x000fe20000010817 */
[----:B------:R-:W-:Y:S01]  /*3450*/  LEA.HI.X R27, R79, R27, R90, 0x3, P2 ;  /* 0x0000001b4f1b7211 */ /* 0x000fe200010f1c5a */
[C---:B------:R-:W-:Y:S02]  /*3460*/  FMUL.FTZ R21, R18.reuse, R21 ;  /* 0x0000001512157220 */ /* 0x040fe40000410000 */
[----:B------:R-:W-:Y:S02]  /*3470*/  FFMA.FTZ R15, R18, R20, -R15 ;  /* 0x00000014120f7223 */ /* 0x000fe4000001080f */
[----:B------:R-:W-:Y:S02]  /*3480*/  FFMA.FTZ R18, R83, R22, R87 ;  /* 0x0000001653127223 */ /* 0x000fe40000010057 */
[----:B------:R-:W-:Y:S02]  /*3490*/  FMUL.FTZ R79, R5, R11 ;  /* 0x0000000b054f7220 */ /* 0x000fe40000410000 */
[----:B------:R-:W-:-:S02]  /*34a0*/  FADD.FTZ R96, R96, R23 ;  /* 0x0000001760607221 */ /* 0x000fc40000010000 */
[C---:B------:R-:W-:Y:S02]  /*34b0*/  FMUL.FTZ R23, R5.reuse, R9 ;  /* 0x0000000905177220 */ /* 0x040fe40000410000 */
[CC--:B------:R-:W-:Y:S02]  /*34c0*/  FFMA.FTZ R79, R4.reuse, R10.reuse, -R79 ;  /* 0x0000000a044f7223 */ /* 0x0c0fe4000001084f */
[----:B------:R-:W-:Y:S02]  /*34d0*/  FADD.FTZ R18, RZ, R18 ;  /* 0x00000012ff127221 */ /* 0x000fe40000010000 */
[C---:B------:R-:W-:Y:S02]  /*34e0*/  FMUL.FTZ R10, R5.reuse, R10 ;  /* 0x0000000a050a7220 */ /* 0x040fe40000410000 */
[-C--:B------:R-:W-:Y:S02]  /*34f0*/  FMUL.FTZ R5, R5, R8.reuse ;  /* 0x0000000805057220 */ /* 0x080fe40000410000 */
[----:B------:R-:W-:-:S02]  /*3500*/  FFMA.FTZ R8, R4, R8, -R23 ;  /* 0x0000000804087223 */ /* 0x000fc40000010817 */
[C---:B------:R-:W-:Y:S02]  /*3510*/  FMUL.FTZ R23, R99.reuse, R18 ;  /* 0x0000001263177220 */ /* 0x040fe40000410000 */
[-C--:B------:R-:W-:Y:S02]  /*3520*/  FMUL.FTZ R99, R99, R96.reuse ;  /* 0x0000006063637220 */ /* 0x080fe40000410000 */
[----:B------:R-:W-:Y:S02]  /*3530*/  FFMA.FTZ R23, R100, R96, -R23 ;  /* 0x0000006064177223 */ /* 0x000fe40000010817 */
[C---:B------:R-:W-:Y:S02]  /*3540*/  FFMA.FTZ R9, R4.reuse, R9, R5 ;  /* 0x0000000904097223 */ /* 0x040fe40000010005 */
[----:B------:R-:W-:Y:S01]  /*3550*/  FFMA.FTZ R4, R4, R11, R10 ;  /* 0x0000000b04047223 */ /* 0x000fe2000001000a */
[----:B------:R-:W-:Y:S01]  /*3560*/  ISETP.NE.AND P1, PT, R77, RZ, PT ;  /* 0x000000ff4d00720c */ /* 0x000fe20003f25270 */
[----:B------:R-:W-:-:S02]  /*3570*/  FFMA.FTZ R99, R100, R18, R99 ;  /* 0x0000001264637223 */ /* 0x000fc40000010063 */
[----:B------:R-:W-:Y:S02]  /*3580*/  FADD.FTZ R94, R94, R23 ;  /* 0x000000175e5e7221 */ /* 0x000fe40000010000 */
[----:B------:R-:W-:Y:S02]  /*3590*/  FADD.FTZ R11, R7, R4 ;  /* 0x00000004070b7221 */ /* 0x000fe40000010000 */
[----:B------:R-:W-:Y:S02]  /*35a0*/  FFMA.FTZ R21, R19, R20, R21 ;  /* 0x0000001413157223 */ /* 0x000fe40000010015 */
[----:B------:R-:W-:Y:S02]  /*35b0*/  FADD.FTZ R90, RZ, R99 ;  /* 0x00000063ff5a7221 */ /* 0x000fe40000010000 */
[----:B------:R-:W-:Y:S02]  /*35c0*/  FMUL.FTZ R7, R91, R94 ;  /* 0x0000005e5b077220 */ /* 0x000fe40000410000 */
[----:B------:R-:W-:-:S02]  /*35d0*/  FADD.FTZ R10, R6, R79 ;  /* 0x0000004f060a7221 */ /* 0x000fc40000010000 */
[----:B------:R-:W-:Y:S02]  /*35e0*/  FMUL.FTZ R6, R21, R13 ;  /* 0x0000000d15067220 */ /* 0x000fe40000410000 */
[-C--:B------:R-:W-:Y:S02]  /*35f0*/  FMUL.FTZ R91, R91, R90.reuse ;  /* 0x0000005a5b5b7220 */ /* 0x080fe40000410000 */
[C---:B------:R-:W-:Y:S02]  /*3600*/  FFMA.FTZ R7, R92.reuse, R90, R7 ;  /* 0x0000005a5c077223 */ /* 0x040fe40000010007 */
[----:B------:R-:W-:Y:S02]  /*3610*/  FFMA.FTZ R103, R15, R103, -R6 ;  /* 0x000000670f677223 */ /* 0x000fe40000010806 */
[----:B------:R-:W-:Y:S02]  /*3620*/  FFMA.FTZ R92, R92, R94, -R91 ;  /* 0x0000005e5c5c7223 */ /* 0x000fe4000001085b */
[----:B------:R-:W-:Y:S01]  /*3630*/  FADD.FTZ R6, RZ, R7 ;  /* 0x00000007ff067221 */ /* 0x000fe20000010000 */
[----:B------:R-:W-:-:S02]  /*3640*/  @!P1 MOV R4, R75 ;  /* 0x0000004b00049202 */ /* 0x000fc40000000f00 */
[----:B------:R-:W-:Y:S01]  /*3650*/  @!P1 MOV R5, R84 ;  /* 0x0000005400059202 */ /* 0x000fe20000000f00 */
[----:B------:R-:W-:Y:S02]  /*3660*/  FADD.FTZ R92, R93, R92 ;  /* 0x0000005c5d5c7221 */ /* 0x000fe40000010000 */
[----:B------:R-:W-:Y:S02]  /*3670*/  FMUL.FTZ R7, R95, R6 ;  /* 0x000000065f077220 */ /* 0x000fe40000410000 */
[----:B------:R0:W-:Y:S01]  /*3680*/  @!P1 STG.E.128 [R4.64], R8 ;  /* 0x0000000804009986 */ /* 0x0001e2000c101d06 */
[----:B------:R-:W-:Y:S02]  /*3690*/  FMUL.FTZ R22, R21, R22 ;  /* 0x0000001615167220 */ /* 0x000fe40000410000 */
[----:B------:R-:W-:Y:S01]  /*36a0*/  FMUL.FTZ R95, R95, R92 ;  /* 0x0000005c5f5f7220 */ /* 0x000fe20000410000 */
[----:B------:R1:W-:Y:S03]  /*36b0*/  @!P1 STS.128 [UR4+0x470], R8 ;  /* 0x00047008ff009988 */ /* 0x0003e60008000c04 */
[----:B------:R-:W-:-:S02]  /*36c0*/  FFMA.FTZ R95, R98, R6, R95 ;  /* 0x00000006625f7223 */ /* 0x000fc4000001005f */
[----:B------:R-:W-:Y:S02]  /*36d0*/  FMUL.FTZ R18, R21, R18 ;  /* 0x0000001215127220 */ /* 0x000fe40000410000 */
[----:B0-----:R-:W-:Y:S02]  /*36e0*/  FFMA.FTZ R4, R98, R92, -R7 ;  /* 0x0000005c62047223 */ /* 0x001fe40000010807 */
[----:B------:R-:W-:Y:S02]  /*36f0*/  FFMA.FTZ R5, R15, R88, -R22 ;  /* 0x000000580f057223 */ /* 0x000fe40000010816 */
[----:B-1----:R-:W-:Y:S02]  /*3700*/  FADD.FTZ R10, R97, R4 ;  /* 0x00000004610a7221 */ /* 0x002fe40000010000 */
[----:B------:R-:W-:Y:S01]  /*3710*/  FFMA.FTZ R24, R5, 2, R24 ;  /* 0x4000000005187823 */ /* 0x000fe20000010018 */
[----:B------:R-:W-:Y:S01]  /*3720*/  IADD3 R108, R108, 0x1, RZ ;  /* 0x000000016c6c7810 */ /* 0x000fe20007ffe0ff */
[----:B------:R-:W-:-:S02]  /*3730*/  FADD.FTZ R8, RZ, R95 ;  /* 0x0000005fff087221 */ /* 0x000fc40000010000 */
[----:B------:R-:W-:Y:S02]  /*3740*/  FMUL.FTZ R5, R101, R10 ;  /* 0x0000000a65057220 */ /* 0x000fe40000410000 */
[----:B------:R-:W-:Y:S01]  /*3750*/  FFMA.FTZ R7, R15, R96, -R18 ;  /* 0x000000600f077223 */ /* 0x000fe20000010812 */
[----:B------:R-:W-:Y:S01]  /*3760*/  ISETP.GE.AND P1, PT, R108, c[0x0][0x16c], PT ;  /* 0x00005b006c007a0c */ /* 0x000fe20003f26270 */
[-C--:B------:R-:W-:Y:S02]  /*3770*/  FMUL.FTZ R101, R101, R8.reuse ;  /* 0x0000000865657220 */ /* 0x080fe40000410000 */
[----:B------:R-:W-:Y:S02]  /*3780*/  FFMA.FTZ R9, R102, R8, R5 ;  /* 0x0000000866097223 */ /* 0x000fe40000010005 */
[----:B------:R-:W-:Y:S02]  /*3790*/  FMUL.FTZ R4, R21, R90 ;  /* 0x0000005a15047220 */ /* 0x000fe40000410000 */
[----:B------:R-:W-:-:S02]  /*37a0*/  FFMA.FTZ R0, R7, 2, R0 ;  /* 0x4000000007007823 */ /* 0x000fc40000010000 */
[----:B------:R-:W-:Y:S02]  /*37b0*/  FFMA.FTZ R101, R102, R10, -R101 ;  /* 0x0000000a66657223 */ /* 0x000fe40000010865 */
[----:B------:R-:W-:Y:S02]  /*37c0*/  FADD.FTZ R7, RZ, R9 ;  /* 0x00000009ff077221 */ /* 0x000fe40000010000 */
[----:B------:R-:W-:Y:S02]  /*37d0*/  FFMA.FTZ R5, R15, R94, -R4 ;  /* 0x0000005e0f057223 */ /* 0x000fe40000010804 */
[C---:B------:R-:W-:Y:S02]  /*37e0*/  FMUL.FTZ R4, R21.reuse, R6 ;  /* 0x0000000615047220 */ /* 0x040fe40000410000 */
[C---:B------:R-:W-:Y:S02]  /*37f0*/  FMUL.FTZ R14, R21.reuse, R14 ;  /* 0x0000000e150e7220 */ /* 0x040fe40000410000 */
[----:B------:R-:W-:-:S02]  /*3800*/  FMUL.FTZ R6, R21, R8 ;  /* 0x0000000815067220 */ /* 0x000fc40000410000 */
[----:B------:R-:W-:Y:S02]  /*3810*/  FADD.FTZ R101, R106, R101 ;  /* 0x000000656a657221 */ /* 0x000fe40000010000 */
[----:B------:R-:W-:Y:S01]  /*3820*/  FMUL.FTZ R8, R21, R7 ;  /* 0x0000000715087220 */ /* 0x000fe20000410000 */
[----:B------:R-:W-:Y:S01]  /*3830*/  IADD3 R75, P2, R75, 0x10, RZ ;  /* 0x000000104b4b7810 */ /* 0x000fe20007f5e0ff */
[C---:B------:R-:W-:Y:S02]  /*3840*/  FFMA.FTZ R14, R15.reuse, R12, -R14 ;  /* 0x0000000c0f0e7223 */ /* 0x040fe4000001080e */
[C---:B------:R-:W-:Y:S02]  /*3850*/  FFMA.FTZ R7, R15.reuse, R92, -R4 ;  /* 0x0000005c0f077223 */ /* 0x040fe40000010804 */
[C---:B------:R-:W-:Y:S01]  /*3860*/  FFMA.FTZ R9, R15.reuse, R10, -R6 ;  /* 0x0000000a0f097223 */ /* 0x040fe20000010806 */
[----:B------:R-:W-:Y:S01]  /*3870*/  UIADD3 UR4, UR4, 0x10, URZ ;  /* 0x0000001004047890 */ /* 0x000fe2000fffe03f */
[----:B------:R-:W-:Y:S01]  /*3880*/  FFMA.FTZ R15, R15, R101, -R8 ;  /* 0x000000650f0f7223 */ /* 0x000fe20000010808 */
[----:B------:R-:W-:Y:S01]  /*3890*/  IADD3.X R84, RZ, R84, RZ, P2, !PT ;  /* 0x00000054ff547210 */ /* 0x000fe200017fe4ff */
        /* <DEDUP_REMOVED lines=8> */
.L_x_2052:
[----:B------:R-:W-:Y:S01]  /*3920*/  BAR.SYNC.DEFER_BLOCKING 0x0 ;  /* 0x0000000000007b1d */ /* 0x000fe20000010000 */
[----:B------:R-:W-:Y:S01]  /*3930*/  ISETP.NE.AND P0, PT, R77, RZ, PT ;  /* 0x000000ff4d00720c */ /* 0x000fe20003f05270 */
[----:B------:R-:W-:Y:S01]  /*3940*/  IMAD R5, R104, c[0x0][0x200], RZ ;  /* 0x0000800068057a24 */ /* 0x000fe200078e02ff */
[----:B------:R-:W-:-:S03]  /*3950*/  LEA.HI.SX32 R11, R39, R39, 0x1b ;  /* 0x00000027270b7211 */ /* 0x000fc600078fdaff */
[C---:B------:R-:W-:Y:S01]  /*3960*/  IMAD R9, R36.reuse, c[0x0][0x204], R5 ;  /* 0x0000810024097a24 */ /* 0x040fe200078e0205 */
[----:B------:R-:W-:Y:S01]  /*3970*/  BSSY B0, `(.L_x_2054) ;  /* 0x0000025000007945 */ /* 0x000fe20003800000 */
[----:B------:R-:W-:-:S05]  /*3980*/  IMAD.WIDE.U32 R4, R36, c[0x0][0x200], RZ ;  /* 0x0000800024047a25 */ /* 0x000fca00078e00ff */
        /* <DEDUP_REMOVED lines=35> */
.L_x_2055:
[----:B------:R-:W-:Y:S05]  /*3bc0*/  BSYNC B0 ;  /* 0x0000000000007941 */ /* 0x000fea0003800000 */
.L_x_2054:
[----:B------:R-:W-:Y:S01]  /*3bd0*/  MOV R5, R21 ;  /* 0x0000001500057202 */ /* 0x000fe20000000f00 */
[----:B------:R-:W-:Y:S01]  /*3be0*/  IMAD R6, R32, c[0x0][0x208], RZ ;  /* 0x0000820020067a24 */ /* 0x000fe200078e02ff */
[----:B0-----:R-:W-:Y:S02]  /*3bf0*/  SHF.L.U32 R9, R40, 0x8, RZ ;  /* 0x0000000828097819 */ /* 0x001fe400000006ff */
[----:B------:R-:W-:Y:S01]  /*3c00*/  LOP3.LUT R7, R37, 0x20, RZ, 0xfc, !PT ;  /* 0x0000002025077812 */ /* 0x000fe200078efcff */
[----:B------:R-:W-:Y:S01]  /*3c10*/  IMAD.WIDE.U32 R4, R31, c[0x0][0x208], R4 ;  /* 0x000082001f047a25 */ /* 0x000fe200078e0004 */
[----:B------:R-:W-:Y:S02]  /*3c20*/  SHF.R.S32.HI R11, RZ, 0x1f, R9 ;  /* 0x0000001fff0b7819 */ /* 0x000fe40000011409 */
[----:B------:R-:W-:Y:S01]  /*3c30*/  ISETP.GE.AND P0, PT, R7, R0, PT ;  /* 0x000000000700720c */ /* 0x000fe20003f06270 */
[----:B------:R-:W-:Y:S01]  /*3c40*/  IMAD R8, R31, c[0x0][0x20c], R6 ;  /* 0x000083001f087a24 */ /* 0x000fe200078e0206 */
[----:B------:R-:W-:-:S02]  /*3c50*/  IADD3 R6, P3, R9, R4, RZ ;  /* 0x0000000409067210 */ /* 0x000fc40007f7e0ff */
[----:B------:R-:W-:Y:S02]  /*3c60*/  LEA R7, P4, R37, c[0x0][0x258], 0x2 ;  /* 0x0000960025077a11 */ /* 0x000fe400078810ff */
[----:B------:R-:W-:Y:S02]  /*3c70*/  IADD3.X R5, R11, R8, R5, P3, !PT ;  /* 0x000000080b057210 */ /* 0x000fe40001ffe405 */
[C---:B------:R-:W-:Y:S02]  /*3c80*/  LEA.HI.X R8, R37.reuse, c[0x0][0x25c], R38, 0x2, P4 ;  /* 0x0000970025087a11 */ /* 0x040fe400020f1426 */
[----:B------:R-:W-:Y:S02]  /*3c90*/  LEA R4, P6, R6, R7, 0x2 ;  /* 0x0000000706047211 */ /* 0x000fe400078c10ff */
[C---:B------:R-:W-:Y:S02]  /*3ca0*/  LOP3.LUT R9, R37.reuse, 0xa0, RZ, 0xfc, !PT ;  /* 0x000000a025097812 */ /* 0x040fe400078efcff */
[----:B------:R-:W-:-:S02]  /*3cb0*/  LOP3.LUT R11, R37, 0xc0, RZ, 0xfc, !PT ;  /* 0x000000c0250b7812 */ /* 0x000fc400078efcff */
[----:B------:R-:W-:Y:S02]  /*3cc0*/  LOP3.LUT R7, R37, 0xe0, RZ, 0xfc, !PT ;  /* 0x000000e025077812 */ /* 0x000fe400078efcff */
[----:B------:R-:W-:Y:S02]  /*3cd0*/  LEA.HI.X R5, R6, R8, R5, 0x2, P6 ;  /* 0x0000000806057211 */ /* 0x000fe400030f1405 */
[-C--:B------:R-:W-:Y:S02]  /*3ce0*/  ISETP.GE.AND P3, PT, R48, R0.reuse, PT ;  /* 0x000000003000720c */ /* 0x080fe40003f66270 */
[-C--:B------:R-:W-:Y:S01]  /*3cf0*/  ISETP.GE.AND P4, PT, R9, R0.reuse, PT ;  /* 0x000000000900720c */ /* 0x080fe20003f86270 */
[----:B------:R0:W-:Y:S01]  /*3d00*/  @!P0 STG.E [R4.64+0x80], R49 ;  /* 0x0000803104008986 */ /* 0x0001e2000c101906 */
[-C--:B------:R-:W-:Y:S02]  /*3d10*/  ISETP.GE.AND P5, PT, R11, R0.reuse, PT ;  /* 0x000000000b00720c */ /* 0x080fe40003fa6270 */
[----:B------:R-:W-:-:S02]  /*3d20*/  ISETP.GE.AND P6, PT, R7, R0, PT ;  /* 0x000000000700720c */ /* 0x000fc40003fc6270 */
[C---:B------:R-:W-:Y:S02]  /*3d30*/  LOP3.LUT R21, R37.reuse, 0x40, RZ, 0xfc, !PT ;  /* 0x0000004025157812 */ /* 0x040fe400078efcff */
[----:B------:R-:W-:Y:S02]  /*3d40*/  LOP3.LUT R23, R37, 0x80, RZ, 0xfc, !PT ;  /* 0x0000008025177812 */ /* 0x000fe400078efcff */
[----:B------:R-:W-:Y:S01]  /*3d50*/  IADD3 R40, R40, 0x1, RZ ;  /* 0x0000000128287810 */ /* 0x000fe20007ffe0ff */
[----:B------:R0:W-:Y:S01]  /*3d60*/  @!P3 STG.E [R4.64+0x180], R51 ;  /* 0x000180330400b986 */ /* 0x0001e2000c101906 */
[-C--:B------:R-:W-:Y:S02]  /*3d70*/  ISETP.GE.AND P1, PT, R21, R0.reuse, PT ;  /* 0x000000001500720c */ /* 0x080fe40003f26270 */
[----:B------:R-:W-:Y:S01]  /*3d80*/  ISETP.GE.AND P2, PT, R23, R0, PT ;  /* 0x000000001700720c */ /* 0x000fe20003f46270 */
[----:B------:R0:W-:Y:S01]  /*3d90*/  @!P4 STG.E [R4.64+0x280], R53 ;  /* 0x000280350400c986 */ /* 0x0001e2000c101906 */
[----:B------:R-:W-:-:S03]  /*3da0*/  ISETP.GE.AND P0, PT, R40, c[0x0][0x174], PT ;  /* 0x00005d0028007a0c */ /* 0x000fc60003f06270 */
[----:B------:R0:W-:Y:S04]  /*3db0*/  @!P5 STG.E [R4.64+0x300], R19 ;  /* 0x000300130400d986 */ /* 0x0001e8000c101906 */
[----:B------:R0:W-:Y:S04]  /*3dc0*/  @!P6 STG.E [R4.64+0x380], R55 ;  /* 0x000380370400e986 */ /* 0x0001e8000c101906 */
        /* <DEDUP_REMOVED lines=8> */
.L_x_2056:
[----:B------:R-:W-:Y:S05]  /*3e50*/  EXIT ;  /* 0x000000000000794d */ /* 0x000fea0003800000 */
.L_x_2058:
        /* <DEDUP_REMOVED lines=10> */
.L_x_5368:


//--------------------- .text._Z25selective_scan_fwd_kernelI32Selective_Scan_fwd_kernel_traitsILi32ELi8ELi1ELb0ELb0ELb0ELb1EfN3c107complexIfEEEEv13SSMParamsBase --------------------------
	.section	.text._Z25selective_scan_fwd_kernelI32Selective_Scan_fwd_kernel_traitsILi32ELi8ELi1ELb0ELb0ELb0ELb1EfN3c107complexIfEEEEv13SSMParamsBase,"ax",@progbits
	.sectioninfo	@"SHI_REGISTERS=117"
	.align	128
        .global         _Z25selective_scan_fwd_kernelI32Selective_Scan_fwd_kernel_traitsILi32ELi8ELi1ELb0ELb0ELb0ELb1EfN3c107complexIfEEEEv13SSMParamsBase
        .type           _Z25selective_scan_fwd_kernelI32Selective_Scan_fwd_kernel_traitsILi32ELi8ELi1ELb0ELb0ELb0ELb1EfN3c107complexIfEEEEv13SSMParamsBase,@function
        .size           _Z25selective_scan_fwd_kernelI32Selective_Scan_fwd_kernel_traitsILi32ELi8ELi1ELb0ELb0ELb0ELb1EfN3c107complexIfEEEEv13SSMParamsBase,(.L_x_5369 - _Z25selective_scan_fwd_kernelI32Selective_Scan_fwd_kernel_traitsILi32ELi8ELi1ELb0ELb0ELb0ELb1EfN3c107complexIfEEEEv13SSMParamsBase)
        .other          _Z25selective_scan_fwd_kernelI32Selective_Scan_fwd_kernel_traitsILi32ELi8ELi1ELb0ELb0ELb0ELb1EfN3c107complexIfEEEEv13SSMParamsBase,@"STO_CUDA_ENTRY STV_DEFAULT"
_Z25selective_scan_fwd_kernelI32Selective_Scan_fwd_kernel_traitsILi32ELi8ELi1ELb0ELb0ELb0ELb1EfN3c107complexIfEEEEv13SSMParamsBase:
.text._Z25selective_scan_fwd_kernelI32Selective_Scan_fwd_kernel_traitsILi32ELi8ELi1ELb0ELb0ELb0ELb1EfN3c107complexIfEEEEv13SSMParamsBase:
        /* <DEDUP_REMOVED lines=48> */
[C---:B------:R-:W-:Y:S02]  /*0300*/  LEA R16, P0, R17.reuse, c[0x0][0x240], 0x2 ;  /* 0x0000900011107a11 */ /* 0x040fe400078010ff */
[----:B------:R-:W-:Y:S02]  /*0310*/  LEA R11, P1, R12, c[0x0][0x248], 0x2 ;  /* 0x000092000c0b7a11 */ /* 0x000fe400078210ff */
[----:B------:R-:W-:-:S02]  /*0320*/  LEA.HI.X R17, R17, c[0x0][0x244], R2, 0x2, P0 ;  /* 0x0000910011117a11 */ /* 0x000fc400000f1402 */
[----:B------:R-:W-:Y:S02]  /*0330*/  LEA.HI.X R12, R12, c[0x0][0x24c], R5, 0x2, P1 ;  /* 0x000093000c0c7a11 */ /* 0x000fe400008f1405 */
[C---:B------:R-:W-:Y:S02]  /*0340*/  LOP3.LUT R39, R33.reuse, 0x20, RZ, 0xfc, !PT ;  /* 0x0000002021277812 */ /* 0x040fe400078efcff */
[C---:B------:R-:W-:Y:S02]  /*0350*/  LOP3.LUT R38, R33.reuse, 0x40, RZ, 0xfc, !PT ;  /* 0x0000004021267812 */ /* 0x040fe400078efcff */
[C---:B------:R-:W-:Y:S02]  /*0360*/  LOP3.LUT R40, R33.reuse, 0x60, RZ, 0xfc, !PT ;  /* 0x0000006021287812 */ /* 0x040fe400078efcff */
[C---:B------:R-:W-:Y:S02]  /*0370*/  LOP3.LUT R41, R33.reuse, 0x80, RZ, 0xfc, !PT ;  /* 0x0000008021297812 */ /* 0x040fe400078efcff */
[----:B------:R-:W-:-:S02]  /*0380*/  LOP3.LUT R42, R33, 0xa0, RZ, 0xfc, !PT ;  /* 0x000000a0212a7812 */ /* 0x000fc400078efcff */
[C---:B------:R-:W-:Y:S02]  /*0390*/  LOP3.LUT R43, R33.reuse, 0xc0, RZ, 0xfc, !PT ;  /* 0x000000c0212b7812 */ /* 0x040fe400078efcff */
[----:B--2---:R-:W-:Y:S02]  /*03a0*/  LOP3.LUT R44, R33, 0xe0, RZ, 0xfc, !PT ;  /* 0x000000e0212c7812 */ /* 0x004fe400078efcff */
.L_x_2082:
[----:B------:R-:W-:Y:S01]  /*03b0*/  BAR.SYNC.DEFER_BLOCKING 0x0 ;  /* 0x0000000000007b1d */ /* 0x000fe20000010000 */
[----:B------:R-:W-:Y:S01]  /*03c0*/  MOV R3, 0xffffff00 ;  /* 0xffffff0000037802 */ /* 0x000fe20000000f00 */
[----:B------:R-:W-:-:S04]  /*03d0*/  HFMA2.MMA R0, -RZ, RZ, 0, 0 ;  /* 0x00000000ff007435 */ /* 0x000fc800000001ff */
[----:B------:R-:W-:Y:S02]  /*03e0*/  IMAD R90, R36, R3, c[0x0][0x168] ;  /* 0x00005a00245a7624 */ /* 0x000fe400078e0203 */
[----:B------:R-:W-:-:S03]  /*03f0*/  CS2R R2, SRZ ;  /* 0x0000000000027805 */ /* 0x000fc6000001ff00 */
[-C--:B------:R-:W-:Y:S02]  /*0400*/  ISETP.GE.AND P3, PT, R33, R90.reuse, PT ;  /* 0x0000005a2100720c */ /* 0x080fe40003f66270 */
[-C--:B------:R-:W-:Y:S02]  /*0410*/  ISETP.GE.AND P4, PT, R39, R90.reuse, PT ;  /* 0x0000005a2700720c */ /* 0x080fe40003f86270 */
[-C--:B------:R-:W-:Y:S02]  /*0420*/  ISETP.GE.AND P5, PT, R38, R90.reuse, PT ;  /* 0x0000005a2600720c */ /* 0x080fe40003fa6270 */
[-C--:B------:R-:W-:Y:S02]  /*0430*/  ISETP.GE.AND P2, PT, R40, R90.reuse, PT ;  /* 0x0000005a2800720c */ /* 0x080fe40003f46270 */
[-C--:B------:R-:W-:Y:S02]  /*0440*/  ISETP.GE.AND P1, PT, R41, R90.reuse, PT ;  /* 0x0000005a2900720c */ /* 0x080fe40003f26270 */
[----:B------:R-:W-:-:S03]  /*0450*/  ISETP.GE.AND P0, PT, R42, R90, PT ;  /* 0x0000005a2a00720c */ /* 0x000fc60003f06270 */
[----:B------:R-:W2:Y:S01]  /*0460*/  @!P3 LDG.E R0, [R16.64] ;  /* 0x000000061000b981 */ /* 0x000ea2000c1e1900 */
[----:B------:R-:W-:-:S03]  /*0470*/  ISETP.GE.AND P3, PT, R43, R90, PT ;  /* 0x0000005a2b00720c */ /* 0x000fc60003f66270 */
[----:B------:R-:W3:Y:S01]  /*0480*/  @!P4 LDG.E R3, [R16.64+0x80] ;  /* 0x000080061003c981 */ /* 0x000ee2000c1e1900 */
[----:B------:R-:W-:Y:S01]  /*0490*/  ISETP.GE.AND P4, PT, R44, R90, PT ;  /* 0x0000005a2c00720c */ /* 0x000fe20003f86270 */
[----:B0-----:R-:W-:Y:S01]  /*04a0*/  CS2R R4, SRZ ;  /* 0x0000000000047805 */ /* 0x001fe2000001ff00 */
[----:B------:R-:W-:Y:S01]  /*04b0*/  CS2R R6, SRZ ;  /* 0x0000000000067805 */ /* 0x000fe2000001ff00 */
[----:B------:R-:W-:Y:S01]  /*04c0*/  MOV R9, RZ ;  /* 0x000000ff00097202 */ /* 0x000fe20000000f00 */
[----:B------:R-:W4:Y:S04]  /*04d0*/  @!P5 LDG.E R2, [R16.64+0x100] ;  /* 0x000100061002d981 */ /* 0x000f28000c1e1900 */
        /* <DEDUP_REMOVED lines=8> */
[C---:B------:R-:W-:Y:S02]  /*0560*/  IADD3 R48, R35.reuse, 0x60, RZ ;  /* 0x0000006023307810 */ /* 0x040fe40007ffe0ff */
[CC--:B------:R-:W-:Y:S02]  /*0570*/  LEA.HI.SX32 R45, R35.reuse, R35.reuse, 0x1b ;  /* 0x00000023232d7211 */ /* 0x0c0fe400078fdaff */
[----:B------:R-:W-:Y:S02]  /*0580*/  IADD3 R8, R35, 0x80, RZ ;  /* 0x0000008023087810 */ /* 0x000fe40007ffe0ff */
[----:B------:R-:W-:-:S02]  /*0590*/  LEA.HI.SX32 R46, R46, R35, 0x1b ;  /* 0x000000232e2e7211 */ /* 0x000fc400078fdaff */
[C---:B------:R-:W-:Y:S02]  /*05a0*/  IADD3 R50, R35.reuse, 0xa0, RZ ;  /* 0x000000a023327810 */ /* 0x040fe40007ffe0ff */
[C---:B------:R-:W-:Y:S02]  /*05b0*/  IADD3 R10, R35.reuse, 0xc0, RZ ;  /* 0x000000c0230a7810 */ /* 0x040fe40007ffe0ff */
[-C--:B------:R-:W-:Y:S02]  /*05c0*/  LEA.HI.SX32 R48, R48, R35.reuse, 0x1b ;  /* 0x0000002330307211 */ /* 0x080fe400078fdaff */
[----:B------:R-:W-:Y:S02]  /*05d0*/  IADD3 R52, R35, 0xe0, RZ ;  /* 0x000000e023347810 */ /* 0x000fe40007ffe0ff */
[-C--:B------:R-:W-:Y:S02]  /*05e0*/  LEA.HI.SX32 R49, R8, R35.reuse, 0x1b ;  /* 0x0000002308317211 */ /* 0x080fe400078fdaff */
[----:B------:R-:W-:-:S02]  /*05f0*/  LEA.HI.SX32 R50, R50, R35, 0x1b ;  /* 0x0000002332327211 */ /* 0x000fc400078fdaff */
[----:B------:R-:W-:Y:S02]  /*0600*/  SHF.L.U32 R53, R35, 0x3, RZ ;  /* 0x0000000323357819 */ /* 0x000fe400000006ff */
[-C--:B------:R-:W-:Y:S02]  /*0610*/  LEA.HI.SX32 R51, R10, R35.reuse, 0x1b ;  /* 0x000000230a337211 */ /* 0x080fe400078fdaff */
[----:B------:R-:W-:Y:S02]  /*0620*/  LEA.HI.SX32 R52, R52, R35, 0x1b ;  /* 0x0000002334347211 */ /* 0x000fe400078fdaff */
[----:B------:R-:W-:Y:S02]  /*0630*/  LEA.HI.SX32 R53, R53, R53, 0x1b ;  /* 0x0000003535357211 */ /* 0x000fe400078fdaff */
[-C--:B------:R-:W-:Y:S02]  /*0640*/  ISETP.GE.AND P6, PT, R33, R90.reuse, PT ;  /* 0x0000005a2100720c */ /* 0x080fe40003fc6270 */
[----:B------:R-:W-:-:S02]  /*0650*/  ISETP.GE.AND P5, PT, R39, R90, PT ;  /* 0x0000005a2700720c */ /* 0x000fc40003fa6270 */
[-C--:B------:R-:W-:Y:S02]  /*0660*/  ISETP.GE.AND P4, PT, R38, R90.reuse, PT ;  /* 0x0000005a2600720c */ /* 0x080fe40003f86270 */
[-C--:B------:R-:W-:Y:S02]  /*0670*/  ISETP.GE.AND P3, PT, R40, R90.reuse, PT ;  /* 0x0000005a2800720c */ /* 0x080fe40003f66270 */
[-C--:B------:R-:W-:Y:S02]  /*0680*/  ISETP.GE.AND P2, PT, R41, R90.reuse, PT ;  /* 0x0000005a2900720c */ /* 0x080fe40003f46270 */
[-C--:B------:R-:W-:Y:S02]  /*0690*/  ISETP.GE.AND P1, PT, R42, R90.reuse, PT ;  /* 0x0000005a2a00720c */ /* 0x080fe40003f26270 */
[----:B------:R-:W-:Y:S01]  /*06a0*/  ISETP.GE.AND P0, PT, R43, R90, PT ;  /* 0x0000005a2b00720c */ /* 0x000fe20003f06270 */
[----:B------:R-:W-:Y:S01]  /*06b0*/  HFMA2.MMA R8, -RZ, RZ, 0, 0 ;  /* 0x00000000ff087435 */ /* 0x000fe200000001ff */
[----:B--2---:R0:W-:Y:S04]  /*06c0*/  STS [R45.X4], R0 ;  /* 0x000000002d007388 */ /* 0x0041e80000004800 */
[----:B---3--:R1:W-:Y:S04]  /*06d0*/  STS [R46.X4+0x80], R3 ;  /* 0x000080032e007388 */ /* 0x0083e80000004800 */
[----:B----4-:R2:W-:Y:S01]  /*06e0*/  STS [R47.X4+0x100], R2 ;  /* 0x000100022f007388 */ /* 0x0105e20000004800 */
[----:B0-----:R-:W-:-:S03]  /*06f0*/  HFMA2.MMA R0, -RZ, RZ, 0, 0 ;  /* 0x00000000ff007435 */ /* 0x001fc600000001ff */
[----:B------:R-:W-:Y:S01]  /*0700*/  STS [R48.X4+0x180], R5 ;  /* 0x0001800530007388 */ /* 0x000fe20000004800 */
[----:B-1----:R-:W-:-:S03]  /*0710*/  MOV R3, R12 ;  /* 0x0000000c00037202 */ /* 0x002fc60000000f00 */
[----:B------:R0:W-:Y:S01]  /*0720*/  STS [R49.X4+0x200], R4 ;  /* 0x0002000431007388 */ /* 0x0001e20000004800 */
[----:B--2---:R-:W-:-:S03]  /*0730*/  MOV R2, R11 ;  /* 0x0000000b00027202 */ /* 0x004fc60000000f00 */
[----:B------:R-:W-:Y:S01]  /*0740*/  STS [R50.X4+0x280], R7 ;  /* 0x0002800732007388 */ /* 0x000fe20000004800 */
[----:B------:R-:W-:-:S03]  /*0750*/  MOV R11, RZ ;  /* 0x000000ff000b7202 */ /* 0x000fc60000000f00 */
[----:B------:R1:W-:Y:S04]  /*0760*/  STS [R51.X4+0x300], R6 ;  /* 0x0003000633007388 */ /* 0x0003e80000004800 */
        /* <DEDUP_REMOVED lines=13> */
[----:B--2---:R-:W-:-:S03]  /*0840*/  MOV R9, RZ ;  /* 0x000000ff00097202 */ /* 0x004fc60000000f00 */
[----:B------:R-:W2:Y:S01]  /*0850*/  @!P6 LDG.E R0, [R2.64] ;  /* 0x000000060200e981 */ /* 0x000ea2000c1e1900 */
[----:B------:R-:W-:-:S03]  /*0860*/  ISETP.GE.AND P6, PT, R44, R90, PT ;  /* 0x0000005a2c00720c */ /* 0x000fc60003fc6270 */
[----:B------:R-:W3:Y:S04]  /*0870*/  @!P5 LDG.E R11, [R2.64+0x80] ;  /* 0x00008006020bd981 */ /* 0x000ee8000c1e1900 */
        /* <DEDUP_REMOVED lines=9> */
[----:B--2---:R0:W-:Y:S04]  /*0910*/  STS [R45.X4], R0 ;  /* 0x000000002d007388 */ /* 0x0041e80000004800 */
[----:B---3--:R-:W-:Y:S04]  /*0920*/  STS [R46.X4+0x80], R11 ;  /* 0x0000800b2e007388 */ /* 0x008fe80000004800 */
[----:B----4-:R-:W-:Y:S01]  /*0930*/  STS [R47.X4+0x100], R4 ;  /* 0x000100042f007388 */ /* 0x010fe20000004800 */
[----:B0-----:R-:W-:-:S03]  /*0940*/  MOV R0, c[0x0][0x16c] ;  /* 0x00005b0000007a02 */ /* 0x001fc60000000f00 */
[----:B------:R-:W-:Y:S01]  /*0950*/  STS [R48.X4+0x180], R5 ;  /* 0x0001800530007388 */ /* 0x000fe20000004800 */
[----:B------:R-:W-:-:S03]  /*0960*/  ISETP.GE.AND P6, PT, R0, 0x1, PT ;  /* 0x000000010000780c */ /* 0x000fc60003fc6270 */
        /* <DEDUP_REMOVED lines=13> */
[----:B0----5:R-:W-:-:S02]  /*0a40*/  FADD.FTZ R54, R23, R30 ;  /* 0x0000001e17367221 */ /* 0x021fc40000010000 */
[----:B-1----:R-:W-:-:S03]  /*0a50*/  FADD.FTZ R56, R13, R30 ;  /* 0x0000001e0d387221 */ /* 0x002fc60000010000 */
[----:B------:R-:W-:Y:S01]  /*0a60*/  FSETP.GTU.FTZ.AND P0, PT, R54, 20, PT ;  /* 0x41a000003600780b */ /* 0x000fe20003f1c000 */
[----:B--2---:R-:W-:-:S03]  /*0a70*/  FADD.FTZ R58, R15, R30 ;  /* 0x0000001e0f3a7221 */ /* 0x004fc60000010000 */
[----:B------:R-:W-:Y:S02]  /*0a80*/  ISETP.EQ.OR P0, PT, RZ, UR5, P0 ;  /* 0x00000005ff007c0c */ /* 0x000fe40008702670 */
[----:B------:R-:W-:Y:S01]  /*0a90*/  FSETP.GTU.FTZ.AND P3, PT, R56, 20, PT ;  /* 0x41a000003800780b */ /* 0x000fe20003f7c000 */
[--C-:B---3--:R-:W-:Y:S01]  /*0aa0*/  FADD.FTZ R60, R11, R30.reuse ;  /* 0x0000001e0b3c7221 */ /* 0x108fe20000010000 */
[----:B------:R-:W-:Y:S02]  /*0ab0*/  FSETP.GTU.FTZ.AND P4, PT, R58, 20, PT ;  /* 0x41a000003a00780b */ /* 0x000fe40003f9c000 */
[----:B------:R-:W-:Y:S01]  /*0ac0*/  ISETP.EQ.OR P3, PT, RZ, UR5, P3 ;  /* 0x00000005ff007c0c */ /* 0x000fe20009f62670 */
[--C-:B----4-:R-:W-:Y:S01]  /*0ad0*/  FADD.FTZ R62, R19, R30.reuse ;  /* 0x0000001e133e7221 */ /* 0x110fe20000010000 */
[----:B------:R-:W-:Y:S01]  /*0ae0*/  FSETP.GTU.FTZ.AND P5, PT, R60, 20, PT ;  /* 0x41a000003c00780b */ /* 0x000fe20003fbc000 */
[----:B------:R-:W-:-:S03]  /*0af0*/  FADD.FTZ R64, R5, R30 ;  /* 0x0000001e05407221 */ /* 0x000fc60000010000 */
[----:B------:R-:W-:Y:S01]  /*0b00*/  FSETP.GTU.FTZ.AND P2, PT, R62, 20, PT ;  /* 0x41a000003e00780b */ /* 0x000fe20003f5c000 */
[----:B------:R-:W-:Y:S01]  /*0b10*/  FADD.FTZ R66, R21, R30 ;  /* 0x0000001e15427221 */ /* 0x000fe20000010000 */
        /* <DEDUP_REMOVED lines=33> */
.L_x_2060:
[----:B------:R-:W-:Y:S05]  /*0d30*/  BSYNC B0 ;  /* 0x0000000000007941 */ /* 0x000fea0003800000 */
.L_x_2059:
        /* <DEDUP_REMOVED lines=36> */
.L_x_2062:
[----:B------:R-:W-:Y:S05]  /*0f80*/  BSYNC B0 ;  /* 0x0000000000007941 */ /* 0x000fea0003800000 */
.L_x_2061:
        /* <DEDUP_REMOVED lines=47> */
.L_x_2064:
[----:B------:R-:W-:Y:S05]  /*1280*/  BSYNC B0 ;  /* 0x0000000000007941 */ /* 0x000fea0003800000 */
.L_x_2063:
        /* <DEDUP_REMOVED lines=33> */
.L_x_2066:
[----:B------:R-:W-:Y:S05]  /*14a0*/  BSYNC B0 ;  /* 0x0000000000007941 */ /* 0x000fea0003800000 */
.L_x_2065:
        /* <DEDUP_REMOVED lines=33> */
.L_x_2068:
[----:B------:R-:W-:Y:S05]  /*16c0*/  BSYNC B0 ;  /* 0x0000000000007941 */ /* 0x000fea0003800000 */
.L_x_2067:
        /* <DEDUP_REMOVED lines=33> */
.L_x_2070:
[----:B------:R-:W-:Y:S05]  /*18e0*/  BSYNC B0 ;  /* 0x0000000000007941 */ /* 0x000fea0003800000 */
.L_x_2069:
        /* <DEDUP_REMOVED lines=33> */
.L_x_2072:
[----:B------:R-:W-:Y:S05]  /*1b00*/  BSYNC B0 ;  /* 0x0000000000007941 */ /* 0x000fea0003800000 */
.L_x_2071:
        /* <DEDUP_REMOVED lines=33> */
.L_x_2074:
[----:B------:R-:W-:Y:S05]  /*1d20*/  BSYNC B0 ;  /* 0x0000000000007941 */ /* 0x000fea0003800000 */
.L_x_2073:
        /* <DEDUP_REMOVED lines=17> */
[----:B------:R-:W-:Y:S01]  /*1e40*/  LEA R27, P1, R8, c[0x0][0x220], 0x3 ;  /* 0x00008800081b7a11 */ /* 0x000fe200078218ff */
[----:B------:R-:W-:-:S04]  /*1e50*/  IMAD.WIDE.U32 R86, R26, c[0x0][0x1b8], RZ ;  /* 0x00006e001a567a25 */ /* 0x000fc800078e00ff */
[----:B------:R-:W-:Y:S01]  /*1e60*/  IMAD R0, R0, c[0x0][0x16c], RZ ;  /* 0x00005b0000007a24 */ /* 0x000fe200078e02ff */
[----:B------:R-:W-:-:S03]  /*1e70*/  LEA R25, P2, R86, c[0x0][0x230], 0x3 ;  /* 0x00008c0056197a11 */ /* 0x000fc600078418ff */
[----:B------:R-:W-:-:S04]  /*1e80*/  IMAD.WIDE R4, R0, R15, c[0x0][0x260] ;  /* 0x0000980000047625 */ /* 0x000fc800078e020f */
[C---:B------:R-:W-:Y:S02]  /*1e90*/  IMAD R15, R26.reuse, c[0x0][0x1bc], R7 ;  /* 0x00006f001a0f7a24 */ /* 0x040fe400078e0207 */
[----:B------:R-:W-:-:S04]  /*1ea0*/  IMAD.WIDE.U32 R6, R26, c[0x0][0x198], RZ ;  /* 0x000066001a067a25 */ /* 0x000fc800078e00ff */
[----:B------:R-:W-:Y:S01]  /*1eb0*/  IMAD.WIDE R4, R11, 0x10, R4 ;  /* 0x000000100b047825 */ /* 0x000fe200078e0204 */
[----:B------:R-:W-:Y:S02]  /*1ec0*/  IADD3 R11, R9, R13, RZ ;  /* 0x0000000d090b7210 */ /* 0x000fe40007ffe0ff */
[----:B------:R-:W-:Y:S02]  /*1ed0*/  IADD3 R9, R87, R15, RZ ;  /* 0x0000000f57097210 */ /* 0x000fe40007ffe0ff */
[----:B------:R-:W-:Y:S02]  /*1ee0*/  IADD3 R71, R7, R71, RZ ;  /* 0x0000004707477210 */ /* 0x000fe40007ffe0ff */
[----:B------:R-:W-:Y:S02]  /*1ef0*/  LEA R24, P3, R6, c[0x0][0x228], 0x3 ;  /* 0x00008a0006187a11 */ /* 0x000fe400078618ff */
[----:B------:R-:W-:Y:S02]  /*1f00*/  LEA.HI.X R0, R8, c[0x0][0x224], R11, 0x3, P1 ;  /* 0x0000890008007a11 */ /* 0x000fe400008f1c0b */
[----:B------:R-:W-:-:S02]  /*1f10*/  LEA.HI.X R86, R86, c[0x0][0x234], R9, 0x3, P2 ;  /* 0x00008d0056567a11 */ /* 0x000fc400010f1c09 */
[----:B------:R-:W-:Y:S02]  /*1f20*/  LEA.HI.X R71, R6, c[0x0][0x22c], R71, 0x3, P3 ;  /* 0x00008b0006477a11 */ /* 0x000fe400018f1c47 */
[----:B------:R-:W-:Y:S02]  /*1f30*/  MOV R73, R4 ;  /* 0x0000000400497202 */ /* 0x000fe40000000f00 */
[----:B------:R-:W-:Y:S02]  /*1f40*/  MOV R88, R5 ;  /* 0x0000000500587202 */ /* 0x000fe40000000f00 */
.L_x_2076:
        /* <DEDUP_REMOVED lines=9> */
[----:B------:R-:W-:Y:S01]  /*1fe0*/  FMUL.FTZ R105, R69, R68 ;  /* 0x0000004445697220 */ /* 0x000fe20000410000 */
[----:B0-----:R-:W-:Y:S01]  /*1ff0*/  SHF.L.U32 R89, R75, 0x3, RZ ;  /* 0x000000034b597819 */ /* 0x001fe200000006ff */
[----:B--2---:R-:W-:-:S02]  /*2000*/  FMUL.FTZ R6, R5, R54 ;  /* 0x0000003605067220 */ /* 0x004fc40000410000 */
[----:B------:R-:W-:Y:S02]  /*2010*/  FMUL.FTZ R21, R4, 1.4426950216293334961 ;  /* 0x3fb8aa3b04157820 */ /* 0x000fe40000410000 */
[----:B------:R-:W-:Y:S02]  /*2020*/  FMUL.RZ R7, R6, 0.15915493667125701904 ;  /* 0x3e22f98306077820 */ /* 0x000fe4000040c000 */
[-C--:B------:R-:W-:Y:S02]  /*2030*/  FMUL.FTZ R6, R5, R56.reuse ;  /* 0x0000003805067220 */ /* 0x080fe40000410000 */
[----:B------:R-:W-:Y:S01]  /*2040*/  MUFU.SIN R110, R7 ;  /* 0x00000007006e7308 */ /* 0x000fe20000000400 */
[----:B------:R-:W-:Y:S02]  /*2050*/  FMUL.FTZ R4, R21, R56 ;  /* 0x0000003815047220 */ /* 0x000fe40000410000 */
[----:B------:R-:W-:Y:S02]  /*2060*/  FMUL.RZ R8, R6, 0.15915493667125701904 ;  /* 0x3e22f98306087820 */ /* 0x000fe4000040c000 */
[----:B------:R-:W-:-:S02]  /*2070*/  FMUL.FTZ R6, R5, R58 ;  /* 0x0000003a05067220 */ /* 0x000fc40000410000 */
[C---:B------:R-:W-:Y:S01]  /*2080*/  FMUL.FTZ R13, R21.reuse, R54 ;  /* 0x00000036150d7220 */ /* 0x040fe20000410000 */
[----:B------:R0:W-:Y:S01]  /*2090*/  MUFU.COS R108, R7 ;  /* 0x00000007006c7308 */ /* 0x0001e20000000000 */
[----:B------:R-:W-:Y:S02]  /*20a0*/  FMUL.RZ R9, R6, 0.15915493667125701904 ;  /* 0x3e22f98306097820 */ /* 0x000fe4000040c000 */
[C---:B------:R-:W-:Y:S02]  /*20b0*/  FMUL.FTZ R6, R21.reuse, R58 ;  /* 0x0000003a15067220 */ /* 0x040fe40000410000 */
[----:B------:R-:W-:-:S03]  /*20c0*/  FMUL.FTZ R15, R21, R62 ;  /* 0x0000003e150f7220 */ /* 0x000fc60000410000 */
[----:B------:R1:W-:Y:S01]  /*20d0*/  MUFU.EX2 R14, R4 ;  /* 0x00000004000e7308 */ /* 0x0003e20000000800 */
[----:B0-----:R-:W-:-:S04]  /*20e0*/  FMUL.FTZ R7, R5, R60 ;  /* 0x0000003c05077220 */ /* 0x001fc80000410000 */
[----:B------:R-:W-:Y:S02]  /*20f0*/  FMUL.RZ R11, R7, 0.15915493667125701904 ;  /* 0x3e22f983070b7820 */ /* 0x000fe4000040c000 */
[----:B------:R-:W-:Y:S01]  /*2100*/  FMUL.FTZ R7, R21, R60 ;  /* 0x0000003c15077220 */ /* 0x000fe20000410000 */
[----:B------:R-:W0:Y:S01]  /*2110*/  MUFU.SIN R23, R8 ;  /* 0x0000000800177308 */ /* 0x000e220000000400 */
[----:B-1----:R-:W-:-:S04]  /*2120*/  FMUL.FTZ R4, R5, R62 ;  /* 0x0000003e05047220 */ /* 0x002fc80000410000 */
[----:B------:R-:W-:Y:S02]  /*2130*/  FMUL.RZ R19, R4, 0.15915493667125701904 ;  /* 0x3e22f98304137820 */ /* 0x000fe4000040c000 */
[----:B------:R-:W-:Y:S01]  /*2140*/  FMUL.FTZ R4, R5, R64 ;  /* 0x0000004005047220 */ /* 0x000fe20000410000 */
[----:B------:R1:W-:Y:S03]  /*2150*/  MUFU.EX2 R87, R7 ;  /* 0x0000000700577308 */ /* 0x0003e60000000800 */
[----:B------:R-:W-:Y:S02]  /*2160*/  FMUL.RZ R77, R4, 0.15915493667125701904 ;  /* 0x3e22f983044d7820 */ /* 0x000fe4000040c000 */
[----:B------:R-:W-:-:S03]  /*2170*/  FMUL.FTZ R4, R21, R66 ;  /* 0x0000004215047220 */ /* 0x000fc60000410000 */
[----:B------:R-:W2:Y:S01]  /*2180*/  MUFU.COS R79, R8 ;  /* 0x00000008004f7308 */ /* 0x000ea20000000000 */
[----:B-1----:R-:W-:Y:S01]  /*2190*/  MOV R7, 0xffffff00 ;  /* 0xffffff0000077802 */ /* 0x002fe20000000f00 */
[----:B0-----:R-:W-:-:S04]  /*21a0*/  FMUL.FTZ R23, R14, R23 ;  /* 0x000000170e177220 */ /* 0x001fc80000410000 */
[----:B------:R-:W-:Y:S01]  /*21b0*/  IMAD R90, R36, R7, c[0x0][0x168] ;  /* 0x00005a00245a7624 */ /* 0x000fe200078e0207 */
[C---:B------:R-:W-:Y:S01]  /*21c0*/  IADD3 R7, R89.reuse, 0x7, RZ ;  /* 0x0000000759077810 */ /* 0x040fe20007ffe0ff */
[----:B------:R-:W-:Y:S03]  /*21d0*/  MUFU.SIN R10, R19 ;  /* 0x00000013000a7308 */ /* 0x000fe60000000400 */
[-C--:B------:R-:W-:Y:S02]  /*21e0*/  ISETP.GE.U32.AND P5, PT, R89, R90.reuse, PT ;  /* 0x0000005a5900720c */ /* 0x080fe40003fa6070 */
[----:B------:R-:W-:Y:S01]  /*21f0*/  ISETP.GE.U32.AND P1, PT, R7, R90, PT ;  /* 0x0000005a0700720c */ /* 0x000fe20003f26070 */
[----:B------:R-:W-:Y:S01]  /*2200*/  FMUL.FTZ R7, R21, R68 ;  /* 0x0000004415077220 */ /* 0x000fe20000410000 */
[----:B------:R-:W-:Y:S01]  /*2210*/  FSEL R92, R92, RZ, !P5 ;  /* 0x000000ff5c5c7208 */ /* 0x000fe20006800000 */
[----:B------:R0:W-:Y:S01]  /*2220*/  MUFU.COS R22, R19 ;  /* 0x0000001300167308 */ /* 0x0001e20000000000 */
[----:B--2---:R-:W-:-:S07]  /*2230*/  FMUL.FTZ R81, R14, R79 ;  /* 0x0000004f0e517220 */ /* 0x004fce0000410000 */
[----:B------:R-:W-:Y:S01]  /*2240*/  MUFU.SIN R83, R9 ;  /* 0x0000000900537308 */ /* 0x000fe20000000400 */
[----:B0-----:R-:W-:-:S04]  /*2250*/  IADD3 R19, R89, 0x5, RZ ;  /* 0x0000000559137810 */ /* 0x001fc80007ffe0ff */
[-C--:B------:R-:W-:Y:S02]  /*2260*/  ISETP.GE.U32.AND P3, PT, R19, R90.reuse, PT ;  /* 0x0000005a1300720c */ /* 0x080fe40003f66070 */
[----:B------:R-:W-:Y:S01]  /*2270*/  IADD3 R19, R89, 0x1, RZ ;  /* 0x0000000159137810 */ /* 0x000fe20007ffe0ff */
[----:B------:R0:W-:Y:S01]  /*2280*/  MUFU.COS R85, R9 ;  /* 0x0000000900557308 */ /* 0x0001e20000000000 */
[----:B------:R-:W-:Y:S02]  /*2290*/  FSEL R95, R95, RZ, !P3 ;  /* 0x000000ff5f5f7208 */ /* 0x000fe40005800000 */
[----:B------:R-:W-:Y:S02]  /*22a0*/  ISETP.GE.U32.AND P6, PT, R19, R90, PT ;  /* 0x0000005a1300720c */ /* 0x000fe40003fc6070 */
[----:B------:R-:W-:Y:S02]  /*22b0*/  IADD3 R19, R89, 0x2, RZ ;  /* 0x0000000259137810 */ /* 0x000fe40007ffe0ff */
[----:B------:R-:W-:Y:S01]  /*22c0*/  FSEL R79, R23, RZ, !P6 ;  /* 0x000000ff174f7208 */ /* 0x000fe20007000000 */
[----:B------:R-:W1:Y:S01]  /*22d0*/  MUFU.EX2 R18, R6 ;  /* 0x0000000600127308 */ /* 0x000e620000000800 */
[----:B0-----:R-:W-:Y:S01]  /*22e0*/  FMUL.FTZ R9, R21, R64 ;  /* 0x0000004015097220 */ /* 0x001fe20000410000 */
[----:B------:R-:W-:Y:S01]  /*22f0*/  FSEL R81, R81, 1, !P6 ;  /* 0x3f80000051517808 */ /* 0x000fe20007000000 */
[----:B------:R-:W-:-:S02]  /*2300*/  FMUL.FTZ R21, R5, R66 ;  /* 0x0000004205157220 */ /* 0x000fc40000410000 */
[----:B------:R-:W-:Y:S02]  /*2310*/  FMUL.FTZ R5, R5, R68 ;  /* 0x0000004405057220 */ /* 0x000fe40000410000 */
[----:B------:R-:W-:Y:S01]  /*2320*/  FMUL.RZ R21, R21, 0.15915493667125701904 ;  /* 0x3e22f98315157820 */ /* 0x000fe2000040c000 */
[----:B------:R-:W-:Y:S08]  /*2330*/  MUFU.SIN R6, R77 ;  /* 0x0000004d00067308 */ /* 0x000ff00000000400 */
[----:B------:R0:W-:Y:S01]  /*2340*/  MUFU.COS R8, R77 ;  /* 0x0000004d00087308 */ /* 0x0001e20000000000 */
[----:B-1----:R-:W-:-:S02]  /*2350*/  FMUL.FTZ R85, R18, R85 ;  /* 0x0000005512557220 */ /* 0x002fc40000410000 */
[----:B------:R-:W-:Y:S02]  /*2360*/  FMUL.FTZ R83, R18, R83 ;  /* 0x0000005312537220 */ /* 0x000fe40000410000 */
[----:B------:R-:W-:-:S03]  /*2370*/  FMUL.FTZ R18, R92, R79 ;  /* 0x0000004f5c127220 */ /* 0x000fc60000410000 */
[----:B------:R-:W1:Y:S01]  /*2380*/  MUFU.SIN R12, R11 ;  /* 0x0000000b000c7308 */ /* 0x000e620000000400 */
[----:B0-----:R-:W-:Y:S02]  /*2390*/  FMUL.FTZ R77, R57, R56 ;  /* 0x00000038394d7220 */ /* 0x001fe40000410000 */
[----:B------:R-:W-:-:S03]  /*23a0*/  FFMA.FTZ R18, RZ, R81, R18 ;  /* 0x00000051ff127223 */ /* 0x000fc60000010012 */
[----:B------:R-:W-:Y:S01]  /*23b0*/  FSEL R77, R77, RZ, !P6 ;  /* 0x000000ff4d4d7208 */ /* 0x000fe20007000000 */
[----:B------:R-:W-:Y:S01]  /*23c0*/  FADD.FTZ R18, RZ, R18 ;  /* 0x00000012ff127221 */ /* 0x000fe20000010000 */
[----:B------:R0:W2:Y:S01]  /*23d0*/  MUFU.COS R20, R11 ;  /* 0x0000000b00147308 */ /* 0x0000a20000000000 */
[----:B------:R-:W-:Y:S01]  /*23e0*/  ISETP.GE.U32.AND P6, PT, R19, R90, PT ;  /* 0x0000005a1300720c */ /* 0x000fe20003fc6070 */
[----:B------:R-:W-:Y:S02]  /*23f0*/  FMUL.RZ R19, R5, 0.15915493667125701904 ;  /* 0x3e22f98305137820 */ /* 0x000fe4000040c000 */
[----:B------:R-:W-:Y:S01]  /*2400*/  FMUL.FTZ R5, RZ, R79 ;  /* 0x0000004fff057220 */ /* 0x000fe20000410000 */
[----:B------:R-:W-:Y:S02]  /*2410*/  FSEL R83, R83, RZ, !P6 ;  /* 0x000000ff53537208 */ /* 0x000fe40007000000 */
[----:B------:R-:W-:Y:S01]  /*2420*/  FSEL R85, R85, 1, !P6 ;  /* 0x3f80000055557808 */ /* 0x000fe20007000000 */
[----:B------:R-:W3:Y:S01]  /*2430*/  MUFU.EX2 R13, R13 ;  /* 0x0000000d000d7308 */ /* 0x000ee20000000800 */
[----:B0-----:R-:W-:Y:S01]  /*2440*/  IADD3 R11, R89, 0x6, RZ ;  /* 0x00000006590b7810 */ /* 0x001fe20007ffe0ff */
[----:B------:R-:W-:-:S02]  /*2450*/  FFMA.FTZ R14, R92, R81, -R5 ;  /* 0x000000515c0e7223 */ /* 0x000fc40000010805 */
[----:B-1----:R-:W-:Y:S01]  /*2460*/  FMUL.FTZ R12, R87, R12 ;  /* 0x0000000c570c7220 */ /* 0x002fe20000410000 */
[----:B------:R-:W-:Y:S01]  /*2470*/  ISETP.GE.U32.AND P2, PT, R11, R90, PT ;  /* 0x0000005a0b00720c */ /* 0x000fe20003f46070 */
[----:B------:R-:W-:Y:S01]  /*2480*/  FADD.FTZ R14, R77, R14 ;  /* 0x0000000e4d0e7221 */ /* 0x000fe20000010000 */
[----:B------:R-:W-:Y:S01]  /*2490*/  IADD3 R11, R89, 0x3, RZ ;  /* 0x00000003590b7810 */ /* 0x000fe20007ffe0ff */
[----:B------:R-:W-:Y:S01]  /*24a0*/  MUFU.EX2 R4, R4 ;  /* 0x0000000400047308 */ /* 0x000fe20000000800 */
[----:B--2---:R-:W-:Y:S01]  /*24b0*/  FMUL.FTZ R20, R87, R20 ;  /* 0x0000001457147220 */ /* 0x004fe20000410000 */
[----:B------:R-:W-:Y:S01]  /*24c0*/  FSEL R98, R98, RZ, !P2 ;  /* 0x000000ff62627208 */ /* 0x000fe20005000000 */
[----:B------:R-:W-:Y:S01]  /*24d0*/  FMUL.FTZ R87, R59, R58 ;  /* 0x0000003a3b577220 */ /* 0x000fe20000410000 */
[----:B------:R-:W-:Y:S01]  /*24e0*/  ISETP.GE.U32.AND P4, PT, R11, R90, PT ;  /* 0x0000005a0b00720c */ /* 0x000fe20003f86070 */
[----:B------:R-:W-:-:S03]  /*24f0*/  FMUL.FTZ R5, R83, R18 ;  /* 0x0000001253057220 */ /* 0x000fc60000410000 */
[----:B------:R-:W0:Y:S01]  /*2500*/  MUFU.SIN R11, R21 ;  /* 0x00000015000b7308 */ /* 0x000e220000000400 */
[----:B---3--:R-:W-:Y:S01]  /*2510*/  FMUL.FTZ R108, R13, R108 ;  /* 0x0000006c0d6c7220 */ /* 0x008fe20000410000 */
[----:B------:R-:W-:Y:S01]  /*2520*/  FSEL R87, R87, RZ, !P6 ;  /* 0x000000ff57577208 */ /* 0x000fe20007000000 */
[----:B------:R-:W-:Y:S01]  /*2530*/  FMUL.FTZ R110, R13, R110 ;  /* 0x0000006e0d6e7220 */ /* 0x000fe20000410000 */
[----:B------:R-:W-:Y:S01]  /*2540*/  FSEL R89, R12, RZ, !P4 ;  /* 0x000000ff0c597208 */ /* 0x000fe20006000000 */
[-C--:B------:R-:W-:Y:S01]  /*2550*/  FMUL.FTZ R13, R83, R14.reuse ;  /* 0x0000000e530d7220 */ /* 0x080fe20000410000 */
[----:B------:R-:W-:Y:S01]  /*2560*/  FSEL R93, R20, 1, !P4 ;  /* 0x3f800000145d7808 */ /* 0x000fe20006000000 */
[C---:B------:R-:W-:Y:S01]  /*2570*/  FFMA.FTZ R14, R85.reuse, R14, -R5 ;  /* 0x0000000e550e7223 */ /* 0x040fe20000010805 */
[----:B------:R-:W1:Y:S01]  /*2580*/  MUFU.COS R99, R21 ;  /* 0x0000001500637308 */ /* 0x000e620000000000 */
[----:B------:R-:W-:Y:S01]  /*2590*/  FFMA.FTZ R13, R85, R18, R13 ;  /* 0x00000012550d7223 */ /* 0x000fe2000001000d */
[----:B------:R-:W-:Y:S01]  /*25a0*/  FSEL R108, R108, 1, !P5 ;  /* 0x3f8000006c6c7808 */ /* 0x000fe20006800000 */
[----:B------:R-:W-:Y:S01]  /*25b0*/  FADD.FTZ R14, R87, R14 ;  /* 0x0000000e570e7221 */ /* 0x000fe20000010000 */
[----:B------:R-:W-:Y:S01]  /*25c0*/  FSEL R110, R110, RZ, !P5 ;  /* 0x000000ff6e6e7208 */ /* 0x000fe20006800000 */
[----:B------:R-:W-:Y:S01]  /*25d0*/  FADD.FTZ R12, RZ, R13 ;  /* 0x0000000dff0c7221 */ /* 0x000fe20000010000 */
[----:B------:R-:W-:Y:S01]  /*25e0*/  ISETP.GE.U32.AND P5, PT, R37, R90, PT ;  /* 0x0000005a2500720c */ /* 0x000fe20003fa6070 */
[----:B------:R-:W-:Y:S01]  /*25f0*/  FMUL.FTZ R5, R89, R14 ;  /* 0x0000000e59057220 */ /* 0x000fe20000410000 */
[----:B------:R-:W2:Y:S01]  /*2600*/  MUFU.EX2 R15, R15 ;  /* 0x0000000f000f7308 */ /* 0x000ea20000000800 */
[----:B0-----:R-:W-:Y:S01]  /*2610*/  FMUL.FTZ R11, R4, R11 ;  /* 0x0000000b040b7220 */ /* 0x001fe20000410000 */
[----:B------:R-:W-:-:S02]  /*2620*/  FSEL R103, R103, RZ, !P4 ;  /* 0x000000ff67677208 */ /* 0x000fc40006000000 */
[----:B------:R-:W-:Y:S02]  /*2630*/  FSEL R96, R96, RZ, !P5 ;  /* 0x000000ff60607208 */ /* 0x000fe40006800000 */
[----:B------:R-:W-:Y:S02]  /*2640*/  FSEL R97, R11, RZ, !P2 ;  /* 0x000000ff0b617208 */ /* 0x000fe40005000000 */
[----:B------:R-:W0:Y:S01]  /*2650*/  MUFU.EX2 R9, R9 ;  /* 0x0000000900097308 */ /* 0x000e220000000800 */
[----:B-1----:R-:W-:Y:S02]  /*2660*/  FMUL.FTZ R99, R4, R99 ;  /* 0x0000006304637220 */ /* 0x002fe40000410000 */
[-C--:B------:R-:W-:Y:S02]  /*2670*/  FMUL.FTZ R4, R89, R12.reuse ;  /* 0x0000000c59047220 */ /* 0x080fe40000410000 */
[----:B------:R-:W-:Y:S01]  /*2680*/  FFMA.FTZ R12, R93, R12, R5 ;  /* 0x0000000c5d0c7223 */ /* 0x000fe20000010005 */
[----:B------:R-:W-:Y:S01]  /*2690*/  FSEL R99, R99, 1, !P2 ;  /* 0x3f80000063637808 */ /* 0x000fe20005000000 */
[----:B------:R-:W-:Y:S01]  /*26a0*/  FFMA.FTZ R14, R93, R14, -R4 ;  /* 0x0000000e5d0e7223 */ /* 0x000fe20000010804 */
[----:B------:R-:W-:Y:S01]  /*26b0*/  MUFU.EX2 R7, R7 ;  /* 0x0000000700077308 */ /* 0x000fe20000000800 */
[----:B--2---:R-:W-:-:S02]  /*26c0*/  FMUL.FTZ R10, R15, R10 ;  /* 0x0000000a0f0a7220 */ /* 0x004fc40000410000 */
[----:B------:R-:W-:Y:S02]  /*26d0*/  FMUL.FTZ R101, R15, R22 ;  /* 0x000000160f657220 */ /* 0x000fe40000410000 */
[----:B------:R-:W-:Y:S01]  /*26e0*/  FMUL.FTZ R4, R110, R79 ;  /* 0x0000004f6e047220 */ /* 0x000fe20000410000 */
[----:B------:R-:W-:Y:S01]  /*26f0*/  FSEL R100, R10, RZ, !P5 ;  /* 0x000000ff0a647208 */ /* 0x000fe20006800000 */
[----:B------:R-:W-:Y:S01]  /*2700*/  FADD.FTZ R12, RZ, R12 ;  /* 0x0000000cff0c7221 */ /* 0x000fe20000010000 */
[----:B------:R-:W1:Y:S01]  /*2710*/  MUFU.SIN R102, R19 ;  /* 0x0000001300667308 */ /* 0x000e620000000400 */
[----:B------:R-:W-:Y:S01]  /*2720*/  FADD.FTZ R14, R103, R14 ;  /* 0x0000000e670e7221 */ /* 0x000fe20000010000 */
[----:B------:R-:W-:Y:S01]  /*2730*/  FSEL R101, R101, 1, !P5 ;  /* 0x3f80000065657808 */ /* 0x000fe20006800000 */
[C---:B0-----:R-:W-:Y:S02]  /*2740*/  FMUL.FTZ R8, R9.reuse, R8 ;  /* 0x0000000809087220 */ /* 0x041fe40000410000 */
[----:B------:R-:W-:-:S02]  /*2750*/  FMUL.FTZ R6, R9, R6 ;  /* 0x0000000609067220 */ /* 0x000fc40000410000 */
[C---:B------:R-:W-:Y:S01]  /*2760*/  FMUL.FTZ R5, R108.reuse, R79 ;  /* 0x0000004f6c057220 */ /* 0x040fe20000410000 */
[----:B------:R-:W0:Y:S01]  /*2770*/  MUFU.COS R104, R19 ;  /* 0x0000001300687308 */ /* 0x000e220000000000 */
[-C--:B------:R-:W-:Y:S01]  /*2780*/  FFMA.FTZ R4, R108, R81.reuse, -R4 ;  /* 0x000000516c047223 */ /* 0x080fe20000010804 */
[----:B------:R-:W-:Y:S01]  /*2790*/  FSEL R91, R6, RZ, !P3 ;  /* 0x000000ff065b7208 */ /* 0x000fe20005800000 */
[----:B------:R-:W-:Y:S01]  /*27a0*/  FMUL.FTZ R9, R100, R12 ;  /* 0x0000000c64097220 */ /* 0x000fe20000410000 */
[----:B------:R-:W-:Y:S01]  /*27b0*/  FSEL R94, R8, 1, !P3 ;  /* 0x3f800000085e7808 */ /* 0x000fe20005800000 */
[----:B------:R-:W-:Y:S02]  /*27c0*/  FMUL.FTZ R13, R100, R14 ;  /* 0x0000000e640d7220 */ /* 0x000fe40000410000 */
[----:B------:R-:W-:Y:S02]  /*27d0*/  FFMA.FTZ R10, R110, R81, R5 ;  /* 0x000000516e0a7223 */ /* 0x000fe40000010005 */
[----:B-1----:R-:W-:-:S02]  /*27e0*/  FMUL.FTZ R102, R7, R102 ;  /* 0x0000006607667220 */ /* 0x002fc40000410000 */
[C---:B------:R-:W-:Y:S02]  /*27f0*/  FFMA.FTZ R9, R101.reuse, R14, -R9 ;  /* 0x0000000e65097223 */ /* 0x040fe40000010809 */
[----:B------:R-:W-:Y:S01]  /*2800*/  FFMA.FTZ R13, R101, R12, R13 ;  /* 0x0000000c650d7223 */ /* 0x000fe2000001000d */
[----:B------:R-:W-:Y:S01]  /*2810*/  FSEL R102, R102, RZ, !P1 ;  /* 0x000000ff66667208 */ /* 0x000fe20004800000 */
[----:B------:R-:W-:Y:S02]  /*2820*/  FMUL.FTZ R5, R83, R10 ;  /* 0x0000000a53057220 */ /* 0x000fe40000410000 */
[----:B0-----:R-:W-:Y:S02]  /*2830*/  FMUL.FTZ R104, R7, R104 ;  /* 0x0000006807687220 */ /* 0x001fe40000410000 */
[----:B------:R-:W-:Y:S02]  /*2840*/  FMUL.FTZ R7, R83, R4 ;  /* 0x0000000453077220 */ /* 0x000fe40000410000 */
[----:B------:R-:W-:Y:S01]  /*2850*/  FADD.FTZ R9, R96, R9 ;  /* 0x0000000960097221 */ /* 0x000fe20000010000 */
[----:B------:R-:W-:Y:S01]  /*2860*/  FSEL R104, R104, 1, !P1 ;  /* 0x3f80000068687808 */ /* 0x000fe20004800000 */
[----:B------:R-:W-:-:S02]  /*2870*/  FFMA.FTZ R10, R85, R10, R7 ;  /* 0x0000000a550a7223 */ /* 0x000fc40000010007 */
[----:B------:R-:W-:Y:S02]  /*2880*/  FADD.FTZ R13, RZ, R13 ;  /* 0x0000000dff0d7221 */ /* 0x000fe40000010000 */
[----:B------:R-:W-:Y:S02]  /*2890*/  FFMA.FTZ R4, R85, R4, -R5 ;  /* 0x0000000455047223 */ /* 0x000fe40000010805 */
[----:B------:R-:W-:Y:S02]  /*28a0*/  FMUL.FTZ R5, R89, R10 ;  /* 0x0000000a59057220 */ /* 0x000fe40000410000 */
[C---:B------:R-:W-:Y:S02]  /*28b0*/  FMUL.FTZ R8, R91.reuse, R9 ;  /* 0x000000095b087220 */ /* 0x040fe40000410000 */
[----:B------:R-:W-:Y:S02]  /*28c0*/  FMUL.FTZ R7, R91, R13 ;  /* 0x0000000d5b077220 */ /* 0x000fe40000410000 */
[----:B------:R-:W-:-:S02]  /*28d0*/  FMUL.FTZ R6, R89, R4 ;  /* 0x0000000459067220 */ /* 0x000fc40000410000 */
[C---:B------:R-:W-:Y:S02]  /*28e0*/  FFMA.FTZ R5, R93.reuse, R4, -R5 ;  /* 0x000000045d057223 */ /* 0x040fe40000010805 */
[C---:B------:R-:W-:Y:S02]  /*28f0*/  FFMA.FTZ R8, R94.reuse, R13, R8 ;  /* 0x0000000d5e087223 */ /* 0x040fe40000010008 */
[----:B------:R-:W-:Y:S02]  /*2900*/  FFMA.FTZ R4, R94, R9, -R7 ;  /* 0x000000095e047223 */ /* 0x000fe40000010807 */
[----:B------:R-:W-:Y:S02]  /*2910*/  FFMA.FTZ R6, R93, R10, R6 ;  /* 0x0000000a5d067223 */ /* 0x000fe40000010006 */
[----:B------:R-:W-:Y:S02]  /*2920*/  FADD.FTZ R10, RZ, R8 ;  /* 0x00000008ff0a7221 */ /* 0x000fe40000010000 */
[----:B------:R-:W-:-:S02]  /*2930*/  FADD.FTZ R8, R95, R4 ;  /* 0x000000045f087221 */ /* 0x000fc40000010000 */
[C---:B------:R-:W-:Y:S02]  /*2940*/  FMUL.FTZ R7, R100.reuse, R5 ;  /* 0x0000000564077220 */ /* 0x040fe40000410000 */
[C---:B------:R-:W-:Y:S02]  /*2950*/  FMUL.FTZ R11, R97.reuse, R8 ;  /* 0x00000008610b7220 */ /* 0x040fe40000410000 */
[----:B------:R-:W-:Y:S02]  /*2960*/  FMUL.FTZ R9, R97, R10 ;  /* 0x0000000a61097220 */ /* 0x000fe40000410000 */
[----:B------:R-:W-:Y:S02]  /*2970*/  FMUL.FTZ R4, R100, R6 ;  /* 0x0000000664047220 */ /* 0x000fe40000410000 */
[----:B------:R-:W-:Y:S02]  /*2980*/  FFMA.FTZ R11, R99, R10, R11 ;  /* 0x0000000a630b7223 */ /* 0x000fe4000001000b */
[----:B------:R-:W-:-:S02]  /*2990*/  FFMA.FTZ R7, R101, R6, R7 ;  /* 0x0000000665077223 */ /* 0x000fc40000010007 */
[----:B------:R-:W-:Y:S02]  /*29a0*/  FFMA.FTZ R9, R99, R8, -R9 ;  /* 0x0000000863097223 */ /* 0x000fe40000010809 */
[----:B------:R-:W-:Y:S02]  /*29b0*/  FFMA.FTZ R4, R101, R5, -R4 ;  /* 0x0000000565047223 */ /* 0x000fe40000010804 */
[----:B------:R-:W-:Y:S02]  /*29c0*/  FADD.FTZ R11, RZ, R11 ;  /* 0x0000000bff0b7221 */ /* 0x000fe40000010000 */
[C---:B------:R-:W-:Y:S02]  /*29d0*/  FMUL.FTZ R5, R91.reuse, R7 ;  /* 0x000000075b057220 */ /* 0x040fe40000410000 */
[----:B------:R-:W-:Y:S02]  /*29e0*/  FADD.FTZ R9, R98, R9 ;  /* 0x0000000962097221 */ /* 0x000fe40000010000 */
[----:B------:R-:W-:-:S02]  /*29f0*/  FMUL.FTZ R6, R91, R4 ;  /* 0x000000045b067220 */ /* 0x000fc40000410000 */
[----:B------:R-:W-:Y:S02]  /*2a00*/  FMUL.FTZ R12, R102, R11 ;  /* 0x0000000b660c7220 */ /* 0x000fe40000410000 */
[----:B------:R-:W-:Y:S01]  /*2a10*/  FFMA.FTZ R8, R94, R4, -R5 ;  /* 0x000000045e087223 */ /* 0x000fe20000010805 */
[----:B------:R-:W-:Y:S01]  /*2a20*/  FSEL R105, R105, RZ, !P1 ;  /* 0x000000ff69697208 */ /* 0x000fe20004800000 */
[----:B------:R-:W-:Y:S01]  /*2a30*/  FMUL.FTZ R4, R102, R9 ;  /* 0x0000000966047220 */ /* 0x000fe20000410000 */
[----:B------:R-:W-:Y:S01]  /*2a40*/  MOV R5, R86 ;  /* 0x0000005600057202 */ /* 0x000fe20000000f00 */
        /* <DEDUP_REMOVED lines=9> */
[----:B------:R-:W-:Y:S02]  /*2ae0*/  FADD.FTZ R14, R105, R12 ;  /* 0x0000000c690e7221 */ /* 0x000fe40000010000 */
[----:B------:R-:W-:Y:S01]  /*2af0*/  FADD.FTZ R15, RZ, R15 ;  /* 0x0000000fff0f7221 */ /* 0x000fe20000010000 */
[----:B------:R1:W2:Y:S01]  /*2b00*/  LDG.E.64 R20, [R4.64] ;  /* 0x0000000604147981 */ /* 0x0002a2000c1e1b00 */
[----:B------:R-:W-:Y:S01]  /*2b10*/  FFMA.FTZ R11, R99, R10, R11 ;  /* 0x0000000a630b7223 */ /* 0x000fe2000001000b */
[----:B------:R-:W-:Y:S01]  /*2b20*/  ISETP.GE.AND P1, PT, R35, 0x1, PT ;  /* 0x000000012300780c */ /* 0x000fe20003f26270 */
[----:B------:R-:W-:Y:S01]  /*2b30*/  FFMA.FTZ R9, R99, R8, -R9 ;  /* 0x0000000863097223 */ /* 0x000fe20000010809 */
[----:B------:R-:W3:Y:S01]  /*2b40*/  SHFL.UP PT, R13, R14, 0x1, RZ ;  /* 0x042000000e0d7989 */ /* 0x000ee200000e00ff */
[C---:B------:R-:W-:Y:S01]  /*2b50*/  FMUL.FTZ R12, R102.reuse, R11 ;  /* 0x0000000b660c7220 */ /* 0x040fe20000410000 */
[C---:B------:R-:W-:Y:S01]  /*2b60*/  ISETP.NE.AND P2, PT, R35.reuse, 0x1f, PT ;  /* 0x0000001f2300780c */ /* 0x040fe20003f45270 */
[-C--:B0-----:R-:W-:Y:S01]  /*2b70*/  FMUL.FTZ R6, R102, R9.reuse ;  /* 0x0000000966067220 */ /* 0x081fe20000410000 */
[----:B------:R-:W0:Y:S01]  /*2b80*/  SHFL.UP PT, R23, R15, 0x1, RZ ;  /* 0x042000000f177989 */ /* 0x000e2200000e00ff */
[C---:B------:R-:W-:Y:S01]  /*2b90*/  FFMA.FTZ R12, R104.reuse, R9, -R12 ;  /* 0x00000009680c7223 */ /* 0x040fe2000001080c */
[----:B------:R-:W-:Y:S01]  /*2ba0*/  ISETP.NE.AND P3, PT, R35, RZ, PT ;  /* 0x000000ff2300720c */ /* 0x000fe20003f65270 */
[----:B------:R-:W-:Y:S01]  /*2bb0*/  FFMA.FTZ R6, R104, R11, R6 ;  /* 0x0000000b68067223 */ /* 0x000fe20000010006 */
[----:B------:R-:W-:-:S02]  /*2bc0*/  ISETP.NE.AND P4, PT, R75, RZ, PT ;  /* 0x000000ff4b00720c */ /* 0x000fc40003f85270 */
[----:B-1----:R-:W1:Y:S01]  /*2bd0*/  SHFL.UP PT, R5, R12, 0x1, RZ ;  /* 0x042000000c057989 */ /* 0x002e6200000e00ff */
[----:B------:R-:W-:-:S03]  /*2be0*/  IADD3 R107, R107, 0x1, RZ ;  /* 0x000000016b6b7810 */ /* 0x000fc60007ffe0ff */
[----:B------:R-:W4:Y:S01]  /*2bf0*/  SHFL.UP PT, R7, R6, 0x1, RZ ;  /* 0x0420000006077989 */ /* 0x000f2200000e00ff */
[C---:B---3--:R-:W-:Y:S02]  /*2c00*/  FMUL.FTZ R8, R6.reuse, R13 ;  /* 0x0000000d06087220 */ /* 0x048fe40000410000 */
[-C--:B0-----:R-:W-:Y:S02]  /*2c10*/  FMUL.FTZ R4, R6, R23.reuse ;  /* 0x0000001706047220 */ /* 0x081fe40000410000 */
[C---:B------:R-:W-:Y:S02]  /*2c20*/  FFMA.FTZ R8, R12.reuse, R23, R8 ;  /* 0x000000170c087223 */ /* 0x040fe40000010008 */
[----:B------:R-:W-:Y:S02]  /*2c30*/  FFMA.FTZ R13, R12, R13, -R4 ;  /* 0x0000000d0c0d7223 */ /* 0x000fe40000010804 */
[----:B------:R-:W-:Y:S02]  /*2c40*/  @P1 FADD.FTZ R15, R15, R8 ;  /* 0x000000080f0f1221 */ /* 0x000fe40000010000 */
[----:B------:R-:W-:-:S02]  /*2c50*/  @P1 FADD.FTZ R14, R14, R13 ;  /* 0x0000000d0e0e1221 */ /* 0x000fc40000010000 */
[C---:B-1----:R-:W-:Y:S01]  /*2c60*/  FMUL.FTZ R8, R6.reuse, R5 ;  /* 0x0000000506087220 */ /* 0x042fe20000410000 */
[----:B------:R-:W0:Y:S01]  /*2c70*/  SHFL.UP PT, R10, R15, 0x2, RZ ;  /* 0x044000000f0a7989 */ /* 0x000e2200000e00ff */
[-C--:B----4-:R-:W-:Y:S02]  /*2c80*/  FMUL.FTZ R4, R6, R7.reuse ;  /* 0x0000000706047220 */ /* 0x090fe40000410000 */
[C---:B------:R-:W-:Y:S01]  /*2c90*/  FFMA.FTZ R7, R12.reuse, R7, R8 ;  /* 0x000000070c077223 */ /* 0x040fe20000010008 */
[----:B------:R-:W1:Y:S01]  /*2ca0*/  SHFL.UP PT, R9, R14, 0x2, RZ ;  /* 0x044000000e097989 */ /* 0x000e6200000e00ff */
[----:B------:R-:W-:-:S03]  /*2cb0*/  @P1 FFMA.FTZ R12, R12, R5, -R4 ;  /* 0x000000050c0c1223 */ /* 0x000fc60000010804 */
[----:B------:R-:W-:Y:S02]  /*2cc0*/  FSEL R7, R6, R7, !P1 ;  /* 0x0000000706077208 */ /* 0x000fe40004800000 */
[----:B------:R-:W3:Y:S01]  /*2cd0*/  SHFL.UP PT, R4, R12, 0x2, RZ ;  /* 0x044000000c047989 */ /* 0x000ee200000e00ff */
[----:B------:R-:W-:-:S03]  /*2ce0*/  ISETP.GE.AND P1, PT, R35, 0x2, PT ;  /* 0x000000022300780c */ /* 0x000fc60003f26270 */
[----:B------:R-:W4:Y:S01]  /*2cf0*/  SHFL.UP PT, R5, R7, 0x2, RZ ;  /* 0x0440000007057989 */ /* 0x000f2200000e00ff */
[CC--:B0-----:R-:W-:Y:S02]  /*2d00*/  FMUL.FTZ R6, R7.reuse, R10.reuse ;  /* 0x0000000a07067220 */ /* 0x0c1fe40000410000 */
[-C--:B-1----:R-:W-:Y:S02]  /*2d10*/  FMUL.FTZ R11, R7, R9.reuse ;  /* 0x00000009070b7220 */ /* 0x082fe40000410000 */
[C---:B------:R-:W-:Y:S02]  /*2d20*/  FFMA.FTZ R9, R12.reuse, R9, -R6 ;  /* 0x000000090c097223 */ /* 0x040fe40000010806 */
[----:B------:R-:W-:-:S03]  /*2d30*/  FFMA.FTZ R10, R12, R10, R11 ;  /* 0x0000000a0c0a7223 */ /* 0x000fc6000001000b */
[----:B------:R-:W-:Y:S02]  /*2d40*/  @P1 FADD.FTZ R14, R14, R9 ;  /* 0x000000090e0e1221 */ /* 0x000fe40000010000 */
[----:B---3--:R-:W-:Y:S02]  /*2d50*/  FMUL.FTZ R6, R7, R4 ;  /* 0x0000000407067220 */ /* 0x008fe40000410000 */
[----:B------:R-:W-:Y:S01]  /*2d60*/  @P1 FADD.FTZ R15, R15, R10 ;  /* 0x0000000a0f0f1221 */ /* 0x000fe20000010000 */
[----:B------:R-:W0:Y:S01]  /*2d70*/  SHFL.UP PT, R9, R14, 0x4, RZ ;  /* 0x048000000e097989 */ /* 0x000e2200000e00ff */
[CC--:B----4-:R-:W-:Y:S02]  /*2d80*/  FFMA.FTZ R6, R12.reuse, R5.reuse, R6 ;  /* 0x000000050c067223 */ /* 0x0d0fe40000010006 */
[C---:B------:R-:W-:Y:S01]  /*2d90*/  FMUL.FTZ R5, R7.reuse, R5 ;  /* 0x0000000507057220 */ /* 0x040fe20000410000 */
[----:B------:R-:W1:Y:S02]  /*2da0*/  SHFL.UP PT, R11, R15, 0x4, RZ ;  /* 0x048000000f0b7989 */ /* 0x000e6400000e00ff */
[----:B------:R-:W-:Y:S01]  /*2db0*/  FSEL R6, R7, R6, !P1 ;  /* 0x0000000607067208 */ /* 0x000fe20004800000 */
[----:B------:R-:W-:Y:S01]  /*2dc0*/  @P1 FFMA.FTZ R12, R12, R4, -R5 ;  /* 0x000000040c0c1223 */ /* 0x000fe20000010805 */
[----:B------:R-:W-:-:S03]  /*2dd0*/  ISETP.GE.AND P1, PT, R35, 0x4, PT ;  /* 0x000000042300780c */ /* 0x000fc60003f26270 */
[----:B------:R-:W3:Y:S04]  /*2de0*/  SHFL.UP PT, R7, R6, 0x4, RZ ;  /* 0x0480000006077989 */ /* 0x000ee800000e00ff */
[----:B------:R-:W4:Y:S01]  /*2df0*/  SHFL.UP PT, R5, R12, 0x4, RZ ;  /* 0x048000000c057989 */ /* 0x000f2200000e00ff */
[C---:B0-----:R-:W-:Y:S02]  /*2e00*/  FMUL.FTZ R8, R6.reuse, R9 ;  /* 0x0000000906087220 */ /* 0x041fe40000410000 */
[-C--:B-1----:R-:W-:Y:S02]  /*2e10*/  FMUL.FTZ R4, R6, R11.reuse ;  /* 0x0000000b06047220 */ /* 0x082fe40000410000 */
[C---:B------:R-:W-:Y:S02]  /*2e20*/  FFMA.FTZ R8, R12.reuse, R11, R8 ;  /* 0x0000000b0c087223 */ /* 0x040fe40000010008 */
[----:B------:R-:W-:-:S02]  /*2e30*/  FFMA.FTZ R9, R12, R9, -R4 ;  /* 0x000000090c097223 */ /* 0x000fc40000010804 */
[----:B------:R-:W-:Y:S02]  /*2e40*/  @P1 FADD.FTZ R15, R15, R8 ;  /* 0x000000080f0f1221 */ /* 0x000fe40000010000 */
[----:B------:R-:W-:Y:S02]  /*2e50*/  @P1 FADD.FTZ R14, R14, R9 ;  /* 0x000000090e0e1221 */ /* 0x000fe40000010000 */
[C---:B---3--:R-:W-:Y:S01]  /*2e60*/  FMUL.FTZ R4, R6.reuse, R7 ;  /* 0x0000000706047220 */ /* 0x048fe20000410000 */
[----:B------:R-:W0:Y:S01]  /*2e70*/  SHFL.UP PT, R10, R15, 0x8, RZ ;  /* 0x050000000f0a7989 */ /* 0x000e2200000e00ff */
[----:B----4-:R-:W-:-:S03]  /*2e80*/  FMUL.FTZ R8, R6, R5 ;  /* 0x0000000506087220 */ /* 0x010fc60000410000 */
[----:B------:R-:W1:Y:S01]  /*2e90*/  SHFL.UP PT, R9, R14, 0x8, RZ ;  /* 0x050000000e097989 */ /* 0x000e6200000e00ff */
[C---:B------:R-:W-:Y:S01]  /*2ea0*/  FFMA.FTZ R7, R12.reuse, R7, R8 ;  /* 0x000000070c077223 */ /* 0x040fe20000010008 */
[----:B------:R-:W-:Y:S01]  /*2eb0*/  MOV R8, 0x3f800000 ;  /* 0x3f80000000087802 */ /* 0x000fe20000000f00 */
        /* <DEDUP_REMOVED lines=9> */
[----:B------:R-:W-:Y:S01]  /*2f50*/  @P1 FADD.FTZ R14, R14, R9 ;  /* 0x000000090e0e1221 */ /* 0x000fe20000010000 */
[----:B------:R-:W-:Y:S01]  /*2f60*/  MOV R9, RZ ;  /* 0x000000ff00097202 */ /* 0x000fe20000000f00 */
[----:B---3--:R-:W-:Y:S02]  /*2f70*/  FMUL.FTZ R6, R7, R4 ;  /* 0x0000000407067220 */ /* 0x008fe40000410000 */
[----:B------:R-:W-:Y:S01]  /*2f80*/  @P1 FADD.FTZ R15, R15, R10 ;  /* 0x0000000a0f0f1221 */ /* 0x000fe20000010000 */
[----:B------:R-:W0:Y:S01]  /*2f90*/  SHFL.UP PT, R13, R14, 0x10, RZ ;  /* 0x060000000e0d7989 */ /* 0x000e2200000e00ff */
[CC--:B----4-:R-:W-:Y:S01]  /*2fa0*/  FFMA.FTZ R6, R12.reuse, R5.reuse, R6 ;  /* 0x000000050c067223 */ /* 0x0d0fe20000010006 */
[----:B------:R-:W-:Y:S01]  /*2fb0*/  CS2R R10, SRZ ;  /* 0x00000000000a7805 */ /* 0x000fe2000001ff00 */
[C---:B------:R-:W-:Y:S01]  /*2fc0*/  FMUL.FTZ R5, R7.reuse, R5 ;  /* 0x0000000507057220 */ /* 0x040fe20000410000 */
[----:B------:R-:W1:Y:S02]  /*2fd0*/  SHFL.UP PT, R23, R15, 0x10, RZ ;  /* 0x060000000f177989 */ /* 0x000e6400000e00ff */
[----:B------:R-:W-:Y:S01]  /*2fe0*/  FSEL R6, R7, R6, !P1 ;  /* 0x0000000607067208 */ /* 0x000fe20004800000 */
[----:B------:R-:W-:Y:S01]  /*2ff0*/  @P1 FFMA.FTZ R12, R12, R4, -R5 ;  /* 0x000000040c0c1223 */ /* 0x000fe20000010805 */
[----:B------:R-:W-:Y:S01]  /*3000*/  ISETP.GE.AND P1, PT, R35, 0x10, PT ;  /* 0x000000102300780c */ /* 0x000fe20003f26270 */
[----:B------:R-:W-:Y:S04]  /*3010*/  @!P0 LDS.128 R8, [UR4+0x470] ;  /* 0x00047004ff088984 */ /* 0x000fe80008000c00 */
[----:B------:R-:W3:Y:S04]  /*3020*/  SHFL.UP PT, R5, R12, 0x10, RZ ;  /* 0x060000000c057989 */ /* 0x000ee800000e00ff */
[----:B------:R-:W4:Y:S01]  /*3030*/  SHFL.UP PT, R7, R6, 0x10, RZ ;  /* 0x0600000006077989 */ /* 0x000f2200000e00ff */
[----:B0-----:R-:W-:-:S02]  /*3040*/  FMUL.FTZ R22, R6, R13 ;  /* 0x0000000d06167220 */ /* 0x001fc40000410000 */
[-C--:B-1----:R-:W-:Y:S02]  /*3050*/  FMUL.FTZ R4, R6, R23.reuse ;  /* 0x0000001706047220 */ /* 0x082fe40000410000 */
[C---:B------:R-:W-:Y:S02]  /*3060*/  FFMA.FTZ R22, R12.reuse, R23, R22 ;  /* 0x000000170c167223 */ /* 0x040fe40000010016 */
[----:B------:R-:W-:Y:S02]  /*3070*/  FFMA.FTZ R109, R12, R13, -R4 ;  /* 0x0000000d0c6d7223 */ /* 0x000fe40000010804 */
[----:B------:R-:W-:Y:S02]  /*3080*/  @P1 FADD.FTZ R15, R15, R22 ;  /* 0x000000160f0f1221 */ /* 0x000fe40000010000 */
[----:B------:R-:W-:Y:S02]  /*3090*/  @P1 FADD.FTZ R14, R14, R109 ;  /* 0x0000006d0e0e1221 */ /* 0x000fe40000010000 */
[C---:B---3--:R-:W-:Y:S01]  /*30a0*/  FMUL.FTZ R13, R6.reuse, R5 ;  /* 0x00000005060d7220 */ /* 0x048fe20000410000 */
[----:B------:R-:W0:Y:S01]  /*30b0*/  SHFL.UP PT, R109, R15, 0x1, RZ ;  /* 0x042000000f6d7989 */ /* 0x000e2200000e00ff */
[----:B----4-:R-:W-:-:S02]  /*30c0*/  FMUL.FTZ R4, R6, R7 ;  /* 0x0000000706047220 */ /* 0x010fc40000410000 */
[C---:B------:R-:W-:Y:S01]  /*30d0*/  FFMA.FTZ R13, R12.reuse, R7, R13 ;  /* 0x000000070c0d7223 */ /* 0x040fe2000001000d */
[----:B------:R-:W1:Y:S01]  /*30e0*/  SHFL.UP PT, R111, R14, 0x1, RZ ;  /* 0x042000000e6f7989 */ /* 0x000e6200000e00ff */
[----:B------:R-:W-:-:S03]  /*30f0*/  @P1 FFMA.FTZ R12, R12, R5, -R4 ;  /* 0x000000050c0c1223 */ /* 0x000fc60000010804 */
[----:B------:R-:W-:Y:S02]  /*3100*/  FSEL R13, R6, R13, !P1 ;  /* 0x0000000d060d7208 */ /* 0x000fe40004800000 */
[----:B------:R-:W3:Y:S04]  /*3110*/  SHFL.UP PT, R113, R12, 0x1, RZ ;  /* 0x042000000c717989 */ /* 0x000ee800000e00ff */
[----:B------:R4:W-:Y:S04]  /*3120*/  @!P2 STS.128 [0x430], R12 ;  /* 0x0004300cff00a388 */ /* 0x0009e80000000c00 */
[----:B------:R-:W-:Y:S01]  /*3130*/  BAR.SYNC.DEFER_BLOCKING 0x0 ;  /* 0x0000000000007b1d */ /* 0x000fe20000010000 */
[----:B0-----:R-:W-:-:S05]  /*3140*/  @!P3 MOV R109, R11 ;  /* 0x0000000b006db202 */ /* 0x001fca0000000f00 */
[----:B------:R-:W0:Y:S01]  /*3150*/  SHFL.UP PT, R112, R13, 0x1, RZ ;  /* 0x042000000d707989 */ /* 0x000e2200000e00ff */
[----:B-1----:R-:W-:Y:S02]  /*3160*/  @!P3 MOV R111, R10 ;  /* 0x0000000a006fb202 */ /* 0x002fe40000000f00 */
[----:B----4-:R-:W-:Y:S02]  /*3170*/  MOV R15, c[0x0][0x1a0] ;  /* 0x00006800000f7a02 */ /* 0x010fe40000000f00 */
[----:B---3--:R-:W-:Y:S02]  /*3180*/  @!P3 MOV R113, R8 ;  /* 0x000000080071b202 */ /* 0x008fe40000000f00 */
[----:B------:R-:W-:Y:S01]  /*3190*/  LEA R24, P1, R15, R24, 0x3 ;  /* 0x000000180f187211 */ /* 0x000fe200078218ff */
[----:B------:R-:W-:Y:S04]  /*31a0*/  @!P3 STS.128 [0x450], R8 ;  /* 0x00045008ff00b388 */ /* 0x000fe80000000c00 */
[----:B------:R-:W-:Y:S01]  /*31b0*/  LDS.128 R4, [0x430] ;  /* 0x00043000ff047984 */ /* 0x000fe20000000c00 */
[----:B0-----:R-:W-:-:S03]  /*31c0*/  @!P3 MOV R112, R9 ;  /* 0x000000090070b202 */ /* 0x001fc60000000f00 */
[----:B------:R-:W-:Y:S06]  /*31d0*/  BAR.SYNC.DEFER_BLOCKING 0x0 ;  /* 0x0000000000007b1d */ /* 0x000fec0000010000 */
[----:B------:R-:W0:Y:S02]  /*31e0*/  @P4 LDS.64 R22, [0x458] ;  /* 0x00045800ff164984 */ /* 0x000e240000000a00 */
[-C--:B0-----:R-:W-:Y:S02]  /*31f0*/  @P4 FMUL.FTZ R114, R23, R112.reuse ;  /* 0x0000007017724220 */ /* 0x081fe40000410000 */
[----:B------:R-:W-:-:S02]  /*3200*/  @P4 FMUL.FTZ R112, R22, R112 ;  /* 0x0000007016704220 */ /* 0x000fc40000410000 */
[-C--:B------:R-:W-:Y:S02]  /*3210*/  @P4 FFMA.FTZ R114, R22, R113.reuse, -R114 ;  /* 0x0000007116724223 */ /* 0x080fe40000010872 */
[----:B------:R-:W-:Y:S01]  /*3220*/  @P4 FFMA.FTZ R112, R23, R113, R112 ;  /* 0x0000007117704223 */ /* 0x000fe20000010070 */
[----:B------:R-:W-:Y:S01]  /*3230*/  MOV R23, c[0x0][0x188] ;  /* 0x0000620000177a02 */ /* 0x000fe20000000f00 */
[----:B------:R-:W-:Y:S02]  /*3240*/  @P4 FADD.FTZ R111, R111, R114 ;  /* 0x000000726f6f4221 */ /* 0x000fe40000010000 */
[----:B------:R-:W-:Y:S01]  /*3250*/  @P4 FADD.FTZ R109, R109, R112 ;  /* 0x000000706d6d4221 */ /* 0x000fe20000010000 */
[----:B------:R-:W-:Y:S01]  /*3260*/  LEA R27, P2, R23, R27, 0x3 ;  /* 0x0000001b171b7211 */ /* 0x000fe200078418ff */
[C---:B------:R-:W-:Y:S02]  /*3270*/  FMUL.FTZ R12, R110.reuse, R111 ;  /* 0x0000006f6e0c7220 */ /* 0x040fe40000410000 */
[----:B------:R-:W-:-:S02]  /*3280*/  FMUL.FTZ R110, R110, R109 ;  /* 0x0000006d6e6e7220 */ /* 0x000fc40000410000 */
[C---:B------:R-:W-:Y:S02]  /*3290*/  FFMA.FTZ R12, R108.reuse, R109, R12 ;  /* 0x0000006d6c0c7223 */ /* 0x040fe4000001000c */
[----:B------:R-:W-:Y:S01]  /*32a0*/  FFMA.FTZ R111, R108, R111, -R110 ;  /* 0x0000006f6c6f7223 */ /* 0x000fe2000001086e */
[----:B------:R-:W-:Y:S01]  /*32b0*/  MOV R108, c[0x0][0x1a4] ;  /* 0x00006900006c7a02 */ /* 0x000fe20000000f00 */
[----:B------:R-:W-:Y:S02]  /*32c0*/  FADD.FTZ R12, RZ, R12 ;  /* 0x0000000cff0c7221 */ /* 0x000fe40000010000 */
[----:B------:R-:W-:Y:S01]  /*32d0*/  FADD.FTZ R92, R92, R111 ;  /* 0x0000006f5c5c7221 */ /* 0x000fe20000010000 */
[----:B------:R-:W-:Y:S01]  /*32e0*/  LEA.HI.X R71, R15, R71, R108, 0x3, P1 ;  /* 0x000000470f477211 */ /* 0x000fe200008f1c6c */
[C---:B------:R-:W-:Y:S01]  /*32f0*/  FMUL.FTZ R13, R79.reuse, R12 ;  /* 0x0000000c4f0d7220 */ /* 0x040fe20000410000 */
[----:B------:R-:W-:Y:S01]  /*3300*/  MOV R15, c[0x0][0x1c0] ;  /* 0x00007000000f7a02 */ /* 0x000fe20000000f00 */
[----:B------:R-:W-:-:S02]  /*3310*/  FMUL.FTZ R79, R79, R92 ;  /* 0x0000005c4f4f7220 */ /* 0x000fc40000410000 */
[----:B------:R-:W-:Y:S01]  /*3320*/  FFMA.FTZ R14, R81, R92, -R13 ;  /* 0x0000005c510e7223 */ /* 0x000fe2000001080d */
[----:B------:R-:W-:Y:S01]  /*3330*/  LEA R25, P1, R15, R25, 0x3 ;  /* 0x000000190f197211 */ /* 0x000fe200078218ff */
[----:B------:R-:W-:Y:S02]  /*3340*/  FFMA.FTZ R22, R81, R12, R79 ;  /* 0x0000000c51167223 */ /* 0x000fe4000001004f */
[----:B------:R-:W-:Y:S01]  /*3350*/  FADD.FTZ R14, R77, R14 ;  /* 0x0000000e4d0e7221 */ /* 0x000fe20000010000 */
[----:B------:R-:W-:Y:S01]  /*3360*/  MOV R77, c[0x0][0x18c] ;  /* 0x00006300004d7a02 */ /* 0x000fe20000000f00 */
[----:B------:R-:W-:-:S03]  /*3370*/  FADD.FTZ R22, RZ, R22 ;  /* 0x00000016ff167221 */ /* 0x000fc60000010000 */
[----:B------:R-:W-:Y:S01]  /*3380*/  LEA.HI.X R0, R23, R0, R77, 0x3, P2 ;  /* 0x0000000017007211 */ /* 0x000fe200010f1c4d */
[C---:B------:R-:W-:Y:S02]  /*3390*/  FMUL.FTZ R13, R83.reuse, R22 ;  /* 0x00000016530d7220 */ /* 0x040fe40000410000 */
[-C--:B------:R-:W-:Y:S02]  /*33a0*/  FMUL.FTZ R83, R83, R14.reuse ;  /* 0x0000000e53537220 */ /* 0x080fe40000410000 */
[C---:B------:R-:W-:Y:S01]  /*33b0*/  FFMA.FTZ R110, R85.reuse, R14, -R13 ;  /* 0x0000000e556e7223 */ /* 0x040fe2000001080d */
[----:B------:R-:W-:Y:S01]  /*33c0*/  MOV R13, c[0x0][0x1c4] ;  /* 0x00007100000d7a02 */ /* 0x000fe20000000f00 */
[----:B------:R-:W-:Y:S02]  /*33d0*/  FFMA.FTZ R83, R85, R22, R83 ;  /* 0x0000001655537223 */ /* 0x000fe40000010053 */
[----:B------:R-:W-:Y:S01]  /*33e0*/  FADD.FTZ R110, R87, R110 ;  /* 0x0000006e576e7221 */ /* 0x000fe20000010000 */
[----:B------:R-:W-:Y:S01]  /*33f0*/  LEA.HI.X R86, R15, R86, R13, 0x3, P1 ;  /* 0x000000560f567211 */ /* 0x000fe200008f1c0d */
[----:B------:R-:W-:Y:S01]  /*3400*/  FADD.FTZ R108, RZ, R83 ;  /* 0x00000053ff6c7221 */ /* 0x000fe20000010000 */
[----:B------:R-:W-:Y:S01]  /*3410*/  ISETP.NE.AND P1, PT, R75, RZ, PT ;  /* 0x000000ff4b00720c */ /* 0x000fe20003f25270 */
[----:B--2---:R-:W-:-:S02]  /*3420*/  FMUL.FTZ R13, R19, R21 ;  /* 0x00000015130d7220 */ /* 0x004fc40000410000 */
[C---:B------:R-:W-:Y:S02]  /*3430*/  FMUL.FTZ R15, R89.reuse, R108 ;  /* 0x0000006c590f7220 */ /* 0x040fe40000410000 */
[-C--:B------:R-:W-:Y:S02]  /*3440*/  FMUL.FTZ R89, R89, R110.reuse ;  /* 0x0000006e59597220 */ /* 0x080fe40000410000 */
[----:B------:R-:W-:Y:S02]  /*3450*/  FFMA.FTZ R112, R93, R110, -R15 ;  /* 0x0000006e5d707223 */ /* 0x000fe4000001080f */
[----:B------:R-:W-:Y:S02]  /*3460*/  FMUL.FTZ R15, R5, R11 ;  /* 0x0000000b050f7220 */ /* 0x000fe40000410000 */
[----:B------:R-:W-:Y:S02]  /*3470*/  FFMA.FTZ R89, R93, R108, R89 ;  /* 0x0000006c5d597223 */ /* 0x000fe40000010059 */
[----:B------:R-:W-:-:S02]  /*3480*/  FMUL.FTZ R23, R5, R9 ;  /* 0x0000000905177220 */ /* 0x000fc40000410000 */
[-C--:B------:R-:W-:Y:S02]  /*3490*/  FFMA.FTZ R77, R4, R10.reuse, -R15 ;  /* 0x0000000a044d7223 */ /* 0x080fe4000001080f */
[----:B------:R-:W-:Y:S02]  /*34a0*/  FADD.FTZ R15, RZ, R89 ;  /* 0x00000059ff0f7221 */ /* 0x000fe40000010000 */
[C---:B------:R-:W-:Y:S02]  /*34b0*/  FMUL.FTZ R10, R5.reuse, R10 ;  /* 0x0000000a050a7220 */ /* 0x040fe40000410000 */
[----:B------:R-:W-:Y:S02]  /*34c0*/  FMUL.FTZ R5, R5, R8 ;  /* 0x0000000805057220 */ /* 0x000fe40000410000 */
[C---:B------:R-:W-:Y:S02]  /*34d0*/  FMUL.FTZ R21, R18.reuse, R21 ;  /* 0x0000001512157220 */ /* 0x040fe40000410000 */
[----:B------:R-:W-:-:S02]  /*34e0*/  FFMA.FTZ R13, R18, R20, -R13 ;  /* 0x00000014120d7223 */ /* 0x000fc4000001080d */
[----:B------:R-:W-:Y:S02]  /*34f0*/  FFMA.FTZ R8, R4, R8, -R23 ;  /* 0x0000000804087223 */ /* 0x000fe40000010817 */
[----:B------:R-:W-:Y:S02]  /*3500*/  FADD.FTZ R18, R103, R112 ;  /* 0x0000007067127221 */ /* 0x000fe40000010000 */
[C---:B------:R-:W-:Y:S02]  /*3510*/  FMUL.FTZ R23, R100.reuse, R15 ;  /* 0x0000000f64177220 */ /* 0x040fe40000410000 */
[-C--:B------:R-:W-:Y:S02]  /*3520*/  FMUL.FTZ R100, R100, R18.reuse ;  /* 0x0000001264647220 */ /* 0x080fe40000410000 */
[----:B------:R-:W-:Y:S02]  /*3530*/  FFMA.FTZ R23, R101, R18, -R23 ;  /* 0x0000001265177223 */ /* 0x000fe40000010817 */
[C---:B------:R-:W-:Y:S01]  /*3540*/  FFMA.FTZ R9, R4.reuse, R9, R5 ;  /* 0x0000000904097223 */ /* 0x040fe20000010005 */
[----:B------:R-:W-:Y:S01]  /*3550*/  @!P1 MOV R5, R88 ;  /* 0x0000005800059202 */ /* 0x000fe20000000f00 */
[----:B------:R-:W-:-:S02]  /*3560*/  FFMA.FTZ R4, R4, R11, R10 ;  /* 0x0000000b04047223 */ /* 0x000fc4000001000a */
[----:B------:R-:W-:Y:S02]  /*3570*/  FFMA.FTZ R100, R101, R15, R100 ;  /* 0x0000000f65647223 */ /* 0x000fe40000010064 */
[----:B------:R-:W-:Y:S02]  /*3580*/  FADD.FTZ R96, R96, R23 ;  /* 0x0000001760607221 */ /* 0x000fe40000010000 */
[----:B------:R-:W-:Y:S01]  /*3590*/  FADD.FTZ R11, R7, R4 ;  /* 0x00000004070b7221 */ /* 0x000fe20000010000 */
[----:B------:R-:W-:Y:S01]  /*35a0*/  @!P1 MOV R4, R73 ;  /* 0x0000004900049202 */ /* 0x000fe20000000f00 */
[----:B------:R-:W-:Y:S01]  /*35b0*/  FFMA.FTZ R21, R19, R20, R21 ;  /* 0x0000001413157223 */ /* 0x000fe20000010015 */
[----:B------:R-:W-:Y:S01]  /*35c0*/  IADD3 R73, P2, R73, 0x10, RZ ;  /* 0x0000001049497810 */ /* 0x000fe20007f5e0ff */
[----:B------:R-:W-:Y:S02]  /*35d0*/  FADD.FTZ R100, RZ, R100 ;  /* 0x00000064ff647221 */ /* 0x000fe40000010000 */
[----:B------:R-:W-:Y:S01]  /*35e0*/  FMUL.FTZ R7, R91, R96 ;  /* 0x000000605b077220 */ /* 0x000fe20000410000 */
[----:B------:R-:W-:Y:S01]  /*35f0*/  IADD3.X R88, RZ, R88, RZ, P2, !PT ;  /* 0x00000058ff587210 */ /* 0x000fe200017fe4ff */
[----:B------:R-:W-:-:S02]  /*3600*/  FMUL.FTZ R12, R21, R12 ;  /* 0x0000000c150c7220 */ /* 0x000fc40000410000 */
[-C--:B------:R-:W-:Y:S02]  /*3610*/  FMUL.FTZ R91, R91, R100.reuse ;  /* 0x000000645b5b7220 */ /* 0x080fe40000410000 */
[C---:B------:R-:W-:Y:S02]  /*3620*/  FFMA.FTZ R7, R94.reuse, R100, R7 ;  /* 0x000000645e077223 */ /* 0x040fe40000010007 */
[----:B------:R-:W-:Y:S02]  /*3630*/  FFMA.FTZ R19, R13, R92, -R12 ;  /* 0x0000005c0d137223 */ /* 0x000fe4000001080c */
[----:B------:R-:W-:Y:S02]  /*3640*/  FFMA.FTZ R94, R94, R96, -R91 ;  /* 0x000000605e5e7223 */ /* 0x000fe4000001085b */
[----:B------:R-:W-:Y:S02]  /*3650*/  FADD.FTZ R12, RZ, R7 ;  /* 0x00000007ff0c7221 */ /* 0x000fe40000010000 */
[----:B------:R-:W-:-:S02]  /*3660*/  FADD.FTZ R10, R6, R77 ;  /* 0x0000004d060a7221 */ /* 0x000fc40000010000 */
[----:B------:R-:W-:Y:S02]  /*3670*/  FMUL.FTZ R22, R21, R22 ;  /* 0x0000001615167220 */ /* 0x000fe40000410000 */
[----:B------:R-:W-:Y:S01]  /*3680*/  FADD.FTZ R94, R95, R94 ;  /* 0x0000005e5f5e7221 */ /* 0x000fe20000010000 */
[----:B------:R0:W-:Y:S01]  /*3690*/  @!P1 STG.E.128 [R4.64], R8 ;  /* 0x0000000804009986 */ /* 0x0001e2000c101d06 */
[----:B------:R-:W-:Y:S02]  /*36a0*/  FMUL.FTZ R6, R97, R12 ;  /* 0x0000000c61067220 */ /* 0x000fe40000410000 */
[----:B------:R-:W-:Y:S01]  /*36b0*/  FFMA.FTZ R7, R13, R14, -R22 ;  /* 0x0000000e0d077223 */ /* 0x000fe20000010816 */
[----:B------:R1:W-:Y:S01]  /*36c0*/  @!P1 STS.128 [UR4+0x470], R8 ;  /* 0x00047008ff009988 */ /* 0x0003e20008000c04 */
[----:B------:R-:W-:Y:S01]  /*36d0*/  FMUL.FTZ R108, R21, R108 ;  /* 0x0000006c156c7220 */ /* 0x000fe20000410000 */
[----:B------:R-:W-:Y:S01]  /*36e0*/  ISETP.GE.AND P1, PT, R107, c[0x0][0x16c], PT ;  /* 0x00005b006b007a0c */ /* 0x000fe20003f26270 */
[----:B------:R-:W-:Y:S01]  /*36f0*/  FFMA.FTZ R84, R7, 2, R84 ;  /* 0x4000000007547823 */ /* 0x000fe20000010054 */
[----:B------:R-:W-:Y:S01]  /*3700*/  UIADD3 UR4, UR4, 0x10, URZ ;  /* 0x0000001004047890 */ /* 0x000fe2000fffe03f */
[----:B------:R-:W-:-:S02]  /*3710*/  FFMA.FTZ R7, R13, R110, -R108 ;  /* 0x0000006e0d077223 */ /* 0x000fc4000001086c */
[----:B------:R-:W-:Y:S02]  /*3720*/  FMUL.FTZ R15, R21, R15 ;  /* 0x0000000f150f7220 */ /* 0x000fe40000410000 */
[----:B------:R-:W-:Y:S02]  /*3730*/  FFMA.FTZ R72, R7, 2, R72 ;  /* 0x4000000007487823 */ /* 0x000fe40000010048 */
[----:B------:R-:W-:Y:S02]  /*3740*/  FFMA.FTZ R15, R13, R18, -R15 ;  /* 0x000000120d0f7223 */ /* 0x000fe4000001080f */
[----:B------:R-:W-:Y:S02]  /*3750*/  FFMA.FTZ R70, R19, 2, R70 ;  /* 0x4000000013467823 */ /* 0x000fe40000010046 */
[-C--:B0-----:R-:W-:Y:S02]  /*3760*/  FMUL.FTZ R4, R97, R94.reuse ;  /* 0x0000005e61047220 */ /* 0x081fe40000410000 */
[----:B------:R-:W-:-:S02]  /*3770*/  FFMA.FTZ R5, R99, R94, -R6 ;  /* 0x0000005e63057223 */ /* 0x000fc40000010806 */
[----:B------:R-:W-:Y:S02]  /*3780*/  FFMA.FTZ R4, R99, R12, R4 ;  /* 0x0000000c63047223 */ /* 0x000fe40000010004 */
[----:B-1----:R-:W-:Y:S02]  /*3790*/  FADD.FTZ R9, R98, R5 ;  /* 0x0000000562097221 */ /* 0x002fe40000010000 */
[----:B------:R-:W-:Y:S02]  /*37a0*/  FADD.FTZ R6, RZ, R4 ;  /* 0x00000004ff067221 */ /* 0x000fe40000010000 */
[C---:B------:R-:W-:Y:S02]  /*37b0*/  FMUL.FTZ R7, R102.reuse, R9 ;  /* 0x0000000966077220 */ /* 0x040fe40000410000 */
[-C--:B------:R-:W-:Y:S02]  /*37c0*/  FMUL.FTZ R5, R102, R6.reuse ;  /* 0x0000000666057220 */ /* 0x080fe40000410000 */
[----:B------:R-:W-:-:S02]  /*37d0*/  FFMA.FTZ R7, R104, R6, R7 ;  /* 0x0000000668077223 */ /* 0x000fc40000010007 */
[----:B------:R-:W-:Y:S02]  /*37e0*/  FMUL.FTZ R4, R21, R100 ;  /* 0x0000006415047220 */ /* 0x000fe40000410000 */
[----:B------:R-:W-:Y:S02]  /*37f0*/  FFMA.FTZ R104, R104, R9, -R5 ;  /* 0x0000000968687223 */ /* 0x000fe40000010805 */
[----:B------:R-:W-:Y:S02]  /*3800*/  FADD.FTZ R7, RZ, R7 ;  /* 0x00000007ff077221 */ /* 0x000fe40000010000 */
[----:B------:R-:W-:Y:S02]  /*3810*/  FFMA.FTZ R5, R13, R96, -R4 ;  /* 0x000000600d057223 */ /* 0x000fe40000010804 */
[C---:B------:R-:W-:Y:S02]  /*3820*/  FMUL.FTZ R4, R21.reuse, R12 ;  /* 0x0000000c15047220 */ /* 0x040fe40000410000 */
[----:B------:R-:W-:-:S02]  /*3830*/  FMUL.FTZ R6, R21, R6 ;  /* 0x0000000615067220 */ /* 0x000fc40000410000 */
[----:B------:R-:W-:Y:S02]  /*3840*/  FADD.FTZ R104, R105, R104 ;  /* 0x0000006869687221 */ /* 0x000fe40000010000 */
[----:B------:R-:W-:Y:S02]  /*3850*/  FMUL.FTZ R8, R21, R7 ;  /* 0x0000000715087220 */ /* 0x000fe40000410000 */
[C---:B------:R-:W-:Y:S02]  /*3860*/  FFMA.FTZ R7, R13.reuse, R94, -R4 ;  /* 0x0000005e0d077223 */ /* 0x040fe40000010804 */
[C---:B------:R-:W-:Y:S02]  /*3870*/  FFMA.FTZ R9, R13.reuse, R9, -R6 ;  /* 0x000000090d097223 */ /* 0x040fe40000010806 */
[----:B------:R-:W-:Y:S02]  /*3880*/  FFMA.FTZ R13, R13, R104, -R8 ;  /* 0x000000680d0d7223 */ /* 0x000fe40000010808 */
[----:B------:R-:W-:-:S02]  /*3890*/  FFMA.FTZ R74, R15, 2, R74 ;  /* 0x400000000f4a7823 */ /* 0x000fc4000001004a */
[----:B------:R-:W-:Y:S02]  /*38a0*/  FFMA.FTZ R76, R5, 2, R76 ;  /* 0x40000000054c7823 */ /* 0x000fe4000001004c */
[----:B------:R-:W-:Y:S02]  /*38b0*/  FFMA.FTZ R78, R7, 2, R78 ;  /* 0x40000000074e7823 */ /* 0x000fe4000001004e */
[----:B------:R-:W-:Y:S02]  /*38c0*/  FFMA.FTZ R80, R9, 2, R80 ;  /* 0x4000000009507823 */ /* 0x000fe40000010050 */
[----:B------:R-:W-:Y:S01]  /*38d0*/  FFMA.FTZ R82, R13, 2, R82 ;  /* 0x400000000d527823 */ /* 0x000fe20000010052 */
[----:B------:R-:W-:Y:S01]  /*38e0*/  @P1 CALL.REL.NOINC `(.L_x_2075) ;  /* 0x0000001000001944 */ /* 0x000fe20003c00000 */
[----:B------:R-:W-:Y:S05]  /*38f0*/  BRA `(.L_x_2076) ;  /* 0xffffe65000007947 */ /* 0x000fea000383ffff */
.L_x_2075:
[----:B------:R-:W-:Y:S01]  /*3900*/  BAR.SYNC.DEFER_BLOCKING 0x0 ;  /* 0x0000000000007b1d */ /* 0x000fe20000010000 */
[----:B------:R-:W-:Y:S01]  /*3910*/  ISETP.NE.AND P0, PT, R75, RZ, PT ;  /* 0x000000ff4b00720c */ /* 0x000fe20003f05270 */
[----:B------:R-:W-:Y:S02]  /*3920*/  IMAD R4, R106, c[0x0][0x200], RZ ;  /* 0x000080006a047a24 */ /* 0x000fe400078e02ff */
[----:B------:R-:W-:-:S02]  /*3930*/  IMAD.WIDE.U32 R8, R31, c[0x0][0x200], RZ ;  /* 0x000080001f087a25 */ /* 0x000fc400078e00ff */
[----:B------:R-:W-:Y:S02]  /*3940*/  BSSY B0, `(.L_x_2077) ;  /* 0x0000028000007945 */ /* 0x000fe40003800000 */
[----:B------:R-:W-:Y:S01]  /*3950*/  IMAD R11, R31, c[0x0][0x204], R4 ;  /* 0x000081001f0b7a24 */ /* 0x000fe200078e0204 */
[----:B------:R-:W-:Y:S01]  /*3960*/  SHF.L.U32 R4, R36, 0x8, RZ ;  /* 0x0000000824047819 */ /* 0x000fe200000006ff */
[----:B------:R-:W-:Y:S01]  /*3970*/  IMAD R61, R29, c[0x0][0x208], RZ ;  /* 0x000082001d3d7a24 */ /* 0x000fe200078e02ff */
[----:B------:R-:W-:Y:S02]  /*3980*/  MOV R12, R8 ;  /* 0x00000008000c7202 */ /* 0x000fe40000000f00 */
[----:B------:R-:W-:Y:S02]  /*3990*/  SHF.R.S32.HI R5, RZ, 0x1f, R4 ;  /* 0x0000001fff057819 */ /* 0x000fe40000011404 */
[----:B------:R-:W-:Y:S02]  /*39a0*/  IADD3 R6, P2, R33, R4, RZ ;  /* 0x0000000421067210 */ /* 0x000fe40007f5e0ff */
[----:B------:R-:W-:-:S02]  /*39b0*/  IADD3 R13, R9, R11, RZ ;  /* 0x0000000b090d7210 */ /* 0x000fc40007ffe0ff */
[----:B------:R-:W-:Y:S01]  /*39c0*/  IADD3.X R7, R34, R5, RZ, P2, !PT ;  /* 0x0000000522077210 */ /* 0x000fe200017fe4ff */
        /* <DEDUP_REMOVED lines=31> */
.L_x_2078:
[----:B------:R-:W-:Y:S05]  /*3bc0*/  BSYNC B0 ;  /* 0x0000000000007941 */ /* 0x000fea0003800000 */
.L_x_2077:
[----:B------:R-:W-:Y:S01]  /*3bd0*/  HFMA2.MMA R8, -RZ, RZ, 0, 2.384185791015625e-07 ;  /* 0x00000004ff087435 */ /* 0x000fe200000001ff */
[----:B0-----:R-:W-:Y:S01]  /*3be0*/  IMAD.WIDE.U32 R10, R26, c[0x0][0x208], R12 ;  /* 0x000082001a0a7a25 */ /* 0x001fe200078e000c */
[-C--:B------:R-:W-:Y:S02]  /*3bf0*/  ISETP.GE.AND P1, PT, R39, R0.reuse, PT ;  /* 0x000000002700720c */ /* 0x080fe40003f26270 */
[----:B------:R-:W-:Y:S01]  /*3c00*/  ISETP.GE.AND P3, PT, R38, R0, PT ;  /* 0x000000002600720c */ /* 0x000fe20003f66270 */
[----:B------:R-:W-:Y:S01]  /*3c10*/  IMAD R61, R26, c[0x0][0x20c], R61 ;  /* 0x000083001a3d7a24 */ /* 0x000fe200078e023d */
[----:B------:R-:W-:Y:S02]  /*3c20*/  IADD3 R13, P2, R4, R10, RZ ;  /* 0x0000000a040d7210 */ /* 0x000fe40007f5e0ff */
[----:B------:R-:W-:Y:S02]  /*3c30*/  ISETP.GE.AND P6, PT, R41, R0, PT ;  /* 0x000000002900720c */ /* 0x000fe40003fc6270 */
[----:B------:R-:W-:Y:S01]  /*3c40*/  IMAD.WIDE R8, R33, R8, c[0x0][0x258] ;  /* 0x0000960021087625 */ /* 0x000fe200078e0208 */
[----:B------:R-:W-:-:S02]  /*3c50*/  IADD3.X R11, R5, R61, R11, P2, !PT ;  /* 0x0000003d050b7210 */ /* 0x000fc400017fe40b */
[----:B------:R-:W-:Y:S02]  /*3c60*/  ISETP.GE.AND P2, PT, R33, R90, PT ;  /* 0x0000005a2100720c */ /* 0x000fe40003f46270 */
[C---:B------:R-:W-:Y:S01]  /*3c70*/  LEA R10, P4, R13.reuse, R8, 0x2 ;  /* 0x000000080d0a7211 */ /* 0x040fe200078810ff */
[----:B------:R-:W-:Y:S01]  /*3c80*/  IMAD R8, R106, c[0x0][0x1f0], RZ ;  /* 0x00007c006a087a24 */ /* 0x000fe200078e02ff */
[-C--:B------:R-:W-:Y:S02]  /*3c90*/  ISETP.GE.AND P5, PT, R42, R0.reuse, PT ;  /* 0x000000002a00720c */ /* 0x080fe40003fa6270 */
[----:B------:R-:W-:Y:S01]  /*3ca0*/  LEA.HI.X R11, R13, R9, R11, 0x2, P4 ;  /* 0x000000090d0b7211 */ /* 0x000fe200020f140b */
[----:B------:R-:W-:Y:S01]  /*3cb0*/  IMAD R15, R31, c[0x0][0x1f4], R8 ;  /* 0x00007d001f0f7a24 */ /* 0x000fe200078e0208 */
[-C--:B------:R-:W-:Y:S01]  /*3cc0*/  ISETP.GE.AND P4, PT, R43, R0.reuse, PT ;  /* 0x000000002b00720c */ /* 0x080fe20003f86270 */
[----:B------:R-:W-:Y:S01]  /*3cd0*/  IMAD.WIDE.U32 R8, R31, c[0x0][0x1f0], RZ ;  /* 0x00007c001f087a25 */ /* 0x000fe200078e00ff */
[----:B------:R-:W-:Y:S01]  /*3ce0*/  LOP3.LUT R39, R33, 0x20, RZ, 0xfc, !PT ;  /* 0x0000002021277812 */ /* 0x000fe200078efcff */
[----:B------:R0:W-:Y:S01]  /*3cf0*/  @!P1 STG.E [R10.64+0x80], R19 ;  /* 0x000080130a009986 */ /* 0x0001e2000c101906 */
[-C--:B------:R-:W-:Y:S01]  /*3d00*/  ISETP.GE.AND P1, PT, R40, R0.reuse, PT ;  /* 0x000000002800720c */ /* 0x080fe20003f26270 */
[----:B------:R-:W-:Y:S01]  /*3d10*/  @!P2 IMAD.WIDE.U32 R12, R31, c[0x0][0x1f0], R4 ;  /* 0x00007c001f0caa25 */ /* 0x000fe200078e0004 */
[----:B------:R-:W-:Y:S01]  /*3d20*/  IADD3 R9, R9, R15, RZ ;  /* 0x0000000f09097210 */ /* 0x000fe20007ffe0ff */
[----:B------:R-:W-:Y:S01]  /*3d30*/  @!P3 STG.E [R10.64+0x100], R21 ;  /* 0x000100150a00b986 */ /* 0x000fe2000c101906 */
[----:B------:R-:W-:-:S02]  /*3d40*/  ISETP.GE.AND P3, PT, R44, R0, PT ;  /* 0x000000002c00720c */ /* 0x000fc40003f66270 */
[----:B------:R-:W-:Y:S01]  /*3d50*/  @!P2 IADD3 R13, R15, R13, RZ ;  /* 0x0000000d0f0da210 */ /* 0x000fe20007ffe0ff */
[----:B------:R-:W-:Y:S01]  /*3d60*/  IMAD R15, R29, c[0x0][0x1f8], RZ ;  /* 0x00007e001d0f7a24 */ /* 0x000fe200078e02ff */
[----:B------:R-:W-:Y:S01]  /*3d70*/  @!P6 STG.E [R10.64+0x200], R25 ;  /* 0x000200190a00e986 */ /* 0x000fe2000c101906 */
[C---:B------:R-:W-:Y:S01]  /*3d80*/  IMAD.WIDE.U32 R8, R26.reuse, c[0x0][0x1f8], R8 ;  /* 0x00007e001a087a25 */ /* 0x040fe200078e0008 */
[----:B------:R-:W-:Y:S02]  /*3d90*/  SHF.L.U32 R0, R39, 0x2, RZ ;  /* 0x0000000227007819 */ /* 0x000fe400000006ff */
[----:B------:R-:W-:Y:S01]  /*3da0*/  @!P5 STG.E [R10.64+0x280], R27 ;  /* 0x0002801b0a00d986 */ /* 0x000fe2000c101906 */
[----:B------:R-:W-:Y:S01]  /*3db0*/  @!P2 IMAD.WIDE.U32 R12, R26, c[0x0][0x1f8], R12 ;  /* 0x00007e001a0caa25 */ /* 0x000fe200078e000c */
[----:B------:R-:W-:Y:S02]  /*3dc0*/  IADD3 R14, P6, R0, c[0x0][0x268], RZ ;  /* 0x00009a00000e7a10 */ /* 0x000fe40007fde0ff */
[----:B------:R-:W-:Y:S01]  /*3dd0*/  @!P1 STG.E [R10.64+0x180], R23 ;  /* 0x000180170a009986 */ /* 0x000fe2000c101906 */
[----:B0-----:R-:W-:Y:S01]  /*3de0*/  IMAD R19, R26, c[0x0][0x1fc], R15 ;  /* 0x00007f001a137a24 */ /* 0x001fe200078e020f */
[----:B------:R-:W-:-:S02]  /*3df0*/  @!P2 IADD3 R18, P1, R33, R12, RZ ;  /* 0x0000000c2112a210 */ /* 0x000fc40007f3e0ff */
[----:B------:R-:W-:Y:S01]  /*3e00*/  @!P4 STG.E [R10.64+0x300], R55 ;  /* 0x000300370a00c986 */ /* 0x000fe2000c101906 */
[----:B------:R-:W-:Y:S02]  /*3e10*/  IADD3 R15, P5, R4, R8, RZ ;  /* 0x00000008040f7210 */ /* 0x000fe40007fbe0ff */
[----:B------:R-:W-:Y:S01]  /*3e20*/  @!P2 IADD3.X R13, R34, R13, R19, P1, !PT ;  /* 0x0000000d220da210 */ /* 0x000fe20000ffe413 */
[----:B------:R0:W-:Y:S04]  /*3e30*/  @!P3 STG.E [R10.64+0x380], R57 ;  /* 0x000380390a00b986 */ /* 0x0001e8000c101906 */
[----:B------:R-:W-:Y:S01]  /*3e40*/  BAR.SYNC.DEFER_BLOCKING 0x0 ;  /* 0x0000000000007b1d */ /* 0x000fe20000010000 */
[----:B------:R-:W-:Y:S02]  /*3e50*/  @!P2 LEA R12, P1, R18, c[0x0][0x268], 0x2 ;  /* 0x00009a00120caa11 */ /* 0x000fe400078210ff */
[----:B------:R-:W-:-:S02]  /*3e60*/  SHF.L.U64.HI R8, R39, 0x2, R34 ;  /* 0x0000000227087819 */ /* 0x000fc40000010222 */
[----:B------:R-:W-:Y:S02]  /*3e70*/  @!P2 LEA.HI.X R13, R18, c[0x0][0x26c], R13, 0x2, P1 ;  /* 0x00009b00120daa11 */ /* 0x000fe400008f140d */
[----:B------:R-:W-:Y:S02]  /*3e80*/  ISETP.GE.AND P1, PT, R39, R90, PT ;  /* 0x0000005a2700720c */ /* 0x000fe40003f26270 */
[----:B------:R-:W-:Y:S02]  /*3e90*/  IADD3.X R20, R5, R19, R9, P5, !PT ;  /* 0x0000001305147210 */ /* 0x000fe40002ffe409 */
[----:B------:R-:W-:Y:S01]  /*3ea0*/  IADD3.X R9, R8, c[0x0][0x26c], RZ, P6, !PT ;  /* 0x00009b0008097a10 */ /* 0x000fe200037fe4ff */
[----:B------:R-:W-:Y:S01]  /*3eb0*/  CS2R R18, SRZ ;  /* 0x0000000000127805 */ /* 0x000fe2000001ff00 */
[----:B------:R-:W-:-:S04]  /*3ec0*/  LEA R14, P4, R15, R14, 0x2 ;  /* 0x0000000e0f0e7211 */ /* 0x000fc800078810ff */
[----:B------:R-:W-:Y:S02]  /*3ed0*/  LEA.HI.X R15, R15, R9, R20, 0x2, P4 ;  /* 0x000000090f0f7211 */ /* 0x000fe400020f1414 */
[----:B------:R-:W-:Y:S02]  /*3ee0*/  MOV R9, RZ ;  /* 0x000000ff00097202 */ /* 0x000fe40000000f00 */
[-C--:B------:R-:W-:Y:S02]  /*3ef0*/  ISETP.GE.AND P6, PT, R38, R90.reuse, PT ;  /* 0x0000005a2600720c */ /* 0x080fe40003fc6270 */
[-C--:B------:R-:W-:Y:S01]  /*3f00*/  ISETP.GE.AND P5, PT, R40, R90.reuse, PT ;  /* 0x0000005a2800720c */ /* 0x080fe20003fa6270 */
[----:B------:R1:W2:Y:S01]  /*3f10*/  @!P2 LDG.E R18, [R12.64] ;  /* 0x000000060c12a981 */ /* 0x0002a2000c1e1900 */
[-C--:B------:R-:W-:Y:S02]  /*3f20*/  ISETP.GE.AND P4, PT, R41, R90.reuse, PT ;  /* 0x0000005a2900720c */ /* 0x080fe40003f86270 */
[-C--:B------:R-:W-:Y:S01]  /*3f30*/  ISETP.GE.AND P3, PT, R42, R90.reuse, PT ;  /* 0x0000005a2a00720c */ /* 0x080fe20003f66270 */
[----:B------:R-:W3:Y:S01]  /*3f40*/  @!P1 LDG.E R9, [R14.64] ;  /* 0x000000060e099981 */ /* 0x000ee2000c1e1900 */
[----:B------:R-:W-:-:S02]  /*3f50*/  ISETP.GE.AND P2, PT, R43, R90, PT ;  /* 0x0000005a2b00720c */ /* 0x000fc40003f46270 */
[----:B------:R-:W-:Y:S01]  /*3f60*/  ISETP.GE.AND P1, PT, R44, R90, PT ;  /* 0x0000005a2c00720c */ /* 0x000fe20003f26270 */
[----:B0-----:R-:W-:Y:S01]  /*3f70*/  CS2R R10, SRZ ;  /* 0x00000000000a7805 */ /* 0x001fe2000001ff00 */
[----:B------:R-:W-:Y:S01]  /*3f80*/  HFMA2.MMA R20, -RZ, RZ, 0, 0 ;  /* 0x00000000ff147435 */ /* 0x000fe200000001ff */
[----:B-1----:R-:W-:-:S04]  /*3f90*/  CS2R R12, SRZ ;  /* 0x00000000000c7805 */ /* 0x002fc8000001ff00 */
[----:B------:R-:W4:Y:S04]  /*3fa0*/  @!P6 LDG.E R10, [R14.64+0x80] ;  /* 0x000080060e0ae981 */ /* 0x000f28000c1e1900 */
[----:B------:R-:W5:Y:S04]  /*3fb0*/  @!P5 LDG.E R11, [R14.64+0x100] ;  /* 0x000100060e0bd981 */ /* 0x000f68000c1e1900 */
        /* <DEDUP_REMOVED lines=8> */
[----:B-----5:R-:W-:Y:S04]  /*4040*/  STS [R48.X4+0x180], R11 ;  /* 0x0001800b30007388 */ /* 0x020fe80000004800 */
        /* <DEDUP_REMOVED lines=8> */
[----:B------:R-:W3:Y:S04]  /*40d0*/  LDS R21, [R53.X4] ;  /* 0x0000000035157984 */ /* 0x000ee80000004800 */
[----:B------:R-:W4:Y:S04]  /*40e0*/  LDS R15, [R53.X4+0x8] ;  /* 0x00000800350f7984 */ /* 0x000f280000004800 */
        /* <DEDUP_REMOVED lines=11> */
[----:B------:R-:W-:Y:S02]  /*41a0*/  FMUL.FTZ R20, R24, -1.4426950216293334961 ;  /* 0xbfb8aa3b18147820 */ /* 0x000fe40000410000 */
[----:B------:R-:W-:-:S03]  /*41b0*/  FMUL.FTZ R27, R25, -1.4426950216293334961 ;  /* 0xbfb8aa3b191b7820 */ /* 0x000fc60000410000 */
[----:B------:R-:W2:Y:S08]  /*41c0*/  MUFU.EX2 R13, R13 ;  /* 0x0000000d000d7308 */ /* 0x000eb00000000800 */
[----:B------:R-:W3:Y:S08]  /*41d0*/  MUFU.EX2 R9, R9 ;  /* 0x0000000900097308 */ /* 0x000ef00000000800 */
[----:B------:R-:W4:Y:S08]  /*41e0*/  MUFU.EX2 R11, R11 ;  /* 0x0000000b000b7308 */ /* 0x000f300000000800 */
[----:B------:R-:W5:Y:S08]  /*41f0*/  MUFU.EX2 R19, R19 ;  /* 0x0000001300137308 */ /* 0x000f700000000800 */
[----:B------:R-:W4:Y:S08]  /*4200*/  MUFU.EX2 R20, R20 ;  /* 0x0000001400147308 */ /* 0x000f300000000800 */
[----:B------:R-:W5:Y:S01]  /*4210*/  MUFU.EX2 R27, R27 ;  /* 0x0000001b001b7308 */ /* 0x000f620000000800 */
[----:B0-----:R-:W-:-:S02]  /*4220*/  FADD.FTZ R10, R10, 1 ;  /* 0x3f8000000a0a7421 */ /* 0x001fc40000010000 */
[----:B-1----:R-:W-:Y:S02]  /*4230*/  FADD.FTZ R12, R12, 1 ;  /* 0x3f8000000c0c7421 */ /* 0x002fe40000010000 */
[----:B--2---:R-:W-:Y:S02]  /*4240*/  FADD.FTZ R13, R13, 1 ;  /* 0x3f8000000d0d7421 */ /* 0x004fe40000010000 */
[----:B---3--:R-:W-:Y:S01]  /*4250*/  FADD.FTZ R9, R9, 1 ;  /* 0x3f80000009097421 */ /* 0x008fe20000010000 */
[----:B------:R-:W0:Y:S01]  /*4260*/  MUFU.RCP R55, R10 ;  /* 0x0000000a00377308 */ /* 0x000e220000001000 */
[----:B----4-:R-:W-:Y:S02]  /*4270*/  FADD.FTZ R11, R11, 1 ;  /* 0x3f8000000b0b7421 */ /* 0x010fe40000010000 */
[----:B-----5:R-:W-:Y:S02]  /*4280*/  FADD.FTZ R19, R19, 1 ;  /* 0x3f80000013137421 */ /* 0x020fe40000010000 */
[----:B------:R-:W-:-:S03]  /*4290*/  FADD.FTZ R20, R20, 1 ;  /* 0x3f80000014147421 */ /* 0x000fc60000010000 */
[----:B------:R-:W1:Y:S01]  /*42a0*/  MUFU.RCP R57, R12 ;  /* 0x0000000c00397308 */ /* 0x000e620000001000 */
[----:B------:R-:W-:-:S07]  /*42b0*/  FADD.FTZ R27, R27, 1 ;  /* 0x3f8000001b1b7421 */ /* 0x000fce0000010000 */
[----:B------:R0:W2:Y:S08]  /*42c0*/  MUFU.RCP R54, R9 ;  /* 0x0000000900367308 */ /* 0x0000b00000001000 */
[----:B------:R1:W3:Y:S08]  /*42d0*/  MUFU.RCP R56, R11 ;  /* 0x0000000b00387308 */ /* 0x0002f00000001000 */
[----:B------:R-:W4:Y:S08]  /*42e0*/  MUFU.RCP R13, R13 ;  /* 0x0000000d000d7308 */ /* 0x000f300000001000 */
[----:B------:R-:W5:Y:S01]  /*42f0*/  MUFU.RCP R58, R19 ;  /* 0x00000013003a7308 */ /* 0x000f620000001000 */
[----:B------:R-:W-:Y:S07]  /*4300*/  BAR.SYNC.DEFER_BLOCKING 0x0 ;  /* 0x0000000000007b1d */ /* 0x000fee0000010000 */
[----:B------:R-:W2:Y:S08]  /*4310*/  MUFU.RCP R59, R20 ;  /* 0x00000014003b7308 */ /* 0x000eb00000001000 */
[----:B------:R-:W5:Y:S01]  /*4320*/  MUFU.RCP R10, R27 ;  /* 0x0000001b000a7308 */ /* 0x000f620000001000 */
[----:B0-----:R-:W-:-:S02]  /*4330*/  FMUL.FTZ R9, R14, R55 ;  /* 0x000000370e097220 */ /* 0x001fc40000410000 */
[----:B-1----:R-:W-:Y:S02]  /*4340*/  FMUL.FTZ R11, R18, R57 ;  /* 0x00000039120b7220 */ /* 0x002fe40000410000 */
[----:B------:R-:W-:Y:S02]  /*4350*/  FMUL.FTZ R84, R9, R84 ;  /* 0x0000005409547220 */ /* 0x000fe40000410000 */
        /* <DEDUP_REMOVED lines=33> */
[----:B------:R-:W-:-:S04]  /*4570*/  IMAD R10, R106, c[0x0][0x210], RZ ;  /* 0x000084006a0a7a24 */ /* 0x000fc800078e02ff */
[C---:B------:R-:W-:Y:S02]  /*4580*/  IMAD R13, R31.reuse, c[0x0][0x214], R10 ;  /* 0x000085001f0d7a24 */ /* 0x040fe400078e020a */
[----:B------:R-:W-:-:S05]  /*4590*/  IMAD.WIDE.U32 R10, R31, c[0x0][0x210], RZ ;  /* 0x000084001f0a7a25 */ /* 0x000fca00078e00ff */
[----:B------:R-:W-:Y:S02]  /*45a0*/  IADD3 R23, R11, R13, RZ ;  /* 0x0000000d0b177210 */ /* 0x000fe40007ffe0ff */
        /* <DEDUP_REMOVED lines=11> */
.L_x_2080:
[----:B------:R-:W-:Y:S05]  /*4660*/  BSYNC B0 ;  /* 0x0000000000007941 */ /* 0x000fea0003800000 */
.L_x_2079:
[----:B------:R-:W-:Y:S01]  /*4670*/  MOV R6, R10 ;  /* 0x0000000a00067202 */ /* 0x000fe20000000f00 */
[----:B------:R-:W-:Y:S01]  /*4680*/  IMAD R11, R29, c[0x0][0x218], RZ ;  /* 0x000086001d0b7a24 */ /* 0x000fe200078e02ff */
[----:B------:R-:W-:Y:S02]  /*4690*/  MOV R7, R23 ;  /* 0x0000001700077202 */ /* 0x000fe40000000f00 */
[----:B------:R-:W-:Y:S01]  /*46a0*/  IADD3 R0, P1, R0, c[0x0][0x270], RZ ;  /* 0x00009c0000007a10 */ /* 0x000fe20007f3e0ff */
[C---:B0-----:R-:W-:Y:S01]  /*46b0*/  IMAD R13, R26.reuse, c[0x0][0x21c], R11 ;  /* 0x000087001a0d7a24 */ /* 0x041fe200078e020b */
[-C--:B------:R-:W-:Y:S01]  /*46c0*/  ISETP.GE.AND P3, PT, R41, R14.reuse, PT ;  /* 0x0000000e2900720c */ /* 0x080fe20003f66270 */
[----:B------:R-:W-:Y:S01]  /*46d0*/  IMAD.WIDE.U32 R6, R26, c[0x0][0x218], R6 ;  /* 0x000086001a067a25 */ /* 0x000fe200078e0006 */
[-C--:B------:R-:W-:Y:S02]  /*46e0*/  ISETP.GE.AND P4, PT, R42, R14.reuse, PT ;  /* 0x0000000e2a00720c */ /* 0x080fe40003f86270 */
[----:B------:R-:W-:-:S02]  /*46f0*/  ISETP.GE.AND P5, PT, R43, R14, PT ;  /* 0x0000000e2b00720c */ /* 0x000fc40003fa6270 */
[----:B------:R-:W-:Y:S02]  /*4700*/  IADD3 R11, P0, R4, R6, RZ ;  /* 0x00000006040b7210 */ /* 0x000fe40007f1e0ff */
[----:B------:R-:W-:Y:S02]  /*4710*/  ISETP.GE.AND P6, PT, R44, R14, PT ;  /* 0x0000000e2c00720c */ /* 0x000fe40003fc6270 */
[----:B------:R-:W-:Y:S02]  /*4720*/  IADD3.X R5, R5, R13, R7, P0, !PT ;  /* 0x0000000d05057210 */ /* 0x000fe400007fe407 */
[----:B------:R-:W-:Y:S02]  /*4730*/  IADD3.X R8, R8, c[0x0][0x274], RZ, P1, !PT ;  /* 0x00009d0008087a10 */ /* 0x000fe40000ffe4ff */
[----:B------:R-:W-:Y:S02]  /*4740*/  LEA R4, P2, R11, R0, 0x2 ;  /* 0x000000000b047211 */ /* 0x000fe400078410ff */
[----:B------:R-:W-:-:S02]  /*4750*/  ISETP.GE.AND P0, PT, R39, R14, PT ;  /* 0x0000000e2700720c */ /* 0x000fc40003f06270 */
[----:B------:R-:W-:Y:S02]  /*4760*/  LEA.HI.X R5, R11, R8, R5, 0x2, P2 ;  /* 0x000000080b057211 */ /* 0x000fe400010f1405 */
[----:B------:R-:W-:Y:S02]  /*4770*/  IADD3 R36, R36, 0x1, RZ ;  /* 0x0000000124247810 */ /* 0x000fe40007ffe0ff */
[-C--:B------:R-:W-:Y:S01]  /*4780*/  ISETP.GE.AND P1, PT, R38, R14.reuse, PT ;  /* 0x0000000e2600720c */ /* 0x080fe20003f26270 */
[----:B------:R0:W-:Y:S01]  /*4790*/  @!P3 STG.E [R4.64+0x180], R49 ;  /* 0x000180310400b986 */ /* 0x0001e2000c101906 */
[----:B------:R-:W-:-:S03]  /*47a0*/  ISETP.GE.AND P2, PT, R40, R14, PT ;  /* 0x0000000e2800720c */ /* 0x000fc60003f46270 */
[----:B------:R0:W-:Y:S04]  /*47b0*/  @!P4 STG.E [R4.64+0x200], R19 ;  /* 0x000200130400c986 */ /* 0x0001e8000c101906 */
[----:B------:R0:W-:Y:S04]  /*47c0*/  @!P5 STG.E [R4.64+0x280], R51 ;  /* 0x000280330400d986 */ /* 0x0001e8000c101906 */
[----:B------:R0:W-:Y:S04]  /*47d0*/  @!P6 STG.E [R4.64+0x300], R21 ;  /* 0x000300150400e986 */ /* 0x0001e8000c101906 */
[----:B------:R0:W-:Y:S01]  /*47e0*/  @!P0 STG.E [R4.64], R9 ;  /* 0x0000000904008986 */ /* 0x0001e2000c101906 */
[----:B------:R-:W-:-:S03]  /*47f0*/  ISETP.GE.AND P0, PT, R36, c[0x0][0x174], PT ;  /* 0x00005d0024007a0c */ /* 0x000fc60003f06270 */
        /* <DEDUP_REMOVED lines=8> */
.L_x_2081:
[----:B------:R-:W-:Y:S05]  /*4880*/  EXIT ;  /* 0x000000000000794d */ /* 0x000fea0003800000 */
.L_x_2083:
        /* <DEDUP_REMOVED lines=15> */
.L_x_5369:


//--------------------- .text._Z25selective_scan_fwd_kernelI32Selective_Scan_fwd_kernel_traitsILi32ELi8ELi1ELb0ELb0ELb1ELb0EfN3c107complexIfEEEEv13SSMParamsBase --------------------------
	.section	.text._Z25selective_scan_fwd_kernelI32Selective_Scan_fwd_kernel_traitsILi32ELi8ELi1ELb0ELb0ELb1ELb0EfN3c107complexIfEEEEv13SSMParamsBase,"ax",@progbits
	.sectioninfo	@"SHI_REGISTERS=138"
	.align	128
        .global         _Z25selective_scan_fwd_kernelI32Selective_Scan_fwd_kernel_traitsILi32ELi8ELi1ELb0ELb0ELb1ELb0EfN3c107complexIfEEEEv13SSMParamsBase
        .type           _Z25selective_scan_fwd_kernelI32Selective_Scan_fwd_kernel_traitsILi32ELi8ELi1ELb0ELb0ELb1ELb0EfN3c107complexIfEEEEv13SSMParamsBase,@function
        .size           _Z25selective_scan_fwd_kernelI32Selective_Scan_fwd_kernel_traitsILi32ELi8ELi1ELb0ELb0ELb1ELb0EfN3c107complexIfEEEEv13SSMParamsBase,(.L_x_5370 - _Z25selective_scan_fwd_kernelI32Selective_Scan_fwd_kernel_traitsILi32ELi8ELi1ELb0ELb0ELb1ELb0EfN3c107complexIfEEEEv13SSMParamsBase)
        .other          _Z25selective_scan_fwd_kernelI32Selective_Scan_fwd_kernel_traitsILi32ELi8ELi1ELb0ELb0ELb1ELb0EfN3c107complexIfEEEEv13SSMParamsBase,@"STO_CUDA_ENTRY STV_DEFAULT"
_Z25selective_scan_fwd_kernelI32Selective_Scan_fwd_kernel_traitsILi32ELi8ELi1ELb0ELb0ELb1ELb0EfN3c107complexIfEEEEv13SSMParamsBase:
.text._Z25selective_scan_fwd_kernelI32Selective_Scan_fwd_kernel_traitsILi32ELi8ELi1ELb0ELb0ELb1ELb0EfN3c107complexIfEEEEv13SSMParamsBase:
        /* <DEDUP_REMOVED lines=14> */
[C---:B------:R-:W-:Y:S01]  /*00e0*/  @P0 LEA R2, P2, R86.reuse, c[0x0][0x238], 0x2 ;  /* 0x00008e0056020a11 */ /* 0x040fe200078410ff */
[----:B------:R-:W0:Y:S01]  /*00f0*/  S2UR UR6, SR_CTAID.X ;  /* 0x00000000000679c3 */ /* 0x000e220000002500 */
        /* <DEDUP_REMOVED lines=9> */
[----:B----4-:R-:W-:Y:S02]  /*0190*/  MOV R4, c[0x0][0x174] ;  /* 0x00005d0000047a02 */ /* 0x010fe40000000f00 */
[----:B0-----:R-:W-:Y:S02]  /*01a0*/  MOV R81, UR6 ;  /* 0x0000000600517c02 */ /* 0x001fe40008000f00 */
        /* <DEDUP_REMOVED lines=18> */
[----:B------:R-:W-:Y:S01]  /*02d0*/  @!P1 IADD3 R0, R0, 0x1, RZ ;  /* 0x0000000100009810 */ /* 0x000fe20007ffe0ff */
[----:B------:R-:W-:Y:S01]  /*02e0*/  IMAD R13, R81, c[0x0][0x1b4], R4 ;  /* 0x00006d00510d7a24 */ /* 0x000fe200078e0204 */
[----:B------:R-:W-:Y:S01]  /*02f0*/  ISETP.NE.AND P1, PT, RZ, c[0x0][0x178], PT ;  /* 0x00005e00ff007a0c */ /* 0x000fe20003f25270 */
        /* <DEDUP_REMOVED lines=8> */
[----:B------:R-:W-:Y:S01]  /*0380*/  IMAD R8, R121, c[0x0][0x1d0], RZ ;  /* 0x0000740079087a24 */ /* 0x000fe200078e02ff */
[----:B------:R-:W-:Y:S01]  /*0390*/  @!P2 IADD3 R0, -R0, RZ, RZ ;  /* 0x000000ff0000a210 */ /* 0x000fe20007ffe1ff */
[----:B------:R-:W-:Y:S01]  /*03a0*/  IMAD.WIDE.U32 R6, R81, c[0x0][0x1b0], RZ ;  /* 0x00006c0051067a25 */ /* 0x000fe200078e00ff */
[----:B0-----:R-:W-:-:S02]  /*03b0*/  SHF.L.U32 R79, R85, 0x3, RZ ;  /* 0x00000003554f7819 */ /* 0x001fc400000006ff */
[----:B------:R-:W-:Y:S01]  /*03c0*/  IADD3 R5, R5, R11, RZ ;  /* 0x0000000b05057210 */ /* 0x000fe20007ffe0ff */
[----:B------:R-:W-:Y:S01]  /*03d0*/  IMAD.WIDE.U32 R2, R81, c[0x0][0x1d0], R2 ;  /* 0x0000740051027a25 */ /* 0x000fe200078e0002 */
[----:B------:R-:W-:Y:S02]  /*03e0*/  LOP3.LUT R80, R85, 0x1f, RZ, 0xc0, !PT ;  /* 0x0000001f55507812 */ /* 0x000fe400078ec0ff */
[----:B------:R-:W-:Y:S01]  /*03f0*/  LOP3.LUT R79, R79, 0xffffff00, RZ, 0xc0, !PT ;  /* 0xffffff004f4f7812 */ /* 0x000fe200078ec0ff */
[----:B------:R-:W-:Y:S01]  /*0400*/  IMAD R12, R81, c[0x0][0x1d4], R8 ;  /* 0x00007500510c7a24 */ /* 0x000fe200078e0208 */
[----:B------:R-:W-:Y:S01]  /*0410*/  @!P1 LOP3.LUT R0, RZ, c[0x0][0x178], RZ, 0x33, !PT ;  /* 0x00005e00ff009a12 */ /* 0x000fe200078e33ff */
[----:B------:R-:W-:Y:S01]  /*0420*/  IMAD R14, R121, c[0x0][0x1e0], RZ ;  /* 0x00007800790e7a24 */ /* 0x000fe200078e02ff */
[----:B------:R-:W-:Y:S01]  /*0430*/  LOP3.LUT R78, R79, R80, RZ, 0xfc, !PT ;  /* 0x000000504f4e7212 */ /* 0x000fe200078efcff */
[----:B------:R-:W-:Y:S01]  /*0440*/  IMAD.WIDE.U32 R8, R81, c[0x0][0x1e0], R4 ;  /* 0x0000780051087a25 */ /* 0x000fe200078e0004 */
[----:B------:R-:W-:-:S02]  /*0450*/  SHF.R.S32.HI R10, RZ, 0x1f, R0 ;  /* 0x0000001fff0a7819 */ /* 0x000fc40000011400 */
[----:B------:R-:W-:Y:S01]  /*0460*/  IADD3 R7, R7, R13, RZ ;  /* 0x0000000d07077210 */ /* 0x000fe20007ffe0ff */
        /* <DEDUP_REMOVED lines=8> */
[----:B------:R-:W-:-:S02]  /*04f0*/  IADD3.X R8, R77, R9, R14, P1, !PT ;  /* 0x000000094d087210 */ /* 0x000fc40000ffe40e */
[----:B------:R-:W-:Y:S02]  /*0500*/  LEA R16, P1, R17, c[0x0][0x240], 0x2 ;  /* 0x0000900011107a11 */ /* 0x000fe400078210ff */
[----:B------:R-:W-:Y:S02]  /*0510*/  LEA R59, P0, R4, c[0x0][0x230], 0x2 ;  /* 0x00008c00043b7a11 */ /* 0x000fe400078010ff */
[----:B------:R-:W-:Y:S02]  /*0520*/  IADD3 R3, R5, R3, RZ ;  /* 0x0000000305037210 */ /* 0x000fe40007ffe0ff */
[----:B------:R-:W-:Y:S02]  /*0530*/  LEA.HI.X R17, R17, c[0x0][0x244], R2, 0x2, P1 ;  /* 0x0000910011117a11 */ /* 0x000fe400008f1402 */
[----:B------:R-:W-:Y:S02]  /*0540*/  LEA R24, P2, R19, c[0x0][0x248], 0x2 ;  /* 0x0000920013187a11 */ /* 0x000fe400078410ff */
[----:B------:R-:W-:-:S02]  /*0550*/  IADD3 R2, R79, R78, RZ ;  /* 0x0000004e4f027210 */ /* 0x000fc40007ffe0ff */
[----:B------:R-:W-:Y:S02]  /*0560*/  LEA.HI.X R58, R4, c[0x0][0x234], R3, 0x2, P0 ;  /* 0x00008d00043a7a11 */ /* 0x000fe400000f1403 */
[----:B------:R-:W-:Y:S02]  /*0570*/  LEA.HI.X R19, R19, c[0x0][0x24c], R8, 0x2, P2 ;  /* 0x0000930013137a11 */ /* 0x000fe400010f1408 */
[----:B------:R-:W-:Y:S02]  /*0580*/  SHF.R.S32.HI R3, RZ, 0x1f, R2 ;  /* 0x0000001fff037819 */ /* 0x000fe40000011402 */
[C---:B------:R-:W-:Y:S02]  /*0590*/  IADD3 R74, R2.reuse, 0x20, RZ ;  /* 0x00000020024a7810 */ /* 0x040fe40007ffe0ff */
[C---:B------:R-:W-:Y:S02]  /*05a0*/  IADD3 R73, R2.reuse, 0x40, RZ ;  /* 0x0000004002497810 */ /* 0x040fe40007ffe0ff */
[----:B------:R-:W-:-:S02]  /*05b0*/  IADD3 R72, R2, 0x60, RZ ;  /* 0x0000006002487810 */ /* 0x000fc40007ffe0ff */
[C---:B------:R-:W-:Y:S02]  /*05c0*/  IADD3 R71, R2.reuse, 0x80, RZ ;  /* 0x0000008002477810 */ /* 0x040fe40007ffe0ff */
[C---:B------:R-:W-:Y:S02]  /*05d0*/  IADD3 R70, R2.reuse, 0xa0, RZ ;  /* 0x000000a002467810 */ /* 0x040fe40007ffe0ff */
[C---:B------:R-:W-:Y:S02]  /*05e0*/  IADD3 R69, R2.reuse, 0xc0, RZ ;  /* 0x000000c002457810 */ /* 0x040fe40007ffe0ff */
        /* <DEDUP_REMOVED lines=8> */
[----:B-1----:R-:W-:-:S02]  /*0670*/  IADD3 R60, R2, 0x1e0, RZ ;  /* 0x000001e0023c7810 */ /* 0x002fc40007ffe0ff */
.L_x_2107:
[----:B------:R-:W-:Y:S01]  /*0680*/  BAR.SYNC.DEFER_BLOCKING 0x0 ;  /* 0x0000000000007b1d */ /* 0x000fe20000010000 */
[----:B------:R-:W-:Y:S01]  /*0690*/  MOV R57, 0xffffff00 ;  /* 0xffffff0000397802 */ /* 0x000fe20000000f00 */
[----:B0-----:R-:W-:Y:S01]  /*06a0*/  HFMA2.MMA R5, -RZ, RZ, 0, 0 ;  /* 0x00000000ff057435 */ /* 0x001fe200000001ff */
[C-C-:B------:R-:W-:Y:S01]  /*06b0*/  LOP3.LUT R4, R79.reuse, 0x20, R80.reuse, 0xfe, !PT ;  /* 0x000000204f047812 */ /* 0x140fe200078efe50 */
[----:B------:R-:W-:Y:S01]  /*06c0*/  HFMA2.MMA R7, -RZ, RZ, 0, 0 ;  /* 0x00000000ff077435 */ /* 0x000fe200000001ff */
[C-C-:B------:R-:W-:Y:S01]  /*06d0*/  LOP3.LUT R6, R79.reuse, 0x40, R80.reuse, 0xfe, !PT ;  /* 0x000000404f067812 */ /* 0x140fe200078efe50 */
[----:B------:R-:W-:Y:S01]  /*06e0*/  IMAD R57, R76, R57, c[0x0][0x168] ;  /* 0x00005a004c397624 */ /* 0x000fe200078e0239 */
[----:B------:R-:W-:-:S02]  /*06f0*/  LOP3.LUT R10, R79, 0x60, R80, 0xfe, !PT ;  /* 0x000000604f0a7812 */ /* 0x000fc400078efe50 */
[----:B------:R-:W-:Y:S02]  /*0700*/  MOV R0, RZ ;  /* 0x000000ff00007202 */ /* 0x000fe40000000f00 */
[-C--:B------:R-:W-:Y:S02]  /*0710*/  ISETP.GE.AND P3, PT, R78, R57.reuse, PT ;  /* 0x000000394e00720c */ /* 0x080fe40003f66270 */
[-C--:B------:R-:W-:Y:S02]  /*0720*/  ISETP.GE.AND P4, PT, R4, R57.reuse, PT ;  /* 0x000000390400720c */ /* 0x080fe40003f86270 */
[C-C-:B------:R-:W-:Y:S02]  /*0730*/  LOP3.LUT R12, R79.reuse, 0x80, R80.reuse, 0xfe, !PT ;  /* 0x000000804f0c7812 */ /* 0x140fe400078efe50 */
[----:B------:R-:W-:Y:S02]  /*0740*/  LOP3.LUT R18, R79, 0xa0, R80, 0xfe, !PT ;  /* 0x000000a04f127812 */ /* 0x000fe400078efe50 */
[----:B------:R-:W-:-:S02]  /*0750*/  ISETP.GE.AND P5, PT, R6, R57, PT ;  /* 0x000000390600720c */ /* 0x000fc40003fa6270 */
[C-C-:B------:R-:W-:Y:S02]  /*0760*/  LOP3.LUT R20, R79.reuse, 0xc0, R80.reuse, 0xfe, !PT ;  /* 0x000000c04f147812 */ /* 0x140fe400078efe50 */
[----:B------:R-:W-:Y:S01]  /*0770*/  LOP3.LUT R22, R79, 0xe0, R80, 0xfe, !PT ;  /* 0x000000e04f167812 */ /* 0x000fe200078efe50 */
[----:B------:R-:W2:Y:S01]  /*0780*/  @!P3 LDG.E R5, [R16.64] ;  /* 0x000000041005b981 */ /* 0x000ea2000c1e1900 */
[-C--:B------:R-:W-:Y:S02]  /*0790*/  ISETP.GE.AND P2, PT, R10, R57.reuse, PT ;  /* 0x000000390a00720c */ /* 0x080fe40003f46270 */
[-C--:B------:R-:W-:Y:S01]  /*07a0*/  ISETP.GE.AND P1, PT, R12, R57.reuse, PT ;  /* 0x000000390c00720c */ /* 0x080fe20003f26270 */
[----:B------:R-:W3:Y:S01]  /*07b0*/  @!P4 LDG.E R0, [R16.64+0x80] ;  /* 0x000080041000c981 */ /* 0x000ee2000c1e1900 */
[-C--:B------:R-:W-:Y:S02]  /*07c0*/  ISETP.GE.AND P0, PT, R18, R57.reuse, PT ;  /* 0x000000391200720c */ /* 0x080fe40003f06270 */
[-C--:B------:R-:W-:Y:S01]  /*07d0*/  ISETP.GE.AND P3, PT, R20, R57.reuse, PT ;  /* 0x000000391400720c */ /* 0x080fe20003f66270 */
[----:B------:R-:W-:Y:S01]  /*07e0*/  HFMA2.MMA R13, -RZ, RZ, 0, 0 ;  /* 0x00000000ff0d7435 */ /* 0x000fe200000001ff */
[----:B------:R-:W-:Y:S01]  /*07f0*/  ISETP.GE.AND P4, PT, R22, R57, PT ;  /* 0x000000391600720c */ /* 0x000fe20003f86270 */
[----:B------:R-:W-:Y:S01]  /*0800*/  CS2R R8, SRZ ;  /* 0x0000000000087805 */ /* 0x000fe2000001ff00 */
        /* <DEDUP_REMOVED lines=10> */
[C---:B------:R-:W-:Y:S02]  /*08b0*/  IADD3 R54, R75.reuse, 0x40, RZ ;  /* 0x000000404b367810 */ /* 0x040fe40007ffe0ff */
[----:B------:R-:W-:Y:S02]  /*08c0*/  LEA.HI.SX32 R55, R4, R75, 0x1b ;  /* 0x0000004b04377211 */ /* 0x000fe400078fdaff */
[C---:B------:R-:W-:Y:S02]  /*08d0*/  IADD3 R4, R75.reuse, 0x60, RZ ;  /* 0x000000604b047810 */ /* 0x040fe40007ffe0ff */
[----:B------:R-:W-:Y:S02]  /*08e0*/  ISETP.GE.AND P4, PT, R6, R57, PT ;  /* 0x000000390600720c */ /* 0x000fe40003f86270 */
[----:B------:R-:W-:-:S02]  /*08f0*/  LEA.HI.SX32 R56, R75, R75, 0x1b ;  /* 0x0000004b4b387211 */ /* 0x000fc400078fdaff */
[C---:B------:R-:W-:Y:S02]  /*0900*/  IADD3 R52, R75.reuse, 0x80, RZ ;  /* 0x000000804b347810 */ /* 0x040fe40007ffe0ff */
[C---:B------:R-:W-:Y:S02]  /*0910*/  IADD3 R6, R75.reuse, 0xa0, RZ ;  /* 0x000000a04b067810 */ /* 0x040fe40007ffe0ff */
[-C--:B------:R-:W-:Y:S02]  /*0920*/  LEA.HI.SX32 R54, R54, R75.reuse, 0x1b ;  /* 0x0000004b36367211 */ /* 0x080fe400078fdaff */
[C---:B------:R-:W-:Y:S02]  /*0930*/  IADD3 R50, R75.reuse, 0xc0, RZ ;  /* 0x000000c04b327810 */ /* 0x040fe40007ffe0ff */
[----:B------:R-:W-:Y:S02]  /*0940*/  LEA.HI.SX32 R53, R4, R75, 0x1b ;  /* 0x0000004b04357211 */ /* 0x000fe400078fdaff */
[----:B------:R-:W-:-:S02]  /*0950*/  IADD3 R48, R75, 0xe0, RZ ;  /* 0x000000e04b307810 */ /* 0x000fc40007ffe0ff */
[-C--:B------:R-:W-:Y:S02]  /*0960*/  LEA.HI.SX32 R52, R52, R75.reuse, 0x1b ;  /* 0x0000004b34347211 */ /* 0x080fe400078fdaff */
[-C--:B------:R-:W-:Y:S02]  /*0970*/  LEA.HI.SX32 R51, R6, R75.reuse, 0x1b ;  /* 0x0000004b06337211 */ /* 0x080fe400078fdaff */
[----:B------:R-:W-:Y:S02]  /*0980*/  SHF.L.U32 R49, R75, 0x3, RZ ;  /* 0x000000034b317819 */ /* 0x000fe400000006ff */
[-C--:B------:R-:W-:Y:S02]  /*0990*/  LEA.HI.SX32 R50, R50, R75.reuse, 0x1b ;  /* 0x0000004b32327211 */ /* 0x080fe400078fdaff */
[----:B------:R-:W-:Y:S02]  /*09a0*/  LEA.HI.SX32 R48, R48, R75, 0x1b ;  /* 0x0000004b30307211 */ /* 0x000fe400078fdaff */
[----:B------:R-:W-:-:S02]  /*09b0*/  LEA.HI.SX32 R49, R49, R49, 0x1b ;  /* 0x0000003131317211 */ /* 0x000fc400078fdaff */
[-C--:B------:R-:W-:Y:S02]  /*09c0*/  ISETP.GE.AND P1, PT, R18, R57.reuse, PT ;  /* 0x000000391200720c */ /* 0x080fe40003f26270 */
[-C--:B------:R-:W-:Y:S02]  /*09d0*/  ISETP.GE.AND P5, PT, R78, R57.reuse, PT ;  /* 0x000000394e00720c */ /* 0x080fe40003fa6270 */
[----:B------:R-:W-:Y:S02]  /*09e0*/  MOV R18, R24 ;  /* 0x0000001800127202 */ /* 0x000fe40000000f00 */
[-C--:B------:R-:W-:Y:S02]  /*09f0*/  ISETP.GE.AND P3, PT, R10, R57.reuse, PT ;  /* 0x000000390a00720c */ /* 0x080fe40003f66270 */
[-C--:B------:R-:W-:Y:S02]  /*0a00*/  ISETP.GE.AND P2, PT, R12, R57.reuse, PT ;  /* 0x000000390c00720c */ /* 0x080fe40003f46270 */
[----:B------:R-:W-:-:S02]  /*0a10*/  ISETP.GE.AND P0, PT, R20, R57, PT ;  /* 0x000000391400720c */ /* 0x000fc40003f06270 */
[----:B------:R-:W-:Y:S01]  /*0a20*/  MOV R4, RZ ;  /* 0x000000ff00047202 */ /* 0x000fe20000000f00 */
[----:B--2---:R-:W-:Y:S04]  /*0a30*/  STS [R56.X4], R5 ;  /* 0x0000000538007388 */ /* 0x004fe80000004800 */
[----:B---3--:R0:W-:Y:S04]  /*0a40*/  STS [R55.X4+0x80], R0 ;  /* 0x0000800037007388 */ /* 0x0081e80000004800 */
[----:B----4-:R1:W-:Y:S04]  /*0a50*/  STS [R54.X4+0x100], R7 ;  /* 0x0001000736007388 */ /* 0x0103e80000004800 */
[----:B------:R-:W-:Y:S04]  /*0a60*/  STS [R53.X4+0x180], R8 ;  /* 0x0001800835007388 */ /* 0x000fe80000004800 */
[----:B------:R-:W-:Y:S04]  /*0a70*/  STS [R52.X4+0x200], R9 ;  /* 0x0002000934007388 */ /* 0x000fe80000004800 */
[----:B------:R-:W-:Y:S04]  /*0a80*/  STS [R51.X4+0x280], R14 ;  /* 0x0002800e33007388 */ /* 0x000fe80000004800 */
        /* <DEDUP_REMOVED lines=13> */
[----:B------:R-:W-:Y:S01]  /*0b60*/  HFMA2.MMA R5, -RZ, RZ, 0, 0 ;  /* 0x00000000ff057435 */ /* 0x000fe200000001ff */
[----:B-1----:R-:W-:Y:S01]  /*0b70*/  CS2R R6, SRZ ;  /* 0x0000000000067805 */ /* 0x002fe2000001ff00 */
[----:B--2---:R-:W-:Y:S01]  /*0b80*/  HFMA2.MMA R13, -RZ, RZ, 0, 0 ;  /* 0x00000000ff0d7435 */ /* 0x004fe200000001ff */
[----:B------:R-:W-:Y:S02]  /*0b90*/  MOV R9, RZ ;  /* 0x000000ff00097202 */ /* 0x000fe40000000f00 */
[----:B---3--:R-:W-:-:S03]  /*0ba0*/  MOV R11, RZ ;  /* 0x000000ff000b7202 */ /* 0x008fc60000000f00 */
        /* <DEDUP_REMOVED lines=27> */
[----:B------:R-:W4:Y:S01]  /*0d60*/  LDS R25, [R49.X4+0x1c] ;  /* 0x00001c0031197984 */ /* 0x000f220000004800 */
        /* <DEDUP_REMOVED lines=8> */
[----:B------:R-:W-:Y:S01]  /*0df0*/  FADD.FTZ R34, R9, R82 ;  /* 0x0000005209227221 */ /* 0x000fe20000010000 */
[----:B------:R-:W-:-:S02]  /*0e00*/  FSETP.GTU.FTZ.AND P5, PT, R44, 20, PT ;  /* 0x41a000002c00780b */ /* 0x000fc40003fbc000 */
[----:B------:R-:W-:Y:S01]  /*0e10*/  FSETP.GTU.FTZ.AND P1, PT, R42, 20, PT ;  /* 0x41a000002a00780b */ /* 0x000fe20003f3c000 */
[----:B------:R-:W-:Y:S01]  /*0e20*/  FADD.FTZ R32, R25, R82 ;  /* 0x0000005219207221 */ /* 0x000fe20000010000 */
[----:B------:R-:W-:Y:S02]  /*0e30*/  FSETP.GTU.FTZ.AND P0, PT, R40, 20, PT ;  /* 0x41a000002800780b */ /* 0x000fe40003f1c000 */
[----:B------:R-:W-:Y:S02]  /*0e40*/  FSETP.GTU.FTZ.AND P6, PT, R38, 20, PT ;  /* 0x41a000002600780b */ /* 0x000fe40003fdc000 */
[----:B------:R-:W-:Y:S02]  /*0e50*/  FSETP.GTU.FTZ.AND P3, PT, R36, 20, PT ;  /* 0x41a000002400780b */ /* 0x000fe40003f7c000 */
[----:B------:R-:W-:Y:S01]  /*0e60*/  FSETP.GTU.FTZ.AND P2, PT, R34, 20, PT ;  /* 0x41a000002200780b */ /* 0x000fe20003f5c000 */
        /* <DEDUP_REMOVED lines=32> */
.L_x_2085:
[----:B------:R-:W-:Y:S05]  /*1070*/  BSYNC B0 ;  /* 0x0000000000007941 */ /* 0x000fea0003800000 */
.L_x_2084:
        /* <DEDUP_REMOVED lines=8> */
[----:B------:R-:W-:Y:S01]  /*1100*/  ISETP.EQ.OR P4, PT, RZ, UR6, P4 ;  /* 0x00000006ff007c0c */ /* 0x000fe2000a782670 */
        /* <DEDUP_REMOVED lines=32> */
.L_x_2087:
[----:B------:R-:W-:Y:S05]  /*1310*/  BSYNC B0 ;  /* 0x0000000000007941 */ /* 0x000fea0003800000 */
.L_x_2086:
        /* <DEDUP_REMOVED lines=33> */
.L_x_2089:
[----:B------:R-:W-:Y:S05]  /*1530*/  BSYNC B0 ;  /* 0x0000000000007941 */ /* 0x000fea0003800000 */
.L_x_2088:
        /* <DEDUP_REMOVED lines=33> */
.L_x_2091:
[----:B------:R-:W-:Y:S05]  /*1750*/  BSYNC B0 ;  /* 0x0000000000007941 */ /* 0x000fea0003800000 */
.L_x_2090:
        /* <DEDUP_REMOVED lines=33> */
.L_x_2093:
[----:B------:R-:W-:Y:S05]  /*1970*/  BSYNC B0 ;  /* 0x0000000000007941 */ /* 0x000fea0003800000 */
.L_x_2092:
        /* <DEDUP_REMOVED lines=33> */
.L_x_2095:
[----:B------:R-:W-:Y:S05]  /*1b90*/  BSYNC B0 ;  /* 0x0000000000007941 */ /* 0x000fea0003800000 */
.L_x_2094:
        /* <DEDUP_REMOVED lines=33> */
.L_x_2097:
[----:B------:R-:W-:Y:S05]  /*1db0*/  BSYNC B0 ;  /* 0x0000000000007941 */ /* 0x000fea0003800000 */
.L_x_2096:
        /* <DEDUP_REMOVED lines=33> */
.L_x_2099:
[----:B------:R-:W-:Y:S05]  /*1fd0*/  BSYNC B0 ;  /* 0x0000000000007941 */ /* 0x000fea0003800000 */
.L_x_2098:
[----:B------:R-:W-:Y:S01]  /*1fe0*/  MOV R0, c[0x0][0x16c] ;  /* 0x00005b0000007a02 */ /* 0x000fe20000000f00 */
[----:B------:R-:W-:Y:S01]  /*1ff0*/  BAR.SYNC.DEFER_BLOCKING 0x0 ;  /* 0x0000000000007b1d */ /* 0x000fe20000010000 */
[-C--:B------:R-:W-:Y:S02]  /*2000*/  FMUL.FTZ R31, R47, R84.reuse ;  /* 0x000000542f1f7220 */ /* 0x080fe40000410000 */
[----:B------:R-:W-:Y:S01]  /*2010*/  ISETP.GE.AND P0, PT, R0, 0x1, PT ;  /* 0x000000010000780c */ /* 0x000fe20003f06270 */
[-C--:B------:R-:W-:Y:S02]  /*2020*/  FMUL.FTZ R30, R45, R84.reuse ;  /* 0x000000542d1e7220 */ /* 0x080fe40000410000 */
[-C--:B------:R-:W-:Y:S02]  /*2030*/  FMUL.FTZ R29, R43, R84.reuse ;  /* 0x000000542b1d7220 */ /* 0x080fe40000410000 */
[-C--:B------:R-:W-:Y:S02]  /*2040*/  FMUL.FTZ R28, R41, R84.reuse ;  /* 0x00000054291c7220 */ /* 0x080fe40000410000 */
[----:B------:R-:W-:-:S02]  /*2050*/  FMUL.FTZ R27, R39, R84 ;  /* 0x00000054271b7220 */ /* 0x000fc40000410000 */
[-C--:B------:R-:W-:Y:S02]  /*2060*/  FMUL.FTZ R26, R37, R84.reuse ;  /* 0x00000054251a7220 */ /* 0x080fe40000410000 */
[-C--:B------:R-:W-:Y:S02]  /*2070*/  FMUL.FTZ R24, R35, R84.reuse ;  /* 0x0000005423187220 */ /* 0x080fe40000410000 */
[----:B------:R-:W-:Y:S01]  /*2080*/  FMUL.FTZ R0, R33, R84 ;  /* 0x0000005421007220 */ /* 0x000fe20000410000 */
[----:B------:R-:W-:Y:S05]  /*2090*/  @!P0 BRA `(.L_x_2100) ;  /* 0x000022d000008947 */ /* 0x000fea0003800000 */
[----:B------:R-:W-:Y:S01]  /*20a0*/  ISETP.NE.AND P0, PT, R80, RZ, PT ;  /* 0x000000ff5000720c */ /* 0x000fe20003f05270 */
[----:B------:R-:W-:-:S03]  /*20b0*/  HFMA2.MMA R25, -RZ, RZ, 0, 0 ;  /* 0x00000000ff197435 */ /* 0x000fc600000001ff */
[----:B------:R-:W-:-:S06]  /*20c0*/  ISETP.EQ.OR P0, PT, R76, RZ, P0 ;  /* 0x000000ff4c00720c */ /* 0x000fcc0000702670 */
.L_x_2103:
        /* <DEDUP_REMOVED lines=10> */
[----:B------:R-:W-:Y:S01]  /*2170*/  LEA.HI.X R9, R4, c[0x0][0x224], R5, 0x3, P1 ;  /* 0x0000890004097a11 */ /* 0x000fe200008f1c05 */
[----:B------:R-:W-:-:S04]  /*2180*/  IMAD R6, R20, c[0x0][0x1c0], RZ ;  /* 0x0000700014067a24 */ /* 0x000fc800078e02ff */
[----:B------:R0:W2:Y:S01]  /*2190*/  LDG.E.64 R4, [R8.64] ;  /* 0x0000000408047981 */ /* 0x0000a2000c1e1b00 */
[----:B------:R-:W-:Y:S01]  /*21a0*/  MOV R57, 0xffffff00 ;  /* 0xffffff0000397802 */ /* 0x000fe20000000f00 */
[C---:B------:R-:W-:Y:S01]  /*21b0*/  IMAD.WIDE.U32 R10, R25.reuse, c[0x0][0x1c0], R2 ;  /* 0x00007000190a7a25 */ /* 0x040fe200078e0002 */
[----:B------:R-:W-:Y:S01]  /*21c0*/  CS2R R102, SRZ ;  /* 0x0000000000667805 */ /* 0x000fe2000001ff00 */
[----:B------:R-:W-:Y:S01]  /*21d0*/  MOV R107, RZ ;  /* 0x000000ff006b7202 */ /* 0x000fe20000000f00 */
[----:B------:R-:W-:Y:S01]  /*21e0*/  CS2R R104, SRZ ;  /* 0x0000000000687805 */ /* 0x000fe2000001ff00 */
[----:B------:R-:W-:Y:S01]  /*21f0*/  IMAD R7, R25, c[0x0][0x1c4], R6 ;  /* 0x0000710019077a24 */ /* 0x000fe200078e0206 */
[----:B------:R-:W-:Y:S01]  /*2200*/  LEA R6, P1, R10, R59, 0x2 ;  /* 0x0000003b0a067211 */ /* 0x000fe200078210ff */
[----:B------:R-:W-:-:S03]  /*2210*/  IMAD R57, R76, R57, c[0x0][0x168] ;  /* 0x00005a004c397624 */ /* 0x000fc600078e0239 */
[----:B------:R-:W-:Y:S02]  /*2220*/  IADD3 R7, R11, R7, RZ ;  /* 0x000000070b077210 */ /* 0x000fe40007ffe0ff */
[----:B------:R-:W-:Y:S02]  /*2230*/  SHF.L.U32 R13, R57, 0x1, RZ ;  /* 0x00000001390d7819 */ /* 0x000fe400000006ff */
[----:B------:R-:W-:Y:S02]  /*2240*/  LEA.HI.X R7, R10, R58, R7, 0x2, P1 ;  /* 0x0000003a0a077211 */ /* 0x000fe400008f1407 */
[-C--:B------:R-:W-:Y:S02]  /*2250*/  ISETP.GE.AND P1, PT, R73, R13.reuse, PT ;  /* 0x0000000d4900720c */ /* 0x080fe40003f26270 */
[-C--:B------:R-:W-:Y:S02]  /*2260*/  ISETP.GE.AND P2, PT, R72, R13.reuse, PT ;  /* 0x0000000d4800720c */ /* 0x080fe40003f46270 */
[----:B------:R-:W-:-:S02]  /*2270*/  ISETP.GE.AND P5, PT, R2, R13, PT ;  /* 0x0000000d0200720c */ /* 0x000fc40003fa6270 */
[-C--:B------:R-:W-:Y:S02]  /*2280*/  ISETP.GE.AND P6, PT, R74, R13.reuse, PT ;  /* 0x0000000d4a00720c */ /* 0x080fe40003fc6270 */
[-C--:B------:R-:W-:Y:S02]  /*2290*/  ISETP.GE.AND P3, PT, R71, R13.reuse, PT ;  /* 0x0000000d4700720c */ /* 0x080fe40003f66270 */
[----:B------:R-:W-:-:S03]  /*22a0*/  ISETP.GE.AND P4, PT, R70, R13, PT ;  /* 0x0000000d4600720c */ /* 0x000fc60003f86270 */
[----:B------:R1:W3:Y:S01]  /*22b0*/  @!P1 LDG.E R103, [R6.64+0x100] ;  /* 0x0001000406679981 */ /* 0x0002e2000c1e1900 */
[----:B------:R-:W-:-:S03]  /*22c0*/  ISETP.GE.AND P1, PT, R67, R13, PT ;  /* 0x0000000d4300720c */ /* 0x000fc60003f26270 */
[----:B------:R1:W4:Y:S01]  /*22d0*/  @!P2 LDG.E R102, [R6.64+0x180] ;  /* 0x000180040666a981 */ /* 0x000322000c1e1900 */
[-C--:B------:R-:W-:Y:S01]  /*22e0*/  ISETP.GE.AND P2, PT, R66, R13.reuse, PT ;  /* 0x0000000d4200720c */ /* 0x080fe20003f46270 */
[----:B------:R-:W-:Y:S01]  /*22f0*/  CS2R R22, SRZ ;  /* 0x0000000000167805 */ /* 0x000fe2000001ff00 */
[----:B------:R-:W-:Y:S01]  /*2300*/  MOV R94, RZ ;  /* 0x000000ff005e7202 */ /* 0x000fe20000000f00 */
[----:B------:R1:W5:Y:S01]  /*2310*/  @!P5 LDG.E R107, [R6.64] ;  /* 0x00000004066bd981 */ /* 0x000362000c1e1900 */
[-C--:B------:R-:W-:Y:S01]  /*2320*/  ISETP.GE.AND P5, PT, R69, R13.reuse, PT ;  /* 0x0000000d4500720c */ /* 0x080fe20003fa6270 */
[----:B------:R-:W-:Y:S02]  /*2330*/  CS2R R100, SRZ ;  /* 0x0000000000647805 */ /* 0x000fe4000001ff00 */
[----:B------:R1:W3:Y:S01]  /*2340*/  @!P6 LDG.E R104, [R6.64+0x80] ;  /* 0x000080040668e981 */ /* 0x0002e2000c1e1900 */
[----:B------:R-:W-:-:S03]  /*2350*/  ISETP.GE.AND P6, PT, R68, R13, PT ;  /* 0x0000000d4400720c */ /* 0x000fc60003fc6270 */
[----:B------:R1:W3:Y:S01]  /*2360*/  @!P3 LDG.E R105, [R6.64+0x200] ;  /* 0x000200040669b981 */ /* 0x0002e2000c1e1900 */
[----:B------:R-:W-:-:S03]  /*2370*/  ISETP.GE.AND P3, PT, R65, R13, PT ;  /* 0x0000000d4100720c */ /* 0x000fc60003f66270 */
[----:B------:R1:W3:Y:S01]  /*2380*/  @!P1 LDG.E R94, [R6.64+0x400] ;  /* 0x00040004065e9981 */ /* 0x0002e2000c1e1900 */
[----:B------:R-:W-:-:S03]  /*2390*/  ISETP.GE.AND P1, PT, R64, R13, PT ;  /* 0x0000000d4000720c */ /* 0x000fc60003f26270 */
[----:B------:R1:W3:Y:S01]  /*23a0*/  @!P2 LDG.E R22, [R6.64+0x480] ;  /* 0x000480040616a981 */ /* 0x0002e2000c1e1900 */
[----:B------:R-:W-:Y:S02]  /*23b0*/  ISETP.GE.AND P2, PT, R63, R13, PT ;  /* 0x0000000d3f00720c */ /* 0x000fe40003f46270 */
[----:B------:R-:W-:Y:S01]  /*23c0*/  MOV R15, RZ ;  /* 0x000000ff000f7202 */ /* 0x000fe20000000f00 */
[----:B------:R1:W3:Y:S01]  /*23d0*/  @!P4 LDG.E R100, [R6.64+0x280] ;  /* 0x000280040664c981 */ /* 0x0002e2000c1e1900 */
[----:B0-----:R-:W-:-:S03]  /*23e0*/  CS2R R8, SRZ ;  /* 0x0000000000087805 */ /* 0x001fc6000001ff00 */
[----:B------:R1:W3:Y:S04]  /*23f0*/  @!P5 LDG.E R101, [R6.64+0x300] ;  /* 0x000300040665d981 */ /* 0x0002e8000c1e1900 */
[----:B------:R1:W3:Y:S04]  /*2400*/  @!P6 LDG.E R15, [R6.64+0x380] ;  /* 0x00038004060fe981 */ /* 0x0002e8000c1e1900 */
[----:B------:R1:W3:Y:S01]  /*2410*/  @!P3 LDG.E R23, [R6.64+0x500] ;  /* 0x000500040617b981 */ /* 0x0002e2000c1e1900 */
[----:B------:R-:W-:-:S03]  /*2420*/  ISETP.GE.AND P3, PT, R62, R13, PT ;  /* 0x0000000d3e00720c */ /* 0x000fc60003f66270 */
[----:B------:R1:W3:Y:S04]  /*2430*/  @!P1 LDG.E R9, [R6.64+0x580] ;  /* 0x0005800406099981 */ /* 0x0002e8000c1e1900 */
[----:B------:R1:W3:Y:S01]  /*2440*/  @!P2 LDG.E R8, [R6.64+0x600] ;  /* 0x000600040608a981 */ /* 0x0002e2000c1e1900 */
[----:B------:R-:W-:Y:S01]  /*2450*/  CS2R R10, SRZ ;  /* 0x00000000000a7805 */ /* 0x000fe2000001ff00 */
[-C--:B------:R-:W-:Y:S02]  /*2460*/  ISETP.GE.AND P4, PT, R61, R13.reuse, PT ;  /* 0x0000000d3d00720c */ /* 0x080fe40003f86270 */
[----:B------:R-:W-:-:S03]  /*2470*/  ISETP.GE.AND P5, PT, R60, R13, PT ;  /* 0x0000000d3c00720c */ /* 0x000fc60003fa6270 */
[----:B------:R1:W3:Y:S01]  /*2480*/  @!P3 LDG.E R10, [R6.64+0x680] ;  /* 0x00068004060ab981 */ /* 0x0002e2000c1e1900 */
[----:B------:R-:W-:-:S07]  /*2490*/  MOV R12, RZ ;  /* 0x000000ff000c7202 */ /* 0x000fce0000000f00 */
[----:B------:R1:W3:Y:S04]  /*24a0*/  @!P4 LDG.E R12, [R6.64+0x700] ;  /* 0x00070004060cc981 */ /* 0x0002e8000c1e1900 */
[----:B------:R1:W3:Y:S04]  /*24b0*/  @!P5 LDG.E R11, [R6.64+0x780] ;  /* 0x00078004060bd981 */ /* 0x0002e8000c1e1900 */
[----:B------:R-:W0:Y:S01]  /*24c0*/  S2R R85, SR_TID.X ;  /* 0x0000000000557919 */ /* 0x000e220000002100 */
[----:B------:R-:W-:Y:S01]  /*24d0*/  IMAD R20, R20, c[0x0][0x1a0], RZ ;  /* 0x0000680014147a24 */ /* 0x000fe200078e02ff */
[----:B0-----:R-:W-:-:S04]  /*24e0*/  SHF.L.U32 R116, R85, 0x3, RZ ;  /* 0x0000000355747819 */ /* 0x001fc800000006ff */
[----:B------:R-:W-:-:S04]  /*24f0*/  IADD3 R92, R116, 0x2, RZ ;  /* 0x00000002745c7810 */ /* 0x000fc80007ffe0ff */
[----:B------:R-:W-:Y:S02]  /*2500*/  ISETP.GE.U32.AND P5, PT, R92, R57, PT ;  /* 0x000000395c00720c */ /* 0x000fe40003fa6070 */
[----:B------:R-:W-:-:S04]  /*2510*/  IADD3 R92, R116, 0x5, RZ ;  /* 0x00000005745c7810 */ /* 0x000fc80007ffe0ff */
[-C--:B------:R-:W-:Y:S02]  /*2520*/  ISETP.GE.U32.AND P2, PT, R92, R57.reuse, PT ;  /* 0x000000395c00720c */ /* 0x080fe40003f46070 */
[CC--:B------:R-:W-:Y:S02]  /*2530*/  ISETP.GE.U32.AND P1, PT, R116.reuse, R57.reuse, PT ;  /* 0x000000397400720c */ /* 0x0c0fe40003f26070 */
[C---:B------:R-:W-:Y:S02]  /*2540*/  IADD3 R96, R116.reuse, 0x3, RZ ;  /* 0x0000000374607810 */ /* 0x040fe40007ffe0ff */
[----:B------:R-:W-:Y:S02]  /*2550*/  IADD3 R114, R116, 0x6, RZ ;  /* 0x0000000674727810 */ /* 0x000fe40007ffe0ff */
[----:B------:R-:W-:Y:S01]  /*2560*/  ISETP.GE.U32.AND P4, PT, R96, R57, PT ;  /* 0x000000396000720c */ /* 0x000fe20003f86070 */
[----:B--2---:R-:W-:Y:S02]  /*2570*/  FMUL.FTZ R13, R5, R46 ;  /* 0x0000002e050d7220 */ /* 0x004fe40000410000 */
[----:B------:R-:W-:-:S02]  /*2580*/  FMUL.FTZ R109, R4, 1.4426950216293334961 ;  /* 0x3fb8aa3b046d7820 */ /* 0x000fc40000410000 */
[----:B------:R-:W-:Y:S02]  /*2590*/  FMUL.RZ R14, R13, 0.15915493667125701904 ;  /* 0x3e22f9830d0e7820 */ /* 0x000fe4000040c000 */
[----:B------:R-:W-:Y:S02]  /*25a0*/  FMUL.FTZ R4, R109, R46 ;  /* 0x0000002e6d047220 */ /* 0x000fe40000410000 */
[----:B------:R-:W-:Y:S01]  /*25b0*/  MUFU.COS R90, R14 ;  /* 0x0000000e005a7308 */ /* 0x000fe20000000000 */
[-C--:B------:R-:W-:Y:S02]  /*25c0*/  FMUL.FTZ R13, R5, R44.reuse ;  /* 0x0000002c050d7220 */ /* 0x080fe40000410000 */
[----:B-1----:R-:W-:Y:S02]  /*25d0*/  FMUL.FTZ R6, R109, R44 ;  /* 0x0000002c6d067220 */ /* 0x002fe40000410000 */
[----:B------:R-:W-:-:S03]  /*25e0*/  FMUL.FTZ R7, R5, R42 ;  /* 0x0000002a05077220 */ /* 0x000fc60000410000 */
[----:B------:R0:W1:Y:S01]  /*25f0*/  MUFU.EX2 R21, R4 ;  /* 0x0000000400157308 */ /* 0x0000620000000800 */
[----:B------:R-:W-:-:S07]  /*2600*/  FMUL.RZ R13, R13, 0.15915493667125701904 ;  /* 0x3e22f9830d0d7820 */ /* 0x000fce000040c000 */
[----:B------:R-:W2:Y:S01]  /*2610*/  MUFU.SIN R88, R14 ;  /* 0x0000000e00587308 */ /* 0x000ea20000000400 */
[----:B0-----:R-:W-:Y:S02]  /*2620*/  FMUL.FTZ R4, R5, R40 ;  /* 0x0000002805047220 */ /* 0x001fe40000410000 */
[----:B------:R-:W-:Y:S02]  /*2630*/  FMUL.RZ R91, R7, 0.15915493667125701904 ;  /* 0x3e22f983075b7820 */ /* 0x000fe4000040c000 */
[----:B------:R-:W-:-:S03]  /*2640*/  FMUL.RZ R93, R4, 0.15915493667125701904 ;  /* 0x3e22f983045d7820 */ /* 0x000fc6000040c000 */
[----:B------:R0:W-:Y:S01]  /*2650*/  MUFU.EX2 R87, R6 ;  /* 0x0000000600577308 */ /* 0x0001e20000000800 */
[----:B------:R-:W-:Y:S01]  /*2660*/  FMUL.FTZ R7, R109, R42 ;  /* 0x0000002a6d077220 */ /* 0x000fe20000410000 */
[----:B0-----:R-:W-:-:S06]  /*2670*/  IADD3 R6, R116, 0x1, RZ ;  /* 0x0000000174067810 */ /* 0x001fcc0007ffe0ff */
[----:B------:R-:W-:Y:S01]  /*2680*/  MUFU.SIN R106, R13 ;  /* 0x0000000d006a7308 */ /* 0x000fe20000000400 */
[----:B------:R-:W-:Y:S02]  /*2690*/  ISETP.GE.U32.AND P6, PT, R6, R57, PT ;  /* 0x000000390600720c */ /* 0x000fe40003fc6070 */
[----:B------:R-:W-:-:S05]  /*26a0*/  IADD3 R6, R116, 0x4, RZ ;  /* 0x0000000474067810 */ /* 0x000fca0007ffe0ff */
[----:B------:R-:W0:Y:S01]  /*26b0*/  MUFU.COS R108, R13 ;  /* 0x0000000d006c7308 */ /* 0x000e220000000000 */
[----:B------:R-:W-:Y:S01]  /*26c0*/  ISETP.GE.U32.AND P3, PT, R6, R57, PT ;  /* 0x000000390600720c */ /* 0x000fe20003f66070 */
[----:B-1----:R-:W-:-:S06]  /*26d0*/  FMUL.FTZ R92, R21, R90 ;  /* 0x0000005a155c7220 */ /* 0x002fcc0000410000 */
[----:B------:R-:W-:Y:S01]  /*26e0*/  MUFU.SIN R4, R93 ;  /* 0x0000005d00047308 */ /* 0x000fe20000000400 */
[----:B--2---:R-:W-:-:S07]  /*26f0*/  FMUL.FTZ R88, R21, R88 ;  /* 0x0000005815587220 */ /* 0x004fce0000410000 */
[----:B------:R1:W-:Y:S01]  /*2700*/  MUFU.COS R13, R93 ;  /* 0x0000005d000d7308 */ /* 0x0003e20000000000 */
[----:B------:R-:W-:-:S07]  /*2710*/  FMUL.FTZ R90, R47, R46 ;  /* 0x0000002e2f5a7220 */ /* 0x000fce0000410000 */
[----:B------:R-:W-:Y:S01]  /*2720*/  MUFU.COS R112, R91 ;  /* 0x0000005b00707308 */ /* 0x000fe20000000000 */
[----:B-1----:R-:W-:-:S04]  /*2730*/  IMAD R93, R83, c[0x0][0x198], RZ ;  /* 0x00006600535d7a24 */ /* 0x002fc800078e02ff */
[----:B------:R-:W-:-:S03]  /*2740*/  IMAD R93, R86, c[0x0][0x19c], R93 ;  /* 0x00006700565d7a24 */ /* 0x000fc600078e025d */
[----:B------:R1:W2:Y:S01]  /*2750*/  MUFU.EX2 R89, R7 ;  /* 0x0000000700597308 */ /* 0x0002a20000000800 */
[----:B------:R-:W-:-:S07]  /*2760*/  FMUL.FTZ R21, R5, R36 ;  /* 0x0000002405157220 */ /* 0x000fce0000410000 */
[----:B------:R0:W2:Y:S01]  /*2770*/  MUFU.SIN R110, R91 ;  /* 0x0000005b006e7308 */ /* 0x0000a20000000400 */
[----:B-1----:R-:W-:Y:S01]  /*2780*/  IMAD.WIDE.U32 R6, R86, c[0x0][0x198], RZ ;  /* 0x0000660056067a25 */ /* 0x002fe200078e00ff */
[----:B------:R-:W-:Y:S02]  /*2790*/  FSEL R90, R90, RZ, !P1 ;  /* 0x000000ff5a5a7208 */ /* 0x000fe40004800000 */
[----:B------:R-:W-:Y:S02]  /*27a0*/  FSEL R92, R92, 1, !P1 ;  /* 0x3f8000005c5c7808 */ /* 0x000fe40004800000 */
[----:B------:R-:W-:Y:S01]  /*27b0*/  IADD3 R7, R7, R93, RZ ;  /* 0x0000005d07077210 */ /* 0x000fe20007ffe0ff */
[----:B0-----:R-:W-:Y:S01]  /*27c0*/  FMUL.FTZ R91, R5, R38 ;  /* 0x00000026055b7220 */ /* 0x001fe20000410000 */
[----:B------:R-:W-:-:S03]  /*27d0*/  FSEL R93, R88, RZ, !P1 ;  /* 0x000000ff585d7208 */ /* 0x000fc60004800000 */
[----:B------:R-:W-:Y:S01]  /*27e0*/  FMUL.RZ R91, R91, 0.15915493667125701904 ;  /* 0x3e22f9835b5b7820 */ /* 0x000fe2000040c000 */
[----:B------:R-:W-:Y:S01]  /*27f0*/  ISETP.GE.U32.AND P1, PT, R114, R57, PT ;  /* 0x000000397200720c */ /* 0x000fe20003f26070 */
[----:B------:R-:W-:Y:S02]  /*2800*/  FMUL.RZ R114, R21, 0.15915493667125701904 ;  /* 0x3e22f98315727820 */ /* 0x000fe4000040c000 */
[----:B------:R-:W-:Y:S01]  /*2810*/  MUFU.SIN R96, R91 ;  /* 0x0000005b00607308 */ /* 0x000fe20000000400 */
[C---:B------:R-:W-:Y:S02]  /*2820*/  IMAD R21, R25.reuse, c[0x0][0x1a4], R20 ;  /* 0x0000690019157a24 */ /* 0x040fe400078e0214 */
[----:B------:R-:W-:-:S04]  /*2830*/  IMAD.WIDE.U32 R6, R25, c[0x0][0x1a0], R6 ;  /* 0x0000680019067a25 */ /* 0x000fc800078e0006 */
[C---:B------:R-:W-:Y:S01]  /*2840*/  FMUL.FTZ R95, R87.reuse, R108 ;  /* 0x0000006c575f7220 */ /* 0x040fe20000410000 */
[----:B------:R0:W-:Y:S01]  /*2850*/  MUFU.COS R98, R91 ;  /* 0x0000005b00627308 */ /* 0x0001e20000000000 */
[----:B------:R-:W-:Y:S02]  /*2860*/  FMUL.FTZ R97, R87, R106 ;  /* 0x0000006a57617220 */ /* 0x000fe40000410000 */
[----:B------:R-:W-:Y:S02]  /*2870*/  FMUL.FTZ R14, R109, R40 ;  /* 0x000000286d0e7220 */ /* 0x000fe40000410000 */
[----:B--2---:R-:W-:Y:S02]  /*2880*/  FMUL.FTZ R88, R89, R112 ;  /* 0x0000007059587220 */ /* 0x004fe40000410000 */
[----:B0-----:R-:W-:Y:S01]  /*2890*/  FMUL.FTZ R91, R45, R44 ;  /* 0x0000002c2d5b7220 */ /* 0x001fe20000410000 */
[----:B------:R-:W-:Y:S01]  /*28a0*/  IADD3 R21, R7, R21, RZ ;  /* 0x0000001507157210 */ /* 0x000fe20007ffe0ff */
[----:B------:R-:W-:-:S02]  /*28b0*/  FMUL.FTZ R89, R89, R110 ;  /* 0x0000006e59597220 */ /* 0x000fc40000410000 */
[----:B------:R-:W-:Y:S01]  /*28c0*/  FMUL.FTZ R87, R43, R42 ;  /* 0x0000002a2b577220 */ /* 0x000fe20000410000 */
[----:B------:R-:W-:Y:S01]  /*28d0*/  IADD3 R106, R116, 0x7, RZ ;  /* 0x00000007746a7810 */ /* 0x000fe20007ffe0ff */
[----:B------:R-:W-:Y:S01]  /*28e0*/  FMUL.FTZ R7, R109, R36 ;  /* 0x000000246d077220 */ /* 0x000fe20000410000 */
[----:B------:R-:W-:Y:S02]  /*28f0*/  FSEL R91, R91, RZ, !P6 ;  /* 0x000000ff5b5b7208 */ /* 0x000fe40007000000 */
[----:B------:R-:W-:Y:S02]  /*2900*/  FSEL R97, R97, RZ, !P6 ;  /* 0x000000ff61617208 */ /* 0x000fe40007000000 */
[----:B------:R-:W-:Y:S02]  /*2910*/  FSEL R95, R95, 1, !P6 ;  /* 0x3f8000005f5f7808 */ /* 0x000fe40007000000 */
[----:B------:R-:W-:Y:S01]  /*2920*/  LEA R20, P6, R6, c[0x0][0x228], 0x3 ;  /* 0x00008a0006147a11 */ /* 0x000fe200078c18ff */
[----:B------:R-:W0:Y:S01]  /*2930*/  MUFU.EX2 R14, R14 ;  /* 0x0000000e000e7308 */ /* 0x000e220000000800 */
[----:B------:R-:W-:-:S02]  /*2940*/  FSEL R87, R87, RZ, !P5 ;  /* 0x000000ff57577208 */ /* 0x000fc40006800000 */
[----:B------:R-:W-:Y:S02]  /*2950*/  FSEL R89, R89, RZ, !P5 ;  /* 0x000000ff59597208 */ /* 0x000fe40006800000 */
[----:B------:R-:W-:Y:S02]  /*2960*/  FSEL R88, R88, 1, !P5 ;  /* 0x3f80000058587808 */ /* 0x000fe40006800000 */
[----:B------:R-:W-:Y:S01]  /*2970*/  ISETP.GE.U32.AND P5, PT, R106, R57, PT ;  /* 0x000000396a00720c */ /* 0x000fe20003fa6070 */
[----:B------:R1:W-:Y:S01]  /*2980*/  MUFU.EX2 R110, R7 ;  /* 0x00000007006e7308 */ /* 0x0003e20000000800 */
[----:B------:R-:W-:Y:S01]  /*2990*/  FMUL.FTZ R106, R109, R34 ;  /* 0x000000226d6a7220 */ /* 0x000fe20000410000 */
[----:B------:R-:W-:Y:S01]  /*29a0*/  LEA.HI.X R21, R6, c[0x0][0x22c], R21, 0x3, P6 ;  /* 0x00008b0006157a11 */ /* 0x000fe200030f1c15 */
[----:B-----5:R-:W-:Y:S01]  /*29b0*/  STS [R56.X4], R107 ;  /* 0x0000006b38007388 */ /* 0x020fe20000004800 */
[----:B------:R-:W-:-:S03]  /*29c0*/  IADD3 R6, R75, 0x100, RZ ;  /* 0x000001004b067810 */ /* 0x000fc60007ffe0ff */
[----:B---3--:R2:W-:Y:S01]  /*29d0*/  STS [R55.X4+0x80], R104 ;  /* 0x0000806837007388 */ /* 0x0085e20000004800 */
[C---:B-1----:R-:W-:Y:S01]  /*29e0*/  FMUL.FTZ R7, R5.reuse, R34 ;  /* 0x0000002205077220 */ /* 0x042fe20000410000 */
[----:B------:R-:W-:Y:S02]  /*29f0*/  MUFU.SIN R111, R114 ;  /* 0x00000072006f7308 */ /* 0x000fe40000000400 */
[----:B------:R1:W-:Y:S01]  /*2a00*/  STS [R54.X4+0x100], R103 ;  /* 0x0001006736007388 */ /* 0x0003e20000004800 */
[----:B------:R-:W-:-:S03]  /*2a10*/  FMUL.FTZ R5, R5, R32 ;  /* 0x0000002005057220 */ /* 0x000fc60000410000 */
[----:B----4-:R-:W-:Y:S01]  /*2a20*/  STS [R53.X4+0x180], R102 ;  /* 0x0001806635007388 */ /* 0x010fe20000004800 */
[----:B--2---:R-:W-:Y:S01]  /*2a30*/  IADD3 R104, R75, 0x120, RZ ;  /* 0x000001204b687810 */ /* 0x004fe20007ffe0ff */
[----:B------:R2:W-:Y:S02]  /*2a40*/  MUFU.COS R113, R114 ;  /* 0x0000007200717308 */ /* 0x0005e40000000000 */
[----:B------:R-:W-:Y:S01]  /*2a50*/  STS [R52.X4+0x200], R105 ;  /* 0x0002006934007388 */ /* 0x000fe20000004800 */
[----:B-1----:R-:W-:-:S03]  /*2a60*/  LEA.HI.SX32 R103, R104, R75, 0x1b ;  /* 0x0000004b68677211 */ /* 0x002fc600078fdaff */
[----:B------:R1:W-:Y:S02]  /*2a70*/  STS [R51.X4+0x280], R100 ;  /* 0x0002806433007388 */ /* 0x0003e40000004800 */
[----:B------:R3:W-:Y:S01]  /*2a80*/  MUFU.EX2 R112, R106 ;  /* 0x0000006a00707308 */ /* 0x0007e20000000800 */
[----:B--2---:R-:W-:Y:S01]  /*2a90*/  FMUL.RZ R114, R7, 0.15915493667125701904 ;  /* 0x3e22f98307727820 */ /* 0x004fe2000040c000 */
[-C--:B------:R-:W-:Y:S02]  /*2aa0*/  LEA.HI.SX32 R7, R6, R75.reuse, 0x1b ;  /* 0x0000004b06077211 */ /* 0x080fe400078fdaff */
[C---:B------:R-:W-:Y:S02]  /*2ab0*/  IADD3 R6, R75.reuse, 0x160, RZ ;  /* 0x000001604b067810 */ /* 0x040fe40007ffe0ff */
[C---:B-1----:R-:W-:Y:S02]  /*2ac0*/  IADD3 R100, R75.reuse, 0x180, RZ ;  /* 0x000001804b647810 */ /* 0x042fe40007ffe0ff */
[----:B---3--:R-:W-:Y:S01]  /*2ad0*/  IADD3 R106, R75, 0x140, RZ ;  /* 0x000001404b6a7810 */ /* 0x008fe20007ffe0ff */
[----:B------:R-:W-:Y:S01]  /*2ae0*/  STS [R50.X4+0x300], R101 ;  /* 0x0003006532007388 */ /* 0x000fe20000004800 */
[----:B------:R-:W-:Y:S01]  /*2af0*/  FMUL.RZ R115, R5, 0.15915493667125701904 ;  /* 0x3e22f98305737820 */ /* 0x000fe2000040c000 */
[----:B------:R-:W-:-:S02]  /*2b00*/  LEA.HI.SX32 R6, R6, R75, 0x1b ;  /* 0x0000004b06067211 */ /* 0x000fc400078fdaff */
[-C--:B------:R-:W-:Y:S01]  /*2b10*/  LEA.HI.SX32 R106, R106, R75.reuse, 0x1b ;  /* 0x0000004b6a6a7211 */ /* 0x080fe200078fdaff */
[----:B------:R-:W-:Y:S01]  /*2b20*/  STS [R48.X4+0x380], R15 ;  /* 0x0003800f30007388 */ /* 0x000fe20000004800 */
[----:B------:R-:W-:Y:S01]  /*2b30*/  LEA.HI.SX32 R5, R100, R75, 0x1b ;  /* 0x0000004b64057211 */ /* 0x000fe200078fdaff */
[C---:B------:R-:W-:Y:S02]  /*2b40*/  FMUL.FTZ R99, R109.reuse, R38 ;  /* 0x000000266d637220 */ /* 0x040fe40000410000 */
[----:B------:R1:W-:Y:S01]  /*2b50*/  STS [R7.X4+0x400], R94 ;  /* 0x0004005e07007388 */ /* 0x0003e20000004800 */
[----:B------:R-:W-:Y:S02]  /*2b60*/  FMUL.FTZ R109, R109, R32 ;  /* 0x000000206d6d7220 */ /* 0x000fe40000410000 */
[C---:B0-----:R-:W-:Y:S01]  /*2b70*/  FMUL.FTZ R13, R14.reuse, R13 ;  /* 0x0000000d0e0d7220 */ /* 0x041fe20000410000 */
[----:B------:R-:W-:Y:S01]  /*2b80*/  STS [R103.X4+0x480], R22 ;  /* 0x0004801667007388 */ /* 0x000fe20000004800 */
[----:B------:R-:W-:-:S02]  /*2b90*/  FMUL.FTZ R4, R14, R4 ;  /* 0x000000040e047220 */ /* 0x000fc40000410000 */
[----:B------:R-:W-:Y:S01]  /*2ba0*/  FMUL.FTZ R14, R90, R97 ;  /* 0x000000615a0e7220 */ /* 0x000fe20000410000 */
[----:B------:R-:W-:Y:S01]  /*2bb0*/  STS [R106.X4+0x500], R23 ;  /* 0x000500176a007388 */ /* 0x000fe20000004800 */
[----:B------:R-:W-:-:S03]  /*2bc0*/  IADD3 R102, R75, 0x1a0, RZ ;  /* 0x000001a04b667810 */ /* 0x000fc60007ffe0ff */
[----:B------:R-:W-:Y:S01]  /*2bd0*/  STS [R6.X4+0x580], R9 ;  /* 0x0005800906007388 */ /* 0x000fe20000004800 */
[----:B------:R-:W0:Y:S03]  /*2be0*/  MUFU.EX2 R99, R99 ;  /* 0x0000006300637308 */ /* 0x000e260000000800 */
[----:B------:R2:W-:Y:S01]  /*2bf0*/  STS [R5.X4+0x600], R8 ;  /* 0x0006000805007388 */ /* 0x0005e20000004800 */
[----:B------:R-:W-:Y:S01]  /*2c00*/  FFMA.FTZ R14, RZ, R95, R14 ;  /* 0x0000005fff0e7223 */ /* 0x000fe2000001000e */
[----:B-1----:R-:W-:-:S03]  /*2c10*/  LEA.HI.SX32 R7, R102, R75, 0x1b ;  /* 0x0000004b66077211 */ /* 0x002fc600078fdaff */
[----:B------:R-:W-:Y:S01]  /*2c20*/  MUFU.EX2 R109, R109 ;  /* 0x0000006d006d7308 */ /* 0x000fe20000000800 */
[----:B--2---:R-:W-:-:S07]  /*2c30*/  FMUL.FTZ R5, RZ, R97 ;  /* 0x00000061ff057220 */ /* 0x004fce0000410000 */
[----:B------:R-:W1:Y:S01]  /*2c40*/  MUFU.COS R94, R115 ;  /* 0x00000073005e7308 */ /* 0x000e620000000000 */
[----:B------:R-:W-:Y:S02]  /*2c50*/  FFMA.FTZ R6, R90, R95, -R5 ;  /* 0x0000005f5a067223 */ /* 0x000fe40000010805 */
[----:B------:R-:W-:Y:S01]  /*2c60*/  FADD.FTZ R14, RZ, R14 ;  /* 0x0000000eff0e7221 */ /* 0x000fe20000010000 */
[----:B------:R-:W-:Y:S01]  /*2c70*/  IADD3 R104, R75, 0x1c0, RZ ;  /* 0x000001c04b687810 */ /* 0x000fe20007ffe0ff */
[----:B------:R-:W-:Y:S01]  /*2c80*/  FADD.FTZ R6, R91, R6 ;  /* 0x000000065b067221 */ /* 0x000fe20000010000 */
[----:B------:R2:W-:Y:S01]  /*2c90*/  STS [R7.X4+0x680], R10 ;  /* 0x0006800a07007388 */ /* 0x0005e20000004800 */
[----:B------:R-:W-:Y:S01]  /*2ca0*/  IADD3 R108, R75, 0x1e0, RZ ;  /* 0x000001e04b6c7810 */ /* 0x000fe20007ffe0ff */
[----:B------:R-:W-:Y:S01]  /*2cb0*/  FMUL.FTZ R8, R92, R97 ;  /* 0x000000615c087220 */ /* 0x000fe20000410000 */
[-C--:B------:R-:W-:Y:S01]  /*2cc0*/  LEA.HI.SX32 R15, R104, R75.reuse, 0x1b ;  /* 0x0000004b680f7211 */ /* 0x080fe200078fdaff */
[C---:B------:R-:W-:Y:S01]  /*2cd0*/  FMUL.FTZ R9, R89.reuse, R6 ;  /* 0x0000000659097220 */ /* 0x040fe20000410000 */
[----:B------:R-:W-:Y:S01]  /*2ce0*/  LEA.HI.SX32 R108, R108, R75, 0x1b ;  /* 0x0000004b6c6c7211 */ /* 0x000fe200078fdaff */
[----:B--2---:R-:W-:-:S02]  /*2cf0*/  FMUL.FTZ R7, R89, R14 ;  /* 0x0000000e59077220 */ /* 0x004fc40000410000 */
[C---:B------:R-:W-:Y:S02]  /*2d00*/  FFMA.FTZ R8, R93.reuse, R95, R8 ;  /* 0x0000005f5d087223 */ /* 0x040fe40000010008 */
[C---:B------:R-:W-:Y:S02]  /*2d10*/  FFMA.FTZ R10, R88.reuse, R6, -R7 ;  /* 0x00000006580a7223 */ /* 0x040fe40000010807 */
[----:B------:R-:W-:Y:S02]  /*2d20*/  FMUL.FTZ R6, R93, R97 ;  /* 0x000000615d067220 */ /* 0x000fe40000410000 */
[----:B------:R-:W-:Y:S01]  /*2d30*/  FFMA.FTZ R9, R88, R14, R9 ;  /* 0x0000000e58097223 */ /* 0x000fe20000010009 */
[----:B------:R-:W-:Y:S01]  /*2d40*/  STS [R15.X4+0x700], R12 ;  /* 0x0007000c0f007388 */ /* 0x000fe20000004800 */
[C---:B0-----:R-:W-:Y:S02]  /*2d50*/  FMUL.FTZ R100, R99.reuse, R98 ;  /* 0x0000006263647220 */ /* 0x041fe40000410000 */
[----:B------:R-:W-:Y:S01]  /*2d60*/  FMUL.FTZ R98, R99, R96 ;  /* 0x0000006063627220 */ /* 0x000fe20000410000 */
[----:B------:R0:W-:Y:S01]  /*2d70*/  STS [R108.X4+0x780], R11 ;  /* 0x0007800b6c007388 */ /* 0x0001e20000004800 */
[----:B-1----:R-:W-:Y:S01]  /*2d80*/  FMUL.FTZ R5, R109, R94 ;  /* 0x0000005e6d057220 */ /* 0x002fe20000410000 */
[----:B------:R-:W-:Y:S01]  /*2d90*/  FSEL R94, R4, RZ, !P4 ;  /* 0x000000ff045e7208 */ /* 0x000fe20006000000 */
[----:B------:R-:W-:Y:S01]  /*2da0*/  FFMA.FTZ R6, R92, R95, -R6 ;  /* 0x0000005f5c067223 */ /* 0x000fe20000010806 */
[----:B------:R-:W-:Y:S01]  /*2db0*/  FSEL R96, R13, 1, !P4 ;  /* 0x3f8000000d607808 */ /* 0x000fe20006000000 */
[----:B------:R-:W-:-:S02]  /*2dc0*/  FMUL.FTZ R7, R89, R8 ;  /* 0x0000000859077220 */ /* 0x000fc40000410000 */
[----:B------:R-:W-:Y:S01]  /*2dd0*/  FMUL.FTZ R99, R41, R40 ;  /* 0x0000002829637220 */ /* 0x000fe20000410000 */
[----:B------:R-:W-:Y:S01]  /*2de0*/  FSEL R98, R98, RZ, !P3 ;  /* 0x000000ff62627208 */ /* 0x000fe20005800000 */
[----:B------:R-:W-:Y:S01]  /*2df0*/  FADD.FTZ R13, RZ, R9 ;  /* 0x00000009ff0d7221 */ /* 0x000fe20000010000 */
[----:B------:R-:W1:Y:S01]  /*2e00*/  MUFU.SIN R105, R114 ;  /* 0x0000007200697308 */ /* 0x000e620000000400 */
[----:B0-----:R-:W-:Y:S01]  /*2e10*/  FADD.FTZ R11, R87, R10 ;  /* 0x0000000a570b7221 */ /* 0x001fe20000010000 */
[----:B------:R-:W-:Y:S01]  /*2e20*/  FSEL R100, R100, 1, !P3 ;  /* 0x3f80000064647808 */ /* 0x000fe20005800000 */
[----:B------:R-:W-:Y:S01]  /*2e30*/  FFMA.FTZ R7, R88, R6, -R7 ;  /* 0x0000000658077223 */ /* 0x000fe20000010807 */
[----:B------:R-:W-:-:S06]  /*2e40*/  NOP ;  /* 0x0000000000007918 */ /* 0x000fcc0000000000 */
[----:B------:R-:W-:Y:S01]  /*2e50*/  FMUL.FTZ R9, R89, R6 ;  /* 0x0000000659097220 */ /* 0x000fe20000410000 */
[----:B------:R-:W-:Y:S01]  /*2e60*/  FSEL R99, R99, RZ, !P4 ;  /* 0x000000ff63637208 */ /* 0x000fe20006000000 */
[C---:B------:R-:W-:Y:S01]  /*2e70*/  FMUL.FTZ R4, R94.reuse, R13 ;  /* 0x0000000d5e047220 */ /* 0x040fe20000410000 */
[----:B------:R-:W0:Y:S01]  /*2e80*/  MUFU.COS R107, R114 ;  /* 0x00000072006b7308 */ /* 0x000e220000000000 */
[-C--:B------:R-:W-:Y:S01]  /*2e90*/  FMUL.FTZ R6, R94, R11.reuse ;  /* 0x0000000b5e067220 */ /* 0x080fe20000410000 */
[----:B------:R-:W2:Y:S01]  /*2ea0*/  LDG.E.64 R20, [R20.64] ;  /* 0x0000000414147981 */ /* 0x000ea2000c1e1b00 */
[C---:B------:R-:W-:Y:S02]  /*2eb0*/  FFMA.FTZ R4, R96.reuse, R11, -R4 ;  /* 0x0000000b60047223 */ /* 0x040fe40000010804 */
[----:B------:R-:W-:Y:S02]  /*2ec0*/  FFMA.FTZ R6, R96, R13, R6 ;  /* 0x0000000d60067223 */ /* 0x000fe40000010006 */
[----:B------:R-:W-:-:S02]  /*2ed0*/  FADD.FTZ R11, R99, R4 ;  /* 0x00000004630b7221 */ /* 0x000fc40000010000 */
[----:B------:R-:W-:Y:S02]  /*2ee0*/  FADD.FTZ R13, RZ, R6 ;  /* 0x00000006ff0d7221 */ /* 0x000fe40000010000 */
[----:B------:R-:W-:Y:S02]  /*2ef0*/  FFMA.FTZ R9, R88, R8, R9 ;  /* 0x0000000858097223 */ /* 0x000fe40000010009 */
[----:B------:R-:W-:Y:S02]  /*2f00*/  FMUL.FTZ R103, R39, R38 ;  /* 0x0000002627677220 */ /* 0x000fe40000410000 */
[----:B------:R-:W-:Y:S02]  /*2f10*/  FMUL.FTZ R6, R94, R7 ;  /* 0x000000075e067220 */ /* 0x000fe40000410000 */
[C---:B------:R-:W-:Y:S02]  /*2f20*/  FMUL.FTZ R8, R98.reuse, R13 ;  /* 0x0000000d62087220 */ /* 0x040fe40000410000 */
[----:B------:R-:W-:-:S02]  /*2f30*/  FMUL.FTZ R10, R98, R11 ;  /* 0x0000000b620a7220 */ /* 0x000fc40000410000 */
[----:B------:R-:W-:Y:S01]  /*2f40*/  FMUL.FTZ R4, R94, R9 ;  /* 0x000000095e047220 */ /* 0x000fe20000410000 */
[----:B------:R-:W-:Y:S01]  /*2f50*/  FSEL R103, R103, RZ, !P3 ;  /* 0x000000ff67677208 */ /* 0x000fe20005800000 */
[----:B------:R-:W-:Y:S02]  /*2f60*/  FMUL.FTZ R101, R110, R111 ;  /* 0x0000006f6e657220 */ /* 0x000fe40000410000 */
[----:B------:R-:W-:Y:S02]  /*2f70*/  FFMA.FTZ R9, R96, R9, R6 ;  /* 0x0000000960097223 */ /* 0x000fe40000010006 */
[C---:B------:R-:W-:Y:S02]  /*2f80*/  FFMA.FTZ R8, R100.reuse, R11, -R8 ;  /* 0x0000000b64087223 */ /* 0x040fe40000010808 */
[----:B------:R-:W-:Y:S02]  /*2f90*/  FFMA.FTZ R10, R100, R13, R10 ;  /* 0x0000000d640a7223 */ /* 0x000fe4000001000a */
[----:B------:R-:W-:Y:S01]  /*2fa0*/  FFMA.FTZ R7, R96, R7, -R4 ;  /* 0x0000000760077223 */ /* 0x000fe20000010804 */
[----:B------:R-:W-:Y:S01]  /*2fb0*/  FSEL R101, R101, RZ, !P2 ;  /* 0x000000ff65657208 */ /* 0x000fe20005000000 */
[----:B------:R-:W-:-:S02]  /*2fc0*/  FMUL.FTZ R102, R110, R113 ;  /* 0x000000716e667220 */ /* 0x000fc40000410000 */
[----:B------:R-:W-:Y:S02]  /*2fd0*/  FMUL.FTZ R4, R98, R9 ;  /* 0x0000000962047220 */ /* 0x000fe40000410000 */
[----:B------:R-:W-:Y:S02]  /*2fe0*/  FADD.FTZ R10, RZ, R10 ;  /* 0x0000000aff0a7221 */ /* 0x000fe40000010000 */
[----:B------:R-:W-:Y:S01]  /*2ff0*/  FADD.FTZ R8, R103, R8 ;  /* 0x0000000867087221 */ /* 0x000fe20000010000 */
[----:B------:R-:W3:Y:S01]  /*3000*/  MUFU.SIN R22, R115 ;  /* 0x0000007300167308 */ /* 0x000ee20000000400 */
[-C--:B------:R-:W-:Y:S01]  /*3010*/  FFMA.FTZ R4, R100, R7.reuse, -R4 ;  /* 0x0000000764047223 */ /* 0x080fe20000010804 */
[----:B------:R-:W-:Y:S01]  /*3020*/  FSEL R102, R102, 1, !P2 ;  /* 0x3f80000066667808 */ /* 0x000fe20005000000 */
[----:B------:R-:W-:Y:S02]  /*3030*/  FMUL.FTZ R104, R37, R36 ;  /* 0x0000002425687220 */ /* 0x000fe40000410000 */
[----:B------:R-:W-:-:S02]  /*3040*/  FMUL.FTZ R7, R98, R7 ;  /* 0x0000000762077220 */ /* 0x000fc40000410000 */
[C---:B------:R-:W-:Y:S02]  /*3050*/  FMUL.FTZ R11, R101.reuse, R10 ;  /* 0x0000000a650b7220 */ /* 0x040fe40000410000 */
[-C--:B------:R-:W-:Y:S01]  /*3060*/  FMUL.FTZ R13, R101, R8.reuse ;  /* 0x00000008650d7220 */ /* 0x080fe20000410000 */
[----:B------:R-:W-:Y:S01]  /*3070*/  FSEL R104, R104, RZ, !P2 ;  /* 0x000000ff68687208 */ /* 0x000fe20005000000 */
[----:B-1----:R-:W-:Y:S02]  /*3080*/  FMUL.FTZ R105, R112, R105 ;  /* 0x0000006970697220 */ /* 0x002fe40000410000 */
[----:B------:R-:W-:Y:S02]  /*3090*/  FFMA.FTZ R7, R100, R9, R7 ;  /* 0x0000000964077223 */ /* 0x000fe40000010007 */
[C---:B------:R-:W-:Y:S02]  /*30a0*/  FFMA.FTZ R11, R102.reuse, R8, -R11 ;  /* 0x00000008660b7223 */ /* 0x040fe4000001080b */
[----:B------:R-:W-:Y:S01]  /*30b0*/  FFMA.FTZ R13, R102, R10, R13 ;  /* 0x0000000a660d7223 */ /* 0x000fe2000001000d */
[----:B------:R-:W-:Y:S01]  /*30c0*/  FSEL R105, R105, RZ, !P1 ;  /* 0x000000ff69697208 */ /* 0x000fe20004800000 */
[----:B0-----:R-:W-:-:S02]  /*30d0*/  FMUL.FTZ R106, R112, R107 ;  /* 0x0000006b706a7220 */ /* 0x001fc40000410000 */
[----:B------:R-:W-:Y:S02]  /*30e0*/  FMUL.FTZ R9, R101, R7 ;  /* 0x0000000765097220 */ /* 0x000fe40000410000 */
[----:B------:R-:W-:Y:S02]  /*30f0*/  FADD.FTZ R13, RZ, R13 ;  /* 0x0000000dff0d7221 */ /* 0x000fe40000010000 */
[----:B------:R-:W-:Y:S01]  /*3100*/  FADD.FTZ R11, R104, R11 ;  /* 0x0000000b680b7221 */ /* 0x000fe20000010000 */
[----:B------:R-:W-:Y:S01]  /*3110*/  FSEL R106, R106, 1, !P1 ;  /* 0x3f8000006a6a7808 */ /* 0x000fe20004800000 */
[----:B------:R-:W-:Y:S02]  /*3120*/  FMUL.FTZ R107, R35, R34 ;  /* 0x00000022236b7220 */ /* 0x000fe40000410000 */
[-C--:B------:R-:W-:Y:S02]  /*3130*/  FMUL.FTZ R6, R101, R4.reuse ;  /* 0x0000000465067220 */ /* 0x080fe40000410000 */
[----:B------:R-:W-:-:S02]  /*3140*/  FFMA.FTZ R9, R102, R4, -R9 ;  /* 0x0000000466097223 */ /* 0x000fc40000010809 */
[C---:B------:R-:W-:Y:S02]  /*3150*/  FMUL.FTZ R8, R105.reuse, R13 ;  /* 0x0000000d69087220 */ /* 0x040fe40000410000 */
[-C--:B------:R-:W-:Y:S01]  /*3160*/  FMUL.FTZ R4, R105, R11.reuse ;  /* 0x0000000b69047220 */ /* 0x080fe20000410000 */
[----:B------:R-:W-:Y:S01]  /*3170*/  FSEL R107, R107, RZ, !P1 ;  /* 0x000000ff6b6b7208 */ /* 0x000fe20004800000 */
[----:B---3--:R-:W-:Y:S02]  /*3180*/  FMUL.FTZ R22, R109, R22 ;  /* 0x000000166d167220 */ /* 0x008fe40000410000 */
[C---:B------:R-:W-:Y:S02]  /*3190*/  FFMA.FTZ R8, R106.reuse, R11, -R8 ;  /* 0x0000000b6a087223 */ /* 0x040fe40000010808 */
[----:B------:R-:W-:Y:S01]  /*31a0*/  FFMA.FTZ R13, R106, R13, R4 ;  /* 0x0000000d6a0d7223 */ /* 0x000fe20000010004 */
[----:B------:R-:W-:Y:S01]  /*31b0*/  FSEL R108, R22, RZ, !P5 ;  /* 0x000000ff166c7208 */ /* 0x000fe20006800000 */
[----:B------:R-:W-:-:S02]  /*31c0*/  FADD.FTZ R8, R107, R8 ;  /* 0x000000086b087221 */ /* 0x000fc40000010000 */
[----:B------:R-:W-:Y:S01]  /*31d0*/  FADD.FTZ R13, RZ, R13 ;  /* 0x0000000dff0d7221 */ /* 0x000fe20000010000 */
[----:B------:R-:W-:Y:S01]  /*31e0*/  FSEL R109, R5, 1, !P5 ;  /* 0x3f800000056d7808 */ /* 0x000fe20006800000 */
[----:B------:R-:W-:Y:S02]  /*31f0*/  FFMA.FTZ R6, R102, R7, R6 ;  /* 0x0000000766067223 */ /* 0x000fe40000010006 */
[----:B------:R-:W-:Y:S02]  /*3200*/  FMUL.FTZ R110, R33, R32 ;  /* 0x00000020216e7220 */ /* 0x000fe40000410000 */
[C---:B------:R-:W-:Y:S02]  /*3210*/  FMUL.FTZ R5, R105.reuse, R9 ;  /* 0x0000000969057220 */ /* 0x040fe40000410000 */
[C---:B------:R-:W-:Y:S02]  /*3220*/  FMUL.FTZ R10, R108.reuse, R8 ;  /* 0x000000086c0a7220 */ /* 0x040fe40000410000 */
[----:B------:R-:W-:Y:S01]  /*3230*/  FMUL.FTZ R7, R108, R13 ;  /* 0x0000000d6c077220 */ /* 0x000fe20000410000 */
[----:B------:R-:W-:Y:S01]  /*3240*/  FSEL R110, R110, RZ, !P5 ;  /* 0x000000ff6e6e7208 */ /* 0x000fe20006800000 */
[----:B------:R-:W-:-:S02]  /*3250*/  FMUL.FTZ R4, R105, R6 ;  /* 0x0000000669047220 */ /* 0x000fc40000410000 */
[C---:B------:R-:W-:Y:S02]  /*3260*/  FFMA.FTZ R5, R106.reuse, R6, R5 ;  /* 0x000000066a057223 */ /* 0x040fe40000010005 */
[C---:B------:R-:W-:Y:S02]  /*3270*/  FFMA.FTZ R10, R109.reuse, R13, R10 ;  /* 0x0000000d6d0a7223 */ /* 0x040fe4000001000a */
[----:B------:R-:W-:Y:S02]  /*3280*/  FFMA.FTZ R7, R109, R8, -R7 ;  /* 0x000000086d077223 */ /* 0x000fe40000010807 */
[----:B------:R-:W-:Y:S02]  /*3290*/  FFMA.FTZ R4, R106, R9, -R4 ;  /* 0x000000096a047223 */ /* 0x000fe40000010804 */
[----:B------:R-:W-:Y:S02]  /*32a0*/  FMUL.FTZ R12, R108, R5 ;  /* 0x000000056c0c7220 */ /* 0x000fe40000410000 */
[----:B------:R-:W-:-:S02]  /*32b0*/  FADD.FTZ R15, RZ, R10 ;  /* 0x0000000aff0f7221 */ /* 0x000fc40000010000 */
[----:B------:R-:W-:Y:S02]  /*32c0*/  FADD.FTZ R14, R110, R7 ;  /* 0x000000076e0e7221 */ /* 0x000fe40000010000 */
[-C--:B------:R-:W-:Y:S02]  /*32d0*/  FMUL.FTZ R6, R108, R4.reuse ;  /* 0x000000046c067220 */ /* 0x080fe40000410000 */
[C---:B------:R-:W-:Y:S01]  /*32e0*/  FFMA.FTZ R12, R109.reuse, R4, -R12 ;  /* 0x000000046d0c7223 */ /* 0x040fe2000001080c */
[----:B------:R-:W0:Y:S01]  /*32f0*/  SHFL.UP PT, R11, R15, 0x1, RZ ;  /* 0x042000000f0b7989 */ /* 0x000e2200000e00ff */
[----:B------:R-:W-:-:S03]  /*3300*/  FFMA.FTZ R6, R109, R5, R6 ;  /* 0x000000056d067223 */ /* 0x000fc60000010006 */
[----:B------:R-:W1:Y:S04]  /*3310*/  SHFL.UP PT, R9, R14, 0x1, RZ ;  /* 0x042000000e097989 */ /* 0x000e6800000e00ff */
[----:B------:R-:W3:Y:S04]  /*3320*/  SHFL.UP PT, R5, R12, 0x1, RZ ;  /* 0x042000000c057989 */ /* 0x000ee800000e00ff */
[----:B------:R-:W4:Y:S01]  /*3330*/  SHFL.UP PT, R7, R6, 0x1, RZ ;  /* 0x0420000006077989 */ /* 0x000f2200000e00ff */
[----:B------:R-:W-:Y:S01]  /*3340*/  ISETP.GE.AND P1, PT, R75, 0x1, PT ;  /* 0x000000014b00780c */ /* 0x000fe20003f26270 */
[----:B0-----:R-:W-:-:S02]  /*3350*/  FMUL.FTZ R4, R6, R11 ;  /* 0x0000000b06047220 */ /* 0x001fc40000410000 */
[-C--:B-1----:R-:W-:Y:S02]  /*3360*/  FMUL.FTZ R10, R6, R9.reuse ;  /* 0x00000009060a7220 */ /* 0x082fe40000410000 */
[----:B------:R-:W-:Y:S02]  /*3370*/  FFMA.FTZ R9, R12, R9, -R4 ;  /* 0x000000090c097223 */ /* 0x000fe40000010804 */
[----:B---3--:R-:W-:Y:S02]  /*3380*/  FMUL.FTZ R8, R6, R5 ;  /* 0x0000000506087220 */ /* 0x008fe40000410000 */
[----:B------:R-:W-:Y:S02]  /*3390*/  FFMA.FTZ R10, R12, R11, R10 ;  /* 0x0000000b0c0a7223 */ /* 0x000fe4000001000a */
[-C--:B----4-:R-:W-:Y:S02]  /*33a0*/  FMUL.FTZ R4, R6, R7.reuse ;  /* 0x0000000706047220 */ /* 0x090fe40000410000 */
[----:B------:R-:W-:-:S02]  /*33b0*/  FFMA.FTZ R7, R12, R7, R8 ;  /* 0x000000070c077223 */ /* 0x000fc40000010008 */
[----:B------:R-:W-:Y:S02]  /*33c0*/  @P1 FADD.FTZ R14, R14, R9 ;  /* 0x000000090e0e1221 */ /* 0x000fe40000010000 */
[----:B------:R-:W-:Y:S02]  /*33d0*/  @P1 FADD.FTZ R15, R15, R10 ;  /* 0x0000000a0f0f1221 */ /* 0x000fe40000010000 */
[----:B------:R-:W-:Y:S01]  /*33e0*/  @P1 FFMA.FTZ R12, R12, R5, -R4 ;  /* 0x000000050c0c1223 */ /* 0x000fe20000010804 */
[----:B------:R-:W-:Y:S02]  /*33f0*/  FSEL R7, R6, R7, !P1 ;  /* 0x0000000706077208 */ /* 0x000fe40004800000 */
[----:B------:R-:W0:Y:S04]  /*3400*/  SHFL.UP PT, R6, R14, 0x2, RZ ;  /* 0x044000000e067989 */ /* 0x000e2800000e00ff */
[----:B------:R-:W1:Y:S04]  /*3410*/  SHFL.UP PT, R8, R15, 0x2, RZ ;  /* 0x044000000f087989 */ /* 0x000e6800000e00ff */
[----:B------:R-:W3:Y:S04]  /*3420*/  SHFL.UP PT, R4, R12, 0x2, RZ ;  /* 0x044000000c047989 */ /* 0x000ee800000e00ff */
[----:B------:R-:W4:Y:S01]  /*3430*/  SHFL.UP PT, R5, R7, 0x2, RZ ;  /* 0x0440000007057989 */ /* 0x000f2200000e00ff */
[----:B------:R-:W-:Y:S01]  /*3440*/  ISETP.GE.AND P1, PT, R75, 0x2, PT ;  /* 0x000000024b00780c */ /* 0x000fe20003f26270 */
[----:B0-----:R-:W-:-:S02]  /*3450*/  FMUL.FTZ R13, R7, R6 ;  /* 0x00000006070d7220 */ /* 0x001fc40000410000 */
[CC--:B-1----:R-:W-:Y:S02]  /*3460*/  FMUL.FTZ R11, R7.reuse, R8.reuse ;  /* 0x00000008070b7220 */ /* 0x0c2fe40000410000 */
[C---:B------:R-:W-:Y:S02]  /*3470*/  FFMA.FTZ R8, R12.reuse, R8, R13 ;  /* 0x000000080c087223 */ /* 0x040fe4000001000d */
[C---:B---3--:R-:W-:Y:S02]  /*3480*/  FMUL.FTZ R9, R7.reuse, R4 ;  /* 0x0000000407097220 */ /* 0x048fe40000410000 */
[C---:B------:R-:W-:Y:S02]  /*3490*/  FFMA.FTZ R11, R12.reuse, R6, -R11 ;  /* 0x000000060c0b7223 */ /* 0x040fe4000001080b */
[-C--:B----4-:R-:W-:Y:S02]  /*34a0*/  FFMA.FTZ R6, R12, R5.reuse, R9 ;  /* 0x000000050c067223 */ /* 0x090fe40000010009 */
[----:B------:R-:W-:-:S02]  /*34b0*/  FMUL.FTZ R5, R7, R5 ;  /* 0x0000000507057220 */ /* 0x000fc40000410000 */
[----:B------:R-:W-:Y:S02]  /*34c0*/  @P1 FADD.FTZ R15, R15, R8 ;  /* 0x000000080f0f1221 */ /* 0x000fe40000010000 */
[----:B------:R-:W-:Y:S02]  /*34d0*/  @P1 FADD.FTZ R14, R14, R11 ;  /* 0x0000000b0e0e1221 */ /* 0x000fe40000010000 */
[----:B------:R-:W-:Y:S01]  /*34e0*/  @P1 FFMA.FTZ R12, R12, R4, -R5 ;  /* 0x000000040c0c1223 */ /* 0x000fe20000010805 */
[----:B------:R-:W-:Y:S01]  /*34f0*/  FSEL R6, R7, R6, !P1 ;  /* 0x0000000607067208 */ /* 0x000fe20004800000 */
[----:B------:R-:W0:Y:S04]  /*3500*/  SHFL.UP PT, R11, R15, 0x4, RZ ;  /* 0x048000000f0b7989 */ /* 0x000e2800000e00ff */
        /* <DEDUP_REMOVED lines=21> */
[C---:B-1----:R-:W-:Y:S02]  /*3660*/  FMUL.FTZ R11, R7.reuse, R8 ;  /* 0x00000008070b7220 */ /* 0x042fe40000410000 */
[C---:B---3--:R-:W-:Y:S02]  /*3670*/  FMUL.FTZ R9, R7.reuse, R4 ;  /* 0x0000000407097220 */ /* 0x048fe40000410000 */
[C---:B------:R-:W-:Y:S02]  /*3680*/  FFMA.FTZ R8, R12.reuse, R8, R13 ;  /* 0x000000080c087223 */ /* 0x040fe4000001000d */
[C---:B------:R-:W-:Y:S02]  /*3690*/  FFMA.FTZ R11, R12.reuse, R6, -R11 ;  /* 0x000000060c0b7223 */ /* 0x040fe4000001080b */
[-C--:B----4-:R-:W-:Y:S02]  /*36a0*/  FFMA.FTZ R6, R12, R5.reuse, R9 ;  /* 0x000000050c067223 */ /* 0x090fe40000010009 */
[----:B------:R-:W-:-:S02]  /*36b0*/  FMUL.FTZ R5, R7, R5 ;  /* 0x0000000507057220 */ /* 0x000fc40000410000 */
[----:B------:R-:W-:Y:S02]  /*36c0*/  @P1 FADD.FTZ R15, R15, R8 ;  /* 0x000000080f0f1221 */ /* 0x000fe40000010000 */
[----:B------:R-:W-:Y:S02]  /*36d0*/  @P1 FFMA.FTZ R12, R12, R4, -R5 ;  /* 0x000000040c0c1223 */ /* 0x000fe40000010805 */
[----:B------:R-:W-:Y:S01]  /*36e0*/  @P1 FADD.FTZ R14, R14, R11 ;  /* 0x0000000b0e0e1221 */ /* 0x000fe20000010000 */
[----:B------:R-:W-:Y:S01]  /*36f0*/  FSEL R6, R7, R6, !P1 ;  /* 0x0000000607067208 */ /* 0x000fe20004800000 */
[----:B------:R-:W0:Y:S04]  /*3700*/  SHFL.UP PT, R23, R15, 0x10, RZ ;  /* 0x060000000f177989 */ /* 0x000e2800000e00ff */
[----:B------:R-:W1:Y:S04]  /*3710*/  SHFL.UP PT, R5, R12, 0x10, RZ ;  /* 0x060000000c057989 */ /* 0x000e6800000e00ff */
[----:B------:R-:W3:Y:S04]  /*3720*/  SHFL.UP PT, R13, R14, 0x10, RZ ;  /* 0x060000000e0d7989 */ /* 0x000ee800000e00ff */
[----:B------:R-:W4:Y:S01]  /*3730*/  SHFL.UP PT, R7, R6, 0x10, RZ ;  /* 0x0600000006077989 */ /* 0x000f2200000e00ff */
[----:B------:R-:W-:Y:S01]  /*3740*/  ISETP.GE.AND P1, PT, R75, 0x10, PT ;  /* 0x000000104b00780c */ /* 0x000fe20003f26270 */
[----:B------:R-:W-:Y:S01]  /*3750*/  CS2R R10, SRZ ;  /* 0x00000000000a7805 */ /* 0x000fe2000001ff00 */
[----:B------:R-:W-:-:S02]  /*3760*/  MOV R9, RZ ;  /* 0x000000ff00097202 */ /* 0x000fc40000000f00 */
[----:B------:R-:W-:Y:S02]  /*3770*/  MOV R8, 0x3f800000 ;  /* 0x3f80000000087802 */ /* 0x000fe40000000f00 */
[----:B------:R-:W-:Y:S01]  /*3780*/  SHF.L.U32 R111, R25, 0x4, RZ ;  /* 0x00000004196f7819 */ /* 0x000fe200000006ff */
[----:B0-----:R-:W-:-:S04]  /*3790*/  FMUL.FTZ R22, R6, R23 ;  /* 0x0000001706167220 */ /* 0x001fc80000410000 */
[----:B------:R-:W0:Y:S01]  /*37a0*/  @!P0 LDS.128 R8, [R111+0x880] ;  /* 0x000880006f088984 */ /* 0x000e220000000c00 */
[C---:B-1----:R-:W-:Y:S02]  /*37b0*/  FMUL.FTZ R4, R6.reuse, R5 ;  /* 0x0000000506047220 */ /* 0x042fe40000410000 */
[-C--:B---3--:R-:W-:Y:S02]  /*37c0*/  FMUL.FTZ R112, R6, R13.reuse ;  /* 0x0000000d06707220 */ /* 0x088fe40000410000 */
[----:B------:R-:W-:Y:S02]  /*37d0*/  FFMA.FTZ R113, R12, R13, -R22 ;  /* 0x0000000d0c717223 */ /* 0x000fe40000010816 */
[-C--:B----4-:R-:W-:Y:S02]  /*37e0*/  FMUL.FTZ R13, R6, R7.reuse ;  /* 0x00000007060d7220 */ /* 0x090fe40000410000 */
[C---:B------:R-:W-:Y:S02]  /*37f0*/  FFMA.FTZ R7, R12.reuse, R7, R4 ;  /* 0x000000070c077223 */ /* 0x040fe40000010004 */
[----:B------:R-:W-:-:S02]  /*3800*/  FFMA.FTZ R112, R12, R23, R112 ;  /* 0x000000170c707223 */ /* 0x000fc40000010070 */
[----:B------:R-:W-:Y:S01]  /*3810*/  @P1 FFMA.FTZ R12, R12, R5, -R13 ;  /* 0x000000050c0c1223 */ /* 0x000fe2000001080d */
[----:B------:R-:W-:Y:S01]  /*3820*/  FSEL R13, R6, R7, !P1 ;  /* 0x00000007060d7208 */ /* 0x000fe20004800000 */
[----:B------:R-:W-:Y:S02]  /*3830*/  @P1 FADD.FTZ R14, R14, R113 ;  /* 0x000000710e0e1221 */ /* 0x000fe40000010000 */
[----:B------:R-:W-:Y:S01]  /*3840*/  @P1 FADD.FTZ R15, R15, R112 ;  /* 0x000000700f0f1221 */ /* 0x000fe20000010000 */
[C---:B------:R-:W-:Y:S02]  /*3850*/  ISETP.NE.AND P1, PT, R75.reuse, 0x1f, PT ;  /* 0x0000001f4b00780c */ /* 0x040fe40003f25270 */
[----:B------:R-:W-:-:S04]  /*3860*/  SHF.L.U32 R4, R75, 0x4, RZ ;  /* 0x000000044b047819 */ /* 0x000fc800000006ff */
[----:B------:R-:W-:-:S05]  /*3870*/  LEA.HI.SX32 R112, R4, R4, 0x1b ;  /* 0x0000000404707211 */ /* 0x000fca00078fdaff */
[----:B------:R-:W-:Y:S04]  /*3880*/  LDS R113, [R112.X4] ;  /* 0x0000000070717984 */ /* 0x000fe80000004800 */
        /* <DEDUP_REMOVED lines=14> */
[----:B------:R2:W-:Y:S04]  /*3970*/  LDS R115, [R112.X4+0x3c] ;  /* 0x00003c0070737984 */ /* 0x0005e80000004800 */
        /* <DEDUP_REMOVED lines=12> */
[C---:B--2---:R-:W-:Y:S01]  /*3a40*/  FMUL.FTZ R112, R118.reuse, R21 ;  /* 0x0000001576707220 */ /* 0x044fe20000410000 */
[----:B0-----:R-:W-:Y:S01]  /*3a50*/  @!P2 MOV R132, R9 ;  /* 0x000000090084a202 */ /* 0x001fe20000000f00 */
[----:B------:R-:W-:-:S02]  /*3a60*/  FMUL.FTZ R118, R118, R20 ;  /* 0x0000001476767220 */ /* 0x000fc40000410000 */
[C---:B------:R-:W-:Y:S02]  /*3a70*/  FFMA.FTZ R112, R113.reuse, R20, -R112 ;  /* 0x0000001471707223 */ /* 0x040fe40000010870 */
[----:B------:R-:W-:Y:S01]  /*3a80*/  FFMA.FTZ R113, R113, R21, R118 ;  /* 0x0000001571717223 */ /* 0x000fe20000010076 */
[----:B-1----:R-:W-:Y:S02]  /*3a90*/  @!P2 MOV R133, R8 ;  /* 0x000000080085a202 */ /* 0x002fe40000000f00 */
[----:B---3--:R-:W-:Y:S01]  /*3aa0*/  @!P2 MOV R130, R11 ;  /* 0x0000000b0082a202 */ /* 0x008fe20000000f00 */
[-C--:B------:R-:W-:Y:S02]  /*3ab0*/  @P3 FMUL.FTZ R118, R22, R132.reuse ;  /* 0x0000008416763220 */ /* 0x080fe40000410000 */
[C---:B------:R-:W-:Y:S01]  /*3ac0*/  @P3 FMUL.FTZ R132, R23.reuse, R132 ;  /* 0x0000008417843220 */ /* 0x040fe20000410000 */
[----:B----4-:R-:W-:Y:S01]  /*3ad0*/  @!P2 MOV R131, R10 ;  /* 0x0000000a0083a202 */ /* 0x010fe20000000f00 */
[----:B------:R-:W-:-:S02]  /*3ae0*/  @P3 FFMA.FTZ R23, R23, R133, R118 ;  /* 0x0000008517173223 */ /* 0x000fc40000010076 */
[----:B------:R-:W-:Y:S02]  /*3af0*/  @P3 FFMA.FTZ R132, R22, R133, -R132 ;  /* 0x0000008516843223 */ /* 0x000fe40000010884 */
[----:B------:R-:W-:Y:S02]  /*3b00*/  @P3 FADD.FTZ R130, R130, R23 ;  /* 0x0000001782823221 */ /* 0x000fe40000010000 */
[----:B------:R-:W-:Y:S02]  /*3b10*/  @P3 FADD.FTZ R131, R131, R132 ;  /* 0x0000008483833221 */ /* 0x000fe40000010000 */
[C---:B------:R-:W-:Y:S02]  /*3b20*/  FMUL.FTZ R22, R93.reuse, R130 ;  /* 0x000000825d167220 */ /* 0x040fe40000410000 */
[----:B------:R-:W-:Y:S02]  /*3b30*/  FMUL.FTZ R93, R93, R131 ;  /* 0x000000835d5d7220 */ /* 0x000fe40000410000 */
[----:B------:R-:W-:-:S02]  /*3b40*/  FMUL.FTZ R135, R123, R21 ;  /* 0x000000157b877220 */ /* 0x000fc40000410000 */
[C---:B------:R-:W-:Y:S02]  /*3b50*/  FFMA.FTZ R131, R92.reuse, R131, -R22 ;  /* 0x000000835c837223 */ /* 0x040fe40000010816 */
[----:B------:R-:W-:Y:S02]  /*3b60*/  FMUL.FTZ R123, R123, R20 ;  /* 0x000000147b7b7220 */ /* 0x000fe40000410000 */
[----:B------:R-:W-:Y:S02]  /*3b70*/  FFMA.FTZ R93, R92, R130, R93 ;  /* 0x000000825c5d7223 */ /* 0x000fe4000001005d */
[----:B------:R-:W-:Y:S02]  /*3b80*/  FADD.FTZ R118, R90, R131 ;  /* 0x000000835a767221 */ /* 0x000fe40000010000 */
[C---:B------:R-:W-:Y:S02]  /*3b90*/  FFMA.FTZ R12, R122.reuse, R20, -R135 ;  /* 0x000000147a0c7223 */ /* 0x040fe40000010887 */
[----:B------:R-:W-:-:S02]  /*3ba0*/  FFMA.FTZ R13, R122, R21, R123 ;  /* 0x000000157a0d7223 */ /* 0x000fc4000001007b */
[----:B------:R-:W-:Y:S02]  /*3bb0*/  FADD.FTZ R122, RZ, R93 ;  /* 0x0000005dff7a7221 */ /* 0x000fe40000010000 */
[-C--:B------:R-:W-:Y:S02]  /*3bc0*/  FMUL.FTZ R15, R125, R21.reuse ;  /* 0x000000157d0f7220 */ /* 0x080fe40000410000 */
[----:B------:R-:W-:Y:S02]  /*3bd0*/  FMUL.FTZ R93, R97, R118 ;  /* 0x00000076615d7220 */ /* 0x000fe40000410000 */
[-C--:B------:R-:W-:Y:S02]  /*3be0*/  FMUL.FTZ R125, R125, R20.reuse ;  /* 0x000000147d7d7220 */ /* 0x080fe40000410000 */
[C---:B------:R-:W-:Y:S02]  /*3bf0*/  FMUL.FTZ R23, R127.reuse, R21 ;  /* 0x000000157f177220 */ /* 0x040fe40000410000 */
[----:B------:R-:W-:-:S02]  /*3c00*/  FMUL.FTZ R127, R127, R20 ;  /* 0x000000147f7f7220 */ /* 0x000fc40000410000 */
[----:B------:R-:W-:Y:S02]  /*3c10*/  FMUL.FTZ R97, R97, R122 ;  /* 0x0000007a61617220 */ /* 0x000fe40000410000 */
[C---:B------:R-:W-:Y:S02]  /*3c20*/  FFMA.FTZ R14, R124.reuse, R20, -R15 ;  /* 0x000000147c0e7223 */ /* 0x040fe4000001080f */
[----:B------:R-:W-:Y:S02]  /*3c30*/  FFMA.FTZ R93, R95, R122, R93 ;  /* 0x0000007a5f5d7223 */ /* 0x000fe4000001005d */
[-C--:B------:R-:W-:Y:S02]  /*3c40*/  FFMA.FTZ R15, R124, R21.reuse, R125 ;  /* 0x000000157c0f7223 */ /* 0x080fe4000001007d */
[C---:B------:R-:W-:Y:S02]  /*3c50*/  FFMA.FTZ R22, R126.reuse, R20, -R23 ;  /* 0x000000147e167223 */ /* 0x040fe40000010817 */
[----:B------:R-:W-:-:S02]  /*3c60*/  FFMA.FTZ R23, R126, R21, R127 ;  /* 0x000000157e177223 */ /* 0x000fc4000001007f */
[----:B------:R-:W-:Y:S02]  /*3c70*/  FFMA.FTZ R124, R95, R118, -R97 ;  /* 0x000000765f7c7223 */ /* 0x000fe40000010861 */
[C---:B------:R-:W-:Y:S02]  /*3c80*/  FMUL.FTZ R97, R120.reuse, R21 ;  /* 0x0000001578617220 */ /* 0x040fe40000410000 */
[-C--:B------:R-:W-:Y:S02]  /*3c90*/  FMUL.FTZ R126, R120, R20.reuse ;  /* 0x00000014787e7220 */ /* 0x080fe40000410000 */
[----:B------:R-:W-:Y:S02]  /*3ca0*/  FADD.FTZ R120, RZ, R93 ;  /* 0x0000005dff787221 */ /* 0x000fe40000010000 */
[----:B------:R-:W-:Y:S02]  /*3cb0*/  FADD.FTZ R95, R91, R124 ;  /* 0x0000007c5b5f7221 */ /* 0x000fe40000010000 */
[----:B------:R-:W-:-:S02]  /*3cc0*/  FFMA.FTZ R91, R119, R20, -R97 ;  /* 0x00000014775b7223 */ /* 0x000fc40000010861 */
[C---:B------:R-:W-:Y:S02]  /*3cd0*/  FMUL.FTZ R97, R89.reuse, R120 ;  /* 0x0000007859617220 */ /* 0x040fe40000410000 */
[----:B------:R-:W-:Y:S02]  /*3ce0*/  FMUL.FTZ R89, R89, R95 ;  /* 0x0000005f59597220 */ /* 0x000fe40000410000 */
[----:B------:R-:W-:Y:S02]  /*3cf0*/  FFMA.FTZ R93, R119, R21, R126 ;  /* 0x00000015775d7223 */ /* 0x000fe4000001007e */
[----:B------:R-:W-:Y:S02]  /*3d00*/  FFMA.FTZ R124, R88, R95, -R97 ;  /* 0x0000005f587c7223 */ /* 0x000fe40000010861 */
[-C--:B------:R-:W-:Y:S02]  /*3d10*/  FMUL.FTZ R119, R117, R21.reuse ;  /* 0x0000001575777220 */ /* 0x080fe40000410000 */
[----:B------:R-:W-:-:S02]  /*3d20*/  FMUL.FTZ R123, R129, R21 ;  /* 0x00000015817b7220 */ /* 0x000fc40000410000 */
[----:B------:R-:W-:Y:S02]  /*3d30*/  FMUL.FTZ R117, R117, R20 ;  /* 0x0000001475757220 */ /* 0x000fe40000410000 */
[----:B------:R-:W-:Y:S02]  /*3d40*/  FFMA.FTZ R89, R88, R120, R89 ;  /* 0x0000007858597223 */ /* 0x000fe40000010059 */
[----:B------:R-:W-:Y:S02]  /*3d50*/  FMUL.FTZ R97, R115, R21 ;  /* 0x0000001573617220 */ /* 0x000fe40000410000 */
[----:B------:R-:W-:Y:S02]  /*3d60*/  FADD.FTZ R87, R87, R124 ;  /* 0x0000007c57577221 */ /* 0x000fe40000010000 */
[-C--:B------:R-:W-:Y:S02]  /*3d70*/  FFMA.FTZ R88, R116, R20.reuse, -R119 ;  /* 0x0000001474587223 */ /* 0x080fe40000010877 */
[----:B------:R-:W-:-:S02]  /*3d80*/  FMUL.FTZ R92, R129, R20 ;  /* 0x00000014815c7220 */ /* 0x000fc40000410000 */
[-C--:B------:R-:W-:Y:S02]  /*3d90*/  FFMA.FTZ R90, R128, R20.reuse, -R123 ;  /* 0x00000014805a7223 */ /* 0x080fe4000001087b */
[----:B------:R-:W-:Y:S02]  /*3da0*/  FFMA.FTZ R116, R116, R21, R117 ;  /* 0x0000001574747223 */ /* 0x000fe40000010075 */
[-C--:B------:R-:W-:Y:S02]  /*3db0*/  FMUL.FTZ R115, R115, R20.reuse ;  /* 0x0000001473737220 */ /* 0x080fe40000410000 */
[----:B------:R-:W-:Y:S02]  /*3dc0*/  FADD.FTZ R117, RZ, R89 ;  /* 0x00000059ff757221 */ /* 0x000fe40000010000 */
[----:B------:R-:W-:Y:S02]  /*3dd0*/  FFMA.FTZ R20, R114, R20, -R97 ;  /* 0x0000001472147223 */ /* 0x000fe40000010861 */
[----:B------:R-:W-:-:S02]  /*3de0*/  FMUL.FTZ R97, R94, R87 ;  /* 0x000000575e617220 */ /* 0x000fc40000410000 */
[----:B------:R-:W-:Y:S02]  /*3df0*/  FFMA.FTZ R92, R128, R21, R92 ;  /* 0x00000015805c7223 */ /* 0x000fe4000001005c */
[----:B------:R-:W-:Y:S02]  /*3e00*/  FMUL.FTZ R94, R94, R117 ;  /* 0x000000755e5e7220 */ /* 0x000fe40000410000 */
[----:B------:R-:W-:Y:S02]  /*3e10*/  FFMA.FTZ R21, R114, R21, R115 ;  /* 0x0000001572157223 */ /* 0x000fe40000010073 */
[C---:B------:R-:W-:Y:S02]  /*3e20*/  FFMA.FTZ R114, R96.reuse, R117, R97 ;  /* 0x0000007560727223 */ /* 0x040fe40000010061 */
[----:B------:R-:W-:Y:S02]  /*3e30*/  FMUL.FTZ R89, R5, R11 ;  /* 0x0000000b05597220 */ /* 0x000fe40000410000 */
[----:B------:R-:W-:Y:S01]  /*3e40*/  FFMA.FTZ R94, R96, R87, -R94 ;  /* 0x00000057605e7223 */ /* 0x000fe2000001085e */
[----:B------:R-:W-:Y:S01]  /*3e50*/  ISETP.NE.AND P1, PT, R85, RZ, PT ;  /* 0x000000ff5500720c */ /* 0x000fe20003f25270 */
[----:B------:R-:W-:-:S02]  /*3e60*/  FADD.FTZ R114, RZ, R114 ;  /* 0x00000072ff727221 */ /* 0x000fc40000010000 */
[-C--:B------:R-:W-:Y:S02]  /*3e70*/  FFMA.FTZ R97, R4, R10.reuse, -R89 ;  /* 0x0000000a04617223 */ /* 0x080fe40000010859 */
[C---:B------:R-:W-:Y:S02]  /*3e80*/  FMUL.FTZ R10, R5.reuse, R10 ;  /* 0x0000000a050a7220 */ /* 0x040fe40000410000 */
[C---:B------:R-:W-:Y:S02]  /*3e90*/  FMUL.FTZ R89, R5.reuse, R9 ;  /* 0x0000000905597220 */ /* 0x040fe40000410000 */
[----:B------:R-:W-:Y:S02]  /*3ea0*/  FMUL.FTZ R5, R5, R8 ;  /* 0x0000000805057220 */ /* 0x000fe40000410000 */
[----:B------:R-:W-:Y:S02]  /*3eb0*/  FADD.FTZ R115, R99, R94 ;  /* 0x0000005e63737221 */ /* 0x000fe40000010000 */
[----:B------:R-:W-:-:S02]  /*3ec0*/  FMUL.FTZ R99, R98, R114 ;  /* 0x0000007262637220 */ /* 0x000fc40000410000 */
[----:B------:R-:W-:Y:S02]  /*3ed0*/  FFMA.FTZ R9, R4, R9, R5 ;  /* 0x0000000904097223 */ /* 0x000fe40000010005 */
[-C--:B------:R-:W-:Y:S02]  /*3ee0*/  FMUL.FTZ R5, R98, R115.reuse ;  /* 0x0000007362057220 */ /* 0x080fe40000410000 */
[----:B------:R-:W-:Y:S02]  /*3ef0*/  FFMA.FTZ R94, R100, R115, -R99 ;  /* 0x00000073645e7223 */ /* 0x000fe40000010863 */
[C---:B------:R-:W-:Y:S01]  /*3f00*/  FFMA.FTZ R8, R4.reuse, R8, -R89 ;  /* 0x0000000804087223 */ /* 0x040fe20000010859 */
[----:B------:R-:W-:Y:S01]  /*3f10*/  BSSY B0, `(.L_x_2101) ;  /* 0x0000019000007945 */ /* 0x000fe20003800000 */
[----:B------:R-:W-:Y:S02]  /*3f20*/  FFMA.FTZ R4, R4, R11, R10 ;  /* 0x0000000b04047223 */ /* 0x000fe4000001000a */
[----:B------:R-:W-:-:S02]  /*3f30*/  FFMA.FTZ R5, R100, R114, R5 ;  /* 0x0000007264057223 */ /* 0x000fc40000010005 */
[----:B------:R-:W-:Y:S02]  /*3f40*/  FADD.FTZ R94, R103, R94 ;  /* 0x0000005e675e7221 */ /* 0x000fe40000010000 */
[----:B------:R-:W-:Y:S02]  /*3f50*/  FMUL.FTZ R113, R122, R113 ;  /* 0x000000717a717220 */ /* 0x000fe40000410000 */
[----:B------:R-:W-:Y:S02]  /*3f60*/  FADD.FTZ R10, R6, R97 ;  /* 0x00000061060a7221 */ /* 0x000fe40000010000 */
[----:B------:R-:W-:Y:S02]  /*3f70*/  FADD.FTZ R96, RZ, R5 ;  /* 0x00000005ff607221 */ /* 0x000fe40000010000 */
[----:B------:R-:W-:Y:S02]  /*3f80*/  FMUL.FTZ R89, R101, R94 ;  /* 0x0000005e65597220 */ /* 0x000fe40000410000 */
[----:B------:R-:W-:Y:S01]  /*3f90*/  FADD.FTZ R11, R7, R4 ;  /* 0x00000004070b7221 */ /* 0x000fe20000010000 */
[----:B------:R-:W-:Y:S05]  /*3fa0*/  @P1 BRA `(.L_x_2102) ;  /* 0x000000f000001947 */ /* 0x000fea0003800000 */
[----:B------:R-:W0:Y:S01]  /*3fb0*/  S2UR UR6, SR_CTAID.Y ;  /* 0x00000000000679c3 */ /* 0x000e220000002600 */
[----:B------:R1:W-:Y:S07]  /*3fc0*/  STS.128 [R111+0x880], R8 ;  /* 0x000880086f007388 */ /* 0x0003ee0000000c00 */
        /* <DEDUP_REMOVED lines=13> */
.L_x_2102:
[----:B------:R-:W-:Y:S05]  /*40a0*/  BSYNC B0 ;  /* 0x0000000000007941 */ /* 0x000fea0003800000 */
.L_x_2101:
[-C--:B------:R-:W-:Y:S01]  /*40b0*/  FMUL.FTZ R101, R101, R96.reuse ;  /* 0x0000006065657220 */ /* 0x080fe20000410000 */
[----:B------:R-:W-:Y:S01]  /*40c0*/  IADD3 R25, R25, 0x1, RZ ;  /* 0x0000000119197810 */ /* 0x000fe20007ffe0ff */
[C---:B------:R-:W-:Y:S02]  /*40d0*/  FFMA.FTZ R89, R102.reuse, R96, R89 ;  /* 0x0000006066597223 */ /* 0x040fe40000010059 */
[----:B------:R-:W-:Y:S01]  /*40e0*/  FFMA.FTZ R101, R102, R94, -R101 ;  /* 0x0000005e66657223 */ /* 0x000fe20000010865 */
[----:B------:R-:W-:Y:S01]  /*40f0*/  ISETP.GE.AND P1, PT, R25, c[0x0][0x16c], PT ;  /* 0x00005b0019007a0c */ /* 0x000fe20003f26270 */
[----:B------:R-:W-:Y:S02]  /*4100*/  FADD.FTZ R6, RZ, R89 ;  /* 0x00000059ff067221 */ /* 0x000fe40000010000 */
[----:B------:R-:W-:Y:S02]  /*4110*/  FADD.FTZ R104, R104, R101 ;  /* 0x0000006568687221 */ /* 0x000fe40000010000 */
        /* <DEDUP_REMOVED lines=9> */
[----:B------:R-:W-:Y:S02]  /*41b0*/  FMUL.FTZ R5, R96, R92 ;  /* 0x0000005c60057220 */ /* 0x000fe40000410000 */
[----:B------:R-:W-:Y:S02]  /*41c0*/  FMUL.FTZ R4, R6, R93 ;  /* 0x0000005d06047220 */ /* 0x000fe40000410000 */
[----:B------:R-:W-:Y:S02]  /*41d0*/  FFMA.FTZ R109, R109, R107, -R108 ;  /* 0x0000006b6d6d7223 */ /* 0x000fe4000001086c */
[----:B------:R-:W-:-:S02]  /*41e0*/  FADD.FTZ R6, RZ, R7 ;  /* 0x00000007ff067221 */ /* 0x000fc40000010000 */
[----:B------:R-:W-:Y:S02]  /*41f0*/  FFMA.FTZ R90, R94, R90, -R5 ;  /* 0x0000005a5e5a7223 */ /* 0x000fe40000010805 */
        /* <DEDUP_REMOVED lines=23> */
.L_x_2100:
        /* <DEDUP_REMOVED lines=13> */
[----:B------:R-:W-:Y:S01]  /*4440*/  LDS R11, [R56.X4] ;  /* 0x00000000380b7984 */ /* 0x000fe20000004800 */
[----:B0-----:R-:W-:-:S03]  /*4450*/  IMAD R0, R121, c[0x0][0x200], RZ ;  /* 0x0000800079007a24 */ /* 0x001fc600078e02ff */
[----:B------:R-:W-:Y:S01]  /*4460*/  LDS R55, [R55.X4+0x80] ;  /* 0x0000800037377984 */ /* 0x000fe20000004800 */
[----:B------:R-:W-:-:S03]  /*4470*/  IMAD R9, R81, c[0x0][0x204], R0 ;  /* 0x0000810051097a24 */ /* 0x000fc600078e0200 */
[----:B------:R-:W-:Y:S04]  /*4480*/  LDS R13, [R54.X4+0x100] ;  /* 0x00010000360d7984 */ /* 0x000fe80000004800 */
[----:B------:R-:W-:Y:S01]  /*4490*/  LDS R53, [R53.X4+0x180] ;  /* 0x0001800035357984 */ /* 0x000fe20000004800 */
[----:B------:R-:W-:-:S03]  /*44a0*/  IADD3 R27, R5, R9, RZ ;  /* 0x00000009051b7210 */ /* 0x000fc60007ffe0ff */
        /* <DEDUP_REMOVED lines=21> */
.L_x_2105:
[----:B------:R-:W-:Y:S05]  /*4600*/  BSYNC B0 ;  /* 0x0000000000007941 */ /* 0x000fea0003800000 */
.L_x_2104:
        /* <DEDUP_REMOVED lines=11> */
[C-C-:B------:R-:W-:Y:S02]  /*46c0*/  LOP3.LUT R8, R79.reuse, 0x60, R80.reuse, 0xfe, !PT ;  /* 0x000000604f087812 */ /* 0x140fe400078efe50 */
[----:B------:R-:W-:Y:S02]  /*46d0*/  LOP3.LUT R10, R79, 0x80, R80, 0xfe, !PT ;  /* 0x000000804f0a7812 */ /* 0x000fe400078efe50 */
[----:B------:R-:W-:Y:S02]  /*46e0*/  LEA R7, P4, R78, c[0x0][0x258], 0x2 ;  /* 0x000096004e077a11 */ /* 0x000fe400078810ff */
[----:B------:R-:W-:-:S02]  /*46f0*/  IADD3.X R5, R9, R6, R5, P5, !PT ;  /* 0x0000000609057210 */ /* 0x000fc40002ffe405 */
[-C--:B------:R-:W-:Y:S02]  /*4700*/  ISETP.GE.AND P1, PT, R8, R25.reuse, PT ;  /* 0x000000190800720c */ /* 0x080fe40003f26270 */
[----:B------:R-:W-:Y:S02]  /*4710*/  ISETP.GE.AND P3, PT, R10, R25, PT ;  /* 0x000000190a00720c */ /* 0x000fe40003f66270 */
[----:B------:R-:W-:Y:S02]  /*4720*/  LEA.HI.X R6, R78, c[0x0][0x25c], R77, 0x2, P4 ;  /* 0x000097004e067a11 */ /* 0x000fe400020f144d */
[----:B------:R-:W-:Y:S02]  /*4730*/  LEA R4, P6, R0, R7, 0x2 ;  /* 0x0000000700047211 */ /* 0x000fe400078c10ff */
[C-C-:B------:R-:W-:Y:S02]  /*4740*/  LOP3.LUT R8, R79.reuse, 0xa0, R80.reuse, 0xfe, !PT ;  /* 0x000000a04f087812 */ /* 0x140fe400078efe50 */
[----:B------:R-:W-:-:S02]  /*4750*/  LOP3.LUT R10, R79, 0xc0, R80, 0xfe, !PT ;  /* 0x000000c04f0a7812 */ /* 0x000fc400078efe50 */
[----:B------:R-:W-:Y:S02]  /*4760*/  LOP3.LUT R12, R79, 0xe0, R80, 0xfe, !PT ;  /* 0x000000e04f0c7812 */ /* 0x000fe400078efe50 */
[----:B------:R-:W-:Y:S02]  /*4770*/  LEA.HI.X R5, R0, R6, R5, 0x2, P6 ;  /* 0x0000000600057211 */ /* 0x000fe400030f1405 */
[-C--:B------:R-:W-:Y:S02]  /*4780*/  ISETP.GE.AND P4, PT, R8, R25.reuse, PT ;  /* 0x000000190800720c */ /* 0x080fe40003f86270 */
[-C--:B------:R-:W-:Y:S01]  /*4790*/  ISETP.GE.AND P5, PT, R10, R25.reuse, PT ;  /* 0x000000190a00720c */ /* 0x080fe20003fa6270 */
[----:B------:R0:W-:Y:S01]  /*47a0*/  @!P0 STG.E [R4.64+0x80], R55 ;  /* 0x0000803704008986 */ /* 0x0001e2000c101904 */
[----:B------:R-:W-:Y:S02]  /*47b0*/  ISETP.GE.AND P6, PT, R12, R25, PT ;  /* 0x000000190c00720c */ /* 0x000fe40003fc6270 */
[----:B------:R-:W-:Y:S01]  /*47c0*/  IADD3 R76, R76, 0x1, RZ ;  /* 0x000000014c4c7810 */ /* 0x000fe20007ffe0ff */
[----:B------:R0:W-:Y:S01]  /*47d0*/  @!P2 STG.E [R4.64+0x100], R13 ;  /* 0x0001000d0400a986 */ /* 0x0001e2000c101904 */
[----:B------:R-:W-:-:S02]  /*47e0*/  IADD3 R16, P2, R16, 0x400, RZ ;  /* 0x0000040010107810 */ /* 0x000fc40007f5e0ff */
[----:B------:R-:W-:Y:S01]  /*47f0*/  ISETP.GE.AND P0, PT, R76, c[0x0][0x174], PT ;  /* 0x00005d004c007a0c */ /* 0x000fe20003f06270 */
[----:B------:R0:W-:Y:S01]  /*4800*/  @!P1 STG.E [R4.64+0x180], R53 ;  /* 0x0001803504009986 */ /* 0x0001e2000c101904 */
[----:B------:R-:W-:Y:S02]  /*4810*/  IADD3 R24, P1, R18, 0x400, RZ ;  /* 0x0000040012187810 */ /* 0x000fe40007f3e0ff */
[----:B------:R-:W-:Y:S01]  /*4820*/  IADD3.X R17, RZ, R17, RZ, P2, !PT ;  /* 0x00000011ff117210 */ /* 0x000fe200017fe4ff */
[----:B------:R0:W-:Y:S01]  /*4830*/  @!P4 STG.E [R4.64+0x280], R51 ;  /* 0x000280330400c986 */ /* 0x0001e2000c101904 */
[----:B------:R-:W-:-:S03]  /*4840*/  IADD3.X R19, RZ, R19, RZ, P1, !PT ;  /* 0x00000013ff137210 */ /* 0x000fc60000ffe4ff */
[----:B------:R0:W-:Y:S04]  /*4850*/  @!P5 STG.E [R4.64+0x300], R21 ;  /* 0x000300150400d986 */ /* 0x0001e8000c101904 */
[----:B------:R0:W-:Y:S04]  /*4860*/  @!P6 STG.E [R4.64+0x380], R23 ;  /* 0x000380170400e986 */ /* 0x0001e8000c101904 */
[----:B------:R0:W-:Y:S01]  /*4870*/  @!P3 STG.E [R4.64+0x200], R15 ;  /* 0x0002000f0400b986 */ /* 0x0001e2000c101904 */
[----:B------:R-:W-:-:S04]  /*4880*/  IADD3 R59, P3, R59, 0x800, RZ ;  /* 0x000008003b3b7810 */ /* 0x000fc80007f7e0ff */
[----:B------:R-:W-:Y:S01]  /*4890*/  IADD3.X R58, RZ, R58, RZ, P3, !PT ;  /* 0x0000003aff3a7210 */ /* 0x000fe20001ffe4ff */
[----:B------:R-:W-:Y:S01]  /*48a0*/  @P0 CALL.REL.NOINC `(.L_x_2106) ;  /* 0x0000001000000944 */ /* 0x000fe20003c00000 */
[----:B------:R-:W-:Y:S05]  /*48b0*/  BRA `(.L_x_2107) ;  /* 0xffffbdc000007947 */ /* 0x000fea000383ffff */
.L_x_2106:
[----:B------:R-:W-:Y:S05]  /*48c0*/  EXIT ;  /* 0x000000000000794d */ /* 0x000fea0003800000 */
.L_x_2108:
        /* <DEDUP_REMOVED lines=11> */
.L_x_5370:


//--------------------- .text._Z25selective_scan_fwd_kernelI32Selective_Scan_fwd_kernel_traitsILi32ELi8ELi1ELb0ELb0ELb1ELb1EfN3c107complexIfEEEEv13SSMParamsBase --------------------------
	.section	.text._Z25selective_scan_fwd_kernelI32Selective_Scan_fwd_kernel_traitsILi32ELi8ELi1ELb0ELb0ELb1ELb1EfN3c107complexIfEEEEv13SSMParamsBase,"ax",@progbits
	.sectioninfo	@"SHI_REGISTERS=136"
	.align	128
        .global         _Z25selective_scan_fwd_kernelI32Selective_Scan_fwd_kernel_traitsILi32ELi8ELi1ELb0ELb0ELb1ELb1EfN3c107complexIfEEEEv13SSMParamsBase
        .type           _Z25selective_scan_fwd_kernelI32Selective_Scan_fwd_kernel_traitsILi32ELi8ELi1ELb0ELb0ELb1ELb1EfN3c107complexIfEEEEv13SSMParamsBase,@function
        .size           _Z25selective_scan_fwd_kernelI32Selective_Scan_fwd_kernel_traitsILi32ELi8ELi1ELb0ELb0ELb1ELb1EfN3c107complexIfEEEEv13SSMParamsBase,(.L_x_5371 - _Z25selective_scan_fwd_kernelI32Selective_Scan_fwd_kernel_traitsILi32ELi8ELi1ELb0ELb0ELb1ELb1EfN3c107complexIfEEEEv13SSMParamsBase)
        .other          _Z25selective_scan_fwd_kernelI32Selective_Scan_fwd_kernel_traitsILi32ELi8ELi1ELb0ELb0ELb1ELb1EfN3c107complexIfEEEEv13SSMParamsBase,@"STO_CUDA_ENTRY STV_DEFAULT"
_Z25selective_scan_fwd_kernelI32Selective_Scan_fwd_kernel_traitsILi32ELi8ELi1ELb0ELb0ELb1ELb1EfN3c107complexIfEEEEv13SSMParamsBase:
.text._Z25selective_scan_fwd_kernelI32Selective_Scan_fwd_kernel_traitsILi32ELi8ELi1ELb0ELb0ELb1ELb1EfN3c107complexIfEEEEv13SSMParamsBase:
        /* <DEDUP_REMOVED lines=58> */
[----:B0-----:R-:W-:Y:S01]  /*03a0*/  SHF.L.U32 R62, R86, 0x3, RZ ;  /* 0x00000003563e7819 */ /* 0x001fe200000006ff */
[C---:B------:R-:W-:Y:S01]  /*03b0*/  IMAD R9, R120.reuse, c[0x0][0x1d0], RZ ;  /* 0x0000740078097a24 */ /* 0x040fe200078e02ff */
[----:B------:R-:W-:Y:S01]  /*03c0*/  IADD3 R5, R5, R11, RZ ;  /* 0x0000000b05057210 */ /* 0x000fe20007ffe0ff */
[----:B------:R-:W-:Y:S01]  /*03d0*/  IMAD R11, R120, c[0x0][0x1e0], RZ ;  /* 0x00007800780b7a24 */ /* 0x000fe200078e02ff */
[----:B------:R-:W-:Y:S01]  /*03e0*/  LOP3.LUT R63, R86, 0x1f, RZ, 0xc0, !PT ;  /* 0x0000001f563f7812 */ /* 0x000fe200078ec0ff */
[----:B------:R-:W-:Y:S01]  /*03f0*/  IMAD.WIDE.U32 R2, R64, c[0x0][0x1d0], R2 ;  /* 0x0000740040027a25 */ /* 0x000fe200078e0002 */
[----:B------:R-:W-:-:S02]  /*0400*/  LOP3.LUT R62, R62, 0xffffff00, RZ, 0xc0, !PT ;  /* 0xffffff003e3e7812 */ /* 0x000fc400078ec0ff */
[----:B------:R-:W-:Y:S01]  /*0410*/  @!P1 LOP3.LUT R0, RZ, c[0x0][0x178], RZ, 0x33, !PT ;  /* 0x00005e00ff009a12 */ /* 0x000fe200078e33ff */
[C---:B------:R-:W-:Y:S01]  /*0420*/  IMAD R15, R64.reuse, c[0x0][0x1e4], R11 ;  /* 0x00007900400f7a24 */ /* 0x040fe200078e020b */
[----:B------:R-:W-:Y:S01]  /*0430*/  IADD3 R7, R7, R13, RZ ;  /* 0x0000000d07077210 */ /* 0x000fe20007ffe0ff */
[----:B------:R-:W-:Y:S01]  /*0440*/  IMAD R13, R64, c[0x0][0x1d4], R9 ;  /* 0x00007500400d7a24 */ /* 0x000fe200078e0209 */
[----:B------:R-:W-:Y:S01]  /*0450*/  LOP3.LUT R61, R62, R63, RZ, 0xfc, !PT ;  /* 0x0000003f3e3d7212 */ /* 0x000fe200078efcff */
[----:B------:R-:W-:Y:S01]  /*0460*/  IMAD.WIDE.U32 R8, R64, c[0x0][0x1e0], R4 ;  /* 0x0000780040087a25 */ /* 0x000fe200078e0004 */
[----:B------:R-:W-:Y:S02]  /*0470*/  SHF.R.S32.HI R10, RZ, 0x1f, R0 ;  /* 0x0000001fff0a7819 */ /* 0x000fe40000011400 */
[----:B------:R-:W-:Y:S01]  /*0480*/  SHF.R.S32.HI R60, RZ, 0x1f, R61 ;  /* 0x0000001fff3c7819 */ /* 0x000fe2000001143d */
[----:B------:R-:W-:Y:S01]  /*0490*/  IMAD.WIDE.U32 R4, R0, c[0x0][0x1c8], R6 ;  /* 0x0000720000047a25 */ /* 0x000fe200078e0006 */
[----:B------:R-:W-:-:S02]  /*04a0*/  IADD3 R69, P1, R61, R8, RZ ;  /* 0x000000083d457210 */ /* 0x000fc40007f3e0ff */
[----:B------:R-:W-:Y:S01]  /*04b0*/  IADD3 R17, P0, R61, R2, RZ ;  /* 0x000000023d117210 */ /* 0x000fe20007f1e0ff */
[----:B------:R-:W-:Y:S01]  /*04c0*/  IMAD R11, R10, c[0x0][0x1c8], RZ ;  /* 0x000072000a0b7a24 */ /* 0x000fe200078e02ff */
[C---:B------:R-:W-:Y:S02]  /*04d0*/  IADD3.X R8, R60.reuse, R9, R15, P1, !PT ;  /* 0x000000093c087210 */ /* 0x040fe40000ffe40f */
[----:B------:R-:W-:Y:S01]  /*04e0*/  IADD3.X R2, R60, R3, R13, P0, !PT ;  /* 0x000000033c027210 */ /* 0x000fe200007fe40d */
[----:B------:R-:W-:Y:S01]  /*04f0*/  IMAD R11, R0, c[0x0][0x1cc], R11 ;  /* 0x00007300000b7a24 */ /* 0x000fe200078e020b */
[----:B------:R-:W-:Y:S02]  /*0500*/  LEA R16, P1, R17, c[0x0][0x240], 0x2 ;  /* 0x0000900011107a11 */ /* 0x000fe400078210ff */
[----:B------:R-:W-:Y:S02]  /*0510*/  LEA R18, P2, R69, c[0x0][0x248], 0x2 ;  /* 0x0000920045127a11 */ /* 0x000fe400078410ff */
[----:B------:R-:W-:-:S02]  /*0520*/  LEA.HI.X R17, R17, c[0x0][0x244], R2, 0x2, P1 ;  /* 0x0000910011117a11 */ /* 0x000fc400008f1402 */
[----:B------:R-:W-:Y:S02]  /*0530*/  LEA R42, P0, R4, c[0x0][0x230], 0x2 ;  /* 0x00008c00042a7a11 */ /* 0x000fe400078010ff */
[----:B------:R-:W-:Y:S02]  /*0540*/  IADD3 R41, R5, R11, RZ ;  /* 0x0000000b05297210 */ /* 0x000fe40007ffe0ff */
[----:B------:R-:W-:Y:S02]  /*0550*/  IADD3 R2, R62, R61, RZ ;  /* 0x0000003d3e027210 */ /* 0x000fe40007ffe0ff */
[----:B------:R-:W-:Y:S02]  /*0560*/  LEA.HI.X R69, R69, c[0x0][0x24c], R8, 0x2, P2 ;  /* 0x0000930045457a11 */ /* 0x000fe400010f1408 */
[----:B------:R-:W-:Y:S02]  /*0570*/  LEA.HI.X R41, R4, c[0x0][0x234], R41, 0x2, P0 ;  /* 0x00008d0004297a11 */ /* 0x000fe400000f1429 */
[----:B------:R-:W-:-:S02]  /*0580*/  SHF.R.S32.HI R3, RZ, 0x1f, R2 ;  /* 0x0000001fff037819 */ /* 0x000fc40000011402 */
        /* <DEDUP_REMOVED lines=14> */
[----:B-1----:R-:W-:Y:S02]  /*0670*/  IADD3 R43, R2, 0x1e0, RZ ;  /* 0x000001e0022b7810 */ /* 0x002fe40007ffe0ff */
.L_x_2134:
[----:B------:R-:W-:Y:S01]  /*0680*/  BAR.SYNC.DEFER_BLOCKING 0x0 ;  /* 0x0000000000007b1d */ /* 0x000fe20000010000 */
[----:B-1----:R-:W-:Y:S01]  /*0690*/  MOV R5, 0xffffff00 ;  /* 0xffffff0000057802 */ /* 0x002fe20000000f00 */
[----:B------:R-:W-:Y:S01]  /*06a0*/  HFMA2.MMA R0, -RZ, RZ, 0, 0 ;  /* 0x00000000ff007435 */ /* 0x000fe200000001ff */
[C-C-:B------:R-:W-:Y:S02]  /*06b0*/  LOP3.LUT R7, R62.reuse, 0x20, R63.reuse, 0xfe, !PT ;  /* 0x000000203e077812 */ /* 0x140fe400078efe3f */
[--C-:B------:R-:W-:Y:S01]  /*06c0*/  LOP3.LUT R9, R62, 0x40, R63.reuse, 0xfe, !PT ;  /* 0x000000403e097812 */ /* 0x100fe200078efe3f */
[----:B------:R-:W-:Y:S01]  /*06d0*/  IMAD R40, R58, R5, c[0x0][0x168] ;  /* 0x00005a003a287624 */ /* 0x000fe200078e0205 */
[C-C-:B------:R-:W-:Y:S01]  /*06e0*/  LOP3.LUT R13, R62.reuse, 0x60, R63.reuse, 0xfe, !PT ;  /* 0x000000603e0d7812 */ /* 0x140fe200078efe3f */
[----:B------:R-:W-:Y:S01]  /*06f0*/  CS2R R4, SRZ ;  /* 0x0000000000047805 */ /* 0x000fe2000001ff00 */
[----:B------:R-:W-:-:S02]  /*0700*/  LOP3.LUT R15, R62, 0x80, R63, 0xfe, !PT ;  /* 0x000000803e0f7812 */ /* 0x000fc400078efe3f */
[-C--:B------:R-:W-:Y:S02]  /*0710*/  ISETP.GE.AND P3, PT, R61, R40.reuse, PT ;  /* 0x000000283d00720c */ /* 0x080fe40003f66270 */
[-C--:B------:R-:W-:Y:S02]  /*0720*/  ISETP.GE.AND P4, PT, R7, R40.reuse, PT ;  /* 0x000000280700720c */ /* 0x080fe40003f86270 */
[C-C-:B------:R-:W-:Y:S02]  /*0730*/  LOP3.LUT R21, R62.reuse, 0xa0, R63.reuse, 0xfe, !PT ;  /* 0x000000a03e157812 */ /* 0x140fe400078efe3f */
[----:B------:R-:W-:Y:S02]  /*0740*/  ISETP.GE.AND P5, PT, R9, R40, PT ;  /* 0x000000280900720c */ /* 0x000fe40003fa6270 */
[C-C-:B------:R-:W-:Y:S02]  /*0750*/  LOP3.LUT R23, R62.reuse, 0xc0, R63.reuse, 0xfe, !PT ;  /* 0x000000c03e177812 */ /* 0x140fe400078efe3f */
[----:B------:R-:W-:-:S02]  /*0760*/  LOP3.LUT R27, R62, 0xe0, R63, 0xfe, !PT ;  /* 0x000000e03e1b7812 */ /* 0x000fc400078efe3f */
[-C--:B------:R-:W-:Y:S01]  /*0770*/  ISETP.GE.AND P2, PT, R13, R40.reuse, PT ;  /* 0x000000280d00720c */ /* 0x080fe20003f46270 */
[----:B------:R-:W2:Y:S01]  /*0780*/  @!P3 LDG.E R0, [R16.64] ;  /* 0x000000041000b981 */ /* 0x000ea2000c1e1900 */
[-C--:B------:R-:W-:Y:S02]  /*0790*/  ISETP.GE.AND P1, PT, R15, R40.reuse, PT ;  /* 0x000000280f00720c */ /* 0x080fe40003f26270 */
[-C--:B------:R-:W-:Y:S01]  /*07a0*/  ISETP.GE.AND P0, PT, R21, R40.reuse, PT ;  /* 0x000000281500720c */ /* 0x080fe20003f06270 */
[----:B------:R-:W3:Y:S01]  /*07b0*/  @!P4 LDG.E R5, [R16.64+0x80] ;  /* 0x000080041005c981 */ /* 0x000ee2000c1e1900 */
[-C--:B------:R-:W-:Y:S01]  /*07c0*/  ISETP.GE.AND P3, PT, R23, R40.reuse, PT ;  /* 0x000000281700720c */ /* 0x080fe20003f66270 */
[----:B------:R-:W-:Y:S01]  /*07d0*/  HFMA2.MMA R6, -RZ, RZ, 0, 0 ;  /* 0x00000000ff067435 */ /* 0x000fe200000001ff */
[----:B------:R-:W-:Y:S01]  /*07e0*/  ISETP.GE.AND P4, PT, R27, R40, PT ;  /* 0x000000281b00720c */ /* 0x000fe20003f86270 */
[----:B------:R-:W-:Y:S01]  /*07f0*/  HFMA2.MMA R8, -RZ, RZ, 0, 0 ;  /* 0x00000000ff087435 */ /* 0x000fe200000001ff */
[----:B------:R-:W-:Y:S01]  /*0800*/  MOV R11, RZ ;  /* 0x000000ff000b7202 */ /* 0x000fe20000000f00 */
[----:B------:R-:W4:Y:S01]  /*0810*/  @!P5 LDG.E R4, [R16.64+0x100] ;  /* 0x000100041004d981 */ /* 0x000f22000c1e1900 */
[----:B------:R-:W-:-:S02]  /*0820*/  MOV R19, RZ ;  /* 0x000000ff00137202 */ /* 0x000fc40000000f00 */
[----:B0-----:R-:W-:Y:S02]  /*0830*/  MOV R25, RZ ;  /* 0x000000ff00197202 */ /* 0x001fe40000000f00 */
        /* <DEDUP_REMOVED lines=26> */
[-C--:B------:R-:W-:Y:S01]  /*09e0*/  ISETP.GE.AND P2, PT, R15, R40.reuse, PT ;  /* 0x000000280f00720c */ /* 0x080fe20003f46270 */
[----:B------:R-:W-:Y:S01]  /*09f0*/  HFMA2.MMA R7, -RZ, RZ, 0, 0 ;  /* 0x00000000ff077435 */ /* 0x000fe200000001ff */
[-C--:B------:R-:W-:Y:S02]  /*0a00*/  ISETP.GE.AND P1, PT, R21, R40.reuse, PT ;  /* 0x000000281500720c */ /* 0x080fe40003f26270 */
[----:B------:R-:W-:Y:S02]  /*0a10*/  ISETP.GE.AND P0, PT, R23, R40, PT ;  /* 0x000000281700720c */ /* 0x000fe40003f06270 */
[----:B------:R-:W-:Y:S01]  /*0a20*/  MOV R9, RZ ;  /* 0x000000ff00097202 */ /* 0x000fe20000000f00 */
[----:B--2---:R-:W-:Y:S04]  /*0a30*/  STS [R39.X4], R0 ;  /* 0x0000000027007388 */ /* 0x004fe80000004800 */
[----:B---3--:R-:W-:Y:S04]  /*0a40*/  STS [R38.X4+0x80], R5 ;  /* 0x0000800526007388 */ /* 0x008fe80000004800 */
[----:B----4-:R0:W-:Y:S04]  /*0a50*/  STS [R37.X4+0x100], R4 ;  /* 0x0001000425007388 */ /* 0x0101e80000004800 */
[----:B------:R-:W-:Y:S04]  /*0a60*/  STS [R36.X4+0x180], R11 ;  /* 0x0001800b24007388 */ /* 0x000fe80000004800 */
[----:B------:R-:W-:Y:S04]  /*0a70*/  STS [R35.X4+0x200], R6 ;  /* 0x0002000623007388 */ /* 0x000fe80000004800 */
[----:B------:R1:W-:Y:S04]  /*0a80*/  STS [R34.X4+0x280], R19 ;  /* 0x0002801322007388 */ /* 0x0003e80000004800 */
        /* <DEDUP_REMOVED lines=11> */
[----:B0-----:R-:W-:Y:S01]  /*0b40*/  CS2R R4, SRZ ;  /* 0x0000000000047805 */ /* 0x001fe2000001ff00 */
[----:B-1----:R-:W-:-:S02]  /*0b50*/  MOV R19, R69 ;  /* 0x0000004500137202 */ /* 0x002fc40000000f00 */
[----:B------:R-:W-:Y:S01]  /*0b60*/  BAR.SYNC.DEFER_BLOCKING 0x0 ;  /* 0x0000000000007b1d */ /* 0x000fe20000010000 */
[----:B------:R-:W-:Y:S01]  /*0b70*/  MOV R0, RZ ;  /* 0x000000ff00007202 */ /* 0x000fe20000000f00 */
[----:B------:R-:W-:Y:S02]  /*0b80*/  HFMA2.MMA R6, -RZ, RZ, 0, 0 ;  /* 0x00000000ff067435 */ /* 0x000fe400000001ff */
[----:B--2---:R-:W-:Y:S01]  /*0b90*/  HFMA2.MMA R8, -RZ, RZ, 0, 0 ;  /* 0x00000000ff087435 */ /* 0x004fe200000001ff */
[----:B------:R-:W-:Y:S01]  /*0ba0*/  MOV R11, RZ ;  /* 0x000000ff000b7202 */ /* 0x000fe20000000f00 */
        /* <DEDUP_REMOVED lines=76> */
.L_x_2110:
[----:B------:R-:W-:Y:S05]  /*1070*/  BSYNC B0 ;  /* 0x0000000000007941 */ /* 0x000fea0003800000 */
.L_x_2109:
        /* <DEDUP_REMOVED lines=41> */
.L_x_2112:
[----:B------:R-:W-:Y:S05]  /*1310*/  BSYNC B0 ;  /* 0x0000000000007941 */ /* 0x000fea0003800000 */
.L_x_2111:
        /* <DEDUP_REMOVED lines=33> */
.L_x_2114:
[----:B------:R-:W-:Y:S05]  /*1530*/  BSYNC B0 ;  /* 0x0000000000007941 */ /* 0x000fea0003800000 */
.L_x_2113:
        /* <DEDUP_REMOVED lines=33> */
.L_x_2116:
[----:B------:R-:W-:Y:S05]  /*1750*/  BSYNC B0 ;  /* 0x0000000000007941 */ /* 0x000fea0003800000 */
.L_x_2115:
        /* <DEDUP_REMOVED lines=33> */
.L_x_2118:
[----:B------:R-:W-:Y:S05]  /*1970*/  BSYNC B0 ;  /* 0x0000000000007941 */ /* 0x000fea0003800000 */
.L_x_2117:
        /* <DEDUP_REMOVED lines=33> */
.L_x_2120:
[----:B------:R-:W-:Y:S05]  /*1b90*/  BSYNC B0 ;  /* 0x0000000000007941 */ /* 0x000fea0003800000 */
.L_x_2119:
        /* <DEDUP_REMOVED lines=33> */
.L_x_2122:
[----:B------:R-:W-:Y:S05]  /*1db0*/  BSYNC B0 ;  /* 0x0000000000007941 */ /* 0x000fea0003800000 */
.L_x_2121:
        /* <DEDUP_REMOVED lines=33> */
.L_x_2124:
[----:B------:R-:W-:Y:S05]  /*1fd0*/  BSYNC B0 ;  /* 0x0000000000007941 */ /* 0x000fea0003800000 */
.L_x_2123:
        /* <DEDUP_REMOVED lines=15> */
.L_x_2128:
        /* <DEDUP_REMOVED lines=11> */
[----:B------:R-:W-:Y:S01]  /*2180*/  MOV R7, 0xffffff00 ;  /* 0xffffff0000077802 */ /* 0x000fe20000000f00 */
[----:B------:R-:W-:Y:S02]  /*2190*/  IMAD R6, R20, c[0x0][0x1c0], RZ ;  /* 0x0000700014067a24 */ /* 0x000fe400078e02ff */
[----:B------:R0:W2:Y:S01]  /*21a0*/  LDG.E.64 R4, [R8.64] ;  /* 0x0000000408047981 */ /* 0x0000a2000c1e1b00 */
[----:B------:R-:W-:Y:S01]  /*21b0*/  IMAD.WIDE.U32 R10, R69, c[0x0][0x1c0], R2 ;  /* 0x00007000450a7a25 */ /* 0x000fe200078e0002 */
[----:B------:R-:W-:Y:S01]  /*21c0*/  CS2R R102, SRZ ;  /* 0x0000000000667805 */ /* 0x000fe2000001ff00 */
[----:B------:R-:W-:Y:S01]  /*21d0*/  MOV R106, RZ ;  /* 0x000000ff006a7202 */ /* 0x000fe20000000f00 */
[----:B------:R-:W-:Y:S01]  /*21e0*/  CS2R R104, SRZ ;  /* 0x0000000000687805 */ /* 0x000fe2000001ff00 */
[----:B------:R-:W-:-:S02]  /*21f0*/  IMAD R40, R58, R7, c[0x0][0x168] ;  /* 0x00005a003a287624 */ /* 0x000fc400078e0207 */
[----:B------:R-:W-:Y:S01]  /*2200*/  IMAD R7, R69, c[0x0][0x1c4], R6 ;  /* 0x0000710045077a24 */ /* 0x000fe200078e0206 */
[----:B------:R-:W-:Y:S02]  /*2210*/  LEA R6, P1, R10, R42, 0x2 ;  /* 0x0000002a0a067211 */ /* 0x000fe400078210ff */
[----:B------:R-:W-:Y:S02]  /*2220*/  SHF.L.U32 R12, R40, 0x1, RZ ;  /* 0x00000001280c7819 */ /* 0x000fe400000006ff */
[----:B------:R-:W-:Y:S02]  /*2230*/  IADD3 R7, R11, R7, RZ ;  /* 0x000000070b077210 */ /* 0x000fe40007ffe0ff */
[-C--:B------:R-:W-:Y:S02]  /*2240*/  ISETP.GE.AND P2, PT, R55, R12.reuse, PT ;  /* 0x0000000c3700720c */ /* 0x080fe40003f46270 */
[----:B------:R-:W-:Y:S02]  /*2250*/  LEA.HI.X R7, R10, R41, R7, 0x2, P1 ;  /* 0x000000290a077211 */ /* 0x000fe400008f1407 */
[----:B------:R-:W-:-:S02]  /*2260*/  ISETP.GE.AND P1, PT, R56, R12, PT ;  /* 0x0000000c3800720c */ /* 0x000fc40003f26270 */
[-C--:B------:R-:W-:Y:S02]  /*2270*/  ISETP.GE.AND P5, PT, R2, R12.reuse, PT ;  /* 0x0000000c0200720c */ /* 0x080fe40003fa6270 */
[-C--:B------:R-:W-:Y:S02]  /*2280*/  ISETP.GE.AND P6, PT, R57, R12.reuse, PT ;  /* 0x0000000c3900720c */ /* 0x080fe40003fc6270 */
[-C--:B------:R-:W-:Y:S02]  /*2290*/  ISETP.GE.AND P3, PT, R54, R12.reuse, PT ;  /* 0x0000000c3600720c */ /* 0x080fe40003f66270 */
[-C--:B------:R-:W-:Y:S01]  /*22a0*/  ISETP.GE.AND P4, PT, R53, R12.reuse, PT ;  /* 0x0000000c3500720c */ /* 0x080fe20003f86270 */
[----:B------:R1:W3:Y:S01]  /*22b0*/  @!P2 LDG.E R103, [R6.64+0x180] ;  /* 0x000180040667a981 */ /* 0x0002e2000c1e1900 */
[----:B------:R-:W-:-:S03]  /*22c0*/  ISETP.GE.AND P2, PT, R49, R12, PT ;  /* 0x0000000c3100720c */ /* 0x000fc60003f46270 */
[----:B------:R1:W4:Y:S01]  /*22d0*/  @!P1 LDG.E R102, [R6.64+0x100] ;  /* 0x0001000406669981 */ /* 0x000322000c1e1900 */
[----:B------:R-:W-:-:S03]  /*22e0*/  ISETP.GE.AND P1, PT, R50, R12, PT ;  /* 0x0000000c3200720c */ /* 0x000fc60003f26270 */
[----:B------:R1:W5:Y:S01]  /*22f0*/  @!P5 LDG.E R106, [R6.64] ;  /* 0x00000004066ad981 */ /* 0x000362000c1e1900 */
[-C--:B------:R-:W-:Y:S01]  /*2300*/  ISETP.GE.AND P5, PT, R52, R12.reuse, PT ;  /* 0x0000000c3400720c */ /* 0x080fe20003fa6270 */
[----:B------:R-:W-:Y:S01]  /*2310*/  CS2R R22, SRZ ;  /* 0x0000000000167805 */ /* 0x000fe2000001ff00 */
[----:B------:R-:W-:Y:S01]  /*2320*/  MOV R94, RZ ;  /* 0x000000ff005e7202 */ /* 0x000fe20000000f00 */
[----:B------:R1:W3:Y:S01]  /*2330*/  @!P6 LDG.E R105, [R6.64+0x80] ;  /* 0x000080040669e981 */ /* 0x0002e2000c1e1900 */
[-C--:B------:R-:W-:Y:S01]  /*2340*/  ISETP.GE.AND P6, PT, R51, R12.reuse, PT ;  /* 0x0000000c3300720c */ /* 0x080fe20003fc6270 */
[----:B------:R-:W-:Y:S02]  /*2350*/  CS2R R100, SRZ ;  /* 0x0000000000647805 */ /* 0x000fe4000001ff00 */
        /* <DEDUP_REMOVED lines=25> */
[C---:B------:R-:W-:Y:S02]  /*24f0*/  IADD3 R93, R109.reuse, 0x3, RZ ;  /* 0x000000036d5d7810 */ /* 0x040fe40007ffe0ff */
[----:B------:R-:W-:Y:S02]  /*2500*/  IADD3 R91, R109, 0x2, RZ ;  /* 0x000000026d5b7810 */ /* 0x000fe40007ffe0ff */
[-C--:B------:R-:W-:Y:S01]  /*2510*/  ISETP.GE.U32.AND P4, PT, R93, R40.reuse, PT ;  /* 0x000000285d00720c */ /* 0x080fe20003f86070 */
[----:B------:R-:W-:Y:S01]  /*2520*/  IMAD R93, R67, c[0x0][0x198], RZ ;  /* 0x00006600435d7a24 */ /* 0x000fe200078e02ff */
[-C--:B------:R-:W-:Y:S02]  /*2530*/  ISETP.GE.U32.AND P5, PT, R91, R40.reuse, PT ;  /* 0x000000285b00720c */ /* 0x080fe40003fa6070 */
[C---:B------:R-:W-:Y:S01]  /*2540*/  IADD3 R91, R109.reuse, 0x5, RZ ;  /* 0x000000056d5b7810 */ /* 0x040fe20007ffe0ff */
[----:B------:R-:W-:Y:S01]  /*2550*/  IMAD R93, R68, c[0x0][0x19c], R93 ;  /* 0x00006700445d7a24 */ /* 0x000fe200078e025d */
[----:B------:R-:W-:-:S02]  /*2560*/  ISETP.GE.U32.AND P1, PT, R109, R40, PT ;  /* 0x000000286d00720c */ /* 0x000fc40003f26070 */
[----:B------:R-:W-:Y:S02]  /*2570*/  ISETP.GE.U32.AND P2, PT, R91, R40, PT ;  /* 0x000000285b00720c */ /* 0x000fe40003f46070 */
[----:B------:R-:W-:Y:S01]  /*2580*/  IADD3 R91, R109, 0x6, RZ ;  /* 0x000000066d5b7810 */ /* 0x000fe20007ffe0ff */
[----:B------:R-:W-:Y:S02]  /*2590*/  IMAD R113, R69, c[0x0][0x1a4], R20 ;  /* 0x0000690045717a24 */ /* 0x000fe400078e0214 */
[-C--:B--2---:R-:W-:Y:S02]  /*25a0*/  FMUL.FTZ R13, R5, R84.reuse ;  /* 0x00000054050d7220 */ /* 0x084fe40000410000 */
[----:B------:R-:W-:Y:S02]  /*25b0*/  FMUL.FTZ R107, R4, 1.4426950216293334961 ;  /* 0x3fb8aa3b046b7820 */ /* 0x000fe40000410000 */
[----:B------:R-:W-:Y:S02]  /*25c0*/  FMUL.RZ R14, R13, 0.15915493667125701904 ;  /* 0x3e22f9830d0e7820 */ /* 0x000fe4000040c000 */
[----:B------:R-:W-:-:S02]  /*25d0*/  FMUL.FTZ R4, R107, R84 ;  /* 0x000000546b047220 */ /* 0x000fc40000410000 */
[C---:B-1----:R-:W-:Y:S01]  /*25e0*/  FMUL.FTZ R7, R5.reuse, R80 ;  /* 0x0000005005077220 */ /* 0x042fe20000410000 */
[----:B------:R-:W-:Y:S01]  /*25f0*/  MUFU.COS R90, R14 ;  /* 0x0000000e005a7308 */ /* 0x000fe20000000000 */
[-C--:B------:R-:W-:Y:S02]  /*2600*/  FMUL.FTZ R13, R5, R82.reuse ;  /* 0x00000052050d7220 */ /* 0x080fe40000410000 */
[----:B------:R-:W-:Y:S01]  /*2610*/  FMUL.RZ R92, R7, 0.15915493667125701904 ;  /* 0x3e22f983075c7820 */ /* 0x000fe2000040c000 */
[----:B------:R-:W-:Y:S01]  /*2620*/  IADD3 R7, R109, 0x1, RZ ;  /* 0x000000016d077810 */ /* 0x000fe20007ffe0ff */
[----:B------:R-:W-:-:S03]  /*2630*/  FMUL.FTZ R6, R107, R82 ;  /* 0x000000526b067220 */ /* 0x000fc60000410000 */
[----:B------:R-:W-:Y:S01]  /*2640*/  MUFU.EX2 R21, R4 ;  /* 0x0000000400157308 */ /* 0x000fe20000000800 */
[----:B------:R-:W-:Y:S02]  /*2650*/  FMUL.RZ R13, R13, 0.15915493667125701904 ;  /* 0x3e22f9830d0d7820 */ /* 0x000fe4000040c000 */
[----:B------:R-:W-:-:S05]  /*2660*/  FMUL.FTZ R89, R107, R80 ;  /* 0x000000506b597220 */ /* 0x000fca0000410000 */
[----:B------:R-:W0:Y:S01]  /*2670*/  MUFU.SIN R88, R14 ;  /* 0x0000000e00587308 */ /* 0x000e220000000400 */
[----:B------:R-:W-:Y:S02]  /*2680*/  ISETP.GE.U32.AND P6, PT, R7, R40, PT ;  /* 0x000000280700720c */ /* 0x000fe40003fc6070 */
[----:B------:R-:W-:-:S05]  /*2690*/  IADD3 R7, R109, 0x4, RZ ;  /* 0x000000046d077810 */ /* 0x000fca0007ffe0ff */
[----:B------:R1:W-:Y:S01]  /*26a0*/  MUFU.EX2 R87, R6 ;  /* 0x0000000600577308 */ /* 0x0003e20000000800 */
[----:B------:R-:W-:-:S07]  /*26b0*/  ISETP.GE.U32.AND P3, PT, R7, R40, PT ;  /* 0x000000280700720c */ /* 0x000fce0003f66070 */
[----:B------:R-:W-:Y:S01]  /*26c0*/  MUFU.SIN R108, R13 ;  /* 0x0000000d006c7308 */ /* 0x000fe20000000400 */
[----:B-1----:R-:W-:-:S07]  /*26d0*/  FMUL.FTZ R6, R5, R76 ;  /* 0x0000004c05067220 */ /* 0x002fce0000410000 */
[----:B------:R-:W-:Y:S01]  /*26e0*/  MUFU.COS R110, R13 ;  /* 0x0000000d006e7308 */ /* 0x000fe20000000000 */
[----:B------:R-:W-:Y:S02]  /*26f0*/  FMUL.RZ R97, R6, 0.15915493667125701904 ;  /* 0x3e22f98306617820 */ /* 0x000fe4000040c000 */
[----:B------:R-:W-:-:S05]  /*2700*/  IMAD.WIDE.U32 R6, R68, c[0x0][0x198], RZ ;  /* 0x0000660044067a25 */ /* 0x000fca00078e00ff */
[----:B------:R-:W-:Y:S01]  /*2710*/  MUFU.COS R114, R92 ;  /* 0x0000005c00727308 */ /* 0x000fe20000000000 */
[----:B------:R-:W-:-:S07]  /*2720*/  FMUL.FTZ R4, R5, R78 ;  /* 0x0000004e05047220 */ /* 0x000fce0000410000 */
[----:B------:R-:W1:Y:S01]  /*2730*/  MUFU.EX2 R89, R89 ;  /* 0x0000005900597308 */ /* 0x000e620000000800 */
[----:B0-----:R-:W-:-:S07]  /*2740*/  FMUL.FTZ R88, R21, R88 ;  /* 0x0000005815587220 */ /* 0x001fce0000410000 */
[----:B------:R0:W2:Y:S01]  /*2750*/  MUFU.SIN R112, R92 ;  /* 0x0000005c00707308 */ /* 0x0000a20000000400 */
[----:B------:R-:W-:Y:S01]  /*2760*/  IADD3 R7, R7, R93, RZ ;  /* 0x0000005d07077210 */ /* 0x000fe20007ffe0ff */
[----:B------:R-:W-:Y:S01]  /*2770*/  FMUL.RZ R95, R4, 0.15915493667125701904 ;  /* 0x3e22f983045f7820 */ /* 0x000fe2000040c000 */
[----:B------:R-:W-:Y:S01]  /*2780*/  FSEL R93, R88, RZ, !P1 ;  /* 0x000000ff585d7208 */ /* 0x000fe20004800000 */
[----:B0-----:R-:W-:Y:S02]  /*2790*/  FMUL.FTZ R92, R21, R90 ;  /* 0x0000005a155c7220 */ /* 0x001fe40000410000 */
[----:B------:R-:W-:Y:S02]  /*27a0*/  FMUL.FTZ R90, R85, R84 ;  /* 0x00000054555a7220 */ /* 0x000fe40000410000 */
[----:B------:R-:W-:Y:S01]  /*27b0*/  MUFU.SIN R4, R95 ;  /* 0x0000005f00047308 */ /* 0x000fe20000000400 */
[----:B------:R-:W-:Y:S01]  /*27c0*/  IMAD.WIDE.U32 R6, R69, c[0x0][0x1a0], R6 ;  /* 0x0000680045067a25 */ /* 0x000fe200078e0006 */
[----:B------:R-:W-:-:S02]  /*27d0*/  FSEL R92, R92, 1, !P1 ;  /* 0x3f8000005c5c7808 */ /* 0x000fc40004800000 */
[----:B------:R-:W-:Y:S01]  /*27e0*/  FSEL R90, R90, RZ, !P1 ;  /* 0x000000ff5a5a7208 */ /* 0x000fe20004800000 */
[----:B------:R-:W-:Y:S01]  /*27f0*/  FMUL.FTZ R21, R5, R74 ;  /* 0x0000004a05157220 */ /* 0x000fe20000410000 */
[----:B------:R-:W-:Y:S01]  /*2800*/  ISETP.GE.U32.AND P1, PT, R91, R40, PT ;  /* 0x000000285b00720c */ /* 0x000fe20003f26070 */
[----:B------:R-:W-:Y:S01]  /*2810*/  FMUL.FTZ R91, R83, R82 ;  /* 0x00000052535b7220 */ /* 0x000fe20000410000 */
[----:B------:R0:W-:Y:S01]  /*2820*/  MUFU.COS R13, R95 ;  /* 0x0000005f000d7308 */ /* 0x0001e20000000000 */
[----:B-1----:R-:W-:Y:S01]  /*2830*/  FMUL.FTZ R88, R89, R114 ;  /* 0x0000007259587220 */ /* 0x002fe20000410000 */
[----:B------:R-:W-:Y:S01]  /*2840*/  IADD3 R113, R7, R113, RZ ;  /* 0x0000007107717210 */ /* 0x000fe20007ffe0ff */
[----:B------:R-:W-:-:S05]  /*2850*/  FMUL.FTZ R14, R107, R78 ;  /* 0x0000004e6b0e7220 */ /* 0x000fca0000410000 */
[----:B------:R-:W-:Y:S01]  /*2860*/  MUFU.SIN R96, R97 ;  /* 0x0000006100607308 */ /* 0x000fe20000000400 */
[----:B0-----:R-:W-:Y:S02]  /*2870*/  FMUL.FTZ R95, R87, R110 ;  /* 0x0000006e575f7220 */ /* 0x001fe40000410000 */
[----:B--2---:R-:W-:-:S05]  /*2880*/  FMUL.FTZ R89, R89, R112 ;  /* 0x0000007059597220 */ /* 0x004fca0000410000 */
[----:B------:R0:W-:Y:S01]  /*2890*/  MUFU.COS R98, R97 ;  /* 0x0000006100627308 */ /* 0x0001e20000000000 */
[----:B------:R-:W-:Y:S01]  /*28a0*/  FMUL.RZ R111, R21, 0.15915493667125701904 ;  /* 0x3e22f983156f7820 */ /* 0x000fe2000040c000 */
[----:B------:R-:W-:Y:S01]  /*28b0*/  IADD3 R21, R109, 0x7, RZ ;  /* 0x000000076d157810 */ /* 0x000fe20007ffe0ff */
[----:B------:R-:W-:Y:S01]  /*28c0*/  FMUL.FTZ R7, R107, R74 ;  /* 0x0000004a6b077220 */ /* 0x000fe20000410000 */
[----:B------:R-:W-:Y:S01]  /*28d0*/  FSEL R91, R91, RZ, !P6 ;  /* 0x000000ff5b5b7208 */ /* 0x000fe20007000000 */
[----:B0-----:R-:W-:Y:S02]  /*28e0*/  FMUL.FTZ R97, R87, R108 ;  /* 0x0000006c57617220 */ /* 0x001fe40000410000 */
[----:B------:R-:W-:Y:S01]  /*28f0*/  FMUL.FTZ R87, R81, R80 ;  /* 0x0000005051577220 */ /* 0x000fe20000410000 */
[----:B------:R-:W-:Y:S02]  /*2900*/  FSEL R95, R95, 1, !P6 ;  /* 0x3f8000005f5f7808 */ /* 0x000fe40007000000 */
[----:B------:R-:W-:-:S02]  /*2910*/  FSEL R97, R97, RZ, !P6 ;  /* 0x000000ff61617208 */ /* 0x000fc40007000000 */
[----:B------:R-:W-:Y:S01]  /*2920*/  LEA R20, P6, R6, c[0x0][0x228], 0x3 ;  /* 0x00008a0006147a11 */ /* 0x000fe200078c18ff */
[----:B------:R-:W0:Y:S01]  /*2930*/  MUFU.EX2 R14, R14 ;  /* 0x0000000e000e7308 */ /* 0x000e220000000800 */
[----:B------:R-:W-:Y:S02]  /*2940*/  FSEL R87, R87, RZ, !P5 ;  /* 0x000000ff57577208 */ /* 0x000fe40006800000 */
[----:B------:R-:W-:Y:S02]  /*2950*/  FSEL R89, R89, RZ, !P5 ;  /* 0x000000ff59597208 */ /* 0x000fe40006800000 */
[----:B------:R-:W-:Y:S01]  /*2960*/  FSEL R88, R88, 1, !P5 ;  /* 0x3f80000058587808 */ /* 0x000fe20006800000 */
[----:B------:R-:W-:Y:S01]  /*2970*/  FMUL.FTZ R108, R107, R72 ;  /* 0x000000486b6c7220 */ /* 0x000fe20000410000 */
[----:B------:R-:W-:Y:S01]  /*2980*/  ISETP.GE.U32.AND P5, PT, R21, R40, PT ;  /* 0x000000281500720c */ /* 0x000fe20003fa6070 */
[----:B------:R1:W-:Y:S01]  /*2990*/  MUFU.EX2 R109, R7 ;  /* 0x00000007006d7308 */ /* 0x0003e20000000800 */
[----:B------:R-:W-:Y:S01]  /*29a0*/  LEA.HI.X R21, R6, c[0x0][0x22c], R113, 0x3, P6 ;  /* 0x00008b0006157a11 */ /* 0x000fe200030f1c71 */
[----:B-----5:R2:W-:Y:S01]  /*29b0*/  STS [R39.X4], R106 ;  /* 0x0000006a27007388 */ /* 0x0205e20000004800 */
[----:B------:R-:W-:-:S03]  /*29c0*/  IADD3 R6, R59, 0x100, RZ ;  /* 0x000001003b067810 */ /* 0x000fc60007ffe0ff */
[----:B---3--:R3:W-:Y:S01]  /*29d0*/  STS [R38.X4+0x80], R105 ;  /* 0x0000806926007388 */ /* 0x0087e20000004800 */
[----:B-1----:R-:W-:-:S03]  /*29e0*/  FMUL.FTZ R7, R5, R72 ;  /* 0x0000004805077220 */ /* 0x002fc60000410000 */
[----:B----4-:R-:W-:Y:S01]  /*29f0*/  STS [R37.X4+0x100], R102 ;  /* 0x0001006625007388 */ /* 0x010fe20000004800 */
[----:B------:R-:W-:Y:S01]  /*2a00*/  MUFU.SIN R110, R111 ;  /* 0x0000006f006e7308 */ /* 0x000fe20000000400 */
[----:B--2---:R-:W-:Y:S02]  /*2a10*/  IADD3 R106, R59, 0x120, RZ ;  /* 0x000001203b6a7810 */ /* 0x004fe40007ffe0ff */
[----:B------:R1:W-:Y:S01]  /*2a20*/  STS [R36.X4+0x180], R103 ;  /* 0x0001806724007388 */ /* 0x0003e20000004800 */
[----:B---3--:R-:W-:Y:S01]  /*2a30*/  FMUL.RZ R105, R7, 0.15915493667125701904 ;  /* 0x3e22f98307697820 */ /* 0x008fe2000040c000 */
[-C--:B------:R-:W-:Y:S02]  /*2a40*/  LEA.HI.SX32 R7, R6, R59.reuse, 0x1b ;  /* 0x0000003b06077211 */ /* 0x080fe400078fdaff */
[----:B------:R-:W-:Y:S01]  /*2a50*/  STS [R35.X4+0x200], R104 ;  /* 0x0002006823007388 */ /* 0x000fe20000004800 */
[----:B------:R-:W2:Y:S01]  /*2a60*/  MUFU.COS R112, R111 ;  /* 0x0000006f00707308 */ /* 0x000ea20000000000 */
[----:B------:R-:W-:Y:S01]  /*2a70*/  FMUL.FTZ R5, R5, R70 ;  /* 0x0000004605057220 */ /* 0x000fe20000410000 */
[----:B------:R-:W-:Y:S01]  /*2a80*/  IADD3 R6, R59, 0x160, RZ ;  /* 0x000001603b067810 */ /* 0x000fe20007ffe0ff */
[----:B------:R-:W-:Y:S05]  /*2a90*/  STS [R34.X4+0x280], R101 ;  /* 0x0002806522007388 */ /* 0x000fea0000004800 */
[----:B------:R3:W-:Y:S01]  /*2aa0*/  MUFU.EX2 R111, R108 ;  /* 0x0000006c006f7308 */ /* 0x0007e20000000800 */
[----:B------:R4:W-:Y:S01]  /*2ab0*/  STS [R33.X4+0x300], R100 ;  /* 0x0003006421007388 */ /* 0x0009e20000004800 */
[-C--:B-1----:R-:W-:Y:S01]  /*2ac0*/  LEA.HI.SX32 R103, R106, R59.reuse, 0x1b ;  /* 0x0000003b6a677211 */ /* 0x082fe200078fdaff */
[----:B------:R-:W-:Y:S01]  /*2ad0*/  FMUL.RZ R113, R5, 0.15915493667125701904 ;  /* 0x3e22f98305717820 */ /* 0x000fe2000040c000 */
[----:B------:R-:W-:-:S02]  /*2ae0*/  LEA.HI.SX32 R6, R6, R59, 0x1b ;  /* 0x0000003b06067211 */ /* 0x000fc400078fdaff */
[C---:B---3--:R-:W-:Y:S02]  /*2af0*/  IADD3 R108, R59.reuse, 0x140, RZ ;  /* 0x000001403b6c7810 */ /* 0x048fe40007ffe0ff */
[----:B----4-:R-:W-:Y:S02]  /*2b00*/  IADD3 R100, R59, 0x180, RZ ;  /* 0x000001803b647810 */ /* 0x010fe40007ffe0ff */
[-C--:B------:R-:W-:Y:S01]  /*2b10*/  LEA.HI.SX32 R108, R108, R59.reuse, 0x1b ;  /* 0x0000003b6c6c7211 */ /* 0x080fe200078fdaff */
[----:B------:R-:W-:Y:S01]  /*2b20*/  STS [R32.X4+0x380], R15 ;  /* 0x0003800f20007388 */ /* 0x000fe20000004800 */
[----:B------:R-:W-:Y:S01]  /*2b30*/  LEA.HI.SX32 R5, R100, R59, 0x1b ;  /* 0x0000003b64057211 */ /* 0x000fe200078fdaff */
[C---:B------:R-:W-:Y:S02]  /*2b40*/  FMUL.FTZ R99, R107.reuse, R76 ;  /* 0x0000004c6b637220 */ /* 0x040fe40000410000 */
[----:B------:R1:W-:Y:S01]  /*2b50*/  STS [R7.X4+0x400], R94 ;  /* 0x0004005e07007388 */ /* 0x0003e20000004800 */
[----:B------:R-:W-:-:S03]  /*2b60*/  FMUL.FTZ R107, R107, R70 ;  /* 0x000000466b6b7220 */ /* 0x000fc60000410000 */
[----:B------:R-:W-:Y:S01]  /*2b70*/  STS [R103.X4+0x480], R22 ;  /* 0x0004801667007388 */ /* 0x000fe20000004800 */
[C---:B0-----:R-:W-:Y:S02]  /*2b80*/  FMUL.FTZ R13, R14.reuse, R13 ;  /* 0x0000000d0e0d7220 */ /* 0x041fe40000410000 */
[----:B------:R-:W-:Y:S01]  /*2b90*/  FMUL.FTZ R4, R14, R4 ;  /* 0x000000040e047220 */ /* 0x000fe20000410000 */
[----:B------:R-:W-:Y:S01]  /*2ba0*/  STS [R108.X4+0x500], R23 ;  /* 0x000500176c007388 */ /* 0x000fe20000004800 */
[----:B------:R-:W-:-:S03]  /*2bb0*/  FMUL.FTZ R14, R90, R97 ;  /* 0x000000615a0e7220 */ /* 0x000fc60000410000 */
[----:B------:R-:W-:Y:S01]  /*2bc0*/  STS [R6.X4+0x580], R9 ;  /* 0x0005800906007388 */ /* 0x000fe20000004800 */
[----:B------:R-:W-:-:S03]  /*2bd0*/  IADD3 R102, R59, 0x1a0, RZ ;  /* 0x000001a03b667810 */ /* 0x000fc60007ffe0ff */
[----:B------:R0:W-:Y:S01]  /*2be0*/  STS [R5.X4+0x600], R8 ;  /* 0x0006000805007388 */ /* 0x0001e20000004800 */
[----:B------:R-:W-:Y:S01]  /*2bf0*/  MUFU.EX2 R107, R107 ;  /* 0x0000006b006b7308 */ /* 0x000fe20000000800 */
[----:B------:R-:W-:Y:S01]  /*2c00*/  FFMA.FTZ R14, RZ, R95, R14 ;  /* 0x0000005fff0e7223 */ /* 0x000fe2000001000e */
[----:B-1----:R-:W-:Y:S01]  /*2c10*/  LEA.HI.SX32 R7, R102, R59, 0x1b ;  /* 0x0000003b66077211 */ /* 0x002fe200078fdaff */
[----:B0-----:R-:W-:-:S05]  /*2c20*/  FMUL.FTZ R5, RZ, R97 ;  /* 0x00000061ff057220 */ /* 0x001fca0000410000 */
[----:B------:R-:W0:Y:S01]  /*2c30*/  MUFU.COS R94, R113 ;  /* 0x00000071005e7308 */ /* 0x000e220000000000 */
[----:B------:R-:W-:Y:S02]  /*2c40*/  FFMA.FTZ R6, R90, R95, -R5 ;  /* 0x0000005f5a067223 */ /* 0x000fe40000010805 */
[----:B------:R-:W-:-:S05]  /*2c50*/  FADD.FTZ R14, RZ, R14 ;  /* 0x0000000eff0e7221 */ /* 0x000fca0000010000 */
[----:B------:R-:W1:Y:S01]  /*2c60*/  MUFU.EX2 R99, R99 ;  /* 0x0000006300637308 */ /* 0x000e620000000800 */
[----:B------:R-:W-:Y:S01]  /*2c70*/  FADD.FTZ R5, R91, R6 ;  /* 0x000000065b057221 */ /* 0x000fe20000010000 */
[C---:B------:R-:W-:Y:S01]  /*2c80*/  IADD3 R104, R59.reuse, 0x1c0, RZ ;  /* 0x000001c03b687810 */ /* 0x040fe20007ffe0ff */
[----:B------:R3:W-:Y:S01]  /*2c90*/  STS [R7.X4+0x680], R10 ;  /* 0x0006800a07007388 */ /* 0x0007e20000004800 */
[----:B------:R-:W-:Y:S01]  /*2ca0*/  IADD3 R106, R59, 0x1e0, RZ ;  /* 0x000001e03b6a7810 */ /* 0x000fe20007ffe0ff */
[----:B------:R-:W-:Y:S01]  /*2cb0*/  FMUL.FTZ R6, R92, R97 ;  /* 0x000000615c067220 */ /* 0x000fe20000410000 */
[----:B------:R-:W-:Y:S01]  /*2cc0*/  LEA.HI.SX32 R15, R104, R59, 0x1b ;  /* 0x0000003b680f7211 */ /* 0x000fe200078fdaff */
[C---:B------:R-:W-:Y:S01]  /*2cd0*/  FMUL.FTZ R9, R89.reuse, R5 ;  /* 0x0000000559097220 */ /* 0x040fe20000410000 */
[----:B------:R-:W-:Y:S01]  /*2ce0*/  LEA.HI.SX32 R106, R106, R59, 0x1b ;  /* 0x0000003b6a6a7211 */ /* 0x000fe200078fdaff */
[----:B---3--:R-:W-:Y:S02]  /*2cf0*/  FMUL.FTZ R7, R89, R14 ;  /* 0x0000000e59077220 */ /* 0x008fe40000410000 */
[----:B------:R-:W-:-:S02]  /*2d00*/  FFMA.FTZ R6, R93, R95, R6 ;  /* 0x0000005f5d067223 */ /* 0x000fc40000010006 */
[C---:B------:R-:W-:Y:S02]  /*2d10*/  FFMA.FTZ R8, R88.reuse, R5, -R7 ;  /* 0x0000000558087223 */ /* 0x040fe40000010807 */
[----:B------:R-:W-:Y:S02]  /*2d20*/  FMUL.FTZ R5, R93, R97 ;  /* 0x000000615d057220 */ /* 0x000fe40000410000 */
[----:B------:R-:W-:Y:S01]  /*2d30*/  FFMA.FTZ R9, R88, R14, R9 ;  /* 0x0000000e58097223 */ /* 0x000fe20000010009 */
[----:B------:R-:W-:Y:S01]  /*2d40*/  STS [R15.X4+0x700], R12 ;  /* 0x0007000c0f007388 */ /* 0x000fe20000004800 */
[C---:B--2---:R-:W-:Y:S02]  /*2d50*/  FMUL.FTZ R102, R109.reuse, R112 ;  /* 0x000000706d667220 */ /* 0x044fe40000410000 */
[----:B------:R-:W-:Y:S01]  /*2d60*/  FMUL.FTZ R101, R109, R110 ;  /* 0x0000006e6d657220 */ /* 0x000fe20000410000 */
[----:B------:R2:W-:Y:S01]  /*2d70*/  STS [R106.X4+0x780], R11 ;  /* 0x0007800b6a007388 */ /* 0x0005e20000004800 */
[----:B0-----:R-:W-:Y:S01]  /*2d80*/  FMUL.FTZ R109, R107, R94 ;  /* 0x0000005e6b6d7220 */ /* 0x001fe20000410000 */
[----:B------:R-:W-:Y:S01]  /*2d90*/  FSEL R94, R4, RZ, !P4 ;  /* 0x000000ff045e7208 */ /* 0x000fe20006000000 */
[----:B------:R-:W-:-:S02]  /*2da0*/  FFMA.FTZ R5, R92, R95, -R5 ;  /* 0x0000005f5c057223 */ /* 0x000fc40000010805 */
[----:B-1----:R-:W-:Y:S01]  /*2db0*/  FMUL.FTZ R100, R99, R98 ;  /* 0x0000006263647220 */ /* 0x002fe20000410000 */
[----:B------:R-:W0:Y:S01]  /*2dc0*/  MUFU.SIN R114, R105 ;  /* 0x0000006900727308 */ /* 0x000e220000000400 */
[----:B------:R-:W-:Y:S02]  /*2dd0*/  FMUL.FTZ R4, R89, R6 ;  /* 0x0000000659047220 */ /* 0x000fe40000410000 */
[----:B------:R-:W-:-:S05]  /*2de0*/  FMUL.FTZ R103, R77, R76 ;  /* 0x0000004c4d677220 */ /* 0x000fca0000410000 */
[----:B------:R0:W1:Y:S01]  /*2df0*/  MUFU.COS R116, R105 ;  /* 0x0000006900747308 */ /* 0x0000620000000000 */
[----:B--2---:R-:W-:Y:S01]  /*2e00*/  FADD.FTZ R11, RZ, R9 ;  /* 0x00000009ff0b7221 */ /* 0x004fe20000010000 */
[----:B------:R-:W-:Y:S01]  /*2e10*/  FSEL R101, R101, RZ, !P2 ;  /* 0x000000ff65657208 */ /* 0x000fe20005000000 */
[----:B------:R-:W-:-:S05]  /*2e20*/  FADD.FTZ R9, R87, R8 ;  /* 0x0000000857097221 */ /* 0x000fca0000010000 */
[----:B------:R-:W2:Y:S01]  /*2e30*/  MUFU.SIN R22, R113 ;  /* 0x0000007100167308 */ /* 0x000ea20000000400 */
[----:B------:R-:W-:Y:S01]  /*2e40*/  FMUL.FTZ R98, R99, R96 ;  /* 0x0000006063627220 */ /* 0x000fe20000410000 */
[----:B------:R-:W-:Y:S01]  /*2e50*/  FSEL R96, R13, 1, !P4 ;  /* 0x3f8000000d607808 */ /* 0x000fe20006000000 */
[----:B------:R-:W-:Y:S01]  /*2e60*/  FMUL.FTZ R99, R79, R78 ;  /* 0x0000004e4f637220 */ /* 0x000fe20000410000 */
[----:B------:R-:W-:Y:S01]  /*2e70*/  FSEL R102, R102, 1, !P2 ;  /* 0x3f80000066667808 */ /* 0x000fe20005000000 */
[----:B------:R-:W-:Y:S01]  /*2e80*/  FFMA.FTZ R7, R88, R5, -R4 ;  /* 0x0000000558077223 */ /* 0x000fe20000010804 */
[----:B------:R-:W-:-:S06]  /*2e90*/  NOP ;  /* 0x0000000000007918 */ /* 0x000fcc0000000000 */
[C---:B------:R-:W-:Y:S02]  /*2ea0*/  FMUL.FTZ R4, R94.reuse, R11 ;  /* 0x0000000b5e047220 */ /* 0x040fe40000410000 */
[-C--:B------:R-:W-:Y:S01]  /*2eb0*/  FMUL.FTZ R8, R94, R9.reuse ;  /* 0x000000095e087220 */ /* 0x080fe20000410000 */
[----:B------:R-:W-:Y:S01]  /*2ec0*/  FSEL R99, R99, RZ, !P4 ;  /* 0x000000ff63637208 */ /* 0x000fe20006000000 */
[----:B------:R-:W-:Y:S01]  /*2ed0*/  FFMA.FTZ R4, R96, R9, -R4 ;  /* 0x0000000960047223 */ /* 0x000fe20000010804 */
[----:B------:R-:W-:Y:S01]  /*2ee0*/  FSEL R98, R98, RZ, !P3 ;  /* 0x000000ff62627208 */ /* 0x000fe20005800000 */
[----:B------:R-:W-:Y:S01]  /*2ef0*/  FFMA.FTZ R8, R96, R11, R8 ;  /* 0x0000000b60087223 */ /* 0x000fe20000010008 */
[----:B------:R-:W-:Y:S01]  /*2f00*/  FSEL R100, R100, 1, !P3 ;  /* 0x3f80000064647808 */ /* 0x000fe20005800000 */
[----:B------:R-:W-:Y:S01]  /*2f10*/  FMUL.FTZ R5, R89, R5 ;  /* 0x0000000559057220 */ /* 0x000fe20000410000 */
[----:B------:R-:W-:Y:S01]  /*2f20*/  FSEL R103, R103, RZ, !P3 ;  /* 0x000000ff67677208 */ /* 0x000fe20005800000 */
[----:B------:R-:W-:Y:S01]  /*2f30*/  FADD.FTZ R11, RZ, R8 ;  /* 0x00000008ff0b7221 */ /* 0x000fe20000010000 */
[----:B------:R-:W3:Y:S01]  /*2f40*/  LDG.E.64 R20, [R20.64] ;  /* 0x0000000414147981 */ /* 0x000ee2000c1e1b00 */
[----:B------:R-:W-:-:S02]  /*2f50*/  FADD.FTZ R9, R99, R4 ;  /* 0x0000000463097221 */ /* 0x000fc40000010000 */
[----:B------:R-:W-:Y:S02]  /*2f60*/  FFMA.FTZ R5, R88, R6, R5 ;  /* 0x0000000658057223 */ /* 0x000fe40000010005 */
[----:B------:R-:W-:Y:S02]  /*2f70*/  FMUL.FTZ R6, R94, R7 ;  /* 0x000000075e067220 */ /* 0x000fe40000410000 */
[C---:B------:R-:W-:Y:S02]  /*2f80*/  FMUL.FTZ R8, R98.reuse, R11 ;  /* 0x0000000b62087220 */ /* 0x040fe40000410000 */
[----:B------:R-:W-:Y:S02]  /*2f90*/  FMUL.FTZ R10, R98, R9 ;  /* 0x00000009620a7220 */ /* 0x000fe40000410000 */
[-C--:B------:R-:W-:Y:S02]  /*2fa0*/  FMUL.FTZ R4, R94, R5.reuse ;  /* 0x000000055e047220 */ /* 0x080fe40000410000 */
[----:B------:R-:W-:-:S02]  /*2fb0*/  FFMA.FTZ R5, R96, R5, R6 ;  /* 0x0000000560057223 */ /* 0x000fc40000010006 */
[C---:B------:R-:W-:Y:S02]  /*2fc0*/  FFMA.FTZ R8, R100.reuse, R9, -R8 ;  /* 0x0000000964087223 */ /* 0x040fe40000010808 */
[----:B------:R-:W-:Y:S02]  /*2fd0*/  FFMA.FTZ R10, R100, R11, R10 ;  /* 0x0000000b640a7223 */ /* 0x000fe4000001000a */
[----:B------:R-:W-:Y:S02]  /*2fe0*/  FFMA.FTZ R7, R96, R7, -R4 ;  /* 0x0000000760077223 */ /* 0x000fe40000010804 */
[----:B------:R-:W-:Y:S02]  /*2ff0*/  FMUL.FTZ R4, R98, R5 ;  /* 0x0000000562047220 */ /* 0x000fe40000410000 */
[----:B------:R-:W-:Y:S02]  /*3000*/  FADD.FTZ R10, RZ, R10 ;  /* 0x0000000aff0a7221 */ /* 0x000fe40000010000 */
[----:B------:R-:W-:-:S02]  /*3010*/  FADD.FTZ R8, R103, R8 ;  /* 0x0000000867087221 */ /* 0x000fc40000010000 */
[-C--:B------:R-:W-:Y:S02]  /*3020*/  FFMA.FTZ R4, R100, R7.reuse, -R4 ;  /* 0x0000000764047223 */ /* 0x080fe40000010804 */
[----:B------:R-:W-:Y:S02]  /*3030*/  FMUL.FTZ R104, R75, R74 ;  /* 0x0000004a4b687220 */ /* 0x000fe40000410000 */
[----:B------:R-:W-:Y:S02]  /*3040*/  FMUL.FTZ R7, R98, R7 ;  /* 0x0000000762077220 */ /* 0x000fe40000410000 */
[C---:B------:R-:W-:Y:S02]  /*3050*/  FMUL.FTZ R9, R101.reuse, R10 ;  /* 0x0000000a65097220 */ /* 0x040fe40000410000 */
[----:B------:R-:W-:Y:S01]  /*3060*/  FMUL.FTZ R11, R101, R8 ;  /* 0x00000008650b7220 */ /* 0x000fe20000410000 */
[----:B------:R-:W-:Y:S01]  /*3070*/  FSEL R104, R104, RZ, !P2 ;  /* 0x000000ff68687208 */ /* 0x000fe20005000000 */
[----:B0-----:R-:W-:-:S02]  /*3080*/  FMUL.FTZ R105, R111, R114 ;  /* 0x000000726f697220 */ /* 0x001fc40000410000 */
[----:B------:R-:W-:Y:S02]  /*3090*/  FFMA.FTZ R7, R100, R5, R7 ;  /* 0x0000000564077223 */ /* 0x000fe40000010007 */
[C---:B------:R-:W-:Y:S02]  /*30a0*/  FFMA.FTZ R9, R102.reuse, R8, -R9 ;  /* 0x0000000866097223 */ /* 0x040fe40000010809 */
[----:B------:R-:W-:Y:S01]  /*30b0*/  FFMA.FTZ R11, R102, R10, R11 ;  /* 0x0000000a660b7223 */ /* 0x000fe2000001000b */
[----:B------:R-:W-:Y:S01]  /*30c0*/  FSEL R105, R105, RZ, !P1 ;  /* 0x000000ff69697208 */ /* 0x000fe20004800000 */
[----:B-1----:R-:W-:Y:S02]  /*30d0*/  FMUL.FTZ R106, R111, R116 ;  /* 0x000000746f6a7220 */ /* 0x002fe40000410000 */
[----:B------:R-:W-:Y:S02]  /*30e0*/  FMUL.FTZ R5, R101, R7 ;  /* 0x0000000765057220 */ /* 0x000fe40000410000 */
[----:B------:R-:W-:-:S02]  /*30f0*/  FADD.FTZ R11, RZ, R11 ;  /* 0x0000000bff0b7221 */ /* 0x000fc40000010000 */
[----:B------:R-:W-:Y:S02]  /*3100*/  FADD.FTZ R9, R104, R9 ;  /* 0x0000000968097221 */ /* 0x000fe40000010000 */
[----:B--2---:R-:W-:Y:S01]  /*3110*/  FMUL.FTZ R22, R107, R22 ;  /* 0x000000166b167220 */ /* 0x004fe20000410000 */
[----:B------:R-:W-:Y:S01]  /*3120*/  FSEL R106, R106, 1, !P1 ;  /* 0x3f8000006a6a7808 */ /* 0x000fe20004800000 */
[----:B------:R-:W-:Y:S02]  /*3130*/  FMUL.FTZ R107, R73, R72 ;  /* 0x00000048496b7220 */ /* 0x000fe40000410000 */
[-C--:B------:R-:W-:Y:S02]  /*3140*/  FMUL.FTZ R6, R101, R4.reuse ;  /* 0x0000000465067220 */ /* 0x080fe40000410000 */
[----:B------:R-:W-:Y:S02]  /*3150*/  FFMA.FTZ R5, R102, R4, -R5 ;  /* 0x0000000466057223 */ /* 0x000fe40000010805 */
[----:B------:R-:W-:-:S02]  /*3160*/  FMUL.FTZ R8, R105, R11 ;  /* 0x0000000b69087220 */ /* 0x000fc40000410000 */
[----:B------:R-:W-:Y:S01]  /*3170*/  FMUL.FTZ R4, R105, R9 ;  /* 0x0000000969047220 */ /* 0x000fe20000410000 */
[----:B------:R-:W-:Y:S01]  /*3180*/  FSEL R107, R107, RZ, !P1 ;  /* 0x000000ff6b6b7208 */ /* 0x000fe20004800000 */
[----:B------:R-:W-:Y:S02]  /*3190*/  FFMA.FTZ R6, R102, R7, R6 ;  /* 0x0000000766067223 */ /* 0x000fe40000010006 */
[C---:B------:R-:W-:Y:S02]  /*31a0*/  FFMA.FTZ R8, R106.reuse, R9, -R8 ;  /* 0x000000096a087223 */ /* 0x040fe40000010808 */
[----:B------:R-:W-:Y:S01]  /*31b0*/  FFMA.FTZ R11, R106, R11, R4 ;  /* 0x0000000b6a0b7223 */ /* 0x000fe20000010004 */
[----:B------:R-:W-:Y:S01]  /*31c0*/  FSEL R108, R22, RZ, !P5 ;  /* 0x000000ff166c7208 */ /* 0x000fe20006800000 */
[----:B------:R-:W-:Y:S02]  /*31d0*/  FMUL.FTZ R4, R105, R6 ;  /* 0x0000000669047220 */ /* 0x000fe40000410000 */
[----:B------:R-:W-:-:S02]  /*31e0*/  FADD.FTZ R8, R107, R8 ;  /* 0x000000086b087221 */ /* 0x000fc40000010000 */
[----:B------:R-:W-:Y:S01]  /*31f0*/  FADD.FTZ R11, RZ, R11 ;  /* 0x0000000bff0b7221 */ /* 0x000fe20000010000 */
[----:B------:R-:W-:Y:S01]  /*3200*/  FSEL R109, R109, 1, !P5 ;  /* 0x3f8000006d6d7808 */ /* 0x000fe20006800000 */
[----:B------:R-:W-:Y:S02]  /*3210*/  FMUL.FTZ R110, R71, R70 ;  /* 0x00000046476e7220 */ /* 0x000fe40000410000 */
[-C--:B------:R-:W-:Y:S02]  /*3220*/  FMUL.FTZ R7, R105, R5.reuse ;  /* 0x0000000569077220 */ /* 0x080fe40000410000 */
[----:B------:R-:W-:Y:S02]  /*3230*/  FFMA.FTZ R4, R106, R5, -R4 ;  /* 0x000000056a047223 */ /* 0x000fe40000010804 */
[C---:B------:R-:W-:Y:S02]  /*3240*/  FMUL.FTZ R10, R108.reuse, R8 ;  /* 0x000000086c0a7220 */ /* 0x040fe40000410000 */
[----:B------:R-:W-:Y:S01]  /*3250*/  FMUL.FTZ R5, R108, R11 ;  /* 0x0000000b6c057220 */ /* 0x000fe20000410000 */
[----:B------:R-:W-:Y:S01]  /*3260*/  FSEL R110, R110, RZ, !P5 ;  /* 0x000000ff6e6e7208 */ /* 0x000fe20006800000 */
[----:B------:R-:W-:-:S02]  /*3270*/  FFMA.FTZ R7, R106, R6, R7 ;  /* 0x000000066a077223 */ /* 0x000fc40000010007 */
[C---:B------:R-:W-:Y:S02]  /*3280*/  FFMA.FTZ R10, R109.reuse, R11, R10 ;  /* 0x0000000b6d0a7223 */ /* 0x040fe4000001000a */
[----:B------:R-:W-:Y:S02]  /*3290*/  FFMA.FTZ R5, R109, R8, -R5 ;  /* 0x000000086d057223 */ /* 0x000fe40000010805 */
[----:B------:R-:W-:Y:S02]  /*32a0*/  FMUL.FTZ R12, R108, R7 ;  /* 0x000000076c0c7220 */ /* 0x000fe40000410000 */
[----:B------:R-:W-:Y:S02]  /*32b0*/  FADD.FTZ R15, RZ, R10 ;  /* 0x0000000aff0f7221 */ /* 0x000fe40000010000 */
[----:B------:R-:W-:Y:S02]  /*32c0*/  FADD.FTZ R14, R110, R5 ;  /* 0x000000056e0e7221 */ /* 0x000fe40000010000 */
[----:B------:R-:W-:-:S02]  /*32d0*/  FMUL.FTZ R6, R108, R4 ;  /* 0x000000046c067220 */ /* 0x000fc40000410000 */
[C---:B------:R-:W-:Y:S01]  /*32e0*/  FFMA.FTZ R12, R109.reuse, R4, -R12 ;  /* 0x000000046d0c7223 */ /* 0x040fe2000001080c */
[----:B------:R-:W0:Y:S01]  /*32f0*/  SHFL.UP PT, R11, R15, 0x1, RZ ;  /* 0x042000000f0b7989 */ /* 0x000e2200000e00ff */
[----:B------:R-:W-:-:S03]  /*3300*/  FFMA.FTZ R6, R109, R7, R6 ;  /* 0x000000076d067223 */ /* 0x000fc60000010006 */
[----:B------:R-:W1:Y:S04]  /*3310*/  SHFL.UP PT, R9, R14, 0x1, RZ ;  /* 0x042000000e097989 */ /* 0x000e6800000e00ff */
[----:B------:R-:W2:Y:S04]  /*3320*/  SHFL.UP PT, R5, R12, 0x1, RZ ;  /* 0x042000000c057989 */ /* 0x000ea800000e00ff */
[----:B------:R-:W4:Y:S01]  /*3330*/  SHFL.UP PT, R7, R6, 0x1, RZ ;  /* 0x0420000006077989 */ /* 0x000f2200000e00ff */
[----:B------:R-:W-:Y:S01]  /*3340*/  ISETP.GE.AND P1, PT, R59, 0x1, PT ;  /* 0x000000013b00780c */ /* 0x000fe20003f26270 */
[----:B0-----:R-:W-:-:S02]  /*3350*/  FMUL.FTZ R4, R6, R11 ;  /* 0x0000000b06047220 */ /* 0x001fc40000410000 */
[-C--:B-1----:R-:W-:Y:S02]  /*3360*/  FMUL.FTZ R10, R6, R9.reuse ;  /* 0x00000009060a7220 */ /* 0x082fe40000410000 */
[----:B------:R-:W-:Y:S02]  /*3370*/  FFMA.FTZ R9, R12, R9, -R4 ;  /* 0x000000090c097223 */ /* 0x000fe40000010804 */
[----:B--2---:R-:W-:Y:S02]  /*3380*/  FMUL.FTZ R8, R6, R5 ;  /* 0x0000000506087220 */ /* 0x004fe40000410000 */
        /* <DEDUP_REMOVED lines=9> */
[----:B------:R-:W2:Y:S04]  /*3420*/  SHFL.UP PT, R4, R12, 0x2, RZ ;  /* 0x044000000c047989 */ /* 0x000ea800000e00ff */
[----:B------:R-:W4:Y:S01]  /*3430*/  SHFL.UP PT, R5, R7, 0x2, RZ ;  /* 0x0440000007057989 */ /* 0x000f2200000e00ff */
[----:B------:R-:W-:Y:S01]  /*3440*/  ISETP.GE.AND P1, PT, R59, 0x2, PT ;  /* 0x000000023b00780c */ /* 0x000fe20003f26270 */
[----:B0-----:R-:W-:-:S02]  /*3450*/  FMUL.FTZ R13, R7, R6 ;  /* 0x00000006070d7220 */ /* 0x001fc40000410000 */
[CC--:B-1----:R-:W-:Y:S02]  /*3460*/  FMUL.FTZ R11, R7.reuse, R8.reuse ;  /* 0x00000008070b7220 */ /* 0x0c2fe40000410000 */
[C---:B------:R-:W-:Y:S02]  /*3470*/  FFMA.FTZ R8, R12.reuse, R8, R13 ;  /* 0x000000080c087223 */ /* 0x040fe4000001000d */
[C---:B--2---:R-:W-:Y:S02]  /*3480*/  FMUL.FTZ R9, R7.reuse, R4 ;  /* 0x0000000407097220 */ /* 0x044fe40000410000 */
        /* <DEDUP_REMOVED lines=29> */
[C---:B-1----:R-:W-:Y:S02]  /*3660*/  FMUL.FTZ R11, R7.reuse, R8 ;  /* 0x00000008070b7220 */ /* 0x042fe40000410000 */
[C---:B--2---:R-:W-:Y:S02]  /*3670*/  FMUL.FTZ R9, R7.reuse, R4 ;  /* 0x0000000407097220 */ /* 0x044fe40000410000 */
        /* <DEDUP_REMOVED lines=10> */
[----:B------:R-:W2:Y:S04]  /*3720*/  SHFL.UP PT, R13, R14, 0x10, RZ ;  /* 0x060000000e0d7989 */ /* 0x000ea800000e00ff */
[----:B------:R-:W4:Y:S01]  /*3730*/  SHFL.UP PT, R7, R6, 0x10, RZ ;  /* 0x0600000006077989 */ /* 0x000f2200000e00ff */
[----:B------:R-:W-:Y:S01]  /*3740*/  ISETP.GE.AND P1, PT, R59, 0x10, PT ;  /* 0x000000103b00780c */ /* 0x000fe20003f26270 */
[----:B------:R-:W-:Y:S01]  /*3750*/  CS2R R10, SRZ ;  /* 0x00000000000a7805 */ /* 0x000fe2000001ff00 */
[----:B------:R-:W-:-:S02]  /*3760*/  MOV R9, RZ ;  /* 0x000000ff00097202 */ /* 0x000fc40000000f00 */
[----:B------:R-:W-:-:S06]  /*3770*/  MOV R8, 0x3f800000 ;  /* 0x3f80000000087802 */ /* 0x000fcc0000000f00 */
[----:B------:R-:W5:Y:S01]  /*3780*/  @!P0 LDS.128 R8, [R69.X16+0x880] ;  /* 0x0008800045088984 */ /* 0x000f62000000cc00 */
[C---:B0-----:R-:W-:Y:S02]  /*3790*/  FMUL.FTZ R22, R6.reuse, R23 ;  /* 0x0000001706167220 */ /* 0x041fe40000410000 */
[C---:B-1----:R-:W-:Y:S02]  /*37a0*/  FMUL.FTZ R4, R6.reuse, R5 ;  /* 0x0000000506047220 */ /* 0x042fe40000410000 */
[-C--:B--2---:R-:W-:Y:S02]  /*37b0*/  FMUL.FTZ R112, R6, R13.reuse ;  /* 0x0000000d06707220 */ /* 0x084fe40000410000 */
[----:B------:R-:W-:Y:S02]  /*37c0*/  FFMA.FTZ R111, R12, R13, -R22 ;  /* 0x0000000d0c6f7223 */ /* 0x000fe40000010816 */
[-C--:B----4-:R-:W-:Y:S02]  /*37d0*/  FMUL.FTZ R13, R6, R7.reuse ;  /* 0x00000007060d7220 */ /* 0x090fe40000410000 */
[----:B------:R-:W-:-:S02]  /*37e0*/  FFMA.FTZ R7, R12, R7, R4 ;  /* 0x000000070c077223 */ /* 0x000fc40000010004 */
[C---:B------:R-:W-:Y:S02]  /*37f0*/  FFMA.FTZ R112, R12.reuse, R23, R112 ;  /* 0x000000170c707223 */ /* 0x040fe40000010070 */
        /* <DEDUP_REMOVED lines=8> */
[----:B------:R-:W3:Y:S04]  /*3880*/  LDS R116, [R111.X4+0x4] ;  /* 0x000004006f747984 */ /* 0x000ee80000004800 */
        /* <DEDUP_REMOVED lines=25> */
[----:B------:R-:W4:Y:S01]  /*3a20*/  SHFL.UP PT, R130, R14, 0x1, RZ ;  /* 0x042000000e827989 */ /* 0x000f2200000e00ff */
[C---:B---3--:R-:W-:Y:S01]  /*3a30*/  FMUL.FTZ R111, R116.reuse, R21 ;  /* 0x00000015746f7220 */ /* 0x048fe20000410000 */
[----:B0-----:R-:W-:Y:S01]  /*3a40*/  @!P2 MOV R131, R9 ;  /* 0x000000090083a202 */ /* 0x001fe20000000f00 */
[----:B------:R-:W-:-:S02]  /*3a50*/  FMUL.FTZ R116, R116, R20 ;  /* 0x0000001474747220 */ /* 0x000fc40000410000 */
[C---:B------:R-:W-:Y:S02]  /*3a60*/  FFMA.FTZ R111, R112.reuse, R20, -R111 ;  /* 0x00000014706f7223 */ /* 0x040fe4000001086f */
[----:B------:R-:W-:Y:S01]  /*3a70*/  FFMA.FTZ R112, R112, R21, R116 ;  /* 0x0000001570707223 */ /* 0x000fe20000010074 */
[----:B-1----:R-:W-:Y:S02]  /*3a80*/  @!P2 MOV R132, R8 ;  /* 0x000000080084a202 */ /* 0x002fe40000000f00 */
[----:B--2---:R-:W-:Y:S01]  /*3a90*/  @!P2 MOV R129, R11 ;  /* 0x0000000b0081a202 */ /* 0x004fe20000000f00 */
        /* <DEDUP_REMOVED lines=10> */
[-C--:B------:R-:W-:Y:S02]  /*3b40*/  FMUL.FTZ R22, R93, R130.reuse ;  /* 0x000000825d167220 */ /* 0x080fe40000410000 */
[-C--:B------:R-:W-:Y:S02]  /*3b50*/  FMUL.FTZ R116, R126, R21.reuse ;  /* 0x000000157e747220 */ /* 0x080fe40000410000 */
[C---:B------:R-:W-:Y:S02]  /*3b60*/  FFMA.FTZ R93, R92.reuse, R130, -R23 ;  /* 0x000000825c5d7223 */ /* 0x040fe40000010817 */
[----:B------:R-:W-:Y:S02]  /*3b70*/  FFMA.FTZ R15, R123, R21, R124 ;  /* 0x000000157b0f7223 */ /* 0x000fe4000001007c */
[----:B------:R-:W-:Y:S02]  /*3b80*/  FFMA.FTZ R124, R92, R129, R22 ;  /* 0x000000815c7c7223 */ /* 0x000fe40000010016 */
[----:B------:R-:W-:-:S02]  /*3b90*/  FFMA.FTZ R22, R125, R20, -R116 ;  /* 0x000000147d167223 */ /* 0x000fc40000010874 */
[----:B------:R-:W-:Y:S02]  /*3ba0*/  FADD.FTZ R116, R90, R93 ;  /* 0x0000005d5a747221 */ /* 0x000fe40000010000 */
[----:B------:R-:W-:Y:S02]  /*3bb0*/  FADD.FTZ R124, RZ, R124 ;  /* 0x0000007cff7c7221 */ /* 0x000fe40000010000 */
[C---:B------:R-:W-:Y:S02]  /*3bc0*/  FMUL.FTZ R93, R97.reuse, R116 ;  /* 0x00000074615d7220 */ /* 0x040fe40000410000 */
[----:B------:R-:W-:Y:S02]  /*3bd0*/  FMUL.FTZ R126, R126, R20 ;  /* 0x000000147e7e7220 */ /* 0x000fe40000410000 */
[----:B------:R-:W-:Y:S02]  /*3be0*/  FMUL.FTZ R133, R122, R21 ;  /* 0x000000157a857220 */ /* 0x000fe40000410000 */
[----:B------:R-:W-:-:S02]  /*3bf0*/  FMUL.FTZ R97, R97, R124 ;  /* 0x0000007c61617220 */ /* 0x000fc40000410000 */
[----:B------:R-:W-:Y:S02]  /*3c00*/  FMUL.FTZ R122, R122, R20 ;  /* 0x000000147a7a7220 */ /* 0x000fe40000410000 */
[----:B------:R-:W-:Y:S02]  /*3c10*/  FFMA.FTZ R93, R95, R124, R93 ;  /* 0x0000007c5f5d7223 */ /* 0x000fe4000001005d */
[-C--:B------:R-:W-:Y:S02]  /*3c20*/  FFMA.FTZ R23, R125, R21.reuse, R126 ;  /* 0x000000157d177223 */ /* 0x080fe4000001007e */
[----:B------:R-:W-:Y:S02]  /*3c30*/  FFMA.FTZ R126, R95, R116, -R97 ;  /* 0x000000745f7e7223 */ /* 0x000fe40000010861 */
[-C--:B------:R-:W-:Y:S02]  /*3c40*/  FFMA.FTZ R13, R121, R21.reuse, R122 ;  /* 0x00000015790d7223 */ /* 0x080fe4000001007a */
[----:B------:R-:W-:-:S02]  /*3c50*/  FMUL.FTZ R97, R119, R21 ;  /* 0x0000001577617220 */ /* 0x000fc40000410000 */
[----:B------:R-:W-:Y:S02]  /*3c60*/  FADD.FTZ R122, RZ, R93 ;  /* 0x0000005dff7a7221 */ /* 0x000fe40000010000 */
[----:B------:R-:W-:Y:S02]  /*3c70*/  FADD.FTZ R95, R91, R126 ;  /* 0x0000007e5b5f7221 */ /* 0x000fe40000010000 */
[-C--:B------:R-:W-:Y:S02]  /*3c80*/  FMUL.FTZ R119, R119, R20.reuse ;  /* 0x0000001477777220 */ /* 0x080fe40000410000 */
[C---:B------:R-:W-:Y:S02]  /*3c90*/  FFMA.FTZ R91, R118.reuse, R20, -R97 ;  /* 0x00000014765b7223 */ /* 0x040fe40000010861 */
[----:B------:R-:W-:Y:S02]  /*3ca0*/  FMUL.FTZ R97, R89, R122 ;  /* 0x0000007a59617220 */ /* 0x000fe40000410000 */
[----:B------:R-:W-:-:S02]  /*3cb0*/  FFMA.FTZ R93, R118, R21, R119 ;  /* 0x00000015765d7223 */ /* 0x000fc40000010077 */
[-C--:B------:R-:W-:Y:S02]  /*3cc0*/  FMUL.FTZ R89, R89, R95.reuse ;  /* 0x0000005f59597220 */ /* 0x080fe40000410000 */
[----:B------:R-:W-:Y:S02]  /*3cd0*/  FFMA.FTZ R118, R88, R95, -R97 ;  /* 0x0000005f58767223 */ /* 0x000fe40000010861 */
[-C--:B------:R-:W-:Y:S02]  /*3ce0*/  FMUL.FTZ R90, R128, R21.reuse ;  /* 0x00000015805a7220 */ /* 0x080fe40000410000 */
[-C--:B------:R-:W-:Y:S02]  /*3cf0*/  FMUL.FTZ R119, R117, R21.reuse ;  /* 0x0000001575777220 */ /* 0x080fe40000410000 */
[----:B------:R-:W-:Y:S02]  /*3d00*/  FFMA.FTZ R89, R88, R122, R89 ;  /* 0x0000007a58597223 */ /* 0x000fe40000010059 */
[----:B------:R-:W-:-:S02]  /*3d10*/  FMUL.FTZ R97, R114, R21 ;  /* 0x0000001572617220 */ /* 0x000fc40000410000 */
[----:B------:R-:W-:Y:S02]  /*3d20*/  FADD.FTZ R87, R87, R118 ;  /* 0x0000007657577221 */ /* 0x000fe40000010000 */
[-C--:B------:R-:W-:Y:S02]  /*3d30*/  FFMA.FTZ R12, R121, R20.reuse, -R133 ;  /* 0x00000014790c7223 */ /* 0x080fe40000010885 */
[-C--:B------:R-:W-:Y:S02]  /*3d40*/  FFMA.FTZ R14, R123, R20.reuse, -R14 ;  /* 0x000000147b0e7223 */ /* 0x080fe4000001080e */
[-C--:B------:R-:W-:Y:S02]  /*3d50*/  FMUL.FTZ R92, R128, R20.reuse ;  /* 0x00000014805c7220 */ /* 0x080fe40000410000 */
[-C--:B------:R-:W-:Y:S02]  /*3d60*/  FFMA.FTZ R90, R127, R20.reuse, -R90 ;  /* 0x000000147f5a7223 */ /* 0x080fe4000001085a */
[----:B------:R-:W-:-:S02]  /*3d70*/  FMUL.FTZ R126, R117, R20 ;  /* 0x00000014757e7220 */ /* 0x000fc40000410000 */
[-C--:B------:R-:W-:Y:S02]  /*3d80*/  FFMA.FTZ R88, R115, R20.reuse, -R119 ;  /* 0x0000001473587223 */ /* 0x080fe40000010877 */
[-C--:B------:R-:W-:Y:S02]  /*3d90*/  FMUL.FTZ R114, R114, R20.reuse ;  /* 0x0000001472727220 */ /* 0x080fe40000410000 */
[----:B------:R-:W-:Y:S02]  /*3da0*/  FADD.FTZ R117, RZ, R89 ;  /* 0x00000059ff757221 */ /* 0x000fe40000010000 */
[----:B------:R-:W-:Y:S02]  /*3db0*/  FFMA.FTZ R20, R113, R20, -R97 ;  /* 0x0000001471147223 */ /* 0x000fe40000010861 */
[----:B------:R-:W-:Y:S02]  /*3dc0*/  FMUL.FTZ R97, R94, R87 ;  /* 0x000000575e617220 */ /* 0x000fe40000410000 */
[----:B------:R-:W-:-:S02]  /*3dd0*/  FFMA.FTZ R92, R127, R21, R92 ;  /* 0x000000157f5c7223 */ /* 0x000fc4000001005c */
        /* <DEDUP_REMOVED lines=22> */
[----:B------:R-:W-:Y:S02]  /*3f40*/  FADD.FTZ R10, R6, R97 ;  /* 0x00000061060a7221 */ /* 0x000fe40000010000 */
[----:B------:R-:W-:Y:S02]  /*3f50*/  FMUL.FTZ R112, R124, R112 ;  /* 0x000000707c707220 */ /* 0x000fe40000410000 */
        /* <DEDUP_REMOVED lines=19> */
.L_x_2127:
[----:B------:R-:W-:Y:S05]  /*4090*/  BSYNC B0 ;  /* 0x0000000000007941 */ /* 0x000fea0003800000 */
.L_x_2126:
        /* <DEDUP_REMOVED lines=17> */
[----:B------:R-:W-:Y:S02]  /*41b0*/  FFMA.FTZ R109, R109, R107, -R108 ;  /* 0x0000006b6d6d7223 */ /* 0x000fe4000001086c */
[----:B------:R-:W-:Y:S02]  /*41c0*/  FADD.FTZ R6, RZ, R7 ;  /* 0x00000007ff067221 */ /* 0x000fe40000010000 */
[----:B------:R-:W-:-:S02]  /*41d0*/  FMUL.FTZ R13, R122, R13 ;  /* 0x0000000d7a0d7220 */ /* 0x000fc40000410000 */
[----:B------:R-:W-:Y:S02]  /*41e0*/  FMUL.FTZ R15, R117, R15 ;  /* 0x0000000f750f7220 */ /* 0x000fe40000410000 */
[----:B------:R-:W-:Y:S02]  /*41f0*/  FMUL.FTZ R23, R96, R23 ;  /* 0x0000001760177220 */ /* 0x000fe40000410000 */
[----:B------:R-:W-:Y:S02]  /*4200*/  FMUL.FTZ R5, R97, R92 ;  /* 0x0000005c61057220 */ /* 0x000fe40000410000 */
[----:B------:R-:W-:Y:S02]  /*4210*/  FMUL.FTZ R115, R105, R115 ;  /* 0x0000007369737220 */ /* 0x000fe40000410000 */
[----:B------:R-:W-:Y:S02]  /*4220*/  FADD.FTZ R109, R110, R109 ;  /* 0x0000006d6e6d7221 */ /* 0x000fe40000010000 */
        /* <DEDUP_REMOVED lines=19> */
.L_x_2125:
[----:B------:R-:W-:Y:S01]  /*4360*/  BAR.SYNC.DEFER_BLOCKING 0x0 ;  /* 0x0000000000007b1d */ /* 0x000fe20000010000 */
[----:B------:R-:W-:Y:S01]  /*4370*/  ISETP.NE.AND P0, PT, R86, RZ, PT ;  /* 0x000000ff5600720c */ /* 0x000fe20003f05270 */
[----:B------:R-:W-:Y:S01]  /*4380*/  IMAD R5, R120, c[0x0][0x200], RZ ;  /* 0x0000800078057a24 */ /* 0x000fe200078e02ff */
[----:B------:R-:W-:Y:S01]  /*4390*/  ISETP.GE.AND P1, PT, R61, R40, PT ;  /* 0x000000283d00720c */ /* 0x000fe20003f26270 */
[----:B------:R-:W-:Y:S01]  /*43a0*/  IMAD.WIDE.U32 R6, R64, c[0x0][0x200], RZ ;  /* 0x0000800040067a25 */ /* 0x000fe200078e00ff */
[----:B------:R-:W-:Y:S01]  /*43b0*/  SHF.L.U32 R4, R58, 0x8, RZ ;  /* 0x000000083a047819 */ /* 0x000fe200000006ff */
[----:B------:R-:W-:Y:S01]  /*43c0*/  BSSY B0, `(.L_x_2129) ;  /* 0x0000040000007945 */ /* 0x000fe20003800000 */
[----:B------:R-:W-:Y:S01]  /*43d0*/  LOP3.LUT R15, R62, 0x60, R63, 0xfe, !PT ;  /* 0x000000603e0f7812 */ /* 0x000fe200078efe3f */
[----:B------:R-:W-:Y:S01]  /*43e0*/  IMAD R23, R64, c[0x0][0x204], R5 ;  /* 0x0000810040177a24 */ /* 0x000fe200078e0205 */
[----:B------:R-:W-:Y:S01]  /*43f0*/  SHF.R.S32.HI R5, RZ, 0x1f, R4 ;  /* 0x0000001fff057819 */ /* 0x000fe20000011404 */
[----:B------:R-:W-:-:S02]  /*4400*/  IMAD R9, R120, c[0x0][0x1f0], RZ ;  /* 0x00007c0078097a24 */ /* 0x000fc400078e02ff */
[----:B------:R-:W-:Y:S01]  /*4410*/  IMAD R11, R67, c[0x0][0x208], RZ ;  /* 0x00008200430b7a24 */ /* 0x000fe200078e02ff */
[----:B------:R-:W-:Y:S01]  /*4420*/  IADD3 R7, R7, R23, RZ ;  /* 0x0000001707077210 */ /* 0x000fe20007ffe0ff */
[C---:B------:R-:W-:Y:S02]  /*4430*/  IMAD R71, R64.reuse, c[0x0][0x1f4], R9 ;  /* 0x00007d0040477a24 */ /* 0x040fe400078e0209 */
[----:B------:R-:W-:-:S04]  /*4440*/  @!P1 IMAD.WIDE.U32 R8, R64, c[0x0][0x1f0], R4 ;  /* 0x00007c0040089a25 */ /* 0x000fc800078e0004 */
[C---:B------:R-:W-:Y:S01]  /*4450*/  IMAD.WIDE.U32 R6, R68.reuse, c[0x0][0x208], R6 ;  /* 0x0000820044067a25 */ /* 0x040fe200078e0006 */
[----:B------:R-:W-:Y:S02]  /*4460*/  @!P1 IADD3 R21, R71, R9, RZ ;  /* 0x0000000947159210 */ /* 0x000fe40007ffe0ff */
[----:B------:R-:W-:Y:S01]  /*4470*/  @!P1 MOV R20, R8 ;  /* 0x0000000800149202 */ /* 0x000fe20000000f00 */
[----:B------:R-:W-:Y:S01]  /*4480*/  STS [R31.X4], R30 ;  /* 0x0000001e1f007388 */ /* 0x000fe20000004800 */
[----:B------:R-:W-:Y:S01]  /*4490*/  IMAD R13, R68, c[0x0][0x20c], R11 ;  /* 0x00008300440d7a24 */ /* 0x000fe200078e020b */
[C---:B------:R-:W-:Y:S01]  /*44a0*/  LEA R11, P2, R61.reuse, c[0x0][0x258], 0x2 ;  /* 0x000096003d0b7a11 */ /* 0x040fe200078410ff */
[----:B------:R-:W-:Y:S01]  /*44b0*/  IMAD.WIDE.U32 R72, R64, c[0x0][0x1f0], RZ ;  /* 0x00007c0040487a25 */ /* 0x000fe200078e00ff */
[----:B------:R-:W-:Y:S01]  /*44c0*/  STS [R31.X4+0x4], R29 ;  /* 0x0000041d1f007388 */ /* 0x000fe20000004800 */
[----:B------:R-:W-:Y:S02]  /*44d0*/  IADD3 R10, P3, R4, R6, RZ ;  /* 0x00000006040a7210 */ /* 0x000fe40007f7e0ff */
[----:B------:R-:W-:Y:S01]  /*44e0*/  LEA.HI.X R9, R61, c[0x0][0x25c], R60, 0x2, P2 ;  /* 0x000097003d097a11 */ /* 0x000fe200010f143c */
[----:B------:R-:W-:Y:S01]  /*44f0*/  STS [R31.X4+0x8], R28 ;  /* 0x0000081c1f007388 */ /* 0x000fe20000004800 */
[----:B------:R-:W-:Y:S01]  /*4500*/  IADD3.X R7, R5, R13, R7, P3, !PT ;  /* 0x0000000d05077210 */ /* 0x000fe20001ffe407 */
[----:B------:R-:W-:Y:S01]  /*4510*/  @!P1 IMAD.WIDE.U32 R20, R68, c[0x0][0x1f8], R20 ;  /* 0x00007e0044149a25 */ /* 0x000fe200078e0014 */
[----:B------:R-:W-:Y:S01]  /*4520*/  LEA R6, P2, R10, R11, 0x2 ;  /* 0x0000000b0a067211 */ /* 0x000fe200078410ff */
[----:B------:R-:W-:Y:S01]  /*4530*/  STS [R31.X4+0xc], R27 ;  /* 0x00000c1b1f007388 */ /* 0x000fe20000004800 */
[----:B------:R-:W-:-:S02]  /*4540*/  LOP3.LUT R11, R62, 0x20, R63, 0xfe, !PT ;  /* 0x000000203e0b7812 */ /* 0x000fc400078efe3f */
[----:B------:R-:W-:Y:S01]  /*4550*/  LEA.HI.X R7, R10, R9, R7, 0x2, P2 ;  /* 0x000000090a077211 */ /* 0x000fe200010f1407 */
[----:B------:R-:W-:Y:S01]  /*4560*/  STS [R31.X4+0x10], R26 ;  /* 0x0000101a1f007388 */ /* 0x000fe20000004800 */
[----:B------:R-:W-:Y:S01]  /*4570*/  IMAD R9, R67, c[0x0][0x1f8], RZ ;  /* 0x00007e0043097a24 */ /* 0x000fe200078e02ff */
[C---:B------:R-:W-:Y:S02]  /*4580*/  IADD3 R8, P2, R61.reuse, R4, RZ ;  /* 0x000000043d087210 */ /* 0x040fe40007f5e0ff */
[----:B------:R-:W-:Y:S01]  /*4590*/  STS [R31.X4+0x14], R25 ;  /* 0x000014191f007388 */ /* 0x000fe20000004800 */
[----:B------:R-:W-:Y:S01]  /*45a0*/  IMAD R93, R68, c[0x0][0x1fc], R9 ;  /* 0x00007f00445d7a24 */ /* 0x000fe200078e0209 */
[----:B------:R-:W-:Y:S02]  /*45b0*/  LOP3.LUT R13, R62, 0x40, R63, 0xfe, !PT ;  /* 0x000000403e0d7812 */ /* 0x000fe400078efe3f */
[----:B------:R-:W-:Y:S01]  /*45c0*/  STS [R31.X4+0x18], R24 ;  /* 0x000018181f007388 */ /* 0x000fe20000004800 */
[----:B------:R-:W-:-:S02]  /*45d0*/  @!P1 IADD3 R70, P6, R61, R20, RZ ;  /* 0x000000143d469210 */ /* 0x000fc40007fde0ff */
[----:B------:R-:W-:Y:S01]  /*45e0*/  IADD3.X R9, R60, R5, RZ, P2, !PT ;  /* 0x000000053c097210 */ /* 0x000fe200017fe4ff */
[----:B------:R-:W-:Y:S01]  /*45f0*/  STS [R31.X4+0x1c], R0 ;  /* 0x00001c001f007388 */ /* 0x000fe20000004800 */
[----:B------:R-:W-:-:S06]  /*4600*/  NOP ;  /* 0x0000000000007918 */ /* 0x000fcc0000000000 */
[----:B------:R-:W-:Y:S01]  /*4610*/  LDS R69, [R39.X4] ;  /* 0x0000000027457984 */ /* 0x000fe20000004800 */
[----:B------:R-:W-:Y:S02]  /*4620*/  IADD3 R73, R73, R71, RZ ;  /* 0x0000004749497210 */ /* 0x000fe40007ffe0ff */
[----:B------:R-:W-:Y:S01]  /*4630*/  @!P1 IADD3.X R89, R60, R21, R93, P6, !PT ;  /* 0x000000153c599210 */ /* 0x000fe200037fe45d */
        /* <DEDUP_REMOVED lines=12> */
[-C--:B------:R-:W-:Y:S02]  /*4700*/  ISETP.GE.AND P2, PT, R13, R14.reuse, PT ;  /* 0x0000000e0d00720c */ /* 0x080fe40003f46270 */
[----:B------:R-:W-:-:S07]  /*4710*/  ISETP.GE.AND P3, PT, R15, R14, PT ;  /* 0x0000000e0f00720c */ /* 0x000fce0003f66270 */
        /* <DEDUP_REMOVED lines=10> */
.L_x_2130:
[----:B------:R-:W-:Y:S05]  /*47c0*/  BSYNC B0 ;  /* 0x0000000000007941 */ /* 0x000fea0003800000 */
.L_x_2129:
[----:B------:R-:W-:Y:S01]  /*47d0*/  IADD3 R12, P5, R61, 0x20, RZ ;  /* 0x000000203d0c7810 */ /* 0x000fe20007fbe0ff */
[----:B------:R-:W-:Y:S01]  /*47e0*/  @!P4 STG.E [R6.64+0x80], R75 ;  /* 0x0000804b0600c986 */ /* 0x000fe2000c101904 */
[----:B------:R-:W-:Y:S01]  /*47f0*/  LOP3.LUT R21, R62, 0x80, R63, 0xfe, !PT ;  /* 0x000000803e157812 */ /* 0x000fe200078efe3f */
[----:B------:R-:W-:Y:S01]  /*4800*/  IMAD.WIDE.U32 R72, R68, c[0x0][0x1f8], R72 ;  /* 0x00007e0044487a25 */ /* 0x000fe200078e0048 */
[C-C-:B0-----:R-:W-:Y:S01]  /*4810*/  LOP3.LUT R23, R62.reuse, 0xa0, R63.reuse, 0xfe, !PT ;  /* 0x000000a03e177812 */ /* 0x141fe200078efe3f */
[----:B------:R0:W-:Y:S01]  /*4820*/  @!P2 STG.E [R6.64+0x100], R77 ;  /* 0x0001004d0600a986 */ /* 0x0001e2000c101904 */
[C-C-:B------:R-:W-:Y:S02]  /*4830*/  LOP3.LUT R69, R62.reuse, 0xc0, R63.reuse, 0xfe, !PT ;  /* 0x000000c03e457812 */ /* 0x140fe400078efe3f */
[----:B------:R-:W-:Y:S01]  /*4840*/  LOP3.LUT R71, R62, 0xe0, R63, 0xfe, !PT ;  /* 0x000000e03e477812 */ /* 0x000fe200078efe3f */
[----:B------:R-:W-:Y:S01]  /*4850*/  @!P3 STG.E [R6.64+0x180], R79 ;  /* 0x0001804f0600b986 */ /* 0x000fe2000c101904 */
[----:B------:R-:W-:-:S02]  /*4860*/  IADD3.X R91, RZ, R60, RZ, P5, !PT ;  /* 0x0000003cff5b7210 */ /* 0x000fc40002ffe4ff */
[-C--:B------:R-:W-:Y:S02]  /*4870*/  ISETP.GE.AND P4, PT, R21, R14.reuse, PT ;  /* 0x0000000e1500720c */ /* 0x080fe40003f86270 */
[-C--:B------:R-:W-:Y:S02]  /*4880*/  ISETP.GE.AND P5, PT, R23, R14.reuse, PT ;  /* 0x0000000e1700720c */ /* 0x080fe40003fa6270 */
[-C--:B------:R-:W-:Y:S01]  /*4890*/  ISETP.GE.AND P2, PT, R69, R14.reuse, PT ;  /* 0x0000000e4500720c */ /* 0x080fe20003f46270 */
[----:B0-----:R-:W-:Y:S01]  /*48a0*/  HFMA2.MMA R77, -RZ, RZ, 0, 0 ;  /* 0x00000000ff4d7435 */ /* 0x001fe200000001ff */
[----:B------:R-:W-:Y:S02]  /*48b0*/  ISETP.GE.AND P3, PT, R71, R14, PT ;  /* 0x0000000e4700720c */ /* 0x000fe40003f66270 */
[C---:B------:R-:W-:Y:S02]  /*48c0*/  SHF.L.U64.HI R10, R12.reuse, 0x2, R91 ;  /* 0x000000020c0a7819 */ /* 0x040fe4000001025b */
[----:B------:R-:W-:-:S02]  /*48d0*/  SHF.L.U32 R12, R12, 0x2, RZ ;  /* 0x000000020c0c7819 */ /* 0x000fc400000006ff */
[----:B------:R-:W-:Y:S01]  /*48e0*/  MOV R20, RZ ;  /* 0x000000ff00147202 */ /* 0x000fe20000000f00 */
[----:B------:R-:W-:Y:S01]  /*48f0*/  @!P4 STG.E [R6.64+0x200], R81 ;  /* 0x000200510600c986 */ /* 0x000fe2000c101904 */
[----:B------:R-:W-:Y:S02]  /*4900*/  IADD3 R74, P6, R12, c[0x0][0x268], RZ ;  /* 0x00009a000c4a7a10 */ /* 0x000fe40007fde0ff */
[----:B------:R-:W-:Y:S01]  /*4910*/  IADD3 R75, P4, R4, R72, RZ ;  /* 0x00000048044b7210 */ /* 0x000fe20007f9e0ff */
[----:B------:R-:W-:Y:S01]  /*4920*/  @!P5 STG.E [R6.64+0x280], R83 ;  /* 0x000280530600d986 */ /* 0x000fe2000c101904 */
[----:B------:R-:W-:Y:S02]  /*4930*/  IADD3.X R14, R10, c[0x0][0x26c], RZ, P6, !PT ;  /* 0x00009b000a0e7a10 */ /* 0x000fe400037fe4ff */
[----:B------:R-:W-:Y:S01]  /*4940*/  IADD3.X R73, R5, R93, R73, P4, !PT ;  /* 0x0000005d05497210 */ /* 0x000fe200027fe449 */
[----:B------:R-:W-:Y:S01]  /*4950*/  @!P2 STG.E [R6.64+0x300], R85 ;  /* 0x000300550600a986 */ /* 0x000fe2000c101904 */
[----:B------:R-:W-:-:S02]  /*4960*/  LEA R74, P6, R75, R74, 0x2 ;  /* 0x0000004a4b4a7211 */ /* 0x000fc400078c10ff */
[----:B------:R-:W-:Y:S01]  /*4970*/  ISETP.GE.AND P5, PT, R11, R40, PT ;  /* 0x000000280b00720c */ /* 0x000fe20003fa6270 */
[----:B------:R0:W-:Y:S01]  /*4980*/  @!P3 STG.E [R6.64+0x380], R87 ;  /* 0x000380570600b986 */ /* 0x0001e2000c101904 */
[----:B------:R-:W-:Y:S01]  /*4990*/  LEA.HI.X R75, R75, R14, R73, 0x2, P6 ;  /* 0x0000000e4b4b7211 */ /* 0x000fe200030f1449 */
[----:B------:R-:W-:Y:S01]  /*49a0*/  HFMA2.MMA R14, -RZ, RZ, 0, 0 ;  /* 0x00000000ff0e7435 */ /* 0x000fe200000001ff */
[-C--:B------:R-:W-:Y:S01]  /*49b0*/  ISETP.GE.AND P6, PT, R13, R40.reuse, PT ;  /* 0x000000280d00720c */ /* 0x080fe20003fc6270 */
[----:B------:R-:W-:Y:S01]  /*49c0*/  BAR.SYNC.DEFER_BLOCKING 0x0 ;  /* 0x0000000000007b1d */ /* 0x000fe20000010000 */
[C---:B------:R-:W-:Y:S02]  /*49d0*/  @!P1 LEA R72, P4, R70.reuse, c[0x0][0x268], 0x2 ;  /* 0x00009a0046489a11 */ /* 0x040fe400078810ff */
[----:B------:R-:W-:Y:S02]  /*49e0*/  ISETP.GE.AND P3, PT, R15, R40, PT ;  /* 0x000000280f00720c */ /* 0x000fe40003f66270 */
[----:B------:R-:W-:-:S02]  /*49f0*/  @!P1 LEA.HI.X R73, R70, c[0x0][0x26c], R89, 0x2, P4 ;  /* 0x00009b0046499a11 */ /* 0x000fc400020f1459 */
[-C--:B------:R-:W-:Y:S02]  /*4a00*/  ISETP.GE.AND P2, PT, R21, R40.reuse, PT ;  /* 0x000000281500720c */ /* 0x080fe40003f46270 */
[-C--:B------:R-:W-:Y:S01]  /*4a10*/  ISETP.GE.AND P4, PT, R23, R40.reuse, PT ;  /* 0x000000281700720c */ /* 0x080fe20003f86270 */
[----:B------:R-:W-:Y:S01]  /*4a20*/  HFMA2.MMA R22, -RZ, RZ, 0, 0 ;  /* 0x00000000ff167435 */ /* 0x000fe200000001ff */
[----:B0-----:R-:W-:Y:S01]  /*4a30*/  CS2R R6, SRZ ;  /* 0x0000000000067805 */ /* 0x001fe2000001ff00 */
[----:B------:R-:W-:Y:S02]  /*4a40*/  MOV R79, RZ ;  /* 0x000000ff004f7202 */ /* 0x000fe40000000f00 */
[----:B------:R-:W-:Y:S01]  /*4a50*/  MOV R81, RZ ;  /* 0x000000ff00517202 */ /* 0x000fe20000000f00 */
[----:B------:R-:W2:Y:S01]  /*4a60*/  @!P5 LDG.E R77, [R74.64] ;  /* 0x000000044a4dd981 */ /* 0x000ea2000c1e1900 */
[----:B------:R-:W-:-:S03]  /*4a70*/  ISETP.GE.AND P5, PT, R69, R40, PT ;  /* 0x000000284500720c */ /* 0x000fc60003fa6270 */
[----:B------:R-:W3:Y:S01]  /*4a80*/  @!P6 LDG.E R20, [R74.64+0x80] ;  /* 0x000080044a14e981 */ /* 0x000ee2000c1e1900 */
[----:B------:R-:W-:-:S03]  /*4a90*/  ISETP.GE.AND P6, PT, R71, R40, PT ;  /* 0x000000284700720c */ /* 0x000fc60003fc6270 */
[----:B------:R-:W4:Y:S04]  /*4aa0*/  @!P1 LDG.E R14, [R72.64] ;  /* 0x00000004480e9981 */ /* 0x000f28000c1e1900 */
[----:B------:R-:W5:Y:S04]  /*4ab0*/  @!P3 LDG.E R7, [R74.64+0x100] ;  /* 0x000100044a07b981 */ /* 0x000f68000c1e1900 */
[----:B------:R-:W3:Y:S04]  /*4ac0*/  @!P2 LDG.E R6, [R74.64+0x180] ;  /* 0x000180044a06a981 */ /* 0x000ee8000c1e1900 */
[----:B------:R-:W5:Y:S04]  /*4ad0*/  @!P4 LDG.E R79, [R74.64+0x200] ;  /* 0x000200044a4fc981 */ /* 0x000f68000c1e1900 */
[----:B------:R-:W5:Y:S04]  /*4ae0*/  @!P5 LDG.E R22, [R74.64+0x280] ;  /* 0x000280044a16d981 */ /* 0x000f68000c1e1900 */
[----:B------:R-:W5:Y:S01]  /*4af0*/  @!P6 LDG.E R81, [R74.64+0x300] ;  /* 0x000300044a51e981 */ /* 0x000f62000c1e1900 */
[----:B------:R-:W-:Y:S03]  /*4b00*/  BSSY B0, `(.L_x_2131) ;  /* 0x0000066000007945 */ /* 0x000fe60003800000 */
[----:B----4-:R-:W-:Y:S04]  /*4b10*/  STS [R39.X4], R14 ;  /* 0x0000000e27007388 */ /* 0x010fe80000004800 */
[----:B--2---:R-:W-:Y:S04]  /*4b20*/  STS [R38.X4+0x80], R77 ;  /* 0x0000804d26007388 */ /* 0x004fe80000004800 */
[----:B---3--:R-:W-:Y:S04]  /*4b30*/  STS [R37.X4+0x100], R20 ;  /* 0x0001001425007388 */ /* 0x008fe80000004800 */
[----:B-----5:R-:W-:Y:S04]  /*4b40*/  STS [R36.X4+0x180], R7 ;  /* 0x0001800724007388 */ /* 0x020fe80000004800 */
        /* <DEDUP_REMOVED lines=11> */
[----:B------:R-:W5:Y:S04]  /*4c00*/  LDS R14, [R31.X4+0x8] ;  /* 0x000008001f0e7984 */ /* 0x000f680000004800 */
[----:B------:R-:W5:Y:S01]  /*4c10*/  LDS R77, [R31.X4+0x14] ;  /* 0x000014001f4d7984 */ /* 0x000f620000004800 */
[----:B0-----:R-:W-:-:S02]  /*4c20*/  FMUL.FTZ R6, R70, -1.4426950216293334961 ;  /* 0xbfb8aa3b46067820 */ /* 0x001fc40000410000 */
[----:B-1----:R-:W-:-:S04]  /*4c30*/  FMUL.FTZ R22, R74, -1.4426950216293334961 ;  /* 0xbfb8aa3b4a167820 */ /* 0x002fc80000410000 */
[----:B------:R-:W0:Y:S01]  /*4c40*/  MUFU.EX2 R6, R6 ;  /* 0x0000000600067308 */ /* 0x000e220000000800 */
[----:B--2---:R-:W-:Y:S02]  /*4c50*/  FMUL.FTZ R73, R75, -1.4426950216293334961 ;  /* 0xbfb8aa3b4b497820 */ /* 0x004fe40000410000 */
[----:B---3--:R-:W-:-:S05]  /*4c60*/  FMUL.FTZ R79, R80, -1.4426950216293334961 ;  /* 0xbfb8aa3b504f7820 */ /* 0x008fca0000410000 */
[----:B------:R-:W1:Y:S01]  /*4c70*/  MUFU.EX2 R22, R22 ;  /* 0x0000001600167308 */ /* 0x000e620000000800 */
[----:B----4-:R-:W-:Y:S02]  /*4c80*/  FMUL.FTZ R81, R82, -1.4426950216293334961 ;  /* 0xbfb8aa3b52517820 */ /* 0x010fe40000410000 */
[----:B-----5:R-:W-:-:S05]  /*4c90*/  FMUL.FTZ R7, R72, -1.4426950216293334961 ;  /* 0xbfb8aa3b48077820 */ /* 0x020fca0000410000 */
[----:B------:R-:W2:Y:S01]  /*4ca0*/  MUFU.EX2 R73, R73 ;  /* 0x0000004900497308 */ /* 0x000ea20000000800 */
[----:B0-----:R-:W-:Y:S02]  /*4cb0*/  FADD.FTZ R6, R6, 1 ;  /* 0x3f80000006067421 */ /* 0x001fe40000010000 */
[----:B------:R-:W-:Y:S02]  /*4cc0*/  FMUL.FTZ R20, R14, -1.4426950216293334961 ;  /* 0xbfb8aa3b0e147820 */ /* 0x000fe40000410000 */
[----:B------:R-:W-:-:S03]  /*4cd0*/  FMUL.FTZ R76, R77, -1.4426950216293334961 ;  /* 0xbfb8aa3b4d4c7820 */ /* 0x000fc60000410000 */
[----:B------:R-:W0:Y:S01]  /*4ce0*/  MUFU.EX2 R79, R79 ;  /* 0x0000004f004f7308 */ /* 0x000e220000000800 */
[----:B-1----:R-:W-:-:S07]  /*4cf0*/  FADD.FTZ R22, R22, 1 ;  /* 0x3f80000016167421 */ /* 0x002fce0000010000 */
[----:B------:R2:W1:Y:S08]  /*4d00*/  MUFU.EX2 R78, R76 ;  /* 0x0000004c004e7308 */ /* 0x0004700000000800 */
[----:B------:R-:W3:Y:S01]  /*4d10*/  MUFU.EX2 R81, R81 ;  /* 0x0000005100517308 */ /* 0x000ee20000000800 */
[----:B--2---:R-:W-:Y:S02]  /*4d20*/  FADD.FTZ R76, R73, 1 ;  /* 0x3f800000494c7421 */ /* 0x004fe40000010000 */
[----:B0-----:R-:W-:-:S05]  /*4d30*/  FADD.FTZ R79, R79, 1 ;  /* 0x3f8000004f4f7421 */ /* 0x001fca0000010000 */
[----:B------:R-:W0:Y:S01]  /*4d40*/  MUFU.EX2 R7, R7 ;  /* 0x0000000700077308 */ /* 0x000e220000000800 */
[----:B-1----:R-:W-:-:S07]  /*4d50*/  FADD.FTZ R78, R78, 1 ;  /* 0x3f8000004e4e7421 */ /* 0x002fce0000010000 */
[----:B------:R-:W1:Y:S01]  /*4d60*/  MUFU.EX2 R20, R20 ;  /* 0x0000001400147308 */ /* 0x000e620000000800 */
[----:B---3--:R-:W-:-:S07]  /*4d70*/  FADD.FTZ R81, R81, 1 ;  /* 0x3f80000051517421 */ /* 0x008fce0000010000 */
[----:B------:R-:W2:Y:S01]  /*4d80*/  MUFU.RCP R83, R6 ;  /* 0x0000000600537308 */ /* 0x000ea20000001000 */
[----:B0-----:R-:W-:-:S07]  /*4d90*/  FADD.FTZ R7, R7, 1 ;  /* 0x3f80000007077421 */ /* 0x001fce0000010000 */
[----:B------:R-:W0:Y:S01]  /*4da0*/  MUFU.RCP R89, R22 ;  /* 0x0000001600597308 */ /* 0x000e220000001000 */
[----:B-1----:R-:W-:-:S07]  /*4db0*/  FADD.FTZ R20, R20, 1 ;  /* 0x3f80000014147421 */ /* 0x002fce0000010000 */
[----:B------:R2:W1:Y:S08]  /*4dc0*/  MUFU.RCP R85, R7 ;  /* 0x0000000700557308 */ /* 0x0004700000001000 */
[----:B------:R-:W3:Y:S01]  /*4dd0*/  MUFU.RCP R87, R20 ;  /* 0x0000001400577308 */ /* 0x000ee20000001000 */
[----:B--2---:R-:W-:Y:S02]  /*4de0*/  FMUL.FTZ R7, R70, R83 ;  /* 0x0000005346077220 */ /* 0x004fe40000410000 */
[----:B0-----:R-:W-:-:S02]  /*4df0*/  FMUL.FTZ R74, R74, R89 ;  /* 0x000000594a4a7220 */ /* 0x001fc40000410000 */
[----:B------:R-:W-:Y:S01]  /*4e00*/  FMUL.FTZ R30, R7, R30 ;  /* 0x0000001e071e7220 */ /* 0x000fe20000410000 */
[----:B------:R-:W-:Y:S01]  /*4e10*/  BAR.SYNC.DEFER_BLOCKING 0x0 ;  /* 0x0000000000007b1d */ /* 0x000fe20000010000 */
[----:B------:R-:W-:Y:S02]  /*4e20*/  FMUL.FTZ R74, R74, R27 ;  /* 0x0000001b4a4a7220 */ /* 0x000fe40000410000 */
[----:B-1----:R-:W-:-:S03]  /*4e30*/  FMUL.FTZ R72, R72, R85 ;  /* 0x0000005548487220 */ /* 0x002fc60000410000 */
[----:B------:R-:W0:Y:S01]  /*4e40*/  MUFU.RCP R76, R76 ;  /* 0x0000004c004c7308 */ /* 0x000e220000001000 */
[----:B------:R-:W-:Y:S02]  /*4e50*/  FMUL.FTZ R72, R72, R29 ;  /* 0x0000001d48487220 */ /* 0x000fe40000410000 */
[----:B---3--:R-:W-:-:S05]  /*4e60*/  FMUL.FTZ R73, R14, R87 ;  /* 0x000000570e497220 */ /* 0x008fca0000410000 */
[----:B------:R-:W1:Y:S01]  /*4e70*/  MUFU.RCP R78, R78 ;  /* 0x0000004e004e7308 */ /* 0x000e620000001000 */
[----:B------:R-:W-:-:S07]  /*4e80*/  FMUL.FTZ R28, R73, R28 ;  /* 0x0000001c491c7220 */ /* 0x000fce0000410000 */
[----:B------:R-:W2:Y:S01]  /*4e90*/  MUFU.RCP R79, R79 ;  /* 0x0000004f004f7308 */ /* 0x000ea20000001000 */
[----:B0-----:R-:W-:Y:S01]  /*4ea0*/  FMUL.FTZ R75, R75, R76 ;  /* 0x0000004c4b4b7220 */ /* 0x001fe20000410000 */
[----:B------:R-:W-:Y:S03]  /*4eb0*/  STS [R31.X4], R30 ;  /* 0x0000001e1f007388 */ /* 0x000fe60000004800 */
[----:B------:R-:W-:Y:S01]  /*4ec0*/  FMUL.FTZ R26, R75, R26 ;  /* 0x0000001a4b1a7220 */ /* 0x000fe20000410000 */
[----:B------:R-:W-:Y:S02]  /*4ed0*/  STS [R31.X4+0x4], R72 ;  /* 0x000004481f007388 */ /* 0x000fe40000004800 */
[----:B------:R-:W0:Y:S01]  /*4ee0*/  MUFU.RCP R81, R81 ;  /* 0x0000005100517308 */ /* 0x000e220000001000 */
[----:B-1----:R-:W-:Y:S01]  /*4ef0*/  FMUL.FTZ R6, R77, R78 ;  /* 0x0000004e4d067220 */ /* 0x002fe20000410000 */
[----:B------:R-:W-:Y:S03]  /*4f00*/  STS [R31.X4+0x8], R28 ;  /* 0x0000081c1f007388 */ /* 0x000fe60000004800 */
[----:B------:R-:W-:Y:S01]  /*4f10*/  FMUL.FTZ R6, R6, R25 ;  /* 0x0000001906067220 */ /* 0x000fe20000410000 */
[----:B------:R-:W-:Y:S01]  /*4f20*/  STS [R31.X4+0xc], R74 ;  /* 0x00000c4a1f007388 */ /* 0x000fe20000004800 */
[----:B------:R-:W-:-:S02]  /*4f30*/  IMAD R25, R120, c[0x0][0x210], RZ ;  /* 0x0000840078197a24 */ /* 0x000fc400078e02ff */
[----:B--2---:R-:W-:Y:S01]  /*4f40*/  FMUL.FTZ R7, R80, R79 ;  /* 0x0000004f50077220 */ /* 0x004fe20000410000 */
[----:B------:R-:W-:Y:S01]  /*4f50*/  STS [R31.X4+0x10], R26 ;  /* 0x0000101a1f007388 */ /* 0x000fe20000004800 */
[----:B------:R-:W-:Y:S02]  /*4f60*/  IMAD R25, R64, c[0x0][0x214], R25 ;  /* 0x0000850040197a24 */ /* 0x000fe400078e0219 */
[----:B------:R-:W-:Y:S01]  /*4f70*/  FMUL.FTZ R24, R7, R24 ;  /* 0x0000001807187220 */ /* 0x000fe20000410000 */
[----:B------:R1:W-:Y:S01]  /*4f80*/  STS [R31.X4+0x14], R6 ;  /* 0x000014061f007388 */ /* 0x0003e20000004800 */
[----:B0-----:R-:W-:-:S03]  /*4f90*/  FMUL.FTZ R27, R82, R81 ;  /* 0x00000051521b7220 */ /* 0x001fc60000410000 */
[----:B------:R-:W-:Y:S01]  /*4fa0*/  STS [R31.X4+0x18], R24 ;  /* 0x000018181f007388 */ /* 0x000fe20000004800 */
[----:B------:R-:W-:Y:S02]  /*4fb0*/  FMUL.FTZ R0, R27, R0 ;  /* 0x000000001b007220 */ /* 0x000fe40000410000 */
[----:B-1----:R-:W-:-:S03]  /*4fc0*/  IMAD.WIDE.U32 R6, R64, c[0x0][0x210], RZ ;  /* 0x0000840040067a25 */ /* 0x002fc600078e00ff */
[----:B------:R0:W-:Y:S01]  /*4fd0*/  STS [R31.X4+0x1c], R0 ;  /* 0x00001c001f007388 */ /* 0x0001e20000004800 */
[----:B------:R-:W-:-:S06]  /*4fe0*/  NOP ;  /* 0x0000000000007918 */ /* 0x000fcc0000000000 */
[----:B------:R-:W-:Y:S01]  /*4ff0*/  LDS R39, [R39.X4] ;  /* 0x0000000027277984 */ /* 0x000fe20000004800 */
[----:B0-----:R-:W-:-:S03]  /*5000*/  IADD3 R31, R7, R25, RZ ;  /* 0x00000019071f7210 */ /* 0x001fc60007ffe0ff */
        /* <DEDUP_REMOVED lines=21> */
.L_x_2132:
[----:B------:R-:W-:Y:S05]  /*5160*/  BSYNC B0 ;  /* 0x0000000000007941 */ /* 0x000fea0003800000 */
.L_x_2131:
[----:B------:R-:W-:Y:S01]  /*5170*/  MOV R7, R31 ;  /* 0x0000001f00077202 */ /* 0x000fe20000000f00 */
[----:B------:R-:W-:Y:S01]  /*5180*/  IMAD R9, R67, c[0x0][0x218], RZ ;  /* 0x0000860043097a24 */ /* 0x000fe200078e02ff */
[-C--:B------:R-:W-:Y:S02]  /*5190*/  ISETP.GE.AND P0, PT, R11, R0.reuse, PT ;  /* 0x000000000b00720c */ /* 0x080fe40003f06270 */
[-C--:B------:R-:W-:Y:S01]  /*51a0*/  ISETP.GE.AND P5, PT, R69, R0.reuse, PT ;  /* 0x000000004500720c */ /* 0x080fe20003fa6270 */
[----:B------:R-:W-:Y:S01]  /*51b0*/  IMAD.WIDE.U32 R6, R68, c[0x0][0x218], R6 ;  /* 0x0000860044067a25 */ /* 0x000fe200078e0006 */
[----:B------:R-:W-:Y:S02]  /*51c0*/  IADD3 R58, R58, 0x1, RZ ;  /* 0x000000013a3a7810 */ /* 0x000fe40007ffe0ff */
[----:B------:R-:W-:Y:S01]  /*51d0*/  ISETP.GE.AND P1, PT, R13, R0, PT ;  /* 0x000000000d00720c */ /* 0x000fe20003f26270 */
[----:B------:R-:W-:Y:S01]  /*51e0*/  IMAD R11, R68, c[0x0][0x21c], R9 ;  /* 0x00008700440b7a24 */ /* 0x000fe200078e0209 */
        /* <DEDUP_REMOVED lines=9> */
[----:B------:R1:W-:Y:S01]  /*5280*/  @!P5 STG.E [R4.64+0x280], R33 ;  /* 0x000280210400d986 */ /* 0x0003e2000c101904 */
[----:B------:R-:W-:-:S03]  /*5290*/  ISETP.GE.AND P3, PT, R21, R0, PT ;  /* 0x000000001500720c */ /* 0x000fc60003f66270 */
[----:B------:R1:W-:Y:S01]  /*52a0*/  @!P0 STG.E [R4.64], R27 ;  /* 0x0000001b04008986 */ /* 0x0003e2000c101904 */
[----:B------:R-:W-:-:S03]  /*52b0*/  ISETP.GE.AND P0, PT, R58, c[0x0][0x174], PT ;  /* 0x00005d003a007a0c */ /* 0x000fc60003f06270 */
[----:B------:R1:W-:Y:S04]  /*52c0*/  @!P4 STG.E [R4.64+0x200], R73 ;  /* 0x000200490400c986 */ /* 0x0003e8000c101904 */
[----:B------:R1:W-:Y:S04]  /*52d0*/  @!P6 STG.E [R4.64+0x300], R75 ;  /* 0x0003004b0400e986 */ /* 0x0003e8000c101904 */
        /* <DEDUP_REMOVED lines=11> */
.L_x_2133:
[----:B------:R-:W-:Y:S05]  /*5390*/  EXIT ;  /* 0x000000000000794d */ /* 0x000fea0003800000 */
.L_x_2135:
        /* <DEDUP_REMOVED lines=14> */
.L_x_5371:


//--------------------- .text._Z25selective_scan_fwd_kernelI32Selective_Scan_fwd_kernel_traitsILi32ELi8ELi1ELb0ELb1ELb0ELb0EfN3c107complexIfEEEEv13SSMParamsBase --------------------------
	.section	.text._Z25selective_scan_fwd_kernelI32Selective_Scan_fwd_kernel_traitsILi32ELi8ELi1ELb0ELb1ELb0ELb0EfN3c107complexIfEEEEv13SSMParamsBase,"ax",@progbits
	.sectioninfo	@"SHI_REGISTERS=138"
	.align	128
        .global         _Z25selective_scan_fwd_kernelI32Selective_Scan_fwd_kernel_traitsILi32ELi8ELi1ELb0ELb1ELb0ELb0EfN3c107complexIfEEEEv13SSMParamsBase
        .type           _Z25selective_scan_fwd_kernelI32Selective_Scan_fwd_kernel_traitsILi32ELi8ELi1ELb0ELb1ELb0ELb0EfN3c107complexIfEEEEv13SSMParamsBase,@function
        .size           _Z25selective_scan_fwd_kernelI32Selective_Scan_fwd_kernel_traitsILi32ELi8ELi1ELb0ELb1ELb0ELb0EfN3c107complexIfEEEEv13SSMParamsBase,(.L_x_5372 - _Z25selective_scan_fwd_kernelI32Selective_Scan_fwd_kernel_traitsILi32ELi8ELi1ELb0ELb1ELb0ELb0EfN3c107complexIfEEEEv13SSMParamsBase)
        .other          _Z25selective_scan_fwd_kernelI32Selective_Scan_fwd_kernel_traitsILi32ELi8ELi1ELb0ELb1ELb0ELb0EfN3c107complexIfEEEEv13SSMParamsBase,@"STO_CUDA_ENTRY STV_DEFAULT"
_Z25selective_scan_fwd_kernelI32Selective_Scan_fwd_kernel_traitsILi32ELi8ELi1ELb0ELb1ELb0ELb0EfN3c107complexIfEEEEv13SSMParamsBase:
.text._Z25selective_scan_fwd_kernelI32Selective_Scan_fwd_kernel_traitsILi32ELi8ELi1ELb0ELb1ELb0ELb0EfN3c107complexIfEEEEv13SSMParamsBase:
[----:B------:R-:W-:Y:S02]  /*0000*/  MOV R1, c[0x0][0x28] ;  /* 0x00000a0000017a02 */ /* 0x000fe40000000f00 */
[----:B------:R-:W-:Y:S01]  /*0010*/  IABS R9, c[0x0][0x178] ;  /* 0x00005e0000097a13 */ /* 0x000fe20000000000 */
[----:B------:R-:W0:Y:S01]  /*0020*/  S2R R0, SR_CTAID.Y ;  /* 0x0000000000007919 */ /* 0x000e220000002600 */
[----:B------:R-:W-:Y:S01]  /*0030*/  ISETP.NE.U32.AND P0, PT, RZ, c[0x0][0x238], PT ;  /* 0x00008e00ff007a0c */ /* 0x000fe20003f05070 */
[----:B------:R-:W-:Y:S01]  /*0040*/  HFMA2.MMA R26, -RZ, RZ, 0, 0 ;  /* 0x00000000ff1a7435 */ /* 0x000fe200000001ff */
[----:B------:R-:W1:Y:S01]  /*0050*/  I2F.RP R8, R9 ;  /* 0x0000000900087306 */ /* 0x000e620000209400 */
[----:B------:R-:W-:Y:S01]  /*0060*/  ISETP.NE.U32.AND P1, PT, RZ, c[0x0][0x250], PT ;  /* 0x00009400ff007a0c */ /* 0x000fe20003f25070 */
[----:B------:R-:W-:Y:S01]  /*0070*/  ULDC.64 UR4, c[0x0][0x118] ;  /* 0x0000460000047ab9 */ /* 0x000fe20000000a00 */
[----:B------:R-:W-:Y:S02]  /*0080*/  ISETP.NE.AND.EX P0, PT, RZ, c[0x0][0x23c], PT, P0 ;  /* 0x00008f00ff007a0c */ /* 0x000fe40003f05300 */
[----:B------:R-:W-:Y:S02]  /*0090*/  ISETP.NE.AND.EX P1, PT, RZ, c[0x0][0x254], PT, P1 ;  /* 0x00009500ff007a0c */ /* 0x000fe40003f25310 */
[----:B------:R-:W-:Y:S01]  /*00a0*/  MOV R28, RZ ;  /* 0x000000ff001c7202 */ /* 0x000fe20000000f00 */
[----:B-1----:R-:W1:Y:S01]  /*00b0*/  MUFU.RCP R8, R8 ;  /* 0x0000000800087308 */ /* 0x002e620000001000 */
[----:B0-----:R-:W-:-:S07]  /*00c0*/  SHF.R.S32.HI R27, RZ, 0x1f, R0 ;  /* 0x0000001fff1b7819 */ /* 0x001fce0000011400 */
[C---:B------:R-:W-:Y:S02]  /*00d0*/  @P0 LEA R2, P2, R0.reuse, c[0x0][0x238], 0x2 ;  /* 0x00008e0000020a11 */ /* 0x040fe400078410ff */
[C---:B------:R-:W-:Y:S02]  /*00e0*/  @P1 LEA R4, P3, R0.reuse, c[0x0][0x250], 0x2 ;  /* 0x0000940000041a11 */ /* 0x040fe400078610ff */
[C-C-:B------:R-:W-:Y:S01]  /*00f0*/  @P0 LEA.HI.X R3, R0.reuse, c[0x0][0x23c], R27.reuse, 0x2, P2 ;  /* 0x00008f0000030a11 */ /* 0x140fe200010f141b */
[----:B------:R-:W0:Y:S01]  /*0100*/  S2R R29, SR_CTAID.X ;  /* 0x00000000001d7919 */ /* 0x000e220000002500 */
[----:B------:R-:W-:Y:S02]  /*0110*/  @P1 LEA.HI.X R5, R0, c[0x0][0x254], R27, 0x2, P3 ;  /* 0x0000950000051a11 */ /* 0x000fe400018f141b */
[----:B-1----:R-:W-:Y:S01]  /*0120*/  IADD3 R6, R8, 0xffffffe, RZ ;  /* 0x0ffffffe08067810 */ /* 0x002fe20007ffe0ff */
[----:B------:R1:W5:Y:S03]  /*0130*/  @P0 LDG.E R26, [R2.64] ;  /* 0x00000004021a0981 */ /* 0x000366000c1e1900 */
[----:B------:R2:W3:Y:S01]  /*0140*/  F2I.FTZ.U32.TRUNC.NTZ R7, R6 ;  /* 0x0000000600077305 */ /* 0x0004e2000021f000 */
[----:B------:R4:W5:Y:S01]  /*0150*/  @P1 LDG.E R28, [R4.64] ;  /* 0x00000004041c1981 */ /* 0x000962000c1e1900 */
[----:B-1----:R-:W-:Y:S01]  /*0160*/  IABS R2, R0 ;  /* 0x0000000000027213 */ /* 0x002fe20000000000 */
[----:B--2---:R-:W-:Y:S01]  /*0170*/  HFMA2.MMA R6, -RZ, RZ, 0, 0 ;  /* 0x00000000ff067435 */ /* 0x004fe200000001ff */
[----:B----4-:R-:W-:-:S04]  /*0180*/  MOV R4, c[0x0][0x174] ;  /* 0x00005d0000047a02 */ /* 0x010fc80000000f00 */
[----:B------:R-:W-:Y:S02]  /*0190*/  ISETP.GE.AND P0, PT, R4, 0x1, PT ;  /* 0x000000010400780c */ /* 0x000fe40003f06270 */
[----:B---3--:R-:W-:Y:S02]  /*01a0*/  IADD3 R10, RZ, -R7, RZ ;  /* 0x80000007ff0a7210 */ /* 0x008fe40007ffe0ff */
[----:B0-----:R-:W-:-:S03]  /*01b0*/  SHF.R.S32.HI R129, RZ, 0x1f, R29 ;  /* 0x0000001fff817819 */ /* 0x001fc6000001141d */
        /* <DEDUP_REMOVED lines=21> */
[----:B------:R-:W-:Y:S02]  /*0310*/  IMAD R13, R29, c[0x0][0x194], R4 ;  /* 0x000065001d0d7a24 */ /* 0x000fe400078e0204 */
[----:B------:R-:W-:Y:S01]  /*0320*/  IMAD.WIDE.U32 R4, R0, c[0x0][0x1e8], RZ ;  /* 0x00007a0000047a25 */ /* 0x000fe200078e00ff */
[----:B------:R-:W-:Y:S02]  /*0330*/  IADD3 R3, R3, R9, RZ ;  /* 0x0000000903037210 */ /* 0x000fe40007ffe0ff */
[----:B------:R-:W-:Y:S01]  /*0340*/  @P0 IADD3 R8, R8, 0x1, RZ ;  /* 0x0000000108080810 */ /* 0x000fe20007ffe0ff */
[----:B------:R-:W-:Y:S02]  /*0350*/  IMAD R11, R0, c[0x0][0x1ec], R11 ;  /* 0x00007b00000b7a24 */ /* 0x000fe400078e020b */
[----:B------:R-:W-:Y:S01]  /*0360*/  IMAD.WIDE.U32 R6, R29, c[0x0][0x190], RZ ;  /* 0x000064001d067a25 */ /* 0x000fe200078e00ff */
[----:B------:R-:W-:Y:S02]  /*0370*/  @!P2 IADD3 R8, -R8, RZ, RZ ;  /* 0x000000ff0808a210 */ /* 0x000fe40007ffe1ff */
[----:B0-----:R-:W-:Y:S01]  /*0380*/  LOP3.LUT R30, R77, 0x1f, RZ, 0xc0, !PT ;  /* 0x0000001f4d1e7812 */ /* 0x001fe200078ec0ff */
[----:B------:R-:W-:Y:S01]  /*0390*/  IMAD R10, R129, c[0x0][0x1d0], RZ ;  /* 0x00007400810a7a24 */ /* 0x000fe200078e02ff */
[----:B------:R-:W-:Y:S01]  /*03a0*/  SHF.L.U32 R41, R77, 0x3, RZ ;  /* 0x000000034d297819 */ /* 0x000fe200000006ff */
[----:B------:R-:W-:Y:S01]  /*03b0*/  IMAD.WIDE.U32 R2, R29, c[0x0][0x1d0], R2 ;  /* 0x000074001d027a25 */ /* 0x000fe200078e0002 */
[----:B------:R-:W-:-:S02]  /*03c0*/  @!P1 LOP3.LUT R8, RZ, c[0x0][0x178], RZ, 0x33, !PT ;  /* 0x00005e00ff089a12 */ /* 0x000fc400078e33ff */
[----:B------:R-:W-:Y:S01]  /*03d0*/  IADD3 R5, R5, R11, RZ ;  /* 0x0000000b05057210 */ /* 0x000fe20007ffe0ff */
[----:B------:R-:W-:Y:S01]  /*03e0*/  IMAD R11, R29, c[0x0][0x1d4], R10 ;  /* 0x000075001d0b7a24 */ /* 0x000fe200078e020a */
[----:B------:R-:W-:Y:S01]  /*03f0*/  LOP3.LUT R31, R30, 0xffffff00, R41, 0xf8, !PT ;  /* 0xffffff001e1f7812 */ /* 0x000fe200078ef829 */
[----:B------:R-:W-:Y:S01]  /*0400*/  IMAD R12, R129, c[0x0][0x1e0], RZ ;  /* 0x00007800810c7a24 */ /* 0x000fe200078e02ff */
[----:B------:R-:W-:Y:S01]  /*0410*/  SHF.R.S32.HI R9, RZ, 0x1f, R8 ;  /* 0x0000001fff097819 */ /* 0x000fe20000011408 */
[----:B------:R-:W-:Y:S01]  /*0420*/  IMAD.WIDE.U32 R4, R29, c[0x0][0x1e0], R4 ;  /* 0x000078001d047a25 */ /* 0x000fe200078e0004 */
[----:B------:R-:W-:Y:S02]  /*0430*/  IADD3 R7, R7, R13, RZ ;  /* 0x0000000d07077210 */ /* 0x000fe40007ffe0ff */
[----:B------:R-:W-:Y:S01]  /*0440*/  SHF.R.S32.HI R32, RZ, 0x1f, R31 ;  /* 0x0000001fff207819 */ /* 0x000fe2000001141f */
[----:B------:R-:W-:Y:S01]  /*0450*/  IMAD R9, R9, c[0x0][0x1a8], RZ ;  /* 0x00006a0009097a24 */ /* 0x000fe200078e02ff */
[----:B------:R-:W-:Y:S01]  /*0460*/  IADD3 R17, P0, R31, R2, RZ ;  /* 0x000000021f117210 */ /* 0x000fe20007f1e0ff */
[----:B------:R-:W-:Y:S01]  /*0470*/  IMAD R13, R29, c[0x0][0x1e4], R12 ;  /* 0x000079001d0d7a24 */ /* 0x000fe200078e020c */
[----:B------:R-:W-:Y:S01]  /*0480*/  IADD3 R71, P1, R31, R4, RZ ;  /* 0x000000041f477210 */ /* 0x000fe20007f3e0ff */
[----:B------:R-:W-:Y:S01]  /*0490*/  IMAD R9, R8, c[0x0][0x1ac], R9 ;  /* 0x00006b0008097a24 */ /* 0x000fe200078e0209 */
[----:B------:R-:W-:Y:S01]  /*04a0*/  IADD3.X R10, R32, R3, R11, P0, !PT ;  /* 0x00000003200a7210 */ /* 0x000fe200007fe40b */
[----:B------:R-:W-:Y:S01]  /*04b0*/  IMAD.WIDE.U32 R2, R8, c[0x0][0x1a8], R6 ;  /* 0x00006a0008027a25 */ /* 0x000fe200078e0006 */
[----:B------:R-:W-:-:S02]  /*04c0*/  IADD3.X R4, R32, R5, R13, P1, !PT ;  /* 0x0000000520047210 */ /* 0x000fc40000ffe40d */
[----:B------:R-:W-:Y:S01]  /*04d0*/  LOP3.LUT R18, R41, 0xffffff00, RZ, 0xc0, !PT ;  /* 0xffffff0029127812 */ /* 0x000fe200078ec0ff */
[----:B------:R-:W-:Y:S01]  /*04e0*/  IMAD R5, R27, c[0x0][0x1b8], RZ ;  /* 0x00006e001b057a24 */ /* 0x000fe200078e02ff */
[----:B------:R-:W-:Y:S01]  /*04f0*/  IADD3 R59, R3, R9, RZ ;  /* 0x00000009033b7210 */ /* 0x000fe20007ffe0ff */
[----:B------:R-:W-:Y:S01]  /*0500*/  IMAD R3, R29, c[0x0][0x164], R0 ;  /* 0x000059001d037a24 */ /* 0x000fe200078e0200 */
[----:B------:R-:W-:Y:S01]  /*0510*/  LEA R16, P1, R17, c[0x0][0x240], 0x2 ;  /* 0x0000900011107a11 */ /* 0x000fe200078210ff */
[----:B------:R-:W-:Y:S01]  /*0520*/  IMAD.WIDE.U32 R20, R0, c[0x0][0x1b8], RZ ;  /* 0x00006e0000147a25 */ /* 0x000fe200078e00ff */
[----:B------:R-:W-:Y:S02]  /*0530*/  LEA R14, P2, R71, c[0x0][0x248], 0x2 ;  /* 0x00009200470e7a11 */ /* 0x000fe400078410ff */
[----:B------:R-:W-:Y:S01]  /*0540*/  LEA R58, P0, R2, c[0x0][0x228], 0x2 ;  /* 0x00008a00023a7a11 */ /* 0x000fe200078010ff */
[----:B------:R-:W-:Y:S01]  /*0550*/  IMAD R5, R0, c[0x0][0x1bc], R5 ;  /* 0x00006f0000057a24 */ /* 0x000fe200078e0205 */
[----:B------:R-:W-:Y:S01]  /*0560*/  IADD3 R18, R18, R31, RZ ;  /* 0x0000001f12127210 */ /* 0x000fe20007ffe0ff */
[----:B------:R-:W-:Y:S01]  /*0570*/  IMAD R3, R3, c[0x0][0x174], RZ ;  /* 0x00005d0003037a24 */ /* 0x000fe200078e02ff */
[----:B------:R-:W-:-:S02]  /*0580*/  IADD3 R36, R41, 0x1, RZ ;  /* 0x0000000129247810 */ /* 0x000fc40007ffe0ff */
[----:B------:R-:W-:Y:S01]  /*0590*/  IADD3 R37, R41, 0x2, RZ ;  /* 0x0000000229257810 */ /* 0x000fe20007ffe0ff */
[----:B------:R-:W-:Y:S01]  /*05a0*/  IMAD R35, R3, c[0x0][0x16c], RZ ;  /* 0x00005b0003237a24 */ /* 0x000fe200078e02ff */
[C---:B------:R-:W-:Y:S02]  /*05b0*/  IADD3 R38, R41.reuse, 0x3, RZ ;  /* 0x0000000329267810 */ /* 0x040fe40007ffe0ff */
[C---:B------:R-:W-:Y:S02]  /*05c0*/  IADD3 R39, R41.reuse, 0x4, RZ ;  /* 0x0000000429277810 */ /* 0x040fe40007ffe0ff */
[----:B------:R-:W-:Y:S02]  /*05d0*/  IADD3 R40, R41, 0x5, RZ ;  /* 0x0000000529287810 */ /* 0x000fe40007ffe0ff */
[----:B------:R-:W-:Y:S02]  /*05e0*/  LEA.HI.X R17, R17, c[0x0][0x244], R10, 0x2, P1 ;  /* 0x0000910011117a11 */ /* 0x000fe400008f140a */
[----:B------:R-:W-:-:S02]  /*05f0*/  LEA.HI.X R71, R71, c[0x0][0x24c], R4, 0x2, P2 ;  /* 0x0000930047477a11 */ /* 0x000fc400010f1404 */
[----:B------:R-:W-:Y:S02]  /*0600*/  LEA.HI.X R59, R2, c[0x0][0x22c], R59, 0x2, P0 ;  /* 0x00008b00023b7a11 */ /* 0x000fe400000f143b */
[----:B------:R-:W-:Y:S02]  /*0610*/  IADD3 R41, R41, 0x6, RZ ;  /* 0x0000000629297810 */ /* 0x000fe40007ffe0ff */
[----:B------:R-:W-:Y:S02]  /*0620*/  IADD3 R43, R21, R5, RZ ;  /* 0x00000005152b7210 */ /* 0x000fe40007ffe0ff */
[----:B------:R-:W-:Y:S02]  /*0630*/  SHF.R.S32.HI R19, RZ, 0x1f, R18 ;  /* 0x0000001fff137819 */ /* 0x000fe40000011412 */
        /* <DEDUP_REMOVED lines=14> */
[----:B-1----:R-:W-:Y:S02]  /*0720*/  IADD3 R57, R18, 0x1e0, RZ ;  /* 0x000001e012397810 */ /* 0x002fe40007ffe0ff */
.L_x_2159:
[----:B------:R-:W-:Y:S01]  /*0730*/  BAR.SYNC.DEFER_BLOCKING 0x0 ;  /* 0x0000000000007b1d */ /* 0x000fe20000010000 */
[----:B------:R-:W-:Y:S01]  /*0740*/  MOV R3, 0xffffff00 ;  /* 0xffffff0000037802 */ /* 0x000fe20000000f00 */
[----:B0-----:R-:W-:Y:S01]  /*0750*/  HFMA2.MMA R4, -RZ, RZ, 0, 0 ;  /* 0x00000000ff047435 */ /* 0x001fe200000001ff */
[C---:B------:R-:W-:Y:S02]  /*0760*/  LOP3.LUT R5, R31.reuse, 0x20, RZ, 0xfc, !PT ;  /* 0x000000201f057812 */ /* 0x040fe400078efcff */
[C---:B------:R-:W-:Y:S01]  /*0770*/  LOP3.LUT R7, R31.reuse, 0x40, RZ, 0xfc, !PT ;  /* 0x000000401f077812 */ /* 0x040fe200078efcff */
[----:B------:R-:W-:Y:S01]  /*0780*/  IMAD R60, R34, R3, c[0x0][0x168] ;  /* 0x00005a00223c7624 */ /* 0x000fe200078e0203 */
[C---:B------:R-:W-:Y:S01]  /*0790*/  LOP3.LUT R11, R31.reuse, 0x60, RZ, 0xfc, !PT ;  /* 0x000000601f0b7812 */ /* 0x040fe200078efcff */
[----:B------:R-:W-:Y:S01]  /*07a0*/  CS2R R2, SRZ ;  /* 0x0000000000027805 */ /* 0x000fe2000001ff00 */
[C---:B------:R-:W-:Y:S02]  /*07b0*/  LOP3.LUT R13, R31.reuse, 0x80, RZ, 0xfc, !PT ;  /* 0x000000801f0d7812 */ /* 0x040fe400078efcff */
[----:B------:R-:W-:-:S02]  /*07c0*/  ISETP.GE.AND P3, PT, R31, R60, PT ;  /* 0x0000003c1f00720c */ /* 0x000fc40003f66270 */
[-C--:B------:R-:W-:Y:S02]  /*07d0*/  ISETP.GE.AND P4, PT, R5, R60.reuse, PT ;  /* 0x0000003c0500720c */ /* 0x080fe40003f86270 */
[----:B------:R-:W-:Y:S02]  /*07e0*/  LOP3.LUT R23, R31, 0xa0, RZ, 0xfc, !PT ;  /* 0x000000a01f177812 */ /* 0x000fe400078efcff */
[-C--:B------:R-:W-:Y:S02]  /*07f0*/  ISETP.GE.AND P5, PT, R7, R60.reuse, PT ;  /* 0x0000003c0700720c */ /* 0x080fe40003fa6270 */
[C---:B------:R-:W-:Y:S02]  /*0800*/  LOP3.LUT R25, R31.reuse, 0xc0, RZ, 0xfc, !PT ;  /* 0x000000c01f197812 */ /* 0x040fe400078efcff */
[----:B------:R-:W-:Y:S02]  /*0810*/  LOP3.LUT R87, R31, 0xe0, RZ, 0xfc, !PT ;  /* 0x000000e01f577812 */ /* 0x000fe400078efcff */
[-C--:B------:R-:W-:Y:S01]  /*0820*/  ISETP.GE.AND P2, PT, R11, R60.reuse, PT ;  /* 0x0000003c0b00720c */ /* 0x080fe20003f46270 */
[----:B------:R-:W2:Y:S01]  /*0830*/  @!P3 LDG.E R2, [R16.64] ;  /* 0x000000041002b981 */ /* 0x000ea2000c1e1900 */
[----:B------:R-:W-:-:S02]  /*0840*/  ISETP.GE.AND P1, PT, R13, R60, PT ;  /* 0x0000003c0d00720c */ /* 0x000fc40003f26270 */
[-C--:B------:R-:W-:Y:S01]  /*0850*/  ISETP.GE.AND P0, PT, R23, R60.reuse, PT ;  /* 0x0000003c1700720c */ /* 0x080fe20003f06270 */
[----:B------:R-:W3:Y:S01]  /*0860*/  @!P4 LDG.E R3, [R16.64+0x80] ;  /* 0x000080041003c981 */ /* 0x000ee2000c1e1900 */
        /* <DEDUP_REMOVED lines=29> */
[-C--:B------:R-:W-:Y:S01]  /*0a40*/  ISETP.GE.AND P6, PT, R5, R60.reuse, PT ;  /* 0x0000003c0500720c */ /* 0x080fe20003fc6270 */
[----:B------:R-:W-:Y:S01]  /*0a50*/  HFMA2.MMA R5, -RZ, RZ, 0, 0 ;  /* 0x00000000ff057435 */ /* 0x000fe200000001ff */
[----:B------:R-:W-:-:S02]  /*0a60*/  ISETP.GE.AND P5, PT, R31, R60, PT ;  /* 0x0000003c1f00720c */ /* 0x000fc40003fa6270 */
[-C--:B------:R-:W-:Y:S02]  /*0a70*/  ISETP.GE.AND P4, PT, R7, R60.reuse, PT ;  /* 0x0000003c0700720c */ /* 0x080fe40003f86270 */
[-C--:B------:R-:W-:Y:S02]  /*0a80*/  ISETP.GE.AND P3, PT, R11, R60.reuse, PT ;  /* 0x0000003c0b00720c */ /* 0x080fe40003f66270 */
[-C--:B------:R-:W-:Y:S02]  /*0a90*/  ISETP.GE.AND P2, PT, R13, R60.reuse, PT ;  /* 0x0000003c0d00720c */ /* 0x080fe40003f46270 */
[-C--:B------:R-:W-:Y:S02]  /*0aa0*/  ISETP.GE.AND P1, PT, R23, R60.reuse, PT ;  /* 0x0000003c1700720c */ /* 0x080fe40003f26270 */
[----:B------:R-:W-:Y:S02]  /*0ab0*/  ISETP.GE.AND P0, PT, R25, R60, PT ;  /* 0x0000003c1900720c */ /* 0x000fe40003f06270 */
[----:B------:R-:W-:Y:S01]  /*0ac0*/  MOV R7, RZ ;  /* 0x000000ff00077202 */ /* 0x000fe20000000f00 */
[----:B------:R-:W-:Y:S01]  /*0ad0*/  CS2R R10, SRZ ;  /* 0x00000000000a7805 */ /* 0x000fe2000001ff00 */
[----:B--2---:R-:W-:Y:S04]  /*0ae0*/  STS [R61.X4], R2 ;  /* 0x000000023d007388 */ /* 0x004fe80000004800 */
[----:B---3--:R0:W-:Y:S04]  /*0af0*/  STS [R62.X4+0x80], R3 ;  /* 0x000080033e007388 */ /* 0x0081e80000004800 */
[----:B----4-:R1:W-:Y:S04]  /*0b00*/  STS [R63.X4+0x100], R4 ;  /* 0x000100043f007388 */ /* 0x0103e80000004800 */
[----:B------:R-:W-:Y:S04]  /*0b10*/  STS [R64.X4+0x180], R9 ;  /* 0x0001800940007388 */ /* 0x000fe80000004800 */
[----:B------:R2:W-:Y:S01]  /*0b20*/  STS [R65.X4+0x200], R6 ;  /* 0x0002000641007388 */ /* 0x0005e20000004800 */
[----:B0-----:R-:W-:-:S03]  /*0b30*/  MOV R3, R71 ;  /* 0x0000004700037202 */ /* 0x001fc60000000f00 */
        /* <DEDUP_REMOVED lines=12> */
[----:B------:R-:W-:-:S03]  /*0c00*/  MOV R2, R14 ;  /* 0x0000000e00027202 */ /* 0x000fc60000000f00 */
[----:B------:R-:W-:Y:S01]  /*0c10*/  BAR.SYNC.DEFER_BLOCKING 0x0 ;  /* 0x0000000000007b1d */ /* 0x000fe20000010000 */
[----:B-1----:R-:W-:Y:S01]  /*0c20*/  HFMA2.MMA R4, -RZ, RZ, 0, 0 ;  /* 0x00000000ff047435 */ /* 0x002fe200000001ff */
[----:B--2---:R-:W-:Y:S01]  /*0c30*/  MOV R6, RZ ;  /* 0x000000ff00067202 */ /* 0x004fe20000000f00 */
[----:B0-----:R-:W-:-:S03]  /*0c40*/  CS2R R8, SRZ ;  /* 0x0000000000087805 */ /* 0x001fc6000001ff00 */
[----:B------:R-:W2:Y:S01]  /*0c50*/  @!P6 LDG.E R5, [R2.64+0x80] ;  /* 0x000080040205e981 */ /* 0x000ea2000c1e1900 */
[----:B------:R-:W-:-:S04]  /*0c60*/  ISETP.GE.AND P6, PT, R87, R60, PT ;  /* 0x0000003c5700720c */ /* 0x000fc80003fc6270 */
        /* <DEDUP_REMOVED lines=74> */
.L_x_2137:
[----:B------:R-:W-:Y:S05]  /*1110*/  BSYNC B0 ;  /* 0x0000000000007941 */ /* 0x000fea0003800000 */
.L_x_2136:
        /* <DEDUP_REMOVED lines=41> */
.L_x_2139:
[----:B------:R-:W-:Y:S05]  /*13b0*/  BSYNC B0 ;  /* 0x0000000000007941 */ /* 0x000fea0003800000 */
.L_x_2138:
        /* <DEDUP_REMOVED lines=33> */
.L_x_2141:
[----:B------:R-:W-:Y:S05]  /*15d0*/  BSYNC B0 ;  /* 0x0000000000007941 */ /* 0x000fea0003800000 */
.L_x_2140:
        /* <DEDUP_REMOVED lines=33> */
.L_x_2143:
[----:B------:R-:W-:Y:S05]  /*17f0*/  BSYNC B0 ;  /* 0x0000000000007941 */ /* 0x000fea0003800000 */
.L_x_2142:
        /* <DEDUP_REMOVED lines=33> */
.L_x_2145:
[----:B------:R-:W-:Y:S05]  /*1a10*/  BSYNC B0 ;  /* 0x0000000000007941 */ /* 0x000fea0003800000 */
.L_x_2144:
        /* <DEDUP_REMOVED lines=33> */
.L_x_2147:
[----:B------:R-:W-:Y:S05]  /*1c30*/  BSYNC B0 ;  /* 0x0000000000007941 */ /* 0x000fea0003800000 */
.L_x_2146:
        /* <DEDUP_REMOVED lines=33> */
.L_x_2149:
[----:B------:R-:W-:Y:S05]  /*1e50*/  BSYNC B0 ;  /* 0x0000000000007941 */ /* 0x000fea0003800000 */
.L_x_2148:
        /* <DEDUP_REMOVED lines=33> */
.L_x_2151:
[----:B------:R-:W-:Y:S05]  /*2070*/  BSYNC B0 ;  /* 0x0000000000007941 */ /* 0x000fea0003800000 */
.L_x_2150:
        /* <DEDUP_REMOVED lines=13> */
[----:B------:R-:W-:Y:S01]  /*2150*/  HFMA2.MMA R87, -RZ, RZ, 0, 0 ;  /* 0x00000000ff577435 */ /* 0x000fe200000001ff */
[----:B------:R-:W-:Y:S02]  /*2160*/  FMUL.FTZ R71, R71, R70 ;  /* 0x0000004647477220 */ /* 0x000fe40000410000 */
[----:B------:R-:W-:Y:S01]  /*2170*/  FMUL.FTZ R73, R73, R72 ;  /* 0x0000004849497220 */ /* 0x000fe20000410000 */
[----:B------:R-:W-:Y:S01]  /*2180*/  ISETP.EQ.OR P0, PT, R34, RZ, P0 ;  /* 0x000000ff2200720c */ /* 0x000fe20000702670 */
[----:B------:R-:W-:-:S02]  /*2190*/  FMUL.FTZ R75, R75, R74 ;  /* 0x0000004a4b4b7220 */ /* 0x000fc40000410000 */
[----:B------:R-:W-:Y:S02]  /*21a0*/  FMUL.FTZ R79, R79, R76 ;  /* 0x0000004c4f4f7220 */ /* 0x000fe40000410000 */
[----:B------:R-:W-:Y:S02]  /*21b0*/  FMUL.FTZ R81, R81, R78 ;  /* 0x0000004e51517220 */ /* 0x000fe40000410000 */
[----:B------:R-:W-:Y:S02]  /*21c0*/  FMUL.FTZ R83, R83, R80 ;  /* 0x0000005053537220 */ /* 0x000fe40000410000 */
[----:B------:R-:W-:Y:S02]  /*21d0*/  FMUL.FTZ R85, R85, R82 ;  /* 0x0000005255557220 */ /* 0x000fe40000410000 */
[----:B------:R-:W-:Y:S02]  /*21e0*/  FMUL.FTZ R89, R89, R84 ;  /* 0x0000005459597220 */ /* 0x000fe40000410000 */
.L_x_2155:
        /* <DEDUP_REMOVED lines=9> */
[----:B------:R-:W-:Y:S01]  /*2280*/  MOV R7, 0xffffff00 ;  /* 0xffffff0000077802 */ /* 0x000fe20000000f00 */
[----:B------:R-:W-:Y:S01]  /*2290*/  IMAD R6, R10, c[0x0][0x1a0], RZ ;  /* 0x000068000a067a24 */ /* 0x000fe200078e02ff */
[----:B------:R-:W-:-:S03]  /*22a0*/  LEA R12, P1, R4, c[0x0][0x220], 0x3 ;  /* 0x00008800040c7a11 */ /* 0x000fc600078218ff */
[----:B------:R-:W-:Y:S01]  /*22b0*/  IMAD R60, R34, R7, c[0x0][0x168] ;  /* 0x00005a00223c7624 */ /* 0x000fe200078e0207 */
[----:B------:R-:W-:Y:S01]  /*22c0*/  LEA.HI.X R13, R4, c[0x0][0x224], R5, 0x3, P1 ;  /* 0x00008900040d7a11 */ /* 0x000fe200008f1c05 */
[----:B------:R-:W-:-:S03]  /*22d0*/  IMAD.WIDE.U32 R8, R87, c[0x0][0x1a0], R18 ;  /* 0x0000680057087a25 */ /* 0x000fc600078e0012 */
[----:B------:R-:W-:Y:S01]  /*22e0*/  SHF.L.U32 R91, R60, 0x1, RZ ;  /* 0x000000013c5b7819 */ /* 0x000fe200000006ff */
[----:B------:R-:W-:Y:S01]  /*22f0*/  IMAD R7, R87, c[0x0][0x1a4], R6 ;  /* 0x0000690057077a24 */ /* 0x000fe200078e0206 */
[----:B------:R-:W-:Y:S01]  /*2300*/  LEA R6, P1, R8, R58, 0x2 ;  /* 0x0000003a08067211 */ /* 0x000fe200078210ff */
[----:B------:R0:W2:Y:S01]  /*2310*/  LDG.E.64 R4, [R12.64] ;  /* 0x000000040c047981 */ /* 0x0000a2000c1e1b00 */
[----:B------:R-:W-:Y:S02]  /*2320*/  ISETP.GE.AND P4, PT, R18, R91, PT ;  /* 0x0000005b1200720c */ /* 0x000fe40003f86270 */
[----:B------:R-:W-:Y:S02]  /*2330*/  IADD3 R7, R9, R7, RZ ;  /* 0x0000000709077210 */ /* 0x000fe40007ffe0ff */
[----:B------:R-:W-:Y:S02]  /*2340*/  ISETP.GE.AND P2, PT, R46, R91, PT ;  /* 0x0000005b2e00720c */ /* 0x000fe40003f46270 */
[----:B------:R-:W-:-:S02]  /*2350*/  LEA.HI.X R7, R8, R59, R7, 0x2, P1 ;  /* 0x0000003b08077211 */ /* 0x000fc400008f1407 */
[----:B------:R-:W-:Y:S01]  /*2360*/  CS2R R8, SRZ ;  /* 0x0000000000087805 */ /* 0x000fe2000001ff00 */
[-C--:B------:R-:W-:Y:S01]  /*2370*/  ISETP.GE.AND P1, PT, R45, R91.reuse, PT ;  /* 0x0000005b2d00720c */ /* 0x080fe20003f26270 */
[----:B------:R-:W-:Y:S01]  /*2380*/  CS2R R14, SRZ ;  /* 0x00000000000e7805 */ /* 0x000fe2000001ff00 */
[-C--:B------:R-:W-:Y:S01]  /*2390*/  ISETP.GE.AND P3, PT, R47, R91.reuse, PT ;  /* 0x0000005b2f00720c */ /* 0x080fe20003f66270 */
[----:B0-----:R-:W-:Y:S01]  /*23a0*/  CS2R R12, SRZ ;  /* 0x00000000000c7805 */ /* 0x001fe2000001ff00 */
[-C--:B------:R-:W-:Y:S01]  /*23b0*/  ISETP.GE.AND P5, PT, R42, R91.reuse, PT ;  /* 0x0000005b2a00720c */ /* 0x080fe20003fa6270 */
[----:B------:R0:W3:Y:S01]  /*23c0*/  @!P4 LDG.E R8, [R6.64] ;  /* 0x000000040608c981 */ /* 0x0000e2000c1e1900 */
[-C--:B------:R-:W-:Y:S02]  /*23d0*/  ISETP.GE.AND P4, PT, R48, R91.reuse, PT ;  /* 0x0000005b3000720c */ /* 0x080fe40003f86270 */
[----:B------:R-:W-:Y:S01]  /*23e0*/  MOV R11, RZ ;  /* 0x000000ff000b7202 */ /* 0x000fe20000000f00 */
[----:B------:R-:W-:Y:S01]  /*23f0*/  CS2R R22, SRZ ;  /* 0x0000000000167805 */ /* 0x000fe2000001ff00 */
[-C--:B------:R-:W-:Y:S01]  /*2400*/  ISETP.GE.AND P6, PT, R44, R91.reuse, PT ;  /* 0x0000005b2c00720c */ /* 0x080fe20003fc6270 */
[----:B------:R0:W4:Y:S01]  /*2410*/  @!P2 LDG.E R14, [R6.64+0x200] ;  /* 0x00020004060ea981 */ /* 0x000122000c1e1900 */
[----:B------:R-:W-:-:S03]  /*2420*/  ISETP.GE.AND P2, PT, R50, R91, PT ;  /* 0x0000005b3200720c */ /* 0x000fc60003f46270 */
[----:B------:R0:W5:Y:S01]  /*2430*/  @!P1 LDG.E R11, [R6.64+0x180] ;  /* 0x00018004060b9981 */ /* 0x000162000c1e1900 */
[----:B------:R-:W-:-:S03]  /*2440*/  ISETP.GE.AND P1, PT, R51, R91, PT ;  /* 0x0000005b3300720c */ /* 0x000fc60003f26270 */
[----:B------:R0:W3:Y:S01]  /*2450*/  @!P3 LDG.E R13, [R6.64+0x280] ;  /* 0x00028004060db981 */ /* 0x0000e2000c1e1900 */
[----:B------:R-:W-:-:S03]  /*2460*/  ISETP.GE.AND P3, PT, R52, R91, PT ;  /* 0x0000005b3400720c */ /* 0x000fc60003f66270 */
[----:B------:R0:W4:Y:S01]  /*2470*/  @!P4 LDG.E R22, [R6.64+0x300] ;  /* 0x000300040616c981 */ /* 0x000122000c1e1900 */
[----:B------:R-:W-:-:S03]  /*2480*/  ISETP.GE.AND P4, PT, R53, R91, PT ;  /* 0x0000005b3500720c */ /* 0x000fc60003f86270 */
[----:B------:R0:W4:Y:S01]  /*2490*/  @!P5 LDG.E R9, [R6.64+0x80] ;  /* 0x000080040609d981 */ /* 0x000122000c1e1900 */
[-C--:B------:R-:W-:Y:S01]  /*24a0*/  ISETP.GE.AND P5, PT, R49, R91.reuse, PT ;  /* 0x0000005b3100720c */ /* 0x080fe20003fa6270 */
[----:B------:R-:W-:Y:S01]  /*24b0*/  CS2R R24, SRZ ;  /* 0x0000000000187805 */ /* 0x000fe2000001ff00 */
[----:B------:R-:W-:Y:S01]  /*24c0*/  MOV R77, RZ ;  /* 0x000000ff004d7202 */ /* 0x000fe20000000f00 */
[----:B------:R0:W5:Y:S04]  /*24d0*/  @!P6 LDG.E R12, [R6.64+0x100] ;  /* 0x00010004060ce981 */ /* 0x000168000c1e1900 */
[----:B------:R0:W5:Y:S01]  /*24e0*/  @!P1 LDG.E R23, [R6.64+0x480] ;  /* 0x0004800406179981 */ /* 0x000162000c1e1900 */
[----:B------:R-:W-:-:S03]  /*24f0*/  ISETP.GE.AND P1, PT, R54, R91, PT ;  /* 0x0000005b3600720c */ /* 0x000fc60003f26270 */
[----:B------:R0:W5:Y:S01]  /*2500*/  @!P2 LDG.E R24, [R6.64+0x400] ;  /* 0x000400040618a981 */ /* 0x000162000c1e1900 */
[----:B------:R-:W-:-:S03]  /*2510*/  ISETP.GE.AND P2, PT, R55, R91, PT ;  /* 0x0000005b3700720c */ /* 0x000fc60003f46270 */
[----:B------:R0:W5:Y:S01]  /*2520*/  @!P3 LDG.E R77, [R6.64+0x500] ;  /* 0x00050004064db981 */ /* 0x000162000c1e1900 */
[----:B------:R-:W-:-:S03]  /*2530*/  ISETP.GE.AND P3, PT, R56, R91, PT ;  /* 0x0000005b3800720c */ /* 0x000fc60003f66270 */
[----:B------:R0:W5:Y:S01]  /*2540*/  @!P4 LDG.E R25, [R6.64+0x580] ;  /* 0x000580040619c981 */ /* 0x000162000c1e1900 */
[----:B------:R-:W-:-:S03]  /*2550*/  ISETP.GE.AND P4, PT, R57, R91, PT ;  /* 0x0000005b3900720c */ /* 0x000fc60003f86270 */
[----:B------:R0:W5:Y:S01]  /*2560*/  @!P5 LDG.E R15, [R6.64+0x380] ;  /* 0x00038004060fd981 */ /* 0x000162000c1e1900 */
[----:B------:R-:W-:Y:S02]  /*2570*/  MOV R93, RZ ;  /* 0x000000ff005d7202 */ /* 0x000fe40000000f00 */
[----:B------:R-:W-:Y:S02]  /*2580*/  MOV R91, RZ ;  /* 0x000000ff005b7202 */ /* 0x000fe40000000f00 */
[----:B------:R-:W-:Y:S02]  /*2590*/  MOV R97, RZ ;  /* 0x000000ff00617202 */ /* 0x000fe40000000f00 */
[----:B------:R-:W-:Y:S01]  /*25a0*/  MOV R95, RZ ;  /* 0x000000ff005f7202 */ /* 0x000fe20000000f00 */
[----:B------:R0:W5:Y:S04]  /*25b0*/  @!P1 LDG.E R93, [R6.64+0x600] ;  /* 0x00060004065d9981 */ /* 0x000168000c1e1900 */
[----:B------:R0:W5:Y:S04]  /*25c0*/  @!P2 LDG.E R91, [R6.64+0x680] ;  /* 0x00068004065ba981 */ /* 0x000168000c1e1900 */
[----:B------:R0:W5:Y:S04]  /*25d0*/  @!P3 LDG.E R97, [R6.64+0x700] ;  /* 0x000700040661b981 */ /* 0x000168000c1e1900 */
[----:B------:R0:W5:Y:S01]  /*25e0*/  @!P4 LDG.E R95, [R6.64+0x780] ;  /* 0x00078004065fc981 */ /* 0x000162000c1e1900 */
[----:B------:R-:W-:-:S02]  /*25f0*/  ISETP.GE.U32.AND P3, PT, R36, R60, PT ;  /* 0x0000003c2400720c */ /* 0x000fc40003f66070 */
[----:B------:R-:W-:Y:S01]  /*2600*/  ISETP.GE.U32.AND P4, PT, R37, R60, PT ;  /* 0x0000003c2500720c */ /* 0x000fe20003f86070 */
[----:B--2---:R-:W-:-:S04]  /*2610*/  FMUL.FTZ R99, R5, R70 ;  /* 0x0000004605637220 */ /* 0x004fc80000410000 */
[----:B------:R-:W-:Y:S02]  /*2620*/  FMUL.RZ R105, R99, 0.15915493667125701904 ;  /* 0x3e22f98363697820 */ /* 0x000fe4000040c000 */
[----:B------:R-:W-:-:S04]  /*2630*/  FMUL.FTZ R99, R4, 1.4426950216293334961 ;  /* 0x3fb8aa3b04637820 */ /* 0x000fc80000410000 */
[----:B------:R-:W-:Y:S02]  /*2640*/  FMUL.FTZ R4, R99, R70 ;  /* 0x0000004663047220 */ /* 0x000fe40000410000 */
[-C--:B------:R-:W-:Y:S02]  /*2650*/  FMUL.FTZ R103, R5, R72.reuse ;  /* 0x0000004805677220 */ /* 0x080fe40000410000 */
[----:B------:R1:W-:Y:S01]  /*2660*/  MUFU.EX2 R101, R4 ;  /* 0x0000000400657308 */ /* 0x0003e20000000800 */
[----:B0-----:R-:W-:Y:S02]  /*2670*/  FMUL.FTZ R6, R99, R72 ;  /* 0x0000004863067220 */ /* 0x001fe40000410000 */
[C---:B------:R-:W-:Y:S02]  /*2680*/  FMUL.FTZ R7, R5.reuse, R74 ;  /* 0x0000004a05077220 */ /* 0x040fe40000410000 */
[----:B-1----:R-:W-:Y:S02]  /*2690*/  FMUL.FTZ R4, R5, R76 ;  /* 0x0000004c05047220 */ /* 0x002fe40000410000 */
[----:B------:R-:W-:-:S02]  /*26a0*/  FMUL.RZ R107, R103, 0.15915493667125701904 ;  /* 0x3e22f983676b7820 */ /* 0x000fc4000040c000 */
[----:B------:R-:W-:Y:S01]  /*26b0*/  FMUL.RZ R4, R4, 0.15915493667125701904 ;  /* 0x3e22f98304047820 */ /* 0x000fe2000040c000 */
[----:B------:R0:W-:Y:S01]  /*26c0*/  MUFU.EX2 R103, R6 ;  /* 0x0000000600677308 */ /* 0x0001e20000000800 */
[----:B------:R-:W-:Y:S01]  /*26d0*/  FMUL.RZ R108, R7, 0.15915493667125701904 ;  /* 0x3e22f983076c7820 */ /* 0x000fe2000040c000 */
[----:B---3--:R1:W-:Y:S06]  /*26e0*/  STS [R61.X4], R8 ;  /* 0x000000083d007388 */ /* 0x0083ec0000004800 */
[----:B------:R-:W-:Y:S01]  /*26f0*/  MUFU.SIN R7, R4 ;  /* 0x0000000400077308 */ /* 0x000fe20000000400 */
[----:B0-----:R-:W-:Y:S01]  /*2700*/  FMUL.FTZ R6, R5, R78 ;  /* 0x0000004e05067220 */ /* 0x001fe20000410000 */
[----:B----4-:R0:W-:Y:S06]  /*2710*/  STS [R62.X4+0x80], R9 ;  /* 0x000080093e007388 */ /* 0x0101ec0000004800 */
[----:B------:R2:W-:Y:S01]  /*2720*/  MUFU.COS R109, R4 ;  /* 0x00000004006d7308 */ /* 0x0005e20000000000 */
[C---:B-1----:R-:W-:Y:S01]  /*2730*/  IADD3 R8, R33.reuse, 0x140, RZ ;  /* 0x0000014021087810 */ /* 0x042fe20007ffe0ff */
[----:B-----5:R1:W-:Y:S06]  /*2740*/  STS [R63.X4+0x100], R12 ;  /* 0x0001000c3f007388 */ /* 0x0203ec0000004800 */
[----:B------:R-:W-:Y:S01]  /*2750*/  MUFU.SIN R112, R108 ;  /* 0x0000006c00707308 */ /* 0x000fe20000000400 */
[----:B--2---:R-:W-:Y:S01]  /*2760*/  IADD3 R4, R33, 0x100, RZ ;  /* 0x0000010021047810 */ /* 0x004fe20007ffe0ff */
[----:B------:R-:W-:Y:S03]  /*2770*/  STS [R64.X4+0x180], R11 ;  /* 0x0001800b40007388 */ /* 0x000fe60000004800 */
[----:B0-----:R-:W-:-:S03]  /*2780*/  LEA.HI.SX32 R9, R4, R33, 0x1b ;  /* 0x0000002104097211 */ /* 0x001fc600078fdaff */
[----:B------:R0:W-:Y:S01]  /*2790*/  MUFU.COS R114, R108 ;  /* 0x0000006c00727308 */ /* 0x0001e20000000000 */
[C---:B------:R-:W-:Y:S01]  /*27a0*/  IADD3 R4, R33.reuse, 0x160, RZ ;  /* 0x0000016021047810 */ /* 0x040fe20007ffe0ff */
[----:B------:R2:W-:Y:S01]  /*27b0*/  STS [R65.X4+0x200], R14 ;  /* 0x0002000e41007388 */ /* 0x0005e20000004800 */
[-C--:B------:R-:W-:Y:S01]  /*27c0*/  LEA.HI.SX32 R8, R8, R33.reuse, 0x1b ;  /* 0x0000002108087211 */ /* 0x080fe200078fdaff */
[----:B0-----:R-:W-:Y:S01]  /*27d0*/  FMUL.RZ R108, R6, 0.15915493667125701904 ;  /* 0x3e22f983066c7820 */ /* 0x001fe2000040c000 */
[C---:B------:R-:W-:Y:S01]  /*27e0*/  IADD3 R6, R33.reuse, 0x120, RZ ;  /* 0x0000012021067810 */ /* 0x040fe20007ffe0ff */
[----:B------:R-:W-:Y:S01]  /*27f0*/  STS [R66.X4+0x280], R13 ;  /* 0x0002800d42007388 */ /* 0x000fe20000004800 */
[-C--:B------:R-:W-:Y:S02]  /*2800*/  LEA.HI.SX32 R4, R4, R33.reuse, 0x1b ;  /* 0x0000002104047211 */ /* 0x080fe400078fdaff */
[----:B------:R-:W-:Y:S01]  /*2810*/  LEA.HI.SX32 R6, R6, R33, 0x1b ;  /* 0x0000002106067211 */ /* 0x000fe200078fdaff */
[----:B------:R0:W-:Y:S01]  /*2820*/  STS [R67.X4+0x300], R22 ;  /* 0x0003001643007388 */ /* 0x0001e20000004800 */
[----:B-1----:R-:W-:-:S02]  /*2830*/  IADD3 R12, R33, 0x180, RZ ;  /* 0x00000180210c7810 */ /* 0x002fc40007ffe0ff */
[----:B--2---:R-:W-:Y:S01]  /*2840*/  IADD3 R14, R33, 0x1a0, RZ ;  /* 0x000001a0210e7810 */ /* 0x004fe20007ffe0ff */
[----:B------:R-:W-:Y:S01]  /*2850*/  STS [R68.X4+0x380], R15 ;  /* 0x0003800f44007388 */ /* 0x000fe20000004800 */
[----:B------:R-:W-:-:S03]  /*2860*/  LEA.HI.SX32 R12, R12, R33, 0x1b ;  /* 0x000000210c0c7211 */ /* 0x000fc600078fdaff */
[----:B------:R-:W-:Y:S01]  /*2870*/  STS [R9.X4+0x400], R24 ;  /* 0x0004001809007388 */ /* 0x000fe20000004800 */
[----:B0-----:R-:W-:-:S03]  /*2880*/  IADD3 R22, R33, 0x1c0, RZ ;  /* 0x000001c021167810 */ /* 0x001fc60007ffe0ff */
[----:B------:R0:W-:Y:S01]  /*2890*/  STS [R6.X4+0x480], R23 ;  /* 0x0004801706007388 */ /* 0x0001e20000004800 */
[----:B------:R-:W-:-:S03]  /*28a0*/  LEA.HI.SX32 R14, R14, R33, 0x1b ;  /* 0x000000210e0e7211 */ /* 0x000fc600078fdaff */
[----:B------:R-:W-:Y:S01]  /*28b0*/  STS [R8.X4+0x500], R77 ;  /* 0x0005004d08007388 */ /* 0x000fe20000004800 */
[----:B------:R-:W-:-:S03]  /*28c0*/  LEA.HI.SX32 R22, R22, R33, 0x1b ;  /* 0x0000002116167211 */ /* 0x000fc600078fdaff */
[----:B------:R1:W-:Y:S01]  /*28d0*/  STS [R4.X4+0x580], R25 ;  /* 0x0005801904007388 */ /* 0x0003e20000004800 */
[----:B0-----:R-:W-:-:S03]  /*28e0*/  IADD3 R6, R33, 0x1e0, RZ ;  /* 0x000001e021067810 */ /* 0x001fc60007ffe0ff */
[----:B------:R0:W-:Y:S01]  /*28f0*/  STS [R12.X4+0x600], R93 ;  /* 0x0006005d0c007388 */ /* 0x0001e20000004800 */
[----:B------:R-:W-:Y:S02]  /*2900*/  LEA.HI.SX32 R6, R6, R33, 0x1b ;  /* 0x0000002106067211 */ /* 0x000fe400078fdaff */
[----:B-1----:R-:W-:Y:S01]  /*2910*/  SHF.L.U32 R4, R33, 0x4, RZ ;  /* 0x0000000421047819 */ /* 0x002fe200000006ff */
[----:B------:R1:W-:Y:S03]  /*2920*/  STS [R14.X4+0x680], R91 ;  /* 0x0006805b0e007388 */ /* 0x0003e60000004800 */
[----:B------:R-:W-:Y:S01]  /*2930*/  LEA.HI.SX32 R4, R4, R4, 0x1b ;  /* 0x0000000404047211 */ /* 0x000fe200078fdaff */
[----:B------:R-:W-:Y:S04]  /*2940*/  STS [R22.X4+0x700], R97 ;  /* 0x0007006116007388 */ /* 0x000fe80000004800 */
[----:B------:R-:W-:Y:S01]  /*2950*/  STS [R6.X4+0x780], R95 ;  /* 0x0007805f06007388 */ /* 0x000fe20000004800 */
[----:B------:R-:W-:-:S06]  /*2960*/  NOP ;  /* 0x0000000000007918 */ /* 0x000fcc0000000000 */
[----:B------:R-:W2:Y:S04]  /*2970*/  LDS R8, [R4.X4] ;  /* 0x0000000004087984 */ /* 0x000ea80000004800 */
[----:B------:R-:W3:Y:S04]  /*2980*/  LDS R12, [R4.X4+0x4] ;  /* 0x00000400040c7984 */ /* 0x000ee80000004800 */
[----:B------:R-:W4:Y:S01]  /*2990*/  LDS R22, [R4.X4+0xc] ;  /* 0x00000c0004167984 */ /* 0x000f220000004800 */
[----:B------:R-:W0:Y:S03]  /*29a0*/  MUFU.COS R106, R107 ;  /* 0x0000006b006a7308 */ /* 0x000e260000000000 */
[----:B------:R-:W5:Y:S04]  /*29b0*/  LDS R14, [R4.X4+0x8] ;  /* 0x00000800040e7984 */ /* 0x000f680000004800 */
[----:B------:R-:W1:Y:S01]  /*29c0*/  S2R R77, SR_TID.X ;  /* 0x00000000004d7919 */ /* 0x000e620000002100 */
[----:B------:R0:W1:Y:S03]  /*29d0*/  MUFU.SIN R104, R107 ;  /* 0x0000006b00687308 */ /* 0x0000660000000400 */
[----:B------:R-:W-:Y:S05]  /*29e0*/  LDS R24, [R4.X4+0x10] ;  /* 0x0000100004187984 */ /* 0x000fea0000004800 */
[----:B------:R-:W-:Y:S01]  /*29f0*/  MUFU.COS R102, R105 ;  /* 0x0000006900667308 */ /* 0x000fe20000000000 */
[----:B0-----:R-:W-:-:S02]  /*2a00*/  FMUL.FTZ R107, R99, R76 ;  /* 0x0000004c636b7220 */ /* 0x001fc40000410000 */
[----:B------:R-:W-:Y:S02]  /*2a10*/  FMUL.FTZ R93, R103, R106 ;  /* 0x0000006a675d7220 */ /* 0x000fe40000410000 */
[----:B------:R-:W0:Y:S03]  /*2a20*/  LDS R106, [R4.X4+0x14] ;  /* 0x00001400046a7984 */ /* 0x000e260000004800 */
[----:B------:R1:W-:Y:S02]  /*2a30*/  MUFU.SIN R110, R105 ;  /* 0x00000069006e7308 */ /* 0x0003e40000000400 */
[----:B-1----:R-:W-:-:S06]  /*2a40*/  FMUL.FTZ R105, R99, R74 ;  /* 0x0000004a63697220 */ /* 0x002fcc0000410000 */
[----:B------:R-:W1:Y:S01]  /*2a50*/  MUFU.EX2 R116, R107 ;  /* 0x0000006b00747308 */ /* 0x000e620000000800 */
[----:B------:R-:W-:Y:S01]  /*2a60*/  SHF.L.U32 R25, R77, 0x3, RZ ;  /* 0x000000034d197819 */ /* 0x000fe200000006ff */
[----:B------:R-:W-:Y:S02]  /*2a70*/  FMUL.FTZ R11, R99, R78 ;  /* 0x0000004e630b7220 */ /* 0x000fe40000410000 */
[----:B------:R-:W-:-:S04]  /*2a80*/  FMUL.FTZ R13, R5, R80 ;  /* 0x00000050050d7220 */ /* 0x000fc80000410000 */
[----:B------:R-:W0:Y:S01]  /*2a90*/  MUFU.EX2 R105, R105 ;  /* 0x0000006900697308 */ /* 0x000e220000000800 */
[----:B------:R-:W-:Y:S01]  /*2aa0*/  FMUL.FTZ R91, R103, R104 ;  /* 0x00000068675b7220 */ /* 0x000fe20000410000 */
[----:B------:R-:W-:Y:S01]  /*2ab0*/  ISETP.GE.U32.AND P2, PT, R25, R60, PT ;  /* 0x0000003c1900720c */ /* 0x000fe20003f46070 */
[----:B--2---:R-:W-:Y:S02]  /*2ac0*/  FMUL.FTZ R8, R71, R8 ;  /* 0x0000000847087220 */ /* 0x004fe40000410000 */
[----:B------:R-:W-:Y:S01]  /*2ad0*/  FMUL.RZ R15, R13, 0.15915493667125701904 ;  /* 0x3e22f9830d0f7820 */ /* 0x000fe2000040c000 */
[----:B------:R-:W-:Y:S01]  /*2ae0*/  FSEL R91, R91, RZ, !P3 ;  /* 0x000000ff5b5b7208 */ /* 0x000fe20005800000 */
[----:B---3--:R-:W-:Y:S01]  /*2af0*/  FMUL.FTZ R12, R71, R12 ;  /* 0x0000000c470c7220 */ /* 0x008fe20000410000 */
[----:B------:R-:W-:Y:S01]  /*2b00*/  MUFU.SIN R118, R108 ;  /* 0x0000006c00767308 */ /* 0x000fe20000000400 */
[----:B------:R-:W-:Y:S01]  /*2b10*/  IADD3 R23, R25, 0x7, RZ ;  /* 0x0000000719177810 */ /* 0x000fe20007ffe0ff */
[----:B-1----:R-:W-:-:S06]  /*2b20*/  FMUL.FTZ R107, R116, R109 ;  /* 0x0000006d746b7220 */ /* 0x002fcc0000410000 */
[----:B------:R1:W-:Y:S01]  /*2b30*/  MUFU.COS R120, R108 ;  /* 0x0000006c00787308 */ /* 0x0003e20000000000 */
[----:B----4-:R-:W-:Y:S01]  /*2b40*/  FMUL.FTZ R22, R73, R22 ;  /* 0x0000001649167220 */ /* 0x010fe20000410000 */
[----:B------:R-:W-:Y:S01]  /*2b50*/  FSEL R93, R93, 1, !P3 ;  /* 0x3f8000005d5d7808 */ /* 0x000fe20005800000 */
[----:B------:R-:W-:Y:S01]  /*2b60*/  FMUL.FTZ R116, R116, R7 ;  /* 0x0000000774747220 */ /* 0x000fe20000410000 */
[----:B------:R-:W-:-:S04]  /*2b70*/  FSEL R104, R12, RZ, !P2 ;  /* 0x000000ff0c687208 */ /* 0x000fc80005000000 */
[----:B------:R-:W2:Y:S01]  /*2b80*/  MUFU.EX2 R11, R11 ;  /* 0x0000000b000b7308 */ /* 0x000ea20000000800 */
[----:B-1----:R-:W-:Y:S01]  /*2b90*/  FMUL.FTZ R108, R101, R102 ;  /* 0x00000066656c7220 */ /* 0x002fe20000410000 */
[----:B------:R-:W-:Y:S01]  /*2ba0*/  FSEL R102, R8, RZ, !P2 ;  /* 0x000000ff08667208 */ /* 0x000fe20005000000 */
[----:B0-----:R-:W-:-:S05]  /*2bb0*/  FMUL.FTZ R95, R105, R112 ;  /* 0x00000070695f7220 */ /* 0x001fca0000410000 */
[----:B------:R-:W-:Y:S01]  /*2bc0*/  MUFU.SIN R122, R15 ;  /* 0x0000000f007a7308 */ /* 0x000fe20000000400 */
[----:B------:R-:W-:Y:S01]  /*2bd0*/  FMUL.FTZ R7, R102, R91 ;  /* 0x0000005b66077220 */ /* 0x000fe20000410000 */
[----:B------:R-:W-:Y:S01]  /*2be0*/  ISETP.GE.U32.AND P1, PT, R23, R60, PT ;  /* 0x0000003c1700720c */ /* 0x000fe20003f26070 */
[----:B-----5:R-:W-:-:S05]  /*2bf0*/  FMUL.FTZ R14, R73, R14 ;  /* 0x0000000e490e7220 */ /* 0x020fca0000410000 */
[----:B------:R0:W-:Y:S01]  /*2c00*/  MUFU.COS R124, R15 ;  /* 0x0000000f007c7308 */ /* 0x0001e20000000000 */
[----:B------:R-:W-:Y:S01]  /*2c10*/  FMUL.FTZ R110, R101, R110 ;  /* 0x0000006e656e7220 */ /* 0x000fe20000410000 */
[----:B------:R-:W-:Y:S01]  /*2c20*/  FSEL R97, R22, RZ, !P3 ;  /* 0x000000ff16617208 */ /* 0x000fe20005800000 */
[----:B------:R-:W-:Y:S01]  /*2c30*/  FMUL.FTZ R101, R105, R114 ;  /* 0x0000007269657220 */ /* 0x000fe20000410000 */
[----:B------:R-:W-:Y:S01]  /*2c40*/  LDS R12, [R4.X4+0x18] ;  /* 0x00001800040c7984 */ /* 0x000fe20000004800 */
[----:B0-----:R-:W-:-:S03]  /*2c50*/  FMUL.FTZ R15, R5, R82 ;  /* 0x00000052050f7220 */ /* 0x001fc60000410000 */
[----:B------:R-:W0:Y:S01]  /*2c60*/  LDS R114, [R4.X4+0x1c] ;  /* 0x00001c0004727984 */ /* 0x000e220000004800 */
[----:B------:R-:W-:Y:S02]  /*2c70*/  FMUL.FTZ R5, R5, R84 ;  /* 0x0000005405057220 */ /* 0x000fe40000410000 */
[C---:B------:R-:W-:Y:S02]  /*2c80*/  FFMA.FTZ R22, R104.reuse, R93, R7 ;  /* 0x0000005d68167223 */ /* 0x040fe40000010007 */
[----:B------:R-:W-:Y:S02]  /*2c90*/  FMUL.RZ R23, R5, 0.15915493667125701904 ;  /* 0x3e22f98305177820 */ /* 0x000fe4000040c000 */
[----:B------:R-:W-:Y:S01]  /*2ca0*/  FMUL.FTZ R5, R104, R91 ;  /* 0x0000005b68057220 */ /* 0x000fe20000410000 */
[----:B------:R-:W-:Y:S01]  /*2cb0*/  FSEL R95, R95, RZ, !P4 ;  /* 0x000000ff5f5f7208 */ /* 0x000fe20006000000 */
[C---:B------:R-:W-:Y:S02]  /*2cc0*/  FMUL.FTZ R9, R99.reuse, R80 ;  /* 0x0000005063097220 */ /* 0x040fe40000410000 */
[----:B------:R-:W-:-:S02]  /*2cd0*/  FMUL.FTZ R13, R99, R82 ;  /* 0x00000052630d7220 */ /* 0x000fc40000410000 */
[----:B------:R-:W-:Y:S01]  /*2ce0*/  FMUL.FTZ R6, R99, R84 ;  /* 0x0000005463067220 */ /* 0x000fe20000410000 */
[----:B------:R-:W-:Y:S01]  /*2cf0*/  FSEL R99, R14, RZ, !P3 ;  /* 0x000000ff0e637208 */ /* 0x000fe20005800000 */
[----:B------:R-:W-:Y:S02]  /*2d00*/  FFMA.FTZ R8, R102, R93, -R5 ;  /* 0x0000005d66087223 */ /* 0x000fe40000010805 */
[----:B------:R-:W-:Y:S01]  /*2d10*/  FADD.FTZ R22, R97, R22 ;  /* 0x0000001661167221 */ /* 0x000fe20000010000 */
[----:B------:R-:W-:Y:S01]  /*2d20*/  FSEL R101, R101, 1, !P4 ;  /* 0x3f80000065657808 */ /* 0x000fe20006000000 */
[C---:B--2---:R-:W-:Y:S02]  /*2d30*/  FMUL.FTZ R113, R11.reuse, R120 ;  /* 0x000000780b717220 */ /* 0x044fe40000410000 */
[----:B------:R-:W-:Y:S02]  /*2d40*/  FMUL.FTZ R112, R11, R118 ;  /* 0x000000760b707220 */ /* 0x000fe40000410000 */
[----:B------:R-:W-:-:S02]  /*2d50*/  FADD.FTZ R14, R99, R8 ;  /* 0x00000008630e7221 */ /* 0x000fc40000010000 */
[----:B------:R-:W-:Y:S02]  /*2d60*/  FMUL.FTZ R11, R95, R22 ;  /* 0x000000165f0b7220 */ /* 0x000fe40000410000 */
[----:B------:R-:W-:Y:S01]  /*2d70*/  FMUL.RZ R25, R15, 0.15915493667125701904 ;  /* 0x3e22f9830f197820 */ /* 0x000fe2000040c000 */
[----:B------:R-:W-:Y:S01]  /*2d80*/  MUFU.EX2 R13, R13 ;  /* 0x0000000d000d7308 */ /* 0x000fe20000000800 */
[-C--:B------:R-:W-:Y:S02]  /*2d90*/  FFMA.FTZ R118, R101, R14.reuse, -R11 ;  /* 0x0000000e65767223 */ /* 0x080fe4000001080b */
[----:B------:R-:W-:Y:S02]  /*2da0*/  FMUL.FTZ R14, R95, R14 ;  /* 0x0000000e5f0e7220 */ /* 0x000fe40000410000 */
[----:B------:R-:W-:-:S03]  /*2db0*/  FMUL.FTZ R103, R75, R106 ;  /* 0x0000006a4b677220 */ /* 0x000fc60000410000 */
[----:B------:R-:W-:Y:S01]  /*2dc0*/  MUFU.SIN R126, R25 ;  /* 0x00000019007e7308 */ /* 0x000fe20000000400 */
[----:B------:R-:W-:Y:S02]  /*2dd0*/  FFMA.FTZ R120, R101, R22, R14 ;  /* 0x0000001665787223 */ /* 0x000fe4000001000e */
[----:B------:R-:W1:Y:S05]  /*2de0*/  LDS R22, [R4.X4+0x24] ;  /* 0x0000240004167984 */ /* 0x000e6a0000004800 */
[----:B------:R-:W2:Y:S01]  /*2df0*/  MUFU.COS R128, R25 ;  /* 0x0000001900807308 */ /* 0x000ea20000000000 */
[----:B------:R-:W-:Y:S01]  /*2e00*/  FMUL.FTZ R24, R75, R24 ;  /* 0x000000184b187220 */ /* 0x000fe20000410000 */
[----:B------:R-:W3:Y:S01]  /*2e10*/  LDS R14, [R4.X4+0x20] ;  /* 0x00002000040e7984 */ /* 0x000ee20000004800 */
[----:B------:R-:W-:-:S05]  /*2e20*/  ISETP.GE.U32.AND P3, PT, R38, R60, PT ;  /* 0x0000003c2600720c */ /* 0x000fca0003f66070 */
[----:B------:R-:W4:Y:S01]  /*2e30*/  MUFU.EX2 R9, R9 ;  /* 0x0000000900097308 */ /* 0x000f220000000800 */
[----:B------:R-:W-:-:S07]  /*2e40*/  FSEL R103, R103, RZ, !P4 ;  /* 0x000000ff67677208 */ /* 0x000fce0006000000 */
[----:B------:R-:W-:Y:S01]  /*2e50*/  MUFU.EX2 R6, R6 ;  /* 0x0000000600067308 */ /* 0x000fe20000000800 */
[----:B------:R-:W-:-:S07]  /*2e60*/  FSEL R105, R24, RZ, !P4 ;  /* 0x000000ff18697208 */ /* 0x000fce0006000000 */
[----:B------:R-:W5:Y:S01]  /*2e70*/  MUFU.COS R15, R23 ;  /* 0x00000017000f7308 */ /* 0x000f620000000000 */
[----:B------:R-:W-:Y:S01]  /*2e80*/  FSEL R106, R116, RZ, !P3 ;  /* 0x000000ff746a7208 */ /* 0x000fe20005800000 */
[----:B------:R-:W-:Y:S01]  /*2e90*/  FADD.FTZ R120, R103, R120 ;  /* 0x0000007867787221 */ /* 0x000fe20000010000 */
[----:B------:R-:W-:-:S05]  /*2ea0*/  FSEL R107, R107, 1, !P3 ;  /* 0x3f8000006b6b7808 */ /* 0x000fca0005800000 */
[----:B------:R-:W0:Y:S01]  /*2eb0*/  MUFU.SIN R11, R23 ;  /* 0x00000017000b7308 */ /* 0x000e220000000400 */
[C---:B--2---:R-:W-:Y:S01]  /*2ec0*/  FMUL.FTZ R5, R13.reuse, R128 ;  /* 0x000000800d057220 */ /* 0x044fe20000410000 */
[----:B------:R-:W-:Y:S01]  /*2ed0*/  FSEL R108, R108, 1, !P2 ;  /* 0x3f8000006c6c7808 */ /* 0x000fe20005000000 */
[----:B------:R-:W-:Y:S01]  /*2ee0*/  FMUL.FTZ R8, R13, R126 ;  /* 0x0000007e0d087220 */ /* 0x000fe20000410000 */
[----:B------:R-:W-:Y:S01]  /*2ef0*/  FSEL R110, R110, RZ, !P2 ;  /* 0x000000ff6e6e7208 */ /* 0x000fe20005000000 */
[----:B------:R-:W-:Y:S01]  /*2f00*/  FADD.FTZ R118, R105, R118 ;  /* 0x0000007669767221 */ /* 0x000fe20000010000 */
[----:B------:R-:W-:Y:S01]  /*2f10*/  LDS R24, [R4.X4+0x28] ;  /* 0x0000280004187984 */ /* 0x000fe20000004800 */
[----:B------:R-:W-:Y:S02]  /*2f20*/  FMUL.FTZ R13, R106, R120 ;  /* 0x000000786a0d7220 */ /* 0x000fe40000410000 */
[C---:B----4-:R-:W-:Y:S02]  /*2f30*/  FMUL.FTZ R7, R9.reuse, R124 ;  /* 0x0000007c09077220 */ /* 0x050fe40000410000 */
[----:B------:R-:W-:-:S02]  /*2f40*/  FMUL.FTZ R122, R9, R122 ;  /* 0x0000007a097a7220 */ /* 0x000fc40000410000 */
[----:B-----5:R-:W-:Y:S02]  /*2f50*/  FMUL.FTZ R9, R6, R15 ;  /* 0x0000000f06097220 */ /* 0x020fe40000410000 */
[-C--:B------:R-:W-:Y:S02]  /*2f60*/  FMUL.FTZ R15, R106, R118.reuse ;  /* 0x000000766a0f7220 */ /* 0x080fe40000410000 */
[----:B------:R-:W-:Y:S02]  /*2f70*/  FFMA.FTZ R124, R107, R118, -R13 ;  /* 0x000000766b7c7223 */ /* 0x000fe4000001080d */
[----:B------:R-:W2:Y:S01]  /*2f80*/  LDS R118, [R4.X4+0x2c] ;  /* 0x00002c0004767984 */ /* 0x000ea20000004800 */
[----:B------:R-:W-:Y:S02]  /*2f90*/  FMUL.FTZ R13, R108, R91 ;  /* 0x0000005b6c0d7220 */ /* 0x000fe40000410000 */
[----:B0-----:R-:W-:Y:S02]  /*2fa0*/  FMUL.FTZ R6, R6, R11 ;  /* 0x0000000b06067220 */ /* 0x001fe40000410000 */
[----:B------:R-:W-:-:S02]  /*2fb0*/  FMUL.FTZ R11, R110, R91 ;  /* 0x0000005b6e0b7220 */ /* 0x000fc40000410000 */
[C---:B------:R-:W-:Y:S02]  /*2fc0*/  FMUL.FTZ R109, R79.reuse, R114 ;  /* 0x000000724f6d7220 */ /* 0x040fe40000410000 */
[----:B------:R-:W-:Y:S02]  /*2fd0*/  FMUL.FTZ R12, R79, R12 ;  /* 0x0000000c4f0c7220 */ /* 0x000fe40000410000 */
[-C--:B------:R-:W-:Y:S01]  /*2fe0*/  FFMA.FTZ R116, R110, R93.reuse, R13 ;  /* 0x0000005d6e747223 */ /* 0x080fe2000001000d */
[----:B------:R-:W-:Y:S01]  /*2ff0*/  ISETP.GE.U32.AND P2, PT, R39, R60, PT ;  /* 0x0000003c2700720c */ /* 0x000fe20003f46070 */
[----:B------:R-:W-:Y:S01]  /*3000*/  FFMA.FTZ R114, R108, R93, -R11 ;  /* 0x0000005d6c727223 */ /* 0x000fe2000001080b */
[----:B------:R-:W-:Y:S01]  /*3010*/  FSEL R109, R109, RZ, !P3 ;  /* 0x000000ff6d6d7208 */ /* 0x000fe20005800000 */
[----:B------:R-:W-:Y:S01]  /*3020*/  FMUL.FTZ R11, R95, R116 ;  /* 0x000000745f0b7220 */ /* 0x000fe20000410000 */
[----:B------:R-:W-:Y:S01]  /*3030*/  FSEL R111, R12, RZ, !P3 ;  /* 0x000000ff0c6f7208 */ /* 0x000fe20005800000 */
[----:B------:R-:W-:Y:S01]  /*3040*/  FFMA.FTZ R120, R107, R120, R15 ;  /* 0x000000786b787223 */ /* 0x000fe2000001000f */
[----:B------:R-:W0:Y:S01]  /*3050*/  LDS R12, [R4.X4+0x30] ;  /* 0x00003000040c7984 */ /* 0x000e220000004800 */
[----:B------:R-:W-:Y:S01]  /*3060*/  FSEL R112, R112, RZ, !P2 ;  /* 0x000000ff70707208 */ /* 0x000fe20005000000 */
[----:B------:R-:W-:-:S02]  /*3070*/  FFMA.FTZ R11, R101, R114, -R11 ;  /* 0x00000072650b7223 */ /* 0x000fc4000001080b */
[----:B------:R-:W-:Y:S02]  /*3080*/  FADD.FTZ R120, R109, R120 ;  /* 0x000000786d787221 */ /* 0x000fe40000010000 */
[----:B------:R-:W-:Y:S02]  /*3090*/  FADD.FTZ R15, R111, R124 ;  /* 0x0000007c6f0f7221 */ /* 0x000fe40000010000 */
[----:B------:R-:W-:Y:S01]  /*30a0*/  FMUL.FTZ R114, R95, R114 ;  /* 0x000000725f727220 */ /* 0x000fe20000410000 */
[----:B------:R-:W4:Y:S01]  /*30b0*/  LDS R124, [R4.X4+0x34] ;  /* 0x00003400047c7984 */ /* 0x000f220000004800 */
[----:B------:R-:W-:Y:S01]  /*30c0*/  FSEL R113, R113, 1, !P2 ;  /* 0x3f80000071717808 */ /* 0x000fe20005000000 */
[----:B------:R-:W-:Y:S02]  /*30d0*/  FMUL.FTZ R126, R112, R120 ;  /* 0x00000078707e7220 */ /* 0x000fe40000410000 */
[----:B------:R-:W-:Y:S02]  /*30e0*/  FFMA.FTZ R13, R101, R116, R114 ;  /* 0x00000074650d7223 */ /* 0x000fe40000010072 */
[----:B-1----:R-:W-:-:S02]  /*30f0*/  FMUL.FTZ R22, R81, R22 ;  /* 0x0000001651167220 */ /* 0x002fc40000410000 */
[----:B------:R-:W-:Y:S02]  /*3100*/  FMUL.FTZ R116, R106, R13 ;  /* 0x0000000d6a747220 */ /* 0x000fe40000410000 */
[----:B---3--:R-:W-:Y:S02]  /*3110*/  FMUL.FTZ R14, R81, R14 ;  /* 0x0000000e510e7220 */ /* 0x008fe40000410000 */
[-C--:B------:R-:W-:Y:S02]  /*3120*/  FMUL.FTZ R25, R112, R15.reuse ;  /* 0x0000000f70197220 */ /* 0x080fe40000410000 */
[----:B------:R-:W-:Y:S02]  /*3130*/  FFMA.FTZ R23, R113, R15, -R126 ;  /* 0x0000000f71177223 */ /* 0x000fe4000001087e */
[----:B------:R-:W1:Y:S01]  /*3140*/  LDS R126, [R4.X4+0x3c] ;  /* 0x00003c00047e7984 */ /* 0x000e620000004800 */
[----:B------:R-:W-:Y:S01]  /*3150*/  ISETP.GE.U32.AND P3, PT, R40, R60, PT ;  /* 0x0000003c2800720c */ /* 0x000fe20003f66070 */
[----:B------:R-:W-:Y:S01]  /*3160*/  FFMA.FTZ R15, R107, R11, -R116 ;  /* 0x0000000b6b0f7223 */ /* 0x000fe20000010874 */
[----:B------:R-:W-:Y:S01]  /*3170*/  FSEL R115, R22, RZ, !P2 ;  /* 0x000000ff16737208 */ /* 0x000fe20005000000 */
[----:B------:R-:W-:Y:S01]  /*3180*/  FFMA.FTZ R120, R113, R120, R25 ;  /* 0x0000007871787223 */ /* 0x000fe20000010019 */
[----:B------:R-:W-:-:S02]  /*3190*/  FSEL R116, R14, RZ, !P2 ;  /* 0x000000ff0e747208 */ /* 0x000fc40005000000 */
[----:B------:R3:W5:Y:S01]  /*31a0*/  LDS R14, [R4.X4+0x38] ;  /* 0x00003800040e7984 */ /* 0x0007620000004800 */
[----:B------:R-:W-:Y:S01]  /*31b0*/  FSEL R114, R122, RZ, !P3 ;  /* 0x000000ff7a727208 */ /* 0x000fe20005800000 */
[----:B------:R-:W-:Y:S01]  /*31c0*/  FADD.FTZ R120, R115, R120 ;  /* 0x0000007873787221 */ /* 0x000fe20000010000 */
[----:B------:R-:W-:Y:S01]  /*31d0*/  FSEL R117, R7, 1, !P3 ;  /* 0x3f80000007757808 */ /* 0x000fe20005800000 */
[----:B------:R-:W-:Y:S02]  /*31e0*/  FADD.FTZ R23, R116, R23 ;  /* 0x0000001774177221 */ /* 0x000fe40000010000 */
[----:B------:R-:W-:Y:S02]  /*31f0*/  FMUL.FTZ R122, R114, R120 ;  /* 0x00000078727a7220 */ /* 0x000fe40000410000 */
[----:B--2---:R-:W-:Y:S02]  /*3200*/  FMUL.FTZ R118, R83, R118 ;  /* 0x0000007653767220 */ /* 0x004fe40000410000 */
[----:B------:R-:W-:-:S02]  /*3210*/  FFMA.FTZ R122, R117, R23, -R122 ;  /* 0x00000017757a7223 */ /* 0x000fc4000001087a */
[----:B------:R-:W-:Y:S01]  /*3220*/  FMUL.FTZ R23, R114, R23 ;  /* 0x0000001772177220 */ /* 0x000fe20000410000 */
[----:B------:R-:W-:Y:S01]  /*3230*/  ISETP.GE.U32.AND P2, PT, R41, R60, PT ;  /* 0x0000003c2900720c */ /* 0x000fe20003f46070 */
[----:B------:R-:W-:Y:S01]  /*3240*/  FMUL.FTZ R22, R106, R11 ;  /* 0x0000000b6a167220 */ /* 0x000fe20000410000 */
[----:B------:R-:W-:Y:S01]  /*3250*/  FSEL R118, R118, RZ, !P3 ;  /* 0x000000ff76767208 */ /* 0x000fe20005800000 */
[----:B------:R-:W-:Y:S02]  /*3260*/  FMUL.FTZ R24, R83, R24 ;  /* 0x0000001853187220 */ /* 0x000fe40000410000 */
[----:B------:R-:W-:Y:S01]  /*3270*/  FFMA.FTZ R23, R117, R120, R23 ;  /* 0x0000007875177223 */ /* 0x000fe20000010017 */
[----:B------:R-:W-:Y:S01]  /*3280*/  FSEL R120, R8, RZ, !P2 ;  /* 0x000000ff08787208 */ /* 0x000fe20005000000 */
[----:B------:R-:W-:Y:S01]  /*3290*/  FFMA.FTZ R22, R107, R13, R22 ;  /* 0x0000000d6b167223 */ /* 0x000fe20000010016 */
[----:B------:R-:W-:Y:S01]  /*32a0*/  FSEL R119, R24, RZ, !P3 ;  /* 0x000000ff18777208 */ /* 0x000fe20005800000 */
[----:B------:R-:W-:Y:S01]  /*32b0*/  FADD.FTZ R23, R118, R23 ;  /* 0x0000001776177221 */ /* 0x000fe20000010000 */
[----:B------:R-:W-:Y:S01]  /*32c0*/  FSEL R121, R5, 1, !P2 ;  /* 0x3f80000005797808 */ /* 0x000fe20005000000 */
[----:B---3--:R-:W-:-:S02]  /*32d0*/  FMUL.FTZ R4, R112, R22 ;  /* 0x0000001670047220 */ /* 0x008fc40000410000 */
[----:B------:R-:W-:Y:S02]  /*32e0*/  FADD.FTZ R122, R119, R122 ;  /* 0x0000007a777a7221 */ /* 0x000fe40000010000 */
[----:B------:R-:W-:Y:S02]  /*32f0*/  FMUL.FTZ R5, R120, R23 ;  /* 0x0000001778057220 */ /* 0x000fe40000410000 */
[----:B0-----:R-:W-:Y:S02]  /*3300*/  FMUL.FTZ R12, R85, R12 ;  /* 0x0000000c550c7220 */ /* 0x001fe40000410000 */
[-C--:B------:R-:W-:Y:S02]  /*3310*/  FFMA.FTZ R4, R113, R15.reuse, -R4 ;  /* 0x0000000f71047223 */ /* 0x080fe40000010804 */
[----:B------:R-:W-:Y:S02]  /*3320*/  FMUL.FTZ R15, R112, R15 ;  /* 0x0000000f700f7220 */ /* 0x000fe40000410000 */
[----:B----4-:R-:W-:-:S02]  /*3330*/  FMUL.FTZ R124, R85, R124 ;  /* 0x0000007c557c7220 */ /* 0x010fc40000410000 */
[-C--:B------:R-:W-:Y:S02]  /*3340*/  FMUL.FTZ R8, R120, R122.reuse ;  /* 0x0000007a78087220 */ /* 0x080fe40000410000 */
[----:B------:R-:W-:Y:S01]  /*3350*/  FFMA.FTZ R7, R121, R122, -R5 ;  /* 0x0000007a79077223 */ /* 0x000fe20000010805 */
[----:B------:R-:W-:Y:S01]  /*3360*/  FSEL R122, R12, RZ, !P2 ;  /* 0x000000ff0c7a7208 */ /* 0x000fe20005000000 */
[----:B------:R-:W-:Y:S01]  /*3370*/  FFMA.FTZ R15, R113, R22, R15 ;  /* 0x00000016710f7223 */ /* 0x000fe2000001000f */
[----:B------:R-:W-:Y:S01]  /*3380*/  FSEL R124, R124, RZ, !P2 ;  /* 0x000000ff7c7c7208 */ /* 0x000fe20005000000 */
[----:B------:R-:W-:Y:S01]  /*3390*/  FFMA.FTZ R23, R121, R23, R8 ;  /* 0x0000001779177223 */ /* 0x000fe20000010008 */
[----:B------:R-:W-:Y:S01]  /*33a0*/  FSEL R123, R6, RZ, !P1 ;  /* 0x000000ff067b7208 */ /* 0x000fe20004800000 */
[----:B------:R-:W-:Y:S02]  /*33b0*/  FADD.FTZ R6, R122, R7 ;  /* 0x000000077a067221 */ /* 0x000fe40000010000 */
[----:B------:R-:W-:Y:S01]  /*33c0*/  FMUL.FTZ R5, R114, R15 ;  /* 0x0000000f72057220 */ /* 0x000fe20000410000 */
[----:B------:R-:W-:Y:S01]  /*33d0*/  FSEL R125, R9, 1, !P1 ;  /* 0x3f800000097d7808 */ /* 0x000fe20004800000 */
[----:B-1----:R-:W-:-:S02]  /*33e0*/  FMUL.FTZ R126, R89, R126 ;  /* 0x0000007e597e7220 */ /* 0x002fc40000410000 */
[----:B------:R-:W-:Y:S02]  /*33f0*/  FADD.FTZ R8, R124, R23 ;  /* 0x000000177c087221 */ /* 0x000fe40000010000 */
[----:B------:R-:W-:Y:S02]  /*3400*/  FMUL.FTZ R9, R123, R6 ;  /* 0x000000067b097220 */ /* 0x000fe40000410000 */
[-C--:B------:R-:W-:Y:S01]  /*3410*/  FFMA.FTZ R5, R117, R4.reuse, -R5 ;  /* 0x0000000475057223 */ /* 0x080fe20000010805 */
[----:B------:R-:W-:Y:S01]  /*3420*/  FSEL R126, R126, RZ, !P1 ;  /* 0x000000ff7e7e7208 */ /* 0x000fe20004800000 */
[----:B------:R-:W-:Y:S02]  /*3430*/  FMUL.FTZ R4, R114, R4 ;  /* 0x0000000472047220 */ /* 0x000fe40000410000 */
[----:B-----5:R-:W-:Y:S02]  /*3440*/  FMUL.FTZ R14, R89, R14 ;  /* 0x0000000e590e7220 */ /* 0x020fe40000410000 */
[----:B------:R-:W-:-:S02]  /*3450*/  FMUL.FTZ R7, R123, R8 ;  /* 0x000000087b077220 */ /* 0x000fc40000410000 */
[----:B------:R-:W-:Y:S01]  /*3460*/  FFMA.FTZ R9, R125, R8, R9 ;  /* 0x000000087d097223 */ /* 0x000fe20000010009 */
[----:B------:R-:W-:Y:S01]  /*3470*/  FSEL R127, R14, RZ, !P1 ;  /* 0x000000ff0e7f7208 */ /* 0x000fe20004800000 */
[----:B------:R-:W-:Y:S02]  /*3480*/  FFMA.FTZ R4, R117, R15, R4 ;  /* 0x0000000f75047223 */ /* 0x000fe40000010004 */
[----:B------:R-:W-:Y:S02]  /*3490*/  FFMA.FTZ R6, R125, R6, -R7 ;  /* 0x000000067d067223 */ /* 0x000fe40000010807 */
[----:B------:R-:W-:Y:S02]  /*34a0*/  FADD.FTZ R7, R126, R9 ;  /* 0x000000097e077221 */ /* 0x000fe40000010000 */
[C---:B------:R-:W-:Y:S02]  /*34b0*/  FMUL.FTZ R8, R120.reuse, R4 ;  /* 0x0000000478087220 */ /* 0x040fe40000410000 */
[----:B------:R-:W-:Y:S01]  /*34c0*/  FMUL.FTZ R9, R120, R5 ;  /* 0x0000000578097220 */ /* 0x000fe20000410000 */
[----:B------:R-:W0:Y:S01]  /*34d0*/  SHFL.UP PT, R13, R7, 0x1, RZ ;  /* 0x04200000070d7989 */ /* 0x000e2200000e00ff */
[----:B------:R-:W-:-:S02]  /*34e0*/  FADD.FTZ R6, R127, R6 ;  /* 0x000000067f067221 */ /* 0x000fc40000010000 */
[C---:B------:R-:W-:Y:S02]  /*34f0*/  FFMA.FTZ R8, R121.reuse, R5, -R8 ;  /* 0x0000000579087223 */ /* 0x040fe40000010808 */
[----:B------:R-:W-:Y:S01]  /*3500*/  FFMA.FTZ R4, R121, R4, R9 ;  /* 0x0000000479047223 */ /* 0x000fe20000010009 */
[----:B------:R-:W1:Y:S01]  /*3510*/  SHFL.UP PT, R12, R6, 0x1, RZ ;  /* 0x04200000060c7989 */ /* 0x000e6200000e00ff */
[C---:B------:R-:W-:Y:S02]  /*3520*/  FMUL.FTZ R9, R123.reuse, R8 ;  /* 0x000000087b097220 */ /* 0x040fe40000410000 */
[-C--:B------:R-:W-:Y:S02]  /*3530*/  FMUL.FTZ R5, R123, R4.reuse ;  /* 0x000000047b057220 */ /* 0x080fe40000410000 */
[C---:B------:R-:W-:Y:S02]  /*3540*/  FFMA.FTZ R11, R125.reuse, R4, R9 ;  /* 0x000000047d0b7223 */ /* 0x040fe40000010009 */
[----:B------:R-:W-:Y:S01]  /*3550*/  FFMA.FTZ R4, R125, R8, -R5 ;  /* 0x000000087d047223 */ /* 0x000fe20000010805 */
[----:B------:R-:W-:Y:S01]  /*3560*/  MOV R8, R20 ;  /* 0x0000001400087202 */ /* 0x000fe20000000f00 */
[----:B------:R-:W-:Y:S01]  /*3570*/  IMAD R14, R10, c[0x0][0x1c0], RZ ;  /* 0x000070000a0e7a24 */ /* 0x000fe200078e02ff */
[----:B------:R-:W-:Y:S01]  /*3580*/  MOV R9, R43 ;  /* 0x0000002b00097202 */ /* 0x000fe20000000f00 */
[----:B------:R-:W-:Y:S04]  /*3590*/  SHFL.UP PT, R10, R11, 0x1, RZ ;  /* 0x042000000b0a7989 */ /* 0x000fe800000e00ff */
[----:B------:R-:W2:Y:S01]  /*35a0*/  SHFL.UP PT, R5, R4, 0x1, RZ ;  /* 0x0420000004057989 */ /* 0x000ea200000e00ff */
[----:B------:R-:W-:-:S04]  /*35b0*/  IMAD.WIDE.U32 R8, R87, c[0x0][0x1c0], R8 ;  /* 0x0000700057087a25 */ /* 0x000fc800078e0008 */
[----:B------:R-:W-:Y:S01]  /*35c0*/  IMAD R15, R87, c[0x0][0x1c4], R14 ;  /* 0x00007100570f7a24 */ /* 0x000fe200078e020e */
[----:B------:R-:W-:-:S04]  /*35d0*/  ISETP.GE.AND P1, PT, R33, 0x1, PT ;  /* 0x000000012100780c */ /* 0x000fc80003f26270 */
[----:B------:R-:W-:Y:S01]  /*35e0*/  IADD3 R15, R9, R15, RZ ;  /* 0x0000000f090f7210 */ /* 0x000fe20007ffe0ff */
[----:B0-----:R-:W-:-:S04]  /*35f0*/  FMUL.FTZ R9, R11, R13 ;  /* 0x0000000d0b097220 */ /* 0x001fc80000410000 */
[-C--:B-1----:R-:W-:Y:S02]  /*3600*/  FFMA.FTZ R9, R4, R12.reuse, -R9 ;  /* 0x0000000c04097223 */ /* 0x082fe40000010809 */
[----:B------:R-:W-:Y:S01]  /*3610*/  FMUL.FTZ R12, R11, R12 ;  /* 0x0000000c0b0c7220 */ /* 0x000fe20000410000 */
[----:B------:R-:W-:-:S03]  /*3620*/  LEA R22, P2, R8, c[0x0][0x230], 0x3 ;  /* 0x00008c0008167a11 */ /* 0x000fc600078418ff */
[----:B------:R-:W-:Y:S02]  /*3630*/  FFMA.FTZ R12, R4, R13, R12 ;  /* 0x0000000d040c7223 */ /* 0x000fe4000001000c */
[----:B------:R-:W-:Y:S02]  /*3640*/  @P1 FADD.FTZ R6, R6, R9 ;  /* 0x0000000906061221 */ /* 0x000fe40000010000 */
[----:B------:R-:W-:Y:S01]  /*3650*/  @P1 FADD.FTZ R7, R7, R12 ;  /* 0x0000000c07071221 */ /* 0x000fe20000010000 */
[----:B------:R-:W-:Y:S01]  /*3660*/  LEA.HI.X R23, R8, c[0x0][0x234], R15, 0x3, P2 ;  /* 0x00008d0008177a11 */ /* 0x000fe200010f1c0f */
[C---:B--2---:R-:W-:Y:S02]  /*3670*/  FMUL.FTZ R9, R11.reuse, R5 ;  /* 0x000000050b097220 */ /* 0x044fe40000410000 */
[-C--:B------:R-:W-:Y:S01]  /*3680*/  FMUL.FTZ R8, R11, R10.reuse ;  /* 0x0000000a0b087220 */ /* 0x080fe20000410000 */
        /* <DEDUP_REMOVED lines=44> */
[----:B---3--:R-:W-:Y:S02]  /*3950*/  FMUL.FTZ R10, R8, R5 ;  /* 0x00000005080a7220 */ /* 0x008fe40000410000 */
[C---:B------:R-:W-:Y:S02]  /*3960*/  FFMA.FTZ R12, R4.reuse, R25, R11 ;  /* 0x00000019040c7223 */ /* 0x040fe4000001000b */
[-C--:B----4-:R-:W-:Y:S02]  /*3970*/  FFMA.FTZ R11, R4, R9.reuse, R10 ;  /* 0x00000009040b7223 */ /* 0x090fe4000001000a */
[----:B------:R-:W-:Y:S02]  /*3980*/  FMUL.FTZ R9, R8, R9 ;  /* 0x0000000908097220 */ /* 0x000fe40000410000 */
[----:B------:R-:W-:Y:S02]  /*3990*/  @P1 FADD.FTZ R7, R7, R12 ;  /* 0x0000000c07071221 */ /* 0x000fe40000010000 */
[----:B------:R-:W-:-:S02]  /*39a0*/  @P1 FFMA.FTZ R4, R4, R5, -R9 ;  /* 0x0000000504041223 */ /* 0x000fc40000010809 */
[----:B------:R-:W-:Y:S01]  /*39b0*/  @P1 FADD.FTZ R6, R6, R15 ;  /* 0x0000000f06061221 */ /* 0x000fe20000010000 */
[----:B------:R-:W0:Y:S01]  /*39c0*/  SHFL.UP PT, R10, R7, 0x10, RZ ;  /* 0x06000000070a7989 */ /* 0x000e2200000e00ff */
[----:B------:R-:W-:-:S03]  /*39d0*/  FSEL R11, R8, R11, !P1 ;  /* 0x0000000b080b7208 */ /* 0x000fc60004800000 */
[----:B------:R-:W1:Y:S04]  /*39e0*/  SHFL.UP PT, R5, R4, 0x10, RZ ;  /* 0x0600000004057989 */ /* 0x000e6800000e00ff */
[----:B------:R-:W3:Y:S04]  /*39f0*/  SHFL.UP PT, R9, R6, 0x10, RZ ;  /* 0x0600000006097989 */ /* 0x000ee800000e00ff */
[----:B------:R-:W4:Y:S01]  /*3a00*/  SHFL.UP PT, R8, R11, 0x10, RZ ;  /* 0x060000000b087989 */ /* 0x000f2200000e00ff */
[----:B------:R-:W-:Y:S01]  /*3a10*/  MOV R13, RZ ;  /* 0x000000ff000d7202 */ /* 0x000fe20000000f00 */
[----:B------:R-:W-:Y:S01]  /*3a20*/  CS2R R14, SRZ ;  /* 0x00000000000e7805 */ /* 0x000fe2000001ff00 */
[----:B------:R-:W-:-:S02]  /*3a30*/  MOV R12, 0x3f800000 ;  /* 0x3f800000000c7802 */ /* 0x000fc40000000f00 */
[----:B------:R-:W-:Y:S02]  /*3a40*/  SHF.L.U32 R128, R87, 0x4, RZ ;  /* 0x0000000457807819 */ /* 0x000fe400000006ff */
[----:B------:R-:W-:-:S03]  /*3a50*/  ISETP.GE.AND P1, PT, R33, 0x10, PT ;  /* 0x000000102100780c */ /* 0x000fc60003f26270 */
[----:B------:R-:W5:Y:S01]  /*3a60*/  @!P0 LDS.128 R12, [R128+0x880] ;  /* 0x00088000800c8984 */ /* 0x000f620000000c00 */
[----:B0-----:R-:W-:Y:S01]  /*3a70*/  FMUL.FTZ R24, R11, R10 ;  /* 0x0000000a0b187220 */ /* 0x001fe20000410000 */
[----:B------:R-:W-:Y:S01]  /*3a80*/  ISETP.NE.AND P2, PT, R33, 0x1f, PT ;  /* 0x0000001f2100780c */ /* 0x000fe20003f45270 */
[C---:B-1----:R-:W-:Y:S02]  /*3a90*/  FMUL.FTZ R25, R11.reuse, R5 ;  /* 0x000000050b197220 */ /* 0x042fe40000410000 */
[CC--:B---3--:R-:W-:Y:S02]  /*3aa0*/  FMUL.FTZ R133, R11.reuse, R9.reuse ;  /* 0x000000090b857220 */ /* 0x0c8fe40000410000 */
[C---:B------:R-:W-:Y:S02]  /*3ab0*/  FFMA.FTZ R131, R4.reuse, R9, -R24 ;  /* 0x0000000904837223 */ /* 0x040fe40000010818 */
[-C--:B----4-:R-:W-:Y:S02]  /*3ac0*/  FMUL.FTZ R9, R11, R8.reuse ;  /* 0x000000080b097220 */ /* 0x090fe40000410000 */
[----:B------:R-:W-:-:S02]  /*3ad0*/  FFMA.FTZ R8, R4, R8, R25 ;  /* 0x0000000804087223 */ /* 0x000fc40000010019 */
[C---:B------:R-:W-:Y:S02]  /*3ae0*/  FFMA.FTZ R10, R4.reuse, R10, R133 ;  /* 0x0000000a040a7223 */ /* 0x040fe40000010085 */
[----:B------:R-:W-:Y:S01]  /*3af0*/  @P1 FFMA.FTZ R4, R4, R5, -R9 ;  /* 0x0000000504041223 */ /* 0x000fe20000010809 */
[----:B------:R-:W-:Y:S01]  /*3b00*/  FSEL R5, R11, R8, !P1 ;  /* 0x000000080b057208 */ /* 0x000fe20004800000 */
[----:B------:R-:W-:Y:S02]  /*3b10*/  @P1 FADD.FTZ R6, R6, R131 ;  /* 0x0000008306061221 */ /* 0x000fe40000010000 */
        /* <DEDUP_REMOVED lines=65> */
[----:B------:R-:W-:-:S02]  /*3f30*/  FFMA.FTZ R6, R117, R25, -R4 ;  /* 0x0000001975067223 */ /* 0x000fc40000010804 */
[----:B------:R-:W-:Y:S02]  /*3f40*/  FADD.FTZ R14, R10, R7 ;  /* 0x000000070a0e7221 */ /* 0x000fe40000010000 */
[----:B------:R-:W-:Y:S02]  /*3f50*/  FFMA.FTZ R117, R117, R112, R114 ;  /* 0x0000007075757223 */ /* 0x000fe40000010072 */
[----:B--2---:R-:W-:Y:S02]  /*3f60*/  FMUL.FTZ R7, R23, R104 ;  /* 0x0000006817077220 */ /* 0x004fe40000410000 */
[----:B------:R-:W-:Y:S01]  /*3f70*/  FADD.FTZ R15, R11, R8 ;  /* 0x000000080b0f7221 */ /* 0x000fe20000010000 */
[----:B------:R-:W-:Y:S05]  /*3f80*/  @P1 BRA `(.L_x_2154) ;  /* 0x0000008000001947 */ /* 0x000fea0003800000 */
[----:B------:R-:W-:Y:S01]  /*3f90*/  IMAD R4, R34, c[0x0][0x16c], R87 ;  /* 0x00005b0022047a24 */ /* 0x000fe200078e0257 */
[----:B------:R0:W-:Y:S04]  /*3fa0*/  STS.128 [R128+0x880], R12 ;  /* 0x0008800c80007388 */ /* 0x0001e80000000c00 */
[----:B------:R-:W-:-:S02]  /*3fb0*/  SHF.R.S32.HI R8, RZ, 0x1f, R4 ;  /* 0x0000001fff087819 */ /* 0x000fc40000011404 */
[----:B------:R-:W-:-:S04]  /*3fc0*/  IADD3 R5, P1, R35, R4, RZ ;  /* 0x0000000423057210 */ /* 0x000fc80007f3e0ff */
[----:B------:R-:W-:Y:S02]  /*3fd0*/  LEA.HI.X.SX32 R8, R35, R8, 0x1, P1 ;  /* 0x0000000823087211 */ /* 0x000fe400008f0eff */
[----:B------:R-:W-:-:S04]  /*3fe0*/  LEA R4, P1, R5, c[0x0][0x260], 0x4 ;  /* 0x0000980005047a11 */ /* 0x000fc800078220ff */
[----:B------:R-:W-:-:S05]  /*3ff0*/  LEA.HI.X R5, R5, c[0x0][0x264], R8, 0x4, P1 ;  /* 0x0000990005057a11 */ /* 0x000fca00008f2408 */
[----:B------:R0:W-:Y:S04]  /*4000*/  STG.E.128 [R4.64], R12 ;  /* 0x0000000c04007986 */ /* 0x0001e8000c101d04 */
.L_x_2154:
[----:B------:R-:W-:Y:S05]  /*4010*/  BSYNC B0 ;  /* 0x0000000000007941 */ /* 0x000fea0003800000 */
.L_x_2153:
[----:B------:R-:W-:Y:S01]  /*4020*/  FADD.FTZ R119, R119, R6 ;  /* 0x0000000677777221 */ /* 0x000fe20000010000 */
[----:B------:R-:W-:Y:S01]  /*4030*/  IADD3 R87, R87, 0x1, RZ ;  /* 0x0000000157577810 */ /* 0x000fe20007ffe0ff */
[----:B------:R-:W-:Y:S02]  /*4040*/  FADD.FTZ R117, R118, R117 ;  /* 0x0000007576757221 */ /* 0x000fe40000010000 */
[----:B------:R-:W-:Y:S01]  /*4050*/  FFMA.FTZ R7, R22, R102, -R7 ;  /* 0x0000006616077223 */ /* 0x000fe20000010807 */
[----:B------:R-:W-:Y:S01]  /*4060*/  ISETP.GE.AND P1, PT, R87, c[0x0][0x16c], PT ;  /* 0x00005b0057007a0c */ /* 0x000fe20003f26270 */
[----:B0-----:R-:W-:Y:S02]  /*4070*/  FMUL.FTZ R5, R23, R108 ;  /* 0x0000006c17057220 */ /* 0x001fe40000410000 */
        /* <DEDUP_REMOVED lines=8> */
[C---:B------:R-:W-:Y:S02]  /*4100*/  FMUL.FTZ R4, R123.reuse, R124 ;  /* 0x0000007c7b047220 */ /* 0x040fe40000410000 */
[-C--:B------:R-:W-:Y:S02]  /*4110*/  FMUL.FTZ R6, R123, R122.reuse ;  /* 0x0000007a7b067220 */ /* 0x080fe40000410000 */
        /* <DEDUP_REMOVED lines=25> */
.L_x_2152:
        /* <DEDUP_REMOVED lines=41> */
.L_x_2157:
[----:B------:R-:W-:Y:S05]  /*4540*/  BSYNC B0 ;  /* 0x0000000000007941 */ /* 0x000fea0003800000 */
.L_x_2156:
[C---:B0-----:R-:W-:Y:S02]  /*4550*/  LOP3.LUT R9, R31.reuse, 0x40, RZ, 0xfc, !PT ;  /* 0x000000401f097812 */ /* 0x041fe400078efcff */
[----:B------:R-:W-:Y:S02]  /*4560*/  MOV R5, R25 ;  /* 0x0000001900057202 */ /* 0x000fe40000000f00 */
[----:B------:R-:W-:Y:S02]  /*4570*/  LOP3.LUT R7, R31, 0x20, RZ, 0xfc, !PT ;  /* 0x000000201f077812 */ /* 0x000fe400078efcff */
[-C--:B------:R-:W-:Y:S01]  /*4580*/  ISETP.GE.AND P2, PT, R9, R10.reuse, PT ;  /* 0x0000000a0900720c */ /* 0x080fe20003f46270 */
[----:B------:R-:W-:Y:S01]  /*4590*/  IMAD R9, R27, c[0x0][0x208], RZ ;  /* 0x000082001b097a24 */ /* 0x000fe200078e02ff */
[----:B------:R-:W-:Y:S01]  /*45a0*/  ISETP.GE.AND P0, PT, R7, R10, PT ;  /* 0x0000000a0700720c */ /* 0x000fe20003f06270 */
[----:B------:R-:W-:Y:S01]  /*45b0*/  IMAD.WIDE.U32 R4, R0, c[0x0][0x208], R4 ;  /* 0x0000820000047a25 */ /* 0x000fe200078e0004 */
[----:B------:R-:W-:-:S02]  /*45c0*/  SHF.L.U32 R7, R34, 0x8, RZ ;  /* 0x0000000822077819 */ /* 0x000fc400000006ff */
[----:B------:R-:W-:Y:S01]  /*45d0*/  LOP3.LUT R25, R31, 0x60, RZ, 0xfc, !PT ;  /* 0x000000601f197812 */ /* 0x000fe200078efcff */
[----:B------:R-:W-:Y:S01]  /*45e0*/  IMAD R8, R0, c[0x0][0x20c], R9 ;  /* 0x0000830000087a24 */ /* 0x000fe200078e0209 */
[----:B------:R-:W-:Y:S02]  /*45f0*/  SHF.R.S32.HI R9, RZ, 0x1f, R7 ;  /* 0x0000001fff097819 */ /* 0x000fe40000011407 */
[----:B------:R-:W-:Y:S02]  /*4600*/  IADD3 R6, P5, R7, R4, RZ ;  /* 0x0000000407067210 */ /* 0x000fe40007fbe0ff */
[----:B------:R-:W-:Y:S02]  /*4610*/  LEA R7, P4, R31, c[0x0][0x258], 0x2 ;  /* 0x000096001f077a11 */ /* 0x000fe400078810ff */
[----:B------:R-:W-:Y:S02]  /*4620*/  IADD3.X R5, R9, R8, R5, P5, !PT ;  /* 0x0000000809057210 */ /* 0x000fe40002ffe405 */
[----:B------:R-:W-:-:S02]  /*4630*/  ISETP.GE.AND P1, PT, R25, R10, PT ;  /* 0x0000000a1900720c */ /* 0x000fc40003f26270 */
[C---:B------:R-:W-:Y:S02]  /*4640*/  LEA.HI.X R8, R31.reuse, c[0x0][0x25c], R32, 0x2, P4 ;  /* 0x000097001f087a11 */ /* 0x040fe400020f1420 */
[C---:B------:R-:W-:Y:S02]  /*4650*/  LEA R4, P6, R6.reuse, R7, 0x2 ;  /* 0x0000000706047211 */ /* 0x040fe400078c10ff */
[C---:B------:R-:W-:Y:S02]  /*4660*/  LOP3.LUT R9, R31.reuse, 0xa0, RZ, 0xfc, !PT ;  /* 0x000000a01f097812 */ /* 0x040fe400078efcff */
[C---:B------:R-:W-:Y:S02]  /*4670*/  LOP3.LUT R25, R31.reuse, 0xc0, RZ, 0xfc, !PT ;  /* 0x000000c01f197812 */ /* 0x040fe400078efcff */
[----:B------:R-:W-:Y:S02]  /*4680*/  LOP3.LUT R7, R31, 0xe0, RZ, 0xfc, !PT ;  /* 0x000000e01f077812 */ /* 0x000fe400078efcff */
[----:B------:R-:W-:-:S02]  /*4690*/  LEA.HI.X R5, R6, R8, R5, 0x2, P6 ;  /* 0x0000000806057211 */ /* 0x000fc400030f1405 */
[-C--:B------:R-:W-:Y:S02]  /*46a0*/  ISETP.GE.AND P4, PT, R9, R10.reuse, PT ;  /* 0x0000000a0900720c */ /* 0x080fe40003f86270 */
[-C--:B------:R-:W-:Y:S01]  /*46b0*/  ISETP.GE.AND P5, PT, R25, R10.reuse, PT ;  /* 0x0000000a1900720c */ /* 0x080fe20003fa6270 */
[----:B------:R0:W-:Y:S01]  /*46c0*/  @!P0 STG.E [R4.64+0x80], R11 ;  /* 0x0000800b04008986 */ /* 0x0001e2000c101904 */
[-C--:B------:R-:W-:Y:S02]  /*46d0*/  ISETP.GE.AND P6, PT, R7, R10.reuse, PT ;  /* 0x0000000a0700720c */ /* 0x080fe40003fc6270 */
[----:B------:R-:W-:Y:S01]  /*46e0*/  LOP3.LUT R61, R31, 0x80, RZ, 0xfc, !PT ;  /* 0x000000801f3d7812 */ /* 0x000fe200078efcff */
[----:B------:R0:W-:Y:S01]  /*46f0*/  @!P2 STG.E [R4.64+0x100], R63 ;  /* 0x0001003f0400a986 */ /* 0x0001e2000c101904 */
[----:B------:R-:W-:Y:S02]  /*4700*/  IADD3 R34, R34, 0x1, RZ ;  /* 0x0000000122227810 */ /* 0x000fe40007ffe0ff */
[----:B------:R-:W-:Y:S01]  /*4710*/  ISETP.GE.AND P3, PT, R61, R10, PT ;  /* 0x0000000a3d00720c */ /* 0x000fe20003f66270 */
[----:B------:R0:W-:Y:S01]  /*4720*/  @!P1 STG.E [R4.64+0x180], R13 ;  /* 0x0001800d04009986 */ /* 0x0001e2000c101904 */
[----:B------:R-:W-:-:S02]  /*4730*/  ISETP.GE.AND P0, PT, R34, c[0x0][0x174], PT ;  /* 0x00005d0022007a0c */ /* 0x000fc40003f06270 */
[----:B------:R-:W-:Y:S01]  /*4740*/  IADD3 R14, P1, R2, 0x400, RZ ;  /* 0x00000400020e7810 */ /* 0x000fe20007f3e0ff */
[----:B------:R0:W-:Y:S01]  /*4750*/  @!P4 STG.E [R4.64+0x280], R15 ;  /* 0x0002800f0400c986 */ /* 0x0001e2000c101904 */
[----:B------:R-:W-:Y:S02]  /*4760*/  IADD3 R16, P2, R16, 0x400, RZ ;  /* 0x0000040010107810 */ /* 0x000fe40007f5e0ff */
[----:B------:R-:W-:Y:S01]  /*4770*/  IADD3.X R71, RZ, R3, RZ, P1, !PT ;  /* 0x00000003ff477210 */ /* 0x000fe20000ffe4ff */
[----:B------:R0:W-:Y:S01]  /*4780*/  @!P5 STG.E [R4.64+0x300], R67 ;  /* 0x000300430400d986 */ /* 0x0001e2000c101904 */
[----:B------:R-:W-:-:S03]  /*4790*/  IADD3.X R17, RZ, R17, RZ, P2, !PT ;  /* 0x00000011ff117210 */ /* 0x000fc600017fe4ff */
[----:B------:R0:W-:Y:S04]  /*47a0*/  @!P6 STG.E [R4.64+0x380], R23 ;  /* 0x000380170400e986 */ /* 0x0001e8000c101904 */
[----:B------:R0:W-:Y:S01]  /*47b0*/  @!P3 STG.E [R4.64+0x200], R65 ;  /* 0x000200410400b986 */ /* 0x0001e2000c101904 */
[----:B------:R-:W-:-:S04]  /*47c0*/  IADD3 R58, P3, R58, 0x800, RZ ;  /* 0x000008003a3a7810 */ /* 0x000fc80007f7e0ff */
[----:B------:R-:W-:Y:S01]  /*47d0*/  IADD3.X R59, RZ, R59, RZ, P3, !PT ;  /* 0x0000003bff3b7210 */ /* 0x000fe20001ffe4ff */
[----:B------:R-:W-:Y:S01]  /*47e0*/  @P0 CALL.REL.NOINC `(.L_x_2158) ;  /* 0x0000001000000944 */ /* 0x000fe20003c00000 */
[----:B------:R-:W-:Y:S05]  /*47f0*/  BRA `(.L_x_2159) ;  /* 0xffffbf3000007947 */ /* 0x000fea000383ffff */
.L_x_2158:
[----:B------:R-:W-:Y:S05]  /*4800*/  EXIT ;  /* 0x000000000000794d */ /* 0x000fea0003800000 */
.L_x_2160:
        /* <DEDUP_REMOVED lines=15> */
.L_x_5372:


//--------------------- .text._Z25selective_scan_fwd_kernelI32Selective_Scan_fwd_kernel_traitsILi32ELi8ELi1ELb0ELb1ELb0ELb1EfN3c107complexIfEEEEv13SSMParamsBase --------------------------
	.section	.text._Z25selective_scan_fwd_kernelI32Selective_Scan_fwd_kernel_traitsILi32ELi8ELi1ELb0ELb1ELb0ELb1EfN3c107complexIfEEEEv13SSMParamsBase,"ax",@progbits
	.sectioninfo	@"SHI_REGISTERS=137"
	.align	128
        .global         _Z25selective_scan_fwd_kernelI32Selective_Scan_fwd_kernel_traitsILi32ELi8ELi1ELb0ELb1ELb0ELb1EfN3c107complexIfEEEEv13SSMParamsBase
        .type           _Z25selective_scan_fwd_kernelI32Selective_Scan_fwd_kernel_traitsILi32ELi8ELi1ELb0ELb1ELb0ELb1EfN3c107complexIfEEEEv13SSMParamsBase,@function
        .size           _Z25selective_scan_fwd_kernelI32Selective_Scan_fwd_kernel_traitsILi32ELi8ELi1ELb0ELb1ELb0ELb1EfN3c107complexIfEEEEv13SSMParamsBase,(.L_x_5373 - _Z25selective_scan_fwd_kernelI32Selective_Scan_fwd_kernel_traitsILi32ELi8ELi1ELb0ELb1ELb0ELb1EfN3c107complexIfEEEEv13SSMParamsBase)
        .other          _Z25selective_scan_fwd_kernelI32Selective_Scan_fwd_kernel_traitsILi32ELi8ELi1ELb0ELb1ELb0ELb1EfN3c107complexIfEEEEv13SSMParamsBase,@"STO_CUDA_ENTRY STV_DEFAULT"
_Z25selective_scan_fwd_kernelI32Selective_Scan_fwd_kernel_traitsILi32ELi8ELi1ELb0ELb1ELb0ELb1EfN3c107complexIfEEEEv13SSMParamsBase:
.text._Z25selective_scan_fwd_kernelI32Selective_Scan_fwd_kernel_traitsILi32ELi8ELi1ELb0ELb1ELb0ELb1EfN3c107complexIfEEEEv13SSMParamsBase:
        /* <DEDUP_REMOVED lines=13> */
[C---:B------:R-:W-:Y:S01]  /*00d0*/  @P0 LEA R2, P2, R77.reuse, c[0x0][0x238], 0x2 ;  /* 0x00008e004d020a11 */ /* 0x040fe200078410ff */
[----:B------:R-:W0:Y:S01]  /*00e0*/  S2R R68, SR_CTAID.X ;  /* 0x0000000000447919 */ /* 0x000e220000002500 */
[C---:B------:R-:W-:Y:S02]  /*00f0*/  @P1 LEA R4, P3, R77.reuse, c[0x0][0x250], 0x2 ;  /* 0x000094004d041a11 */ /* 0x040fe400078610ff */
[C-C-:B------:R-:W-:Y:S02]  /*0100*/  @P0 LEA.HI.X R3, R77.reuse, c[0x0][0x23c], R74.reuse, 0x2, P2 ;  /* 0x00008f004d030a11 */ /* 0x140fe400010f144a */
[----:B------:R-:W-:Y:S02]  /*0110*/  @P1 LEA.HI.X R5, R77, c[0x0][0x254], R74, 0x2, P3 ;  /* 0x000095004d051a11 */ /* 0x000fe400018f144a */
[----:B-1----:R-:W-:Y:S01]  /*0120*/  IADD3 R6, R0, 0xffffffe, RZ ;  /* 0x0ffffffe00067810 */ /* 0x002fe20007ffe0ff */
[----:B------:R1:W5:Y:S03]  /*0130*/  @P0 LDG.E R72, [R2.64] ;  /* 0x0000000402480981 */ /* 0x000366000c1e1900 */
[----:B------:R2:W3:Y:S01]  /*0140*/  F2I.FTZ.U32.TRUNC.NTZ R7, R6 ;  /* 0x0000000600077305 */ /* 0x0004e2000021f000 */
[----:B------:R4:W5:Y:S01]  /*0150*/  @P1 LDG.E R70, [R4.64] ;  /* 0x0000000404461981 */ /* 0x000962000c1e1900 */
[----:B-1----:R-:W-:Y:S01]  /*0160*/  IABS R2, R77 ;  /* 0x0000004d00027213 */ /* 0x002fe20000000000 */
[----:B--2---:R-:W-:Y:S01]  /*0170*/  HFMA2.MMA R6, -RZ, RZ, 0, 0 ;  /* 0x00000000ff067435 */ /* 0x004fe200000001ff */
[----:B------:R-:W-:-:S04]  /*0180*/  MOV R3, c[0x0][0x174] ;  /* 0x00005d0000037a02 */ /* 0x000fc80000000f00 */
[----:B------:R-:W-:Y:S02]  /*0190*/  ISETP.GE.AND P0, PT, R3, 0x1, PT ;  /* 0x000000010300780c */ /* 0x000fe40003f06270 */
[----:B---3--:R-:W-:-:S05]  /*01a0*/  IADD3 R8, RZ, -R7, RZ ;  /* 0x80000007ff087210 */ /* 0x008fca0007ffe0ff */
[----:B------:R-:W-:-:S04]  /*01b0*/  IMAD R11, R8, R9, RZ ;  /* 0x00000009080b7224 */ /* 0x000fc800078e02ff */
[----:B------:R-:W-:-:S06]  /*01c0*/  IMAD.HI.U32 R7, R7, R11, R6 ;  /* 0x0000000b07077227 */ /* 0x000fcc00078e0006 */
[----:B------:R-:W-:-:S05]  /*01d0*/  IMAD.HI.U32 R8, R7, R2, RZ ;  /* 0x0000000207087227 */ /* 0x000fca00078e00ff */
[----:B------:R-:W-:-:S05]  /*01e0*/  IADD3 R0, -R8, RZ, RZ ;  /* 0x000000ff08007210 */ /* 0x000fca0007ffe1ff */
[----:B------:R-:W-:-:S05]  /*01f0*/  IMAD R0, R9, R0, R2 ;  /* 0x0000000009007224 */ /* 0x000fca00078e0202 */
[----:B------:R-:W-:Y:S01]  /*0200*/  ISETP.GT.U32.AND P1, PT, R9, R0, PT ;  /* 0x000000000900720c */ /* 0x000fe20003f24070 */
[----:B------:R-:W-:-:S12]  /*0210*/  @!P0 EXIT ;  /* 0x000000000000894d */ /* 0x000fd80003800000 */
[----:B0---4-:R-:W0:Y:S01]  /*0220*/  S2R R81, SR_TID.X ;  /* 0x0000000000517919 */ /* 0x011e220000002100 */
[-C--:B------:R-:W-:Y:S01]  /*0230*/  @!P1 IADD3 R0, R0, -R9.reuse, RZ ;  /* 0x8000000900009210 */ /* 0x080fe20007ffe0ff */
[----:B------:R-:W-:Y:S01]  /*0240*/  IMAD R6, R74, c[0x0][0x1e8], RZ ;  /* 0x00007a004a067a24 */ /* 0x000fe200078e02ff */
[C---:B------:R-:W-:Y:S01]  /*0250*/  LOP3.LUT R10, R77.reuse, c[0x0][0x178], RZ, 0x3c, !PT ;  /* 0x00005e004d0a7a12 */ /* 0x040fe200078e3cff */
[C---:B------:R-:W-:Y:S01]  /*0260*/  IMAD.WIDE.U32 R2, R77.reuse, c[0x0][0x1d8], RZ ;  /* 0x000076004d027a25 */ /* 0x040fe200078e00ff */
[----:B------:R-:W-:Y:S01]  /*0270*/  ISETP.GE.U32.AND P0, PT, R0, R9, PT ;  /* 0x000000090000720c */ /* 0x000fe20003f06070 */
[----:B------:R-:W1:Y:S01]  /*0280*/  S2R R62, SR_LANEID ;  /* 0x00000000003e7919 */ /* 0x000e620000000000 */
[----:B------:R-:W-:Y:S01]  /*0290*/  ISETP.GE.AND P2, PT, R10, RZ, PT ;  /* 0x000000ff0a00720c */ /* 0x000fe20003f46270 */
[----:B------:R-:W-:Y:S01]  /*02a0*/  IMAD R0, R74, c[0x0][0x1d8], RZ ;  /* 0x000076004a007a24 */ /* 0x000fe200078e02ff */
[----:B------:R-:W-:Y:S01]  /*02b0*/  @!P1 IADD3 R8, R8, 0x1, RZ ;  /* 0x0000000108089810 */ /* 0x000fe20007ffe0ff */
[----:B------:R-:W-:Y:S01]  /*02c0*/  IMAD.WIDE.U32 R4, R77, c[0x0][0x1e8], RZ ;  /* 0x00007a004d047a25 */ /* 0x000fe200078e00ff */
[----:B------:R-:W-:-:S02]  /*02d0*/  ISETP.NE.AND P1, PT, RZ, c[0x0][0x178], PT ;  /* 0x00005e00ff007a0c */ /* 0x000fc40003f25270 */
[----:B------:R-:W-:Y:S01]  /*02e0*/  SHF.R.S32.HI R124, RZ, 0x1f, R68 ;  /* 0x0000001fff7c7819 */ /* 0x000fe20000011444 */
[C---:B------:R-:W-:Y:S01]  /*02f0*/  IMAD R7, R77.reuse, c[0x0][0x1dc], R0 ;  /* 0x000077004d077a24 */ /* 0x040fe200078e0200 */
[----:B------:R-:W-:Y:S01]  /*0300*/  MOV R60, RZ ;  /* 0x000000ff003c7202 */ /* 0x000fe20000000f00 */
[----:B------:R-:W-:Y:S02]  /*0310*/  IMAD R9, R77, c[0x0][0x1ec], R6 ;  /* 0x00007b004d097a24 */ /* 0x000fe400078e0206 */
[----:B------:R-:W-:Y:S01]  /*0320*/  @P0 IADD3 R8, R8, 0x1, RZ ;  /* 0x0000000108080810 */ /* 0x000fe20007ffe0ff */
[----:B------:R-:W-:Y:S01]  /*0330*/  IMAD R11, R124, c[0x0][0x190], RZ ;  /* 0x000064007c0b7a24 */ /* 0x000fe200078e02ff */
[----:B------:R-:W-:Y:S01]  /*0340*/  IADD3 R3, R3, R7, RZ ;  /* 0x0000000703037210 */ /* 0x000fe20007ffe0ff */
[----:B------:R-:W-:Y:S01]  /*0350*/  IMAD.WIDE.U32 R6, R68, c[0x0][0x190], RZ ;  /* 0x0000640044067a25 */ /* 0x000fe200078e00ff */
[----:B------:R-:W-:Y:S02]  /*0360*/  @!P2 IADD3 R8, -R8, RZ, RZ ;  /* 0x000000ff0808a210 */ /* 0x000fe40007ffe1ff */
[C---:B0-----:R-:W-:Y:S01]  /*0370*/  SHF.L.U32 R66, R81.reuse, 0x3, RZ ;  /* 0x0000000351427819 */ /* 0x041fe200000006ff */
[C---:B------:R-:W-:Y:S01]  /*0380*/  IMAD R11, R68.reuse, c[0x0][0x194], R11 ;  /* 0x00006500440b7a24 */ /* 0x040fe200078e020b */
[----:B------:R-:W-:Y:S01]  /*0390*/  LOP3.LUT R75, R81, 0x1f, RZ, 0xc0, !PT ;  /* 0x0000001f514b7812 */ /* 0x000fe200078ec0ff */
[----:B------:R-:W-:Y:S01]  /*03a0*/  IMAD.WIDE.U32 R2, R68, c[0x0][0x1d0], R2 ;  /* 0x0000740044027a25 */ /* 0x000fe200078e0002 */
[----:B------:R-:W-:-:S02]  /*03b0*/  LOP3.LUT R66, R66, 0xffffff00, RZ, 0xc0, !PT ;  /* 0xffffff0042427812 */ /* 0x000fc400078ec0ff */
[----:B------:R-:W-:Y:S01]  /*03c0*/  @!P1 LOP3.LUT R8, RZ, c[0x0][0x178], RZ, 0x33, !PT ;  /* 0x00005e00ff089a12 */ /* 0x000fe200078e33ff */
[C---:B------:R-:W-:Y:S01]  /*03d0*/  IMAD R13, R124.reuse, c[0x0][0x1e0], RZ ;  /* 0x000078007c0d7a24 */ /* 0x040fe200078e02ff */
[----:B------:R-:W-:Y:S01]  /*03e0*/  IADD3 R5, R5, R9, RZ ;  /* 0x0000000905057210 */ /* 0x000fe20007ffe0ff */
[----:B------:R-:W-:Y:S01]  /*03f0*/  IMAD R9, R124, c[0x0][0x1d0], RZ ;  /* 0x000074007c097a24 */ /* 0x000fe200078e02ff */
[----:B------:R-:W-:Y:S01]  /*0400*/  LOP3.LUT R73, R66, R75, RZ, 0xfc, !PT ;  /* 0x0000004b42497212 */ /* 0x000fe200078efcff */
[C---:B------:R-:W-:Y:S01]  /*0410*/  IMAD R13, R68.reuse, c[0x0][0x1e4], R13 ;  /* 0x00007900440d7a24 */ /* 0x040fe200078e020d */
[----:B------:R-:W-:Y:S01]  /*0420*/  SHF.R.S32.HI R0, RZ, 0x1f, R8 ;  /* 0x0000001fff007819 */ /* 0x000fe20000011408 */
[C---:B------:R-:W-:Y:S01]  /*0430*/  IMAD.WIDE.U32 R4, R68.reuse, c[0x0][0x1e0], R4 ;  /* 0x0000780044047a25 */ /* 0x040fe200078e0004 */
[----:B------:R-:W-:Y:S02]  /*0440*/  IADD3 R7, R7, R11, RZ ;  /* 0x0000000b07077210 */ /* 0x000fe40007ffe0ff */
[----:B------:R-:W-:Y:S01]  /*0450*/  SHF.R.S32.HI R64, RZ, 0x1f, R73 ;  /* 0x0000001fff407819 */ /* 0x000fe20000011449 */
[----:B------:R-:W-:Y:S01]  /*0460*/  IMAD R11, R68, c[0x0][0x1d4], R9 ;  /* 0x00007500440b7a24 */ /* 0x000fe200078e0209 */
[C---:B------:R-:W-:Y:S01]  /*0470*/  IADD3 R17, P0, R73.reuse, R2, RZ ;  /* 0x0000000249117210 */ /* 0x040fe20007f1e0ff */
[----:B------:R-:W-:Y:S01]  /*0480*/  IMAD R9, R0, c[0x0][0x1a8], RZ ;  /* 0x00006a0000097a24 */ /* 0x000fe200078e02ff */
[----:B------:R-:W-:Y:S01]  /*0490*/  IADD3 R19, P1, R73, R4, RZ ;  /* 0x0000000449137210 */ /* 0x000fe20007f3e0ff */
[----:B------:R-:W-:Y:S01]  /*04a0*/  IMAD R0, R68, c[0x0][0x164], R77 ;  /* 0x0000590044007a24 */ /* 0x000fe200078e024d */
[----:B------:R-:W-:Y:S01]  /*04b0*/  IADD3.X R10, R64, R3, R11, P0, !PT ;  /* 0x00000003400a7210 */ /* 0x000fe200007fe40b */
[----:B------:R-:W-:Y:S01]  /*04c0*/  IMAD.WIDE.U32 R2, R8, c[0x0][0x1a8], R6 ;  /* 0x00006a0008027a25 */ /* 0x000fe200078e0006 */
[----:B------:R-:W-:-:S02]  /*04d0*/  IADD3.X R4, R64, R5, R13, P1, !PT ;  /* 0x0000000540047210 */ /* 0x000fc40000ffe40d */
[----:B------:R-:W-:Y:S01]  /*04e0*/  LEA R16, P1, R17, c[0x0][0x240], 0x2 ;  /* 0x0000900011107a11 */ /* 0x000fe200078210ff */
[----:B------:R-:W-:Y:S01]  /*04f0*/  IMAD R9, R8, c[0x0][0x1ac], R9 ;  /* 0x00006b0008097a24 */ /* 0x000fe200078e0209 */
[----:B------:R-:W-:Y:S01]  /*0500*/  LEA R42, P0, R2, c[0x0][0x228], 0x2 ;  /* 0x00008a00022a7a11 */ /* 0x000fe200078010ff */
[----:B------:R-:W-:Y:S01]  /*0510*/  IMAD R0, R0, c[0x0][0x174], RZ ;  /* 0x00005d0000007a24 */ /* 0x000fe200078e02ff */
[----:B------:R-:W-:Y:S02]  /*0520*/  LEA R18, P2, R19, c[0x0][0x248], 0x2 ;  /* 0x0000920013127a11 */ /* 0x000fe400078410ff */
[----:B------:R-:W-:Y:S01]  /*0530*/  IADD3 R41, R3, R9, RZ ;  /* 0x0000000903297210 */ /* 0x000fe20007ffe0ff */
[----:B------:R-:W-:Y:S01]  /*0540*/  IMAD R58, R0, c[0x0][0x16c], RZ ;  /* 0x00005b00003a7a24 */ /* 0x000fe200078e02ff */
[----:B------:R-:W-:Y:S02]  /*0550*/  LEA.HI.X R17, R17, c[0x0][0x244], R10, 0x2, P1 ;  /* 0x0000910011117a11 */ /* 0x000fe400008f140a */
[----:B------:R-:W-:-:S02]  /*0560*/  LEA.HI.X R41, R2, c[0x0][0x22c], R41, 0x2, P0 ;  /* 0x00008b0002297a11 */ /* 0x000fc400000f1429 */
[C---:B------:R-:W-:Y:S02]  /*0570*/  IADD3 R2, R66.reuse, R73, RZ ;  /* 0x0000004942027210 */ /* 0x040fe40007ffe0ff */
[----:B------:R-:W-:Y:S02]  /*0580*/  LEA.HI.X R19, R19, c[0x0][0x24c], R4, 0x2, P2 ;  /* 0x0000930013137a11 */ /* 0x000fe400010f1404 */
[C-C-:B------:R-:W-:Y:S02]  /*0590*/  LOP3.LUT R71, R66.reuse, 0x20, R75.reuse, 0xfe, !PT ;  /* 0x0000002042477812 */ /* 0x140fe400078efe4b */
[C-C-:B------:R-:W-:Y:S02]  /*05a0*/  LOP3.LUT R69, R66.reuse, 0x40, R75.reuse, 0xfe, !PT ;  /* 0x0000004042457812 */ /* 0x140fe400078efe4b */
[C-C-:B------:R-:W-:Y:S02]  /*05b0*/  LOP3.LUT R67, R66.reuse, 0x60, R75.reuse, 0xfe, !PT ;  /* 0x0000006042437812 */ /* 0x140fe400078efe4b */
[----:B------:R-:W-:-:S02]  /*05c0*/  LOP3.LUT R65, R66, 0x80, R75, 0xfe, !PT ;  /* 0x0000008042417812 */ /* 0x000fc400078efe4b */
[C-C-:B------:R-:W-:Y:S02]  /*05d0*/  LOP3.LUT R63, R66.reuse, 0xa0, R75.reuse, 0xfe, !PT ;  /* 0x000000a0423f7812 */ /* 0x140fe400078efe4b */
[C-C-:B------:R-:W-:Y:S02]  /*05e0*/  LOP3.LUT R61, R66.reuse, 0xc0, R75.reuse, 0xfe, !PT ;  /* 0x000000c0423d7812 */ /* 0x140fe400078efe4b */
[----:B------:R-:W-:Y:S02]  /*05f0*/  LOP3.LUT R59, R66, 0xe0, R75, 0xfe, !PT ;  /* 0x000000e0423b7812 */ /* 0x000fe400078efe4b */
        /* <DEDUP_REMOVED lines=16> */
.L_x_2186:
[----:B------:R-:W-:Y:S01]  /*0700*/  BAR.SYNC.DEFER_BLOCKING 0x0 ;  /* 0x0000000000007b1d */ /* 0x000fe20000010000 */
[----:B-1----:R-:W-:Y:S01]  /*0710*/  MOV R5, 0xffffff00 ;  /* 0xffffff0000057802 */ /* 0x002fe20000000f00 */
        /* <DEDUP_REMOVED lines=13> */
[----:B------:R-:W-:Y:S01]  /*07f0*/  CS2R R6, SRZ ;  /* 0x0000000000067805 */ /* 0x000fe2000001ff00 */
        /* <DEDUP_REMOVED lines=8> */
[----:B0-----:R-:W-:-:S02]  /*0880*/  IADD3 R13, R62, 0x20, RZ ;  /* 0x000000203e0d7810 */ /* 0x001fc40007ffe0ff */
[C---:B------:R-:W-:Y:S02]  /*0890*/  IADD3 R37, R62.reuse, 0x40, RZ ;  /* 0x000000403e257810 */ /* 0x040fe40007ffe0ff */
[-C--:B------:R-:W-:Y:S02]  /*08a0*/  LEA.HI.SX32 R38, R13, R62.reuse, 0x1b ;  /* 0x0000003e0d267211 */ /* 0x080fe400078fdaff */
[C---:B------:R-:W-:Y:S02]  /*08b0*/  IADD3 R13, R62.reuse, 0x60, RZ ;  /* 0x000000603e0d7810 */ /* 0x040fe40007ffe0ff */
[C---:B------:R-:W-:Y:S02]  /*08c0*/  LEA.HI.SX32 R39, R62.reuse, R62, 0x1b ;  /* 0x0000003e3e277211 */ /* 0x040fe400078fdaff */
[C---:B------:R-:W-:Y:S02]  /*08d0*/  IADD3 R35, R62.reuse, 0x80, RZ ;  /* 0x000000803e237810 */ /* 0x040fe40007ffe0ff */
[----:B------:R-:W-:-:S02]  /*08e0*/  IADD3 R15, R62, 0xa0, RZ ;  /* 0x000000a03e0f7810 */ /* 0x000fc40007ffe0ff */
[-C--:B------:R-:W-:Y:S02]  /*08f0*/  LEA.HI.SX32 R37, R37, R62.reuse, 0x1b ;  /* 0x0000003e25257211 */ /* 0x080fe400078fdaff */
        /* <DEDUP_REMOVED lines=15> */
[----:B------:R-:W-:Y:S02]  /*09f0*/  ISETP.GE.AND P0, PT, R61, R40, PT ;  /* 0x000000283d00720c */ /* 0x000fe40003f06270 */
[----:B------:R-:W-:Y:S01]  /*0a00*/  MOV R13, RZ ;  /* 0x000000ff000d7202 */ /* 0x000fe20000000f00 */
[----:B--2---:R0:W-:Y:S04]  /*0a10*/  STS [R39.X4], R0 ;  /* 0x0000000027007388 */ /* 0x0041e80000004800 */
[----:B---3--:R-:W-:Y:S04]  /*0a20*/  STS [R38.X4+0x80], R5 ;  /* 0x0000800526007388 */ /* 0x008fe80000004800 */
[----:B----4-:R1:W-:Y:S01]  /*0a30*/  STS [R37.X4+0x100], R4 ;  /* 0x0001000425007388 */ /* 0x0103e20000004800 */
[----:B0-----:R-:W-:-:S03]  /*0a40*/  HFMA2.MMA R0, -RZ, RZ, 0, 0 ;  /* 0x00000000ff007435 */ /* 0x001fc600000001ff */
[----:B------:R-:W-:Y:S04]  /*0a50*/  STS [R36.X4+0x180], R7 ;  /* 0x0001800724007388 */ /* 0x000fe80000004800 */
[----:B------:R0:W-:Y:S04]  /*0a60*/  STS [R35.X4+0x200], R6 ;  /* 0x0002000623007388 */ /* 0x0001e80000004800 */
        /* <DEDUP_REMOVED lines=13> */
[----:B-1----:R-:W-:Y:S01]  /*0b40*/  HFMA2.MMA R4, -RZ, RZ, 0, 0 ;  /* 0x00000000ff047435 */ /* 0x002fe200000001ff */
[----:B0-----:R-:W-:Y:S01]  /*0b50*/  CS2R R6, SRZ ;  /* 0x0000000000067805 */ /* 0x001fe2000001ff00 */
[----:B--2---:R-:W-:Y:S01]  /*0b60*/  CS2R R8, SRZ ;  /* 0x0000000000087805 */ /* 0x004fe2000001ff00 */
[----:B---3--:R-:W-:-:S02]  /*0b70*/  MOV R11, RZ ;  /* 0x000000ff000b7202 */ /* 0x008fc40000000f00 */
        /* <DEDUP_REMOVED lines=28> */
[----:B0----5:R-:W-:-:S02]  /*0d40*/  FADD.FTZ R90, R27, R70 ;  /* 0x000000461b5a7221 */ /* 0x021fc40000010000 */
[----:B-1----:R-:W-:-:S03]  /*0d50*/  FADD.FTZ R88, R15, R70 ;  /* 0x000000460f587221 */ /* 0x002fc60000010000 */
[----:B------:R-:W-:Y:S01]  /*0d60*/  FSETP.GTU.FTZ.AND P2, PT, R90, 20, PT ;  /* 0x41a000005a00780b */ /* 0x000fe20003f5c000 */
[----:B--2---:R-:W-:-:S03]  /*0d70*/  FADD.FTZ R86, R21, R70 ;  /* 0x0000004615567221 */ /* 0x004fc60000010000 */
[----:B------:R-:W-:Y:S02]  /*0d80*/  ISETP.EQ.OR P4, PT, RZ, UR6, P2 ;  /* 0x00000006ff007c0c */ /* 0x000fe40009782670 */
[----:B------:R-:W-:Y:S01]  /*0d90*/  FSETP.GTU.FTZ.AND P5, PT, R88, 20, PT ;  /* 0x41a000005800780b */ /* 0x000fe20003fbc000 */
[--C-:B---3--:R-:W-:Y:S01]  /*0da0*/  FADD.FTZ R84, R13, R70.reuse ;  /* 0x000000460d547221 */ /* 0x108fe20000010000 */
[----:B------:R-:W-:Y:S01]  /*0db0*/  FSETP.GTU.FTZ.AND P1, PT, R86, 20, PT ;  /* 0x41a000005600780b */ /* 0x000fe20003f3c000 */
[----:B----4-:R-:W-:-:S03]  /*0dc0*/  FADD.FTZ R82, R23, R70 ;  /* 0x0000004617527221 */ /* 0x010fc60000010000 */
[----:B------:R-:W-:Y:S01]  /*0dd0*/  FSETP.GTU.FTZ.AND P0, PT, R84, 20, PT ;  /* 0x41a000005400780b */ /* 0x000fe20003f1c000 */
[--C-:B------:R-:W-:Y:S01]  /*0de0*/  FADD.FTZ R80, R7, R70.reuse ;  /* 0x0000004607507221 */ /* 0x100fe20000010000 */
        /* <DEDUP_REMOVED lines=37> */
.L_x_2162:
[----:B------:R-:W-:Y:S05]  /*1040*/  BSYNC B0 ;  /* 0x0000000000007941 */ /* 0x000fea0003800000 */
.L_x_2161:
        /* <DEDUP_REMOVED lines=41> */
.L_x_2164:
[----:B------:R-:W-:Y:S05]  /*12e0*/  BSYNC B0 ;  /* 0x0000000000007941 */ /* 0x000fea0003800000 */
.L_x_2163:
        /* <DEDUP_REMOVED lines=33> */
.L_x_2166:
[----:B------:R-:W-:Y:S05]  /*1500*/  BSYNC B0 ;  /* 0x0000000000007941 */ /* 0x000fea0003800000 */
.L_x_2165:
        /* <DEDUP_REMOVED lines=33> */
.L_x_2168:
[----:B------:R-:W-:Y:S05]  /*1720*/  BSYNC B0 ;  /* 0x0000000000007941 */ /* 0x000fea0003800000 */
.L_x_2167:
        /* <DEDUP_REMOVED lines=33> */
.L_x_2170:
[----:B------:R-:W-:Y:S05]  /*1940*/  BSYNC B0 ;  /* 0x0000000000007941 */ /* 0x000fea0003800000 */
.L_x_2169:
        /* <DEDUP_REMOVED lines=33> */
.L_x_2172:
[----:B------:R-:W-:Y:S05]  /*1b60*/  BSYNC B0 ;  /* 0x0000000000007941 */ /* 0x000fea0003800000 */
.L_x_2171:
        /* <DEDUP_REMOVED lines=33> */
.L_x_2174:
[----:B------:R-:W-:Y:S05]  /*1d80*/  BSYNC B0 ;  /* 0x0000000000007941 */ /* 0x000fea0003800000 */
.L_x_2173:
        /* <DEDUP_REMOVED lines=33> */
.L_x_2176:
[----:B------:R-:W-:Y:S05]  /*1fa0*/  BSYNC B0 ;  /* 0x0000000000007941 */ /* 0x000fea0003800000 */
.L_x_2175:
        /* <DEDUP_REMOVED lines=23> */
.L_x_2180:
        /* <DEDUP_REMOVED lines=11> */
[----:B------:R-:W-:Y:S01]  /*21d0*/  LEA R12, P1, R4, c[0x0][0x220], 0x3 ;  /* 0x00008800040c7a11 */ /* 0x000fe200078218ff */
[----:B------:R-:W-:-:S03]  /*21e0*/  IMAD.WIDE.U32 R8, R95, c[0x0][0x1a0], R2 ;  /* 0x000068005f087a25 */ /* 0x000fc600078e0002 */
[----:B------:R-:W-:Y:S01]  /*21f0*/  LEA.HI.X R13, R4, c[0x0][0x224], R5, 0x3, P1 ;  /* 0x00008900040d7a11 */ /* 0x000fe200008f1c05 */
[----:B------:R-:W-:Y:S02]  /*2200*/  IMAD R40, R60, R7, c[0x0][0x168] ;  /* 0x00005a003c287624 */ /* 0x000fe400078e0207 */
[----:B------:R-:W-:Y:S01]  /*2210*/  IMAD R7, R95, c[0x0][0x1a4], R6 ;  /* 0x000069005f077a24 */ /* 0x000fe200078e0206 */
[----:B------:R-:W-:Y:S01]  /*2220*/  LEA R6, P2, R8, R42, 0x2 ;  /* 0x0000002a08067211 */ /* 0x000fe200078410ff */
[----:B------:R0:W2:Y:S01]  /*2230*/  LDG.E.64 R4, [R12.64] ;  /* 0x000000040c047981 */ /* 0x0000a2000c1e1b00 */
[----:B------:R-:W-:Y:S02]  /*2240*/  SHF.L.U32 R11, R40, 0x1, RZ ;  /* 0x00000001280b7819 */ /* 0x000fe400000006ff */
[----:B------:R-:W-:Y:S02]  /*2250*/  IADD3 R7, R9, R7, RZ ;  /* 0x0000000709077210 */ /* 0x000fe40007ffe0ff */
[----:B------:R-:W-:-:S02]  /*2260*/  ISETP.GE.AND P6, PT, R2, R11, PT ;  /* 0x0000000b0200720c */ /* 0x000fc40003fc6270 */
[----:B------:R-:W-:Y:S02]  /*2270*/  ISETP.GE.AND P1, PT, R57, R11, PT ;  /* 0x0000000b3900720c */ /* 0x000fe40003f26270 */
[----:B------:R-:W-:Y:S01]  /*2280*/  LEA.HI.X R7, R8, R41, R7, 0x2, P2 ;  /* 0x0000002908077211 */ /* 0x000fe200010f1407 */
[----:B0-----:R-:W-:Y:S01]  /*2290*/  CS2R R12, SRZ ;  /* 0x00000000000c7805 */ /* 0x001fe2000001ff00 */
[-C--:B------:R-:W-:Y:S02]  /*22a0*/  ISETP.GE.AND P2, PT, R56, R11.reuse, PT ;  /* 0x0000000b3800720c */ /* 0x080fe40003f46270 */
[-C--:B------:R-:W-:Y:S02]  /*22b0*/  ISETP.GE.AND P3, PT, R55, R11.reuse, PT ;  /* 0x0000000b3700720c */ /* 0x080fe40003f66270 */
[----:B------:R-:W-:Y:S02]  /*22c0*/  MOV R20, RZ ;  /* 0x000000ff00147202 */ /* 0x000fe40000000f00 */
[----:B------:R-:W-:Y:S01]  /*22d0*/  ISETP.GE.AND P4, PT, R54, R11, PT ;  /* 0x0000000b3600720c */ /* 0x000fe20003f86270 */
[----:B------:R0:W3:Y:S01]  /*22e0*/  @!P6 LDG.E R12, [R6.64] ;  /* 0x00000004060ce981 */ /* 0x0000e2000c1e1900 */
[----:B------:R-:W-:-:S02]  /*22f0*/  MOV R15, RZ ;  /* 0x000000ff000f7202 */ /* 0x000fc40000000f00 */
[-C--:B------:R-:W-:Y:S01]  /*2300*/  ISETP.GE.AND P5, PT, R53, R11.reuse, PT ;  /* 0x0000000b3500720c */ /* 0x080fe20003fa6270 */
[----:B------:R0:W4:Y:S01]  /*2310*/  @!P1 LDG.E R13, [R6.64+0x80] ;  /* 0x00008004060d9981 */ /* 0x000122000c1e1900 */
[-C--:B------:R-:W-:Y:S02]  /*2320*/  ISETP.GE.AND P6, PT, R52, R11.reuse, PT ;  /* 0x0000000b3400720c */ /* 0x080fe40003fc6270 */
[-C--:B------:R-:W-:Y:S01]  /*2330*/  ISETP.GE.AND P1, PT, R51, R11.reuse, PT ;  /* 0x0000000b3300720c */ /* 0x080fe20003f26270 */
[----:B------:R0:W5:Y:S01]  /*2340*/  @!P2 LDG.E R20, [R6.64+0x100] ;  /* 0x000100040614a981 */ /* 0x000162000c1e1900 */
[-C--:B------:R-:W-:Y:S02]  /*2350*/  ISETP.GE.AND P2, PT, R50, R11.reuse, PT ;  /* 0x0000000b3200720c */ /* 0x080fe40003f46270 */
[----:B------:R-:W-:Y:S01]  /*2360*/  MOV R94, RZ ;  /* 0x000000ff005e7202 */ /* 0x000fe20000000f00 */
[----:B------:R0:W5:Y:S01]  /*2370*/  @!P3 LDG.E R15, [R6.64+0x180] ;  /* 0x00018004060fb981 */ /* 0x000162000c1e1900 */
[----:B------:R-:W-:-:S02]  /*2380*/  ISETP.GE.AND P3, PT, R49, R11, PT ;  /* 0x0000000b3100720c */ /* 0x000fc40003f66270 */
[----:B------:R-:W-:Y:S01]  /*2390*/  MOV R23, RZ ;  /* 0x000000ff00177202 */ /* 0x000fe20000000f00 */
[----:B------:R-:W-:Y:S01]  /*23a0*/  CS2R R96, SRZ ;  /* 0x0000000000607805 */ /* 0x000fe2000001ff00 */
[----:B------:R-:W-:Y:S01]  /*23b0*/  MOV R81, RZ ;  /* 0x000000ff00517202 */ /* 0x000fe20000000f00 */
[----:B------:R0:W5:Y:S01]  /*23c0*/  @!P4 LDG.E R94, [R6.64+0x200] ;  /* 0x00020004065ec981 */ /* 0x000162000c1e1900 */
[----:B------:R-:W-:Y:S01]  /*23d0*/  CS2R R98, SRZ ;  /* 0x0000000000627805 */ /* 0x000fe2000001ff00 */
[-C--:B------:R-:W-:Y:S02]  /*23e0*/  ISETP.GE.AND P4, PT, R48, R11.reuse, PT ;  /* 0x0000000b3000720c */ /* 0x080fe40003f86270 */
[----:B------:R0:W5:Y:S01]  /*23f0*/  @!P5 LDG.E R23, [R6.64+0x280] ;  /* 0x000280040617d981 */ /* 0x000162000c1e1900 */
[----:B------:R-:W-:-:S03]  /*2400*/  ISETP.GE.AND P5, PT, R47, R11, PT ;  /* 0x0000000b2f00720c */ /* 0x000fc60003fa6270 */
[----:B------:R0:W5:Y:S01]  /*2410*/  @!P6 LDG.E R96, [R6.64+0x300] ;  /* 0x000300040660e981 */ /* 0x000162000c1e1900 */
[----:B------:R-:W-:-:S03]  /*2420*/  ISETP.GE.AND P6, PT, R46, R11, PT ;  /* 0x0000000b2e00720c */ /* 0x000fc60003fc6270 */
[----:B------:R0:W5:Y:S01]  /*2430*/  @!P1 LDG.E R81, [R6.64+0x380] ;  /* 0x0003800406519981 */ /* 0x000162000c1e1900 */
[-C--:B------:R-:W-:Y:S01]  /*2440*/  ISETP.GE.AND P1, PT, R45, R11.reuse, PT ;  /* 0x0000000b2d00720c */ /* 0x080fe20003f26270 */
[----:B------:R-:W-:Y:S02]  /*2450*/  CS2R R100, SRZ ;  /* 0x0000000000647805 */ /* 0x000fe4000001ff00 */
[----:B------:R0:W5:Y:S01]  /*2460*/  @!P2 LDG.E R98, [R6.64+0x400] ;  /* 0x000400040662a981 */ /* 0x000162000c1e1900 */
[----:B------:R-:W-:-:S03]  /*2470*/  ISETP.GE.AND P2, PT, R44, R11, PT ;  /* 0x0000000b2c00720c */ /* 0x000fc60003f46270 */
[----:B------:R0:W5:Y:S01]  /*2480*/  @!P3 LDG.E R97, [R6.64+0x480] ;  /* 0x000480040661b981 */ /* 0x000162000c1e1900 */
[----:B------:R-:W-:Y:S01]  /*2490*/  ISETP.GE.AND P3, PT, R43, R11, PT ;  /* 0x0000000b2b00720c */ /* 0x000fe20003f66270 */
[----:B------:R-:W-:Y:S01]  /*24a0*/  CS2R R102, SRZ ;  /* 0x0000000000667805 */ /* 0x000fe2000001ff00 */
[----:B------:R-:W-:Y:S01]  /*24b0*/  MOV R104, RZ ;  /* 0x000000ff00687202 */ /* 0x000fe20000000f00 */
[----:B------:R0:W5:Y:S04]  /*24c0*/  @!P4 LDG.E R100, [R6.64+0x500] ;  /* 0x000500040664c981 */ /* 0x000168000c1e1900 */
[----:B------:R0:W5:Y:S04]  /*24d0*/  @!P5 LDG.E R99, [R6.64+0x580] ;  /* 0x000580040663d981 */ /* 0x000168000c1e1900 */
[----:B------:R0:W5:Y:S04]  /*24e0*/  @!P6 LDG.E R102, [R6.64+0x600] ;  /* 0x000600040666e981 */ /* 0x000168000c1e1900 */
[----:B------:R0:W5:Y:S04]  /*24f0*/  @!P1 LDG.E R101, [R6.64+0x680] ;  /* 0x0006800406659981 */ /* 0x000168000c1e1900 */
[----:B------:R0:W5:Y:S04]  /*2500*/  @!P2 LDG.E R104, [R6.64+0x700] ;  /* 0x000700040668a981 */ /* 0x000168000c1e1900 */
[----:B------:R0:W5:Y:S01]  /*2510*/  @!P3 LDG.E R103, [R6.64+0x780] ;  /* 0x000780040667b981 */ /* 0x000162000c1e1900 */
[----:B------:R-:W-:-:S04]  /*2520*/  IADD3 R107, R62, 0x140, RZ ;  /* 0x000001403e6b7810 */ /* 0x000fc80007ffe0ff */
[----:B------:R-:W-:Y:S02]  /*2530*/  LEA.HI.SX32 R107, R107, R62, 0x1b ;  /* 0x0000003e6b6b7211 */ /* 0x000fe400078fdaff */
[----:B------:R-:W-:Y:S01]  /*2540*/  IADD3 R111, R62, 0x1e0, RZ ;  /* 0x000001e03e6f7810 */ /* 0x000fe20007ffe0ff */
[----:B------:R-:W-:Y:S02]  /*2550*/  IMAD R10, R10, c[0x0][0x1c0], RZ ;  /* 0x000070000a0a7a24 */ /* 0x000fe400078e02ff */
[----:B--2---:R-:W-:Y:S02]  /*2560*/  FMUL.FTZ R21, R4, 1.4426950216293334961 ;  /* 0x3fb8aa3b04157820 */ /* 0x004fe40000410000 */
[----:B------:R-:W-:Y:S02]  /*2570*/  FMUL.FTZ R4, R5, R88 ;  /* 0x0000005805047220 */ /* 0x000fe40000410000 */
[----:B0-----:R-:W-:Y:S02]  /*2580*/  FMUL.FTZ R7, R21, R86 ;  /* 0x0000005615077220 */ /* 0x001fe40000410000 */
[----:B------:R-:W-:-:S02]  /*2590*/  FMUL.RZ R105, R4, 0.15915493667125701904 ;  /* 0x3e22f98304697820 */ /* 0x000fc4000040c000 */
[C---:B------:R-:W-:Y:S01]  /*25a0*/  FMUL.FTZ R4, R5.reuse, R86 ;  /* 0x0000005605047220 */ /* 0x040fe20000410000 */
[----:B------:R0:W-:Y:S03]  /*25b0*/  MUFU.EX2 R115, R7 ;  /* 0x0000000700737308 */ /* 0x0001e60000000800 */
[----:B------:R-:W-:Y:S02]  /*25c0*/  FMUL.RZ R106, R4, 0.15915493667125701904 ;  /* 0x3e22f983046a7820 */ /* 0x000fe4000040c000 */
[----:B------:R-:W-:Y:S02]  /*25d0*/  FMUL.FTZ R4, R5, R84 ;  /* 0x0000005405047220 */ /* 0x000fe40000410000 */
[----:B------:R-:W-:Y:S01]  /*25e0*/  FMUL.FTZ R6, R21, R88 ;  /* 0x0000005815067220 */ /* 0x000fe20000410000 */
[----:B------:R-:W-:Y:S01]  /*25f0*/  MUFU.SIN R14, R105 ;  /* 0x00000069000e7308 */ /* 0x000fe20000000400 */
[----:B---3--:R-:W-:Y:S01]  /*2600*/  STS [R39.X4], R12 ;  /* 0x0000000c27007388 */ /* 0x008fe20000004800 */
[----:B0-----:R-:W-:-:S03]  /*2610*/  IADD3 R7, R62, 0x100, RZ ;  /* 0x000001003e077810 */ /* 0x001fc60007ffe0ff */
[----:B----4-:R-:W-:Y:S03]  /*2620*/  STS [R38.X4+0x80], R13 ;  /* 0x0000800d26007388 */ /* 0x010fe60000004800 */
[----:B------:R0:W-:Y:S01]  /*2630*/  MUFU.COS R108, R105 ;  /* 0x00000069006c7308 */ /* 0x0001e20000000000 */
[----:B-----5:R1:W-:Y:S01]  /*2640*/  STS [R37.X4+0x100], R20 ;  /* 0x0001001425007388 */ /* 0x0203e20000004800 */
[----:B------:R-:W-:Y:S01]  /*2650*/  FMUL.RZ R109, R4, 0.15915493667125701904 ;  /* 0x3e22f983046d7820 */ /* 0x000fe2000040c000 */
[----:B------:R-:W-:Y:S02]  /*2660*/  LEA.HI.SX32 R7, R7, R62, 0x1b ;  /* 0x0000003e07077211 */ /* 0x000fe400078fdaff */
[----:B------:R2:W-:Y:S01]  /*2670*/  STS [R36.X4+0x180], R15 ;  /* 0x0001800f24007388 */ /* 0x0005e20000004800 */
[----:B0-----:R-:W-:Y:S01]  /*2680*/  IADD3 R105, R62, 0x120, RZ ;  /* 0x000001203e697810 */ /* 0x001fe20007ffe0ff */
[----:B------:R-:W-:-:S02]  /*2690*/  FMUL.FTZ R8, R5, R90 ;  /* 0x0000005a05087220 */ /* 0x000fc40000410000 */
[----:B------:R0:W-:Y:S01]  /*26a0*/  STS [R35.X4+0x200], R94 ;  /* 0x0002005e23007388 */ /* 0x0001e20000004800 */
[----:B------:R-:W-:Y:S01]  /*26b0*/  MUFU.EX2 R113, R6 ;  /* 0x0000000600717308 */ /* 0x000fe20000000800 */
[-C--:B-1----:R-:W-:Y:S02]  /*26c0*/  LEA.HI.SX32 R20, R105, R62.reuse, 0x1b ;  /* 0x0000003e69147211 */ /* 0x082fe400078fdaff */
[C---:B--2---:R-:W-:Y:S01]  /*26d0*/  IADD3 R15, R62.reuse, 0x160, RZ ;  /* 0x000001603e0f7810 */ /* 0x044fe20007ffe0ff */
[----:B------:R1:W-:Y:S01]  /*26e0*/  STS [R34.X4+0x280], R23 ;  /* 0x0002801722007388 */ /* 0x0003e20000004800 */
[----:B------:R-:W-:Y:S01]  /*26f0*/  IADD3 R105, R62, 0x1a0, RZ ;  /* 0x000001a03e697810 */ /* 0x000fe20007ffe0ff */
[----:B------:R-:W-:Y:S02]  /*2700*/  FMUL.RZ R22, R8, 0.15915493667125701904 ;  /* 0x3e22f98308167820 */ /* 0x000fe4000040c000 */
[----:B------:R-:W-:Y:S01]  /*2710*/  MUFU.SIN R4, R109 ;  /* 0x0000006d00047308 */ /* 0x000fe20000000400 */
[----:B------:R2:W-:Y:S01]  /*2720*/  STS [R33.X4+0x300], R96 ;  /* 0x0003006021007388 */ /* 0x0005e20000004800 */
[----:B0-----:R-:W-:-:S02]  /*2730*/  LEA.HI.SX32 R94, R15, R62, 0x1b ;  /* 0x0000003e0f5e7211 */ /* 0x001fc400078fdaff */
[----:B-1----:R-:W-:Y:S01]  /*2740*/  IADD3 R23, R62, 0x180, RZ ;  /* 0x000001803e177810 */ /* 0x002fe20007ffe0ff */
[----:B------:R-:W-:Y:S03]  /*2750*/  STS [R32.X4+0x380], R81 ;  /* 0x0003805120007388 */ /* 0x000fe60000004800 */
[----:B------:R0:W-:Y:S01]  /*2760*/  MUFU.COS R6, R109 ;  /* 0x0000006d00067308 */ /* 0x0001e20000000000 */
[-C--:B------:R-:W-:Y:S01]  /*2770*/  LEA.HI.SX32 R23, R23, R62.reuse, 0x1b ;  /* 0x0000003e17177211 */ /* 0x080fe200078fdaff */
[----:B------:R1:W-:Y:S01]  /*2780*/  STS [R7.X4+0x400], R98 ;  /* 0x0004006207007388 */ /* 0x0003e20000004800 */
[----:B--2---:R-:W-:-:S03]  /*2790*/  LEA.HI.SX32 R96, R105, R62, 0x1b ;  /* 0x0000003e69607211 */ /* 0x004fc600078fdaff */
[----:B------:R-:W-:Y:S01]  /*27a0*/  STS [R20.X4+0x480], R97 ;  /* 0x0004806114007388 */ /* 0x000fe20000004800 */
[----:B0-----:R-:W-:-:S03]  /*27b0*/  IADD3 R109, R62, 0x1c0, RZ ;  /* 0x000001c03e6d7810 */ /* 0x001fc60007ffe0ff */
[----:B------:R-:W-:Y:S01]  /*27c0*/  STS [R107.X4+0x500], R100 ;  /* 0x000500646b007388 */ /* 0x000fe20000004800 */
[----:B-1----:R-:W-:-:S03]  /*27d0*/  SHF.L.U32 R7, R62, 0x4, RZ ;  /* 0x000000043e077819 */ /* 0x002fc600000006ff */
[----:B------:R0:W-:Y:S01]  /*27e0*/  STS [R94.X4+0x580], R99 ;  /* 0x000580635e007388 */ /* 0x0001e20000004800 */
[-C--:B------:R-:W-:Y:S01]  /*27f0*/  LEA.HI.SX32 R109, R109, R62.reuse, 0x1b ;  /* 0x0000003e6d6d7211 */ /* 0x080fe200078fdaff */
[----:B------:R-:W-:Y:S01]  /*2800*/  MUFU.SIN R8, R22 ;  /* 0x0000001600087308 */ /* 0x000fe20000000400 */
[----:B------:R-:W-:Y:S01]  /*2810*/  LEA.HI.SX32 R7, R7, R7, 0x1b ;  /* 0x0000000707077211 */ /* 0x000fe200078fdaff */
[----:B------:R-:W-:Y:S01]  /*2820*/  STS [R23.X4+0x600], R102 ;  /* 0x0006006617007388 */ /* 0x000fe20000004800 */
[----:B0-----:R-:W-:-:S05]  /*2830*/  LEA.HI.SX32 R94, R111, R62, 0x1b ;  /* 0x0000003e6f5e7211 */ /* 0x001fca00078fdaff */
[----:B------:R-:W-:Y:S01]  /*2840*/  MUFU.COS R9, R22 ;  /* 0x0000001600097308 */ /* 0x000fe20000000000 */
[----:B------:R0:W-:Y:S04]  /*2850*/  STS [R96.X4+0x680], R101 ;  /* 0x0006806560007388 */ /* 0x0001e80000004800 */
[----:B------:R-:W1:Y:S03]  /*2860*/  S2R R81, SR_TID.X ;  /* 0x0000000000517919 */ /* 0x000e660000002100 */
[----:B------:R-:W2:Y:S01]  /*2870*/  MUFU.SIN R22, R106 ;  /* 0x0000006a00167308 */ /* 0x000ea20000000400 */
[----:B------:R-:W-:Y:S04]  /*2880*/  STS [R109.X4+0x700], R104 ;  /* 0x000700686d007388 */ /* 0x000fe80000004800 */
[----:B------:R3:W-:Y:S01]  /*2890*/  STS [R94.X4+0x780], R103 ;  /* 0x000780675e007388 */ /* 0x0007e20000004800 */
[----:B------:R-:W-:-:S06]  /*28a0*/  NOP ;  /* 0x0000000000007918 */ /* 0x000fcc0000000000 */
[----:B------:R4:W-:Y:S01]  /*28b0*/  MUFU.COS R110, R106 ;  /* 0x0000006a006e7308 */ /* 0x0009e20000000000 */
[----:B------:R-:W-:Y:S04]  /*28c0*/  LDS R102, [R7.X4+0xc] ;  /* 0x00000c0007667984 */ /* 0x000fe80000004800 */
[----:B------:R-:W5:Y:S01]  /*28d0*/  LDS R100, [R7.X4+0x8] ;  /* 0x0000080007647984 */ /* 0x000f620000004800 */
[----:B----4-:R-:W-:-:S03]  /*28e0*/  FMUL.FTZ R106, R21, R84 ;  /* 0x00000054156a7220 */ /* 0x010fc60000410000 */
[----:B------:R-:W4:Y:S01]  /*28f0*/  LDS R104, [R7.X4] ;  /* 0x0000000007687984 */ /* 0x000f220000004800 */
[----:B------:R2:W3:Y:S01]  /*2900*/  MUFU.EX2 R13, R106 ;  /* 0x0000006a000d7308 */ /* 0x0004e20000000800 */
[----:B------:R-:W-:Y:S02]  /*2910*/  FMUL.FTZ R12, R5, R82 ;  /* 0x00000052050c7220 */ /* 0x000fe40000410000 */
[----:B------:R-:W-:Y:S01]  /*2920*/  LDS R114, [R7.X4+0x14] ;  /* 0x0000140007727984 */ /* 0x000fe20000004800 */
[----:B-1----:R-:W-:Y:S01]  /*2930*/  SHF.L.U32 R105, R81, 0x3, RZ ;  /* 0x0000000351697819 */ /* 0x002fe200000006ff */
[----:B------:R-:W-:Y:S02]  /*2940*/  FMUL.FTZ R97, R5, R80 ;  /* 0x0000005005617220 */ /* 0x000fe40000410000 */
[C---:B0-----:R-:W-:Y:S01]  /*2950*/  FMUL.FTZ R96, R21.reuse, R78 ;  /* 0x0000004e15607220 */ /* 0x041fe20000410000 */
[----:B------:R-:W-:Y:S01]  /*2960*/  LDS R122, [R7.X4+0x2c] ;  /* 0x00002c00077a7984 */ /* 0x000fe20000004800 */
[----:B--2---:R-:W-:-:S02]  /*2970*/  FMUL.FTZ R106, R21, R82 ;  /* 0x00000052156a7220 */ /* 0x004fc40000410000 */
[----:B------:R-:W-:Y:S01]  /*2980*/  FMUL.FTZ R22, R115, R22 ;  /* 0x0000001673167220 */ /* 0x000fe20000410000 */
[----:B------:R-:W-:Y:S01]  /*2990*/  LDS R120, [R7.X4+0x28] ;  /* 0x0000280007787984 */ /* 0x000fe20000004800 */
[----:B------:R0:W-:Y:S03]  /*29a0*/  MUFU.EX2 R20, R106 ;  /* 0x0000006a00147308 */ /* 0x0001e60000000800 */
[----:B0-----:R-:W0:Y:S01]  /*29b0*/  LDS R106, [R7.X4+0x4] ;  /* 0x00000400076a7984 */ /* 0x001e220000004800 */
[----:B------:R-:W-:-:S04]  /*29c0*/  FMUL.RZ R112, R12, 0.15915493667125701904 ;  /* 0x3e22f9830c707820 */ /* 0x000fc8000040c000 */
[----:B------:R-:W-:Y:S01]  /*29d0*/  MUFU.SIN R12, R112 ;  /* 0x00000070000c7308 */ /* 0x000fe20000000400 */
[----:B------:R-:W-:-:S07]  /*29e0*/  IADD3 R23, R105, 0x1, RZ ;  /* 0x0000000169177810 */ /* 0x000fce0007ffe0ff */
[----:B------:R1:W2:Y:S01]  /*29f0*/  MUFU.COS R15, R112 ;  /* 0x00000070000f7308 */ /* 0x0002a20000000000 */
[----:B------:R-:W-:Y:S01]  /*2a00*/  FMUL.RZ R98, R97, 0.15915493667125701904 ;  /* 0x3e22f98361627820 */ /* 0x000fe2000040c000 */
[-C--:B------:R-:W-:Y:S01]  /*2a10*/  ISETP.GE.U32.AND P6, PT, R23, R40.reuse, PT ;  /* 0x000000281700720c */ /* 0x080fe20003fc6070 */
[----:B-1----:R-:W1:Y:S01]  /*2a20*/  LDS R112, [R7.X4+0x10] ;  /* 0x0000100007707984 */ /* 0x002e620000004800 */
[C---:B------:R-:W-:Y:S02]  /*2a30*/  IADD3 R23, R105.reuse, 0x2, RZ ;  /* 0x0000000269177810 */ /* 0x040fe40007ffe0ff */
[----:B------:R-:W-:Y:S02]  /*2a40*/  IADD3 R97, R105, 0x3, RZ ;  /* 0x0000000369617810 */ /* 0x000fe40007ffe0ff */
[-C--:B------:R-:W-:Y:S02]  /*2a50*/  ISETP.GE.U32.AND P1, PT, R23, R40.reuse, PT ;  /* 0x000000281700720c */ /* 0x080fe40003f26070 */
[----:B------:R-:W-:-:S02]  /*2a60*/  ISETP.GE.U32.AND P2, PT, R97, R40, PT ;  /* 0x000000286100720c */ /* 0x000fc40003f46070 */
[C---:B------:R-:W-:Y:S02]  /*2a70*/  IADD3 R23, R105.reuse, 0x4, RZ ;  /* 0x0000000469177810 */ /* 0x040fe40007ffe0ff */
[C---:B------:R-:W-:Y:S01]  /*2a80*/  IADD3 R97, R105.reuse, 0x5, RZ ;  /* 0x0000000569617810 */ /* 0x040fe20007ffe0ff */
[----:B------:R-:W-:Y:S01]  /*2a90*/  MUFU.SIN R116, R98 ;  /* 0x0000006200747308 */ /* 0x000fe20000000400 */
[----:B------:R-:W-:Y:S01]  /*2aa0*/  IADD3 R99, R105, 0x6, RZ ;  /* 0x0000000669637810 */ /* 0x000fe20007ffe0ff */
[----:B---3--:R-:W-:Y:S01]  /*2ab0*/  FMUL.FTZ R94, R21, R80 ;  /* 0x00000050155e7220 */ /* 0x008fe20000410000 */
[----:B------:R-:W-:Y:S01]  /*2ac0*/  ISETP.GE.U32.AND P3, PT, R23, R40, PT ;  /* 0x000000281700720c */ /* 0x000fe20003f66070 */
[----:B------:R-:W-:Y:S01]  /*2ad0*/  FMUL.FTZ R14, R113, R14 ;  /* 0x0000000e710e7220 */ /* 0x000fe20000410000 */
[----:B------:R-:W-:Y:S01]  /*2ae0*/  ISETP.GE.U32.AND P4, PT, R97, R40, PT ;  /* 0x000000286100720c */ /* 0x000fe20003f86070 */
[C---:B------:R-:W-:Y:S02]  /*2af0*/  FMUL.FTZ R11, R21.reuse, R90 ;  /* 0x0000005a150b7220 */ /* 0x040fe40000410000 */
[----:B------:R3:W-:Y:S01]  /*2b00*/  MUFU.COS R118, R98 ;  /* 0x0000006200767308 */ /* 0x0007e20000000000 */
[----:B------:R-:W-:-:S02]  /*2b10*/  FMUL.FTZ R23, R21, R76 ;  /* 0x0000004c15177220 */ /* 0x000fc40000410000 */
[----:B-----5:R-:W-:Y:S01]  /*2b20*/  FMUL.FTZ R97, R83, R100 ;  /* 0x0000006453617220 */ /* 0x020fe20000410000 */
[----:B------:R-:W-:Y:S01]  /*2b30*/  ISETP.GE.U32.AND P5, PT, R99, R40, PT ;  /* 0x000000286300720c */ /* 0x000fe20003fa6070 */
[----:B------:R-:W-:-:S03]  /*2b40*/  FMUL.FTZ R21, R5, R78 ;  /* 0x0000004e05157220 */ /* 0x000fc60000410000 */
[----:B------:R5:W-:Y:S01]  /*2b50*/  MUFU.EX2 R111, R96 ;  /* 0x00000060006f7308 */ /* 0x000be20000000800 */
[----:B---3--:R-:W-:Y:S01]  /*2b60*/  FMUL.FTZ R98, R113, R108 ;  /* 0x0000006c71627220 */ /* 0x008fe20000410000 */
[----:B------:R-:W-:Y:S01]  /*2b70*/  FSEL R99, R22, RZ, !P1 ;  /* 0x000000ff16637208 */ /* 0x000fe20004800000 */
[----:B------:R-:W-:Y:S01]  /*2b80*/  FMUL.RZ R113, R21, 0.15915493667125701904 ;  /* 0x3e22f98315717820 */ /* 0x000fe2000040c000 */
[----:B------:R-:W3:Y:S01]  /*2b90*/  LDS R22, [R7.X4+0x1c] ;  /* 0x00001c0007167984 */ /* 0x000ee20000004800 */
[----:B-----5:R-:W-:-:S03]  /*2ba0*/  FMUL.FTZ R96, R83, R102 ;  /* 0x0000006653607220 */ /* 0x020fc60000410000 */
[----:B------:R5:W-:Y:S01]  /*2bb0*/  MUFU.EX2 R109, R94 ;  /* 0x0000005e006d7308 */ /* 0x000be20000000800 */
[----:B------:R-:W-:Y:S01]  /*2bc0*/  FSEL R97, R97, RZ, !P6 ;  /* 0x000000ff61617208 */ /* 0x000fe20007000000 */
[----:B----4-:R-:W-:Y:S01]  /*2bd0*/  FMUL.FTZ R103, R79, R104 ;  /* 0x000000684f677220 */ /* 0x010fe20000410000 */
[----:B------:R-:W-:Y:S02]  /*2be0*/  FSEL R98, R98, 1, !P6 ;  /* 0x3f80000062627808 */ /* 0x000fe40007000000 */
[----:B------:R-:W-:Y:S02]  /*2bf0*/  FSEL R96, R96, RZ, !P6 ;  /* 0x000000ff60607208 */ /* 0x000fe40007000000 */
[C---:B------:R-:W-:Y:S02]  /*2c00*/  IADD3 R21, R105.reuse, 0x7, RZ ;  /* 0x0000000769157810 */ /* 0x040fe40007ffe0ff */
[----:B-----5:R-:W-:Y:S02]  /*2c10*/  FSEL R94, R14, RZ, !P6 ;  /* 0x000000ff0e5e7208 */ /* 0x020fe40007000000 */
[----:B------:R-:W4:Y:S01]  /*2c20*/  LDS R14, [R7.X4+0x18] ;  /* 0x00001800070e7984 */ /* 0x000f220000004800 */
[----:B------:R-:W-:Y:S01]  /*2c30*/  ISETP.GE.U32.AND P6, PT, R105, R40, PT ;  /* 0x000000286900720c */ /* 0x000fe20003fc6070 */
[----:B------:R-:W5:Y:S01]  /*2c40*/  MUFU.EX2 R11, R11 ;  /* 0x0000000b000b7308 */ /* 0x000f620000000800 */
[----:B0-----:R-:W-:-:S02]  /*2c50*/  FMUL.FTZ R105, R79, R106 ;  /* 0x0000006a4f697220 */ /* 0x001fc40000410000 */
[----:B------:R-:W-:Y:S01]  /*2c60*/  FMUL.FTZ R5, R5, R76 ;  /* 0x0000004c05057220 */ /* 0x000fe20000410000 */
[----:B------:R-:W-:Y:S02]  /*2c70*/  FSEL R103, R103, RZ, !P6 ;  /* 0x000000ff67677208 */ /* 0x000fe40007000000 */
[----:B------:R-:W-:Y:S01]  /*2c80*/  FSEL R105, R105, RZ, !P6 ;  /* 0x000000ff69697208 */ /* 0x000fe20007000000 */
[----:B------:R-:W-:Y:S01]  /*2c90*/  FMUL.FTZ R100, R85, R114 ;  /* 0x0000007255647220 */ /* 0x000fe20000410000 */
[----:B------:R-:W0:Y:S01]  /*2ca0*/  MUFU.SIN R108, R113 ;  /* 0x00000071006c7308 */ /* 0x000e220000000400 */
[----:B------:R-:W-:Y:S02]  /*2cb0*/  FMUL.RZ R114, R5, 0.15915493667125701904 ;  /* 0x3e22f98305727820 */ /* 0x000fe4000040c000 */
[----:B------:R-:W-:Y:S02]  /*2cc0*/  FMUL.FTZ R104, R13, R4 ;  /* 0x000000040d687220 */ /* 0x000fe40000410000 */
[----:B------:R-:W-:-:S02]  /*2cd0*/  FMUL.FTZ R5, R103, R94 ;  /* 0x0000005e67057220 */ /* 0x000fc40000410000 */
[----:B------:R-:W-:Y:S02]  /*2ce0*/  FMUL.FTZ R4, R105, R94 ;  /* 0x0000005e69047220 */ /* 0x000fe40000410000 */
[----:B------:R-:W-:Y:S02]  /*2cf0*/  FMUL.FTZ R110, R115, R110 ;  /* 0x0000006e736e7220 */ /* 0x000fe40000410000 */
[----:B------:R-:W-:Y:S02]  /*2d00*/  FFMA.FTZ R5, R105, R98, R5 ;  /* 0x0000006269057223 */ /* 0x000fe40000010005 */
[C---:B--2---:R-:W-:Y:S02]  /*2d10*/  FMUL.FTZ R15, R20.reuse, R15 ;  /* 0x0000000f140f7220 */ /* 0x044fe40000410000 */
[----:B------:R-:W-:Y:S02]  /*2d20*/  FMUL.FTZ R12, R20, R12 ;  /* 0x0000000c140c7220 */ /* 0x000fe40000410000 */
[----:B------:R-:W-:Y:S01]  /*2d30*/  FFMA.FTZ R4, R103, R98, -R4 ;  /* 0x0000006267047223 */ /* 0x000fe20000010804 */
[----:B------:R-:W2:Y:S01]  /*2d40*/  LDS R20, [R7.X4+0x20] ;  /* 0x0000200007147984 */ /* 0x000ea20000004800 */
[----:B-1----:R-:W-:Y:S01]  /*2d50*/  FMUL.FTZ R101, R85, R112 ;  /* 0x0000007055657220 */ /* 0x002fe20000410000 */
[----:B------:R-:W-:Y:S01]  /*2d60*/  FSEL R102, R110, 1, !P1 ;  /* 0x3f8000006e667808 */ /* 0x000fe20004800000 */
[C---:B-----5:R-:W-:Y:S01]  /*2d70*/  FMUL.FTZ R9, R11.reuse, R9 ;  /* 0x000000090b097220 */ /* 0x060fe20000410000 */
[----:B------:R-:W-:Y:S01]  /*2d80*/  MUFU.COS R110, R114 ;  /* 0x00000072006e7308 */ /* 0x000fe20000000000 */
[----:B------:R-:W-:-:S02]  /*2d90*/  FMUL.FTZ R107, R11, R8 ;  /* 0x000000080b6b7220 */ /* 0x000fc40000410000 */
[----:B------:R-:W-:Y:S02]  /*2da0*/  FMUL.FTZ R106, R13, R6 ;  /* 0x000000060d6a7220 */ /* 0x000fe40000410000 */
[----:B------:R-:W-:Y:S02]  /*2db0*/  FADD.FTZ R11, R96, R5 ;  /* 0x00000005600b7221 */ /* 0x000fe40000010000 */
[----:B------:R-:W-:Y:S01]  /*2dc0*/  FADD.FTZ R5, R97, R4 ;  /* 0x0000000461057221 */ /* 0x000fe20000010000 */
[----:B------:R1:W-:Y:S01]  /*2dd0*/  MUFU.SIN R6, R114 ;  /* 0x0000007200067308 */ /* 0x0003e20000000400 */
[----:B------:R-:W-:Y:S02]  /*2de0*/  FSEL R100, R100, RZ, !P1 ;  /* 0x000000ff64647208 */ /* 0x000fe40004800000 */
[----:B------:R-:W-:Y:S01]  /*2df0*/  FSEL R101, R101, RZ, !P1 ;  /* 0x000000ff65657208 */ /* 0x000fe20004800000 */
[----:B------:R-:W-:Y:S01]  /*2e00*/  FMUL.FTZ R13, R99, R11 ;  /* 0x0000000b630d7220 */ /* 0x000fe20000410000 */
[----:B------:R-:W-:Y:S01]  /*2e10*/  ISETP.GE.U32.AND P1, PT, R21, R40, PT ;  /* 0x000000281500720c */ /* 0x000fe20003f26070 */
[----:B-1----:R-:W1:Y:S02]  /*2e20*/  LDS R114, [R7.X4+0x24] ;  /* 0x0000240007727984 */ /* 0x002e640000004800 */
[----:B------:R-:W5:Y:S01]  /*2e30*/  MUFU.EX2 R23, R23 ;  /* 0x0000001700177308 */ /* 0x000f620000000800 */
[----:B------:R-:W-:-:S02]  /*2e40*/  FMUL.FTZ R21, R99, R5 ;  /* 0x0000000563157220 */ /* 0x000fc40000410000 */
[----:B0-----:R-:W-:Y:S02]  /*2e50*/  FMUL.FTZ R8, R111, R108 ;  /* 0x0000006c6f087220 */ /* 0x001fe40000410000 */
[C---:B------:R-:W-:Y:S02]  /*2e60*/  FFMA.FTZ R108, R102.reuse, R5, -R13 ;  /* 0x00000005666c7223 */ /* 0x040fe4000001080d */
[----:B------:R-:W-:Y:S01]  /*2e70*/  FFMA.FTZ R21, R102, R11, R21 ;  /* 0x0000000b66157223 */ /* 0x000fe20000010015 */
[----:B------:R0:W1:Y:S01]  /*2e80*/  MUFU.COS R112, R113 ;  /* 0x0000007100707308 */ /* 0x0000620000000000 */
[----:B------:R-:W-:Y:S01]  /*2e90*/  FSEL R104, R104, RZ, !P2 ;  /* 0x000000ff68687208 */ /* 0x000fe20005000000 */
[----:B------:R-:W-:Y:S01]  /*2ea0*/  FADD.FTZ R11, R101, R108 ;  /* 0x0000006c650b7221 */ /* 0x000fe20000010000 */
[----:B------:R-:W-:Y:S01]  /*2eb0*/  FSEL R107, R107, RZ, !P6 ;  /* 0x000000ff6b6b7208 */ /* 0x000fe20007000000 */
[----:B------:R-:W-:Y:S01]  /*2ec0*/  FADD.FTZ R21, R100, R21 ;  /* 0x0000001564157221 */ /* 0x000fe20000010000 */
[----:B------:R-:W-:Y:S01]  /*2ed0*/  FSEL R106, R106, 1, !P2 ;  /* 0x3f8000006a6a7808 */ /* 0x000fe20005000000 */
[----:B------:R-:W-:-:S02]  /*2ee0*/  FMUL.FTZ R118, R109, R118 ;  /* 0x000000766d767220 */ /* 0x000fc40000410000 */
[C---:B------:R-:W-:Y:S02]  /*2ef0*/  FMUL.FTZ R13, R104.reuse, R21 ;  /* 0x00000015680d7220 */ /* 0x040fe40000410000 */
[----:B0-----:R-:W-:Y:S01]  /*2f00*/  FMUL.FTZ R113, R109, R116 ;  /* 0x000000746d717220 */ /* 0x001fe20000410000 */
[----:B------:R-:W-:Y:S01]  /*2f10*/  FSEL R109, R9, 1, !P6 ;  /* 0x3f800000096d7808 */ /* 0x000fe20007000000 */
[----:B------:R-:W-:Y:S02]  /*2f20*/  FMUL.FTZ R108, R104, R11 ;  /* 0x0000000b686c7220 */ /* 0x000fe40000410000 */
[----:B------:R-:W-:Y:S02]  /*2f30*/  FMUL.FTZ R9, R107, R94 ;  /* 0x0000005e6b097220 */ /* 0x000fe40000410000 */
[C---:B-----5:R-:W-:Y:S02]  /*2f40*/  FMUL.FTZ R5, R23.reuse, R110 ;  /* 0x0000006e17057220 */ /* 0x060fe40000410000 */
[----:B------:R-:W-:-:S02]  /*2f50*/  FMUL.FTZ R6, R23, R6 ;  /* 0x0000000617067220 */ /* 0x000fc40000410000 */
[C---:B---3--:R-:W-:Y:S02]  /*2f60*/  FMUL.FTZ R22, R87.reuse, R22 ;  /* 0x0000001657167220 */ /* 0x048fe40000410000 */
[C---:B------:R-:W-:Y:S02]  /*2f70*/  FFMA.FTZ R23, R106.reuse, R11, -R13 ;  /* 0x0000000b6a177223 */ /* 0x040fe4000001080d */
[----:B------:R-:W-:Y:S01]  /*2f80*/  FFMA.FTZ R116, R106, R21, R108 ;  /* 0x000000156a747223 */ /* 0x000fe2000001006c */
[----:B------:R-:W-:Y:S01]  /*2f90*/  FSEL R108, R12, RZ, !P3 ;  /* 0x000000ff0c6c7208 */ /* 0x000fe20005800000 */
[----:B----4-:R-:W-:Y:S02]  /*2fa0*/  FMUL.FTZ R14, R87, R14 ;  /* 0x0000000e570e7220 */ /* 0x010fe40000410000 */
[C---:B------:R-:W-:Y:S02]  /*2fb0*/  FMUL.FTZ R11, R109.reuse, R94 ;  /* 0x0000005e6d0b7220 */ /* 0x040fe40000410000 */
[----:B------:R-:W-:-:S02]  /*2fc0*/  FFMA.FTZ R12, R109, R98, -R9 ;  /* 0x000000626d0c7223 */ /* 0x000fc40000010809 */
[----:B-1----:R-:W-:Y:S01]  /*2fd0*/  FMUL.FTZ R4, R111, R112 ;  /* 0x000000706f047220 */ /* 0x002fe20000410000 */
[----:B------:R-:W-:Y:S01]  /*2fe0*/  FSEL R111, R22, RZ, !P2 ;  /* 0x000000ff166f7208 */ /* 0x000fe20005000000 */
[----:B------:R-:W0:Y:S01]  /*2ff0*/  LDS R9, [R7.X4+0x30] ;  /* 0x0000300007097984 */ /* 0x000e220000004800 */
[----:B------:R-:W-:Y:S01]  /*3000*/  FFMA.FTZ R13, R107, R98, R11 ;  /* 0x000000626b0d7223 */ /* 0x000fe2000001000b */
[----:B------:R-:W-:Y:S01]  /*3010*/  FSEL R112, R14, RZ, !P2 ;  /* 0x000000ff0e707208 */ /* 0x000fe20005000000 */
[----:B------:R-:W-:Y:S01]  /*3020*/  FMUL.FTZ R14, R99, R12 ;  /* 0x0000000c630e7220 */ /* 0x000fe20000410000 */
[----:B------:R-:W-:Y:S01]  /*3030*/  FSEL R110, R15, 1, !P3 ;  /* 0x3f8000000f6e7808 */ /* 0x000fe20005800000 */
[----:B------:R-:W1:Y:S01]  /*3040*/  LDS R11, [R7.X4+0x34] ;  /* 0x00003400070b7984 */ /* 0x000e620000004800 */
[----:B------:R-:W-:Y:S02]  /*3050*/  FMUL.FTZ R15, R99, R13 ;  /* 0x0000000d630f7220 */ /* 0x000fe40000410000 */
[----:B------:R-:W-:-:S02]  /*3060*/  FADD.FTZ R21, R111, R116 ;  /* 0x000000746f157221 */ /* 0x000fc40000010000 */
[----:B------:R-:W-:Y:S02]  /*3070*/  FADD.FTZ R23, R112, R23 ;  /* 0x0000001770177221 */ /* 0x000fe40000010000 */
[----:B------:R-:W-:Y:S02]  /*3080*/  FFMA.FTZ R13, R102, R13, R14 ;  /* 0x0000000d660d7223 */ /* 0x000fe4000001000e */
[----:B------:R-:W-:Y:S01]  /*3090*/  FMUL.FTZ R22, R108, R21 ;  /* 0x000000156c167220 */ /* 0x000fe20000410000 */
[----:B------:R-:W3:Y:S01]  /*30a0*/  LDS R14, [R7.X4+0x3c] ;  /* 0x00003c00070e7984 */ /* 0x000ee20000004800 */
[----:B------:R-:W-:Y:S02]  /*30b0*/  FFMA.FTZ R15, R102, R12, -R15 ;  /* 0x0000000c660f7223 */ /* 0x000fe4000001080f */
[----:B------:R-:W-:Y:S02]  /*30c0*/  FMUL.FTZ R115, R108, R23 ;  /* 0x000000176c737220 */ /* 0x000fe40000410000 */
[----:B------:R-:W-:-:S02]  /*30d0*/  FMUL.FTZ R12, R104, R13 ;  /* 0x0000000d680c7220 */ /* 0x000fc40000410000 */
[C---:B------:R-:W-:Y:S02]  /*30e0*/  FFMA.FTZ R23, R110.reuse, R23, -R22 ;  /* 0x000000176e177223 */ /* 0x040fe40000010816 */
[C---:B--2---:R-:W-:Y:S02]  /*30f0*/  FMUL.FTZ R20, R89.reuse, R20 ;  /* 0x0000001459147220 */ /* 0x044fe40000410000 */
[----:B------:R-:W-:Y:S02]  /*3100*/  FFMA.FTZ R22, R110, R21, R115 ;  /* 0x000000156e167223 */ /* 0x000fe40000010073 */
[-C--:B------:R-:W-:Y:S02]  /*3110*/  FFMA.FTZ R21, R106, R15.reuse, -R12 ;  /* 0x0000000f6a157223 */ /* 0x080fe4000001080c */
[----:B------:R-:W-:Y:S01]  /*3120*/  FMUL.FTZ R114, R89, R114 ;  /* 0x0000007259727220 */ /* 0x000fe20000410000 */
[----:B------:R2:W4:Y:S01]  /*3130*/  LDS R12, [R7.X4+0x38] ;  /* 0x00003800070c7984 */ /* 0x0005220000004800 */
[----:B------:R-:W-:Y:S01]  /*3140*/  FSEL R116, R20, RZ, !P3 ;  /* 0x000000ff14747208 */ /* 0x000fe20005800000 */
[----:B------:R-:W-:Y:S01]  /*3150*/  FMUL.FTZ R15, R104, R15 ;  /* 0x0000000f680f7220 */ /* 0x000fe20000410000 */
[----:B------:R-:W-:-:S02]  /*3160*/  FSEL R113, R113, RZ, !P4 ;  /* 0x000000ff71717208 */ /* 0x000fc40006000000 */
[----:B------:R-:W-:Y:S01]  /*3170*/  FSEL R115, R114, RZ, !P3 ;  /* 0x000000ff72737208 */ /* 0x000fe20005800000 */
[----:B------:R-:W-:Y:S01]  /*3180*/  FADD.FTZ R23, R116, R23 ;  /* 0x0000001774177221 */ /* 0x000fe20000010000 */
[----:B------:R-:W-:Y:S01]  /*3190*/  FSEL R114, R118, 1, !P4 ;  /* 0x3f80000076727808 */ /* 0x000fe20006000000 */
[----:B------:R-:W-:Y:S02]  /*31a0*/  FMUL.FTZ R117, R91, R122 ;  /* 0x0000007a5b757220 */ /* 0x000fe40000410000 */
[----:B------:R-:W-:Y:S02]  /*31b0*/  FADD.FTZ R22, R115, R22 ;  /* 0x0000001673167221 */ /* 0x000fe40000010000 */
[----:B------:R-:W-:Y:S02]  /*31c0*/  FMUL.FTZ R119, R113, R23 ;  /* 0x0000001771777220 */ /* 0x000fe40000410000 */
[----:B------:R-:W-:Y:S01]  /*31d0*/  FFMA.FTZ R15, R106, R13, R15 ;  /* 0x0000000d6a0f7223 */ /* 0x000fe2000001000f */
[----:B------:R-:W-:Y:S01]  /*31e0*/  FSEL R117, R117, RZ, !P4 ;  /* 0x000000ff75757208 */ /* 0x000fe20006000000 */
[----:B------:R-:W-:-:S02]  /*31f0*/  FMUL.FTZ R118, R91, R120 ;  /* 0x000000785b767220 */ /* 0x000fc40000410000 */
[-C--:B------:R-:W-:Y:S02]  /*3200*/  FMUL.FTZ R20, R113, R22.reuse ;  /* 0x0000001671147220 */ /* 0x080fe40000410000 */
[----:B------:R-:W-:Y:S02]  /*3210*/  FFMA.FTZ R22, R114, R22, R119 ;  /* 0x0000001672167223 */ /* 0x000fe40000010077 */
[----:B--2---:R-:W-:Y:S01]  /*3220*/  FMUL.FTZ R7, R108, R15 ;  /* 0x0000000f6c077220 */ /* 0x004fe20000410000 */
[----:B------:R-:W-:Y:S01]  /*3230*/  FSEL R118, R118, RZ, !P4 ;  /* 0x000000ff76767208 */ /* 0x000fe20006000000 */
[----:B------:R-:W-:Y:S01]  /*3240*/  FFMA.FTZ R23, R114, R23, -R20 ;  /* 0x0000001772177223 */ /* 0x000fe20000010814 */
[----:B------:R-:W-:Y:S01]  /*3250*/  FSEL R119, R8, RZ, !P5 ;  /* 0x000000ff08777208 */ /* 0x000fe20006800000 */
[----:B------:R-:W-:Y:S02]  /*3260*/  FADD.FTZ R22, R117, R22 ;  /* 0x0000001675167221 */ /* 0x000fe40000010000 */
[----:B------:R-:W-:-:S02]  /*3270*/  FFMA.FTZ R7, R110, R21, -R7 ;  /* 0x000000156e077223 */ /* 0x000fc40000010807 */
[----:B------:R-:W-:Y:S01]  /*3280*/  FMUL.FTZ R21, R108, R21 ;  /* 0x000000156c157220 */ /* 0x000fe20000410000 */
[----:B------:R-:W-:Y:S01]  /*3290*/  FSEL R120, R4, 1, !P5 ;  /* 0x3f80000004787808 */ /* 0x000fe20006800000 */
[----:B------:R-:W-:Y:S02]  /*32a0*/  FADD.FTZ R23, R118, R23 ;  /* 0x0000001776177221 */ /* 0x000fe40000010000 */
[----:B------:R-:W-:Y:S02]  /*32b0*/  FMUL.FTZ R4, R119, R22 ;  /* 0x0000001677047220 */ /* 0x000fe40000410000 */
[----:B------:R-:W-:Y:S02]  /*32c0*/  FFMA.FTZ R21, R110, R15, R21 ;  /* 0x0000000f6e157223 */ /* 0x000fe40000010015 */
[----:B0-----:R-:W-:Y:S02]  /*32d0*/  FMUL.FTZ R9, R92, R9 ;  /* 0x000000095c097220 */ /* 0x001fe40000410000 */
[----:B------:R-:W-:-:S02]  /*32e0*/  FFMA.FTZ R8, R120, R23, -R4 ;  /* 0x0000001778087223 */ /* 0x000fc40000010804 */
[----:B-1----:R-:W-:Y:S01]  /*32f0*/  FMUL.FTZ R11, R92, R11 ;  /* 0x0000000b5c0b7220 */ /* 0x002fe20000410000 */
[----:B------:R-:W-:Y:S01]  /*3300*/  FSEL R123, R9, RZ, !P5 ;  /* 0x000000ff097b7208 */ /* 0x000fe20006800000 */
[----:B------:R-:W-:Y:S02]  /*3310*/  FMUL.FTZ R4, R113, R21 ;  /* 0x0000001571047220 */ /* 0x000fe40000410000 */
[----:B------:R-:W-:Y:S01]  /*3320*/  FMUL.FTZ R13, R119, R23 ;  /* 0x00000017770d7220 */ /* 0x000fe20000410000 */
[----:B------:R-:W-:Y:S01]  /*3330*/  FSEL R121, R11, RZ, !P5 ;  /* 0x000000ff0b797208 */ /* 0x000fe20006800000 */
[-C--:B------:R-:W-:Y:S01]  /*3340*/  FFMA.FTZ R4, R114, R7.reuse, -R4 ;  /* 0x0000000772047223 */ /* 0x080fe20000010804 */
[----:B------:R-:W-:Y:S01]  /*3350*/  FSEL R122, R6, RZ, !P1 ;  /* 0x000000ff067a7208 */ /* 0x000fe20004800000 */
[----:B------:R-:W-:Y:S02]  /*3360*/  FMUL.FTZ R7, R113, R7 ;  /* 0x0000000771077220 */ /* 0x000fe40000410000 */
[----:B------:R-:W-:-:S02]  /*3370*/  FFMA.FTZ R22, R120, R22, R13 ;  /* 0x0000001678167223 */ /* 0x000fc4000001000d */
[----:B------:R-:W-:Y:S01]  /*3380*/  FADD.FTZ R8, R123, R8 ;  /* 0x000000087b087221 */ /* 0x000fe20000010000 */
[----:B------:R-:W-:Y:S01]  /*3390*/  FSEL R125, R5, 1, !P1 ;  /* 0x3f800000057d7808 */ /* 0x000fe20004800000 */
[----:B---3--:R-:W-:Y:S02]  /*33a0*/  FMUL.FTZ R14, R93, R14 ;  /* 0x0000000e5d0e7220 */ /* 0x008fe40000410000 */
[----:B------:R-:W-:Y:S02]  /*33b0*/  FFMA.FTZ R21, R114, R21, R7 ;  /* 0x0000001572157223 */ /* 0x000fe40000010007 */
[----:B------:R-:W-:Y:S02]  /*33c0*/  FADD.FTZ R22, R121, R22 ;  /* 0x0000001679167221 */ /* 0x000fe40000010000 */
[----:B------:R-:W-:Y:S01]  /*33d0*/  FMUL.FTZ R7, R122, R8 ;  /* 0x000000087a077220 */ /* 0x000fe20000410000 */
[----:B------:R-:W-:Y:S01]  /*33e0*/  FSEL R126, R14, RZ, !P1 ;  /* 0x000000ff0e7e7208 */ /* 0x000fe20004800000 */
[----:B----4-:R-:W-:-:S02]  /*33f0*/  FMUL.FTZ R12, R93, R12 ;  /* 0x0000000c5d0c7220 */ /* 0x010fc40000410000 */
[-C--:B------:R-:W-:Y:S02]  /*3400*/  FMUL.FTZ R5, R122, R22.reuse ;  /* 0x000000167a057220 */ /* 0x080fe40000410000 */
[C---:B------:R-:W-:Y:S01]  /*3410*/  FFMA.FTZ R7, R125.reuse, R22, R7 ;  /* 0x000000167d077223 */ /* 0x040fe20000010007 */
[----:B------:R-:W-:Y:S01]  /*3420*/  FSEL R127, R12, RZ, !P1 ;  /* 0x000000ff0c7f7208 */ /* 0x000fe20004800000 */
[----:B------:R-:W-:Y:S02]  /*3430*/  IMAD R14, R74, c[0x0][0x1b8], RZ ;  /* 0x00006e004a0e7a24 */ /* 0x000fe400078e02ff */
[----:B------:R-:W-:Y:S02]  /*3440*/  FFMA.FTZ R6, R125, R8, -R5 ;  /* 0x000000087d067223 */ /* 0x000fe40000010805 */
[----:B------:R-:W-:Y:S02]  /*3450*/  FADD.FTZ R7, R126, R7 ;  /* 0x000000077e077221 */ /* 0x000fe40000010000 */
[----:B------:R-:W-:-:S04]  /*3460*/  IMAD.WIDE.U32 R8, R77, c[0x0][0x1b8], RZ ;  /* 0x00006e004d087a25 */ /* 0x000fc800078e00ff */
[----:B------:R-:W-:Y:S02]  /*3470*/  IMAD R13, R77, c[0x0][0x1bc], R14 ;  /* 0x00006f004d0d7a24 */ /* 0x000fe400078e020e */
[CC--:B------:R-:W-:Y:S01]  /*3480*/  FMUL.FTZ R11, R119.reuse, R4.reuse ;  /* 0x00000004770b7220 */ /* 0x0c0fe20000410000 */
[----:B------:R-:W0:Y:S01]  /*3490*/  SHFL.UP PT, R15, R7, 0x1, RZ ;  /* 0x04200000070f7989 */ /* 0x000e2200000e00ff */
[----:B------:R-:W-:Y:S02]  /*34a0*/  FMUL.FTZ R5, R119, R21 ;  /* 0x0000001577057220 */ /* 0x000fe40000410000 */
[----:B------:R-:W-:Y:S01]  /*34b0*/  FADD.FTZ R6, R127, R6 ;  /* 0x000000067f067221 */ /* 0x000fe20000010000 */
[----:B------:R-:W-:Y:S01]  /*34c0*/  IADD3 R9, R9, R13, RZ ;  /* 0x0000000d09097210 */ /* 0x000fe20007ffe0ff */
[C---:B------:R-:W-:Y:S02]  /*34d0*/  FFMA.FTZ R11, R120.reuse, R21, R11 ;  /* 0x00000015780b7223 */ /* 0x040fe4000001000b */
[----:B------:R-:W-:Y:S01]  /*34e0*/  FFMA.FTZ R4, R120, R4, -R5 ;  /* 0x0000000478047223 */ /* 0x000fe20000010805 */
[----:B------:R-:W1:Y:S01]  /*34f0*/  SHFL.UP PT, R13, R6, 0x1, RZ ;  /* 0x04200000060d7989 */ /* 0x000e6200000e00ff */
[----:B------:R-:W-:-:S02]  /*3500*/  FMUL.FTZ R5, R122, R11 ;  /* 0x0000000b7a057220 */ /* 0x000fc40000410000 */
[-C--:B------:R-:W-:Y:S02]  /*3510*/  FMUL.FTZ R12, R122, R4.reuse ;  /* 0x000000047a0c7220 */ /* 0x080fe40000410000 */
[C---:B------:R-:W-:Y:S02]  /*3520*/  FFMA.FTZ R4, R125.reuse, R4, -R5 ;  /* 0x000000047d047223 */ /* 0x040fe40000010805 */
[----:B------:R-:W-:-:S03]  /*3530*/  FFMA.FTZ R12, R125, R11, R12 ;  /* 0x0000000b7d0c7223 */ /* 0x000fc6000001000c */
[----:B------:R-:W2:Y:S01]  /*3540*/  SHFL.UP PT, R5, R4, 0x1, RZ ;  /* 0x0420000004057989 */ /* 0x000ea200000e00ff */
[----:B------:R-:W-:-:S03]  /*3550*/  IMAD R21, R95, c[0x0][0x1c4], R10 ;  /* 0x000071005f157a24 */ /* 0x000fc600078e020a */
[----:B------:R-:W3:Y:S01]  /*3560*/  SHFL.UP PT, R11, R12, 0x1, RZ ;  /* 0x042000000c0b7989 */ /* 0x000ee200000e00ff */
[----:B------:R-:W-:Y:S01]  /*3570*/  IMAD.WIDE.U32 R8, R95, c[0x0][0x1c0], R8 ;  /* 0x000070005f087a25 */ /* 0x000fe200078e0008 */
[----:B------:R-:W-:-:S04]  /*3580*/  ISETP.GE.AND P1, PT, R62, 0x1, PT ;  /* 0x000000013e00780c */ /* 0x000fc80003f26270 */
[----:B------:R-:W-:Y:S01]  /*3590*/  IADD3 R21, R9, R21, RZ ;  /* 0x0000001509157210 */ /* 0x000fe20007ffe0ff */
[----:B0-----:R-:W-:Y:S01]  /*35a0*/  FMUL.FTZ R9, R12, R15 ;  /* 0x0000000f0c097220 */ /* 0x001fe20000410000 */
[----:B------:R-:W-:-:S03]  /*35b0*/  LEA R20, P2, R8, c[0x0][0x230], 0x3 ;  /* 0x00008c0008147a11 */ /* 0x000fc600078418ff */
[-C--:B-1----:R-:W-:Y:S02]  /*35c0*/  FFMA.FTZ R9, R4, R13.reuse, -R9 ;  /* 0x0000000d04097223 */ /* 0x082fe40000010809 */
[----:B------:R-:W-:Y:S01]  /*35d0*/  FMUL.FTZ R13, R12, R13 ;  /* 0x0000000d0c0d7220 */ /* 0x000fe20000410000 */
[----:B------:R-:W-:-:S03]  /*35e0*/  LEA.HI.X R21, R8, c[0x0][0x234], R21, 0x3, P2 ;  /* 0x00008d0008157a11 */ /* 0x000fc600010f1c15 */
[----:B------:R-:W-:Y:S02]  /*35f0*/  FFMA.FTZ R8, R4, R15, R13 ;  /* 0x0000000f04087223 */ /* 0x000fe4000001000d */
[----:B------:R-:W-:Y:S01]  /*3600*/  @P1 FADD.FTZ R6, R6, R9 ;  /* 0x0000000906061221 */ /* 0x000fe20000010000 */
[----:B------:R-:W4:Y:S01]  /*3610*/  LDG.E.64 R20, [R20.64] ;  /* 0x0000000414147981 */ /* 0x000f22000c1e1b00 */
        /* <DEDUP_REMOVED lines=14> */
[----:B------:R-:W-:Y:S02]  /*3700*/  FFMA.FTZ R13, R4, R10, -R11 ;  /* 0x0000000a040d7223 */ /* 0x000fe4000001080b */
[----:B--2---:R-:W-:-:S04]  /*3710*/  FMUL.FTZ R11, R9, R5 ;  /* 0x00000005090b7220 */ /* 0x004fc80000410000 */
[----:B------:R-:W-:Y:S02]  /*3720*/  @P1 FADD.FTZ R6, R6, R13 ;  /* 0x0000000d06061221 */ /* 0x000fe40000010000 */
[----:B------:R-:W-:Y:S02]  /*3730*/  @P1 FADD.FTZ R7, R7, R12 ;  /* 0x0000000c07071221 */ /* 0x000fe40000010000 */
[-C--:B---3--:R-:W-:Y:S02]  /*3740*/  FFMA.FTZ R10, R4, R8.reuse, R11 ;  /* 0x00000008040a7223 */ /* 0x088fe4000001000b */
[----:B------:R-:W0:Y:S01]  /*3750*/  SHFL.UP PT, R11, R6, 0x4, RZ ;  /* 0x04800000060b7989 */ /* 0x000e2200000e00ff */
[----:B------:R-:W-:-:S03]  /*3760*/  FMUL.FTZ R8, R9, R8 ;  /* 0x0000000809087220 */ /* 0x000fc60000410000 */
[----:B------:R-:W1:Y:S01]  /*3770*/  SHFL.UP PT, R13, R7, 0x4, RZ ;  /* 0x04800000070d7989 */ /* 0x000e6200000e00ff */
[----:B------:R-:W-:Y:S01]  /*3780*/  @P1 FFMA.FTZ R4, R4, R5, -R8 ;  /* 0x0000000504041223 */ /* 0x000fe20000010808 */
[----:B------:R-:W-:-:S04]  /*3790*/  FSEL R10, R9, R10, !P1 ;  /* 0x0000000a090a7208 */ /* 0x000fc80004800000 */
        /* <DEDUP_REMOVED lines=24> */
[-C--:B--2---:R-:W-:Y:S02]  /*3920*/  FMUL.FTZ R9, R11, R5.reuse ;  /* 0x000000050b097220 */ /* 0x084fe40000410000 */
[----:B------:R-:W-:Y:S02]  /*3930*/  @P1 FADD.FTZ R7, R7, R10 ;  /* 0x0000000a07071221 */ /* 0x000fe40000010000 */
[CC--:B---3--:R-:W-:Y:S02]  /*3940*/  FFMA.FTZ R10, R4.reuse, R8.reuse, R9 ;  /* 0x00000008040a7223 */ /* 0x0c8fe40000010009 */
[C---:B------:R-:W-:Y:S01]  /*3950*/  FMUL.FTZ R8, R11.reuse, R8 ;  /* 0x000000080b087220 */ /* 0x040fe20000410000 */
[----:B------:R-:W0:Y:S03]  /*3960*/  SHFL.UP PT, R23, R7, 0x10, RZ ;  /* 0x0600000007177989 */ /* 0x000e2600000e00ff */
[----:B------:R-:W-:Y:S01]  /*3970*/  @P1 FFMA.FTZ R4, R4, R5, -R8 ;  /* 0x0000000504041223 */ /* 0x000fe20000010808 */
[----:B------:R-:W-:-:S02]  /*3980*/  FSEL R10, R11, R10, !P1 ;  /* 0x0000000a0b0a7208 */ /* 0x000fc40004800000 */
[----:B------:R-:W1:Y:S04]  /*3990*/  SHFL.UP PT, R11, R6, 0x10, RZ ;  /* 0x06000000060b7989 */ /* 0x000e6800000e00ff */
[----:B------:R-:W2:Y:S04]  /*39a0*/  SHFL.UP PT, R5, R4, 0x10, RZ ;  /* 0x0600000004057989 */ /* 0x000ea800000e00ff */
[----:B------:R-:W3:Y:S01]  /*39b0*/  SHFL.UP PT, R9, R10, 0x10, RZ ;  /* 0x060000000a097989 */ /* 0x000ee200000e00ff */
[----:B------:R-:W-:Y:S02]  /*39c0*/  MOV R13, RZ ;  /* 0x000000ff000d7202 */ /* 0x000fe40000000f00 */
[----:B------:R-:W-:-:S02]  /*39d0*/  MOV R12, 0x3f800000 ;  /* 0x3f800000000c7802 */ /* 0x000fc40000000f00 */
[----:B------:R-:W-:Y:S02]  /*39e0*/  MOV R14, RZ ;  /* 0x000000ff000e7202 */ /* 0x000fe40000000f00 */
[----:B------:R-:W-:Y:S02]  /*39f0*/  MOV R15, RZ ;  /* 0x000000ff000f7202 */ /* 0x000fe40000000f00 */
[----:B------:R-:W-:Y:S01]  /*3a00*/  SHF.L.U32 R128, R95, 0x4, RZ ;  /* 0x000000045f807819 */ /* 0x000fe200000006ff */
[----:B0-----:R-:W-:Y:S01]  /*3a10*/  FMUL.FTZ R8, R10, R23 ;  /* 0x000000170a087220 */ /* 0x001fe20000410000 */
[----:B------:R-:W-:-:S03]  /*3a20*/  ISETP.GE.AND P1, PT, R62, 0x10, PT ;  /* 0x000000103e00780c */ /* 0x000fc60003f26270 */
[----:B------:R-:W0:Y:S01]  /*3a30*/  @!P0 LDS.128 R12, [R128+0x880] ;  /* 0x00088000800c8984 */ /* 0x000e220000000c00 */
[-C--:B-1----:R-:W-:Y:S02]  /*3a40*/  FFMA.FTZ R129, R4, R11.reuse, -R8 ;  /* 0x0000000b04817223 */ /* 0x082fe40000010808 */
[----:B------:R-:W-:Y:S01]  /*3a50*/  FMUL.FTZ R22, R10, R11 ;  /* 0x0000000b0a167220 */ /* 0x000fe20000410000 */
[----:B------:R-:W-:Y:S01]  /*3a60*/  ISETP.NE.AND P2, PT, R62, 0x1f, PT ;  /* 0x0000001f3e00780c */ /* 0x000fe20003f45270 */
        /* <DEDUP_REMOVED lines=35> */
[----:B------:R-:W-:Y:S02]  /*3ca0*/  FADD.FTZ R130, R105, R130 ;  /* 0x0000008269827221 */ /* 0x000fe40000010000 */
[CC--:B------:R-:W-:Y:S02]  /*3cb0*/  FMUL.FTZ R5, R94.reuse, R103.reuse ;  /* 0x000000675e057220 */ /* 0x0c0fe40000410000 */
        /* <DEDUP_REMOVED lines=18> */
[-C--:B------:R-:W-:Y:S02]  /*3de0*/  FMUL.FTZ R7, R108, R23.reuse ;  /* 0x000000176c077220 */ /* 0x080fe40000410000 */
[C---:B------:R-:W-:Y:S01]  /*3df0*/  FFMA.FTZ R5, R110.reuse, R23, -R5 ;  /* 0x000000176e057223 */ /* 0x040fe20000010805 */
[----:B------:R-:W-:Y:S01]  /*3e00*/  ISETP.NE.AND P1, PT, R81, RZ, PT ;  /* 0x000000ff5100720c */ /* 0x000fe20003f25270 */
[----:B------:R-:W-:-:S02]  /*3e10*/  FFMA.FTZ R110, R110, R111, R7 ;  /* 0x0000006f6e6e7223 */ /* 0x000fc40000010007 */
[C---:B------:R-:W-:Y:S02]  /*3e20*/  FMUL.FTZ R7, R9.reuse, R15 ;  /* 0x0000000f09077220 */ /* 0x040fe40000410000 */
[----:B------:R-:W-:Y:S02]  /*3e30*/  FADD.FTZ R116, R116, R5 ;  /* 0x0000000574747221 */ /* 0x000fe40000010000 */
[-C--:B------:R-:W-:Y:S02]  /*3e40*/  FFMA.FTZ R7, R8, R14.reuse, -R7 ;  /* 0x0000000e08077223 */ /* 0x080fe40000010807 */
[C---:B------:R-:W-:Y:S02]  /*3e50*/  FMUL.FTZ R5, R9.reuse, R13 ;  /* 0x0000000d09057220 */ /* 0x040fe40000410000 */
[----:B------:R-:W-:Y:S02]  /*3e60*/  FMUL.FTZ R14, R9, R14 ;  /* 0x0000000e090e7220 */ /* 0x000fe40000410000 */
[----:B------:R-:W-:-:S02]  /*3e70*/  FADD.FTZ R110, R115, R110 ;  /* 0x0000006e736e7221 */ /* 0x000fc40000010000 */
[-C--:B------:R-:W-:Y:S02]  /*3e80*/  FMUL.FTZ R9, R9, R12.reuse ;  /* 0x0000000c09097220 */ /* 0x080fe40000410000 */
[C---:B------:R-:W-:Y:S02]  /*3e90*/  FFMA.FTZ R12, R8.reuse, R12, -R5 ;  /* 0x0000000c080c7223 */ /* 0x040fe40000010805 */
[C---:B------:R-:W-:Y:S02]  /*3ea0*/  FMUL.FTZ R5, R113.reuse, R110 ;  /* 0x0000006e71057220 */ /* 0x040fe40000410000 */
[C---:B------:R-:W-:Y:S01]  /*3eb0*/  FFMA.FTZ R13, R8.reuse, R13, R9 ;  /* 0x0000000d080d7223 */ /* 0x040fe20000010009 */
[----:B------:R-:W-:Y:S01]  /*3ec0*/  BSSY B0, `(.L_x_2178) ;  /* 0x0000011000007945 */ /* 0x000fe20003800000 */
[----:B------:R-:W-:Y:S02]  /*3ed0*/  FMUL.FTZ R113, R113, R116 ;  /* 0x0000007471717220 */ /* 0x000fe40000410000 */
[----:B------:R-:W-:-:S02]  /*3ee0*/  FFMA.FTZ R8, R8, R15, R14 ;  /* 0x0000000f08087223 */ /* 0x000fc4000001000e */
[C---:B------:R-:W-:Y:S02]  /*3ef0*/  FFMA.FTZ R9, R114.reuse, R116, -R5 ;  /* 0x0000007472097223 */ /* 0x040fe40000010805 */
[----:B------:R-:W-:Y:S02]  /*3f00*/  FFMA.FTZ R114, R114, R110, R113 ;  /* 0x0000006e72727223 */ /* 0x000fe40000010071 */
[----:B------:R-:W-:Y:S02]  /*3f10*/  FADD.FTZ R14, R10, R7 ;  /* 0x000000070a0e7221 */ /* 0x000fe40000010000 */
[----:B----4-:R-:W-:Y:S02]  /*3f20*/  FMUL.FTZ R6, R21, R130 ;  /* 0x0000008215067220 */ /* 0x010fe40000410000 */
        /* <DEDUP_REMOVED lines=10> */
.L_x_2179:
[----:B------:R-:W-:Y:S05]  /*3fd0*/  BSYNC B0 ;  /* 0x0000000000007941 */ /* 0x000fea0003800000 */
.L_x_2178:
[----:B------:R-:W-:Y:S01]  /*3fe0*/  FADD.FTZ R118, R118, R9 ;  /* 0x0000000976767221 */ /* 0x000fe20000010000 */
[----:B------:R-:W-:Y:S01]  /*3ff0*/  IADD3 R95, R95, 0x1, RZ ;  /* 0x000000015f5f7810 */ /* 0x000fe20007ffe0ff */
[----:B------:R-:W-:Y:S02]  /*4000*/  FADD.FTZ R114, R117, R114 ;  /* 0x0000007275727221 */ /* 0x000fe40000010000 */
[----:B0-----:R-:W-:Y:S01]  /*4010*/  FMUL.FTZ R5, R119, R118 ;  /* 0x0000007677057220 */ /* 0x001fe20000410000 */
[----:B------:R-:W-:Y:S01]  /*4020*/  ISETP.GE.AND P1, PT, R95, c[0x0][0x16c], PT ;  /* 0x00005b005f007a0c */ /* 0x000fe20003f26270 */
[-C--:B------:R-:W-:Y:S02]  /*4030*/  FMUL.FTZ R119, R119, R114.reuse ;  /* 0x0000007277777220 */ /* 0x080fe40000410000 */
[C---:B------:R-:W-:Y:S02]  /*4040*/  FFMA.FTZ R4, R120.reuse, R114, R5 ;  /* 0x0000007278047223 */ /* 0x040fe40000010005 */
[----:B------:R-:W-:-:S02]  /*4050*/  FFMA.FTZ R120, R120, R118, -R119 ;  /* 0x0000007678787223 */ /* 0x000fc40000010877 */
[----:B------:R-:W-:Y:S02]  /*4060*/  FADD.FTZ R9, R121, R4 ;  /* 0x0000000479097221 */ /* 0x000fe40000010000 */
[----:B------:R-:W-:Y:S02]  /*4070*/  FADD.FTZ R123, R123, R120 ;  /* 0x000000787b7b7221 */ /* 0x000fe40000010000 */
[----:B------:R-:W-:Y:S02]  /*4080*/  FMUL.FTZ R7, R21, R96 ;  /* 0x0000006015077220 */ /* 0x000fe40000410000 */
[----:B------:R-:W-:Y:S02]  /*4090*/  FMUL.FTZ R4, R122, R9 ;  /* 0x000000097a047220 */ /* 0x000fe40000410000 */
[----:B------:R-:W-:Y:S02]  /*40a0*/  FFMA.FTZ R103, R20, R103, -R6 ;  /* 0x0000006714677223 */ /* 0x000fe40000010806 */
[----:B------:R-:W-:-:S02]  /*40b0*/  FMUL.FTZ R122, R122, R123 ;  /* 0x0000007b7a7a7220 */ /* 0x000fc40000410000 */
[C---:B------:R-:W-:Y:S02]  /*40c0*/  FFMA.FTZ R6, R20.reuse, R94, -R7 ;  /* 0x0000005e14067223 */ /* 0x040fe40000010807 */
[----:B------:R-:W-:Y:S02]  /*40d0*/  FMUL.FTZ R7, R21, R99 ;  /* 0x0000006315077220 */ /* 0x000fe40000410000 */
[C---:B------:R-:W-:Y:S02]  /*40e0*/  FFMA.FTZ R4, R125.reuse, R123, -R4 ;  /* 0x0000007b7d047223 */ /* 0x040fe40000010804 */
[----:B------:R-:W-:Y:S02]  /*40f0*/  FFMA.FTZ R125, R125, R9, R122 ;  /* 0x000000097d7d7223 */ /* 0x000fe4000001007a */
[----:B------:R-:W-:Y:S02]  /*4100*/  FFMA.FTZ R7, R20, R101, -R7 ;  /* 0x0000006514077223 */ /* 0x000fe40000010807 */
[----:B------:R-:W-:-:S02]  /*4110*/  FMUL.FTZ R5, R21, R111 ;  /* 0x0000006f15057220 */ /* 0x000fc40000410000 */
[----:B------:R-:W-:Y:S02]  /*4120*/  FADD.FTZ R126, R126, R125 ;  /* 0x0000007d7e7e7221 */ /* 0x000fe40000010000 */
[----:B------:R-:W-:Y:S02]  /*4130*/  FFMA.FTZ R29, R6, 2, R29 ;  /* 0x40000000061d7823 */ /* 0x000fe4000001001d */
[----:B------:R-:W-:Y:S02]  /*4140*/  FFMA.FTZ R28, R7, 2, R28 ;  /* 0x40000000071c7823 */ /* 0x000fe4000001001c */
[----:B------:R-:W-:Y:S02]  /*4150*/  FFMA.FTZ R6, R20, R23, -R5 ;  /* 0x0000001714067223 */ /* 0x000fe40000010805 */
[C---:B------:R-:W-:Y:S02]  /*4160*/  FMUL.FTZ R5, R21.reuse, R110 ;  /* 0x0000006e15057220 */ /* 0x040fe40000410000 */
[----:B------:R-:W-:-:S02]  /*4170*/  FMUL.FTZ R7, R21, R114 ;  /* 0x0000007215077220 */ /* 0x000fc40000410000 */
[----:B------:R-:W-:Y:S02]  /*4180*/  FMUL.FTZ R9, R21, R9 ;  /* 0x0000000915097220 */ /* 0x000fe40000410000 */
[----:B------:R-:W-:Y:S02]  /*4190*/  FADD.FTZ R127, R127, R4 ;  /* 0x000000047f7f7221 */ /* 0x000fe40000010000 */
[----:B------:R-:W-:Y:S02]  /*41a0*/  FMUL.FTZ R21, R21, R126 ;  /* 0x0000007e15157220 */ /* 0x000fe40000410000 */
[C---:B------:R-:W-:Y:S02]  /*41b0*/  FFMA.FTZ R5, R20.reuse, R116, -R5 ;  /* 0x0000007414057223 */ /* 0x040fe40000010805 */
[C---:B------:R-:W-:Y:S02]  /*41c0*/  FFMA.FTZ R4, R20.reuse, R118, -R7 ;  /* 0x0000007614047223 */ /* 0x040fe40000010807 */
[----:B------:R-:W-:-:S02]  /*41d0*/  FFMA.FTZ R9, R20, R123, -R9 ;  /* 0x0000007b14097223 */ /* 0x000fc40000010809 */
[----:B------:R-:W-:Y:S02]  /*41e0*/  FFMA.FTZ R21, R20, R127, -R21 ;  /* 0x0000007f14157223 */ /* 0x000fe40000010815 */
        /* <DEDUP_REMOVED lines=8> */
.L_x_2177:
[----:B------:R-:W-:Y:S01]  /*4270*/  BAR.SYNC.DEFER_BLOCKING 0x0 ;  /* 0x0000000000007b1d */ /* 0x000fe20000010000 */
[----:B------:R-:W-:Y:S01]  /*4280*/  ISETP.NE.AND P0, PT, R81, RZ, PT ;  /* 0x000000ff5100720c */ /* 0x000fe20003f05270 */
[----:B------:R-:W-:Y:S01]  /*4290*/  IMAD R5, R124, c[0x0][0x200], RZ ;  /* 0x000080007c057a24 */ /* 0x000fe200078e02ff */
[----:B------:R-:W-:Y:S01]  /*42a0*/  ISETP.GE.AND P2, PT, R73, R40, PT ;  /* 0x000000284900720c */ /* 0x000fe20003f46270 */
[----:B------:R-:W-:Y:S01]  /*42b0*/  IMAD.WIDE.U32 R6, R68, c[0x0][0x200], RZ ;  /* 0x0000800044067a25 */ /* 0x000fe200078e00ff */
[----:B------:R-:W-:Y:S01]  /*42c0*/  SHF.L.U32 R4, R60, 0x8, RZ ;  /* 0x000000083c047819 */ /* 0x000fe200000006ff */
[----:B------:R-:W-:Y:S01]  /*42d0*/  BSSY B0, `(.L_x_2181) ;  /* 0x000003d000007945 */ /* 0x000fe20003800000 */
[----:B------:R-:W-:Y:S01]  /*42e0*/  MOV R12, 0x4 ;  /* 0x00000004000c7802 */ /* 0x000fe20000000f00 */
[----:B------:R-:W-:Y:S01]  /*42f0*/  IMAD R93, R68, c[0x0][0x204], R5 ;  /* 0x00008100445d7a24 */ /* 0x000fe200078e0205 */
[----:B------:R-:W-:Y:S01]  /*4300*/  SHF.R.S32.HI R5, RZ, 0x1f, R4 ;  /* 0x0000001fff057819 */ /* 0x000fe20000011404 */
[----:B------:R-:W-:-:S02]  /*4310*/  IMAD R8, R74, c[0x0][0x208], RZ ;  /* 0x000082004a087a24 */ /* 0x000fc400078e02ff */
[----:B------:R-:W-:Y:S01]  /*4320*/  IMAD R11, R124, c[0x0][0x1f0], RZ ;  /* 0x00007c007c0b7a24 */ /* 0x000fe200078e02ff */
[----:B------:R-:W-:Y:S01]  /*4330*/  IADD3 R7, R7, R93, RZ ;  /* 0x0000005d07077210 */ /* 0x000fe20007ffe0ff */
[C---:B------:R-:W-:Y:S02]  /*4340*/  IMAD R97, R77.reuse, c[0x0][0x20c], R8 ;  /* 0x000083004d617a24 */ /* 0x040fe400078e0208 */
[----:B------:R-:W-:Y:S02]  /*4350*/  IMAD R95, R68, c[0x0][0x1f4], R11 ;  /* 0x00007d00445f7a24 */ /* 0x000fe400078e020b */
[----:B------:R-:W-:-:S04]  /*4360*/  IMAD.WIDE.U32 R8, R77, c[0x0][0x208], R6 ;  /* 0x000082004d087a25 */ /* 0x000fc800078e0006 */
[----:B------:R-:W-:Y:S01]  /*4370*/  @!P2 IMAD.WIDE.U32 R10, R68, c[0x0][0x1f0], R4 ;  /* 0x00007c00440aaa25 */ /* 0x000fe200078e0004 */
[----:B------:R-:W-:Y:S01]  /*4380*/  IADD3 R15, P1, R4, R8, RZ ;  /* 0x00000008040f7210 */ /* 0x000fe20007f3e0ff */
[----:B------:R-:W-:Y:S02]  /*4390*/  STS [R31.X4], R30 ;  /* 0x0000001e1f007388 */ /* 0x000fe40000004800 */
[----:B------:R-:W-:Y:S01]  /*43a0*/  IMAD.WIDE R6, R73, R12, c[0x0][0x258] ;  /* 0x0000960049067625 */ /* 0x000fe200078e020c */
[----:B------:R-:W-:Y:S01]  /*43b0*/  @!P2 IADD3 R13, R95, R11, RZ ;  /* 0x0000000b5f0da210 */ /* 0x000fe20007ffe0ff */
[----:B------:R-:W-:Y:S01]  /*43c0*/  STS [R31.X4+0x4], R29 ;  /* 0x0000041d1f007388 */ /* 0x000fe20000004800 */
[----:B------:R-:W-:Y:S01]  /*43d0*/  @!P2 MOV R12, R10 ;  /* 0x0000000a000ca202 */ /* 0x000fe20000000f00 */
[----:B------:R-:W-:Y:S01]  /*43e0*/  IMAD R14, R74, c[0x0][0x1f8], RZ ;  /* 0x00007e004a0e7a24 */ /* 0x000fe200078e02ff */
[----:B------:R-:W-:Y:S01]  /*43f0*/  IADD3.X R8, R5, R97, R9, P1, !PT ;  /* 0x0000006105087210 */ /* 0x000fe20000ffe409 */
[----:B------:R-:W-:Y:S01]  /*4400*/  STS [R31.X4+0x8], R28 ;  /* 0x0000081c1f007388 */ /* 0x000fe20000004800 */
[----:B------:R-:W-:Y:S01]  /*4410*/  LEA R6, P1, R15, R6, 0x2 ;  /* 0x000000060f067211 */ /* 0x000fe200078210ff */
[----:B------:R-:W-:-:S02]  /*4420*/  @!P2 IMAD.WIDE.U32 R12, R77, c[0x0][0x1f8], R12 ;  /* 0x00007e004d0caa25 */ /* 0x000fc400078e000c */
[----:B------:R-:W-:Y:S01]  /*4430*/  STS [R31.X4+0xc], R27 ;  /* 0x00000c1b1f007388 */ /* 0x000fe20000004800 */
[----:B------:R-:W-:Y:S01]  /*4440*/  LEA.HI.X R7, R15, R7, R8, 0x2, P1 ;  /* 0x000000070f077211 */ /* 0x000fe200008f1408 */
[----:B------:R-:W-:Y:S01]  /*4450*/  IMAD.WIDE.U32 R10, R68, c[0x0][0x1f0], RZ ;  /* 0x00007c00440a7a25 */ /* 0x000fe200078e00ff */
[C---:B------:R-:W-:Y:S01]  /*4460*/  IADD3 R8, P1, R73.reuse, R4, RZ ;  /* 0x0000000449087210 */ /* 0x040fe20007f3e0ff */
[----:B------:R-:W-:Y:S01]  /*4470*/  STS [R31.X4+0x10], R26 ;  /* 0x0000101a1f007388 */ /* 0x000fe20000004800 */
[----:B------:R-:W-:Y:S01]  /*4480*/  @!P2 IADD3 R22, P6, R73, R12, RZ ;  /* 0x0000000c4916a210 */ /* 0x000fe20007fde0ff */
[----:B------:R-:W-:Y:S01]  /*4490*/  IMAD R97, R77, c[0x0][0x1fc], R14 ;  /* 0x00007f004d617a24 */ /* 0x000fe200078e020e */
[----:B------:R-:W-:Y:S01]  /*44a0*/  IADD3.X R9, R64, R5, RZ, P1, !PT ;  /* 0x0000000540097210 */ /* 0x000fe20000ffe4ff */
[----:B------:R-:W-:Y:S01]  /*44b0*/  STS [R31.X4+0x14], R25 ;  /* 0x000014191f007388 */ /* 0x000fe20000004800 */
[----:B------:R-:W-:-:S03]  /*44c0*/  IADD3 R11, R11, R95, RZ ;  /* 0x0000005f0b0b7210 */ /* 0x000fc60007ffe0ff */
        /* <DEDUP_REMOVED lines=17> */
[----:B------:R-:W-:Y:S02]  /*45e0*/  ISETP.GE.AND P1, PT, R67, R20, PT ;  /* 0x000000144300720c */ /* 0x000fe40003f26270 */
[----:B------:R-:W-:-:S05]  /*45f0*/  @!P2 IADD3.X R71, R64, R13, R97, P6, !PT ;  /* 0x0000000d4047a210 */ /* 0x000fca00037fe461 */
        /* <DEDUP_REMOVED lines=10> */
.L_x_2182:
[----:B------:R-:W-:Y:S05]  /*46a0*/  BSYNC B0 ;  /* 0x0000000000007941 */ /* 0x000fea0003800000 */
.L_x_2181:
[C---:B------:R-:W-:Y:S01]  /*46b0*/  @!P2 LEA R12, P6, R22.reuse, c[0x0][0x268], 0x2 ;  /* 0x00009a00160caa11 */ /* 0x040fe200078c10ff */
[----:B------:R-:W-:Y:S01]  /*46c0*/  @!P3 STG.E [R6.64+0x80], R23 ;  /* 0x000080170600b986 */ /* 0x000fe2000c101904 */
[-C--:B------:R-:W-:Y:S01]  /*46d0*/  ISETP.GE.AND P3, PT, R65, R20.reuse, PT ;  /* 0x000000144100720c */ /* 0x080fe20003f66270 */
[----:B------:R-:W-:Y:S01]  /*46e0*/  IMAD.WIDE.U32 R10, R77, c[0x0][0x1f8], R10 ;  /* 0x00007e004d0a7a25 */ /* 0x000fe200078e000a */
[----:B------:R-:W-:Y:S01]  /*46f0*/  @!P2 LEA.HI.X R13, R22, c[0x0][0x26c], R71, 0x2, P6 ;  /* 0x00009b00160daa11 */ /* 0x000fe200030f1447 */
[----:B------:R-:W-:Y:S01]  /*4700*/  @!P4 STG.E [R6.64+0x100], R79 ;  /* 0x0001004f0600c986 */ /* 0x000fe2000c101904 */
[-C--:B------:R-:W-:Y:S02]  /*4710*/  ISETP.GE.AND P4, PT, R63, R20.reuse, PT ;  /* 0x000000143f00720c */ /* 0x080fe40003f86270 */
[-C--:B------:R-:W-:Y:S01]  /*4720*/  ISETP.GE.AND P5, PT, R61, R20.reuse, PT ;  /* 0x000000143d00720c */ /* 0x080fe20003fa6270 */
[----:B------:R-:W-:Y:S01]  /*4730*/  @!P1 STG.E [R6.64+0x180], R83 ;  /* 0x0001805306009986 */ /* 0x000fe2000c101904 */
[----:B------:R-:W-:Y:S01]  /*4740*/  ISETP.GE.AND P6, PT, R59, R20, PT ;  /* 0x000000143b00720c */ /* 0x000fe20003fc6270 */
[----:B------:R-:W-:Y:S01]  /*4750*/  HFMA2.MMA R20, -RZ, RZ, 0, 0 ;  /* 0x00000000ff147435 */ /* 0x000fe200000001ff */
[----:B------:R-:W-:-:S02]  /*4760*/  LOP3.LUT R71, R66, 0x20, R75, 0xfe, !PT ;  /* 0x0000002042477812 */ /* 0x000fc400078efe4b */
[----:B0-----:R-:W-:Y:S01]  /*4770*/  IADD3 R21, P1, R4, R10, RZ ;  /* 0x0000000a04157210 */ /* 0x001fe20007f3e0ff */
[----:B------:R-:W-:Y:S01]  /*4780*/  @!P3 STG.E [R6.64+0x200], R85 ;  /* 0x000200550600b986 */ /* 0x000fe2000c101904 */
[----:B------:R-:W-:Y:S02]  /*4790*/  SHF.L.U32 R10, R71, 0x2, RZ ;  /* 0x00000002470a7819 */ /* 0x000fe400000006ff */
[----:B------:R-:W-:Y:S01]  /*47a0*/  IADD3.X R22, R5, R97, R11, P1, !PT ;  /* 0x0000006105167210 */ /* 0x000fe20000ffe40b */
[----:B------:R-:W-:Y:S01]  /*47b0*/  @!P4 STG.E [R6.64+0x280], R87 ;  /* 0x000280570600c986 */ /* 0x000fe2000c101904 */
[----:B------:R-:W-:Y:S02]  /*47c0*/  IADD3 R14, P1, R10, c[0x0][0x268], RZ ;  /* 0x00009a000a0e7a10 */ /* 0x000fe40007f3e0ff */
[----:B------:R-:W-:Y:S01]  /*47d0*/  SHF.L.U64.HI R11, R71, 0x2, R64 ;  /* 0x00000002470b7819 */ /* 0x000fe20000010240 */
[----:B------:R-:W-:Y:S01]  /*47e0*/  @!P5 STG.E [R6.64+0x300], R89 ;  /* 0x000300590600d986 */ /* 0x000fe2000c101904 */
[----:B------:R-:W-:-:S02]  /*47f0*/  LEA R14, P3, R21, R14, 0x2 ;  /* 0x0000000e150e7211 */ /* 0x000fc400078610ff */
[----:B------:R-:W-:Y:S01]  /*4800*/  IADD3.X R15, R11, c[0x0][0x26c], RZ, P1, !PT ;  /* 0x00009b000b0f7a10 */ /* 0x000fe20000ffe4ff */
[----:B------:R0:W-:Y:S04]  /*4810*/  @!P6 STG.E [R6.64+0x380], R91 ;  /* 0x0003805b0600e986 */ /* 0x0001e8000c101904 */
[----:B------:R-:W-:Y:S01]  /*4820*/  BAR.SYNC.DEFER_BLOCKING 0x0 ;  /* 0x0000000000007b1d */ /* 0x000fe20000010000 */
[----:B------:R-:W-:Y:S02]  /*4830*/  ISETP.GE.AND P1, PT, R71, R40, PT ;  /* 0x000000284700720c */ /* 0x000fe40003f26270 */
[----:B------:R-:W-:Y:S02]  /*4840*/  LEA.HI.X R15, R21, R15, R22, 0x2, P3 ;  /* 0x0000000f150f7211 */ /* 0x000fe400018f1416 */
[----:B------:R-:W-:-:S02]  /*4850*/  MOV R21, RZ ;  /* 0x000000ff00157202 */ /* 0x000fc40000000f00 */
[-C--:B------:R-:W-:Y:S02]  /*4860*/  ISETP.GE.AND P6, PT, R69, R40.reuse, PT ;  /* 0x000000284500720c */ /* 0x080fe40003fc6270 */
[-C--:B------:R-:W-:Y:S02]  /*4870*/  ISETP.GE.AND P5, PT, R67, R40.reuse, PT ;  /* 0x000000284300720c */ /* 0x080fe40003fa6270 */
[-C--:B------:R-:W-:Y:S02]  /*4880*/  ISETP.GE.AND P4, PT, R65, R40.reuse, PT ;  /* 0x000000284100720c */ /* 0x080fe40003f86270 */
[-C--:B------:R-:W-:Y:S01]  /*4890*/  ISETP.GE.AND P3, PT, R63, R40.reuse, PT ;  /* 0x000000283f00720c */ /* 0x080fe20003f66270 */
[----:B0-----:R-:W-:Y:S01]  /*48a0*/  CS2R R6, SRZ ;  /* 0x0000000000067805 */ /* 0x001fe2000001ff00 */
[----:B------:R-:W-:Y:S01]  /*48b0*/  CS2R R22, SRZ ;  /* 0x0000000000167805 */ /* 0x000fe2000001ff00 */
[----:B------:R0:W2:Y:S01]  /*48c0*/  @!P2 LDG.E R20, [R12.64] ;  /* 0x000000040c14a981 */ /* 0x0000a2000c1e1900 */
[----:B------:R-:W-:-:S03]  /*48d0*/  ISETP.GE.AND P2, PT, R61, R40, PT ;  /* 0x000000283d00720c */ /* 0x000fc60003f46270 */
[----:B------:R-:W3:Y:S01]  /*48e0*/  @!P1 LDG.E R21, [R14.64] ;  /* 0x000000040e159981 */ /* 0x000ee2000c1e1900 */
[----:B------:R-:W-:-:S03]  /*48f0*/  ISETP.GE.AND P1, PT, R59, R40, PT ;  /* 0x000000283b00720c */ /* 0x000fc60003f26270 */
[----:B------:R-:W4:Y:S01]  /*4900*/  @!P6 LDG.E R6, [R14.64+0x80] ;  /* 0x000080040e06e981 */ /* 0x000f22000c1e1900 */
[----:B0-----:R-:W-:-:S03]  /*4910*/  CS2R R12, SRZ ;  /* 0x00000000000c7805 */ /* 0x001fc6000001ff00 */
        /* <DEDUP_REMOVED lines=28> */
[----:B----4-:R-:W-:Y:S02]  /*4ae0*/  FMUL.FTZ R23, R78, -1.4426950216293334961 ;  /* 0xbfb8aa3b4e177820 */ /* 0x010fe40000410000 */
[----:B-----5:R-:W-:Y:S02]  /*4af0*/  FMUL.FTZ R80, R79, -1.4426950216293334961 ;  /* 0xbfb8aa3b4f507820 */ /* 0x020fe40000410000 */
[----:B------:R-:W-:-:S02]  /*4b00*/  FMUL.FTZ R83, R82, -1.4426950216293334961 ;  /* 0xbfb8aa3b52537820 */ /* 0x000fc40000410000 */
[----:B------:R-:W-:Y:S01]  /*4b10*/  FMUL.FTZ R7, R14, -1.4426950216293334961 ;  /* 0xbfb8aa3b0e077820 */ /* 0x000fe20000410000 */
[----:B------:R-:W1:Y:S08]  /*4b20*/  MUFU.EX2 R12, R12 ;  /* 0x0000000c000c7308 */ /* 0x000e700000000800 */
        /* <DEDUP_REMOVED lines=13> */
[----:B------:R-:W-:-:S02]  /*4c00*/  FADD.FTZ R83, R83, 1 ;  /* 0x3f80000053537421 */ /* 0x000fc40000010000 */
[----:B------:R-:W-:Y:S01]  /*4c10*/  FADD.FTZ R7, R7, 1 ;  /* 0x3f80000007077421 */ /* 0x000fe20000010000 */
[----:B------:R-:W-:Y:S08]  /*4c20*/  MUFU.RCP R12, R12 ;  /* 0x0000000c000c7308 */ /* 0x000ff00000001000 */
[----:B------:R0:W1:Y:S08]  /*4c30*/  MUFU.RCP R87, R7 ;  /* 0x0000000700577308 */ /* 0x0000700000001000 */
[----:B------:R-:W2:Y:S08]  /*4c40*/  MUFU.RCP R13, R13 ;  /* 0x0000000d000d7308 */ /* 0x000eb00000001000 */
[----:B------:R-:W3:Y:S08]  /*4c50*/  MUFU.RCP R22, R22 ;  /* 0x0000001600167308 */ /* 0x000ef00000001000 */
[----:B------:R-:W4:Y:S08]  /*4c60*/  MUFU.RCP R23, R23 ;  /* 0x0000001700177308 */ /* 0x000f300000001000 */
[----:B------:R-:W5:Y:S08]  /*4c70*/  MUFU.RCP R80, R80 ;  /* 0x0000005000507308 */ /* 0x000f700000001000 */
        /* <DEDUP_REMOVED lines=38> */
[----:B------:R-:W-:-:S02]  /*4ee0*/  IMAD R13, R124, c[0x0][0x210], RZ ;  /* 0x000084007c0d7a24 */ /* 0x000fc400078e02ff */
[----:B------:R-:W-:-:S04]  /*4ef0*/  IMAD.WIDE.U32 R6, R68, c[0x0][0x210], RZ ;  /* 0x0000840044067a25 */ /* 0x000fc800078e00ff */
[----:B------:R-:W-:-:S05]  /*4f00*/  IMAD R13, R68, c[0x0][0x214], R13 ;  /* 0x00008500440d7a24 */ /* 0x000fca00078e020d */
        /* <DEDUP_REMOVED lines=12> */
.L_x_2184:
[----:B------:R-:W-:Y:S05]  /*4fd0*/  BSYNC B0 ;  /* 0x0000000000007941 */ /* 0x000fea0003800000 */
.L_x_2183:
[----:B------:R-:W-:Y:S01]  /*4fe0*/  MOV R7, R27 ;  /* 0x0000001b00077202 */ /* 0x000fe20000000f00 */
[----:B------:R-:W-:Y:S01]  /*4ff0*/  IMAD R8, R74, c[0x0][0x218], RZ ;  /* 0x000086004a087a24 */ /* 0x000fe200078e02ff */
[----:B------:R-:W-:Y:S02]  /*5000*/  IADD3 R10, P1, R10, c[0x0][0x270], RZ ;  /* 0x00009c000a0a7a10 */ /* 0x000fe40007f3e0ff */
[-C--:B------:R-:W-:Y:S01]  /*5010*/  ISETP.GE.AND P4, PT, R63, R0.reuse, PT ;  /* 0x000000003f00720c */ /* 0x080fe20003f86270 */
[----:B------:R-:W-:Y:S01]  /*5020*/  IMAD.WIDE.U32 R6, R77, c[0x0][0x218], R6 ;  /* 0x000086004d067a25 */ /* 0x000fe200078e0006 */
[-C--:B------:R-:W-:Y:S02]  /*5030*/  ISETP.GE.AND P5, PT, R61, R0.reuse, PT ;  /* 0x000000003d00720c */ /* 0x080fe40003fa6270 */
[----:B------:R-:W-:Y:S01]  /*5040*/  ISETP.GE.AND P6, PT, R59, R0, PT ;  /* 0x000000003b00720c */ /* 0x000fe20003fc6270 */
[----:B------:R-:W-:Y:S01]  /*5050*/  IMAD R9, R77, c[0x0][0x21c], R8 ;  /* 0x000087004d097a24 */ /* 0x000fe200078e0208 */
[----:B------:R-:W-:-:S02]  /*5060*/  IADD3 R6, P0, R4, R6, RZ ;  /* 0x0000000604067210 */ /* 0x000fc40007f1e0ff */
[----:B------:R-:W-:Y:S02]  /*5070*/  IADD3.X R11, R11, c[0x0][0x274], RZ, P1, !PT ;  /* 0x00009d000b0b7a10 */ /* 0x000fe40000ffe4ff */
[----:B------:R-:W-:Y:S02]  /*5080*/  IADD3.X R5, R5, R9, R7, P0, !PT ;  /* 0x0000000905057210 */ /* 0x000fe400007fe407 */
[C---:B------:R-:W-:Y:S02]  /*5090*/  LEA R4, P2, R6.reuse, R10, 0x2 ;  /* 0x0000000a06047211 */ /* 0x040fe400078410ff */
[----:B------:R-:W-:Y:S02]  /*50a0*/  ISETP.GE.AND P0, PT, R71, R0, PT ;  /* 0x000000004700720c */ /* 0x000fe40003f06270 */
[----:B------:R-:W-:Y:S02]  /*50b0*/  LEA.HI.X R5, R6, R11, R5, 0x2, P2 ;  /* 0x0000000b06057211 */ /* 0x000fe400010f1405 */
[----:B------:R-:W-:-:S02]  /*50c0*/  IADD3 R60, R60, 0x1, RZ ;  /* 0x000000013c3c7810 */ /* 0x000fc40007ffe0ff */
[-C--:B------:R-:W-:Y:S01]  /*50d0*/  ISETP.GE.AND P1, PT, R69, R0.reuse, PT ;  /* 0x000000004500720c */ /* 0x080fe20003f26270 */
[----:B------:R1:W-:Y:S01]  /*50e0*/  @!P4 STG.E [R4.64+0x200], R23 ;  /* 0x000200170400c986 */ /* 0x0003e2000c101904 */
[-C--:B------:R-:W-:Y:S02]  /*50f0*/  ISETP.GE.AND P2, PT, R67, R0.reuse, PT ;  /* 0x000000004300720c */ /* 0x080fe40003f46270 */
[----:B------:R-:W-:Y:S01]  /*5100*/  ISETP.GE.AND P3, PT, R65, R0, PT ;  /* 0x000000004100720c */ /* 0x000fe20003f66270 */
        /* <DEDUP_REMOVED lines=15> */
.L_x_2185:
[----:B------:R-:W-:Y:S05]  /*5200*/  EXIT ;  /* 0x000000000000794d */ /* 0x000fea0003800000 */
.L_x_2187:
        /* <DEDUP_REMOVED lines=15> */
.L_x_5373:


//--------------------- .text._Z25selective_scan_fwd_kernelI32Selective_Scan_fwd_kernel_traitsILi32ELi8ELi1ELb0ELb1ELb1ELb0EfN3c107complexIfEEEEv13SSMParamsBase --------------------------
	.section	.text._Z25selective_scan_fwd_kernelI32Selective_Scan_fwd_kernel_traitsILi32ELi8ELi1ELb0ELb1ELb1ELb0EfN3c107complexIfEEEEv13SSMParamsBase,"ax",@progbits
	.sectioninfo	@"SHI_REGISTERS=141"
	.align	128
        .global         _Z25selective_scan_fwd_kernelI32Selective_Scan_fwd_kernel_traitsILi32ELi8ELi1ELb0ELb1ELb1ELb0EfN3c107complexIfEEEEv13SSMParamsBase
        .type           _Z25selective_scan_fwd_kernelI32Selective_Scan_fwd_kernel_traitsILi32ELi8ELi1ELb0ELb1ELb1ELb0EfN3c107complexIfEEEEv13SSMParamsBase,@function
        .size           _Z25selective_scan_fwd_kernelI32Selective_Scan_fwd_kernel_traitsILi32ELi8ELi1ELb0ELb1ELb1ELb0EfN3c107complexIfEEEEv13SSMParamsBase,(.L_x_5374 - _Z25selective_scan_fwd_kernelI32Selective_Scan_fwd_kernel_traitsILi32ELi8ELi1ELb0ELb1ELb1ELb0EfN3c107complexIfEEEEv13SSMParamsBase)
        .other          _Z25selective_scan_fwd_kernelI32Selective_Scan_fwd_kernel_traitsILi32ELi8ELi1ELb0ELb1ELb1ELb0EfN3c107complexIfEEEEv13SSMParamsBase,@"STO_CUDA_ENTRY STV_DEFAULT"
_Z25selective_scan_fwd_kernelI32Selective_Scan_fwd_kernel_traitsILi32ELi8ELi1ELb0ELb1ELb1ELb0EfN3c107complexIfEEEEv13SSMParamsBase:
.text._Z25selective_scan_fwd_kernelI32Selective_Scan_fwd_kernel_traitsILi32ELi8ELi1ELb0ELb1ELb1ELb0EfN3c107complexIfEEEEv13SSMParamsBase:
        /* <DEDUP_REMOVED lines=26> */
[----:B---3--:R-:W-:Y:S02]  /*01a0*/  IADD3 R10, RZ, -R7, RZ ;  /* 0x80000007ff0a7210 */ /* 0x008fe40007ffe0ff */
[----:B------:R-:W-:-:S03]  /*01b0*/  SHF.R.S32.HI R126, RZ, 0x1f, R25 ;  /* 0x0000001fff7e7819 */ /* 0x000fc60000011419 */
[----:B------:R-:W-:-:S04]  /*01c0*/  IMAD R11, R10, R9, RZ ;  /* 0x000000090a0b7224 */ /* 0x000fc800078e02ff */
[----:B------:R-:W-:-:S06]  /*01d0*/  IMAD.HI.U32 R7, R7, R11, R6 ;  /* 0x0000000b07077227 */ /* 0x000fcc00078e0006 */
[----:B------:R-:W-:-:S05]  /*01e0*/  IMAD.HI.U32 R12, R7, R2, RZ ;  /* 0x00000002070c7227 */ /* 0x000fca00078e00ff */
[----:B------:R-:W-:-:S05]  /*01f0*/  IADD3 R3, -R12, RZ, RZ ;  /* 0x000000ff0c037210 */ /* 0x000fca0007ffe1ff */
[----:B------:R-:W-:Y:S01]  /*0200*/  IMAD R2, R9, R3, R2 ;  /* 0x0000000309027224 */ /* 0x000fe200078e0202 */
[----:B------:R-:W-:-:S04]  /*0210*/  MOV R3, c[0x0][0x174] ;  /* 0x00005d0000037a02 */ /* 0x000fc80000000f00 */
[----:B------:R-:W-:Y:S02]  /*0220*/  ISETP.GE.AND P0, PT, R3, 0x1, PT ;  /* 0x000000010300780c */ /* 0x000fe40003f06270 */
[----:B------:R-:W-:-:S13]  /*0230*/  ISETP.GT.U32.AND P1, PT, R9, R2, PT ;  /* 0x000000020900720c */ /* 0x000fda0003f24070 */
[----:B------:R-:W-:Y:S01]  /*0240*/  @!P1 IADD3 R2, R2, -R9, RZ ;  /* 0x8000000902029210 */ /* 0x000fe20007ffe0ff */
[----:B------:R-:W-:Y:S06]  /*0250*/  @!P0 EXIT ;  /* 0x000000000000894d */ /* 0x000fec0003800000 */
[----:B----4-:R-:W0:Y:S01]  /*0260*/  S2R R74, SR_TID.X ;  /* 0x00000000004a7919 */ /* 0x010e220000002100 */
[----:B------:R-:W-:Y:S01]  /*0270*/  ISETP.GE.U32.AND P0, PT, R2, R9, PT ;  /* 0x000000090200720c */ /* 0x000fe20003f06070 */
[C---:B------:R-:W-:Y:S01]  /*0280*/  IMAD R5, R23.reuse, c[0x0][0x1d8], RZ ;  /* 0x0000760017057a24 */ /* 0x040fe200078e02ff */
[----:B------:R-:W-:Y:S01]  /*0290*/  LOP3.LUT R8, R0, c[0x0][0x178], RZ, 0x3c, !PT ;  /* 0x00005e0000087a12 */ /* 0x000fe200078e3cff */
[----:B------:R-:W-:Y:S01]  /*02a0*/  IMAD R4, R126, c[0x0][0x190], RZ ;  /* 0x000064007e047a24 */ /* 0x000fe200078e02ff */
[----:B------:R-:W-:Y:S01]  /*02b0*/  @!P1 IADD3 R12, R12, 0x1, RZ ;  /* 0x000000010c0c9810 */ /* 0x000fe20007ffe0ff */
[----:B------:R-:W-:Y:S01]  /*02c0*/  IMAD R11, R23, c[0x0][0x1e8], RZ ;  /* 0x00007a00170b7a24 */ /* 0x000fe200078e02ff */
[----:B------:R-:W-:Y:S01]  /*02d0*/  ISETP.GE.AND P2, PT, R8, RZ, PT ;  /* 0x000000ff0800720c */ /* 0x000fe20003f46270 */
[C---:B------:R-:W-:Y:S01]  /*02e0*/  IMAD.WIDE.U32 R2, R0.reuse, c[0x0][0x1d8], RZ ;  /* 0x0000760000027a25 */ /* 0x040fe200078e00ff */
[----:B------:R-:W-:Y:S01]  /*02f0*/  ISETP.NE.AND P1, PT, RZ, c[0x0][0x178], PT ;  /* 0x00005e00ff007a0c */ /* 0x000fe20003f25270 */
[----:B------:R-:W1:Y:S01]  /*0300*/  S2R R30, SR_LANEID ;  /* 0x00000000001e7919 */ /* 0x000e620000000000 */
[----:B------:R-:W-:Y:S01]  /*0310*/  MOV R31, RZ ;  /* 0x000000ff001f7202 */ /* 0x000fe20000000f00 */
[----:B------:R-:W-:Y:S01]  /*0320*/  IMAD R9, R0, c[0x0][0x1dc], R5 ;  /* 0x0000770000097a24 */ /* 0x000fe200078e0205 */
[----:B------:R-:W-:Y:S01]  /*0330*/  MOV R8, R2 ;  /* 0x0000000200087202 */ /* 0x000fe20000000f00 */
[----:B------:R-:W-:Y:S01]  /*0340*/  IMAD R13, R25, c[0x0][0x194], R4 ;  /* 0x00006500190d7a24 */ /* 0x000fe200078e0204 */
[----:B------:R-:W-:Y:S01]  /*0350*/  @P0 IADD3 R12, R12, 0x1, RZ ;  /* 0x000000010c0c0810 */ /* 0x000fe20007ffe0ff */
[----:B------:R-:W-:Y:S01]  /*0360*/  IMAD.WIDE.U32 R4, R0, c[0x0][0x1e8], RZ ;  /* 0x00007a0000047a25 */ /* 0x000fe200078e00ff */
[----:B------:R-:W-:-:S03]  /*0370*/  IADD3 R9, R3, R9, RZ ;  /* 0x0000000903097210 */ /* 0x000fc60007ffe0ff */
[----:B------:R-:W-:Y:S01]  /*0380*/  IMAD R11, R0, c[0x0][0x1ec], R11 ;  /* 0x00007b00000b7a24 */ /* 0x000fe200078e020b */
[----:B------:R-:W-:Y:S01]  /*0390*/  @!P2 IADD3 R12, -R12, RZ, RZ ;  /* 0x000000ff0c0ca210 */ /* 0x000fe20007ffe1ff */
[----:B------:R-:W-:Y:S01]  /*03a0*/  IMAD R10, R126, c[0x0][0x1b0], RZ ;  /* 0x00006c007e0a7a24 */ /* 0x000fe200078e02ff */
[----:B------:R-:W-:Y:S01]  /*03b0*/  @!P1 LOP3.LUT R12, RZ, c[0x0][0x178], RZ, 0x33, !PT ;  /* 0x00005e00ff0c9a12 */ /* 0x000fe200078e33ff */
[----:B------:R-:W-:Y:S01]  /*03c0*/  IMAD.WIDE.U32 R8, R25, c[0x0][0x1d0], R8 ;  /* 0x0000740019087a25 */ /* 0x000fe200078e0008 */
[C---:B0-----:R-:W-:Y:S02]  /*03d0*/  SHF.L.U32 R27, R74.reuse, 0x3, RZ ;  /* 0x000000034a1b7819 */ /* 0x041fe400000006ff */
[----:B------:R-:W-:Y:S01]  /*03e0*/  IADD3 R11, R5, R11, RZ ;  /* 0x0000000b050b7210 */ /* 0x000fe20007ffe0ff */
[C---:B------:R-:W-:Y:S01]  /*03f0*/  IMAD R5, R25.reuse, c[0x0][0x1b4], R10 ;  /* 0x00006d0019057a24 */ /* 0x040fe200078e020a */
[----:B------:R-:W-:Y:S01]  /*0400*/  LOP3.LUT R26, R74, 0x1f, RZ, 0xc0, !PT ;  /* 0x0000001f4a1a7812 */ /* 0x000fe200078ec0ff */
[----:B------:R-:W-:Y:S01]  /*0410*/  IMAD.WIDE.U32 R6, R25, c[0x0][0x190], RZ ;  /* 0x0000640019067a25 */ /* 0x000fe200078e00ff */
[----:B------:R-:W-:-:S02]  /*0420*/  LOP3.LUT R27, R27, 0xffffff00, RZ, 0xc0, !PT ;  /* 0xffffff001b1b7812 */ /* 0x000fc400078ec0ff */
[----:B------:R-:W-:Y:S01]  /*0430*/  MOV R10, R4 ;  /* 0x00000004000a7202 */ /* 0x000fe20000000f00 */
[----:B------:R-:W-:Y:S01]  /*0440*/  IMAD R4, R126, c[0x0][0x1d0], RZ ;  /* 0x000074007e047a24 */ /* 0x000fe200078e02ff */
[----:B------:R-:W-:Y:S01]  /*0450*/  LOP3.LUT R28, R27, R26, RZ, 0xfc, !PT ;  /* 0x0000001a1b1c7212 */ /* 0x000fe200078efcff */
[----:B------:R-:W-:Y:S01]  /*0460*/  IMAD.WIDE.U32 R2, R25, c[0x0][0x1b0], RZ ;  /* 0x00006c0019027a25 */ /* 0x000fe200078e00ff */
[----:B------:R-:W-:Y:S02]  /*0470*/  IADD3 R7, R7, R13, RZ ;  /* 0x0000000d07077210 */ /* 0x000fe40007ffe0ff */
[C---:B------:R-:W-:Y:S01]  /*0480*/  IADD3 R17, P0, R28.reuse, R8, RZ ;  /* 0x000000081c117210 */ /* 0x040fe20007f1e0ff */
[C---:B------:R-:W-:Y:S01]  /*0490*/  IMAD.WIDE.U32 R10, R25.reuse, c[0x0][0x1e0], R10 ;  /* 0x00007800190a7a25 */ /* 0x040fe200078e000a */
[----:B------:R-:W-:Y:S02]  /*04a0*/  SHF.R.S32.HI R29, RZ, 0x1f, R28 ;  /* 0x0000001fff1d7819 */ /* 0x000fe4000001141c */
[----:B------:R-:W-:Y:S01]  /*04b0*/  SHF.R.S32.HI R8, RZ, 0x1f, R12 ;  /* 0x0000001fff087819 */ /* 0x000fe2000001140c */
[----:B------:R-:W-:Y:S01]  /*04c0*/  IMAD R4, R25, c[0x0][0x1d4], R4 ;  /* 0x0000750019047a24 */ /* 0x000fe200078e0204 */
[----:B------:R-:W-:Y:S01]  /*04d0*/  IADD3 R54, P1, R28, R10, RZ ;  /* 0x0000000a1c367210 */ /* 0x000fe20007f3e0ff */
[----:B------:R-:W-:Y:S01]  /*04e0*/  IMAD R14, R126, c[0x0][0x1e0], RZ ;  /* 0x000078007e0e7a24 */ /* 0x000fe200078e02ff */
[----:B------:R-:W-:-:S02]  /*04f0*/  IADD3 R5, R3, R5, RZ ;  /* 0x0000000503057210 */ /* 0x000fc40007ffe0ff */
[----:B------:R-:W-:Y:S01]  /*0500*/  IADD3.X R10, R29, R9, R4, P0, !PT ;  /* 0x000000091d0a7210 */ /* 0x000fe200007fe404 */
[----:B------:R-:W-:Y:S01]  /*0510*/  IMAD R9, R8, c[0x0][0x1a8], RZ ;  /* 0x00006a0008097a24 */ /* 0x000fe200078e02ff */
[----:B------:R-:W-:Y:S01]  /*0520*/  MOV R4, R2 ;  /* 0x0000000200047202 */ /* 0x000fe20000000f00 */
[----:B------:R-:W-:Y:S01]  /*0530*/  IMAD R14, R25, c[0x0][0x1e4], R14 ;  /* 0x00007900190e7a24 */ /* 0x000fe200078e020e */
[----:B------:R-:W-:Y:S01]  /*0540*/  LEA R16, P0, R17, c[0x0][0x240], 0x2 ;  /* 0x0000900011107a11 */ /* 0x000fe200078010ff */
[----:B------:R-:W-:-:S03]  /*0550*/  IMAD.WIDE.U32 R2, R12, c[0x0][0x1a8], R6 ;  /* 0x00006a000c027a25 */ /* 0x000fc600078e0006 */
[----:B------:R-:W-:Y:S01]  /*0560*/  IADD3.X R11, R29, R11, R14, P1, !PT ;  /* 0x0000000b1d0b7210 */ /* 0x000fe20000ffe40e */
[----:B------:R-:W-:Y:S01]  /*0570*/  IMAD R9, R12, c[0x0][0x1ac], R9 ;  /* 0x00006b000c097a24 */ /* 0x000fe200078e0209 */
[----:B------:R-:W-:Y:S01]  /*0580*/  LEA.HI.X R17, R17, c[0x0][0x244], R10, 0x2, P0 ;  /* 0x0000910011117a11 */ /* 0x000fe200000f140a */
[----:B------:R-:W-:Y:S01]  /*0590*/  IMAD R7, R8, c[0x0][0x1c8], RZ ;  /* 0x0000720008077a24 */ /* 0x000fe200078e02ff */
[----:B------:R-:W-:Y:S01]  /*05a0*/  LEA R53, P1, R54, c[0x0][0x248], 0x2 ;  /* 0x0000920036357a11 */ /* 0x000fe200078210ff */
[----:B------:R-:W-:Y:S01]  /*05b0*/  IMAD.WIDE.U32 R4, R12, c[0x0][0x1c8], R4 ;  /* 0x000072000c047a25 */ /* 0x000fe200078e0004 */
[----:B------:R-:W-:Y:S02]  /*05c0*/  LEA R43, P0, R2, c[0x0][0x228], 0x2 ;  /* 0x00008a00022b7a11 */ /* 0x000fe400078010ff */
[----:B------:R-:W-:Y:S01]  /*05d0*/  IADD3 R45, R3, R9, RZ ;  /* 0x00000009032d7210 */ /* 0x000fe20007ffe0ff */
[----:B------:R-:W-:Y:S01]  /*05e0*/  IMAD R7, R12, c[0x0][0x1cc], R7 ;  /* 0x000073000c077a24 */ /* 0x000fe200078e0207 */
[----:B------:R-:W-:-:S02]  /*05f0*/  LEA.HI.X R54, R54, c[0x0][0x24c], R11, 0x2, P1 ;  /* 0x0000930036367a11 */ /* 0x000fc400008f140b */
[----:B------:R-:W-:Y:S02]  /*0600*/  LEA.HI.X R45, R2, c[0x0][0x22c], R45, 0x2, P0 ;  /* 0x00008b00022d7a11 */ /* 0x000fe400000f142d */
[C---:B------:R-:W-:Y:S02]  /*0610*/  LEA R44, P1, R4.reuse, c[0x0][0x230], 0x2 ;  /* 0x00008c00042c7a11 */ /* 0x040fe400078210ff */
[----:B------:R-:W-:Y:S02]  /*0620*/  IADD3 R3, R5, R7, RZ ;  /* 0x0000000705037210 */ /* 0x000fe40007ffe0ff */
[----:B------:R-:W-:Y:S02]  /*0630*/  IADD3 R2, R27, R28, RZ ;  /* 0x0000001c1b027210 */ /* 0x000fe40007ffe0ff */
[----:B------:R-:W-:Y:S02]  /*0640*/  LEA.HI.X R46, R4, c[0x0][0x234], R3, 0x2, P1 ;  /* 0x00008d00042e7a11 */ /* 0x000fe400008f1403 */
        /* <DEDUP_REMOVED lines=10> */
[----:B-1----:R-:W-:Y:S02]  /*06f0*/  IADD3 R42, R2, 0x1e0, RZ ;  /* 0x000001e0022a7810 */ /* 0x002fe40007ffe0ff */
.L_x_2211:
[----:B------:R-:W-:Y:S01]  /*0700*/  BAR.SYNC.DEFER_BLOCKING 0x0 ;  /* 0x0000000000007b1d */ /* 0x000fe20000010000 */
[----:B0-----:R-:W-:Y:S01]  /*0710*/  MOV R4, 0xffffff00 ;  /* 0xffffff0000047802 */ /* 0x001fe20000000f00 */
        /* <DEDUP_REMOVED lines=9> */
[----:B------:R-:W-:Y:S02]  /*07b0*/  ISETP.GE.AND P2, PT, R8, R47, PT ;  /* 0x0000002f0800720c */ /* 0x000fe40003f46270 */
[C-C-:B------:R-:W-:Y:S02]  /*07c0*/  LOP3.LUT R18, R27.reuse, 0xa0, R26.reuse, 0xfe, !PT ;  /* 0x000000a01b127812 */ /* 0x140fe400078efe1a */
[C-C-:B------:R-:W-:Y:S02]  /*07d0*/  LOP3.LUT R20, R27.reuse, 0xc0, R26.reuse, 0xfe, !PT ;  /* 0x000000c01b147812 */ /* 0x140fe400078efe1a */
[----:B------:R-:W-:-:S03]  /*07e0*/  LOP3.LUT R52, R27, 0xe0, R26, 0xfe, !PT ;  /* 0x000000e01b347812 */ /* 0x000fc600078efe1a */
[----:B------:R-:W2:Y:S01]  /*07f0*/  @!P0 LDG.E R4, [R16.64] ;  /* 0x0000000410048981 */ /* 0x000ea2000c1e1900 */
[----:B------:R-:W-:-:S03]  /*0800*/  ISETP.GE.AND P0, PT, R10, R47, PT ;  /* 0x0000002f0a00720c */ /* 0x000fc60003f06270 */
[----:B------:R-:W3:Y:S01]  /*0810*/  @!P1 LDG.E R5, [R16.64+0x80] ;  /* 0x0000800410059981 */ /* 0x000ee2000c1e1900 */
[----:B------:R-:W-:-:S03]  /*0820*/  ISETP.GE.AND P1, PT, R12, R47, PT ;  /* 0x0000002f0c00720c */ /* 0x000fc60003f26270 */
[----:B------:R-:W4:Y:S01]  /*0830*/  @!P2 LDG.E R9, [R16.64+0x100] ;  /* 0x000100041009a981 */ /* 0x000f22000c1e1900 */
[-C--:B------:R-:W-:Y:S01]  /*0840*/  ISETP.GE.AND P2, PT, R18, R47.reuse, PT ;  /* 0x0000002f1200720c */ /* 0x080fe20003f46270 */
[----:B------:R-:W-:Y:S01]  /*0850*/  HFMA2.MMA R14, -RZ, RZ, 0, 0 ;  /* 0x00000000ff0e7435 */ /* 0x000fe200000001ff */
[-C--:B------:R-:W-:Y:S01]  /*0860*/  ISETP.GE.AND P3, PT, R20, R47.reuse, PT ;  /* 0x0000002f1400720c */ /* 0x080fe20003f66270 */
[----:B------:R-:W-:Y:S01]  /*0870*/  HFMA2.MMA R13, -RZ, RZ, 0, 0 ;  /* 0x00000000ff0d7435 */ /* 0x000fe200000001ff */
[----:B------:R-:W-:Y:S02]  /*0880*/  ISETP.GE.AND P4, PT, R52, R47, PT ;  /* 0x0000002f3400720c */ /* 0x000fe40003f86270 */
[----:B------:R-:W-:Y:S02]  /*0890*/  MOV R7, RZ ;  /* 0x000000ff00077202 */ /* 0x000fe40000000f00 */
[----:B------:R-:W-:Y:S02]  /*08a0*/  MOV R11, RZ ;  /* 0x000000ff000b7202 */ /* 0x000fe40000000f00 */
[----:B------:R-:W-:Y:S01]  /*08b0*/  MOV R50, RZ ;  /* 0x000000ff00327202 */ /* 0x000fe20000000f00 */
        /* <DEDUP_REMOVED lines=8> */
[----:B------:R-:W-:Y:S02]  /*0940*/  LEA.HI.SX32 R19, R19, R30, 0x1b ;  /* 0x0000001e13137211 */ /* 0x000fe400078fdaff */
[----:B------:R-:W-:Y:S02]  /*0950*/  SHF.L.U32 R68, R15, 0x2, RZ ;  /* 0x000000020f447819 */ /* 0x000fe400000006ff */
[----:B------:R-:W-:Y:S02]  /*0960*/  SHF.L.U32 R66, R19, 0x2, RZ ;  /* 0x0000000213427819 */ /* 0x000fe400000006ff */
[----:B------:R-:W-:-:S02]  /*0970*/  IADD3 R15, R30, 0x60, RZ ;  /* 0x000000601e0f7810 */ /* 0x000fc40007ffe0ff */
[CC--:B------:R-:W-:Y:S02]  /*0980*/  LEA.HI.SX32 R67, R30.reuse, R30.reuse, 0x1b ;  /* 0x0000001e1e437211 */ /* 0x0c0fe400078fdaff */
[C---:B------:R-:W-:Y:S02]  /*0990*/  IADD3 R19, R30.reuse, 0x80, RZ ;  /* 0x000000801e137810 */ /* 0x040fe40007ffe0ff */
[C---:B------:R-:W-:Y:S02]  /*09a0*/  IADD3 R21, R30.reuse, 0xa0, RZ ;  /* 0x000000a01e157810 */ /* 0x040fe40007ffe0ff */
[C---:B------:R-:W-:Y:S02]  /*09b0*/  IADD3 R49, R30.reuse, 0xc0, RZ ;  /* 0x000000c01e317810 */ /* 0x040fe40007ffe0ff */
[----:B------:R-:W-:Y:S02]  /*09c0*/  IADD3 R51, R30, 0xe0, RZ ;  /* 0x000000e01e337810 */ /* 0x000fe40007ffe0ff */
[----:B------:R-:W-:-:S02]  /*09d0*/  LEA.HI.SX32 R15, R15, R30, 0x1b ;  /* 0x0000001e0f0f7211 */ /* 0x000fc400078fdaff */
[----:B------:R-:W-:Y:S02]  /*09e0*/  SHF.L.U32 R67, R67, 0x2, RZ ;  /* 0x0000000243437819 */ /* 0x000fe400000006ff */
[-C--:B------:R-:W-:Y:S02]  /*09f0*/  LEA.HI.SX32 R19, R19, R30.reuse, 0x1b ;  /* 0x0000001e13137211 */ /* 0x080fe400078fdaff */
[-C--:B------:R-:W-:Y:S02]  /*0a00*/  LEA.HI.SX32 R21, R21, R30.reuse, 0x1b ;  /* 0x0000001e15157211 */ /* 0x080fe400078fdaff */
[-C--:B------:R-:W-:Y:S02]  /*0a10*/  LEA.HI.SX32 R49, R49, R30.reuse, 0x1b ;  /* 0x0000001e31317211 */ /* 0x080fe400078fdaff */
[----:B------:R-:W-:Y:S02]  /*0a20*/  SHF.L.U32 R82, R15, 0x2, RZ ;  /* 0x000000020f527819 */ /* 0x000fe400000006ff */
[----:B------:R-:W-:-:S02]  /*0a30*/  LEA.HI.SX32 R51, R51, R30, 0x1b ;  /* 0x0000001e33337211 */ /* 0x000fc400078fdaff */
[----:B------:R-:W-:Y:S02]  /*0a40*/  SHF.L.U32 R81, R19, 0x2, RZ ;  /* 0x0000000213517819 */ /* 0x000fe400000006ff */
[----:B------:R-:W-:Y:S02]  /*0a50*/  SHF.L.U32 R80, R21, 0x2, RZ ;  /* 0x0000000215507819 */ /* 0x000fe400000006ff */
[----:B------:R-:W-:Y:S02]  /*0a60*/  SHF.L.U32 R48, R30, 0x3, RZ ;  /* 0x000000031e307819 */ /* 0x000fe400000006ff */
[----:B------:R-:W-:Y:S02]  /*0a70*/  SHF.L.U32 R72, R49, 0x2, RZ ;  /* 0x0000000231487819 */ /* 0x000fe400000006ff */
[----:B------:R-:W-:Y:S02]  /*0a80*/  SHF.L.U32 R71, R51, 0x2, RZ ;  /* 0x0000000233477819 */ /* 0x000fe400000006ff */
[----:B------:R-:W-:-:S02]  /*0a90*/  LEA.HI.SX32 R48, R48, R48, 0x1b ;  /* 0x0000003030307211 */ /* 0x000fc400078fdaff */
[-C--:B------:R-:W-:Y:S01]  /*0aa0*/  ISETP.GE.AND P6, PT, R6, R47.reuse, PT ;  /* 0x0000002f0600720c */ /* 0x080fe20003fc6270 */
[----:B------:R-:W-:Y:S01]  /*0ab0*/  HFMA2.MMA R15, -RZ, RZ, 0, 0 ;  /* 0x00000000ff0f7435 */ /* 0x000fe200000001ff */
[-C--:B------:R-:W-:Y:S02]  /*0ac0*/  ISETP.GE.AND P1, PT, R18, R47.reuse, PT ;  /* 0x0000002f1200720c */ /* 0x080fe40003f26270 */
[----:B------:R-:W-:Y:S02]  /*0ad0*/  ISETP.GE.AND P5, PT, R28, R47, PT ;  /* 0x0000002f1c00720c */ /* 0x000fe40003fa6270 */
[----:B------:R-:W-:Y:S02]  /*0ae0*/  MOV R18, R53 ;  /* 0x0000003500127202 */ /* 0x000fe40000000f00 */
[----:B------:R-:W-:Y:S02]  /*0af0*/  MOV R19, R54 ;  /* 0x0000003600137202 */ /* 0x000fe40000000f00 */
[----:B------:R-:W-:-:S02]  /*0b00*/  ISETP.GE.AND P4, PT, R8, R47, PT ;  /* 0x0000002f0800720c */ /* 0x000fc40003f86270 */
[-C--:B------:R-:W-:Y:S02]  /*0b10*/  ISETP.GE.AND P3, PT, R10, R47.reuse, PT ;  /* 0x0000002f0a00720c */ /* 0x080fe40003f66270 */
[-C--:B------:R-:W-:Y:S01]  /*0b20*/  ISETP.GE.AND P2, PT, R12, R47.reuse, PT ;  /* 0x0000002f0c00720c */ /* 0x080fe20003f46270 */
[----:B------:R-:W-:Y:S01]  /*0b30*/  HFMA2.MMA R6, -RZ, RZ, 0, 0 ;  /* 0x00000000ff067435 */ /* 0x000fe200000001ff */
[----:B------:R-:W-:Y:S01]  /*0b40*/  ISETP.GE.AND P0, PT, R20, R47, PT ;  /* 0x0000002f1400720c */ /* 0x000fe20003f06270 */
[----:B------:R-:W-:Y:S01]  /*0b50*/  HFMA2.MMA R49, -RZ, RZ, 0, 0 ;  /* 0x00000000ff317435 */ /* 0x000fe200000001ff */
[----:B------:R-:W-:Y:S02]  /*0b60*/  MOV R21, RZ ;  /* 0x000000ff00157202 */ /* 0x000fe40000000f00 */
[----:B------:R-:W-:Y:S01]  /*0b70*/  MOV R8, RZ ;  /* 0x000000ff00087202 */ /* 0x000fe20000000f00 */
[----:B--2---:R0:W-:Y:S04]  /*0b80*/  STS [R67], R4 ;  /* 0x0000000443007388 */ /* 0x0041e80000000800 */
[----:B---3--:R-:W-:Y:S04]  /*0b90*/  STS [R68+0x80], R5 ;  /* 0x0000800544007388 */ /* 0x008fe80000000800 */
[----:B----4-:R-:W-:Y:S04]  /*0ba0*/  STS [R66+0x100], R9 ;  /* 0x0001000942007388 */ /* 0x010fe80000000800 */
[----:B------:R-:W-:Y:S04]  /*0bb0*/  STS [R82+0x180], R7 ;  /* 0x0001800752007388 */ /* 0x000fe80000000800 */
[----:B------:R-:W-:Y:S04]  /*0bc0*/  STS [R81+0x200], R14 ;  /* 0x0002000e51007388 */ /* 0x000fe80000000800 */
[----:B------:R-:W-:Y:S04]  /*0bd0*/  STS [R80+0x280], R11 ;  /* 0x0002800b50007388 */ /* 0x000fe80000000800 */
[----:B------:R1:W-:Y:S04]  /*0be0*/  STS [R72+0x300], R13 ;  /* 0x0003000d48007388 */ /* 0x0003e80000000800 */
[----:B------:R-:W-:Y:S01]  /*0bf0*/  STS [R71+0x380], R50 ;  /* 0x0003803247007388 */ /* 0x000fe20000000800 */
        /* <DEDUP_REMOVED lines=11> */
[----:B-1----:R-:W-:-:S02]  /*0cb0*/  MOV R13, RZ ;  /* 0x000000ff000d7202 */ /* 0x002fc40000000f00 */
[----:B------:R-:W-:Y:S02]  /*0cc0*/  MOV R11, RZ ;  /* 0x000000ff000b7202 */ /* 0x000fe40000000f00 */
        /* <DEDUP_REMOVED lines=11> */
[----:B---3--:R-:W-:Y:S04]  /*0d80*/  STS [R67], R4 ;  /* 0x0000000443007388 */ /* 0x008fe80000000800 */
[----:B--2---:R-:W-:Y:S04]  /*0d90*/  STS [R68+0x80], R15 ;  /* 0x0000800f44007388 */ /* 0x004fe80000000800 */
[----:B----4-:R-:W-:Y:S04]  /*0da0*/  STS [R66+0x100], R13 ;  /* 0x0001000d42007388 */ /* 0x010fe80000000800 */
        /* <DEDUP_REMOVED lines=62> */
.L_x_2189:
[----:B------:R-:W-:Y:S05]  /*1190*/  BSYNC B0 ;  /* 0x0000000000007941 */ /* 0x000fea0003800000 */
.L_x_2188:
        /* <DEDUP_REMOVED lines=41> */
.L_x_2191:
[----:B------:R-:W-:Y:S05]  /*1430*/  BSYNC B0 ;  /* 0x0000000000007941 */ /* 0x000fea0003800000 */
.L_x_2190:
        /* <DEDUP_REMOVED lines=33> */
.L_x_2193:
[----:B------:R-:W-:Y:S05]  /*1650*/  BSYNC B0 ;  /* 0x0000000000007941 */ /* 0x000fea0003800000 */
.L_x_2192:
        /* <DEDUP_REMOVED lines=33> */
.L_x_2195:
[----:B------:R-:W-:Y:S05]  /*1870*/  BSYNC B0 ;  /* 0x0000000000007941 */ /* 0x000fea0003800000 */
.L_x_2194:
        /* <DEDUP_REMOVED lines=33> */
.L_x_2197:
[----:B------:R-:W-:Y:S05]  /*1a90*/  BSYNC B0 ;  /* 0x0000000000007941 */ /* 0x000fea0003800000 */
.L_x_2196:
        /* <DEDUP_REMOVED lines=33> */
.L_x_2199:
[----:B------:R-:W-:Y:S05]  /*1cb0*/  BSYNC B0 ;  /* 0x0000000000007941 */ /* 0x000fea0003800000 */
.L_x_2198:
        /* <DEDUP_REMOVED lines=33> */
.L_x_2201:
[----:B------:R-:W-:Y:S05]  /*1ed0*/  BSYNC B0 ;  /* 0x0000000000007941 */ /* 0x000fea0003800000 */
.L_x_2200:
        /* <DEDUP_REMOVED lines=33> */
.L_x_2203:
[----:B------:R-:W-:Y:S05]  /*20f0*/  BSYNC B0 ;  /* 0x0000000000007941 */ /* 0x000fea0003800000 */
.L_x_2202:
        /* <DEDUP_REMOVED lines=12> */
[----:B------:R-:W-:Y:S01]  /*21c0*/  HFMA2.MMA R79, -RZ, RZ, 0, 0 ;  /* 0x00000000ff4f7435 */ /* 0x000fe200000001ff */
        /* <DEDUP_REMOVED lines=8> */
.L_x_2207:
[----:B------:R-:W-:Y:S01]  /*2250*/  IMAD R3, R23, c[0x0][0x180], RZ ;  /* 0x0000600017037a24 */ /* 0x000fe200078e02ff */
[----:B------:R-:W-:Y:S01]  /*2260*/  SHF.R.S32.HI R12, RZ, 0x1f, R79 ;  /* 0x0000001fff0c7819 */ /* 0x000fe2000001144f */
[----:B------:R-:W-:-:S04]  /*2270*/  IMAD.WIDE.U32 R4, R0, c[0x0][0x180], RZ ;  /* 0x0000600000047a25 */ /* 0x000fc800078e00ff */
[----:B------:R-:W-:Y:S02]  /*2280*/  IMAD R3, R0, c[0x0][0x184], R3 ;  /* 0x0000610000037a24 */ /* 0x000fe400078e0203 */
[----:B------:R-:W-:-:S03]  /*2290*/  IMAD R6, R12, c[0x0][0x188], RZ ;  /* 0x000062000c067a24 */ /* 0x000fc600078e02ff */
[----:B------:R-:W-:Y:S01]  /*22a0*/  IADD3 R5, R5, R3, RZ ;  /* 0x0000000305057210 */ /* 0x000fe20007ffe0ff */
[C---:B------:R-:W-:Y:S01]  /*22b0*/  IMAD R3, R79.reuse, c[0x0][0x18c], R6 ;  /* 0x000063004f037a24 */ /* 0x040fe200078e0206 */
[----:B------:R-:W-:Y:S01]  /*22c0*/  MOV R14, 0xffffff00 ;  /* 0xffffff00000e7802 */ /* 0x000fe20000000f00 */
[----:B------:R-:W-:Y:S02]  /*22d0*/  IMAD R6, R12, c[0x0][0x1a0], RZ ;  /* 0x000068000c067a24 */ /* 0x000fe400078e02ff */
[----:B------:R-:W-:-:S05]  /*22e0*/  IMAD.WIDE.U32 R4, R79, c[0x0][0x188], R4 ;  /* 0x000062004f047a25 */ /* 0x000fca00078e0004 */
[----:B------:R-:W-:Y:S02]  /*22f0*/  IADD3 R3, R5, R3, RZ ;  /* 0x0000000305037210 */ /* 0x000fe40007ffe0ff */
[----:B------:R-:W-:-:S04]  /*2300*/  LEA R8, P0, R4, c[0x0][0x220], 0x3 ;  /* 0x0000880004087a11 */ /* 0x000fc800078018ff */
[----:B------:R-:W-:Y:S02]  /*2310*/  LEA.HI.X R9, R4, c[0x0][0x224], R3, 0x3, P0 ;  /* 0x0000890004097a11 */ /* 0x000fe400000f1c03 */
[----:B------:R-:W-:Y:S01]  /*2320*/  SHF.R.S32.HI R3, RZ, 0x1f, R2 ;  /* 0x0000001fff037819 */ /* 0x000fe20000011402 */
[----:B------:R-:W-:Y:S02]  /*2330*/  IMAD R7, R79, c[0x0][0x1a4], R6 ;  /* 0x000069004f077a24 */ /* 0x000fe400078e0206 */
[----:B------:R-:W-:Y:S01]  /*2340*/  IMAD R47, R31, R14, c[0x0][0x168] ;  /* 0x00005a001f2f7624 */ /* 0x000fe200078e020e */
[----:B------:R-:W-:Y:S01]  /*2350*/  MOV R21, RZ ;  /* 0x000000ff00157202 */ /* 0x000fe20000000f00 */
[----:B------:R-:W-:Y:S01]  /*2360*/  IMAD.WIDE.U32 R10, R79, c[0x0][0x1a0], R2 ;  /* 0x000068004f0a7a25 */ /* 0x000fe200078e0002 */
[----:B------:R-:W-:Y:S01]  /*2370*/  IADD3 R14, R2, 0x60, RZ ;  /* 0x00000060020e7810 */ /* 0x000fe20007ffe0ff */
[----:B------:R-:W2:Y:S01]  /*2380*/  LDG.E.64 R4, [R8.64] ;  /* 0x0000000408047981 */ /* 0x000ea2000c1e1b00 */
[----:B------:R-:W-:-:S02]  /*2390*/  SHF.L.U32 R91, R47, 0x1, RZ ;  /* 0x000000012f5b7819 */ /* 0x000fc400000006ff */
[----:B------:R-:W-:Y:S02]  /*23a0*/  IADD3 R7, R11, R7, RZ ;  /* 0x000000070b077210 */ /* 0x000fe40007ffe0ff */
[----:B------:R-:W-:Y:S02]  /*23b0*/  LEA R6, P0, R10, R43, 0x2 ;  /* 0x0000002b0a067211 */ /* 0x000fe400078010ff */
[----:B------:R-:W-:Y:S02]  /*23c0*/  ISETP.GE.AND P1, PT, R14, R91, PT ;  /* 0x0000005b0e00720c */ /* 0x000fe40003f26270 */
[----:B------:R-:W-:Y:S02]  /*23d0*/  LEA.HI.X R7, R10, R45, R7, 0x2, P0 ;  /* 0x0000002d0a077211 */ /* 0x000fe400000f1407 */
[-C--:B------:R-:W-:Y:S01]  /*23e0*/  ISETP.GE.AND P0, PT, R33, R91.reuse, PT ;  /* 0x0000005b2100720c */ /* 0x080fe20003f06270 */
[----:B------:R-:W-:Y:S01]  /*23f0*/  CS2R R10, SRZ ;  /* 0x00000000000a7805 */ /* 0x000fe2000001ff00 */
[----:B------:R-:W-:-:S02]  /*2400*/  ISETP.GE.AND P5, PT, R2, R91, PT ;  /* 0x0000005b0200720c */ /* 0x000fc40003fa6270 */
[----:B------:R-:W-:Y:S02]  /*2410*/  MOV R13, RZ ;  /* 0x000000ff000d7202 */ /* 0x000fe40000000f00 */
[-C--:B------:R-:W-:Y:S02]  /*2420*/  ISETP.GE.AND P6, PT, R32, R91.reuse, PT ;  /* 0x0000005b2000720c */ /* 0x080fe40003fc6270 */
[C---:B------:R-:W-:Y:S02]  /*2430*/  IADD3 R20, R2.reuse, 0x80, RZ ;  /* 0x0000008002147810 */ /* 0x040fe40007ffe0ff */
[C---:B------:R-:W-:Y:S01]  /*2440*/  IADD3 R86, R2.reuse, 0xa0, RZ ;  /* 0x000000a002567810 */ /* 0x040fe20007ffe0ff */
[----:B------:R0:W3:Y:S01]  /*2450*/  @!P1 LDG.E R13, [R6.64+0x180] ;  /* 0x00018004060d9981 */ /* 0x0000e2000c1e1900 */
[----:B------:R-:W-:Y:S02]  /*2460*/  IADD3 R88, R2, 0xc0, RZ ;  /* 0x000000c002587810 */ /* 0x000fe40007ffe0ff */
[----:B------:R-:W-:Y:S01]  /*2470*/  MOV R74, RZ ;  /* 0x000000ff004a7202 */ /* 0x000fe20000000f00 */
[----:B------:R0:W4:Y:S01]  /*2480*/  @!P0 LDG.E R21, [R6.64+0x100] ;  /* 0x0001000406158981 */ /* 0x000122000c1e1900 */
[----:B------:R-:W-:-:S02]  /*2490*/  ISETP.GE.AND P0, PT, R36, R91, PT ;  /* 0x0000005b2400720c */ /* 0x000fc40003f06270 */
[-C--:B------:R-:W-:Y:S01]  /*24a0*/  ISETP.GE.AND P1, PT, R37, R91.reuse, PT ;  /* 0x0000005b2500720c */ /* 0x080fe20003f26270 */
[----:B------:R0:W5:Y:S01]  /*24b0*/  @!P5 LDG.E R10, [R6.64] ;  /* 0x00000004060ad981 */ /* 0x000162000c1e1900 */
[-C--:B------:R-:W-:Y:S02]  /*24c0*/  ISETP.GE.AND P2, PT, R20, R91.reuse, PT ;  /* 0x0000005b1400720c */ /* 0x080fe40003f46270 */
[-C--:B------:R-:W-:Y:S01]  /*24d0*/  ISETP.GE.AND P3, PT, R86, R91.reuse, PT ;  /* 0x0000005b5600720c */ /* 0x080fe20003f66270 */
[----:B------:R-:W-:Y:S01]  /*24e0*/  CS2R R94, SRZ ;  /* 0x00000000005e7805 */ /* 0x000fe2000001ff00 */
[-C--:B------:R-:W-:Y:S01]  /*24f0*/  ISETP.GE.AND P4, PT, R88, R91.reuse, PT ;  /* 0x0000005b5800720c */ /* 0x080fe20003f86270 */
[----:B------:R-:W-:Y:S01]  /*2500*/  CS2R R92, SRZ ;  /* 0x00000000005c7805 */ /* 0x000fe2000001ff00 */
[----:B------:R-:W-:Y:S01]  /*2510*/  ISETP.GE.AND P5, PT, R34, R91, PT ;  /* 0x0000005b2200720c */ /* 0x000fe20003fa6270 */
[----:B------:R0:W3:Y:S01]  /*2520*/  @!P6 LDG.E R11, [R6.64+0x80] ;  /* 0x00008004060be981 */ /* 0x0000e2000c1e1900 */
[----:B------:R-:W-:-:S02]  /*2530*/  MOV R83, RZ ;  /* 0x000000ff00537202 */ /* 0x000fc40000000f00 */
[-C--:B------:R-:W-:Y:S01]  /*2540*/  ISETP.GE.AND P6, PT, R35, R91.reuse, PT ;  /* 0x0000005b2300720c */ /* 0x080fe20003fc6270 */
[----:B------:R0:W4:Y:S01]  /*2550*/  @!P0 LDG.E R95, [R6.64+0x480] ;  /* 0x00048004065f8981 */ /* 0x000122000c1e1900 */
[----:B------:R-:W-:Y:S02]  /*2560*/  MOV R90, RZ ;  /* 0x000000ff005a7202 */ /* 0x000fe40000000f00 */
[-C--:B------:R-:W-:Y:S01]  /*2570*/  ISETP.GE.AND P0, PT, R38, R91.reuse, PT ;  /* 0x0000005b2600720c */ /* 0x080fe20003f06270 */
[----:B------:R0:W4:Y:S01]  /*2580*/  @!P1 LDG.E R92, [R6.64+0x500] ;  /* 0x00050004065c9981 */ /* 0x000122000c1e1900 */
[----:B------:R-:W-:-:S03]  /*2590*/  ISETP.GE.AND P1, PT, R39, R91, PT ;  /* 0x0000005b2700720c */ /* 0x000fc60003f26270 */
[----:B------:R0:W4:Y:S01]  /*25a0*/  @!P2 LDG.E R74, [R6.64+0x200] ;  /* 0x00020004064aa981 */ /* 0x000122000c1e1900 */
[-C--:B------:R-:W-:Y:S01]  /*25b0*/  ISETP.GE.AND P2, PT, R40, R91.reuse, PT ;  /* 0x0000005b2800720c */ /* 0x080fe20003f46270 */
[----:B------:R-:W-:Y:S02]  /*25c0*/  CS2R R96, SRZ ;  /* 0x0000000000607805 */ /* 0x000fe4000001ff00 */
[----:B------:R0:W4:Y:S01]  /*25d0*/  @!P3 LDG.E R83, [R6.64+0x280] ;  /* 0x000280040653b981 */ /* 0x000122000c1e1900 */
[----:B------:R-:W-:-:S03]  /*25e0*/  ISETP.GE.AND P3, PT, R41, R91, PT ;  /* 0x0000005b2900720c */ /* 0x000fc60003f66270 */
[----:B------:R0:W4:Y:S01]  /*25f0*/  @!P4 LDG.E R93, [R6.64+0x300] ;  /* 0x00030004065dc981 */ /* 0x000122000c1e1900 */
[----:B------:R-:W-:Y:S01]  /*2600*/  ISETP.GE.AND P4, PT, R42, R91, PT ;  /* 0x0000005b2a00720c */ /* 0x000fe20003f86270 */
[----:B------:R-:W-:Y:S02]  /*2610*/  CS2R R98, SRZ ;  /* 0x0000000000627805 */ /* 0x000fe4000001ff00 */
[----:B------:R0:W4:Y:S01]  /*2620*/  @!P5 LDG.E R90, [R6.64+0x380] ;  /* 0x00038004065ad981 */ /* 0x000122000c1e1900 */
[----:B------:R-:W-:-:S03]  /*2630*/  MOV R101, RZ ;  /* 0x000000ff00657202 */ /* 0x000fc60000000f00 */
[----:B------:R0:W4:Y:S04]  /*2640*/  @!P6 LDG.E R97, [R6.64+0x400] ;  /* 0x000400040661e981 */ /* 0x000128000c1e1900 */
[----:B------:R0:W4:Y:S04]  /*2650*/  @!P0 LDG.E R99, [R6.64+0x580] ;  /* 0x0005800406638981 */ /* 0x000128000c1e1900 */
[----:B------:R0:W4:Y:S04]  /*2660*/  @!P1 LDG.E R96, [R6.64+0x600] ;  /* 0x0006000406609981 */ /* 0x000128000c1e1900 */
[----:B------:R0:W4:Y:S04]  /*2670*/  @!P2 LDG.E R94, [R6.64+0x680] ;  /* 0x00068004065ea981 */ /* 0x000128000c1e1900 */
[----:B------:R0:W4:Y:S04]  /*2680*/  @!P3 LDG.E R101, [R6.64+0x700] ;  /* 0x000700040665b981 */ /* 0x000128000c1e1900 */
[----:B------:R0:W4:Y:S01]  /*2690*/  @!P4 LDG.E R98, [R6.64+0x780] ;  /* 0x000780040662c981 */ /* 0x000122000c1e1900 */
[----:B------:R-:W-:-:S02]  /*26a0*/  ISETP.GE.AND P4, PT, R20, R91, PT ;  /* 0x0000005b1400720c */ /* 0x000fc40003f86270 */
[----:B------:R-:W-:Y:S02]  /*26b0*/  IADD3 R103, R30, 0x120, RZ ;  /* 0x000001201e677810 */ /* 0x000fe40007ffe0ff */
[-C--:B------:R-:W-:Y:S02]  /*26c0*/  ISETP.GE.AND P6, PT, R2, R91.reuse, PT ;  /* 0x0000005b0200720c */ /* 0x080fe40003fc6270 */
[-C--:B------:R-:W-:Y:S02]  /*26d0*/  ISETP.GE.AND P1, PT, R14, R91.reuse, PT ;  /* 0x0000005b0e00720c */ /* 0x080fe40003f26270 */
[-C--:B------:R-:W-:Y:S01]  /*26e0*/  ISETP.GE.AND P2, PT, R33, R91.reuse, PT ;  /* 0x0000005b2100720c */ /* 0x080fe20003f46270 */
[----:B------:R-:W-:Y:S01]  /*26f0*/  CS2R R116, SRZ ;  /* 0x0000000000747805 */ /* 0x000fe2000001ff00 */
[----:B------:R-:W-:Y:S01]  /*2700*/  CS2R R114, SRZ ;  /* 0x0000000000727805 */ /* 0x000fe2000001ff00 */
[----:B------:R-:W-:Y:S01]  /*2710*/  CS2R R122, SRZ ;  /* 0x00000000007a7805 */ /* 0x000fe2000001ff00 */
[-C--:B------:R-:W-:Y:S01]  /*2720*/  ISETP.GE.AND P3, PT, R86, R91.reuse, PT ;  /* 0x0000005b5600720c */ /* 0x080fe20003f66270 */
[----:B------:R-:W-:Y:S01]  /*2730*/  CS2R R120, SRZ ;  /* 0x0000000000787805 */ /* 0x000fe2000001ff00 */
[----:B------:R-:W-:Y:S01]  /*2740*/  ISETP.GE.AND P5, PT, R88, R91, PT ;  /* 0x0000005b5800720c */ /* 0x000fe20003fa6270 */
[----:B------:R-:W-:Y:S01]  /*2750*/  CS2R R118, SRZ ;  /* 0x0000000000767805 */ /* 0x000fe2000001ff00 */
[----:B------:R-:W-:Y:S01]  /*2760*/  CS2R R124, SRZ ;  /* 0x00000000007c7805 */ /* 0x000fe2000001ff00 */
[----:B------:R-:W-:Y:S01]  /*2770*/  MOV R127, RZ ;  /* 0x000000ff007f7202 */ /* 0x000fe20000000f00 */
[----:B--2---:R-:W-:-:S02]  /*2780*/  FMUL.FTZ R87, R4, 1.4426950216293334961 ;  /* 0x3fb8aa3b04577820 */ /* 0x004fc40000410000 */
[C---:B------:R-:W-:Y:S02]  /*2790*/  FMUL.FTZ R4, R5.reuse, R52 ;  /* 0x0000003405047220 */ /* 0x040fe40000410000 */
[----:B------:R-:W-:Y:S02]  /*27a0*/  FMUL.FTZ R8, R5, R50 ;  /* 0x0000003205087220 */ /* 0x000fe40000410000 */
[----:B------:R-:W-:Y:S02]  /*27b0*/  FMUL.RZ R100, R4, 0.15915493667125701904 ;  /* 0x3e22f98304647820 */ /* 0x000fe4000040c000 */
[----:B------:R-:W-:Y:S02]  /*27c0*/  IMAD R4, R12, c[0x0][0x1c0], RZ ;  /* 0x000070000c047a24 */ /* 0x000fe400078e02ff */
[----:B------:R-:W-:Y:S02]  /*27d0*/  FMUL.RZ R89, R8, 0.15915493667125701904 ;  /* 0x3e22f98308597820 */ /* 0x000fe4000040c000 */
[----:B------:R-:W-:-:S04]  /*27e0*/  IMAD.WIDE.U32 R8, R79, c[0x0][0x1c0], R2 ;  /* 0x000070004f087a25 */ /* 0x000fc800078e0002 */
[----:B0-----:R-:W-:Y:S02]  /*27f0*/  IMAD R7, R79, c[0x0][0x1c4], R4 ;  /* 0x000071004f077a24 */ /* 0x001fe400078e0204 */
[----:B------:R-:W-:-:S03]  /*2800*/  FMUL.FTZ R4, R5, R54 ;  /* 0x0000003605047220 */ /* 0x000fc60000410000 */
[----:B------:R-:W-:Y:S02]  /*2810*/  IADD3 R7, R9, R7, RZ ;  /* 0x0000000709077210 */ /* 0x000fe40007ffe0ff */
[----:B------:R-:W-:Y:S01]  /*2820*/  IADD3 R9, R30, 0x100, RZ ;  /* 0x000001001e097810 */ /* 0x000fe20007ffe0ff */
[----:B------:R-:W-:Y:S01]  /*2830*/  FMUL.RZ R20, R4, 0.15915493667125701904 ;  /* 0x3e22f98304147820 */ /* 0x000fe2000040c000 */
[----:B------:R-:W-:Y:S01]  /*2840*/  LEA R6, P0, R8, R44, 0x2 ;  /* 0x0000002c08067211 */ /* 0x000fe200078010ff */
[----:B-----5:R0:W-:Y:S01]  /*2850*/  STS [R67], R10 ;  /* 0x0000000a43007388 */ /* 0x0201e20000000800 */
[----:B------:R-:W-:-:S03]  /*2860*/  LEA.HI.SX32 R4, R9, R30, 0x1b ;  /* 0x0000001e09047211 */ /* 0x000fc600078fdaff */
[----:B---3--:R1:W-:Y:S04]  /*2870*/  STS [R68+0x80], R11 ;  /* 0x0000800b44007388 */ /* 0x0083e80000000800 */
[----:B----4-:R-:W-:Y:S01]  /*2880*/  STS [R66+0x100], R21 ;  /* 0x0001001542007388 */ /* 0x010fe20000000800 */
[----:B0-----:R-:W-:-:S03]  /*2890*/  FMUL.FTZ R10, R5, R56 ;  /* 0x00000038050a7220 */ /* 0x001fc60000410000 */
[----:B------:R0:W-:Y:S01]  /*28a0*/  STS [R82+0x180], R13 ;  /* 0x0001800d52007388 */ /* 0x0001e20000000800 */
[----:B-1----:R-:W-:-:S03]  /*28b0*/  IADD3 R11, R30, 0x140, RZ ;  /* 0x000001401e0b7810 */ /* 0x002fc60007ffe0ff */
[----:B------:R1:W-:Y:S01]  /*28c0*/  STS [R81+0x200], R74 ;  /* 0x0002004a51007388 */ /* 0x0003e20000000800 */
[----:B------:R-:W-:-:S03]  /*28d0*/  LEA.HI.SX32 R9, R11, R30, 0x1b ;  /* 0x0000001e0b097211 */ /* 0x000fc600078fdaff */
[----:B------:R-:W-:Y:S01]  /*28e0*/  STS [R80+0x280], R83 ;  /* 0x0002805350007388 */ /* 0x000fe20000000800 */
[----:B------:R-:W-:Y:S02]  /*28f0*/  IADD3 R11, R30, 0x160, RZ ;  /* 0x000001601e0b7810 */ /* 0x000fe40007ffe0ff */
[----:B------:R-:W-:Y:S01]  /*2900*/  LEA.HI.X R7, R8, R46, R7, 0x2, P0 ;  /* 0x0000002e08077211 */ /* 0x000fe200000f1407 */
[----:B------:R-:W-:Y:S01]  /*2910*/  STS [R72+0x300], R93 ;  /* 0x0003005d48007388 */ /* 0x000fe20000000800 */
[----:B0-----:R-:W-:-:S03]  /*2920*/  IADD3 R13, R30, 0x180, RZ ;  /* 0x000001801e0d7810 */ /* 0x001fc60007ffe0ff */
[----:B-1----:R-:W0:Y:S01]  /*2930*/  S2R R74, SR_TID.X ;  /* 0x00000000004a7919 */ /* 0x002e220000002100 */
[-C--:B------:R-:W-:Y:S01]  /*2940*/  LEA.HI.SX32 R8, R103, R30.reuse, 0x1b ;  /* 0x0000001e67087211 */ /* 0x080fe200078fdaff */
[----:B------:R-:W-:Y:S01]  /*2950*/  FMUL.RZ R82, R10, 0.15915493667125701904 ;  /* 0x3e22f9830a527820 */ /* 0x000fe2000040c000 */
[----:B------:R-:W-:Y:S01]  /*2960*/  IADD3 R21, R30, 0x1a0, RZ ;  /* 0x000001a01e157810 */ /* 0x000fe20007ffe0ff */
[----:B------:R1:W-:Y:S01]  /*2970*/  STS [R71+0x380], R90 ;  /* 0x0003805a47007388 */ /* 0x0003e20000000800 */
[----:B------:R-:W-:Y:S02]  /*2980*/  ISETP.GE.AND P0, PT, R32, R91, PT ;  /* 0x0000005b2000720c */ /* 0x000fe40003f06270 */
[----:B------:R-:W-:Y:S02]  /*2990*/  IADD3 R81, R30, 0x1e0, RZ ;  /* 0x000001e01e517810 */ /* 0x000fe40007ffe0ff */
[-C--:B------:R-:W-:Y:S01]  /*29a0*/  LEA.HI.SX32 R10, R11, R30.reuse, 0x1b ;  /* 0x0000001e0b0a7211 */ /* 0x080fe200078fdaff */
[----:B------:R-:W-:Y:S01]  /*29b0*/  MUFU.SIN R67, R20 ;  /* 0x0000001400437308 */ /* 0x000fe20000000400 */
[----:B------:R-:W-:-:S02]  /*29c0*/  LEA.HI.SX32 R11, R13, R30, 0x1b ;  /* 0x0000001e0d0b7211 */ /* 0x000fc400078fdaff */
[----:B-1----:R-:W-:Y:S01]  /*29d0*/  IADD3 R71, R30, 0x1c0, RZ ;  /* 0x000001c01e477810 */ /* 0x002fe20007ffe0ff */
[----:B------:R-:W-:Y:S01]  /*29e0*/  STS [R4.X4+0x400], R97 ;  /* 0x0004006104007388 */ /* 0x000fe20000004800 */
[----:B------:R-:W-:-:S03]  /*29f0*/  LEA.HI.SX32 R13, R21, R30, 0x1b ;  /* 0x0000001e150d7211 */ /* 0x000fc600078fdaff */
[----:B------:R1:W-:Y:S01]  /*2a00*/  MUFU.COS R66, R20 ;  /* 0x0000001400427308 */ /* 0x0003e20000000000 */
[----:B------:R2:W-:Y:S01]  /*2a10*/  STS [R8.X4+0x480], R95 ;  /* 0x0004805f08007388 */ /* 0x0005e20000004800 */
[-C--:B------:R-:W-:Y:S02]  /*2a20*/  LEA.HI.SX32 R21, R81, R30.reuse, 0x1b ;  /* 0x0000001e51157211 */ /* 0x080fe400078fdaff */
[----:B------:R-:W-:Y:S01]  /*2a30*/  MOV R72, RZ ;  /* 0x000000ff00487202 */ /* 0x000fe20000000f00 */
[----:B------:R3:W-:Y:S01]  /*2a40*/  STS [R9.X4+0x500], R92 ;  /* 0x0005005c09007388 */ /* 0x0007e20000004800 */
[----:B-1----:R-:W-:-:S03]  /*2a50*/  LEA.HI.SX32 R20, R71, R30, 0x1b ;  /* 0x0000001e47147211 */ /* 0x002fc600078fdaff */
[----:B------:R-:W-:Y:S01]  /*2a60*/  STS [R10.X4+0x580], R99 ;  /* 0x000580630a007388 */ /* 0x000fe20000004800 */
[----:B------:R-:W-:Y:S02]  /*2a70*/  MOV R71, RZ ;  /* 0x000000ff00477202 */ /* 0x000fe40000000f00 */
[----:B------:R-:W-:Y:S01]  /*2a80*/  MOV R81, RZ ;  /* 0x000000ff00517202 */ /* 0x000fe20000000f00 */
[----:B------:R-:W-:Y:S04]  /*2a90*/  STS [R11.X4+0x600], R96 ;  /* 0x000600600b007388 */ /* 0x000fe80000004800 */
[----:B------:R1:W-:Y:S04]  /*2aa0*/  STS [R13.X4+0x680], R94 ;  /* 0x0006805e0d007388 */ /* 0x0003e80000004800 */
[----:B------:R-:W-:Y:S04]  /*2ab0*/  STS [R20.X4+0x700], R101 ;  /* 0x0007006514007388 */ /* 0x000fe80000004800 */
[----:B------:R4:W-:Y:S01]  /*2ac0*/  STS [R21.X4+0x780], R98 ;  /* 0x0007806215007388 */ /* 0x0009e20000004800 */
[----:B------:R-:W-:-:S06]  /*2ad0*/  NOP ;  /* 0x0000000000007918 */ /* 0x000fcc0000000000 */
[----:B------:R2:W5:Y:S01]  /*2ae0*/  @!P6 LDG.E R72, [R6.64] ;  /* 0x000000040648e981 */ /* 0x000562000c1e1900 */
[----:B------:R-:W-:-:S03]  /*2af0*/  FMUL.FTZ R68, R87, R54 ;  /* 0x0000003657447220 */ /* 0x000fc60000410000 */
[----:B------:R0:W5:Y:S04]  /*2b00*/  @!P0 LDG.E R71, [R6.64+0x80] ;  /* 0x0000800406478981 */ /* 0x000168000c1e1900 */
[----:B------:R1:W5:Y:S01]  /*2b10*/  @!P1 LDG.E R117, [R6.64+0x180] ;  /* 0x0001800406759981 */ /* 0x000362000c1e1900 */
[----:B------:R-:W-:-:S03]  /*2b20*/  ISETP.GE.AND P1, PT, R36, R91, PT ;  /* 0x0000005b2400720c */ /* 0x000fc60003f26270 */
[----:B------:R1:W5:Y:S01]  /*2b30*/  @!P2 LDG.E R81, [R6.64+0x100] ;  /* 0x000100040651a981 */ /* 0x000362000c1e1900 */
[----:B------:R1:W-:Y:S01]  /*2b40*/  MUFU.EX2 R93, R68 ;  /* 0x00000044005d7308 */ /* 0x0003e20000000800 */
[----:B------:R-:W-:Y:S01]  /*2b50*/  ISETP.GE.AND P2, PT, R37, R91, PT ;  /* 0x0000005b2500720c */ /* 0x000fe20003f46270 */
[----:B------:R-:W-:Y:S01]  /*2b60*/  FMUL.FTZ R80, R5, R58 ;  /* 0x0000003a05507220 */ /* 0x000fe20000410000 */
[----:B0-----:R-:W-:Y:S01]  /*2b70*/  SHF.L.U32 R106, R74, 0x3, RZ ;  /* 0x000000034a6a7819 */ /* 0x001fe200000006ff */
[----:B------:R0:W5:Y:S01]  /*2b80*/  @!P4 LDG.E R114, [R6.64+0x200] ;  /* 0x000200040672c981 */ /* 0x000162000c1e1900 */
[----:B------:R-:W-:-:S03]  /*2b90*/  SHF.L.U32 R83, R30, 0x4, RZ ;  /* 0x000000041e537819 */ /* 0x000fc600000006ff */
[----:B--2---:R-:W-:Y:S01]  /*2ba0*/  MUFU.SIN R95, R82 ;  /* 0x00000052005f7308 */ /* 0x004fe20000000400 */
[----:B-1----:R-:W-:Y:S01]  /*2bb0*/  FMUL.FTZ R68, R87, R56 ;  /* 0x0000003857447220 */ /* 0x002fe20000410000 */
[----:B------:R-:W-:Y:S01]  /*2bc0*/  LEA.HI.SX32 R83, R83, R83, 0x1b ;  /* 0x0000005353537211 */ /* 0x000fe200078fdaff */
[----:B------:R-:W-:Y:S01]  /*2bd0*/  FMUL.RZ R86, R80, 0.15915493667125701904 ;  /* 0x3e22f98350567820 */ /* 0x000fe2000040c000 */
[----:B------:R-:W-:Y:S01]  /*2be0*/  ISETP.GE.AND P4, PT, R39, R91, PT ;  /* 0x0000005b2700720c */ /* 0x000fe20003f86270 */
[----:B------:R-:W-:-:S03]  /*2bf0*/  FMUL.FTZ R80, R87, R58 ;  /* 0x0000003a57507220 */ /* 0x000fc60000410000 */
[----:B------:R1:W-:Y:S01]  /*2c00*/  MUFU.COS R97, R82 ;  /* 0x0000005200617308 */ /* 0x0003e20000000000 */
[-C--:B------:R-:W-:Y:S01]  /*2c10*/  ISETP.GE.AND P6, PT, R34, R91.reuse, PT ;  /* 0x0000005b2200720c */ /* 0x080fe20003fc6270 */
[----:B------:R0:W2:Y:S01]  /*2c20*/  @!P1 LDG.E R123, [R6.64+0x480] ;  /* 0x00048004067b9981 */ /* 0x0000a2000c1e1900 */
[----:B------:R-:W-:-:S03]  /*2c30*/  ISETP.GE.AND P0, PT, R35, R91, PT ;  /* 0x0000005b2300720c */ /* 0x000fc60003f06270 */
[----:B------:R0:W2:Y:S02]  /*2c40*/  @!P2 LDG.E R120, [R6.64+0x500] ;  /* 0x000500040678a981 */ /* 0x0000a4000c1e1900 */
[----:B---3--:R3:W-:Y:S01]  /*2c50*/  MUFU.EX2 R92, R68 ;  /* 0x00000044005c7308 */ /* 0x0087e20000000800 */
[----:B-1----:R-:W-:Y:S01]  /*2c60*/  FMUL.FTZ R82, R5, R60 ;  /* 0x0000003c05527220 */ /* 0x002fe20000410000 */
[----:B------:R0:W2:Y:S03]  /*2c70*/  @!P3 LDG.E R119, [R6.64+0x280] ;  /* 0x000280040677b981 */ /* 0x0000a6000c1e1900 */
[----:B------:R-:W-:Y:S01]  /*2c80*/  FMUL.RZ R90, R82, 0.15915493667125701904 ;  /* 0x3e22f983525a7820 */ /* 0x000fe2000040c000 */
[----:B------:R0:W2:Y:S01]  /*2c90*/  @!P4 LDG.E R118, [R6.64+0x600] ;  /* 0x000600040676c981 */ /* 0x0000a2000c1e1900 */
[C---:B---3--:R-:W-:Y:S01]  /*2ca0*/  IADD3 R68, R106.reuse, 0x1, RZ ;  /* 0x000000016a447810 */ /* 0x048fe20007ffe0ff */
[----:B------:R1:W-:Y:S01]  /*2cb0*/  MUFU.EX2 R104, R80 ;  /* 0x0000005000687308 */ /* 0x0003e20000000800 */
[----:B------:R-:W-:Y:S01]  /*2cc0*/  IADD3 R82, R106, 0x2, RZ ;  /* 0x000000026a527810 */ /* 0x000fe20007ffe0ff */
[----:B------:R0:W3:Y:S01]  /*2cd0*/  @!P5 LDG.E R121, [R6.64+0x300] ;  /* 0x000300040679d981 */ /* 0x0000e2000c1e1900 */
[----:B------:R-:W-:-:S03]  /*2ce0*/  ISETP.GE.U32.AND P1, PT, R68, R47, PT ;  /* 0x0000002f4400720c */ /* 0x000fc60003f26070 */
[----:B------:R-:W0:Y:S01]  /*2cf0*/  LDS R68, [R83.X4] ;  /* 0x0000000053447984 */ /* 0x000e220000004800 */
[----:B------:R-:W-:-:S03]  /*2d00*/  ISETP.GE.U32.AND P2, PT, R82, R47, PT ;  /* 0x0000002f5200720c */ /* 0x000fc60003f46070 */
[----:B-1----:R-:W1:Y:S01]  /*2d10*/  LDS R80, [R83.X4+0x4] ;  /* 0x0000040053507984 */ /* 0x002e620000004800 */
[----:B------:R-:W-:Y:S01]  /*2d20*/  IADD3 R82, R106, 0x4, RZ ;  /* 0x000000046a527810 */ /* 0x000fe20007ffe0ff */
[----:B------:R-:W-:Y:S01]  /*2d30*/  MUFU.SIN R94, R90 ;  /* 0x0000005a005e7308 */ /* 0x000fe20000000400 */
[----:B------:R-:W-:Y:S01]  /*2d40*/  ISETP.GE.AND P3, PT, R38, R91, PT ;  /* 0x0000005b2600720c */ /* 0x000fe20003f66270 */
[----:B------:R0:W2:Y:S01]  /*2d50*/  @!P6 LDG.E R116, [R6.64+0x380] ;  /* 0x000380040674e981 */ /* 0x0000a2000c1e1900 */
[----:B------:R-:W-:-:S03]  /*2d60*/  ISETP.GE.U32.AND P4, PT, R82, R47, PT ;  /* 0x0000002f5200720c */ /* 0x000fc60003f86070 */
[----:B------:R-:W-:Y:S02]  /*2d70*/  LDS R82, [R83.X4+0x8] ;  /* 0x0000080053527984 */ /* 0x000fe40000004800 */
[----:B------:R4:W-:Y:S02]  /*2d80*/  MUFU.COS R96, R90 ;  /* 0x0000005a00607308 */ /* 0x0009e40000000000 */
[----:B------:R0:W2:Y:S01]  /*2d90*/  @!P0 LDG.E R115, [R6.64+0x400] ;  /* 0x0004000406738981 */ /* 0x0000a2000c1e1900 */
[-C--:B------:R-:W-:Y:S01]  /*2da0*/  ISETP.GE.AND P5, PT, R40, R91.reuse, PT ;  /* 0x0000005b2800720c */ /* 0x080fe20003fa6270 */
[----:B------:R-:W-:Y:S02]  /*2db0*/  FMUL.FTZ R84, R87, R50 ;  /* 0x0000003257547220 */ /* 0x000fe40000410000 */
[----:B------:R0:W2:Y:S04]  /*2dc0*/  @!P3 LDG.E R125, [R6.64+0x580] ;  /* 0x00058004067db981 */ /* 0x0000a8000c1e1900 */
[----:B----4-:R-:W4:Y:S01]  /*2dd0*/  LDS R90, [R83.X4+0xc] ;  /* 0x00000c00535a7984 */ /* 0x010f220000004800 */
[-C--:B------:R-:W-:Y:S01]  /*2de0*/  ISETP.GE.AND P6, PT, R41, R91.reuse, PT ;  /* 0x0000005b2900720c */ /* 0x080fe20003fc6270 */
[----:B------:R-:W-:Y:S01]  /*2df0*/  MUFU.SIN R15, R89 ;  /* 0x00000059000f7308 */ /* 0x000fe20000000400 */
[----:B------:R-:W-:-:S03]  /*2e00*/  ISETP.GE.AND P0, PT, R42, R91, PT ;  /* 0x0000005b2a00720c */ /* 0x000fc60003f06270 */
[----:B------:R0:W2:Y:S04]  /*2e10*/  @!P5 LDG.E R122, [R6.64+0x680] ;  /* 0x00068004067ad981 */ /* 0x0000a8000c1e1900 */
[----:B------:R0:W-:Y:S01]  /*2e20*/  MUFU.COS R85, R89 ;  /* 0x0000005900557308 */ /* 0x0001e20000000000 */
[----:B------:R-:W-:-:S03]  /*2e30*/  FMUL.FTZ R88, R87, R60 ;  /* 0x0000003c57587220 */ /* 0x000fc60000410000 */
[----:B------:R1:W2:Y:S04]  /*2e40*/  @!P6 LDG.E R127, [R6.64+0x700] ;  /* 0x00070004067fe981 */ /* 0x0002a8000c1e1900 */
[----:B------:R-:W-:Y:S01]  /*2e50*/  MUFU.SIN R99, R86 ;  /* 0x0000005600637308 */ /* 0x000fe20000000400 */
[C---:B0-----:R-:W-:Y:S01]  /*2e60*/  FMUL.FTZ R89, R87.reuse, R52 ;  /* 0x0000003457597220 */ /* 0x041fe20000410000 */
[----:B------:R1:W2:Y:S06]  /*2e70*/  @!P0 LDG.E R124, [R6.64+0x780] ;  /* 0x00078004067c8981 */ /* 0x0002ac000c1e1900 */
[----:B------:R0:W-:Y:S08]  /*2e80*/  MUFU.COS R111, R86 ;  /* 0x00000056006f7308 */ /* 0x0001f00000000000 */
[----:B------:R-:W-:Y:S01]  /*2e90*/  MUFU.SIN R12, R100 ;  /* 0x00000064000c7308 */ /* 0x000fe20000000400 */
[----:B0-----:R-:W-:Y:S01]  /*2ea0*/  IADD3 R86, R106, 0x3, RZ ;  /* 0x000000036a567810 */ /* 0x001fe20007ffe0ff */
[----:B------:R-:W-:Y:S01]  /*2eb0*/  FMUL.FTZ R98, R87, R62 ;  /* 0x0000003e57627220 */ /* 0x000fe20000410000 */
[----:B-1----:R-:W0:Y:S02]  /*2ec0*/  LDS R7, [R83.X4+0x14] ;  /* 0x0000140053077984 */ /* 0x002e240000004800 */
[----:B------:R-:W-:-:S02]  /*2ed0*/  ISETP.GE.U32.AND P3, PT, R86, R47, PT ;  /* 0x0000002f5600720c */ /* 0x000fc40003f66070 */
[----:B------:R-:W-:Y:S01]  /*2ee0*/  IADD3 R86, R106, 0x5, RZ ;  /* 0x000000056a567810 */ /* 0x000fe20007ffe0ff */
[----:B------:R-:W1:Y:S08]  /*2ef0*/  MUFU.EX2 R89, R89 ;  /* 0x0000005900597308 */ /* 0x000e700000000800 */
[----:B------:R-:W0:Y:S01]  /*2f00*/  MUFU.EX2 R84, R84 ;  /* 0x0000005400547308 */ /* 0x000e220000000800 */
[----:B------:R-:W-:Y:S01]  /*2f10*/  ISETP.GE.U32.AND P5, PT, R86, R47, PT ;  /* 0x0000002f5600720c */ /* 0x000fe20003fa6070 */
[C---:B------:R-:W-:Y:S01]  /*2f20*/  FMUL.FTZ R86, R5.reuse, R62 ;  /* 0x0000003e05567220 */ /* 0x040fe20000410000 */
[----:B------:R-:W-:Y:S01]  /*2f30*/  LDS R6, [R83.X4+0x18] ;  /* 0x0000180053067984 */ /* 0x000fe20000004800 */
[----:B------:R-:W-:-:S04]  /*2f40*/  FMUL.FTZ R5, R5, R64 ;  /* 0x0000004005057220 */ /* 0x000fc80000410000 */
[----:B------:R-:W0:Y:S01]  /*2f50*/  MUFU.COS R14, R100 ;  /* 0x00000064000e7308 */ /* 0x000e220000000000 */
[----:B------:R-:W-:Y:S02]  /*2f60*/  FMUL.RZ R102, R86, 0.15915493667125701904 ;  /* 0x3e22f98356667820 */ /* 0x000fe4000040c000 */
[----:B------:R-:W-:Y:S02]  /*2f70*/  FMUL.RZ R113, R5, 0.15915493667125701904 ;  /* 0x3e22f98305717820 */ /* 0x000fe4000040c000 */
[----:B------:R-:W4:Y:S03]  /*2f80*/  LDS R5, [R83.X4+0x10] ;  /* 0x0000100053057984 */ /* 0x000f260000004800 */
[----:B------:R0:W4:Y:S01]  /*2f90*/  MUFU.EX2 R91, R88 ;  /* 0x00000058005b7308 */ /* 0x0001220000000800 */
[----:B------:R-:W-:Y:S01]  /*2fa0*/  FMUL.FTZ R68, R65, R68 ;  /* 0x0000004441447220 */ /* 0x000fe20000410000 */
[----:B------:R-:W-:Y:S01]  /*2fb0*/  ISETP.GE.U32.AND P0, PT, R106, R47, PT ;  /* 0x0000002f6a00720c */ /* 0x000fe20003f06070 */
[----:B-1----:R-:W-:-:S02]  /*2fc0*/  FMUL.FTZ R12, R89, R12 ;  /* 0x0000000c590c7220 */ /* 0x002fc40000410000 */
[----:B------:R-:W-:-:S03]  /*2fd0*/  FMUL.FTZ R87, R87, R64 ;  /* 0x0000004057577220 */ /* 0x000fc60000410000 */
[----:B------:R-:W-:Y:S01]  /*2fe0*/  MUFU.EX2 R98, R98 ;  /* 0x0000006200627308 */ /* 0x000fe20000000800 */
[----:B0-----:R-:W-:Y:S01]  /*2ff0*/  IADD3 R88, R106, 0x6, RZ ;  /* 0x000000066a587810 */ /* 0x001fe20007ffe0ff */
[----:B------:R-:W-:Y:S01]  /*3000*/  FMUL.FTZ R80, R65, R80 ;  /* 0x0000005041507220 */ /* 0x000fe20000410000 */
[----:B------:R-:W-:Y:S01]  /*3010*/  FSEL R86, R68, RZ, !P0 ;  /* 0x000000ff44567208 */ /* 0x000fe20004000000 */
[----:B------:R-:W-:Y:S01]  /*3020*/  FMUL.FTZ R15, R84, R15 ;  /* 0x0000000f540f7220 */ /* 0x000fe20000410000 */
[----:B------:R-:W-:-:S03]  /*3030*/  ISETP.GE.U32.AND P6, PT, R88, R47, PT ;  /* 0x0000002f5800720c */ /* 0x000fc60003fc6070 */
[----:B------:R-:W0:Y:S01]  /*3040*/  MUFU.COS R101, R102 ;  /* 0x0000006600657308 */ /* 0x000e220000000000 */
[----:B------:R-:W-:Y:S01]  /*3050*/  FMUL.FTZ R88, R84, R85 ;  /* 0x0000005554587220 */ /* 0x000fe20000410000 */
[----:B------:R-:W-:Y:S01]  /*3060*/  FSEL R107, R12, RZ, !P1 ;  /* 0x000000ff0c6b7208 */ /* 0x000fe20004800000 */
[----:B------:R-:W-:Y:S01]  /*3070*/  FMUL.FTZ R14, R89, R14 ;  /* 0x0000000e590e7220 */ /* 0x000fe20000410000 */
[----:B------:R-:W-:Y:S01]  /*3080*/  IADD3 R84, R106, 0x7, RZ ;  /* 0x000000076a547810 */ /* 0x000fe20007ffe0ff */
[----:B----4-:R-:W-:-:S03]  /*3090*/  FMUL.FTZ R90, R69, R90 ;  /* 0x0000005a455a7220 */ /* 0x010fc60000410000 */
[----:B------:R1:W-:Y:S01]  /*30a0*/  MUFU.EX2 R100, R87 ;  /* 0x0000005700647308 */ /* 0x0003e20000000800 */
[----:B------:R-:W-:Y:S01]  /*30b0*/  FSEL R85, R15, RZ, !P0 ;  /* 0x000000ff0f557208 */ /* 0x000fe20004000000 */
[----:B------:R-:W4:Y:S01]  /*30c0*/  LDS R12, [R83.X4+0x1c] ;  /* 0x00001c00530c7984 */ /* 0x000f220000004800 */
[----:B------:R-:W-:Y:S01]  /*30d0*/  FSEL R88, R88, 1, !P0 ;  /* 0x3f80000058587808 */ /* 0x000fe20004000000 */
[----:B------:R-:W-:Y:S01]  /*30e0*/  FMUL.FTZ R82, R69, R82 ;  /* 0x0000005245527220 */ /* 0x000fe20000410000 */
[----:B------:R-:W-:Y:S01]  /*30f0*/  FSEL R108, R14, 1, !P1 ;  /* 0x3f8000000e6c7808 */ /* 0x000fe20004800000 */
[----:B------:R-:W-:Y:S01]  /*3100*/  FMUL.FTZ R14, R86, R107 ;  /* 0x0000006b560e7220 */ /* 0x000fe20000410000 */
[----:B-1----:R-:W-:Y:S01]  /*3110*/  FSEL R87, R80, RZ, !P0 ;  /* 0x000000ff50577208 */ /* 0x002fe20004000000 */
[C---:B------:R-:W-:Y:S01]  /*3120*/  FMUL.FTZ R89, R91.reuse, R96 ;  /* 0x000000605b597220 */ /* 0x040fe20000410000 */
[----:B------:R-:W-:Y:S01]  /*3130*/  ISETP.GE.U32.AND P0, PT, R84, R47, PT ;  /* 0x0000002f5400720c */ /* 0x000fe20003f06070 */
[----:B------:R-:W-:Y:S01]  /*3140*/  FMUL.FTZ R84, R91, R94 ;  /* 0x0000005e5b547220 */ /* 0x000fe20000410000 */
[----:B------:R-:W-:Y:S01]  /*3150*/  FSEL R109, R90, RZ, !P1 ;  /* 0x000000ff5a6d7208 */ /* 0x000fe20004800000 */
[----:B------:R-:W-:-:S02]  /*3160*/  FMUL.FTZ R67, R93, R67 ;  /* 0x000000435d437220 */ /* 0x000fc40000410000 */
[C---:B------:R-:W-:Y:S01]  /*3170*/  FMUL.FTZ R91, R87.reuse, R107 ;  /* 0x0000006b575b7220 */ /* 0x040fe20000410000 */
[----:B------:R-:W-:Y:S01]  /*3180*/  FSEL R110, R82, RZ, !P1 ;  /* 0x000000ff526e7208 */ /* 0x000fe20004800000 */
[----:B------:R-:W-:Y:S02]  /*3190*/  FFMA.FTZ R14, R87, R108, R14 ;  /* 0x0000006c570e7223 */ /* 0x000fe4000001000e */
[----:B------:R-:W-:Y:S02]  /*31a0*/  FMUL.FTZ R66, R93, R66 ;  /* 0x000000425d427220 */ /* 0x000fe40000410000 */
[----:B0-----:R-:W-:Y:S01]  /*31b0*/  FMUL.FTZ R94, R98, R101 ;  /* 0x00000065625e7220 */ /* 0x001fe20000410000 */
[----:B------:R-:W-:Y:S01]  /*31c0*/  FSEL R101, R67, RZ, !P2 ;  /* 0x000000ff43657208 */ /* 0x000fe20005000000 */
[----:B------:R-:W-:Y:S01]  /*31d0*/  FFMA.FTZ R91, R86, R108, -R91 ;  /* 0x0000006c565b7223 */ /* 0x000fe2000001085b */
[----:B------:R-:W-:Y:S01]  /*31e0*/  MUFU.SIN R15, R113 ;  /* 0x00000071000f7308 */ /* 0x000fe20000000400 */
[----:B------:R-:W-:-:S02]  /*31f0*/  FADD.FTZ R14, R109, R14 ;  /* 0x0000000e6d0e7221 */ /* 0x000fc40000010000 */
[----:B------:R-:W-:-:S05]  /*3200*/  FADD.FTZ R91, R110, R91 ;  /* 0x0000005b6e5b7221 */ /* 0x000fca0000010000 */
[----:B------:R-:W0:Y:S01]  /*3210*/  MUFU.COS R113, R113 ;  /* 0x0000007100717308 */ /* 0x000e220000000000 */
[----:B------:R-:W-:-:S07]  /*3220*/  FMUL.FTZ R67, R101, R91 ;  /* 0x0000005b65437220 */ /* 0x000fce0000410000 */
[----:B------:R1:W0:Y:S02]  /*3230*/  MUFU.SIN R103, R102 ;  /* 0x0000006600677308 */ /* 0x0002240000000400 */
[----:B-1----:R-:W-:Y:S01]  /*3240*/  FSEL R102, R66, 1, !P2 ;  /* 0x3f80000042667808 */ /* 0x002fe20005000000 */
[----:B------:R-:W-:-:S04]  /*3250*/  FMUL.FTZ R66, R101, R14 ;  /* 0x0000000e65427220 */ /* 0x000fc80000410000 */
[----:B------:R-:W-:Y:S02]  /*3260*/  FFMA.FTZ R80, R102, R91, -R66 ;  /* 0x0000005b66507223 */ /* 0x000fe40000010842 */
[----:B------:R-:W-:Y:S02]  /*3270*/  FMUL.FTZ R66, R88, R107 ;  /* 0x0000006b58427220 */ /* 0x000fe40000410000 */
[----:B------:R-:W-:Y:S02]  /*3280*/  FFMA.FTZ R91, R102, R14, R67 ;  /* 0x0000000e665b7223 */ /* 0x000fe40000010043 */
[----:B------:R-:W1:Y:S01]  /*3290*/  LDS R14, [R83.X4+0x20] ;  /* 0x00002000530e7984 */ /* 0x000e620000004800 */
[----:B------:R-:W-:-:S03]  /*32a0*/  FFMA.FTZ R67, R85, R108, R66 ;  /* 0x0000006c55437223 */ /* 0x000fc60000010042 */
[----:B------:R-:W1:Y:S01]  /*32b0*/  LDS R66, [R83.X4+0x24] ;  /* 0x0000240053427984 */ /* 0x000e620000004800 */
[----:B0-----:R-:W-:Y:S02]  /*32c0*/  FMUL.FTZ R113, R100, R113 ;  /* 0x0000007164717220 */ /* 0x001fe40000410000 */
[----:B------:R-:W-:Y:S02]  /*32d0*/  FMUL.FTZ R7, R70, R7 ;  /* 0x0000000746077220 */ /* 0x000fe40000410000 */
[----:B------:R-:W-:Y:S02]  /*32e0*/  FMUL.FTZ R100, R100, R15 ;  /* 0x0000000f64647220 */ /* 0x000fe40000410000 */
[----:B------:R-:W-:Y:S02]  /*32f0*/  FMUL.FTZ R15, R85, R107 ;  /* 0x0000006b550f7220 */ /* 0x000fe40000410000 */
[----:B------:R-:W-:Y:S01]  /*3300*/  FMUL.FTZ R5, R70, R5 ;  /* 0x0000000546057220 */ /* 0x000fe20000410000 */
[----:B------:R-:W-:Y:S01]  /*3310*/  FSEL R96, R7, RZ, !P2 ;  /* 0x000000ff07607208 */ /* 0x000fe20005000000 */
[C---:B------:R-:W-:Y:S01]  /*3320*/  FMUL.FTZ R97, R92.reuse, R97 ;  /* 0x000000615c617220 */ /* 0x040fe20000410000 */
[----:B------:R-:W0:Y:S01]  /*3330*/  LDS R7, [R83.X4+0x2c] ;  /* 0x00002c0053077984 */ /* 0x000e220000004800 */
[----:B------:R-:W-:-:S02]  /*3340*/  FMUL.FTZ R95, R92, R95 ;  /* 0x0000005f5c5f7220 */ /* 0x000fc40000410000 */
[----:B------:R-:W-:Y:S01]  /*3350*/  FMUL.FTZ R92, R98, R103 ;  /* 0x00000067625c7220 */ /* 0x000fe20000410000 */
[----:B------:R-:W-:Y:S01]  /*3360*/  FSEL R103, R5, RZ, !P2 ;  /* 0x000000ff05677208 */ /* 0x000fe20005000000 */
[----:B------:R-:W-:Y:S01]  /*3370*/  FFMA.FTZ R15, R88, R108, -R15 ;  /* 0x0000006c580f7223 */ /* 0x000fe2000001080f */
[----:B------:R-:W0:Y:S01]  /*3380*/  LDS R5, [R83.X4+0x28] ;  /* 0x0000280053057984 */ /* 0x000e220000004800 */
[----:B------:R-:W-:Y:S01]  /*3390*/  FMUL.FTZ R68, R101, R67 ;  /* 0x0000004365447220 */ /* 0x000fe20000410000 */
[----:B------:R-:W-:Y:S01]  /*33a0*/  FSEL R95, R95, RZ, !P3 ;  /* 0x000000ff5f5f7208 */ /* 0x000fe20005800000 */
[----:B------:R-:W-:Y:S02]  /*33b0*/  FADD.FTZ R82, R103, R80 ;  /* 0x0000005067527221 */ /* 0x000fe40000010000 */
[-C--:B------:R-:W-:Y:S02]  /*33c0*/  FFMA.FTZ R68, R102, R15.reuse, -R68 ;  /* 0x0000000f66447223 */ /* 0x080fe40000010844 */
[----:B------:R-:W-:Y:S01]  /*33d0*/  FMUL.FTZ R15, R101, R15 ;  /* 0x0000000f650f7220 */ /* 0x000fe20000410000 */
[----:B------:R-:W-:Y:S01]  /*33e0*/  FSEL R97, R97, 1, !P3 ;  /* 0x3f80000061617808 */ /* 0x000fe20005800000 */
[----:B------:R-:W-:-:S02]  /*33f0*/  FADD.FTZ R90, R96, R91 ;  /* 0x0000005b605a7221 */ /* 0x000fc40000010000 */
[C---:B----4-:R-:W-:Y:S02]  /*3400*/  FMUL.FTZ R12, R73.reuse, R12 ;  /* 0x0000000c490c7220 */ /* 0x050fe40000410000 */
[----:B------:R-:W-:Y:S02]  /*3410*/  FMUL.FTZ R6, R73, R6 ;  /* 0x0000000649067220 */ /* 0x000fe40000410000 */
[----:B------:R-:W-:Y:S02]  /*3420*/  FFMA.FTZ R80, R102, R67, R15 ;  /* 0x0000004366507223 */ /* 0x000fe4000001000f */
[C---:B------:R-:W-:Y:S02]  /*3430*/  FMUL.FTZ R15, R95.reuse, R82 ;  /* 0x000000525f0f7220 */ /* 0x040fe40000410000 */
[----:B------:R-:W-:Y:S01]  /*3440*/  FMUL.FTZ R111, R104, R111 ;  /* 0x0000006f686f7220 */ /* 0x000fe20000410000 */
[----:B------:R-:W-:Y:S01]  /*3450*/  FSEL R98, R12, RZ, !P3 ;  /* 0x000000ff0c627208 */ /* 0x000fe20005800000 */
[----:B------:R-:W-:Y:S01]  /*3460*/  FMUL.FTZ R104, R104, R99 ;  /* 0x0000006368687220 */ /* 0x000fe20000410000 */
[----:B------:R-:W-:Y:S01]  /*3470*/  FSEL R105, R6, RZ, !P3 ;  /* 0x000000ff06697208 */ /* 0x000fe20005800000 */
[-C--:B------:R-:W-:Y:S01]  /*3480*/  FMUL.FTZ R91, R95, R90.reuse ;  /* 0x0000005a5f5b7220 */ /* 0x080fe20000410000 */
[----:B------:R-:W4:Y:S01]  /*3490*/  LDS R6, [R83.X4+0x30] ;  /* 0x0000300053067984 */ /* 0x000f220000004800 */
[C---:B------:R-:W-:Y:S01]  /*34a0*/  FFMA.FTZ R67, R97.reuse, R90, R15 ;  /* 0x0000005a61437223 */ /* 0x040fe2000001000f */
[----:B------:R-:W-:Y:S01]  /*34b0*/  FSEL R104, R104, RZ, !P4 ;  /* 0x000000ff68687208 */ /* 0x000fe20006000000 */
[----:B------:R-:W-:Y:S01]  /*34c0*/  FFMA.FTZ R106, R97, R82, -R91 ;  /* 0x00000052616a7223 */ /* 0x000fe2000001085b */
[----:B------:R-:W4:Y:S01]  /*34d0*/  LDS R12, [R83.X4+0x34] ;  /* 0x00003400530c7984 */ /* 0x000f220000004800 */
[----:B------:R-:W-:-:S02]  /*34e0*/  FMUL.FTZ R15, R95, R80 ;  /* 0x000000505f0f7220 */ /* 0x000fc40000410000 */
[----:B------:R-:W-:Y:S02]  /*34f0*/  FADD.FTZ R67, R98, R67 ;  /* 0x0000004362437221 */ /* 0x000fe40000010000 */
[----:B------:R-:W-:Y:S01]  /*3500*/  FADD.FTZ R106, R105, R106 ;  /* 0x0000006a696a7221 */ /* 0x000fe20000010000 */
[----:B------:R-:W-:Y:S01]  /*3510*/  FSEL R111, R111, 1, !P4 ;  /* 0x3f8000006f6f7808 */ /* 0x000fe20006000000 */
[----:B------:R-:W-:Y:S02]  /*3520*/  FFMA.FTZ R82, R97, R68, -R15 ;  /* 0x0000004461527223 */ /* 0x000fe4000001080f */
[C---:B------:R-:W-:Y:S02]  /*3530*/  FMUL.FTZ R15, R104.reuse, R67 ;  /* 0x00000043680f7220 */ /* 0x040fe40000410000 */
[-C--:B------:R-:W-:Y:S02]  /*3540*/  FMUL.FTZ R112, R104, R106.reuse ;  /* 0x0000006a68707220 */ /* 0x080fe40000410000 */
[----:B------:R-:W-:-:S02]  /*3550*/  FFMA.FTZ R90, R111, R106, -R15 ;  /* 0x0000006a6f5a7223 */ /* 0x000fc4000001080f */
[----:B------:R-:W-:Y:S01]  /*3560*/  FMUL.FTZ R68, R95, R68 ;  /* 0x000000445f447220 */ /* 0x000fe20000410000 */
[----:B------:R-:W3:Y:S01]  /*3570*/  LDS R15, [R83.X4+0x38] ;  /* 0x00003800530f7984 */ /* 0x000ee20000004800 */
[----:B-1----:R-:W-:Y:S02]  /*3580*/  FMUL.FTZ R14, R75, R14 ;  /* 0x0000000e4b0e7220 */ /* 0x002fe40000410000 */
[----:B------:R-:W-:Y:S02]  /*3590*/  FFMA.FTZ R91, R111, R67, R112 ;  /* 0x000000436f5b7223 */ /* 0x000fe40000010070 */
[----:B------:R-:W1:Y:S01]  /*35a0*/  LDS R67, [R83.X4+0x3c] ;  /* 0x00003c0053437984 */ /* 0x000e620000004800 */
[----:B------:R-:W-:Y:S01]  /*35b0*/  FFMA.FTZ R68, R97, R80, R68 ;  /* 0x0000005061447223 */ /* 0x000fe20000010044 */
[----:B------:R-:W-:Y:S01]  /*35c0*/  FSEL R99, R14, RZ, !P4 ;  /* 0x000000ff0e637208 */ /* 0x000fe20006000000 */
[----:B------:R-:W-:Y:S01]  /*35d0*/  FMUL.FTZ R66, R75, R66 ;  /* 0x000000424b427220 */ /* 0x000fe20000410000 */
[----:B------:R-:W-:Y:S01]  /*35e0*/  FSEL R84, R84, RZ, !P5 ;  /* 0x000000ff54547208 */ /* 0x000fe20006800000 */
[----:B------:R-:W-:-:S02]  /*35f0*/  FMUL.FTZ R80, R104, R68 ;  /* 0x0000004468507220 */ /* 0x000fc40000410000 */
[----:B------:R-:W-:Y:S01]  /*3600*/  FADD.FTZ R14, R99, R90 ;  /* 0x0000005a630e7221 */ /* 0x000fe20000010000 */
[----:B------:R-:W-:Y:S01]  /*3610*/  FSEL R106, R66, RZ, !P4 ;  /* 0x000000ff426a7208 */ /* 0x000fe20006000000 */
[-C--:B------:R-:W-:Y:S01]  /*3620*/  FFMA.FTZ R80, R111, R82.reuse, -R80 ;  /* 0x000000526f507223 */ /* 0x080fe20000010850 */
[----:B------:R-:W-:Y:S01]  /*3630*/  FSEL R89, R89, 1, !P5 ;  /* 0x3f80000059597808 */ /* 0x000fe20006800000 */
[----:B0-----:R-:W-:Y:S02]  /*3640*/  FMUL.FTZ R7, R76, R7 ;  /* 0x000000074c077220 */ /* 0x001fe40000410000 */
[----:B------:R-:W-:Y:S02]  /*3650*/  FMUL.FTZ R82, R104, R82 ;  /* 0x0000005268527220 */ /* 0x000fe40000410000 */
[----:B------:R-:W-:Y:S02]  /*3660*/  FADD.FTZ R91, R106, R91 ;  /* 0x0000005b6a5b7221 */ /* 0x000fe40000010000 */
[----:B------:R-:W-:Y:S01]  /*3670*/  FMUL.FTZ R66, R84, R14 ;  /* 0x0000000e54427220 */ /* 0x000fe20000410000 */
[----:B------:R-:W-:Y:S01]  /*3680*/  FSEL R90, R7, RZ, !P5 ;  /* 0x000000ff075a7208 */ /* 0x000fe20006800000 */
[----:B------:R-:W-:-:S02]  /*3690*/  FMUL.FTZ R5, R76, R5 ;  /* 0x000000054c057220 */ /* 0x000fc40000410000 */
[----:B------:R-:W-:Y:S02]  /*36a0*/  FFMA.FTZ R82, R111, R68, R82 ;  /* 0x000000446f527223 */ /* 0x000fe40000010052 */
[-C--:B------:R-:W-:Y:S02]  /*36b0*/  FFMA.FTZ R93, R89, R91.reuse, R66 ;  /* 0x0000005b595d7223 */ /* 0x080fe40000010042 */
[C---:B------:R-:W-:Y:S01]  /*36c0*/  FMUL.FTZ R68, R84.reuse, R91 ;  /* 0x0000005b54447220 */ /* 0x040fe20000410000 */
[----:B------:R-:W-:Y:S01]  /*36d0*/  FSEL R91, R5, RZ, !P5 ;  /* 0x000000ff055b7208 */ /* 0x000fe20006800000 */
[----:B------:R-:W-:Y:S01]  /*36e0*/  FMUL.FTZ R66, R84, R82 ;  /* 0x0000005254427220 */ /* 0x000fe20000410000 */
[----:B------:R-:W-:Y:S01]  /*36f0*/  FSEL R92, R92, RZ, !P6 ;  /* 0x000000ff5c5c7208 */ /* 0x000fe20007000000 */
[C---:B------:R-:W-:Y:S02]  /*3700*/  FFMA.FTZ R68, R89.reuse, R14, -R68 ;  /* 0x0000000e59447223 */ /* 0x040fe40000010844 */
[----:B------:R-:W-:Y:S01]  /*3710*/  FADD.FTZ R129, R90, R93 ;  /* 0x0000005d5a817221 */ /* 0x000fe20000010000 */
[----:B------:R-:W-:Y:S01]  /*3720*/  FSEL R94, R94, 1, !P6 ;  /* 0x3f8000005e5e7808 */ /* 0x000fe20007000000 */
[----:B------:R-:W-:-:S02]  /*3730*/  FFMA.FTZ R5, R89, R80, -R66 ;  /* 0x0000005059057223 */ /* 0x000fc40000010842 */
[----:B------:R-:W-:Y:S02]  /*3740*/  FADD.FTZ R93, R91, R68 ;  /* 0x000000445b5d7221 */ /* 0x000fe40000010000 */
[----:B------:R-:W-:Y:S02]  /*3750*/  FMUL.FTZ R80, R84, R80 ;  /* 0x0000005054507220 */ /* 0x000fe40000410000 */
[C---:B------:R-:W-:Y:S02]  /*3760*/  FMUL.FTZ R14, R92.reuse, R129 ;  /* 0x000000815c0e7220 */ /* 0x040fe40000410000 */
[C---:B----4-:R-:W-:Y:S02]  /*3770*/  FMUL.FTZ R6, R77.reuse, R6 ;  /* 0x000000064d067220 */ /* 0x050fe40000410000 */
[----:B------:R-:W-:Y:S02]  /*3780*/  FMUL.FTZ R12, R77, R12 ;  /* 0x0000000c4d0c7220 */ /* 0x000fe40000410000 */
[----:B------:R-:W-:-:S02]  /*3790*/  FMUL.FTZ R68, R92, R93 ;  /* 0x0000005d5c447220 */ /* 0x000fc40000410000 */
[----:B------:R-:W-:Y:S02]  /*37a0*/  FFMA.FTZ R7, R89, R82, R80 ;  /* 0x0000005259077223 */ /* 0x000fe40000010050 */
[----:B------:R-:W-:Y:S01]  /*37b0*/  FFMA.FTZ R66, R94, R93, -R14 ;  /* 0x0000005d5e427223 */ /* 0x000fe2000001080e */
[----:B------:R-:W-:Y:S01]  /*37c0*/  FSEL R93, R6, RZ, !P6 ;  /* 0x000000ff065d7208 */ /* 0x000fe20007000000 */
[----:B------:R-:W-:Y:S01]  /*37d0*/  FFMA.FTZ R129, R94, R129, R68 ;  /* 0x000000815e817223 */ /* 0x000fe20000010044 */
[----:B------:R-:W-:Y:S01]  /*37e0*/  FSEL R112, R12, RZ, !P6 ;  /* 0x000000ff0c707208 */ /* 0x000fe20007000000 */
[----:B------:R-:W-:Y:S01]  /*37f0*/  FMUL.FTZ R14, R92, R7 ;  /* 0x000000075c0e7220 */ /* 0x000fe20000410000 */
[----:B------:R-:W-:Y:S01]  /*3800*/  FSEL R100, R100, RZ, !P0 ;  /* 0x000000ff64647208 */ /* 0x000fe20004000000 */
[----:B------:R-:W-:Y:S01]  /*3810*/  FADD.FTZ R66, R93, R66 ;  /* 0x000000425d427221 */ /* 0x000fe20000010000 */
[----:B------:R-:W-:Y:S01]  /*3820*/  FSEL R113, R113, 1, !P0 ;  /* 0x3f80000071717808 */ /* 0x000fe20004000000 */
[----:B------:R-:W-:-:S02]  /*3830*/  FFMA.FTZ R12, R94, R5, -R14 ;  /* 0x000000055e0c7223 */ /* 0x000fc4000001080e */
[----:B------:R-:W-:Y:S02]  /*3840*/  FADD.FTZ R129, R112, R129 ;  /* 0x0000008170817221 */ /* 0x000fe40000010000 */
[----:B------:R-:W-:Y:S02]  /*3850*/  FMUL.FTZ R5, R92, R5 ;  /* 0x000000055c057220 */ /* 0x000fe40000410000 */
[----:B------:R-:W-:Y:S02]  /*3860*/  FMUL.FTZ R14, R100, R66 ;  /* 0x00000042640e7220 */ /* 0x000fe40000410000 */
[C---:B---3--:R-:W-:Y:S02]  /*3870*/  FMUL.FTZ R15, R78.reuse, R15 ;  /* 0x0000000f4e0f7220 */ /* 0x048fe40000410000 */
[----:B-1----:R-:W-:Y:S02]  /*3880*/  FMUL.FTZ R67, R78, R67 ;  /* 0x000000434e437220 */ /* 0x002fe40000410000 */
[----:B------:R-:W-:-:S02]  /*3890*/  FMUL.FTZ R6, R100, R129 ;  /* 0x0000008164067220 */ /* 0x000fc40000410000 */
[----:B------:R-:W-:Y:S02]  /*38a0*/  FFMA.FTZ R5, R94, R7, R5 ;  /* 0x000000075e057223 */ /* 0x000fe40000010005 */
[----:B------:R-:W-:Y:S01]  /*38b0*/  FFMA.FTZ R7, R113, R129, R14 ;  /* 0x0000008171077223 */ /* 0x000fe2000001000e */
[----:B------:R-:W-:Y:S01]  /*38c0*/  FSEL R129, R15, RZ, !P0 ;  /* 0x000000ff0f817208 */ /* 0x000fe20004000000 */
[----:B------:R-:W-:Y:S01]  /*38d0*/  FFMA.FTZ R14, R113, R66, -R6 ;  /* 0x00000042710e7223 */ /* 0x000fe20000010806 */
[----:B------:R-:W-:Y:S01]  /*38e0*/  FSEL R128, R67, RZ, !P0 ;  /* 0x000000ff43807208 */ /* 0x000fe20004000000 */
[C---:B------:R-:W-:Y:S02]  /*38f0*/  FMUL.FTZ R6, R100.reuse, R5 ;  /* 0x0000000564067220 */ /* 0x040fe40000410000 */
[----:B------:R-:W-:Y:S02]  /*3900*/  FMUL.FTZ R66, R100, R12 ;  /* 0x0000000c64427220 */ /* 0x000fe40000410000 */
[----:B------:R-:W-:-:S02]  /*3910*/  FADD.FTZ R14, R129, R14 ;  /* 0x0000000e810e7221 */ /* 0x000fc40000010000 */
[----:B------:R-:W-:Y:S02]  /*3920*/  FADD.FTZ R15, R128, R7 ;  /* 0x00000007800f7221 */ /* 0x000fe40000010000 */
        /* <DEDUP_REMOVED lines=8> */
[C---:B-1----:R-:W-:Y:S02]  /*39b0*/  FMUL.FTZ R68, R66.reuse, R131 ;  /* 0x0000008342447220 */ /* 0x042fe40000410000 */
[----:B---3--:R-:W-:Y:S02]  /*39c0*/  FMUL.FTZ R6, R66, R5 ;  /* 0x0000000542067220 */ /* 0x008fe40000410000 */
[C---:B------:R-:W-:Y:S02]  /*39d0*/  FFMA.FTZ R80, R12.reuse, R131, R80 ;  /* 0x000000830c507223 */ /* 0x040fe40000010050 */
[C---:B------:R-:W-:Y:S02]  /*39e0*/  FFMA.FTZ R67, R12.reuse, R67, -R68 ;  /* 0x000000430c437223 */ /* 0x040fe40000010844 */
[-C--:B----4-:R-:W-:Y:S02]  /*39f0*/  FFMA.FTZ R131, R12, R7.reuse, R6 ;  /* 0x000000070c837223 */ /* 0x090fe40000010006 */
        /* <DEDUP_REMOVED lines=8> */
[----:B------:R-:W4:Y:S01]  /*3a80*/  SHFL.UP PT, R6, R131, 0x2, RZ ;  /* 0x0440000083067989 */ /* 0x000f2200000e00ff */
[----:B------:R-:W-:Y:S01]  /*3a90*/  ISETP.GE.AND P0, PT, R30, 0x2, PT ;  /* 0x000000021e00780c */ /* 0x000fe20003f06270 */
[----:B0-----:R-:W-:-:S02]  /*3aa0*/  FMUL.FTZ R68, R131, R66 ;  /* 0x0000004283447220 */ /* 0x001fc40000410000 */
[CC--:B-1----:R-:W-:Y:S02]  /*3ab0*/  FMUL.FTZ R135, R131.reuse, R7.reuse ;  /* 0x0000000783877220 */ /* 0x0c2fe40000410000 */
[C---:B------:R-:W-:Y:S02]  /*3ac0*/  FFMA.FTZ R7, R12.reuse, R7, -R68 ;  /* 0x000000070c077223 */ /* 0x040fe40000010844 */
[C---:B---3--:R-:W-:Y:S02]  /*3ad0*/  FMUL.FTZ R133, R131.reuse, R5 ;  /* 0x0000000583857220 */ /* 0x048fe40000410000 */
[C---:B------:R-:W-:Y:S02]  /*3ae0*/  FFMA.FTZ R66, R12.reuse, R66, R135 ;  /* 0x000000420c427223 */ /* 0x040fe40000010087 */
[-C--:B----4-:R-:W-:Y:S02]  /*3af0*/  FMUL.FTZ R67, R131, R6.reuse ;  /* 0x0000000683437220 */ /* 0x090fe40000410000 */
        /* <DEDUP_REMOVED lines=8> */
[----:B------:R-:W4:Y:S01]  /*3b80*/  SHFL.UP PT, R7, R6, 0x4, RZ ;  /* 0x0480000006077989 */ /* 0x000f2200000e00ff */
[----:B------:R-:W-:-:S02]  /*3b90*/  IADD3 R135, R30, 0x40, RZ ;  /* 0x000000401e877810 */ /* 0x000fc40007ffe0ff */
[C---:B------:R-:W-:Y:S02]  /*3ba0*/  ISETP.GE.AND P0, PT, R30.reuse, 0x4, PT ;  /* 0x000000041e00780c */ /* 0x040fe40003f06270 */
[C---:B------:R-:W-:Y:S02]  /*3bb0*/  IADD3 R67, R30.reuse, 0x20, RZ ;  /* 0x000000201e437810 */ /* 0x040fe40007ffe0ff */
[-C--:B------:R-:W-:Y:S02]  /*3bc0*/  LEA.HI.SX32 R66, R30, R30.reuse, 0x1b ;  /* 0x0000001e1e427211 */ /* 0x080fe400078fdaff */
[-C--:B------:R-:W-:Y:S02]  /*3bd0*/  LEA.HI.SX32 R135, R135, R30.reuse, 0x1b ;  /* 0x0000001e87877211 */ /* 0x080fe400078fdaff */
[----:B------:R-:W-:Y:S01]  /*3be0*/  LEA.HI.SX32 R68, R67, R30, 0x1b ;  /* 0x0000001e43447211 */ /* 0x000fe200078fdaff */
[----:B0-----:R-:W-:Y:S01]  /*3bf0*/  FMUL.FTZ R80, R6, R5 ;  /* 0x0000000506507220 */ /* 0x001fe20000410000 */
[----:B------:R-:W-:Y:S01]  /*3c00*/  SHF.L.U32 R67, R66, 0x2, RZ ;  /* 0x0000000242437819 */ /* 0x000fe200000006ff */
[C---:B-1----:R-:W-:Y:S01]  /*3c10*/  FMUL.FTZ R130, R6.reuse, R131 ;  /* 0x0000008306827220 */ /* 0x042fe20000410000 */
[----:B------:R-:W-:Y:S01]  /*3c20*/  SHF.L.U32 R66, R135, 0x2, RZ ;  /* 0x0000000287427819 */ /* 0x000fe200000006ff */
[----:B---3--:R-:W-:-:S02]  /*3c30*/  FMUL.FTZ R82, R6, R133 ;  /* 0x0000008506527220 */ /* 0x008fc40000410000 */
[C---:B------:R-:W-:Y:S02]  /*3c40*/  FFMA.FTZ R130, R12.reuse, R133, R130 ;  /* 0x000000850c827223 */ /* 0x040fe40000010082 */
[-C--:B----4-:R-:W-:Y:S02]  /*3c50*/  FFMA.FTZ R135, R12, R7.reuse, R80 ;  /* 0x000000070c877223 */ /* 0x090fe40000010050 */
[----:B------:R-:W-:Y:S02]  /*3c60*/  FMUL.FTZ R7, R6, R7 ;  /* 0x0000000706077220 */ /* 0x000fe40000410000 */
[C---:B------:R-:W-:Y:S02]  /*3c70*/  FFMA.FTZ R131, R12.reuse, R131, -R82 ;  /* 0x000000830c837223 */ /* 0x040fe40000010852 */
[----:B------:R-:W-:Y:S02]  /*3c80*/  @P0 FFMA.FTZ R12, R12, R5, -R7 ;  /* 0x000000050c0c0223 */ /* 0x000fe40000010807 */
[----:B------:R-:W-:-:S02]  /*3c90*/  @P0 FADD.FTZ R15, R15, R130 ;  /* 0x000000820f0f0221 */ /* 0x000fc40000010000 */
[----:B------:R-:W-:Y:S01]  /*3ca0*/  @P0 FADD.FTZ R14, R14, R131 ;  /* 0x000000830e0e0221 */ /* 0x000fe20000010000 */
[----:B------:R-:W-:Y:S01]  /*3cb0*/  FSEL R135, R6, R135, !P0 ;  /* 0x0000008706877208 */ /* 0x000fe20004000000 */
[----:B------:R-:W0:Y:S01]  /*3cc0*/  SHFL.UP PT, R5, R12, 0x8, RZ ;  /* 0x050000000c057989 */ /* 0x000e2200000e00ff */
[----:B------:R-:W-:-:S03]  /*3cd0*/  SHF.L.U32 R68, R68, 0x2, RZ ;  /* 0x0000000244447819 */ /* 0x000fc600000006ff */
[----:B------:R-:W-:Y:S04]  /*3ce0*/  SHFL.UP PT, R130, R15, 0x8, RZ ;  /* 0x050000000f827989 */ /* 0x000fe800000e00ff */
[----:B------:R-:W1:Y:S04]  /*3cf0*/  SHFL.UP PT, R7, R14, 0x8, RZ ;  /* 0x050000000e077989 */ /* 0x000e6800000e00ff */
[----:B------:R-:W3:Y:S01]  /*3d00*/  SHFL.UP PT, R6, R135, 0x8, RZ ;  /* 0x0500000087067989 */ /* 0x000ee200000e00ff */
[----:B------:R-:W-:-:S03]  /*3d10*/  IADD3 R137, R30, 0x60, RZ ;  /* 0x000000601e897810 */ /* 0x000fc60007ffe0ff */
[----:B-----5:R-:W-:Y:S04]  /*3d20*/  STS [R67+0x840], R72 ;  /* 0x0008404843007388 */ /* 0x020fe80000000800 */
[----:B------:R-:W-:Y:S04]  /*3d30*/  STS [R68+0x8c0], R71 ;  /* 0x0008c04744007388 */ /* 0x000fe80000000800 */
[----:B------:R4:W-:Y:S01]  /*3d40*/  STS [R66+0x940], R81 ;  /* 0x0009405142007388 */ /* 0x0009e20000000800 */
[----:B------:R-:W-:Y:S02]  /*3d50*/  LEA.HI.SX32 R137, R137, R30, 0x1b ;  /* 0x0000001e89897211 */ /* 0x000fe400078fdaff */
[----:B------:R-:W-:-:S02]  /*3d60*/  IADD3 R131, R30, 0xc0, RZ ;  /* 0x000000c01e837810 */ /* 0x000fc40007ffe0ff */
[C---:B----4-:R-:W-:Y:S02]  /*3d70*/  IADD3 R81, R30.reuse, 0x80, RZ ;  /* 0x000000801e517810 */ /* 0x050fe40007ffe0ff */
[----:B------:R-:W-:Y:S02]  /*3d80*/  IADD3 R133, R30, 0xa0, RZ ;  /* 0x000000a01e857810 */ /* 0x000fe40007ffe0ff */
[-C--:B------:R-:W-:Y:S02]  /*3d90*/  LEA.HI.SX32 R81, R81, R30.reuse, 0x1b ;  /* 0x0000001e51517211 */ /* 0x080fe400078fdaff */
[----:B------:R-:W-:Y:S02]  /*3da0*/  SHF.L.U32 R82, R137, 0x2, RZ ;  /* 0x0000000289527819 */ /* 0x000fe400000006ff */
[----:B------:R-:W-:Y:S02]  /*3db0*/  SHF.L.U32 R81, R81, 0x2, RZ ;  /* 0x0000000251517819 */ /* 0x000fe400000006ff */
[----:B------:R-:W-:-:S02]  /*3dc0*/  LEA.HI.SX32 R131, R131, R30, 0x1b ;  /* 0x0000001e83837211 */ /* 0x000fc400078fdaff */
[C---:B------:R-:W-:Y:S02]  /*3dd0*/  ISETP.GE.AND P0, PT, R30.reuse, 0x8, PT ;  /* 0x000000081e00780c */ /* 0x040fe40003f06270 */
[-C--:B------:R-:W-:Y:S01]  /*3de0*/  LEA.HI.SX32 R133, R133, R30.reuse, 0x1b ;  /* 0x0000001e85857211 */ /* 0x080fe200078fdaff */
[----:B------:R-:W-:Y:S01]  /*3df0*/  STS [R82+0x9c0], R117 ;  /* 0x0009c07552007388 */ /* 0x000fe20000000800 */
[----:B------:R-:W-:Y:S02]  /*3e00*/  IADD3 R71, R30, 0xe0, RZ ;  /* 0x000000e01e477810 */ /* 0x000fe40007ffe0ff */
[----:B------:R-:W-:Y:S01]  /*3e10*/  SHF.L.U32 R72, R131, 0x2, RZ ;  /* 0x0000000283487819 */ /* 0x000fe200000006ff */
[----:B------:R4:W-:Y:S01]  /*3e20*/  STS [R81+0xa40], R114 ;  /* 0x000a407251007388 */ /* 0x0009e20000000800 */
[----:B------:R-:W-:Y:S01]  /*3e30*/  SHF.L.U32 R80, R133, 0x2, RZ ;  /* 0x0000000285507819 */ /* 0x000fe200000006ff */
[----:B0-----:R-:W-:Y:S01]  /*3e40*/  FMUL.FTZ R131, R135, R5 ;  /* 0x0000000587837220 */ /* 0x001fe20000410000 */
[----:B------:R-:W-:Y:S01]  /*3e50*/  LEA.HI.SX32 R71, R71, R30, 0x1b ;  /* 0x0000001e47477211 */ /* 0x000fe200078fdaff */
[----:B-1----:R-:W-:-:S02]  /*3e60*/  FMUL.FTZ R133, R135, R7 ;  /* 0x0000000787857220 */ /* 0x002fc40000410000 */
[C---:B---3--:R-:W-:Y:S02]  /*3e70*/  FFMA.FTZ R132, R12.reuse, R6, R131 ;  /* 0x000000060c847223 */ /* 0x048fe40000010083 */
[-C--:B----4-:R-:W-:Y:S01]  /*3e80*/  FMUL.FTZ R114, R135, R130.reuse ;  /* 0x0000008287727220 */ /* 0x090fe20000410000 */
[----:B------:R-:W-:Y:S01]  /*3e90*/  SHF.L.U32 R71, R71, 0x2, RZ ;  /* 0x0000000247477819 */ /* 0x000fe200000006ff */
[C---:B------:R-:W-:Y:S02]  /*3ea0*/  FFMA.FTZ R130, R12.reuse, R130, R133 ;  /* 0x000000820c827223 */ /* 0x040fe40000010085 */
[----:B------:R-:W-:Y:S02]  /*3eb0*/  FFMA.FTZ R7, R12, R7, -R114 ;  /* 0x000000070c077223 */ /* 0x000fe40000010872 */
[----:B------:R-:W-:Y:S01]  /*3ec0*/  FMUL.FTZ R6, R135, R6 ;  /* 0x0000000687067220 */ /* 0x000fe20000410000 */
[----:B--2---:R-:W-:Y:S01]  /*3ed0*/  STS [R80+0xac0], R119 ;  /* 0x000ac07750007388 */ /* 0x004fe20000000800 */
[----:B------:R-:W-:-:S02]  /*3ee0*/  @P0 FADD.FTZ R14, R14, R7 ;  /* 0x000000070e0e0221 */ /* 0x000fc40000010000 */
[----:B------:R-:W-:Y:S01]  /*3ef0*/  @P0 FADD.FTZ R15, R15, R130 ;  /* 0x000000820f0f0221 */ /* 0x000fe20000010000 */
[----:B------:R-:W-:Y:S01]  /*3f00*/  STS [R72+0xb40], R121 ;  /* 0x000b407948007388 */ /* 0x000fe20000000800 */
[----:B------:R-:W-:Y:S01]  /*3f10*/  @P0 FFMA.FTZ R12, R12, R5, -R6 ;  /* 0x000000050c0c0223 */ /* 0x000fe20000010806 */
[----:B------:R-:W-:Y:S02]  /*3f20*/  FSEL R132, R135, R132, !P0 ;  /* 0x0000008487847208 */ /* 0x000fe40004000000 */
[----:B------:R-:W-:Y:S04]  /*3f30*/  STS [R71+0xbc0], R116 ;  /* 0x000bc07447007388 */ /* 0x000fe80000000800 */
[----:B------:R-:W-:Y:S01]  /*3f40*/  STS [R4.X4+0xc40], R115 ;  /* 0x000c407304007388 */ /* 0x000fe20000004800 */
[----:B------:R-:W-:-:S03]  /*3f50*/  ISETP.NE.AND P0, PT, R26, RZ, PT ;  /* 0x000000ff1a00720c */ /* 0x000fc60003f05270 */
[----:B------:R-:W0:Y:S04]  /*3f60*/  SHFL.UP PT, R115, R14, 0x10, RZ ;  /* 0x060000000e737989 */ /* 0x000e2800000e00ff */
[----:B------:R-:W1:Y:S04]  /*3f70*/  SHFL.UP PT, R117, R15, 0x10, RZ ;  /* 0x060000000f757989 */ /* 0x000e6800000e00ff */
[----:B------:R-:W2:Y:S01]  /*3f80*/  SHFL.UP PT, R5, R12, 0x10, RZ ;  /* 0x060000000c057989 */ /* 0x000ea200000e00ff */
[----:B------:R-:W-:-:S03]  /*3f90*/  ISETP.EQ.OR P0, PT, R31, RZ, P0 ;  /* 0x000000ff1f00720c */ /* 0x000fc60000702670 */
[----:B------:R-:W3:Y:S04]  /*3fa0*/  SHFL.UP PT, R7, R132, 0x10, RZ ;  /* 0x0600000084077989 */ /* 0x000ee800000e00ff */
[----:B------:R4:W-:Y:S04]  /*3fb0*/  STS [R8.X4+0xcc0], R123 ;  /* 0x000cc07b08007388 */ /* 0x0009e80000004800 */
[----:B------:R5:W-:Y:S04]  /*3fc0*/  STS [R9.X4+0xd40], R120 ;  /* 0x000d407809007388 */ /* 0x000be80000004800 */
[----:B------:R-:W-:Y:S01]  /*3fd0*/  STS [R10.X4+0xdc0], R125 ;  /* 0x000dc07d0a007388 */ /* 0x000fe20000004800 */
[----:B----4-:R-:W-:-:S03]  /*3fe0*/  MOV R8, 0x3f800000 ;  /* 0x3f80000000087802 */ /* 0x010fc60000000f00 */
[----:B------:R4:W-:Y:S01]  /*3ff0*/  STS [R11.X4+0xe40], R118 ;  /* 0x000e40760b007388 */ /* 0x0009e20000004800 */
[----:B-----5:R-:W-:-:S03]  /*4000*/  MOV R9, RZ ;  /* 0x000000ff00097202 */ /* 0x020fc60000000f00 */
[----:B------:R0:W-:Y:S01]  /*4010*/  STS [R13.X4+0xec0], R122 ;  /* 0x000ec07a0d007388 */ /* 0x0001e20000004800 */
[----:B----4-:R-:W-:-:S03]  /*4020*/  CS2R R10, SRZ ;  /* 0x00000000000a7805 */ /* 0x010fc6000001ff00 */
[----:B------:R4:W-:Y:S04]  /*4030*/  STS [R20.X4+0xf40], R127 ;  /* 0x000f407f14007388 */ /* 0x0009e80000004800 */
[----:B------:R-:W-:Y:S01]  /*4040*/  STS [R21.X4+0xfc0], R124 ;  /* 0x000fc07c15007388 */ /* 0x000fe20000004800 */
[----:B------:R-:W-:-:S06]  /*4050*/  NOP ;  /* 0x0000000000007918 */ /* 0x000fcc0000000000 */
[----:B------:R-:W5:Y:S01]  /*4060*/  @!P0 LDS.128 R8, [R79.X16+0x10c0] ;  /* 0x0010c0004f088984 */ /* 0x000f62000000cc00 */
[----:B------:R-:W-:Y:S01]  /*4070*/  ISETP.GE.AND P0, PT, R30, 0x10, PT ;  /* 0x000000101e00780c */ /* 0x000fe20003f06270 */
[C---:B0-----:R-:W-:Y:S02]  /*4080*/  FMUL.FTZ R13, R132.reuse, R115 ;  /* 0x00000073840d7220 */ /* 0x041fe40000410000 */
[C---:B-1----:R-:W-:Y:S01]  /*4090*/  FMUL.FTZ R4, R132.reuse, R117 ;  /* 0x0000007584047220 */ /* 0x042fe20000410000 */
[----:B------:R-:W-:Y:S01]  /*40a0*/  LDS R114, [R83.X4+0x840] ;  /* 0x0008400053727984 */ /* 0x000fe20000004800 */
[----:B--2---:R-:W-:Y:S02]  /*40b0*/  FMUL.FTZ R6, R132, R5 ;  /* 0x0000000584067220 */ /* 0x004fe40000410000 */
[C---:B----4-:R-:W-:Y:S01]  /*40c0*/  FFMA.FTZ R20, R12.reuse, R117, R13 ;  /* 0x000000750c147223 */ /* 0x050fe2000001000d */
[----:B------:R-:W-:Y:S01]  /*40d0*/  LDS R116, [R83.X4+0x84c] ;  /* 0x00084c0053747984 */ /* 0x000fe20000004800 */
[----:B------:R-:W-:-:S02]  /*40e0*/  FFMA.FTZ R115, R12, R115, -R4 ;  /* 0x000000730c737223 */ /* 0x000fc40000010804 */
[-C--:B---3--:R-:W-:Y:S01]  /*40f0*/  FFMA.FTZ R13, R12, R7.reuse, R6 ;  /* 0x000000070c0d7223 */ /* 0x088fe20000010006 */
[----:B------:R-:W-:Y:S01]  /*4100*/  LDS R117, [R83.X4+0x850] ;  /* 0x0008500053757984 */ /* 0x000fe20000004800 */
[----:B------:R-:W-:Y:S02]  /*4110*/  FMUL.FTZ R4, R132, R7 ;  /* 0x0000000784047220 */ /* 0x000fe40000410000 */
[----:B------:R-:W-:Y:S01]  /*4120*/  @P0 FADD.FTZ R14, R14, R115 ;  /* 0x000000730e0e0221 */ /* 0x000fe20000010000 */
[----:B------:R-:W-:Y:S01]  /*4130*/  FSEL R13, R132, R13, !P0 ;  /* 0x0000000d840d7208 */ /* 0x000fe20004000000 */
[----:B------:R-:W-:Y:S01]  /*4140*/  @P0 FFMA.FTZ R12, R12, R5, -R4 ;  /* 0x000000050c0c0223 */ /* 0x000fe20000010804 */
[----:B------:R-:W-:Y:S01]  /*4150*/  LDS R132, [R83.X4+0x844] ;  /* 0x0008440053847984 */ /* 0x000fe20000004800 */
[----:B------:R-:W-:Y:S01]  /*4160*/  @P0 FADD.FTZ R15, R15, R20 ;  /* 0x000000140f0f0221 */ /* 0x000fe20000010000 */
[C---:B------:R-:W-:Y:S02]  /*4170*/  ISETP.NE.AND P0, PT, R30.reuse, 0x1f, PT ;  /* 0x0000001f1e00780c */ /* 0x040fe40003f05270 */
        /* <DEDUP_REMOVED lines=55> */
[----:B------:R-:W-:Y:S01]  /*44f0*/  FFMA.FTZ R14, R97, R12, -R95 ;  /* 0x0000000c610e7223 */ /* 0x000fe2000001085f */
[----:B------:R-:W-:Y:S01]  /*4500*/  ISETP.NE.AND P0, PT, R74, RZ, PT ;  /* 0x000000ff4a00720c */ /* 0x000fe20003f05270 */
[----:B------:R-:W-:-:S02]  /*4510*/  FADD.FTZ R83, R98, R21 ;  /* 0x0000001562537221 */ /* 0x000fc40000010000 */
[----:B------:R-:W-:Y:S02]  /*4520*/  FMUL.FTZ R15, R5, R11 ;  /* 0x0000000b050f7220 */ /* 0x000fe40000410000 */
[----:B------:R-:W-:Y:S02]  /*4530*/  FADD.FTZ R105, R105, R14 ;  /* 0x0000000e69697221 */ /* 0x000fe40000010000 */
[----:B------:R-:W-:Y:S02]  /*4540*/  FMUL.FTZ R14, R104, R83 ;  /* 0x00000053680e7220 */ /* 0x000fe40000410000 */
[-C--:B------:R-:W-:Y:S02]  /*4550*/  FFMA.FTZ R21, R4, R10.reuse, -R15 ;  /* 0x0000000a04157223 */ /* 0x080fe4000001080f */
[C---:B------:R-:W-:Y:S02]  /*4560*/  FMUL.FTZ R10, R5.reuse, R10 ;  /* 0x0000000a050a7220 */ /* 0x040fe40000410000 */
[----:B------:R-:W-:-:S02]  /*4570*/  FMUL.FTZ R15, R5, R9 ;  /* 0x00000009050f7220 */ /* 0x000fc40000410000 */
[-C--:B------:R-:W-:Y:S02]  /*4580*/  FMUL.FTZ R5, R5, R8.reuse ;  /* 0x0000000805057220 */ /* 0x080fe40000410000 */
[-C--:B------:R-:W-:Y:S02]  /*4590*/  FMUL.FTZ R104, R104, R105.reuse ;  /* 0x0000006968687220 */ /* 0x080fe40000410000 */
[C---:B------:R-:W-:Y:S02]  /*45a0*/  FFMA.FTZ R14, R111.reuse, R105, -R14 ;  /* 0x000000696f0e7223 */ /* 0x040fe4000001080e */
        /* <DEDUP_REMOVED lines=27> */
.L_x_2206:
[----:B------:R-:W-:Y:S05]  /*4760*/  BSYNC B0 ;  /* 0x0000000000007941 */ /* 0x000fea0003800000 */
.L_x_2205:
[-C--:B------:R-:W-:Y:S01]  /*4770*/  FMUL.FTZ R84, R84, R111.reuse ;  /* 0x0000006f54547220 */ /* 0x080fe20000410000 */
[----:B-1----:R-:W-:Y:S01]  /*4780*/  IADD3 R79, R79, 0x1, RZ ;  /* 0x000000014f4f7810 */ /* 0x002fe20007ffe0ff */
        /* <DEDUP_REMOVED lines=16> */
[----:B------:R-:W-:Y:S02]  /*4890*/  FMUL.FTZ R116, R116, R109 ;  /* 0x0000006d74747220 */ /* 0x000fe40000410000 */
        /* <DEDUP_REMOVED lines=25> */
.L_x_2204:
        /* <DEDUP_REMOVED lines=41> */
.L_x_2209:
[----:B------:R-:W-:Y:S05]  /*4cc0*/  BSYNC B0 ;  /* 0x0000000000007941 */ /* 0x000fea0003800000 */
.L_x_2208:
        /* <DEDUP_REMOVED lines=11> */
[----:B------:R-:W-:Y:S02]  /*4d80*/  LOP3.LUT R12, R27, 0x80, R26, 0xfe, !PT ;  /* 0x000000801b0c7812 */ /* 0x000fe400078efe1a */
[----:B------:R-:W-:Y:S02]  /*4d90*/  LEA R7, P4, R28, c[0x0][0x258], 0x2 ;  /* 0x000096001c077a11 */ /* 0x000fe400078810ff */
[----:B------:R-:W-:Y:S02]  /*4da0*/  IADD3.X R5, R9, R8, R5, P5, !PT ;  /* 0x0000000809057210 */ /* 0x000fe40002ffe405 */
[----:B------:R-:W-:-:S02]  /*4db0*/  ISETP.GE.AND P3, PT, R12, R51, PT ;  /* 0x000000330c00720c */ /* 0x000fc40003f66270 */
[----:B------:R-:W-:Y:S02]  /*4dc0*/  LEA.HI.X R8, R28, c[0x0][0x25c], R29, 0x2, P4 ;  /* 0x000097001c087a11 */ /* 0x000fe400020f141d */
[C---:B------:R-:W-:Y:S02]  /*4dd0*/  LEA R4, P6, R6.reuse, R7, 0x2 ;  /* 0x0000000706047211 */ /* 0x040fe400078c10ff */
[C-C-:B------:R-:W-:Y:S02]  /*4de0*/  LOP3.LUT R12, R27.reuse, 0xc0, R26.reuse, 0xfe, !PT ;  /* 0x000000c01b0c7812 */ /* 0x140fe400078efe1a */
[----:B------:R-:W-:Y:S02]  /*4df0*/  LOP3.LUT R14, R27, 0xe0, R26, 0xfe, !PT ;  /* 0x000000e01b0e7812 */ /* 0x000fe400078efe1a */
[----:B------:R-:W-:Y:S02]  /*4e00*/  LEA.HI.X R5, R6, R8, R5, 0x2, P6 ;  /* 0x0000000806057211 */ /* 0x000fe400030f1405 */
[----:B------:R-:W-:-:S02]  /*4e10*/  ISETP.GE.AND P5, PT, R12, R51, PT ;  /* 0x000000330c00720c */ /* 0x000fc40003fa6270 */
[-C--:B------:R-:W-:Y:S01]  /*4e20*/  ISETP.GE.AND P6, PT, R14, R51.reuse, PT ;  /* 0x000000330e00720c */ /* 0x080fe20003fc6270 */
[----:B------:R0:W-:Y:S01]  /*4e30*/  @!P0 STG.E [R4.64+0x80], R11 ;  /* 0x0000800b04008986 */ /* 0x0001e2000c101904 */
[--C-:B------:R-:W-:Y:S02]  /*4e40*/  LOP3.LUT R10, R27, 0x60, R26.reuse, 0xfe, !PT ;  /* 0x000000601b0a7812 */ /* 0x100fe400078efe1a */
[----:B------:R-:W-:Y:S01]  /*4e50*/  IADD3 R31, R31, 0x1, RZ ;  /* 0x000000011f1f7810 */ /* 0x000fe20007ffe0ff */
[----:B------:R0:W-:Y:S01]  /*4e60*/  @!P2 STG.E [R4.64+0x100], R13 ;  /* 0x0001000d0400a986 */ /* 0x0001e2000c101904 */
[----:B------:R-:W-:Y:S02]  /*4e70*/  ISETP.GE.AND P1, PT, R10, R51, PT ;  /* 0x000000330a00720c */ /* 0x000fe40003f26270 */
[----:B------:R-:W-:Y:S01]  /*4e80*/  LOP3.LUT R10, R27, 0xa0, R26, 0xfe, !PT ;  /* 0x000000a01b0a7812 */ /* 0x000fe200078efe1a */
[----:B------:R0:W-:Y:S01]  /*4e90*/  @!P3 STG.E [R4.64+0x200], R81 ;  /* 0x000200510400b986 */ /* 0x0001e2000c101904 */
[----:B------:R-:W-:-:S02]  /*4ea0*/  ISETP.GE.AND P0, PT, R31, c[0x0][0x174], PT ;  /* 0x00005d001f007a0c */ /* 0x000fc40003f06270 */
[----:B------:R-:W-:Y:S01]  /*4eb0*/  ISETP.GE.AND P4, PT, R10, R51, PT ;  /* 0x000000330a00720c */ /* 0x000fe20003f86270 */
[----:B------:R0:W-:Y:S01]  /*4ec0*/  @!P5 STG.E [R4.64+0x300], R49 ;  /* 0x000300310400d986 */ /* 0x0001e2000c101904 */
[----:B------:R-:W-:Y:S02]  /*4ed0*/  IADD3 R43, P3, R43, 0x800, RZ ;  /* 0x000008002b2b7810 */ /* 0x000fe40007f7e0ff */
[----:B------:R-:W-:Y:S01]  /*4ee0*/  IADD3 R16, P2, R16, 0x400, RZ ;  /* 0x0000040010107810 */ /* 0x000fe20007f5e0ff */
[----:B------:R0:W-:Y:S01]  /*4ef0*/  @!P6 STG.E [R4.64+0x380], R71 ;  /* 0x000380470400e986 */ /* 0x0001e2000c101904 */
[----:B------:R-:W-:Y:S02]  /*4f00*/  IADD3.X R45, RZ, R45, RZ, P3, !PT ;  /* 0x0000002dff2d7210 */ /* 0x000fe40001ffe4ff */
[----:B------:R-:W-:Y:S01]  /*4f10*/  IADD3.X R17, RZ, R17, RZ, P2, !PT ;  /* 0x00000011ff117210 */ /* 0x000fe200017fe4ff */
        /* <DEDUP_REMOVED lines=8> */
.L_x_2210:
[----:B------:R-:W-:Y:S05]  /*4fa0*/  EXIT ;  /* 0x000000000000794d */ /* 0x000fea0003800000 */
.L_x_2212:
        /* <DEDUP_REMOVED lines=13> */
.L_x_5374:


//--------------------- .text._Z25selective_scan_fwd_kernelI32Selective_Scan_fwd_kernel_traitsILi32ELi8ELi1ELb0ELb1ELb1ELb1EfN3c107complexIfEEEEv13SSMParamsBase --------------------------
	.section	.text._Z25selective_scan_fwd_kernelI32Selective_Scan_fwd_kernel_traitsILi32ELi8ELi1ELb0ELb1ELb1ELb1EfN3c107complexIfEEEEv13SSMParamsBase,"ax",@progbits
	.sectioninfo	@"SHI_REGISTERS=139"
	.align	128
        .global         _Z25selective_scan_fwd_kernelI32Selective_Scan_fwd_kernel_traitsILi32ELi8ELi1ELb0ELb1ELb1ELb1EfN3c107complexIfEEEEv13SSMParamsBase
        .type           _Z25selective_scan_fwd_kernelI32Selective_Scan_fwd_kernel_traitsILi32ELi8ELi1ELb0ELb1ELb1ELb1EfN3c107complexIfEEEEv13SSMParamsBase,@function
        .size           _Z25selective_scan_fwd_kernelI32Selective_Scan_fwd_kernel_traitsILi32ELi8ELi1ELb0ELb1ELb1ELb1EfN3c107complexIfEEEEv13SSMParamsBase,(.L_x_5375 - _Z25selective_scan_fwd_kernelI32Selective_Scan_fwd_kernel_traitsILi32ELi8ELi1ELb0ELb1ELb1ELb1EfN3c107complexIfEEEEv13SSMParamsBase)
        .other          _Z25selective_scan_fwd_kernelI32Selective_Scan_fwd_kernel_traitsILi32ELi8ELi1ELb0ELb1ELb1ELb1EfN3c107complexIfEEEEv13SSMParamsBase,@"STO_CUDA_ENTRY STV_DEFAULT"
_Z25selective_scan_fwd_kernelI32Selective_Scan_fwd_kernel_traitsILi32ELi8ELi1ELb0ELb1ELb1ELb1EfN3c107complexIfEEEEv13SSMParamsBase:
.text._Z25selective_scan_fwd_kernelI32Selective_Scan_fwd_kernel_traitsILi32ELi8ELi1ELb0ELb1ELb1ELb1EfN3c107complexIfEEEEv13SSMParamsBase:
[----:B------:R-:W-:Y:S02]  /*0000*/  MOV R1, c[0x0][0x28] ;  /* 0x00000a0000017a02 */ /* 0x000fe40000000f00 */
[----:B------:R-:W0:Y:S01]  /*0010*/  S2UR UR4, SR_CTAID.Y ;  /* 0x00000000000479c3 */ /* 0x000e220000002600 */
[----:B------:R-:W-:Y:S01]  /*0020*/  ISETP.NE.U32.AND P1, PT, RZ, c[0x0][0x250], PT ;  /* 0x00009400ff007a0c */ /* 0x000fe20003f25070 */
[----:B------:R-:W-:Y:S01]  /*0030*/  HFMA2.MMA R22, -RZ, RZ, 0, 0 ;  /* 0x00000000ff167435 */ /* 0x000fe200000001ff */
[----:B------:R-:W-:Y:S02]  /*0040*/  MOV R24, RZ ;  /* 0x000000ff00187202 */ /* 0x000fe40000000f00 */
[----:B------:R-:W-:Y:S02]  /*0050*/  ISETP.NE.AND.EX P1, PT, RZ, c[0x0][0x254], PT, P1 ;  /* 0x00009500ff007a0c */ /* 0x000fe40003f25310 */
[----:B------:R-:W-:Y:S02]  /*0060*/  ISETP.NE.U32.AND P0, PT, RZ, c[0x0][0x238], PT ;  /* 0x00008e00ff007a0c */ /* 0x000fe40003f05070 */
[----:B------:R-:W-:Y:S02]  /*0070*/  IABS R15, c[0x0][0x178] ;  /* 0x00005e00000f7a13 */ /* 0x000fe40000000000 */
[----:B------:R-:W-:-:S02]  /*0080*/  ISETP.NE.AND.EX P0, PT, RZ, c[0x0][0x23c], PT, P0 ;  /* 0x00008f00ff007a0c */ /* 0x000fc40003f05300 */
[----:B0-----:R-:W-:Y:S01]  /*0090*/  MOV R0, UR4 ;  /* 0x0000000400007c02 */ /* 0x001fe20008000f00 */
[----:B------:R-:W-:-:S03]  /*00a0*/  ULDC.64 UR4, c[0x0][0x118] ;  /* 0x0000460000047ab9 */ /* 0x000fc60000000a00 */
[----:B------:R-:W-:Y:S02]  /*00b0*/  SHF.R.S32.HI R23, RZ, 0x1f, R0 ;  /* 0x0000001fff177819 */ /* 0x000fe40000011400 */
[C---:B------:R-:W-:Y:S01]  /*00c0*/  @P1 LEA R4, P3, R0.reuse, c[0x0][0x250], 0x2 ;  /* 0x0000940000041a11 */ /* 0x040fe200078610ff */
[----:B------:R-:W0:Y:S04]  /*00d0*/  I2F.RP R8, R15 ;  /* 0x0000000f00087306 */ /* 0x000e280000209400 */
[C---:B------:R-:W-:Y:S02]  /*00e0*/  @P0 LEA R2, P2, R0.reuse, c[0x0][0x238], 0x2 ;  /* 0x00008e0000020a11 */ /* 0x040fe400078410ff */
[C-C-:B------:R-:W-:Y:S02]  /*00f0*/  @P1 LEA.HI.X R5, R0.reuse, c[0x0][0x254], R23.reuse, 0x2, P3 ;  /* 0x0000950000051a11 */ /* 0x140fe400018f1417 */
[----:B------:R-:W-:-:S03]  /*0100*/  @P0 LEA.HI.X R3, R0, c[0x0][0x23c], R23, 0x2, P2 ;  /* 0x00008f0000030a11 */ /* 0x000fc600010f1417 */
[----:B------:R1:W5:Y:S01]  /*0110*/  @P1 LDG.E R24, [R4.64] ;  /* 0x0000000404181981 */ /* 0x000362000c1e1900 */
[----:B------:R-:W2:Y:S03]  /*0120*/  S2UR UR6, SR_CTAID.X ;  /* 0x00000000000679c3 */ /* 0x000ea60000002500 */
[----:B------:R3:W5:Y:S01]  /*0130*/  @P0 LDG.E R22, [R2.64] ;  /* 0x0000000402160981 */ /* 0x000762000c1e1900 */
[----:B0-----:R-:W0:Y:S02]  /*0140*/  MUFU.RCP R8, R8 ;  /* 0x0000000800087308 */ /* 0x001e240000001000 */
[----:B0-----:R-:W-:-:S06]  /*0150*/  IADD3 R6, R8, 0xffffffe, RZ ;  /* 0x0ffffffe08067810 */ /* 0x001fcc0007ffe0ff */
[----:B------:R0:W4:Y:S02]  /*0160*/  F2I.FTZ.U32.TRUNC.NTZ R7, R6 ;  /* 0x0000000600077305 */ /* 0x000124000021f000 */
[----:B0-----:R-:W-:Y:S01]  /*0170*/  HFMA2.MMA R6, -RZ, RZ, 0, 0 ;  /* 0x00000000ff067435 */ /* 0x001fe200000001ff */
[----:B----4-:R-:W-:-:S05]  /*0180*/  IADD3 R10, RZ, -R7, RZ ;  /* 0x80000007ff0a7210 */ /* 0x010fca0007ffe0ff */
[----:B---3--:R-:W-:-:S04]  /*0190*/  IMAD R3, R10, R15, RZ ;  /* 0x0000000f0a037224 */ /* 0x008fc800078e02ff */
[----:B------:R-:W-:Y:S01]  /*01a0*/  IMAD.HI.U32 R7, R7, R3, R6 ;  /* 0x0000000307077227 */ /* 0x000fe200078e0006 */
[----:B------:R-:W-:Y:S02]  /*01b0*/  MOV R3, c[0x0][0x174] ;  /* 0x00005d0000037a02 */ /* 0x000fe40000000f00 */
[----:B------:R-:W-:Y:S02]  /*01c0*/  IABS R2, R0 ;  /* 0x0000000000027213 */ /* 0x000fe40000000000 */
[----:B------:R-:W-:-:S03]  /*01d0*/  ISETP.GE.AND P0, PT, R3, 0x1, PT ;  /* 0x000000010300780c */ /* 0x000fc60003f06270 */
[----:B------:R-:W-:Y:S01]  /*01e0*/  IMAD.HI.U32 R12, R7, R2, RZ ;  /* 0x00000002070c7227 */ /* 0x000fe200078e00ff */
[----:B--2---:R-:W-:-:S04]  /*01f0*/  MOV R25, UR6 ;  /* 0x0000000600197c02 */ /* 0x004fc80008000f00 */
[----:B------:R-:W-:Y:S02]  /*0200*/  IADD3 R8, -R12, RZ, RZ ;  /* 0x000000ff0c087210 */ /* 0x000fe40007ffe1ff */
[----:B------:R-:W-:-:S03]  /*0210*/  SHF.R.S32.HI R124, RZ, 0x1f, R25 ;  /* 0x0000001fff7c7819 */ /* 0x000fc60000011419 */
[----:B------:R-:W-:Y:S01]  /*0220*/  IMAD R8, R15, R8, R2 ;  /* 0x000000080f087224 */ /* 0x000fe200078e0202 */
[----:B------:R-:W-:Y:S06]  /*0230*/  @!P0 EXIT ;  /* 0x000000000000894d */ /* 0x000fec0003800000 */
[----:B-1----:R-:W0:Y:S01]  /*0240*/  S2R R70, SR_TID.X ;  /* 0x0000000000467919 */ /* 0x002e220000002100 */
[----:B------:R-:W-:Y:S01]  /*0250*/  ISETP.GT.U32.AND P2, PT, R15, R8, PT ;  /* 0x000000080f00720c */ /* 0x000fe20003f44070 */
[----:B------:R-:W-:Y:S01]  /*0260*/  IMAD R2, R124, c[0x0][0x190], RZ ;  /* 0x000064007c027a24 */ /* 0x000fe200078e02ff */
[----:B------:R-:W-:Y:S01]  /*0270*/  LOP3.LUT R10, R0, c[0x0][0x178], RZ, 0x3c, !PT ;  /* 0x00005e00000a7a12 */ /* 0x000fe200078e3cff */
[----:B------:R-:W-:Y:S01]  /*0280*/  IMAD R9, R23, c[0x0][0x1d8], RZ ;  /* 0x0000760017097a24 */ /* 0x000fe200078e02ff */
[----:B------:R-:W-:Y:S01]  /*0290*/  ISETP.NE.AND P1, PT, RZ, c[0x0][0x178], PT ;  /* 0x00005e00ff007a0c */ /* 0x000fe20003f25270 */
[----:B------:R-:W-:Y:S01]  /*02a0*/  IMAD R13, R25, c[0x0][0x194], R2 ;  /* 0x00006500190d7a24 */ /* 0x000fe200078e0202 */
[----:B------:R-:W-:Y:S01]  /*02b0*/  ISETP.GE.AND P3, PT, R10, RZ, PT ;  /* 0x000000ff0a00720c */ /* 0x000fe20003f66270 */
[----:B------:R-:W-:Y:S01]  /*02c0*/  IMAD R11, R23, c[0x0][0x1e8], RZ ;  /* 0x00007a00170b7a24 */ /* 0x000fe200078e02ff */
[----:B------:R-:W1:Y:S01]  /*02d0*/  S2R R30, SR_LANEID ;  /* 0x00000000001e7919 */ /* 0x000e620000000000 */
[----:B------:R-:W-:Y:S01]  /*02e0*/  IMAD.WIDE.U32 R2, R0, c[0x0][0x1d8], RZ ;  /* 0x0000760000027a25 */ /* 0x000fe200078e00ff */
[----:B------:R-:W-:-:S03]  /*02f0*/  MOV R31, RZ ;  /* 0x000000ff001f7202 */ /* 0x000fc60000000f00 */
[-C--:B------:R-:W-:Y:S01]  /*0300*/  @!P2 IADD3 R8, R8, -R15.reuse, RZ ;  /* 0x8000000f0808a210 */ /* 0x080fe20007ffe0ff */
[----:B------:R-:W-:Y:S01]  /*0310*/  IMAD R9, R0, c[0x0][0x1dc], R9 ;  /* 0x0000770000097a24 */ /* 0x000fe200078e0209 */
[----:B------:R-:W-:Y:S01]  /*0320*/  @!P2 IADD3 R12, R12, 0x1, RZ ;  /* 0x000000010c0ca810 */ /* 0x000fe20007ffe0ff */
[----:B------:R-:W-:Y:S01]  /*0330*/  IMAD.WIDE.U32 R4, R0, c[0x0][0x1e8], RZ ;  /* 0x00007a0000047a25 */ /* 0x000fe200078e00ff */
[----:B------:R-:W-:Y:S02]  /*0340*/  ISETP.GE.U32.AND P0, PT, R8, R15, PT ;  /* 0x0000000f0800720c */ /* 0x000fe40003f06070 */
[----:B------:R-:W-:Y:S01]  /*0350*/  IADD3 R9, R3, R9, RZ ;  /* 0x0000000903097210 */ /* 0x000fe20007ffe0ff */
[----:B------:R-:W-:Y:S01]  /*0360*/  IMAD R11, R0, c[0x0][0x1ec], R11 ;  /* 0x00007b00000b7a24 */ /* 0x000fe200078e020b */
[----:B------:R-:W-:Y:S01]  /*0370*/  MOV R8, R2 ;  /* 0x0000000200087202 */ /* 0x000fe20000000f00 */
[----:B------:R-:W-:Y:S01]  /*0380*/  IMAD.WIDE.U32 R6, R25, c[0x0][0x190], RZ ;  /* 0x0000640019067a25 */ /* 0x000fe200078e00ff */
[----:B0-----:R-:W-:-:S02]  /*0390*/  SHF.L.U32 R27, R70, 0x3, RZ ;  /* 0x00000003461b7819 */ /* 0x001fc400000006ff */
[----:B------:R-:W-:Y:S01]  /*03a0*/  LOP3.LUT R26, R70, 0x1f, RZ, 0xc0, !PT ;  /* 0x0000001f461a7812 */ /* 0x000fe200078ec0ff */
[C---:B------:R-:W-:Y:S01]  /*03b0*/  IMAD R16, R124.reuse, c[0x0][0x1d0], RZ ;  /* 0x000074007c107a24 */ /* 0x040fe200078e02ff */
[----:B------:R-:W-:Y:S01]  /*03c0*/  LOP3.LUT R27, R27, 0xffffff00, RZ, 0xc0, !PT ;  /* 0xffffff001b1b7812 */ /* 0x000fe200078ec0ff */
[----:B------:R-:W-:Y:S01]  /*03d0*/  IMAD R14, R124, c[0x0][0x1b0], RZ ;  /* 0x00006c007c0e7a24 */ /* 0x000fe200078e02ff */
[----:B------:R-:W-:Y:S01]  /*03e0*/  IADD3 R11, R5, R11, RZ ;  /* 0x0000000b050b7210 */ /* 0x000fe20007ffe0ff */
[C---:B------:R-:W-:Y:S01]  /*03f0*/  IMAD R16, R25.reuse, c[0x0][0x1d4], R16 ;  /* 0x0000750019107a24 */ /* 0x040fe200078e0210 */
[----:B------:R-:W-:Y:S01]  /*0400*/  MOV R10, R4 ;  /* 0x00000004000a7202 */ /* 0x000fe20000000f00 */
[----:B------:R-:W-:Y:S01]  /*0410*/  IMAD.WIDE.U32 R4, R25, c[0x0][0x1d0], R8 ;  /* 0x0000740019047a25 */ /* 0x000fe200078e0008 */
[----:B------:R-:W-:Y:S02]  /*0420*/  LOP3.LUT R28, R27, R26, RZ, 0xfc, !PT ;  /* 0x0000001a1b1c7212 */ /* 0x000fe400078efcff */
[----:B------:R-:W-:Y:S01]  /*0430*/  @P0 IADD3 R12, R12, 0x1, RZ ;  /* 0x000000010c0c0810 */ /* 0x000fe20007ffe0ff */
[----:B------:R-:W-:Y:S01]  /*0440*/  IMAD.WIDE.U32 R2, R25, c[0x0][0x1b0], RZ ;  /* 0x00006c0019027a25 */ /* 0x000fe200078e00ff */
[----:B------:R-:W-:-:S02]  /*0450*/  IADD3 R7, R7, R13, RZ ;  /* 0x0000000d07077210 */ /* 0x000fc40007ffe0ff */
[----:B------:R-:W-:Y:S01]  /*0460*/  SHF.R.S32.HI R29, RZ, 0x1f, R28 ;  /* 0x0000001fff1d7819 */ /* 0x000fe2000001141c */
[C---:B------:R-:W-:Y:S01]  /*0470*/  IMAD R13, R25.reuse, c[0x0][0x1b4], R14 ;  /* 0x00006d00190d7a24 */ /* 0x040fe200078e020e */
[----:B------:R-:W-:Y:S01]  /*0480*/  IADD3 R17, P0, R28, R4, RZ ;  /* 0x000000041c117210 */ /* 0x000fe20007f1e0ff */
[----:B------:R-:W-:Y:S01]  /*0490*/  IMAD R4, R124, c[0x0][0x1e0], RZ ;  /* 0x000078007c047a24 */ /* 0x000fe200078e02ff */
[----:B------:R-:W-:Y:S01]  /*04a0*/  @!P3 IADD3 R12, -R12, RZ, RZ ;  /* 0x000000ff0c0cb210 */ /* 0x000fe20007ffe1ff */
[----:B------:R-:W-:Y:S01]  /*04b0*/  IMAD.WIDE.U32 R8, R25, c[0x0][0x1e0], R10 ;  /* 0x0000780019087a25 */ /* 0x000fe200078e000a */
[----:B------:R-:W-:Y:S02]  /*04c0*/  @!P1 LOP3.LUT R12, RZ, c[0x0][0x178], RZ, 0x33, !PT ;  /* 0x00005e00ff0c9a12 */ /* 0x000fe400078e33ff */
[----:B------:R-:W-:Y:S01]  /*04d0*/  IADD3.X R10, R29, R5, R16, P0, !PT ;  /* 0x000000051d0a7210 */ /* 0x000fe200007fe410 */
[----:B------:R-:W-:Y:S01]  /*04e0*/  IMAD R11, R25, c[0x0][0x1e4], R4 ;  /* 0x00007900190b7a24 */ /* 0x000fe200078e0204 */
[----:B------:R-:W-:-:S02]  /*04f0*/  IADD3 R5, R3, R13, RZ ;  /* 0x0000000d03057210 */ /* 0x000fc40007ffe0ff */
[----:B------:R-:W-:Y:S02]  /*0500*/  IADD3 R52, P1, R28, R8, RZ ;  /* 0x000000081c347210 */ /* 0x000fe40007f3e0ff */
[----:B------:R-:W-:Y:S02]  /*0510*/  SHF.R.S32.HI R3, RZ, 0x1f, R12 ;  /* 0x0000001fff037819 */ /* 0x000fe4000001140c */
[----:B------:R-:W-:Y:S02]  /*0520*/  LEA R16, P0, R17, c[0x0][0x240], 0x2 ;  /* 0x0000900011107a11 */ /* 0x000fe400078010ff */
[----:B------:R-:W-:Y:S01]  /*0530*/  MOV R4, R2 ;  /* 0x0000000200047202 */ /* 0x000fe20000000f00 */
[----:B------:R-:W-:Y:S01]  /*0540*/  IMAD R13, R3, c[0x0][0x1c8], RZ ;  /* 0x00007200030d7a24 */ /* 0x000fe200078e02ff */
[----:B------:R-:W-:Y:S01]  /*0550*/  IADD3.X R9, R29, R9, R11, P1, !PT ;  /* 0x000000091d097210 */ /* 0x000fe20000ffe40b */
[----:B------:R-:W-:Y:S01]  /*0560*/  IMAD R11, R3, c[0x0][0x1a8], RZ ;  /* 0x00006a00030b7a24 */ /* 0x000fe200078e02ff */
[----:B------:R-:W-:Y:S01]  /*0570*/  LEA.HI.X R17, R17, c[0x0][0x244], R10, 0x2, P0 ;  /* 0x0000910011117a11 */ /* 0x000fe200000f140a */
[----:B------:R-:W-:Y:S01]  /*0580*/  IMAD.WIDE.U32 R2, R12, c[0x0][0x1a8], R6 ;  /* 0x00006a000c027a25 */ /* 0x000fe200078e0006 */
[----:B------:R-:W-:-:S02]  /*0590*/  LEA R51, P0, R52, c[0x0][0x248], 0x2 ;  /* 0x0000920034337a11 */ /* 0x000fc400078010ff */
[----:B------:R-:W-:Y:S01]  /*05a0*/  IADD3 R18, R27, R28, RZ ;  /* 0x0000001c1b127210 */ /* 0x000fe20007ffe0ff */
[----:B------:R-:W-:Y:S01]  /*05b0*/  IMAD.WIDE.U32 R4, R12, c[0x0][0x1c8], R4 ;  /* 0x000072000c047a25 */ /* 0x000fe200078e0004 */
[----:B------:R-:W-:Y:S02]  /*05c0*/  LEA.HI.X R52, R52, c[0x0][0x24c], R9, 0x2, P0 ;  /* 0x0000930034347a11 */ /* 0x000fe400000f1409 */
[----:B------:R-:W-:Y:S01]  /*05d0*/  LEA R42, P0, R2, c[0x0][0x228], 0x2 ;  /* 0x00008a00022a7a11 */ /* 0x000fe200078010ff */
[----:B------:R-:W-:Y:S01]  /*05e0*/  IMAD R11, R12, c[0x0][0x1ac], R11 ;  /* 0x00006b000c0b7a24 */ /* 0x000fe200078e020b */
[----:B------:R-:W-:Y:S01]  /*05f0*/  LEA R43, P1, R4, c[0x0][0x230], 0x2 ;  /* 0x00008c00042b7a11 */ /* 0x000fe200078210ff */
[----:B------:R-:W-:Y:S01]  /*0600*/  IMAD R13, R12, c[0x0][0x1cc], R13 ;  /* 0x000073000c0d7a24 */ /* 0x000fe200078e020d */
[----:B------:R-:W-:Y:S02]  /*0610*/  IADD3 R32, R18, 0x20, RZ ;  /* 0x0000002012207810 */ /* 0x000fe40007ffe0ff */
[----:B------:R-:W-:-:S02]  /*0620*/  IADD3 R3, R3, R11, RZ ;  /* 0x0000000b03037210 */ /* 0x000fc40007ffe0ff */
[----:B------:R-:W-:Y:S02]  /*0630*/  IADD3 R45, R5, R13, RZ ;  /* 0x0000000d052d7210 */ /* 0x000fe40007ffe0ff */
[----:B------:R-:W-:Y:S02]  /*0640*/  LEA.HI.X R44, R2, c[0x0][0x22c], R3, 0x2, P0 ;  /* 0x00008b00022c7a11 */ /* 0x000fe400000f1403 */
[----:B------:R-:W-:Y:S02]  /*0650*/  LEA.HI.X R45, R4, c[0x0][0x234], R45, 0x2, P1 ;  /* 0x00008d00042d7a11 */ /* 0x000fe400008f142d */
        /* <DEDUP_REMOVED lines=9> */
.L_x_2238:
[----:B------:R-:W-:Y:S01]  /*06f0*/  BAR.SYNC.DEFER_BLOCKING 0x0 ;  /* 0x0000000000007b1d */ /* 0x000fe20000010000 */
[----:B------:R-:W-:Y:S01]  /*0700*/  MOV R2, 0xffffff00 ;  /* 0xffffff0000027802 */ /* 0x000fe20000000f00 */
[----:B0-----:R-:W-:Y:S01]  /*0710*/  HFMA2.MMA R5, -RZ, RZ, 0, 0 ;  /* 0x00000000ff057435 */ /* 0x001fe200000001ff */
[----:B------:R-:W-:-:S02]  /*0720*/  LOP3.LUT R4, R27, 0x20, R26, 0xfe, !PT ;  /* 0x000000201b047812 */ /* 0x000fc400078efe1a */
[--C-:B------:R-:W-:Y:S01]  /*0730*/  LOP3.LUT R6, R27, 0x40, R26.reuse, 0xfe, !PT ;  /* 0x000000401b067812 */ /* 0x100fe200078efe1a */
[----:B------:R-:W-:Y:S01]  /*0740*/  IMAD R47, R31, R2, c[0x0][0x168] ;  /* 0x00005a001f2f7624 */ /* 0x000fe200078e0202 */
[C-C-:B------:R-:W-:Y:S01]  /*0750*/  LOP3.LUT R10, R27.reuse, 0x60, R26.reuse, 0xfe, !PT ;  /* 0x000000601b0a7812 */ /* 0x140fe200078efe1a */
[----:B------:R-:W-:Y:S01]  /*0760*/  CS2R R2, SRZ ;  /* 0x0000000000027805 */ /* 0x000fe2000001ff00 */
[----:B------:R-:W-:Y:S02]  /*0770*/  LOP3.LUT R12, R27, 0x80, R26, 0xfe, !PT ;  /* 0x000000801b0c7812 */ /* 0x000fe400078efe1a */
[-C--:B------:R-:W-:Y:S02]  /*0780*/  ISETP.GE.AND P0, PT, R28, R47.reuse, PT ;  /* 0x0000002f1c00720c */ /* 0x080fe40003f06270 */
[-C--:B------:R-:W-:Y:S02]  /*0790*/  ISETP.GE.AND P1, PT, R4, R47.reuse, PT ;  /* 0x0000002f0400720c */ /* 0x080fe40003f26270 */
[----:B------:R-:W-:-:S02]  /*07a0*/  ISETP.GE.AND P2, PT, R6, R47, PT ;  /* 0x0000002f0600720c */ /* 0x000fc40003f46270 */
        /* <DEDUP_REMOVED lines=11> */
[----:B------:R-:W-:Y:S01]  /*0860*/  CS2R R8, SRZ ;  /* 0x0000000000087805 */ /* 0x000fe2000001ff00 */
[----:B------:R-:W-:Y:S02]  /*0870*/  ISETP.GE.AND P4, PT, R50, R47, PT ;  /* 0x0000002f3200720c */ /* 0x000fe40003f86270 */
        /* <DEDUP_REMOVED lines=26> */
[----:B------:R-:W-:Y:S02]  /*0a20*/  ISETP.GE.AND P0, PT, R46, R47, PT ;  /* 0x0000002f2e00720c */ /* 0x000fe40003f06270 */
[----:B------:R-:W-:Y:S01]  /*0a30*/  SHF.L.U32 R80, R13, 0x2, RZ ;  /* 0x000000020d507819 */ /* 0x000fe200000006ff */
[----:B------:R-:W-:Y:S01]  /*0a40*/  HFMA2.MMA R13, -RZ, RZ, 0, 0 ;  /* 0x00000000ff0d7435 */ /* 0x000fe200000001ff */
[----:B------:R-:W-:Y:S02]  /*0a50*/  SHF.L.U32 R79, R15, 0x2, RZ ;  /* 0x000000020f4f7819 */ /* 0x000fe400000006ff */
[----:B------:R-:W-:Y:S02]  /*0a60*/  SHF.L.U32 R46, R30, 0x3, RZ ;  /* 0x000000031e2e7819 */ /* 0x000fe400000006ff */
[----:B------:R-:W-:Y:S02]  /*0a70*/  SHF.L.U32 R78, R21, 0x2, RZ ;  /* 0x00000002154e7819 */ /* 0x000fe400000006ff */
[----:B------:R-:W-:-:S02]  /*0a80*/  SHF.L.U32 R67, R49, 0x2, RZ ;  /* 0x0000000231437819 */ /* 0x000fc400000006ff */
[----:B------:R-:W-:Y:S02]  /*0a90*/  LEA.HI.SX32 R46, R46, R46, 0x1b ;  /* 0x0000002e2e2e7211 */ /* 0x000fe400078fdaff */
[-C--:B------:R-:W-:Y:S02]  /*0aa0*/  ISETP.GE.AND P6, PT, R4, R47.reuse, PT ;  /* 0x0000002f0400720c */ /* 0x080fe40003fc6270 */
[-C--:B------:R-:W-:Y:S01]  /*0ab0*/  ISETP.GE.AND P5, PT, R28, R47.reuse, PT ;  /* 0x0000002f1c00720c */ /* 0x080fe20003fa6270 */
[----:B------:R-:W-:Y:S01]  /*0ac0*/  HFMA2.MMA R4, -RZ, RZ, 0, 0 ;  /* 0x00000000ff047435 */ /* 0x000fe200000001ff */
[-C--:B------:R-:W-:Y:S02]  /*0ad0*/  ISETP.GE.AND P4, PT, R6, R47.reuse, PT ;  /* 0x0000002f0600720c */ /* 0x080fe40003f86270 */
[-C--:B------:R-:W-:Y:S02]  /*0ae0*/  ISETP.GE.AND P3, PT, R10, R47.reuse, PT ;  /* 0x0000002f0a00720c */ /* 0x080fe40003f66270 */
[----:B------:R-:W-:-:S02]  /*0af0*/  ISETP.GE.AND P2, PT, R12, R47, PT ;  /* 0x0000002f0c00720c */ /* 0x000fc40003f46270 */
[----:B------:R-:W-:Y:S01]  /*0b00*/  ISETP.GE.AND P1, PT, R20, R47, PT ;  /* 0x0000002f1400720c */ /* 0x000fe20003f26270 */
[----:B------:R-:W-:Y:S01]  /*0b10*/  HFMA2.MMA R21, -RZ, RZ, 0, 0 ;  /* 0x00000000ff157435 */ /* 0x000fe200000001ff */
[----:B------:R-:W-:Y:S01]  /*0b20*/  MOV R15, RZ ;  /* 0x000000ff000f7202 */ /* 0x000fe20000000f00 */
[----:B------:R-:W-:Y:S01]  /*0b30*/  HFMA2.MMA R49, -RZ, RZ, 0, 0 ;  /* 0x00000000ff317435 */ /* 0x000fe200000001ff */
[----:B------:R-:W-:Y:S02]  /*0b40*/  MOV R6, RZ ;  /* 0x000000ff00067202 */ /* 0x000fe40000000f00 */
[----:B------:R-:W-:Y:S01]  /*0b50*/  MOV R10, RZ ;  /* 0x000000ff000a7202 */ /* 0x000fe20000000f00 */
[----:B--2---:R0:W-:Y:S04]  /*0b60*/  STS [R65], R2 ;  /* 0x0000000241007388 */ /* 0x0041e80000000800 */
[----:B---3--:R1:W-:Y:S04]  /*0b70*/  STS [R64+0x80], R3 ;  /* 0x0000800340007388 */ /* 0x0083e80000000800 */
[----:B----4-:R-:W-:Y:S01]  /*0b80*/  STS [R68+0x100], R5 ;  /* 0x0001000544007388 */ /* 0x010fe20000000800 */
[----:B0-----:R-:W-:-:S02]  /*0b90*/  MOV R2, R51 ;  /* 0x0000003300027202 */ /* 0x001fc40000000f00 */
[----:B-1----:R-:W-:Y:S01]  /*0ba0*/  MOV R3, R52 ;  /* 0x0000003400037202 */ /* 0x002fe20000000f00 */
[----:B------:R0:W-:Y:S04]  /*0bb0*/  STS [R81+0x180], R8 ;  /* 0x0001800851007388 */ /* 0x0001e80000000800 */
[----:B------:R-:W-:Y:S04]  /*0bc0*/  STS [R80+0x200], R7 ;  /* 0x0002000750007388 */ /* 0x000fe80000000800 */
[----:B------:R-:W-:Y:S04]  /*0bd0*/  STS [R79+0x280], R14 ;  /* 0x0002800e4f007388 */ /* 0x000fe80000000800 */
[----:B------:R-:W-:Y:S04]  /*0be0*/  STS [R78+0x300], R9 ;  /* 0x000300094e007388 */ /* 0x000fe80000000800 */
        /* <DEDUP_REMOVED lines=11> */
[----:B0-----:R-:W-:-:S05]  /*0ca0*/  MOV R8, RZ ;  /* 0x000000ff00087202 */ /* 0x001fca0000000f00 */
        /* <DEDUP_REMOVED lines=76> */
.L_x_2214:
[----:B------:R-:W-:Y:S05]  /*1170*/  BSYNC B0 ;  /* 0x0000000000007941 */ /* 0x000fea0003800000 */
.L_x_2213:
        /* <DEDUP_REMOVED lines=41> */
.L_x_2216:
[----:B------:R-:W-:Y:S05]  /*1410*/  BSYNC B0 ;  /* 0x0000000000007941 */ /* 0x000fea0003800000 */
.L_x_2215:
        /* <DEDUP_REMOVED lines=33> */
.L_x_2218:
[----:B------:R-:W-:Y:S05]  /*1630*/  BSYNC B0 ;  /* 0x0000000000007941 */ /* 0x000fea0003800000 */
.L_x_2217:
        /* <DEDUP_REMOVED lines=33> */
.L_x_2220:
[----:B------:R-:W-:Y:S05]  /*1850*/  BSYNC B0 ;  /* 0x0000000000007941 */ /* 0x000fea0003800000 */
.L_x_2219:
        /* <DEDUP_REMOVED lines=33> */
.L_x_2222:
[----:B------:R-:W-:Y:S05]  /*1a70*/  BSYNC B0 ;  /* 0x0000000000007941 */ /* 0x000fea0003800000 */
.L_x_2221:
        /* <DEDUP_REMOVED lines=33> */
.L_x_2224:
[----:B------:R-:W-:Y:S05]  /*1c90*/  BSYNC B0 ;  /* 0x0000000000007941 */ /* 0x000fea0003800000 */
.L_x_2223:
        /* <DEDUP_REMOVED lines=33> */
.L_x_2226:
[----:B------:R-:W-:Y:S05]  /*1eb0*/  BSYNC B0 ;  /* 0x0000000000007941 */ /* 0x000fea0003800000 */
.L_x_2225:
        /* <DEDUP_REMOVED lines=33> */
.L_x_2228:
[----:B------:R-:W-:Y:S05]  /*20d0*/  BSYNC B0 ;  /* 0x0000000000007941 */ /* 0x000fea0003800000 */
.L_x_2227:
        /* <DEDUP_REMOVED lines=21> */
.L_x_2232:
[----:B------:R-:W-:Y:S01]  /*2230*/  IMAD R7, R23, c[0x0][0x180], RZ ;  /* 0x0000600017077a24 */ /* 0x000fe200078e02ff */
[----:B------:R-:W-:Y:S01]  /*2240*/  SHF.R.S32.HI R12, RZ, 0x1f, R77 ;  /* 0x0000001fff0c7819 */ /* 0x000fe2000001144d */
[----:B------:R-:W-:Y:S01]  /*2250*/  IMAD.WIDE.U32 R4, R0, c[0x0][0x180], RZ ;  /* 0x0000600000047a25 */ /* 0x000fe200078e00ff */
[----:B------:R-:W-:-:S03]  /*2260*/  SHF.R.S32.HI R19, RZ, 0x1f, R18 ;  /* 0x0000001fff137819 */ /* 0x000fc60000011412 */
[----:B------:R-:W-:Y:S02]  /*2270*/  IMAD R7, R0, c[0x0][0x184], R7 ;  /* 0x0000610000077a24 */ /* 0x000fe400078e0207 */
[----:B------:R-:W-:-:S03]  /*2280*/  IMAD R6, R12, c[0x0][0x188], RZ ;  /* 0x000062000c067a24 */ /* 0x000fc600078e02ff */
[----:B------:R-:W-:Y:S01]  /*2290*/  IADD3 R5, R5, R7, RZ ;  /* 0x0000000705057210 */ /* 0x000fe20007ffe0ff */
[C---:B------:R-:W-:Y:S01]  /*22a0*/  IMAD R7, R77.reuse, c[0x0][0x18c], R6 ;  /* 0x000063004d077a24 */ /* 0x040fe200078e0206 */
[----:B------:R-:W-:Y:S01]  /*22b0*/  MOV R14, 0xffffff00 ;  /* 0xffffff00000e7802 */ /* 0x000fe20000000f00 */
[----:B------:R-:W-:Y:S02]  /*22c0*/  IMAD R6, R12, c[0x0][0x1a0], RZ ;  /* 0x000068000c067a24 */ /* 0x000fe400078e02ff */
[----:B------:R-:W-:-:S04]  /*22d0*/  IMAD.WIDE.U32 R4, R77, c[0x0][0x188], R4 ;  /* 0x000062004d047a25 */ /* 0x000fc800078e0004 */
[----:B------:R-:W-:Y:S01]  /*22e0*/  IMAD.WIDE.U32 R10, R77, c[0x0][0x1a0], R18 ;  /* 0x000068004d0a7a25 */ /* 0x000fe200078e0012 */
[----:B------:R-:W-:Y:S02]  /*22f0*/  IADD3 R5, R5, R7, RZ ;  /* 0x0000000705057210 */ /* 0x000fe40007ffe0ff */
[C---:B------:R-:W-:Y:S01]  /*2300*/  LEA R8, P0, R4.reuse, c[0x0][0x220], 0x3 ;  /* 0x0000880004087a11 */ /* 0x040fe200078018ff */
[----:B------:R-:W-:Y:S02]  /*2310*/  IMAD R7, R77, c[0x0][0x1a4], R6 ;  /* 0x000069004d077a24 */ /* 0x000fe400078e0206 */
[----:B------:R-:W-:Y:S01]  /*2320*/  IMAD R47, R31, R14, c[0x0][0x168] ;  /* 0x00005a001f2f7624 */ /* 0x000fe200078e020e */
[----:B------:R-:W-:Y:S02]  /*2330*/  LEA.HI.X R9, R4, c[0x0][0x224], R5, 0x3, P0 ;  /* 0x0000890004097a11 */ /* 0x000fe400000f1c05 */
[----:B------:R-:W-:Y:S02]  /*2340*/  IADD3 R7, R11, R7, RZ ;  /* 0x000000070b077210 */ /* 0x000fe40007ffe0ff */
[----:B------:R-:W-:Y:S01]  /*2350*/  LEA R6, P0, R10, R42, 0x2 ;  /* 0x0000002a0a067211 */ /* 0x000fe200078010ff */
[----:B------:R-:W-:Y:S01]  /*2360*/  CS2R R20, SRZ ;  /* 0x0000000000147805 */ /* 0x000fe2000001ff00 */
[----:B------:R-:W-:Y:S01]  /*2370*/  SHF.L.U32 R89, R47, 0x1, RZ ;  /* 0x000000012f597819 */ /* 0x000fe200000006ff */
[----:B------:R-:W2:Y:S01]  /*2380*/  LDG.E.64 R4, [R8.64] ;  /* 0x0000000408047981 */ /* 0x000ea2000c1e1b00 */
[----:B------:R-:W-:-:S02]  /*2390*/  IADD3 R84, R18, 0x80, RZ ;  /* 0x0000008012547810 */ /* 0x000fc40007ffe0ff */
[C---:B------:R-:W-:Y:S02]  /*23a0*/  IADD3 R88, R18.reuse, 0xa0, RZ ;  /* 0x000000a012587810 */ /* 0x040fe40007ffe0ff */
[----:B------:R-:W-:Y:S02]  /*23b0*/  IADD3 R90, R18, 0xc0, RZ ;  /* 0x000000c0125a7810 */ /* 0x000fe40007ffe0ff */
[----:B------:R-:W-:Y:S02]  /*23c0*/  LEA.HI.X R7, R10, R44, R7, 0x2, P0 ;  /* 0x0000002c0a077211 */ /* 0x000fe400000f1407 */
[-C--:B------:R-:W-:Y:S01]  /*23d0*/  ISETP.GE.AND P0, PT, R84, R89.reuse, PT ;  /* 0x000000595400720c */ /* 0x080fe20003f06270 */
[----:B------:R-:W-:Y:S01]  /*23e0*/  CS2R R10, SRZ ;  /* 0x00000000000a7805 */ /* 0x000fe2000001ff00 */
[-C--:B------:R-:W-:Y:S02]  /*23f0*/  ISETP.GE.AND P1, PT, R88, R89.reuse, PT ;  /* 0x000000595800720c */ /* 0x080fe40003f26270 */
[----:B------:R-:W-:-:S02]  /*2400*/  ISETP.GE.AND P2, PT, R90, R89, PT ;  /* 0x000000595a00720c */ /* 0x000fc40003f46270 */
[-C--:B------:R-:W-:Y:S02]  /*2410*/  ISETP.GE.AND P3, PT, R33, R89.reuse, PT ;  /* 0x000000592100720c */ /* 0x080fe40003f66270 */
[----:B------:R-:W-:Y:S02]  /*2420*/  MOV R86, RZ ;  /* 0x000000ff00567202 */ /* 0x000fe40000000f00 */
[-C--:B------:R-:W-:Y:S02]  /*2430*/  ISETP.GE.AND P5, PT, R18, R89.reuse, PT ;  /* 0x000000591200720c */ /* 0x080fe40003fa6270 */
[----:B------:R-:W-:Y:S01]  /*2440*/  MOV R85, RZ ;  /* 0x000000ff00557202 */ /* 0x000fe20000000f00 */
[----:B------:R0:W3:Y:S01]  /*2450*/  @!P0 LDG.E R21, [R6.64+0x200] ;  /* 0x0002000406158981 */ /* 0x0000e2000c1e1900 */
[----:B------:R-:W-:Y:S02]  /*2460*/  MOV R13, RZ ;  /* 0x000000ff000d7202 */ /* 0x000fe40000000f00 */
[-C--:B------:R-:W-:Y:S01]  /*2470*/  ISETP.GE.AND P6, PT, R32, R89.reuse, PT ;  /* 0x000000592000720c */ /* 0x080fe20003fc6270 */
[----:B------:R0:W4:Y:S01]  /*2480*/  @!P1 LDG.E R86, [R6.64+0x280] ;  /* 0x0002800406569981 */ /* 0x000122000c1e1900 */
[----:B------:R-:W-:-:S02]  /*2490*/  ISETP.GE.AND P0, PT, R35, R89, PT ;  /* 0x000000592300720c */ /* 0x000fc40003f06270 */
[----:B------:R-:W-:Y:S01]  /*24a0*/  IADD3 R70, R18, 0x60, RZ ;  /* 0x0000006012467810 */ /* 0x000fe20007ffe0ff */
[----:B------:R0:W5:Y:S01]  /*24b0*/  @!P2 LDG.E R85, [R6.64+0x300] ;  /* 0x000300040655a981 */ /* 0x000162000c1e1900 */
[-C--:B------:R-:W-:Y:S02]  /*24c0*/  ISETP.GE.AND P1, PT, R36, R89.reuse, PT ;  /* 0x000000592400720c */ /* 0x080fe40003f26270 */
[-C--:B------:R-:W-:Y:S01]  /*24d0*/  ISETP.GE.AND P2, PT, R37, R89.reuse, PT ;  /* 0x000000592500720c */ /* 0x080fe20003f46270 */
[----:B------:R0:W3:Y:S01]  /*24e0*/  @!P3 LDG.E R13, [R6.64+0x100] ;  /* 0x00010004060db981 */ /* 0x0000e2000c1e1900 */
[-C--:B------:R-:W-:Y:S02]  /*24f0*/  ISETP.GE.AND P3, PT, R34, R89.reuse, PT ;  /* 0x000000592200720c */ /* 0x080fe40003f66270 */
[-C--:B------:R-:W-:Y:S01]  /*2500*/  ISETP.GE.AND P4, PT, R70, R89.reuse, PT ;  /* 0x000000594600720c */ /* 0x080fe20003f86270 */
[----:B------:R0:W3:Y:S01]  /*2510*/  @!P5 LDG.E R10, [R6.64] ;  /* 0x00000004060ad981 */ /* 0x0000e2000c1e1900 */
[----:B------:R-:W-:Y:S01]  /*2520*/  IADD3 R94, R18, 0xe0, RZ ;  /* 0x000000e0125e7810 */ /* 0x000fe20007ffe0ff */
[----:B------:R-:W-:Y:S01]  /*2530*/  CS2R R96, SRZ ;  /* 0x0000000000607805 */ /* 0x000fe2000001ff00 */
[----:B------:R-:W-:Y:S01]  /*2540*/  MOV R91, RZ ;  /* 0x000000ff005b7202 */ /* 0x000fe20000000f00 */
[----:B------:R-:W-:Y:S01]  /*2550*/  CS2R R92, SRZ ;  /* 0x00000000005c7805 */ /* 0x000fe2000001ff00 */
[----:B------:R-:W-:Y:S01]  /*2560*/  ISETP.GE.AND P5, PT, R94, R89, PT ;  /* 0x000000595e00720c */ /* 0x000fe20003fa6270 */
[----:B------:R0:W4:Y:S01]  /*2570*/  @!P6 LDG.E R11, [R6.64+0x80] ;  /* 0x00008004060be981 */ /* 0x000122000c1e1900 */
[----:B------:R-:W-:-:S03]  /*2580*/  MOV R95, RZ ;  /* 0x000000ff005f7202 */ /* 0x000fc60000000f00 */
        /* <DEDUP_REMOVED lines=10> */
[----:B------:R-:W-:Y:S01]  /*2630*/  MOV R98, RZ ;  /* 0x000000ff00627202 */ /* 0x000fe20000000f00 */
[----:B------:R0:W5:Y:S01]  /*2640*/  @!P5 LDG.E R92, [R6.64+0x380] ;  /* 0x00038004065cd981 */ /* 0x000162000c1e1900 */
[----:B------:R-:W-:-:S03]  /*2650*/  MOV R102, RZ ;  /* 0x000000ff00667202 */ /* 0x000fc60000000f00 */
[----:B------:R0:W5:Y:S04]  /*2660*/  @!P0 LDG.E R100, [R6.64+0x600] ;  /* 0x0006000406648981 */ /* 0x000168000c1e1900 */
[----:B------:R0:W5:Y:S04]  /*2670*/  @!P1 LDG.E R98, [R6.64+0x680] ;  /* 0x0006800406629981 */ /* 0x000168000c1e1900 */
[----:B------:R0:W5:Y:S04]  /*2680*/  @!P2 LDG.E R97, [R6.64+0x700] ;  /* 0x000700040661a981 */ /* 0x000168000c1e1900 */
[----:B------:R0:W5:Y:S01]  /*2690*/  @!P3 LDG.E R102, [R6.64+0x780] ;  /* 0x000780040666b981 */ /* 0x000162000c1e1900 */
[----:B------:R-:W-:-:S04]  /*26a0*/  IMAD R12, R12, c[0x0][0x1c0], RZ ;  /* 0x000070000c0c7a24 */ /* 0x000fc800078e02ff */
[----:B0-----:R-:W-:Y:S01]  /*26b0*/  IMAD R7, R77, c[0x0][0x1c4], R12 ;  /* 0x000071004d077a24 */ /* 0x001fe200078e020c */
[-C--:B------:R-:W-:Y:S02]  /*26c0*/  ISETP.GE.AND P1, PT, R70, R89.reuse, PT ;  /* 0x000000594600720c */ /* 0x080fe40003f26270 */
[-C--:B------:R-:W-:Y:S02]  /*26d0*/  ISETP.GE.AND P2, PT, R18, R89.reuse, PT ;  /* 0x000000591200720c */ /* 0x080fe40003f46270 */
[-C--:B------:R-:W-:Y:S02]  /*26e0*/  ISETP.GE.AND P6, PT, R90, R89.reuse, PT ;  /* 0x000000595a00720c */ /* 0x080fe40003fc6270 */
[-C--:B------:R-:W-:Y:S01]  /*26f0*/  ISETP.GE.AND P3, PT, R88, R89.reuse, PT ;  /* 0x000000595800720c */ /* 0x080fe20003f66270 */
[----:B------:R-:W-:Y:S01]  /*2700*/  CS2R R110, SRZ ;  /* 0x00000000006e7805 */ /* 0x000fe2000001ff00 */
[-C--:B------:R-:W-:Y:S01]  /*2710*/  ISETP.GE.AND P5, PT, R94, R89.reuse, PT ;  /* 0x000000595e00720c */ /* 0x080fe20003fa6270 */
[----:B------:R-:W-:Y:S01]  /*2720*/  CS2R R112, SRZ ;  /* 0x0000000000707805 */ /* 0x000fe2000001ff00 */
[----:B------:R-:W-:Y:S01]  /*2730*/  ISETP.GE.AND P4, PT, R84, R89, PT ;  /* 0x000000595400720c */ /* 0x000fe20003f86270 */
[----:B------:R-:W-:Y:S01]  /*2740*/  CS2R R114, SRZ ;  /* 0x0000000000727805 */ /* 0x000fe2000001ff00 */
[----:B------:R-:W-:Y:S01]  /*2750*/  CS2R R118, SRZ ;  /* 0x0000000000767805 */ /* 0x000fe2000001ff00 */
[----:B------:R-:W-:Y:S01]  /*2760*/  CS2R R120, SRZ ;  /* 0x0000000000787805 */ /* 0x000fe2000001ff00 */
[----:B------:R-:W-:Y:S01]  /*2770*/  CS2R R116, SRZ ;  /* 0x0000000000747805 */ /* 0x000fe2000001ff00 */
[----:B------:R-:W-:Y:S01]  /*2780*/  MOV R122, RZ ;  /* 0x000000ff007a7202 */ /* 0x000fe20000000f00 */
[----:B--2---:R-:W-:-:S02]  /*2790*/  FMUL.FTZ R8, R5, R62 ;  /* 0x0000003e05087220 */ /* 0x004fc40000410000 */
[----:B------:R-:W-:Y:S02]  /*27a0*/  FMUL.FTZ R87, R4, 1.4426950216293334961 ;  /* 0x3fb8aa3b04577820 */ /* 0x000fe40000410000 */
[----:B------:R-:W-:Y:S02]  /*27b0*/  FMUL.RZ R15, R8, 0.15915493667125701904 ;  /* 0x3e22f983080f7820 */ /* 0x000fe4000040c000 */
[----:B------:R-:W-:Y:S02]  /*27c0*/  FMUL.FTZ R4, R5, R60 ;  /* 0x0000003c05047220 */ /* 0x000fe40000410000 */
[----:B------:R-:W-:-:S04]  /*27d0*/  IMAD.WIDE.U32 R8, R77, c[0x0][0x1c0], R18 ;  /* 0x000070004d087a25 */ /* 0x000fc800078e0012 */
[----:B------:R-:W-:Y:S01]  /*27e0*/  FMUL.RZ R99, R4, 0.15915493667125701904 ;  /* 0x3e22f98304637820 */ /* 0x000fe2000040c000 */
[----:B------:R-:W-:Y:S02]  /*27f0*/  IADD3 R4, R9, R7, RZ ;  /* 0x0000000709047210 */ /* 0x000fe40007ffe0ff */
[----:B------:R-:W-:Y:S02]  /*2800*/  LEA R6, P0, R8, R43, 0x2 ;  /* 0x0000002b08067211 */ /* 0x000fe400078010ff */
[----:B------:R-:W-:Y:S02]  /*2810*/  IADD3 R9, R30, 0x100, RZ ;  /* 0x000001001e097810 */ /* 0x000fe40007ffe0ff */
[----:B------:R-:W-:Y:S01]  /*2820*/  LEA.HI.X R7, R8, R45, R4, 0x2, P0 ;  /* 0x0000002d08077211 */ /* 0x000fe200000f1404 */
[----:B------:R-:W-:-:S04]  /*2830*/  FMUL.FTZ R4, R5, R58 ;  /* 0x0000003a05047220 */ /* 0x000fc80000410000 */
[----:B------:R-:W-:Y:S01]  /*2840*/  FMUL.RZ R70, R4, 0.15915493667125701904 ;  /* 0x3e22f98304467820 */ /* 0x000fe2000040c000 */
[----:B------:R-:W-:Y:S01]  /*2850*/  LEA.HI.SX32 R4, R9, R30, 0x1b ;  /* 0x0000001e09047211 */ /* 0x000fe200078fdaff */
[----:B---3--:R0:W-:Y:S04]  /*2860*/  STS [R65], R10 ;  /* 0x0000000a41007388 */ /* 0x0081e80000000800 */
[----:B----4-:R1:W-:Y:S04]  /*2870*/  STS [R64+0x80], R11 ;  /* 0x0000800b40007388 */ /* 0x0103e80000000800 */
[----:B------:R2:W-:Y:S01]  /*2880*/  STS [R68+0x100], R13 ;  /* 0x0001000d44007388 */ /* 0x0005e20000000800 */
[----:B0-----:R-:W-:-:S02]  /*2890*/  IADD3 R65, R30, 0x140, RZ ;  /* 0x000001401e417810 */ /* 0x001fc40007ffe0ff */
[C---:B-1----:R-:W-:Y:S02]  /*28a0*/  IADD3 R11, R30.reuse, 0x120, RZ ;  /* 0x000001201e0b7810 */ /* 0x042fe40007ffe0ff */
[C---:B--2---:R-:W-:Y:S02]  /*28b0*/  IADD3 R13, R30.reuse, 0x160, RZ ;  /* 0x000001601e0d7810 */ /* 0x044fe40007ffe0ff */
[-C--:B------:R-:W-:Y:S02]  /*28c0*/  LEA.HI.SX32 R8, R11, R30.reuse, 0x1b ;  /* 0x0000001e0b087211 */ /* 0x080fe400078fdaff */
[-C--:B------:R-:W-:Y:S01]  /*28d0*/  LEA.HI.SX32 R10, R13, R30.reuse, 0x1b ;  /* 0x0000001e0d0a7211 */ /* 0x080fe200078fdaff */
[----:B-----5:R0:W-:Y:S01]  /*28e0*/  STS [R81+0x180], R20 ;  /* 0x0001801451007388 */ /* 0x0201e20000000800 */
[C---:B------:R-:W-:Y:S02]  /*28f0*/  IADD3 R11, R30.reuse, 0x180, RZ ;  /* 0x000001801e0b7810 */ /* 0x040fe40007ffe0ff */
[----:B------:R-:W-:Y:S01]  /*2900*/  IADD3 R13, R30, 0x1a0, RZ ;  /* 0x000001a01e0d7810 */ /* 0x000fe20007ffe0ff */
[----:B------:R1:W-:Y:S01]  /*2910*/  STS [R80+0x200], R21 ;  /* 0x0002001550007388 */ /* 0x0003e20000000800 */
[----:B------:R-:W-:-:S02]  /*2920*/  LEA.HI.SX32 R9, R65, R30, 0x1b ;  /* 0x0000001e41097211 */ /* 0x000fc400078fdaff */
[C---:B------:R-:W-:Y:S01]  /*2930*/  IADD3 R65, R30.reuse, 0x1e0, RZ ;  /* 0x000001e01e417810 */ /* 0x040fe20007ffe0ff */
[----:B------:R-:W-:Y:S01]  /*2940*/  STS [R79+0x280], R86 ;  /* 0x000280564f007388 */ /* 0x000fe20000000800 */
[----:B0-----:R-:W-:Y:S01]  /*2950*/  FMUL.FTZ R20, R5, R56 ;  /* 0x0000003805147220 */ /* 0x001fe20000410000 */
[-C--:B------:R-:W-:Y:S02]  /*2960*/  LEA.HI.SX32 R11, R11, R30.reuse, 0x1b ;  /* 0x0000001e0b0b7211 */ /* 0x080fe400078fdaff */
[----:B------:R0:W-:Y:S01]  /*2970*/  STS [R78+0x300], R85 ;  /* 0x000300554e007388 */ /* 0x0001e20000000800 */
[----:B-1----:R-:W-:Y:S01]  /*2980*/  IADD3 R21, R30, 0x1c0, RZ ;  /* 0x000001c01e157810 */ /* 0x002fe20007ffe0ff */
[----:B------:R-:W-:Y:S02]  /*2990*/  FMUL.RZ R80, R20, 0.15915493667125701904 ;  /* 0x3e22f98314507820 */ /* 0x000fe4000040c000 */
[----:B------:R1:W-:Y:S01]  /*29a0*/  STS [R67+0x380], R92 ;  /* 0x0003805c43007388 */ /* 0x0003e20000000800 */
[----:B------:R-:W-:-:S02]  /*29b0*/  LEA.HI.SX32 R13, R13, R30, 0x1b ;  /* 0x0000001e0d0d7211 */ /* 0x000fc400078fdaff */
[-C--:B------:R-:W-:Y:S01]  /*29c0*/  LEA.HI.SX32 R20, R21, R30.reuse, 0x1b ;  /* 0x0000001e15147211 */ /* 0x080fe200078fdaff */
[----:B------:R-:W-:Y:S01]  /*29d0*/  STS [R4.X4+0x400], R93 ;  /* 0x0004005d04007388 */ /* 0x000fe20000004800 */
[----:B------:R-:W-:Y:S01]  /*29e0*/  LEA.HI.SX32 R21, R65, R30, 0x1b ;  /* 0x0000001e41157211 */ /* 0x000fe200078fdaff */
[----:B0-----:R-:W-:Y:S02]  /*29f0*/  CS2R R78, SRZ ;  /* 0x00000000004e7805 */ /* 0x001fe4000001ff00 */
[----:B------:R-:W-:Y:S04]  /*2a00*/  STS [R8.X4+0x480], R91 ;  /* 0x0004805b08007388 */ /* 0x000fe80000004800 */
[----:B------:R-:W-:Y:S04]  /*2a10*/  STS [R9.X4+0x500], R96 ;  /* 0x0005006009007388 */ /* 0x000fe80000004800 */
[----:B------:R-:W-:Y:S04]  /*2a20*/  STS [R10.X4+0x580], R95 ;  /* 0x0005805f0a007388 */ /* 0x000fe80000004800 */
[----:B------:R-:W-:Y:S04]  /*2a30*/  STS [R11.X4+0x600], R100 ;  /* 0x000600640b007388 */ /* 0x000fe80000004800 */
[----:B------:R-:W-:Y:S01]  /*2a40*/  STS [R13.X4+0x680], R98 ;  /* 0x000680620d007388 */ /* 0x000fe20000004800 */
[----:B------:R-:W-:-:S03]  /*2a50*/  ISETP.GE.AND P0, PT, R32, R89, PT ;  /* 0x000000592000720c */ /* 0x000fc60003f06270 */
[----:B------:R-:W-:Y:S04]  /*2a60*/  STS [R20.X4+0x700], R97 ;  /* 0x0007006114007388 */ /* 0x000fe80000004800 */
[----:B------:R0:W-:Y:S01]  /*2a70*/  STS [R21.X4+0x780], R102 ;  /* 0x0007806615007388 */ /* 0x0001e20000004800 */
[----:B------:R-:W-:-:S06]  /*2a80*/  NOP ;  /* 0x0000000000007918 */ /* 0x000fcc0000000000 */
[----:B------:R2:W3:Y:S01]  /*2a90*/  @!P2 LDG.E R78, [R6.64] ;  /* 0x00000004064ea981 */ /* 0x0004e2000c1e1900 */
[-C--:B------:R-:W-:Y:S01]  /*2aa0*/  ISETP.GE.AND P2, PT, R33, R89.reuse, PT ;  /* 0x000000592100720c */ /* 0x080fe20003f46270 */
[----:B------:R-:W-:Y:S01]  /*2ab0*/  MUFU.SIN R64, R70 ;  /* 0x0000004600407308 */ /* 0x000fe20000000400 */
[----:B-1----:R-:W-:Y:S01]  /*2ac0*/  MOV R67, RZ ;  /* 0x000000ff00437202 */ /* 0x002fe20000000f00 */
[----:B------:R2:W4:Y:S06]  /*2ad0*/  @!P0 LDG.E R79, [R6.64+0x80] ;  /* 0x00008004064f8981 */ /* 0x00052c000c1e1900 */
[----:B------:R1:W-:Y:S01]  /*2ae0*/  MUFU.COS R90, R70 ;  /* 0x00000046005a7308 */ /* 0x0003e20000000000 */
[----:B------:R-:W-:Y:S01]  /*2af0*/  FMUL.FTZ R68, R87, R58 ;  /* 0x0000003a57447220 */ /* 0x000fe20000410000 */
[----:B------:R2:W5:Y:S04]  /*2b00*/  @!P1 LDG.E R110, [R6.64+0x180] ;  /* 0x00018004066e9981 */ /* 0x000568000c1e1900 */
[----:B------:R2:W3:Y:S04]  /*2b10*/  @!P2 LDG.E R67, [R6.64+0x100] ;  /* 0x000100040643a981 */ /* 0x0004e8000c1e1900 */
[----:B-1----:R-:W0:Y:S01]  /*2b20*/  S2R R70, SR_TID.X ;  /* 0x0000000000467919 */ /* 0x002e220000002100 */
[-C--:B------:R-:W-:Y:S01]  /*2b30*/  ISETP.GE.AND P1, PT, R35, R89.reuse, PT ;  /* 0x000000592300720c */ /* 0x080fe20003f26270 */
[----:B------:R-:W-:Y:S02]  /*2b40*/  MUFU.SIN R14, R15 ;  /* 0x0000000f000e7308 */ /* 0x000fe40000000400 */
[----:B------:R2:W3:Y:S01]  /*2b50*/  @!P3 LDG.E R112, [R6.64+0x280] ;  /* 0x000280040670b981 */ /* 0x0004e2000c1e1900 */
[----:B------:R-:W-:Y:S01]  /*2b60*/  ISETP.GE.AND P3, PT, R37, R89, PT ;  /* 0x000000592500720c */ /* 0x000fe20003f66270 */
[----:B------:R-:W-:-:S04]  /*2b70*/  FMUL.FTZ R65, R87, R56 ;  /* 0x0000003857417220 */ /* 0x000fc80000410000 */
[----:B------:R-:W-:Y:S01]  /*2b80*/  MUFU.COS R82, R15 ;  /* 0x0000000f00527308 */ /* 0x000fe20000000000 */
[----:B------:R-:W-:Y:S01]  /*2b90*/  SHF.L.U32 R85, R30, 0x4, RZ ;  /* 0x000000041e557819 */ /* 0x000fe200000006ff */
[----:B------:R2:W3:Y:S01]  /*2ba0*/  @!P5 LDG.E R114, [R6.64+0x380] ;  /* 0x000380040672d981 */ /* 0x0004e2000c1e1900 */
[----:B------:R-:W-:-:S03]  /*2bb0*/  ISETP.GE.AND P2, PT, R36, R89, PT ;  /* 0x000000592400720c */ /* 0x000fc60003f46270 */
[----:B------:R2:W3:Y:S02]  /*2bc0*/  @!P4 LDG.E R113, [R6.64+0x200] ;  /* 0x000200040671c981 */ /* 0x0004e4000c1e1900 */
[----:B------:R-:W-:Y:S01]  /*2bd0*/  MUFU.SIN R12, R99 ;  /* 0x00000063000c7308 */ /* 0x000fe20000000400 */
[----:B------:R-:W-:Y:S01]  /*2be0*/  ISETP.GE.AND P5, PT, R39, R89, PT ;  /* 0x000000592700720c */ /* 0x000fe20003fa6270 */
[----:B------:R2:W3:Y:S01]  /*2bf0*/  @!P1 LDG.E R115, [R6.64+0x480] ;  /* 0x0004800406739981 */ /* 0x0004e2000c1e1900 */
[----:B0-----:R-:W-:-:S03]  /*2c00*/  SHF.L.U32 R102, R70, 0x3, RZ ;  /* 0x0000000346667819 */ /* 0x001fc600000006ff */
[----:B------:R2:W3:Y:S02]  /*2c10*/  @!P3 LDG.E R119, [R6.64+0x580] ;  /* 0x000580040677b981 */ /* 0x0004e4000c1e1900 */
[----:B------:R-:W-:Y:S01]  /*2c20*/  MUFU.COS R15, R99 ;  /* 0x00000063000f7308 */ /* 0x000fe20000000000 */
[----:B------:R-:W-:-:S07]  /*2c30*/  LEA.HI.SX32 R85, R85, R85, 0x1b ;  /* 0x0000005555557211 */ /* 0x000fce00078fdaff */
[----:B------:R-:W-:Y:S01]  /*2c40*/  MUFU.SIN R93, R80 ;  /* 0x00000050005d7308 */ /* 0x000fe20000000400 */
[-C--:B------:R-:W-:Y:S01]  /*2c50*/  ISETP.GE.AND P4, PT, R38, R89.reuse, PT ;  /* 0x000000592600720c */ /* 0x080fe20003f86270 */
[----:B------:R2:W3:Y:S06]  /*2c60*/  @!P2 LDG.E R118, [R6.64+0x500] ;  /* 0x000500040676a981 */ /* 0x0004ec000c1e1900 */
[----:B------:R0:W-:Y:S01]  /*2c70*/  MUFU.COS R95, R80 ;  /* 0x00000050005f7308 */ /* 0x0001e20000000000 */
[----:B------:R-:W-:Y:S01]  /*2c80*/  ISETP.GE.AND P0, PT, R34, R89, PT ;  /* 0x000000592200720c */ /* 0x000fe20003f06270 */
[----:B------:R2:W3:Y:S01]  /*2c90*/  @!P5 LDG.E R120, [R6.64+0x680] ;  /* 0x000680040678d981 */ /* 0x0004e2000c1e1900 */
[----:B------:R-:W-:-:S03]  /*2ca0*/  FMUL.FTZ R88, R87, R60 ;  /* 0x0000003c57587220 */ /* 0x000fc60000410000 */
[----:B------:R2:W3:Y:S02]  /*2cb0*/  @!P4 LDG.E R116, [R6.64+0x600] ;  /* 0x000600040674c981 */ /* 0x0004e4000c1e1900 */
[----:B------:R1:W-:Y:S01]  /*2cc0*/  MUFU.EX2 R99, R68 ;  /* 0x0000004400637308 */ /* 0x0003e20000000800 */
[C---:B0-----:R-:W-:Y:S01]  /*2cd0*/  FMUL.FTZ R80, R5.reuse, R52 ;  /* 0x0000003405507220 */ /* 0x041fe20000410000 */
[----:B------:R2:W3:Y:S04]  /*2ce0*/  @!P6 LDG.E R117, [R6.64+0x300] ;  /* 0x000300040675e981 */ /* 0x0004e8000c1e1900 */
[----:B------:R2:W3:Y:S01]  /*2cf0*/  @!P0 LDG.E R111, [R6.64+0x400] ;  /* 0x00040004066f8981 */ /* 0x0004e2000c1e1900 */
[----:B-1----:R-:W-:Y:S01]  /*2d00*/  FMUL.FTZ R68, R5, R54 ;  /* 0x0000003605447220 */ /* 0x002fe20000410000 */
[----:B------:R0:W-:Y:S01]  /*2d10*/  MUFU.EX2 R92, R65 ;  /* 0x00000041005c7308 */ /* 0x0001e20000000800 */
[----:B------:R-:W-:-:S02]  /*2d20*/  FMUL.RZ R86, R80, 0.15915493667125701904 ;  /* 0x3e22f98350567820 */ /* 0x000fc4000040c000 */
[----:B------:R-:W-:Y:S01]  /*2d30*/  FMUL.RZ R81, R68, 0.15915493667125701904 ;  /* 0x3e22f98344517820 */ /* 0x000fe2000040c000 */
[C---:B------:R-:W-:Y:S02]  /*2d40*/  IADD3 R68, R102.reuse, 0x1, RZ ;  /* 0x0000000166447810 */ /* 0x040fe40007ffe0ff */
[----:B------:R-:W-:Y:S01]  /*2d50*/  IADD3 R80, R102, 0x3, RZ ;  /* 0x0000000366507810 */ /* 0x000fe20007ffe0ff */
[----:B0-----:R-:W-:Y:S01]  /*2d60*/  FMUL.FTZ R65, R87, R54 ;  /* 0x0000003657417220 */ /* 0x001fe20000410000 */
[----:B------:R-:W-:Y:S01]  /*2d70*/  MUFU.SIN R101, R81 ;  /* 0x0000005100657308 */ /* 0x000fe20000000400 */
[-C--:B------:R-:W-:Y:S02]  /*2d80*/  ISETP.GE.U32.AND P1, PT, R68, R47.reuse, PT ;  /* 0x0000002f4400720c */ /* 0x080fe40003f26070 */
[----:B------:R-:W-:Y:S02]  /*2d90*/  IADD3 R68, R102, 0x2, RZ ;  /* 0x0000000266447810 */ /* 0x000fe40007ffe0ff */
[----:B------:R-:W-:-:S03]  /*2da0*/  ISETP.GE.U32.AND P3, PT, R80, R47, PT ;  /* 0x0000002f5000720c */ /* 0x000fc60003f66070 */
[----:B------:R0:W-:Y:S01]  /*2db0*/  MUFU.COS R103, R81 ;  /* 0x0000005100677308 */ /* 0x0001e20000000000 */
[----:B------:R-:W-:-:S07]  /*2dc0*/  IADD3 R80, R102, 0x5, RZ ;  /* 0x0000000566507810 */ /* 0x000fce0007ffe0ff */
[----:B------:R1:W-:Y:S01]  /*2dd0*/  MUFU.EX2 R94, R65 ;  /* 0x00000041005e7308 */ /* 0x0003e20000000800 */
[----:B0-----:R-:W-:Y:S01]  /*2de0*/  LDS R81, [R85.X4+0x4] ;  /* 0x0000040055517984 */ /* 0x001fe20000004800 */
[----:B------:R-:W-:-:S03]  /*2df0*/  ISETP.GE.U32.AND P2, PT, R68, R47, PT ;  /* 0x0000002f4400720c */ /* 0x000fc60003f46070 */
[----:B-1----:R-:W0:Y:S01]  /*2e00*/  LDS R65, [R85.X4] ;  /* 0x0000000055417984 */ /* 0x002e220000004800 */
[----:B------:R-:W-:Y:S02]  /*2e10*/  IADD3 R68, R102, 0x4, RZ ;  /* 0x0000000466447810 */ /* 0x000fe40007ffe0ff */
[-C--:B------:R-:W-:Y:S02]  /*2e20*/  ISETP.GE.U32.AND P5, PT, R80, R47.reuse, PT ;  /* 0x0000002f5000720c */ /* 0x080fe40003fa6070 */
[----:B------:R-:W1:Y:S01]  /*2e30*/  LDS R80, [R85.X4+0xc] ;  /* 0x00000c0055507984 */ /* 0x000e620000004800 */
[----:B------:R-:W-:-:S03]  /*2e40*/  ISETP.GE.U32.AND P4, PT, R68, R47, PT ;  /* 0x0000002f4400720c */ /* 0x000fc60003f86070 */
[----:B------:R-:W0:Y:S01]  /*2e50*/  LDS R68, [R85.X4+0x8] ;  /* 0x0000080055447984 */ /* 0x000e220000004800 */
[----:B------:R-:W2:Y:S01]  /*2e60*/  MUFU.EX2 R88, R88 ;  /* 0x0000005800587308 */ /* 0x000ea20000000800 */
[-C--:B------:R-:W-:Y:S01]  /*2e70*/  ISETP.GE.AND P6, PT, R40, R89.reuse, PT ;  /* 0x000000592800720c */ /* 0x080fe20003fc6270 */
[----:B------:R-:W-:Y:S01]  /*2e80*/  FMUL.FTZ R83, R87, R62 ;  /* 0x0000003e57537220 */ /* 0x000fe20000410000 */
[----:B------:R-:W-:Y:S01]  /*2e90*/  ISETP.GE.AND P0, PT, R41, R89, PT ;  /* 0x000000592900720c */ /* 0x000fe20003f06270 */
[----:B------:R-:W-:-:S04]  /*2ea0*/  FMUL.FTZ R84, R87, R52 ;  /* 0x0000003457547220 */ /* 0x000fc80000410000 */
[----:B------:R-:W1:Y:S06]  /*2eb0*/  MUFU.EX2 R83, R83 ;  /* 0x0000005300537308 */ /* 0x000e6c0000000800 */
[----:B------:R1:W3:Y:S02]  /*2ec0*/  @!P6 LDG.E R121, [R6.64+0x700] ;  /* 0x000700040679e981 */ /* 0x0002e4000c1e1900 */
[----:B------:R1:W-:Y:S01]  /*2ed0*/  MUFU.EX2 R89, R84 ;  /* 0x0000005400597308 */ /* 0x0003e20000000800 */
[----:B--2---:R-:W-:Y:S01]  /*2ee0*/  FMUL.FTZ R91, R88, R12 ;  /* 0x0000000c585b7220 */ /* 0x004fe20000410000 */
[----:B------:R2:W3:Y:S04]  /*2ef0*/  @!P0 LDG.E R122, [R6.64+0x780] ;  /* 0x00078004067a8981 */ /* 0x0004e8000c1e1900 */
[----:B------:R-:W0:Y:S01]  /*2f00*/  LDS R12, [R85.X4+0x14] ;  /* 0x00001400550c7984 */ /* 0x000e220000004800 */
[C---:B-1----:R-:W-:Y:S01]  /*2f10*/  FMUL.FTZ R84, R5.reuse, R50 ;  /* 0x0000003205547220 */ /* 0x042fe20000410000 */
[----:B------:R-:W-:Y:S01]  /*2f20*/  MUFU.SIN R98, R86 ;  /* 0x0000005600627308 */ /* 0x000fe20000000400 */
[----:B------:R-:W-:Y:S01]  /*2f30*/  FMUL.FTZ R5, R5, R48 ;  /* 0x0000003005057220 */ /* 0x000fe20000410000 */
[----:B--2---:R-:W1:Y:S01]  /*2f40*/  LDS R6, [R85.X4+0x10] ;  /* 0x0000100055067984 */ /* 0x004e620000004800 */
[----:B------:R-:W-:-:S05]  /*2f50*/  FMUL.RZ R97, R84, 0.15915493667125701904 ;  /* 0x3e22f98354617820 */ /* 0x000fca000040c000 */
[----:B------:R2:W-:Y:S01]  /*2f60*/  MUFU.COS R100, R86 ;  /* 0x0000005600647308 */ /* 0x0005e20000000000 */
[----:B------:R-:W-:Y:S01]  /*2f70*/  FMUL.RZ R107, R5, 0.15915493667125701904 ;  /* 0x3e22f983056b7820 */ /* 0x000fe2000040c000 */
[----:B------:R-:W-:Y:S01]  /*2f80*/  IADD3 R96, R102, 0x6, RZ ;  /* 0x0000000666607810 */ /* 0x000fe20007ffe0ff */
[C---:B------:R-:W-:Y:S02]  /*2f90*/  FMUL.FTZ R82, R83.reuse, R82 ;  /* 0x0000005253527220 */ /* 0x040fe40000410000 */
[----:B------:R-:W-:Y:S02]  /*2fa0*/  FMUL.FTZ R14, R83, R14 ;  /* 0x0000000e530e7220 */ /* 0x000fe40000410000 */
[C---:B0-----:R-:W-:Y:S02]  /*2fb0*/  FMUL.FTZ R65, R66.reuse, R65 ;  /* 0x0000004142417220 */ /* 0x041fe40000410000 */
[----:B------:R-:W-:Y:S01]  /*2fc0*/  FMUL.FTZ R81, R66, R81 ;  /* 0x0000005142517220 */ /* 0x000fe20000410000 */
[----:B------:R-:W-:Y:S01]  /*2fd0*/  FSEL R91, R91, RZ, !P1 ;  /* 0x000000ff5b5b7208 */ /* 0x000fe20004800000 */
[C---:B--2---:R-:W-:Y:S01]  /*2fe0*/  FMUL.FTZ R86, R87.reuse, R50 ;  /* 0x0000003257567220 */ /* 0x044fe20000410000 */
[----:B------:R-:W-:Y:S01]  /*2ff0*/  MUFU.COS R5, R97 ;  /* 0x0000006100057308 */ /* 0x000fe20000000000 */
[----:B------:R-:W-:Y:S01]  /*3000*/  FMUL.FTZ R87, R87, R48 ;  /* 0x0000003057577220 */ /* 0x000fe20000410000 */
[----:B------:R-:W0:Y:S06]  /*3010*/  LDS R7, [R85.X4+0x1c] ;  /* 0x00001c0055077984 */ /* 0x000e2c0000004800 */
[----:B------:R2:W1:Y:S01]  /*3020*/  MUFU.EX2 R106, R86 ;  /* 0x00000056006a7308 */ /* 0x0004620000000800 */
[----:B------:R-:W-:-:S02]  /*3030*/  ISETP.GE.U32.AND P6, PT, R96, R47, PT ;  /* 0x0000002f6000720c */ /* 0x000fc40003fc6070 */
[C---:B------:R-:W-:Y:S02]  /*3040*/  ISETP.GE.U32.AND P0, PT, R102.reuse, R47, PT ;  /* 0x0000002f6600720c */ /* 0x040fe40003f06070 */
[----:B------:R-:W-:Y:S01]  /*3050*/  IADD3 R96, R102, 0x7, RZ ;  /* 0x0000000766607810 */ /* 0x000fe20007ffe0ff */
[----:B------:R-:W-:Y:S01]  /*3060*/  FMUL.FTZ R15, R88, R15 ;  /* 0x0000000f580f7220 */ /* 0x000fe20000410000 */
[----:B------:R-:W-:Y:S01]  /*3070*/  FSEL R84, R65, RZ, !P0 ;  /* 0x000000ff41547208 */ /* 0x000fe20004000000 */
[----:B------:R1:W-:Y:S01]  /*3080*/  MUFU.EX2 R123, R87 ;  /* 0x00000057007b7308 */ /* 0x0003e20000000800 */
[----:B------:R-:W-:Y:S02]  /*3090*/  FSEL R83, R81, RZ, !P0 ;  /* 0x000000ff51537208 */ /* 0x000fe40004000000 */
[----:B--2---:R-:W-:Y:S01]  /*30a0*/  FSEL R86, R82, 1, !P0 ;  /* 0x3f80000052567808 */ /* 0x004fe20004000000 */
[----:B------:R-:W-:Y:S02]  /*30b0*/  FMUL.FTZ R64, R99, R64 ;  /* 0x0000004063407220 */ /* 0x000fe40000410000 */
[----:B------:R-:W-:Y:S01]  /*30c0*/  FMUL.FTZ R80, R69, R80 ;  /* 0x0000005045507220 */ /* 0x000fe20000410000 */
[----:B-1----:R-:W-:Y:S01]  /*30d0*/  FSEL R87, R14, RZ, !P0 ;  /* 0x000000ff0e577208 */ /* 0x002fe20004000000 */
[----:B------:R1:W-:Y:S01]  /*30e0*/  MUFU.SIN R105, R97 ;  /* 0x0000006100697308 */ /* 0x0003e20000000400 */
[----:B------:R-:W-:Y:S01]  /*30f0*/  ISETP.GE.U32.AND P0, PT, R96, R47, PT ;  /* 0x0000002f6000720c */ /* 0x000fe20003f06070 */
[----:B------:R-:W-:-:S02]  /*3100*/  FMUL.FTZ R96, R99, R90 ;  /* 0x0000005a63607220 */ /* 0x000fc40000410000 */
[----:B------:R-:W-:Y:S02]  /*3110*/  FMUL.FTZ R99, R92, R95 ;  /* 0x0000005f5c637220 */ /* 0x000fe40000410000 */
[----:B------:R-:W-:Y:S02]  /*3120*/  FMUL.FTZ R108, R106, R5 ;  /* 0x000000056a6c7220 */ /* 0x000fe40000410000 */
[----:B------:R-:W-:Y:S01]  /*3130*/  FMUL.FTZ R65, R84, R91 ;  /* 0x0000005b54417220 */ /* 0x000fe20000410000 */
[----:B------:R-:W2:Y:S01]  /*3140*/  MUFU.COS R88, R107 ;  /* 0x0000006b00587308 */ /* 0x000ea20000000000 */
[----:B-1----:R-:W-:Y:S01]  /*3150*/  FMUL.FTZ R97, R92, R93 ;  /* 0x0000005d5c617220 */ /* 0x002fe20000410000 */
[----:B------:R-:W-:Y:S01]  /*3160*/  FSEL R92, R15, 1, !P1 ;  /* 0x3f8000000f5c7808 */ /* 0x000fe20004800000 */
[----:B------:R-:W1:Y:S01]  /*3170*/  LDS R5, [R85.X4+0x18] ;  /* 0x0000180055057984 */ /* 0x000e620000004800 */
[----:B------:R-:W-:Y:S01]  /*3180*/  FMUL.FTZ R68, R69, R68 ;  /* 0x0000004445447220 */ /* 0x000fe20000410000 */
[----:B------:R-:W-:Y:S01]  /*3190*/  FSEL R93, R80, RZ, !P1 ;  /* 0x000000ff505d7208 */ /* 0x000fe20004800000 */
[----:B------:R-:W-:-:S02]  /*31a0*/  FMUL.FTZ R15, R83, R91 ;  /* 0x0000005b530f7220 */ /* 0x000fc40000410000 */
[----:B------:R-:W0:Y:S01]  /*31b0*/  MUFU.SIN R14, R107 ;  /* 0x0000006b000e7308 */ /* 0x000e220000000400 */
[-C--:B------:R-:W-:Y:S01]  /*31c0*/  FFMA.FTZ R80, R83, R92.reuse, R65 ;  /* 0x0000005c53507223 */ /* 0x080fe20000010041 */
[----:B------:R-:W-:Y:S01]  /*31d0*/  FSEL R95, R64, RZ, !P2 ;  /* 0x000000ff405f7208 */ /* 0x000fe20005000000 */
[C---:B------:R-:W-:Y:S02]  /*31e0*/  FMUL.FTZ R104, R94.reuse, R103 ;  /* 0x000000675e687220 */ /* 0x040fe40000410000 */
[----:B------:R-:W-:Y:S01]  /*31f0*/  FMUL.FTZ R102, R94, R101 ;  /* 0x000000655e667220 */ /* 0x000fe20000410000 */
[----:B------:R-:W-:Y:S01]  /*3200*/  FSEL R94, R68, RZ, !P1 ;  /* 0x000000ff445e7208 */ /* 0x000fe20004800000 */
[----:B------:R-:W-:Y:S02]  /*3210*/  FFMA.FTZ R15, R84, R92, -R15 ;  /* 0x0000005c540f7223 */ /* 0x000fe4000001080f */
[----:B------:R-:W-:Y:S01]  /*3220*/  FADD.FTZ R80, R93, R80 ;  /* 0x000000505d507221 */ /* 0x000fe20000010000 */
[----:B------:R-:W-:Y:S01]  /*3230*/  FSEL R96, R96, 1, !P2 ;  /* 0x3f80000060607808 */ /* 0x000fe20005000000 */
[----:B------:R-:W-:-:S02]  /*3240*/  FADD.FTZ R15, R94, R15 ;  /* 0x0000000f5e0f7221 */ /* 0x000fc40000010000 */
[----:B------:R-:W-:Y:S02]  /*3250*/  FMUL.FTZ R64, R95, R80 ;  /* 0x000000505f407220 */ /* 0x000fe40000410000 */
[C---:B------:R-:W-:Y:S02]  /*3260*/  FMUL.FTZ R90, R89.reuse, R100 ;  /* 0x00000064595a7220 */ /* 0x040fe40000410000 */
[----:B------:R-:W-:Y:S02]  /*3270*/  FMUL.FTZ R82, R89, R98 ;  /* 0x0000006259527220 */ /* 0x000fe40000410000 */
[----:B------:R-:W-:Y:S02]  /*3280*/  FFMA.FTZ R89, R96, R15, -R64 ;  /* 0x0000000f60597223 */ /* 0x000fe40000010840 */
[----:B--2---:R-:W-:Y:S02]  /*3290*/  FMUL.FTZ R125, R123, R88 ;  /* 0x000000587b7d7220 */ /* 0x004fe40000410000 */
[----:B------:R-:W-:-:S02]  /*32a0*/  FMUL.FTZ R64, R86, R91 ;  /* 0x0000005b56407220 */ /* 0x000fc40000410000 */
[----:B0-----:R-:W-:Y:S02]  /*32b0*/  FMUL.FTZ R123, R123, R14 ;  /* 0x0000000e7b7b7220 */ /* 0x001fe40000410000 */
[----:B------:R-:W0:Y:S01]  /*32c0*/  LDS R14, [R85.X4+0x20] ;  /* 0x00002000550e7984 */ /* 0x000e220000004800 */
[----:B------:R-:W-:Y:S02]  /*32d0*/  FMUL.FTZ R65, R95, R15 ;  /* 0x0000000f5f417220 */ /* 0x000fe40000410000 */
[----:B------:R-:W-:Y:S02]  /*32e0*/  FFMA.FTZ R68, R87, R92, R64 ;  /* 0x0000005c57447223 */ /* 0x000fe40000010040 */
[----:B------:R-:W-:Y:S01]  /*32f0*/  FMUL.FTZ R12, R71, R12 ;  /* 0x0000000c470c7220 */ /* 0x000fe20000410000 */
[----:B------:R-:W2:Y:S01]  /*3300*/  LDS R64, [R85.X4+0x24] ;  /* 0x0000240055407984 */ /* 0x000ea20000004800 */
[----:B------:R-:W-:Y:S02]  /*3310*/  FMUL.FTZ R15, R87, R91 ;  /* 0x0000005b570f7220 */ /* 0x000fe40000410000 */
[----:B------:R-:W-:Y:S01]  /*3320*/  FFMA.FTZ R101, R96, R80, R65 ;  /* 0x0000005060657223 */ /* 0x000fe20000010041 */
[----:B------:R-:W-:Y:S01]  /*3330*/  FSEL R98, R12, RZ, !P2 ;  /* 0x000000ff0c627208 */ /* 0x000fe20005000000 */
[----:B------:R-:W-:-:S02]  /*3340*/  FMUL.FTZ R6, R71, R6 ;  /* 0x0000000647067220 */ /* 0x000fc40000410000 */
[----:B------:R-:W-:Y:S02]  /*3350*/  FMUL.FTZ R65, R95, R68 ;  /* 0x000000445f417220 */ /* 0x000fe40000410000 */
[----:B------:R-:W-:Y:S01]  /*3360*/  FFMA.FTZ R15, R86, R92, -R15 ;  /* 0x0000005c560f7223 */ /* 0x000fe2000001080f */
[----:B------:R-:W-:Y:S01]  /*3370*/  FSEL R97, R97, RZ, !P3 ;  /* 0x000000ff61617208 */ /* 0x000fe20005800000 */
[----:B------:R-:W-:Y:S01]  /*3380*/  FADD.FTZ R80, R98, R101 ;  /* 0x0000006562507221 */ /* 0x000fe20000010000 */
[----:B------:R-:W-:Y:S01]  /*3390*/  FSEL R100, R6, RZ, !P2 ;  /* 0x000000ff06647208 */ /* 0x000fe20005000000 */
[-C--:B------:R-:W-:Y:S02]  /*33a0*/  FFMA.FTZ R12, R96, R15.reuse, -R65 ;  /* 0x0000000f600c7223 */ /* 0x080fe40000010841 */
[----:B------:R-:W-:Y:S01]  /*33b0*/  FMUL.FTZ R81, R95, R15 ;  /* 0x0000000f5f517220 */ /* 0x000fe20000410000 */
[----:B------:R-:W0:Y:S01]  /*33c0*/  LDS R65, [R85.X4+0x2c] ;  /* 0x00002c0055417984 */ /* 0x000e220000004800 */
[----:B------:R-:W-:Y:S01]  /*33d0*/  FSEL R99, R99, 1, !P3 ;  /* 0x3f80000063637808 */ /* 0x000fe20005800000 */
[----:B------:R-:W-:-:S02]  /*33e0*/  FADD.FTZ R6, R100, R89 ;  /* 0x0000005964067221 */ /* 0x000fc40000010000 */
[----:B------:R-:W2:Y:S01]  /*33f0*/  LDS R15, [R85.X4+0x28] ;  /* 0x00002800550f7984 */ /* 0x000ea20000004800 */
[C---:B------:R-:W-:Y:S02]  /*3400*/  FMUL.FTZ R88, R97.reuse, R80 ;  /* 0x0000005061587220 */ /* 0x040fe40000410000 */
[----:B------:R-:W-:Y:S02]  /*3410*/  FFMA.FTZ R68, R96, R68, R81 ;  /* 0x0000004460447223 */ /* 0x000fe40000010051 */
[-C--:B------:R-:W-:Y:S02]  /*3420*/  FMUL.FTZ R81, R97, R6.reuse ;  /* 0x0000000661517220 */ /* 0x080fe40000410000 */
[C---:B------:R-:W-:Y:S02]  /*3430*/  FMUL.FTZ R7, R72.reuse, R7 ;  /* 0x0000000748077220 */ /* 0x040fe40000410000 */
[----:B------:R-:W-:Y:S02]  /*3440*/  FFMA.FTZ R88, R99, R6, -R88 ;  /* 0x0000000663587223 */ /* 0x000fe40000010858 */
[----:B-1----:R-:W-:-:S02]  /*3450*/  FMUL.FTZ R5, R72, R5 ;  /* 0x0000000548057220 */ /* 0x002fc40000410000 */
[----:B------:R-:W-:Y:S01]  /*3460*/  FMUL.FTZ R6, R97, R68 ;  /* 0x0000004461067220 */ /* 0x000fe20000410000 */
[----:B------:R-:W-:Y:S01]  /*3470*/  FSEL R101, R7, RZ, !P3 ;  /* 0x000000ff07657208 */ /* 0x000fe20005800000 */
[----:B------:R-:W-:Y:S01]  /*3480*/  FFMA.FTZ R80, R99, R80, R81 ;  /* 0x0000005063507223 */ /* 0x000fe20000010051 */
[----:B------:R-:W-:Y:S01]  /*3490*/  FSEL R103, R5, RZ, !P3 ;  /* 0x000000ff05677208 */ /* 0x000fe20005800000 */
[-C--:B------:R-:W-:Y:S02]  /*34a0*/  FFMA.FTZ R81, R99, R12.reuse, -R6 ;  /* 0x0000000c63517223 */ /* 0x080fe40000010806 */
[----:B------:R-:W1:Y:S01]  /*34b0*/  LDS R6, [R85.X4+0x30] ;  /* 0x0000300055067984 */ /* 0x000e620000004800 */
[----:B------:R-:W-:Y:S01]  /*34c0*/  FMUL.FTZ R5, R97, R12 ;  /* 0x0000000c61057220 */ /* 0x000fe20000410000 */
[----:B------:R-:W-:Y:S01]  /*34d0*/  FSEL R102, R102, RZ, !P4 ;  /* 0x000000ff66667208 */ /* 0x000fe20006000000 */
[----:B------:R-:W-:Y:S01]  /*34e0*/  FMUL.FTZ R106, R106, R105 ;  /* 0x000000696a6a7220 */ /* 0x000fe20000410000 */
[----:B------:R-:W1:Y:S01]  /*34f0*/  LDS R12, [R85.X4+0x34] ;  /* 0x00003400550c7984 */ /* 0x000e620000004800 */
[----:B------:R-:W-:Y:S01]  /*3500*/  FADD.FTZ R105, R101, R80 ;  /* 0x0000005065697221 */ /* 0x000fe20000010000 */
[----:B------:R-:W-:Y:S01]  /*3510*/  FSEL R104, R104, 1, !P4 ;  /* 0x3f80000068687808 */ /* 0x000fe20006000000 */
[----:B------:R-:W-:-:S02]  /*3520*/  FADD.FTZ R7, R103, R88 ;  /* 0x0000005867077221 */ /* 0x000fc40000010000 */
[C---:B------:R-:W-:Y:S02]  /*3530*/  FMUL.FTZ R80, R102.reuse, R105 ;  /* 0x0000006966507220 */ /* 0x040fe40000410000 */
[-C--:B------:R-:W-:Y:S02]  /*3540*/  FMUL.FTZ R88, R102, R7.reuse ;  /* 0x0000000766587220 */ /* 0x080fe40000410000 */
[----:B------:R-:W-:Y:S02]  /*3550*/  FFMA.FTZ R80, R104, R7, -R80 ;  /* 0x0000000768507223 */ /* 0x000fe40000010850 */
[----:B------:R-:W-:Y:S01]  /*3560*/  FFMA.FTZ R89, R99, R68, R5 ;  /* 0x0000004463597223 */ /* 0x000fe20000010005 */
[----:B------:R-:W1:Y:S01]  /*3570*/  LDS R7, [R85.X4+0x3c] ;  /* 0x00003c0055077984 */ /* 0x000e620000004800 */
[----:B0-----:R-:W-:-:S03]  /*3580*/  FMUL.FTZ R14, R73, R14 ;  /* 0x0000000e490e7220 */ /* 0x001fc60000410000 */
[----:B------:R-:W0:Y:S01]  /*3590*/  LDS R5, [R85.X4+0x38] ;  /* 0x0000380055057984 */ /* 0x000e220000004800 */
[----:B------:R-:W-:Y:S01]  /*35a0*/  FFMA.FTZ R88, R104, R105, R88 ;  /* 0x0000006968587223 */ /* 0x000fe20000010058 */
[----:B------:R-:W-:Y:S01]  /*35b0*/  FSEL R105, R14, RZ, !P4 ;  /* 0x000000ff0e697208 */ /* 0x000fe20006000000 */
[----:B--2---:R-:W-:Y:S02]  /*35c0*/  FMUL.FTZ R64, R73, R64 ;  /* 0x0000004049407220 */ /* 0x004fe40000410000 */
[----:B------:R-:W-:Y:S01]  /*35d0*/  FMUL.FTZ R68, R102, R89 ;  /* 0x0000005966447220 */ /* 0x000fe20000410000 */
[----:B------:R-:W-:Y:S01]  /*35e0*/  FSEL R82, R82, RZ, !P5 ;  /* 0x000000ff52527208 */ /* 0x000fe20006800000 */
[----:B------:R-:W-:Y:S01]  /*35f0*/  FADD.FTZ R127, R105, R80 ;  /* 0x00000050697f7221 */ /* 0x000fe20000010000 */
[----:B------:R-:W-:Y:S01]  /*3600*/  FSEL R107, R64, RZ, !P4 ;  /* 0x000000ff406b7208 */ /* 0x000fe20006000000 */
[-C--:B------:R-:W-:Y:S01]  /*3610*/  FFMA.FTZ R109, R104, R81.reuse, -R68 ;  /* 0x00000051686d7223 */ /* 0x080fe20000010844 */
[----:B------:R-:W-:Y:S01]  /*3620*/  FSEL R90, R90, 1, !P5 ;  /* 0x3f8000005a5a7808 */ /* 0x000fe20006800000 */
[----:B------:R-:W-:-:S02]  /*3630*/  FMUL.FTZ R81, R102, R81 ;  /* 0x0000005166517220 */ /* 0x000fc40000410000 */
[----:B------:R-:W-:Y:S02]  /*3640*/  FADD.FTZ R129, R107, R88 ;  /* 0x000000586b817221 */ /* 0x000fe40000010000 */
[----:B------:R-:W-:Y:S02]  /*3650*/  FMUL.FTZ R14, R82, R127 ;  /* 0x0000007f520e7220 */ /* 0x000fe40000410000 */
[----:B------:R-:W-:Y:S02]  /*3660*/  FMUL.FTZ R65, R74, R65 ;  /* 0x000000414a417220 */ /* 0x000fe40000410000 */
[----:B------:R-:W-:Y:S02]  /*3670*/  FFMA.FTZ R81, R104, R89, R81 ;  /* 0x0000005968517223 */ /* 0x000fe40000010051 */
[----:B------:R-:W-:Y:S01]  /*3680*/  FMUL.FTZ R15, R74, R15 ;  /* 0x0000000f4a0f7220 */ /* 0x000fe20000410000 */
[----:B------:R-:W-:Y:S01]  /*3690*/  FSEL R89, R65, RZ, !P5 ;  /* 0x000000ff41597208 */ /* 0x000fe20006800000 */
[----:B------:R-:W-:-:S02]  /*36a0*/  FFMA.FTZ R64, R90, R129, R14 ;  /* 0x000000815a407223 */ /* 0x000fc4000001000e */
[C---:B------:R-:W-:Y:S02]  /*36b0*/  FMUL.FTZ R129, R82.reuse, R129 ;  /* 0x0000008152817220 */ /* 0x040fe40000410000 */
[----:B------:R-:W-:Y:S01]  /*36c0*/  FMUL.FTZ R14, R82, R81 ;  /* 0x00000051520e7220 */ /* 0x000fe20000410000 */
[----:B------:R-:W-:Y:S01]  /*36d0*/  FSEL R88, R15, RZ, !P5 ;  /* 0x000000ff0f587208 */ /* 0x000fe20006800000 */
[----:B------:R-:W-:Y:S01]  /*36e0*/  FFMA.FTZ R129, R90, R127, -R129 ;  /* 0x0000007f5a817223 */ /* 0x000fe20000010881 */
[----:B------:R-:W-:Y:S01]  /*36f0*/  FSEL R106, R106, RZ, !P6 ;  /* 0x000000ff6a6a7208 */ /* 0x000fe20007000000 */
[-C--:B------:R-:W-:Y:S02]  /*3700*/  FFMA.FTZ R15, R90, R109.reuse, -R14 ;  /* 0x0000006d5a0f7223 */ /* 0x080fe4000001080e */
[----:B------:R-:W-:Y:S02]  /*3710*/  FADD.FTZ R65, R89, R64 ;  /* 0x0000004059417221 */ /* 0x000fe40000010000 */
[----:B------:R-:W-:Y:S01]  /*3720*/  FMUL.FTZ R109, R82, R109 ;  /* 0x0000006d526d7220 */ /* 0x000fe20000410000 */
[----:B------:R-:W-:Y:S01]  /*3730*/  FSEL R108, R108, 1, !P6 ;  /* 0x3f8000006c6c7808 */ /* 0x000fe20007000000 */
[----:B------:R-:W-:-:S02]  /*3740*/  FADD.FTZ R129, R88, R129 ;  /* 0x0000008158817221 */ /* 0x000fc40000010000 */
[----:B------:R-:W-:Y:S02]  /*3750*/  FMUL.FTZ R14, R106, R65 ;  /* 0x000000416a0e7220 */ /* 0x000fe40000410000 */
[C---:B-1----:R-:W-:Y:S02]  /*3760*/  FMUL.FTZ R6, R75.reuse, R6 ;  /* 0x000000064b067220 */ /* 0x042fe40000410000 */
[----:B------:R-:W-:Y:S02]  /*3770*/  FFMA.FTZ R81, R90, R81, R109 ;  /* 0x000000515a517223 */ /* 0x000fe4000001006d */
[----:B------:R-:W-:Y:S02]  /*3780*/  FMUL.FTZ R12, R75, R12 ;  /* 0x0000000c4b0c7220 */ /* 0x000fe40000410000 */
[-C--:B------:R-:W-:Y:S01]  /*3790*/  FMUL.FTZ R68, R106, R129.reuse ;  /* 0x000000816a447220 */ /* 0x080fe20000410000 */
[----:B------:R-:W-:Y:S01]  /*37a0*/  FSEL R109, R6, RZ, !P6 ;  /* 0x000000ff066d7208 */ /* 0x000fe20007000000 */
[----:B------:R-:W-:Y:S01]  /*37b0*/  FFMA.FTZ R64, R108, R129, -R14 ;  /* 0x000000816c407223 */ /* 0x000fe2000001080e */
[----:B------:R-:W-:Y:S01]  /*37c0*/  FSEL R126, R12, RZ, !P6 ;  /* 0x000000ff0c7e7208 */ /* 0x000fe20007000000 */
[----:B------:R-:W-:-:S02]  /*37d0*/  FMUL.FTZ R14, R106, R81 ;  /* 0x000000516a0e7220 */ /* 0x000fc40000410000 */
[C---:B------:R-:W-:Y:S01]  /*37e0*/  FFMA.FTZ R65, R108.reuse, R65, R68 ;  /* 0x000000416c417223 */ /* 0x040fe20000010044 */
[----:B------:R-:W-:Y:S01]  /*37f0*/  FSEL R123, R123, RZ, !P0 ;  /* 0x000000ff7b7b7208 */ /* 0x000fe20004000000 */
[-C--:B------:R-:W-:Y:S02]  /*3800*/  FFMA.FTZ R12, R108, R15.reuse, -R14 ;  /* 0x0000000f6c0c7223 */ /* 0x080fe4000001080e */
[----:B------:R-:W-:Y:S02]  /*3810*/  FADD.FTZ R64, R109, R64 ;  /* 0x000000406d407221 */ /* 0x000fe40000010000 */
[----:B------:R-:W-:Y:S02]  /*3820*/  FMUL.FTZ R15, R106, R15 ;  /* 0x0000000f6a0f7220 */ /* 0x000fe40000410000 */
[----:B------:R-:W-:Y:S01]  /*3830*/  FADD.FTZ R14, R126, R65 ;  /* 0x000000417e0e7221 */ /* 0x000fe20000010000 */
[----:B------:R-:W-:Y:S01]  /*3840*/  FSEL R125, R125, 1, !P0 ;  /* 0x3f8000007d7d7808 */ /* 0x000fe20004000000 */
[----:B------:R-:W-:-:S02]  /*3850*/  FMUL.FTZ R7, R76, R7 ;  /* 0x000000074c077220 */ /* 0x000fc40000410000 */
[----:B0-----:R-:W-:Y:S02]  /*3860*/  FMUL.FTZ R5, R76, R5 ;  /* 0x000000054c057220 */ /* 0x001fe40000410000 */
[C---:B------:R-:W-:Y:S02]  /*3870*/  FMUL.FTZ R65, R123.reuse, R64 ;  /* 0x000000407b417220 */ /* 0x040fe40000410000 */
[----:B------:R-:W-:Y:S02]  /*3880*/  FFMA.FTZ R6, R108, R81, R15 ;  /* 0x000000516c067223 */ /* 0x000fe4000001000f */
[-C--:B------:R-:W-:Y:S01]  /*3890*/  FMUL.FTZ R15, R123, R14.reuse ;  /* 0x0000000e7b0f7220 */ /* 0x080fe20000410000 */
[----:B------:R-:W-:Y:S01]  /*38a0*/  FSEL R127, R7, RZ, !P0 ;  /* 0x000000ff077f7208 */ /* 0x000fe20004000000 */
[----:B------:R-:W-:Y:S01]  /*38b0*/  FFMA.FTZ R14, R125, R14, R65 ;  /* 0x0000000e7d0e7223 */ /* 0x000fe20000010041 */
[----:B------:R-:W-:Y:S01]  /*38c0*/  FSEL R128, R5, RZ, !P0 ;  /* 0x000000ff05807208 */ /* 0x000fe20004000000 */
[----:B------:R-:W-:-:S02]  /*38d0*/  FFMA.FTZ R65, R125, R64, -R15 ;  /* 0x000000407d417223 */ /* 0x000fc4000001080f */
[----:B------:R-:W-:Y:S02]  /*38e0*/  FMUL.FTZ R5, R123, R6 ;  /* 0x000000067b057220 */ /* 0x000fe40000410000 */
[----:B------:R-:W-:Y:S02]  /*38f0*/  FADD.FTZ R15, R127, R14 ;  /* 0x0000000e7f0f7221 */ /* 0x000fe40000010000 */
[----:B------:R-:W-:Y:S02]  /*3900*/  FADD.FTZ R14, R128, R65 ;  /* 0x00000041800e7221 */ /* 0x000fe40000010000 */
[-C--:B------:R-:W-:Y:S02]  /*3910*/  FMUL.FTZ R7, R123, R12.reuse ;  /* 0x0000000c7b077220 */ /* 0x080fe40000410000 */
        /* <DEDUP_REMOVED lines=37> */
[----:B------:R-:W4:Y:S01]  /*3b70*/  SHFL.UP PT, R6, R7, 0x4, RZ ;  /* 0x0480000007067989 */ /* 0x000f2200000e00ff */
[----:B------:R-:W-:-:S02]  /*3b80*/  IADD3 R129, R30, 0x40, RZ ;  /* 0x000000401e817810 */ /* 0x000fc40007ffe0ff */
[C---:B------:R-:W-:Y:S02]  /*3b90*/  IADD3 R65, R30.reuse, 0x20, RZ ;  /* 0x000000201e417810 */ /* 0x040fe40007ffe0ff */
[CC--:B------:R-:W-:Y:S02]  /*3ba0*/  LEA.HI.SX32 R68, R30.reuse, R30.reuse, 0x1b ;  /* 0x0000001e1e447211 */ /* 0x0c0fe400078fdaff */
[-C--:B------:R-:W-:Y:S02]  /*3bb0*/  LEA.HI.SX32 R129, R129, R30.reuse, 0x1b ;  /* 0x0000001e81817211 */ /* 0x080fe400078fdaff */
[----:B------:R-:W-:Y:S02]  /*3bc0*/  ISETP.GE.AND P0, PT, R30, 0x4, PT ;  /* 0x000000041e00780c */ /* 0x000fe40003f06270 */
[----:B------:R-:W-:Y:S02]  /*3bd0*/  LEA.HI.SX32 R64, R65, R30, 0x1b ;  /* 0x0000001e41407211 */ /* 0x000fe400078fdaff */
[----:B------:R-:W-:-:S02]  /*3be0*/  SHF.L.U32 R65, R68, 0x2, RZ ;  /* 0x0000000244417819 */ /* 0x000fc400000006ff */
[----:B------:R-:W-:Y:S01]  /*3bf0*/  SHF.L.U32 R68, R129, 0x2, RZ ;  /* 0x0000000281447819 */ /* 0x000fe200000006ff */
[C---:B0-----:R-:W-:Y:S02]  /*3c00*/  FMUL.FTZ R129, R7.reuse, R5 ;  /* 0x0000000507817220 */ /* 0x041fe40000410000 */
[C---:B-1----:R-:W-:Y:S02]  /*3c10*/  FMUL.FTZ R131, R7.reuse, R81 ;  /* 0x0000005107837220 */ /* 0x042fe40000410000 */
[CC--:B--2---:R-:W-:Y:S02]  /*3c20*/  FMUL.FTZ R130, R7.reuse, R80.reuse ;  /* 0x0000005007827220 */ /* 0x0c4fe40000410000 */
[C---:B------:R-:W-:Y:S02]  /*3c30*/  FFMA.FTZ R131, R12.reuse, R80, -R131 ;  /* 0x000000500c837223 */ /* 0x040fe40000010883 */
[-C--:B----4-:R-:W-:Y:S02]  /*3c40*/  FFMA.FTZ R132, R12, R6.reuse, R129 ;  /* 0x000000060c847223 */ /* 0x090fe40000010081 */
[----:B------:R-:W-:-:S02]  /*3c50*/  FMUL.FTZ R6, R7, R6 ;  /* 0x0000000607067220 */ /* 0x000fc40000410000 */
[----:B------:R-:W-:Y:S01]  /*3c60*/  FFMA.FTZ R130, R12, R81, R130 ;  /* 0x000000510c827223 */ /* 0x000fe20000010082 */
[----:B------:R-:W-:Y:S01]  /*3c70*/  SHF.L.U32 R64, R64, 0x2, RZ ;  /* 0x0000000240407819 */ /* 0x000fe200000006ff */
[----:B------:R-:W-:Y:S02]  /*3c80*/  @P0 FFMA.FTZ R12, R12, R5, -R6 ;  /* 0x000000050c0c0223 */ /* 0x000fe40000010806 */
[----:B------:R-:W-:Y:S01]  /*3c90*/  @P0 FADD.FTZ R14, R14, R131 ;  /* 0x000000830e0e0221 */ /* 0x000fe20000010000 */
[----:B------:R-:W-:Y:S01]  /*3ca0*/  FSEL R132, R7, R132, !P0 ;  /* 0x0000008407847208 */ /* 0x000fe20004000000 */
[----:B------:R-:W-:Y:S01]  /*3cb0*/  @P0 FADD.FTZ R15, R15, R130 ;  /* 0x000000820f0f0221 */ /* 0x000fe20000010000 */
[----:B------:R-:W-:Y:S01]  /*3cc0*/  IADD3 R7, R30, 0xe0, RZ ;  /* 0x000000e01e077810 */ /* 0x000fe20007ffe0ff */
[----:B---3--:R-:W-:Y:S04]  /*3cd0*/  STS [R65+0x840], R78 ;  /* 0x0008404e41007388 */ /* 0x008fe80000000800 */
[----:B------:R-:W0:Y:S04]  /*3ce0*/  SHFL.UP PT, R129, R14, 0x8, RZ ;  /* 0x050000000e817989 */ /* 0x000e2800000e00ff */
[----:B------:R-:W1:Y:S04]  /*3cf0*/  SHFL.UP PT, R5, R12, 0x8, RZ ;  /* 0x050000000c057989 */ /* 0x000e6800000e00ff */
[----:B------:R-:W-:Y:S04]  /*3d00*/  STS [R64+0x8c0], R79 ;  /* 0x0008c04f40007388 */ /* 0x000fe80000000800 */
[----:B------:R2:W-:Y:S04]  /*3d10*/  STS [R68+0x940], R67 ;  /* 0x0009404344007388 */ /* 0x0005e80000000800 */
[----:B------:R-:W3:Y:S01]  /*3d20*/  SHFL.UP PT, R131, R15, 0x8, RZ ;  /* 0x050000000f837989 */ /* 0x000ee200000e00ff */
[----:B--2---:R-:W-:-:S03]  /*3d30*/  LEA.HI.SX32 R67, R7, R30, 0x1b ;  /* 0x0000001e07437211 */ /* 0x004fc600078fdaff */
[----:B------:R-:W2:Y:S01]  /*3d40*/  SHFL.UP PT, R7, R132, 0x8, RZ ;  /* 0x0500000084077989 */ /* 0x000ea200000e00ff */
[C---:B------:R-:W-:Y:S02]  /*3d50*/  IADD3 R135, R30.reuse, 0x60, RZ ;  /* 0x000000601e877810 */ /* 0x040fe40007ffe0ff */
[C---:B------:R-:W-:Y:S02]  /*3d60*/  IADD3 R133, R30.reuse, 0x80, RZ ;  /* 0x000000801e857810 */ /* 0x040fe40007ffe0ff */
[C---:B------:R-:W-:Y:S02]  /*3d70*/  IADD3 R81, R30.reuse, 0xa0, RZ ;  /* 0x000000a01e517810 */ /* 0x040fe40007ffe0ff */
[-C--:B------:R-:W-:Y:S02]  /*3d80*/  LEA.HI.SX32 R135, R135, R30.reuse, 0x1b ;  /* 0x0000001e87877211 */ /* 0x080fe400078fdaff */
[----:B------:R-:W-:Y:S02]  /*3d90*/  IADD3 R79, R30, 0xc0, RZ ;  /* 0x000000c01e4f7810 */ /* 0x000fe40007ffe0ff */
[----:B------:R-:W-:-:S02]  /*3da0*/  LEA.HI.SX32 R133, R133, R30, 0x1b ;  /* 0x0000001e85857211 */ /* 0x000fc400078fdaff */
[-C--:B------:R-:W-:Y:S02]  /*3db0*/  LEA.HI.SX32 R6, R81, R30.reuse, 0x1b ;  /* 0x0000001e51067211 */ /* 0x080fe400078fdaff */
[----:B------:R-:W-:Y:S02]  /*3dc0*/  ISETP.GE.AND P0, PT, R30, 0x8, PT ;  /* 0x000000081e00780c */ /* 0x000fe40003f06270 */
[----:B------:R-:W-:Y:S02]  /*3dd0*/  SHF.L.U32 R81, R135, 0x2, RZ ;  /* 0x0000000287517819 */ /* 0x000fe400000006ff */
[----:B------:R-:W-:Y:S02]  /*3de0*/  LEA.HI.SX32 R78, R79, R30, 0x1b ;  /* 0x0000001e4f4e7211 */ /* 0x000fe400078fdaff */
[----:B------:R-:W-:Y:S01]  /*3df0*/  SHF.L.U32 R80, R133, 0x2, RZ ;  /* 0x0000000285507819 */ /* 0x000fe200000006ff */
[----:B0-----:R-:W-:Y:S01]  /*3e00*/  FMUL.FTZ R130, R132, R129 ;  /* 0x0000008184827220 */ /* 0x001fe20000410000 */
[----:B------:R-:W-:Y:S01]  /*3e10*/  SHF.L.U32 R79, R6, 0x2, RZ ;  /* 0x00000002064f7819 */ /* 0x000fe200000006ff */
[----:B-1----:R-:W-:Y:S01]  /*3e20*/  FMUL.FTZ R6, R132, R5 ;  /* 0x0000000584067220 */ /* 0x002fe20000410000 */
[----:B-----5:R0:W-:Y:S01]  /*3e30*/  STS [R81+0x9c0], R110 ;  /* 0x0009c06e51007388 */ /* 0x0201e20000000800 */
[----:B---3--:R-:W-:-:S03]  /*3e40*/  FFMA.FTZ R130, R12, R131, R130 ;  /* 0x000000830c827223 */ /* 0x008fc60000010082 */
[----:B------:R2:W-:Y:S01]  /*3e50*/  STS [R80+0xa40], R113 ;  /* 0x000a407150007388 */ /* 0x0005e20000000800 */
[----:B------:R-:W-:Y:S01]  /*3e60*/  SHF.L.U32 R78, R78, 0x2, RZ ;  /* 0x000000024e4e7819 */ /* 0x000fe200000006ff */
[----:B0-----:R-:W-:Y:S01]  /*3e70*/  FMUL.FTZ R110, R132, R131 ;  /* 0x00000083846e7220 */ /* 0x001fe20000410000 */
[----:B------:R-:W-:Y:S01]  /*3e80*/  SHF.L.U32 R67, R67, 0x2, RZ ;  /* 0x0000000243437819 */ /* 0x000fe200000006ff */
[-C--:B--2---:R-:W-:Y:S02]  /*3e90*/  FFMA.FTZ R113, R12, R7.reuse, R6 ;  /* 0x000000070c717223 */ /* 0x084fe40000010006 */
[----:B------:R-:W-:Y:S02]  /*3ea0*/  FMUL.FTZ R7, R132, R7 ;  /* 0x0000000784077220 */ /* 0x000fe40000410000 */
[C---:B------:R-:W-:Y:S02]  /*3eb0*/  FFMA.FTZ R129, R12.reuse, R129, -R110 ;  /* 0x000000810c817223 */ /* 0x040fe4000001086e */
[----:B------:R-:W-:Y:S01]  /*3ec0*/  @P0 FADD.FTZ R15, R15, R130 ;  /* 0x000000820f0f0221 */ /* 0x000fe20000010000 */
[----:B------:R-:W-:Y:S01]  /*3ed0*/  STS [R79+0xac0], R112 ;  /* 0x000ac0704f007388 */ /* 0x000fe20000000800 */
[----:B------:R-:W-:-:S02]  /*3ee0*/  @P0 FFMA.FTZ R12, R12, R5, -R7 ;  /* 0x000000050c0c0223 */ /* 0x000fc40000010807 */
[----:B------:R-:W-:Y:S01]  /*3ef0*/  @P0 FADD.FTZ R14, R14, R129 ;  /* 0x000000810e0e0221 */ /* 0x000fe20000010000 */
[----:B------:R-:W-:Y:S01]  /*3f00*/  STS [R78+0xb40], R117 ;  /* 0x000b40754e007388 */ /* 0x000fe20000000800 */
[----:B------:R-:W-:-:S03]  /*3f10*/  FSEL R113, R132, R113, !P0 ;  /* 0x0000007184717208 */ /* 0x000fc60004000000 */
[----:B------:R-:W-:Y:S01]  /*3f20*/  STS [R67+0xbc0], R114 ;  /* 0x000bc07243007388 */ /* 0x000fe20000000800 */
[----:B------:R-:W-:-:S03]  /*3f30*/  ISETP.NE.AND P0, PT, R26, RZ, PT ;  /* 0x000000ff1a00720c */ /* 0x000fc60003f05270 */
[----:B------:R-:W-:Y:S04]  /*3f40*/  STS [R4.X4+0xc40], R111 ;  /* 0x000c406f04007388 */ /* 0x000fe80000004800 */
        /* <DEDUP_REMOVED lines=14> */
[----:B------:R4:W-:Y:S01]  /*4030*/  STS [R21.X4+0xfc0], R122 ;  /* 0x000fc07a15007388 */ /* 0x0009e20000004800 */
[----:B------:R-:W-:-:S06]  /*4040*/  NOP ;  /* 0x0000000000007918 */ /* 0x000fcc0000000000 */
[----:B------:R-:W5:Y:S01]  /*4050*/  @!P0 LDS.128 R8, [R77.X16+0x10c0] ;  /* 0x0010c0004d088984 */ /* 0x000f62000000cc00 */
[----:B------:R-:W-:Y:S01]  /*4060*/  ISETP.GE.AND P0, PT, R30, 0x10, PT ;  /* 0x000000101e00780c */ /* 0x000fe20003f06270 */
[C---:B0-----:R-:W-:Y:S02]  /*4070*/  FMUL.FTZ R13, R113.reuse, R7 ;  /* 0x00000007710d7220 */ /* 0x041fe40000410000 */
[C---:B-1----:R-:W-:Y:S01]  /*4080*/  FMUL.FTZ R20, R113.reuse, R4 ;  /* 0x0000000471147220 */ /* 0x042fe20000410000 */
[----:B------:R-:W-:Y:S01]  /*4090*/  LDS R131, [R85.X4+0x844] ;  /* 0x0008440055837984 */ /* 0x000fe20000004800 */
[CC--:B--2---:R-:W-:Y:S02]  /*40a0*/  FMUL.FTZ R110, R113.reuse, R6.reuse ;  /* 0x00000006716e7220 */ /* 0x0c4fe40000410000 */
[----:B----4-:R-:W-:Y:S01]  /*40b0*/  FFMA.FTZ R21, R12, R6, -R13 ;  /* 0x000000060c157223 */ /* 0x010fe2000001080d */
[----:B------:R-:W-:Y:S01]  /*40c0*/  LDS R111, [R85.X4+0x848] ;  /* 0x00084800556f7984 */ /* 0x000fe20000004800 */
[----:B---3--:R-:W-:-:S02]  /*40d0*/  FMUL.FTZ R13, R113, R5 ;  /* 0x00000005710d7220 */ /* 0x008fc40000410000 */
[C---:B------:R-:W-:Y:S01]  /*40e0*/  FFMA.FTZ R20, R12.reuse, R5, R20 ;  /* 0x000000050c147223 */ /* 0x040fe20000010014 */
[----:B------:R-:W-:Y:S01]  /*40f0*/  LDS R112, [R85.X4+0x84c] ;  /* 0x00084c0055707984 */ /* 0x000fe20000004800 */
[C---:B------:R-:W-:Y:S02]  /*4100*/  FFMA.FTZ R110, R12.reuse, R7, R110 ;  /* 0x000000070c6e7223 */ /* 0x040fe4000001006e */
[----:B------:R-:W-:Y:S01]  /*4110*/  @P0 FFMA.FTZ R12, R12, R4, -R13 ;  /* 0x000000040c0c0223 */ /* 0x000fe2000001080d */
[----:B------:R-:W-:Y:S01]  /*4120*/  FSEL R13, R113, R20, !P0 ;  /* 0x00000014710d7208 */ /* 0x000fe20004000000 */
[----:B------:R-:W-:Y:S01]  /*4130*/  @P0 FADD.FTZ R14, R14, R21 ;  /* 0x000000150e0e0221 */ /* 0x000fe20000010000 */
        /* <DEDUP_REMOVED lines=76> */
[----:B------:R-:W-:Y:S02]  /*4600*/  FMUL.FTZ R131, R131, R86 ;  /* 0x0000005683837220 */ /* 0x000fe40000410000 */
[----:B------:R-:W-:Y:S02]  /*4610*/  FADD.FTZ R107, R107, R104 ;  /* 0x000000686b6b7221 */ /* 0x000fe40000010000 */
        /* <DEDUP_REMOVED lines=19> */
.L_x_2231:
[----:B------:R-:W-:Y:S05]  /*4750*/  BSYNC B0 ;  /* 0x0000000000007941 */ /* 0x000fea0003800000 */
.L_x_2230:
        /* <DEDUP_REMOVED lines=44> */
.L_x_2229:
[----:B------:R-:W-:Y:S01]  /*4a20*/  BAR.SYNC.DEFER_BLOCKING 0x0 ;  /* 0x0000000000007b1d */ /* 0x000fe20000010000 */
[----:B------:R-:W-:Y:S01]  /*4a30*/  ISETP.NE.AND P0, PT, R70, RZ, PT ;  /* 0x000000ff4600720c */ /* 0x000fe20003f05270 */
[----:B------:R-:W-:Y:S01]  /*4a40*/  IMAD R4, R124, c[0x0][0x200], RZ ;  /* 0x000080007c047a24 */ /* 0x000fe200078e02ff */
[C---:B------:R-:W-:Y:S01]  /*4a50*/  ISETP.GE.AND P1, PT, R28.reuse, R47, PT ;  /* 0x0000002f1c00720c */ /* 0x040fe20003f26270 */
[----:B------:R-:W-:Y:S01]  /*4a60*/  IMAD.WIDE.U32 R6, R25, c[0x0][0x200], RZ ;  /* 0x0000800019067a25 */ /* 0x000fe200078e00ff */
[----:B------:R-:W-:Y:S01]  /*4a70*/  LEA R73, P2, R28, c[0x0][0x258], 0x2 ;  /* 0x000096001c497a11 */ /* 0x000fe200078410ff */
[----:B------:R-:W-:Y:S01]  /*4a80*/  BSSY B0, `(.L_x_2233) ;  /* 0x0000040000007945 */ /* 0x000fe20003800000 */
[----:B------:R-:W-:Y:S01]  /*4a90*/  LOP3.LUT R10, R27, 0x40, R26, 0xfe, !PT ;  /* 0x000000401b0a7812 */ /* 0x000fe200078efe1a */
[----:B------:R-:W-:Y:S01]  /*4aa0*/  IMAD R21, R25, c[0x0][0x204], R4 ;  /* 0x0000810019157a24 */ /* 0x000fe200078e0204 */
[----:B------:R-:W-:Y:S01]  /*4ab0*/  SHF.L.U32 R4, R31, 0x8, RZ ;  /* 0x000000081f047819 */ /* 0x000fe200000006ff */
[----:B------:R-:W-:Y:S01]  /*4ac0*/  IMAD R9, R23, c[0x0][0x208], RZ ;  /* 0x0000820017097a24 */ /* 0x000fe200078e02ff */
[----:B------:R-:W-:Y:S01]  /*4ad0*/  LOP3.LUT R12, R27, 0x60, R26, 0xfe, !PT ;  /* 0x000000601b0c7812 */ /* 0x000fe200078efe1a */
[----:B------:R-:W-:Y:S01]  /*4ae0*/  IMAD R8, R124, c[0x0][0x1f0], RZ ;  /* 0x00007c007c087a24 */ /* 0x000fe200078e02ff */
[----:B------:R-:W-:Y:S01]  /*4af0*/  IADD3 R7, R7, R21, RZ ;  /* 0x0000001507077210 */ /* 0x000fe20007ffe0ff */
[----:B------:R-:W-:Y:S01]  /*4b00*/  IMAD R15, R0, c[0x0][0x20c], R9 ;  /* 0x00008300000f7a24 */ /* 0x000fe200078e0209 */
[----:B------:R-:W-:Y:S01]  /*4b10*/  SHF.R.S32.HI R5, RZ, 0x1f, R4 ;  /* 0x0000001fff057819 */ /* 0x000fe20000011404 */
[----:B------:R-:W-:-:S02]  /*4b20*/  IMAD R91, R25, c[0x0][0x1f4], R8 ;  /* 0x00007d00195b7a24 */ /* 0x000fc400078e0208 */
[----:B------:R-:W-:-:S04]  /*4b30*/  IMAD.WIDE.U32 R6, R0, c[0x0][0x208], R6 ;  /* 0x0000820000067a25 */ /* 0x000fc800078e0006 */
[C---:B------:R-:W-:Y:S01]  /*4b40*/  @!P1 IMAD.WIDE.U32 R8, R25.reuse, c[0x0][0x1f0], R4 ;  /* 0x00007c0019089a25 */ /* 0x040fe200078e0004 */
[----:B------:R-:W-:Y:S01]  /*4b50*/  IADD3 R6, P3, R4, R6, RZ ;  /* 0x0000000604067210 */ /* 0x000fe20007f7e0ff */
[----:B------:R-:W-:Y:S02]  /*4b60*/  STS [R46.X4], R49 ;  /* 0x000000312e007388 */ /* 0x000fe40000004800 */
[----:B------:R-:W-:Y:S01]  /*4b70*/  IMAD.WIDE.U32 R74, R25, c[0x0][0x1f0], RZ ;  /* 0x00007c00194a7a25 */ /* 0x000fe200078e00ff */
[----:B------:R-:W-:Y:S01]  /*4b80*/  IADD3.X R7, R5, R15, R7, P3, !PT ;  /* 0x0000000f05077210 */ /* 0x000fe20001ffe407 */
[----:B------:R-:W-:Y:S01]  /*4b90*/  STS [R46.X4+0x4], R51 ;  /* 0x000004332e007388 */ /* 0x000fe20000004800 */
[----:B------:R-:W-:Y:S02]  /*4ba0*/  @!P1 IADD3 R15, R91, R9, RZ ;  /* 0x000000095b0f9210 */ /* 0x000fe40007ffe0ff */
[----:B------:R-:W-:Y:S01]  /*4bb0*/  LEA.HI.X R9, R28, c[0x0][0x25c], R29, 0x2, P2 ;  /* 0x000097001c097a11 */ /* 0x000fe200010f141d */
[----:B------:R-:W-:Y:S01]  /*4bc0*/  STS [R46.X4+0x8], R53 ;  /* 0x000008352e007388 */ /* 0x000fe20000004800 */
[----:B------:R-:W-:-:S02]  /*4bd0*/  LEA R72, P2, R6, R73, 0x2 ;  /* 0x0000004906487211 */ /* 0x000fc400078410ff */
[----:B------:R-:W-:Y:S01]  /*4be0*/  @!P1 MOV R14, R8 ;  /* 0x00000008000e9202 */ /* 0x000fe20000000f00 */
[----:B------:R-:W-:Y:S01]  /*4bf0*/  STS [R46.X4+0xc], R55 ;  /* 0x00000c372e007388 */ /* 0x000fe20000004800 */
[----:B------:R-:W-:Y:S01]  /*4c00*/  LEA.HI.X R73, R6, R9, R7, 0x2, P2 ;  /* 0x0000000906497211 */ /* 0x000fe200010f1407 */
[----:B------:R-:W-:Y:S01]  /*4c10*/  IMAD R7, R23, c[0x0][0x1f8], RZ ;  /* 0x00007e0017077a24 */ /* 0x000fe200078e02ff */
[----:B------:R-:W-:Y:S01]  /*4c20*/  IADD3 R6, P2, R28, R4, RZ ;  /* 0x000000041c067210 */ /* 0x000fe20007f5e0ff */
[----:B------:R-:W-:Y:S01]  /*4c30*/  STS [R46.X4+0x10], R57 ;  /* 0x000010392e007388 */ /* 0x000fe20000004800 */
[C---:B------:R-:W-:Y:S01]  /*4c40*/  @!P1 IMAD.WIDE.U32 R14, R0.reuse, c[0x0][0x1f8], R14 ;  /* 0x00007e00000e9a25 */ /* 0x040fe200078e000e */
[----:B------:R-:W-:Y:S02]  /*4c50*/  LOP3.LUT R8, R27, 0x20, R26, 0xfe, !PT ;  /* 0x000000201b087812 */ /* 0x000fe400078efe1a */
[----:B------:R-:W-:Y:S01]  /*4c60*/  STS [R46.X4+0x14], R59 ;  /* 0x0000143b2e007388 */ /* 0x000fe20000004800 */
[----:B------:R-:W-:Y:S01]  /*4c70*/  IMAD R93, R0, c[0x0][0x1fc], R7 ;  /* 0x00007f00005d7a24 */ /* 0x000fe200078e0207 */
[----:B------:R-:W-:-:S02]  /*4c80*/  @!P1 IADD3 R54, P6, R28, R14, RZ ;  /* 0x0000000e1c369210 */ /* 0x000fc40007fde0ff */
[----:B------:R-:W-:Y:S01]  /*4c90*/  STS [R46.X4+0x18], R61 ;  /* 0x0000183d2e007388 */ /* 0x000fe20000004800 */
[----:B------:R-:W-:Y:S02]  /*4ca0*/  IADD3.X R7, R29, R5, RZ, P2, !PT ;  /* 0x000000051d077210 */ /* 0x000fe400017fe4ff */
[----:B------:R-:W-:Y:S01]  /*4cb0*/  IADD3 R75, R75, R91, RZ ;  /* 0x0000005b4b4b7210 */ /* 0x000fe20007ffe0ff */
[----:B------:R-:W-:Y:S01]  /*4cc0*/  STS [R46.X4+0x1c], R63 ;  /* 0x00001c3f2e007388 */ /* 0x000fe20000004800 */
[----:B------:R-:W-:-:S06]  /*4cd0*/  NOP ;  /* 0x0000000000007918 */ /* 0x000fcc0000000000 */
[----:B------:R-:W-:Y:S01]  /*4ce0*/  LDS R11, [R65] ;  /* 0x00000000410b7984 */ /* 0x000fe20000000800 */
[----:B------:R-:W-:-:S03]  /*4cf0*/  @!P1 IADD3.X R91, R29, R15, R93, P6, !PT ;  /* 0x0000000f1d5b9210 */ /* 0x000fc600037fe45d */
        /* <DEDUP_REMOVED lines=24> */
.L_x_2234:
[----:B------:R-:W-:Y:S05]  /*4e80*/  BSYNC B0 ;  /* 0x0000000000007941 */ /* 0x000fea0003800000 */
.L_x_2233:
[----:B0-----:R-:W-:Y:S01]  /*4e90*/  IADD3 R11, P5, R28, 0x20, RZ ;  /* 0x000000201c0b7810 */ /* 0x001fe20007fbe0ff */
[----:B------:R0:W-:Y:S01]  /*4ea0*/  @!P4 STG.E [R72.64+0x80], R13 ;  /* 0x0000800d4800c986 */ /* 0x0001e2000c101904 */
[C---:B------:R-:W-:Y:S01]  /*4eb0*/  LOP3.LUT R14, R27.reuse, 0x80, R26, 0xfe, !PT ;  /* 0x000000801b0e7812 */ /* 0x040fe200078efe1a */
[----:B------:R-:W-:Y:S01]  /*4ec0*/  IMAD.WIDE.U32 R74, R0, c[0x0][0x1f8], R74 ;  /* 0x00007e00004a7a25 */ /* 0x000fe200078e004a */
[C-C-:B------:R-:W-:Y:S01]  /*4ed0*/  LOP3.LUT R20, R27.reuse, 0xa0, R26.reuse, 0xfe, !PT ;  /* 0x000000a01b147812 */ /* 0x140fe200078efe1a */
[----:B------:R1:W-:Y:S01]  /*4ee0*/  @!P2 STG.E [R72.64+0x100], R69 ;  /* 0x000100454800a986 */ /* 0x0003e2000c101904 */
[C-C-:B------:R-:W-:Y:S02]  /*4ef0*/  LOP3.LUT R48, R27.reuse, 0xc0, R26.reuse, 0xfe, !PT ;  /* 0x000000c01b307812 */ /* 0x140fe400078efe1a */
[----:B------:R-:W-:Y:S01]  /*4f00*/  LOP3.LUT R50, R27, 0xe0, R26, 0xfe, !PT ;  /* 0x000000e01b327812 */ /* 0x000fe200078efe1a */
        /* <DEDUP_REMOVED lines=9> */
[----:B------:R-:W-:Y:S02]  /*4fa0*/  IADD3 R76, P6, R11, c[0x0][0x268], RZ ;  /* 0x00009a000b4c7a10 */ /* 0x000fe40007fde0ff */
[----:B------:R-:W-:Y:S01]  /*4fb0*/  IADD3 R15, P4, R4, R74, RZ ;  /* 0x0000004a040f7210 */ /* 0x000fe20007f9e0ff */
[----:B------:R-:W-:Y:S01]  /*4fc0*/  @!P5 STG.E [R72.64+0x280], R85 ;  /* 0x000280554800d986 */ /* 0x000fe2000c101904 */
[----:B0-----:R-:W-:Y:S02]  /*4fd0*/  IADD3.X R13, R9, c[0x0][0x26c], RZ, P6, !PT ;  /* 0x00009b00090d7a10 */ /* 0x001fe400037fe4ff */
[----:B------:R-:W-:Y:S01]  /*4fe0*/  IADD3.X R52, R5, R93, R75, P4, !PT ;  /* 0x0000005d05347210 */ /* 0x000fe200027fe44b */
[----:B------:R-:W-:Y:S01]  /*4ff0*/  @!P2 STG.E [R72.64+0x300], R87 ;  /* 0x000300574800a986 */ /* 0x000fe2000c101904 */
[C---:B------:R-:W-:Y:S02]  /*5000*/  LEA R76, P6, R15.reuse, R76, 0x2 ;  /* 0x0000004c0f4c7211 */ /* 0x040fe400078c10ff */
[----:B------:R-:W-:Y:S01]  /*5010*/  ISETP.GE.AND P5, PT, R8, R47, PT ;  /* 0x0000002f0800720c */ /* 0x000fe20003fa6270 */
[----:B------:R-:W-:Y:S01]  /*5020*/  @!P3 STG.E [R72.64+0x380], R89 ;  /* 0x000380594800b986 */ /* 0x000fe2000c101904 */
[----:B------:R-:W-:Y:S01]  /*5030*/  LEA.HI.X R77, R15, R13, R52, 0x2, P6 ;  /* 0x0000000d0f4d7211 */ /* 0x000fe200030f1434 */
[----:B------:R-:W-:Y:S01]  /*5040*/  HFMA2.MMA R13, -RZ, RZ, 0, 0 ;  /* 0x00000000ff0d7435 */ /* 0x000fe200000001ff */
[----:B------:R-:W-:Y:S01]  /*5050*/  ISETP.GE.AND P6, PT, R10, R47, PT ;  /* 0x0000002f0a00720c */ /* 0x000fe20003fc6270 */
[----:B------:R-:W-:Y:S01]  /*5060*/  BAR.SYNC.DEFER_BLOCKING 0x0 ;  /* 0x0000000000007b1d */ /* 0x000fe20000010000 */
[----:B------:R-:W-:Y:S01]  /*5070*/  @!P1 LEA R74, P4, R54, c[0x0][0x268], 0x2 ;  /* 0x00009a00364a9a11 */ /* 0x000fe200078810ff */
[----:B------:R-:W-:Y:S01]  /*5080*/  HFMA2.MMA R52, -RZ, RZ, 0, 0 ;  /* 0x00000000ff347435 */ /* 0x000fe200000001ff */
[----:B------:R-:W-:-:S02]  /*5090*/  MOV R15, RZ ;  /* 0x000000ff000f7202 */ /* 0x000fc40000000f00 */
[-C--:B------:R-:W-:Y:S02]  /*50a0*/  ISETP.GE.AND P3, PT, R12, R47.reuse, PT ;  /* 0x0000002f0c00720c */ /* 0x080fe40003f66270 */
[----:B------:R-:W-:Y:S02]  /*50b0*/  @!P1 LEA.HI.X R75, R54, c[0x0][0x26c], R91, 0x2, P4 ;  /* 0x00009b00364b9a11 */ /* 0x000fe400020f145b */
[-C--:B------:R-:W-:Y:S02]  /*50c0*/  ISETP.GE.AND P2, PT, R14, R47.reuse, PT ;  /* 0x0000002f0e00720c */ /* 0x080fe40003f46270 */
[-C--:B------:R-:W-:Y:S01]  /*50d0*/  ISETP.GE.AND P4, PT, R20, R47.reuse, PT ;  /* 0x0000002f1400720c */ /* 0x080fe20003f86270 */
[----:B------:R-:W-:Y:S01]  /*50e0*/  HFMA2.MMA R21, -RZ, RZ, 0, 0 ;  /* 0x00000000ff157435 */ /* 0x000fe200000001ff */
[----:B------:R-:W-:Y:S01]  /*50f0*/  MOV R54, RZ ;  /* 0x000000ff00367202 */ /* 0x000fe20000000f00 */
[----:B-1----:R-:W-:Y:S01]  /*5100*/  HFMA2.MMA R69, -RZ, RZ, 0, 0 ;  /* 0x00000000ff457435 */ /* 0x002fe200000001ff */
[----:B------:R-:W-:Y:S01]  /*5110*/  MOV R56, RZ ;  /* 0x000000ff00387202 */ /* 0x000fe20000000f00 */
[----:B------:R-:W2:Y:S01]  /*5120*/  @!P5 LDG.E R13, [R76.64] ;  /* 0x000000044c0dd981 */ /* 0x000ea2000c1e1900 */
[----:B------:R-:W-:-:S03]  /*5130*/  ISETP.GE.AND P5, PT, R48, R47, PT ;  /* 0x0000002f3000720c */ /* 0x000fc60003fa6270 */
[----:B------:R-:W3:Y:S01]  /*5140*/  @!P6 LDG.E R15, [R76.64+0x80] ;  /* 0x000080044c0fe981 */ /* 0x000ee2000c1e1900 */
[----:B------:R-:W-:Y:S02]  /*5150*/  ISETP.GE.AND P6, PT, R50, R47, PT ;  /* 0x0000002f3200720c */ /* 0x000fe40003fc6270 */
[----:B------:R-:W-:Y:S01]  /*5160*/  MOV R58, RZ ;  /* 0x000000ff003a7202 */ /* 0x000fe20000000f00 */
[----:B------:R-:W4:Y:S04]  /*5170*/  @!P1 LDG.E R52, [R74.64] ;  /* 0x000000044a349981 */ /* 0x000f28000c1e1900 */
[----:B------:R-:W5:Y:S04]  /*5180*/  @!P3 LDG.E R54, [R76.64+0x100] ;  /* 0x000100044c36b981 */ /* 0x000f68000c1e1900 */
[----:B------:R-:W3:Y:S04]  /*5190*/  @!P2 LDG.E R21, [R76.64+0x180] ;  /* 0x000180044c15a981 */ /* 0x000ee8000c1e1900 */
[----:B------:R-:W5:Y:S04]  /*51a0*/  @!P4 LDG.E R56, [R76.64+0x200] ;  /* 0x000200044c38c981 */ /* 0x000f68000c1e1900 */
[----:B------:R-:W5:Y:S04]  /*51b0*/  @!P5 LDG.E R69, [R76.64+0x280] ;  /* 0x000280044c45d981 */ /* 0x000f68000c1e1900 */
[----:B------:R-:W5:Y:S01]  /*51c0*/  @!P6 LDG.E R58, [R76.64+0x300] ;  /* 0x000300044c3ae981 */ /* 0x000f62000c1e1900 */
[----:B------:R-:W-:Y:S03]  /*51d0*/  BSSY B0, `(.L_x_2235) ;  /* 0x0000066000007945 */ /* 0x000fe60003800000 */
[----:B----4-:R-:W-:Y:S04]  /*51e0*/  STS [R65], R52 ;  /* 0x0000003441007388 */ /* 0x010fe80000000800 */
[----:B--2---:R-:W-:Y:S04]  /*51f0*/  STS [R64+0x80], R13 ;  /* 0x0000800d40007388 */ /* 0x004fe80000000800 */
[----:B---3--:R-:W-:Y:S04]  /*5200*/  STS [R68+0x100], R15 ;  /* 0x0001000f44007388 */ /* 0x008fe80000000800 */
[----:B-----5:R-:W-:Y:S04]  /*5210*/  STS [R81+0x180], R54 ;  /* 0x0001803651007388 */ /* 0x020fe80000000800 */
[----:B------:R-:W-:Y:S04]  /*5220*/  STS [R80+0x200], R21 ;  /* 0x0002001550007388 */ /* 0x000fe80000000800 */
[----:B------:R-:W-:Y:S04]  /*5230*/  STS [R79+0x280], R56 ;  /* 0x000280384f007388 */ /* 0x000fe80000000800 */
[----:B------:R-:W-:Y:S04]  /*5240*/  STS [R78+0x300], R69 ;  /* 0x000300454e007388 */ /* 0x000fe80000000800 */
[----:B------:R-:W-:Y:S01]  /*5250*/  STS [R67+0x380], R58 ;  /* 0x0003803a43007388 */ /* 0x000fe20000000800 */
[----:B------:R-:W-:-:S06]  /*5260*/  NOP ;  /* 0x0000000000007918 */ /* 0x000fcc0000000000 */
[----:B------:R-:W0:Y:S04]  /*5270*/  LDS R52, [R46.X4+0x8] ;  /* 0x000008002e347984 */ /* 0x000e280000004800 */
[----:B------:R-:W1:Y:S04]  /*5280*/  LDS R60, [R46.X4] ;  /* 0x000000002e3c7984 */ /* 0x000e680000004800 */
        /* <DEDUP_REMOVED lines=29> */
[----:B0-----:R-:W-:Y:S02]  /*5460*/  FADD.FTZ R58, R58, 1 ;  /* 0x3f8000003a3a7421 */ /* 0x001fe40000010000 */
[----:B-1----:R-:W-:-:S05]  /*5470*/  FADD.FTZ R69, R69, 1 ;  /* 0x3f80000045457421 */ /* 0x002fca0000010000 */
[----:B------:R-:W0:Y:S01]  /*5480*/  MUFU.RCP R13, R13 ;  /* 0x0000000d000d7308 */ /* 0x000e220000001000 */
[----:B--2---:R-:W-:-:S07]  /*5490*/  FMUL.FTZ R52, R52, R21 ;  /* 0x0000001534347220 */ /* 0x004fce0000410000 */
[----:B------:R-:W1:Y:S01]  /*54a0*/  MUFU.RCP R15, R15 ;  /* 0x0000000f000f7308 */ /* 0x000e620000001000 */
[----:B------:R-:W-:Y:S01]  /*54b0*/  BAR.SYNC.DEFER_BLOCKING 0x0 ;  /* 0x0000000000007b1d */ /* 0x000fe20000010000 */
[----:B------:R-:W-:-:S06]  /*54c0*/  FMUL.FTZ R53, R52, R53 ;  /* 0x0000003534357220 */ /* 0x000fcc0000410000 */
[----:B------:R-:W2:Y:S01]  /*54d0*/  MUFU.RCP R77, R54 ;  /* 0x00000036004d7308 */ /* 0x000ea20000001000 */
[----:B0-----:R-:W-:-:S04]  /*54e0*/  FMUL.FTZ R60, R60, R13 ;  /* 0x0000000d3c3c7220 */ /* 0x001fc80000410000 */
[----:B------:R-:W-:-:S03]  /*54f0*/  FMUL.FTZ R49, R60, R49 ;  /* 0x000000313c317220 */ /* 0x000fc60000410000 */
[----:B------:R-:W0:Y:S01]  /*5500*/  MUFU.RCP R56, R56 ;  /* 0x0000003800387308 */ /* 0x000e220000001000 */
[----:B-1----:R-:W-:-:S04]  /*5510*/  FMUL.FTZ R62, R62, R15 ;  /* 0x0000000f3e3e7220 */ /* 0x002fc80000410000 */
[----:B------:R-:W-:-:S03]  /*5520*/  FMUL.FTZ R51, R62, R51 ;  /* 0x000000333e337220 */ /* 0x000fc60000410000 */
[----:B------:R-:W1:Y:S01]  /*5530*/  MUFU.RCP R83, R58 ;  /* 0x0000003a00537308 */ /* 0x000e620000001000 */
[----:B--2---:R-:W-:Y:S01]  /*5540*/  FMUL.FTZ R66, R66, R77 ;  /* 0x0000004d42427220 */ /* 0x004fe20000410000 */
[----:B------:R-:W-:Y:S03]  /*5550*/  STS [R46.X4], R49 ;  /* 0x000000312e007388 */ /* 0x000fe60000004800 */
[----:B------:R-:W-:Y:S01]  /*5560*/  FMUL.FTZ R55, R66, R55 ;  /* 0x0000003742377220 */ /* 0x000fe20000410000 */
[----:B------:R-:W-:Y:S02]  /*5570*/  STS [R46.X4+0x4], R51 ;  /* 0x000004332e007388 */ /* 0x000fe40000004800 */
[----:B------:R-:W2:Y:S01]  /*5580*/  MUFU.RCP R76, R69 ;  /* 0x00000045004c7308 */ /* 0x000ea20000001000 */
[----:B0-----:R-:W-:Y:S01]  /*5590*/  FMUL.FTZ R52, R71, R56 ;  /* 0x0000003847347220 */ /* 0x001fe20000410000 */
[----:B------:R0:W-:Y:S03]  /*55a0*/  STS [R46.X4+0x8], R53 ;  /* 0x000008352e007388 */ /* 0x0001e60000004800 */
[----:B------:R-:W-:Y:S01]  /*55b0*/  FMUL.FTZ R57, R52, R57 ;  /* 0x0000003934397220 */ /* 0x000fe20000410000 */
[----:B------:R-:W-:Y:S02]  /*55c0*/  STS [R46.X4+0xc], R55 ;  /* 0x00000c372e007388 */ /* 0x000fe40000004800 */
[----:B------:R-:W3:Y:S01]  /*55d0*/  MUFU.RCP R75, R75 ;  /* 0x0000004b004b7308 */ /* 0x000ee20000001000 */
[----:B-1----:R-:W-:Y:S01]  /*55e0*/  FMUL.FTZ R72, R72, R83 ;  /* 0x0000005348487220 */ /* 0x002fe20000410000 */
[----:B------:R-:W-:Y:S01]  /*55f0*/  STS [R46.X4+0x10], R57 ;  /* 0x000010392e007388 */ /* 0x000fe20000004800 */
[----:B0-----:R-:W-:-:S04]  /*5600*/  IMAD.WIDE.U32 R52, R25, c[0x0][0x210], RZ ;  /* 0x0000840019347a25 */ /* 0x001fc800078e00ff */
[----:B--2---:R-:W-:Y:S02]  /*5610*/  FMUL.FTZ R54, R73, R76 ;  /* 0x0000004c49367220 */ /* 0x004fe40000410000 */
[----:B------:R-:W-:Y:S02]  /*5620*/  FMUL.FTZ R59, R72, R59 ;  /* 0x0000003b483b7220 */ /* 0x000fe40000410000 */
[----:B------:R-:W-:-:S03]  /*5630*/  FMUL.FTZ R61, R54, R61 ;  /* 0x0000003d363d7220 */ /* 0x000fc60000410000 */
[----:B------:R-:W-:Y:S01]  /*5640*/  STS [R46.X4+0x14], R59 ;  /* 0x0000143b2e007388 */ /* 0x000fe20000004800 */
[----:B---3--:R-:W-:-:S03]  /*5650*/  FMUL.FTZ R74, R74, R75 ;  /* 0x0000004b4a4a7220 */ /* 0x008fc60000410000 */
[----:B------:R-:W-:Y:S01]  /*5660*/  STS [R46.X4+0x18], R61 ;  /* 0x0000183d2e007388 */ /* 0x000fe20000004800 */
[----:B------:R-:W-:-:S05]  /*5670*/  FMUL.FTZ R63, R74, R63 ;  /* 0x0000003f4a3f7220 */ /* 0x000fca0000410000 */
[----:B------:R0:W-:Y:S01]  /*5680*/  STS [R46.X4+0x1c], R63 ;  /* 0x00001c3f2e007388 */ /* 0x0001e20000004800 */
[----:B------:R-:W-:-:S06]  /*5690*/  NOP ;  /* 0x0000000000007918 */ /* 0x000fcc0000000000 */
[----:B------:R-:W-:Y:S01]  /*56a0*/  LDS R65, [R65] ;  /* 0x0000000041417984 */ /* 0x000fe20000000800 */
[----:B0-----:R-:W-:-:S03]  /*56b0*/  IMAD R46, R124, c[0x0][0x210], RZ ;  /* 0x000084007c2e7a24 */ /* 0x001fc600078e02ff */
[----:B------:R-:W-:Y:S01]  /*56c0*/  LDS R13, [R64+0x80] ;  /* 0x00008000400d7984 */ /* 0x000fe20000000800 */
[----:B------:R-:W-:-:S03]  /*56d0*/  IMAD R57, R25, c[0x0][0x214], R46 ;  /* 0x0000850019397a24 */ /* 0x000fc600078e022e */
[----:B------:R-:W-:Y:S04]  /*56e0*/  LDS R15, [R68+0x100] ;  /* 0x00010000440f7984 */ /* 0x000fe80000000800 */
[----:B------:R-:W-:Y:S01]  /*56f0*/  LDS R81, [R81+0x180] ;  /* 0x0001800051517984 */ /* 0x000fe20000000800 */
[----:B------:R-:W-:-:S03]  /*5700*/  IADD3 R55, R53, R57, RZ ;  /* 0x0000003935377210 */ /* 0x000fc60007ffe0ff */
        /* <DEDUP_REMOVED lines=18> */
.L_x_2236:
[----:B------:R-:W-:Y:S05]  /*5830*/  BSYNC B0 ;  /* 0x0000000000007941 */ /* 0x000fea0003800000 */
.L_x_2235:
[----:B------:R-:W-:Y:S01]  /*5840*/  MOV R6, R52 ;  /* 0x0000003400067202 */ /* 0x000fe20000000f00 */
[----:B0-----:R-:W-:Y:S01]  /*5850*/  IMAD R47, R23, c[0x0][0x218], RZ ;  /* 0x00008600172f7a24 */ /* 0x001fe200078e02ff */
[----:B------:R-:W-:Y:S02]  /*5860*/  MOV R7, R55 ;  /* 0x0000003700077202 */ /* 0x000fe40000000f00 */
[-C--:B------:R-:W-:Y:S01]  /*5870*/  ISETP.GE.AND P5, PT, R48, R51.reuse, PT ;  /* 0x000000333000720c */ /* 0x080fe20003fa6270 */
[----:B------:R-:W-:Y:S01]  /*5880*/  IMAD R47, R0, c[0x0][0x21c], R47 ;  /* 0x00008700002f7a24 */ /* 0x000fe200078e022f */
[-C--:B------:R-:W-:Y:S01]  /*5890*/  ISETP.GE.AND P0, PT, R8, R51.reuse, PT ;  /* 0x000000330800720c */ /* 0x080fe20003f06270 */
[----:B------:R-:W-:Y:S01]  /*58a0*/  IMAD.WIDE.U32 R6, R0, c[0x0][0x218], R6 ;  /* 0x0000860000067a25 */ /* 0x000fe200078e0006 */
[----:B------:R-:W-:Y:S02]  /*58b0*/  IADD3 R31, R31, 0x1, RZ ;  /* 0x000000011f1f7810 */ /* 0x000fe40007ffe0ff */
        /* <DEDUP_REMOVED lines=11> */
[----:B------:R-:W-:-:S03]  /*5970*/  ISETP.GE.AND P4, PT, R20, R51, PT ;  /* 0x000000331400720c */ /* 0x000fc60003f86270 */
[----:B------:R0:W-:Y:S01]  /*5980*/  @!P0 STG.E [R4.64], R13 ;  /* 0x0000000d04008986 */ /* 0x0001e2000c101904 */
[----:B------:R-:W-:-:S03]  /*5990*/  ISETP.GE.AND P0, PT, R31, c[0x0][0x174], PT ;  /* 0x00005d001f007a0c */ /* 0x000fc60003f06270 */
[----:B------:R0:W-:Y:S01]  /*59a0*/  @!P1 STG.E [R4.64+0x80], R15 ;  /* 0x0000800f04009986 */ /* 0x0001e2000c101904 */
[----:B------:R-:W-:-:S03]  /*59b0*/  IADD3 R51, P1, R2, 0x400, RZ ;  /* 0x0000040002337810 */ /* 0x000fc60007f3e0ff */
[----:B------:R0:W-:Y:S01]  /*59c0*/  @!P6 STG.E [R4.64+0x300], R67 ;  /* 0x000300430400e986 */ /* 0x0001e2000c101904 */
[----:B------:R-:W-:-:S03]  /*59d0*/  IADD3.X R52, RZ, R3, RZ, P1, !PT ;  /* 0x00000003ff347210 */ /* 0x000fc60000ffe4ff */
        /* <DEDUP_REMOVED lines=11> */
.L_x_2237:
[----:B------:R-:W-:Y:S05]  /*5a90*/  EXIT ;  /* 0x000000000000794d */ /* 0x000fea0003800000 */
.L_x_2239:
        /* <DEDUP_REMOVED lines=14> */
.L_x_5375:


//--------------------- .text._Z25selective_scan_fwd_kernelI32Selective_Scan_fwd_kernel_traitsILi32ELi8ELi1ELb1ELb0ELb0ELb0EfN3c107complexIfEEEEv13SSMParamsBase --------------------------
	.section	.text._Z25selective_scan_fwd_kernelI32Selective_Scan_fwd_kernel_traitsILi32ELi8ELi1ELb1ELb0ELb0ELb0EfN3c107complexIfEEEEv13SSMParamsBase,"ax",@progbits
	.sectioninfo	@"SHI_REGISTERS=91"
	.align	128
        .global         _Z25selective_scan_fwd_kernelI32Selective_Scan_fwd_kernel_traitsILi32ELi8ELi1ELb1ELb0ELb0ELb0EfN3c107complexIfEEEEv13SSMParamsBase
        .type           _Z25selective_scan_fwd_kernelI32Selective_Scan_fwd_kernel_traitsILi32ELi8ELi1ELb1ELb0ELb0ELb0EfN3c107complexIfEEEEv13SSMParamsBase,@function
        .size           _Z25selective_scan_fwd_kernelI32Selective_Scan_fwd_kernel_traitsILi32ELi8ELi1ELb1ELb0ELb0ELb0EfN3c107complexIfEEEEv13SSMParamsBase,(.L_x_5376 - _Z25selective_scan_fwd_kernelI32Selective_Scan_fwd_kernel_traitsILi32ELi8ELi1ELb1ELb0ELb0ELb0EfN3c107complexIfEEEEv13SSMParamsBase)
        .other          _Z25selective_scan_fwd_kernelI32Selective_Scan_fwd_kernel_traitsILi32ELi8ELi1ELb1ELb0ELb0ELb0EfN3c107complexIfEEEEv13SSMParamsBase,@"STO_CUDA_ENTRY STV_DEFAULT"
_Z25selective_scan_fwd_kernelI32Selective_Scan_fwd_kernel_traitsILi32ELi8ELi1ELb1ELb0ELb0ELb0EfN3c107complexIfEEEEv13SSMParamsBase:
.text._Z25selective_scan_fwd_kernelI32Selective_Scan_fwd_kernel_traitsILi32ELi8ELi1ELb1ELb0ELb0ELb0EfN3c107complexIfEEEEv13SSMParamsBase:
[----:B------:R-:W-:Y:S02]  /*0000*/  MOV R1, c[0x0][0x28] ;  /* 0x00000a0000017a02 */ /* 0x000fe40000000f00 */
[----:B------:R-:W0:Y:S01]  /*0010*/  S2R R41, SR_CTAID.Y ;  /* 0x0000000000297919 */ /* 0x000e220000002600 */
[----:B------:R-:W-:Y:S01]  /*0020*/  ISETP.NE.U32.AND P1, PT, RZ, c[0x0][0x250], PT ;  /* 0x00009400ff007a0c */ /* 0x000fe20003f25070 */
[----:B------:R-:W-:Y:S01]  /*0030*/  CS2R R38, SRZ ;  /* 0x0000000000267805 */ /* 0x000fe2000001ff00 */
[----:B------:R-:W-:Y:S01]  /*0040*/  ULDC.64 UR6, c[0x0][0x118] ;  /* 0x0000460000067ab9 */ /* 0x000fe20000000a00 */
[----:B------:R-:W-:Y:S02]  /*0050*/  ISETP.NE.U32.AND P0, PT, RZ, c[0x0][0x238], PT ;  /* 0x00008e00ff007a0c */ /* 0x000fe40003f05070 */
[----:B------:R-:W-:Y:S02]  /*0060*/  ISETP.NE.AND.EX P1, PT, RZ, c[0x0][0x254], PT, P1 ;  /* 0x00009500ff007a0c */ /* 0x000fe40003f25310 */
[----:B------:R-:W-:Y:S02]  /*0070*/  ISETP.NE.AND.EX P0, PT, RZ, c[0x0][0x23c], PT, P0 ;  /* 0x00008f00ff007a0c */ /* 0x000fe40003f05300 */
[----:B0-----:R-:W-:-:S09]  /*0080*/  SHF.R.S32.HI R40, RZ, 0x1f, R41 ;  /* 0x0000001fff287819 */ /* 0x001fd20000011429 */
        /* <DEDUP_REMOVED lines=38> */
[----:B-1----:R-:W-:-:S04]  /*02f0*/  LOP3.LUT R32, R0, 0x1f, R35, 0xf8, !PT ;  /* 0x0000001f00207812 */ /* 0x002fc800078ef823 */
.L_x_2259:
[----:B------:R-:W-:Y:S01]  /*0300*/  BAR.SYNC.DEFER_BLOCKING 0x0 ;  /* 0x0000000000007b1d */ /* 0x000fe20000010000 */
[----:B0-----:R-:W-:-:S05]  /*0310*/  IMAD.WIDE R2, R32, 0x10, R30 ;  /* 0x0000001020027825 */ /* 0x001fca00078e021e */
[----:B------:R-:W2:Y:S04]  /*0320*/  LDG.E.128 R4, [R2.64] ;  /* 0x0000000602047981 */ /* 0x000ea8000c1e1d00 */
[----:B------:R-:W3:Y:S01]  /*0330*/  LDG.E.128 R16, [R2.64+0x200] ;  /* 0x0002000602107981 */ /* 0x000ee2000c1e1d00 */
[----:B------:R-:W-:Y:S01]  /*0340*/  SHF.L.U32 R0, R34, 0x5, RZ ;  /* 0x0000000522007819 */ /* 0x000fe200000006ff */
[----:B------:R-:W-:Y:S02]  /*0350*/  IMAD.WIDE R20, R32, 0x10, R28 ;  /* 0x0000001020147825 */ /* 0x000fe400078e021c */
[----:B--2---:R-:W-:Y:S04]  /*0360*/  STS.128 [R34.X16], R4 ;  /* 0x0000000422007388 */ /* 0x004fe8000000cc00 */
[----:B---3--:R-:W-:Y:S01]  /*0370*/  STS.128 [R34.X16+0x200], R16 ;  /* 0x0002001022007388 */ /* 0x008fe2000000cc00 */
[----:B------:R-:W-:-:S06]  /*0380*/  NOP ;  /* 0x0000000000007918 */ /* 0x000fcc0000000000 */
[----:B------:R-:W-:Y:S04]  /*0390*/  LDS.128 R12, [R0+0x10] ;  /* 0x00001000000c7984 */ /* 0x000fe80000000c00 */
[----:B------:R-:W-:Y:S04]  /*03a0*/  LDS.128 R8, [R0] ;  /* 0x0000000000087984 */ /* 0x000fe80000000c00 */
[----:B------:R-:W-:Y:S06]  /*03b0*/  BAR.SYNC.DEFER_BLOCKING 0x0 ;  /* 0x0000000000007b1d */ /* 0x000fec0000010000 */
[----:B------:R-:W2:Y:S04]  /*03c0*/  LDG.E.128 R24, [R20.64] ;  /* 0x0000000614187981 */ /* 0x000ea8000c1e1d00 */
[----:B------:R-:W3:Y:S01]  /*03d0*/  LDG.E.128 R48, [R20.64+0x200] ;  /* 0x0002000614307981 */ /* 0x000ee2000c1e1d00 */
[----:B------:R-:W-:Y:S01]  /*03e0*/  ULDC.U8 UR4, c[0x0][0x17e] ;  /* 0x00005f8000047ab9 */ /* 0x000fe20000000000 */
[----:B------:R-:W-:Y:S02]  /*03f0*/  BSSY B0, `(.L_x_2240) ;  /* 0x0000036000007945 */ /* 0x000fe40003800000 */
[----:B--2---:R-:W-:Y:S04]  /*0400*/  STS.128 [R34.X16], R24 ;  /* 0x0000001822007388 */ /* 0x004fe8000000cc00 */
[----:B---3--:R-:W-:Y:S01]  /*0410*/  STS.128 [R34.X16+0x200], R48 ;  /* 0x0002003022007388 */ /* 0x008fe2000000cc00 */
[----:B------:R-:W-:-:S06]  /*0420*/  NOP ;  /* 0x0000000000007918 */ /* 0x000fcc0000000000 */
[----:B------:R-:W0:Y:S04]  /*0430*/  LDS.128 R16, [R0] ;  /* 0x0000000000107984 */ /* 0x000e280000000c00 */
[----:B------:R-:W1:Y:S01]  /*0440*/  LDS.128 R4, [R0+0x10] ;  /* 0x0000100000047984 */ /* 0x000e620000000c00 */
[--C-:B0----5:R-:W-:Y:S02]  /*0450*/  FADD.FTZ R43, R16, R38.reuse ;  /* 0x00000026102b7221 */ /* 0x121fe40000010000 */
        /* <DEDUP_REMOVED lines=47> */
.L_x_2241:
[----:B------:R-:W-:Y:S05]  /*0750*/  BSYNC B0 ;  /* 0x0000000000007941 */ /* 0x000fea0003800000 */
.L_x_2240:
        /* <DEDUP_REMOVED lines=42> */
.L_x_2243:
[----:B------:R-:W-:Y:S05]  /*0a00*/  BSYNC B0 ;  /* 0x0000000000007941 */ /* 0x000fea0003800000 */
.L_x_2242:
        /* <DEDUP_REMOVED lines=33> */
.L_x_2245:
[----:B------:R-:W-:Y:S05]  /*0c20*/  BSYNC B0 ;  /* 0x0000000000007941 */ /* 0x000fea0003800000 */
.L_x_2244:
        /* <DEDUP_REMOVED lines=33> */
.L_x_2247:
[----:B------:R-:W-:Y:S05]  /*0e40*/  BSYNC B0 ;  /* 0x0000000000007941 */ /* 0x000fea0003800000 */
.L_x_2246:
        /* <DEDUP_REMOVED lines=33> */
.L_x_2249:
[----:B------:R-:W-:Y:S05]  /*1060*/  BSYNC B0 ;  /* 0x0000000000007941 */ /* 0x000fea0003800000 */
.L_x_2248:
        /* <DEDUP_REMOVED lines=33> */
.L_x_2251:
[----:B------:R-:W-:Y:S05]  /*1280*/  BSYNC B0 ;  /* 0x0000000000007941 */ /* 0x000fea0003800000 */
.L_x_2250:
        /* <DEDUP_REMOVED lines=33> */
.L_x_2253:
[----:B------:R-:W-:Y:S05]  /*14a0*/  BSYNC B0 ;  /* 0x0000000000007941 */ /* 0x000fea0003800000 */
.L_x_2252:
        /* <DEDUP_REMOVED lines=33> */
.L_x_2255:
[----:B------:R-:W-:Y:S05]  /*16c0*/  BSYNC B0 ;  /* 0x0000000000007941 */ /* 0x000fea0003800000 */
.L_x_2254:
[----:B------:R-:W-:Y:S01]  /*16d0*/  ISETP.GE.AND P0, PT, R5, 0x1, PT ;  /* 0x000000010500780c */ /* 0x000fe20003f06270 */
[----:B------:R-:W-:Y:S01]  /*16e0*/  BAR.SYNC.DEFER_BLOCKING 0x0 ;  /* 0x0000000000007b1d */ /* 0x000fe20000010000 */
[-C--:B------:R-:W-:Y:S02]  /*16f0*/  FMUL.FTZ R4, R8, R39.reuse ;  /* 0x0000002708047220 */ /* 0x080fe40000410000 */
[CC--:B------:R-:W-:Y:S02]  /*1700*/  FMUL.FTZ R5, R9.reuse, R39.reuse ;  /* 0x0000002709057220 */ /* 0x0c0fe40000410000 */
[----:B------:R-:W-:Y:S02]  /*1710*/  FMUL.FTZ R6, R10, R39 ;  /* 0x000000270a067220 */ /* 0x000fe40000410000 */
[----:B------:R-:W-:Y:S02]  /*1720*/  FMUL.FTZ R50, R8, R43 ;  /* 0x0000002b08327220 */ /* 0x000fe40000410000 */
[----:B------:R-:W-:-:S02]  /*1730*/  FMUL.FTZ R51, R9, R42 ;  /* 0x0000002a09337220 */ /* 0x000fc40000410000 */
[----:B------:R-:W-:Y:S02]  /*1740*/  FMUL.FTZ R52, R10, R45 ;  /* 0x0000002d0a347220 */ /* 0x000fe40000410000 */
[C---:B------:R-:W-:Y:S02]  /*1750*/  FMUL.FTZ R53, R11.reuse, R44 ;  /* 0x0000002c0b357220 */ /* 0x040fe40000410000 */
[-C--:B------:R-:W-:Y:S02]  /*1760*/  FMUL.FTZ R7, R11, R39.reuse ;  /* 0x000000270b077220 */ /* 0x080fe40000410000 */
[-C--:B------:R-:W-:Y:S02]  /*1770*/  FMUL.FTZ R8, R12, R39.reuse ;  /* 0x000000270c087220 */ /* 0x080fe40000410000 */
[-C--:B------:R-:W-:Y:S02]  /*1780*/  FMUL.FTZ R9, R13, R39.reuse ;  /* 0x000000270d097220 */ /* 0x080fe40000410000 */
[----:B------:R-:W-:-:S02]  /*1790*/  FMUL.FTZ R10, R14, R39 ;  /* 0x000000270e0a7220 */ /* 0x000fc40000410000 */
        /* <DEDUP_REMOVED lines=8> */
[----:B------:R-:W-:Y:S01]  /*1820*/  HFMA2.MMA R81, -RZ, RZ, 0, 0 ;  /* 0x00000000ff517435 */ /* 0x000fe200000001ff */
[----:B------:R-:W1:Y:S01]  /*1830*/  S2R R37, SR_CTAID.X ;  /* 0x0000000000257919 */ /* 0x000e620000002500 */
[C---:B------:R-:W-:Y:S01]  /*1840*/  IMAD R14, R40.reuse, c[0x0][0x1b8], RZ ;  /* 0x00006e00280e7a24 */ /* 0x040fe200078e02ff */
[----:B------:R-:W-:Y:S01]  /*1850*/  UMOV UR4, URZ ;  /* 0x0000003f00047c82 */ /* 0x000fe20008000000 */
[----:B------:R-:W-:-:S02]  /*1860*/  IMAD R16, R40, c[0x0][0x198], RZ ;  /* 0x0000660028107a24 */ /* 0x000fc400078e02ff */
[----:B------:R-:W-:Y:S02]  /*1870*/  IMAD R17, R33, c[0x0][0x16c], RZ ;  /* 0x00005b0021117a24 */ /* 0x000fe400078e02ff */
[----:B------:R-:W-:Y:S02]  /*1880*/  FMUL.FTZ R64, R15, R48 ;  /* 0x000000300f407220 */ /* 0x000fe40000410000 */
[C---:B0-----:R-:W-:Y:S02]  /*1890*/  IMAD R19, R41.reuse, c[0x0][0x184], R12 ;  /* 0x0000610029137a24 */ /* 0x041fe400078e020c */
[----:B------:R-:W-:-:S04]  /*18a0*/  IMAD.WIDE.U32 R12, R41, c[0x0][0x180], RZ ;  /* 0x00006000290c7a25 */ /* 0x000fc800078e00ff */
[----:B-1----:R-:W-:Y:S01]  /*18b0*/  IMAD R2, R37, c[0x0][0x164], R41 ;  /* 0x0000590025027a24 */ /* 0x002fe200078e0229 */
[----:B------:R-:W-:Y:S01]  /*18c0*/  LEA R56, P0, R12, c[0x0][0x220], 0x3 ;  /* 0x000088000c387a11 */ /* 0x000fe200078018ff */
[C---:B------:R-:W-:Y:S02]  /*18d0*/  IMAD R21, R41.reuse, c[0x0][0x1bc], R14 ;  /* 0x00006f0029157a24 */ /* 0x040fe400078e020e */
[----:B------:R-:W-:Y:S02]  /*18e0*/  IMAD R2, R2, c[0x0][0x174], RZ ;  /* 0x00005d0002027a24 */ /* 0x000fe400078e02ff */
[C---:B------:R-:W-:Y:S02]  /*18f0*/  IMAD R63, R41.reuse, c[0x0][0x19c], R16 ;  /* 0x00006700293f7a24 */ /* 0x040fe400078e0210 */
[----:B------:R-:W-:Y:S02]  /*1900*/  IMAD R2, R2, c[0x0][0x16c], RZ ;  /* 0x00005b0002027a24 */ /* 0x000fe400078e02ff */
[----:B------:R-:W-:-:S04]  /*1910*/  IMAD.WIDE.U32 R60, R41, c[0x0][0x1b8], RZ ;  /* 0x00006e00293c7a25 */ /* 0x000fc800078e00ff */
[----:B------:R-:W-:Y:S01]  /*1920*/  IMAD.WIDE R66, R2, R67, c[0x0][0x260] ;  /* 0x0000980002427625 */ /* 0x000fe200078e0243 */
[----:B------:R-:W-:-:S03]  /*1930*/  LEA R57, P1, R60, c[0x0][0x230], 0x3 ;  /* 0x00008c003c397a11 */ /* 0x000fc600078218ff */
        /* <DEDUP_REMOVED lines=10> */
.L_x_2257:
[----:B------:R-:W-:Y:S02]  /*19e0*/  MOV R2, R56 ;  /* 0x0000003800027202 */ /* 0x000fe40000000f00 */
[----:B------:R-:W-:-:S06]  /*19f0*/  MOV R3, R61 ;  /* 0x0000003d00037202 */ /* 0x000fcc0000000f00 */
[----:B------:R-:W2:Y:S01]  /*1a00*/  LDG.E.64 R2, [R2.64] ;  /* 0x0000000602027981 */ /* 0x000ea2000c1e1b00 */
[C---:B------:R-:W-:Y:S02]  /*1a10*/  ISETP.GE.AND P0, PT, R34.reuse, 0x1, PT ;  /* 0x000000012200780c */ /* 0x040fe40003f06270 */
[----:B------:R-:W-:Y:S01]  /*1a20*/  ISETP.GE.AND P1, PT, R34, 0x8, PT ;  /* 0x000000082200780c */ /* 0x000fe20003f26270 */
[C---:B--2---:R-:W-:Y:S02]  /*1a30*/  FMUL.FTZ R12, R3.reuse, R43 ;  /* 0x0000002b030c7220 */ /* 0x044fe40000410000 */
[----:B------:R-:W-:Y:S02]  /*1a40*/  FMUL.FTZ R14, R2, 1.4426950216293334961 ;  /* 0x3fb8aa3b020e7820 */ /* 0x000fe40000410000 */
[----:B------:R-:W-:Y:S02]  /*1a50*/  FMUL.RZ R15, R12, 0.15915493667125701904 ;  /* 0x3e22f9830c0f7820 */ /* 0x000fe4000040c000 */
[----:B------:R-:W-:-:S02]  /*1a60*/  FMUL.FTZ R12, R3, R42 ;  /* 0x0000002a030c7220 */ /* 0x000fc40000410000 */
[----:B------:R-:W-:Y:S01]  /*1a70*/  FMUL.FTZ R2, R14, R42 ;  /* 0x0000002a0e027220 */ /* 0x000fe20000410000 */
        /* <DEDUP_REMOVED lines=8> */
[----:B------:R-:W-:-:S03]  /*1b00*/  FMUL.FTZ R66, R14, R48 ;  /* 0x000000300e427220 */ /* 0x000fc60000410000 */
[----:B------:R0:W1:Y:S08]  /*1b10*/  MUFU.EX2 R77, R2 ;  /* 0x00000002004d7308 */ /* 0x0000700000000800 */
[----:B------:R2:W3:Y:S01]  /*1b20*/  MUFU.COS R18, R17 ;  /* 0x0000001100127308 */ /* 0x0004e20000000000 */
[----:B0-----:R-:W-:-:S04]  /*1b30*/  FMUL.FTZ R2, R3, R47 ;  /* 0x0000002f03027220 */ /* 0x001fc80000410000 */
[----:B------:R-:W-:Y:S02]  /*1b40*/  FMUL.RZ R22, R2, 0.15915493667125701904 ;  /* 0x3e22f98302167820 */ /* 0x000fe4000040c000 */
[----:B------:R-:W-:Y:S01]  /*1b50*/  FMUL.FTZ R2, R3, R46 ;  /* 0x0000002e03027220 */ /* 0x000fe20000410000 */
[----:B------:R0:W-:Y:S01]  /*1b60*/  MUFU.COS R82, R15 ;  /* 0x0000000f00527308 */ /* 0x0001e20000000000 */
[----:B-1----:R-:W-:Y:S02]  /*1b70*/  FMUL.FTZ R75, R77, R16 ;  /* 0x000000104d4b7220 */ /* 0x002fe40000410000 */
[----:B------:R-:W-:Y:S02]  /*1b80*/  FMUL.RZ R23, R2, 0.15915493667125701904 ;  /* 0x3e22f98302177820 */ /* 0x000fe4000040c000 */
[C---:B--2---:R-:W-:Y:S02]  /*1b90*/  FMUL.FTZ R17, R14.reuse, R44 ;  /* 0x0000002c0e117220 */ /* 0x044fe40000410000 */
[----:B------:R-:W-:Y:S01]  /*1ba0*/  FMUL.FTZ R2, R14, R46 ;  /* 0x0000002e0e027220 */ /* 0x000fe20000410000 */
[----:B------:R-:W-:Y:S01]  /*1bb0*/  MUFU.SIN R21, R19 ;  /* 0x0000001300157308 */ /* 0x000fe20000000400 */
[----:B0-----:R-:W-:-:S02]  /*1bc0*/  FMUL.FTZ R15, R3, R44 ;  /* 0x0000002c030f7220 */ /* 0x001fc40000410000 */
[----:B---3--:R-:W-:Y:S02]  /*1bd0*/  FMUL.FTZ R77, R77, R18 ;  /* 0x000000124d4d7220 */ /* 0x008fe40000410000 */
[----:B------:R-:W-:Y:S02]  /*1be0*/  FMUL.RZ R20, R15, 0.15915493667125701904 ;  /* 0x3e22f9830f147820 */ /* 0x000fe4000040c000 */
[----:B------:R-:W-:Y:S01]  /*1bf0*/  FMUL.FTZ R15, R14, R47 ;  /* 0x0000002f0e0f7220 */ /* 0x000fe20000410000 */
[----:B------:R-:W0:Y:S01]  /*1c00*/  MUFU.EX2 R12, R12 ;  /* 0x0000000c000c7308 */ /* 0x000e220000000800 */
[C---:B------:R-:W-:Y:S02]  /*1c10*/  FMUL.FTZ R14, R3.reuse, R49 ;  /* 0x00000031030e7220 */ /* 0x040fe40000410000 */
[----:B------:R-:W-:Y:S02]  /*1c20*/  FMUL.FTZ R16, R50, R75 ;  /* 0x0000004b32107220 */ /* 0x000fe40000410000 */
[----:B------:R-:W-:-:S02]  /*1c30*/  FMUL.FTZ R3, R3, R48 ;  /* 0x0000003003037220 */ /* 0x000fc40000410000 */
[----:B------:R-:W-:Y:S01]  /*1c40*/  FFMA.FTZ R16, RZ, R77, R16 ;  /* 0x0000004dff107223 */ /* 0x000fe20000010010 */
[----:B------:R-:W1:Y:S01]  /*1c50*/  MUFU.COS R73, R19 ;  /* 0x0000001300497308 */ /* 0x000e620000000000 */
[----:B------:R-:W-:Y:S02]  /*1c60*/  FMUL.RZ R18, R3, 0.15915493667125701904 ;  /* 0x3e22f98303127820 */ /* 0x000fe4000040c000 */
[----:B------:R-:W-:-:S05]  /*1c70*/  FADD.FTZ R16, RZ, R16 ;  /* 0x00000010ff107221 */ /* 0x000fca0000010000 */
[----:B------:R-:W-:Y:S01]  /*1c80*/  MUFU.SIN R76, R20 ;  /* 0x00000014004c7308 */ /* 0x000fe20000000400 */
[----:B0-----:R-:W-:-:S07]  /*1c90*/  FMUL.FTZ R72, R12, R21 ;  /* 0x000000150c487220 */ /* 0x001fce0000410000 */
[----:B------:R0:W-:Y:S01]  /*1ca0*/  MUFU.COS R74, R20 ;  /* 0x00000014004a7308 */ /* 0x0001e20000000000 */
[----:B-1----:R-:W-:Y:S02]  /*1cb0*/  FMUL.FTZ R73, R12, R73 ;  /* 0x000000490c497220 */ /* 0x002fe40000410000 */
[----:B------:R-:W-:-:S05]  /*1cc0*/  FMUL.FTZ R12, R72, R16 ;  /* 0x00000010480c7220 */ /* 0x000fca0000410000 */
[----:B------:R-:W1:Y:S01]  /*1cd0*/  MUFU.EX2 R13, R13 ;  /* 0x0000000d000d7308 */ /* 0x000e620000000800 */
[----:B0-----:R-:W-:Y:S02]  /*1ce0*/  FMUL.RZ R20, R14, 0.15915493667125701904 ;  /* 0x3e22f9830e147820 */ /* 0x001fe4000040c000 */
[----:B------:R-:W-:-:S04]  /*1cf0*/  FMUL.FTZ R14, RZ, R75 ;  /* 0x0000004bff0e7220 */ /* 0x000fc80000410000 */
[----:B------:R-:W-:Y:S01]  /*1d00*/  FFMA.FTZ R14, R50, R77, -R14 ;  /* 0x0000004d320e7223 */ /* 0x000fe2000001080e */
[----:B------:R-:W0:Y:S03]  /*1d10*/  MUFU.EX2 R17, R17 ;  /* 0x0000001100117308 */ /* 0x000e260000000800 */
[----:B------:R-:W-:-:S04]  /*1d20*/  FADD.FTZ R14, R51, R14 ;  /* 0x0000000e330e7221 */ /* 0x000fc80000010000 */
[-C--:B------:R-:W-:Y:S01]  /*1d30*/  FFMA.FTZ R21, R73, R14.reuse, -R12 ;  /* 0x0000000e49157223 */ /* 0x080fe2000001080c */
[----:B------:R-:W-:Y:S01]  /*1d40*/  MUFU.SIN R80, R22 ;  /* 0x0000001600507308 */ /* 0x000fe20000000400 */
[----:B------:R-:W-:Y:S02]  /*1d50*/  FMUL.FTZ R14, R72, R14 ;  /* 0x0000000e480e7220 */ /* 0x000fe40000410000 */
[C---:B-1----:R-:W-:Y:S02]  /*1d60*/  FMUL.FTZ R82, R13.reuse, R82 ;  /* 0x000000520d527220 */ /* 0x042fe40000410000 */
[----:B------:R-:W-:Y:S02]  /*1d70*/  FMUL.FTZ R84, R13, R84 ;  /* 0x000000540d547220 */ /* 0x000fe40000410000 */
[----:B------:R-:W-:Y:S01]  /*1d80*/  FFMA.FTZ R14, R73, R16, R14 ;  /* 0x00000010490e7223 */ /* 0x000fe2000001000e */
[----:B------:R-:W-:Y:S01]  /*1d90*/  MUFU.COS R78, R22 ;  /* 0x00000016004e7308 */ /* 0x000fe20000000000 */
[----:B0-----:R-:W-:-:S02]  /*1da0*/  FMUL.FTZ R76, R17, R76 ;  /* 0x0000004c114c7220 */ /* 0x001fc40000410000 */
[----:B------:R-:W-:Y:S02]  /*1db0*/  FADD.FTZ R21, R52, R21 ;  /* 0x0000001534157221 */ /* 0x000fe40000010000 */
[----:B------:R-:W-:Y:S02]  /*1dc0*/  FMUL.FTZ R74, R17, R74 ;  /* 0x0000004a114a7220 */ /* 0x000fe40000410000 */
[----:B------:R-:W-:Y:S01]  /*1dd0*/  FMUL.FTZ R12, R76, R21 ;  /* 0x000000154c0c7220 */ /* 0x000fe20000410000 */
[----:B------:R-:W0:Y:S08]  /*1de0*/  MUFU.EX2 R15, R15 ;  /* 0x0000000f000f7308 */ /* 0x000e300000000800 */
[----:B------:R-:W-:Y:S08]  /*1df0*/  MUFU.SIN R79, R23 ;  /* 0x00000017004f7308 */ /* 0x000ff00000000400 */
[----:B------:R-:W-:Y:S01]  /*1e00*/  MUFU.COS R71, R23 ;  /* 0x0000001700477308 */ /* 0x000fe20000000000 */
[----:B0-----:R-:W-:-:S02]  /*1e10*/  FMUL.FTZ R78, R15, R78 ;  /* 0x0000004e0f4e7220 */ /* 0x001fc40000410000 */
[----:B------:R-:W-:Y:S02]  /*1e20*/  FMUL.FTZ R80, R15, R80 ;  /* 0x000000500f507220 */ /* 0x000fe40000410000 */
[----:B------:R-:W-:-:S03]  /*1e30*/  FADD.FTZ R15, RZ, R14 ;  /* 0x0000000eff0f7221 */ /* 0x000fc60000010000 */
[----:B------:R-:W0:Y:S01]  /*1e40*/  MUFU.EX2 R2, R2 ;  /* 0x0000000200027308 */ /* 0x000e220000000800 */
[----:B------:R-:W-:-:S07]  /*1e50*/  FFMA.FTZ R12, R74, R15, R12 ;  /* 0x0000000f4a0c7223 */ /* 0x000fce000001000c */
[----:B------:R-:W-:Y:S08]  /*1e60*/  MUFU.EX2 R66, R66 ;  /* 0x0000004200427308 */ /* 0x000ff00000000800 */
[----:B------:R-:W1:Y:S01]  /*1e70*/  MUFU.COS R3, R18 ;  /* 0x0000001200037308 */ /* 0x000e620000000000 */
[C---:B0-----:R-:W-:Y:S02]  /*1e80*/  FMUL.FTZ R71, R2.reuse, R71 ;  /* 0x0000004702477220 */ /* 0x041fe40000410000 */
[----:B------:R-:W-:-:S02]  /*1e90*/  FMUL.FTZ R79, R2, R79 ;  /* 0x0000004f024f7220 */ /* 0x000fc40000410000 */
[----:B------:R-:W-:Y:S02]  /*1ea0*/  FMUL.FTZ R2, R76, R15 ;  /* 0x0000000f4c027220 */ /* 0x000fe40000410000 */
[----:B------:R-:W-:Y:S01]  /*1eb0*/  FADD.FTZ R15, RZ, R12 ;  /* 0x0000000cff0f7221 */ /* 0x000fe20000010000 */
[----:B------:R-:W0:Y:S01]  /*1ec0*/  MUFU.SIN R13, R18 ;  /* 0x00000012000d7308 */ /* 0x000e220000000400 */
[----:B------:R-:W-:Y:S02]  /*1ed0*/  FFMA.FTZ R2, R74, R21, -R2 ;  /* 0x000000154a027223 */ /* 0x000fe40000010802 */
[----:B------:R-:W-:Y:S02]  /*1ee0*/  FMUL.FTZ R12, R80, R15 ;  /* 0x0000000f500c7220 */ /* 0x000fe40000410000 */
[----:B-1----:R-:W-:-:S03]  /*1ef0*/  FMUL.FTZ R68, R66, R3 ;  /* 0x0000000342447220 */ /* 0x002fc60000410000 */
[----:B------:R-:W-:Y:S01]  /*1f00*/  MUFU.EX2 R70, R70 ;  /* 0x0000004600467308 */ /* 0x000fe20000000800 */
[----:B------:R-:W-:-:S04]  /*1f10*/  FMUL.FTZ R3, R82, R75 ;  /* 0x0000004b52037220 */ /* 0x000fc80000410000 */
[----:B------:R-:W-:Y:S02]  /*1f20*/  FFMA.FTZ R3, R84, R77, R3 ;  /* 0x0000004d54037223 */ /* 0x000fe40000010003 */
[----:B0-----:R-:W-:Y:S01]  /*1f30*/  FMUL.FTZ R66, R66, R13 ;  /* 0x0000000d42427220 */ /* 0x001fe20000410000 */
[----:B------:R-:W0:Y:S01]  /*1f40*/  MUFU.COS R69, R20 ;  /* 0x0000001400457308 */ /* 0x000e220000000000 */
[----:B------:R-:W-:Y:S02]  /*1f50*/  FADD.FTZ R13, R53, R2 ;  /* 0x00000002350d7221 */ /* 0x000fe40000010000 */
[----:B------:R-:W-:Y:S02]  /*1f60*/  FMUL.FTZ R2, R84, R75 ;  /* 0x0000004b54027220 */ /* 0x000fe40000410000 */
[-C--:B------:R-:W-:Y:S02]  /*1f70*/  FMUL.FTZ R14, R80, R13.reuse ;  /* 0x0000000d500e7220 */ /* 0x080fe40000410000 */
[----:B------:R-:W-:Y:S01]  /*1f80*/  FFMA.FTZ R13, R78, R13, -R12 ;  /* 0x0000000d4e0d7223 */ /* 0x000fe2000001080c */
[----:B------:R-:W1:Y:S01]  /*1f90*/  MUFU.SIN R19, R20 ;  /* 0x0000001400137308 */ /* 0x000e620000000400 */
[----:B------:R-:W-:-:S02]  /*1fa0*/  FFMA.FTZ R2, R82, R77, -R2 ;  /* 0x0000004d52027223 */ /* 0x000fc40000010802 */
[----:B------:R-:W-:Y:S02]  /*1fb0*/  FMUL.FTZ R12, R72, R3 ;  /* 0x00000003480c7220 */ /* 0x000fe40000410000 */
[----:B------:R-:W-:Y:S02]  /*1fc0*/  FFMA.FTZ R15, R78, R15, R14 ;  /* 0x0000000f4e0f7223 */ /* 0x000fe4000001000e */
[----:B------:R-:W-:Y:S02]  /*1fd0*/  FADD.FTZ R16, R54, R13 ;  /* 0x0000000d36107221 */ /* 0x000fe40000010000 */
[-C--:B------:R-:W-:Y:S02]  /*1fe0*/  FMUL.FTZ R14, R72, R2.reuse ;  /* 0x00000002480e7220 */ /* 0x080fe40000410000 */
[----:B------:R-:W-:Y:S02]  /*1ff0*/  FFMA.FTZ R13, R73, R2, -R12 ;  /* 0x00000002490d7223 */ /* 0x000fe4000001080c */
[----:B------:R-:W-:-:S02]  /*2000*/  FADD.FTZ R2, RZ, R15 ;  /* 0x0000000fff027221 */ /* 0x000fc40000010000 */
[----:B------:R-:W-:Y:S02]  /*2010*/  FMUL.FTZ R15, R79, R16 ;  /* 0x000000104f0f7220 */ /* 0x000fe40000410000 */
[----:B------:R-:W-:Y:S02]  /*2020*/  FFMA.FTZ R3, R73, R3, R14 ;  /* 0x0000000349037223 */ /* 0x000fe4000001000e */
[-C--:B------:R-:W-:Y:S02]  /*2030*/  FMUL.FTZ R14, R79, R2.reuse ;  /* 0x000000024f0e7220 */ /* 0x080fe40000410000 */
[----:B------:R-:W-:Y:S02]  /*2040*/  FMUL.FTZ R12, R76, R13 ;  /* 0x0000000d4c0c7220 */ /* 0x000fe40000410000 */
[C---:B------:R-:W-:Y:S02]  /*2050*/  FFMA.FTZ R15, R71.reuse, R2, R15 ;  /* 0x00000002470f7223 */ /* 0x040fe4000001000f */
[----:B------:R-:W-:-:S02]  /*2060*/  FFMA.FTZ R14, R71, R16, -R14 ;  /* 0x00000010470e7223 */ /* 0x000fc4000001080e */
[----:B------:R-:W-:Y:S02]  /*2070*/  FMUL.FTZ R2, R76, R3 ;  /* 0x000000034c027220 */ /* 0x000fe40000410000 */
[----:B0-----:R-:W-:Y:S02]  /*2080*/  FMUL.FTZ R69, R70, R69 ;  /* 0x0000004546457220 */ /* 0x001fe40000410000 */
[----:B------:R-:W-:Y:S02]  /*2090*/  FFMA.FTZ R3, R74, R3, R12 ;  /* 0x000000034a037223 */ /* 0x000fe4000001000c */
[----:B-1----:R-:W-:Y:S02]  /*20a0*/  FMUL.FTZ R70, R70, R19 ;  /* 0x0000001346467220 */ /* 0x002fe40000410000 */
[----:B------:R-:W-:Y:S02]  /*20b0*/  FADD.FTZ R15, RZ, R15 ;  /* 0x0000000fff0f7221 */ /* 0x000fe40000010000 */
[----:B------:R-:W-:-:S02]  /*20c0*/  FADD.FTZ R14, R55, R14 ;  /* 0x0000000e370e7221 */ /* 0x000fc40000010000 */
        /* <DEDUP_REMOVED lines=12> */
[-C--:B------:R-:W-:Y:S02]  /*2190*/  FMUL.FTZ R3, R79, R12.reuse ;  /* 0x0000000c4f037220 */ /* 0x080fe40000410000 */
[C---:B------:R-:W-:Y:S02]  /*21a0*/  FFMA.FTZ R13, R71.reuse, R12, R13 ;  /* 0x0000000c470d7223 */ /* 0x040fe4000001000d */
[C---:B------:R-:W-:Y:S02]  /*21b0*/  FMUL.FTZ R12, R66.reuse, R15 ;  /* 0x0000000f420c7220 */ /* 0x040fe40000410000 */
[-C--:B------:R-:W-:Y:S02]  /*21c0*/  FMUL.FTZ R14, R66, R17.reuse ;  /* 0x00000011420e7220 */ /* 0x080fe40000410000 */
[----:B------:R-:W-:Y:S02]  /*21d0*/  FFMA.FTZ R3, R71, R2, -R3 ;  /* 0x0000000247037223 */ /* 0x000fe40000010803 */
[----:B------:R-:W-:-:S02]  /*21e0*/  FFMA.FTZ R16, R68, R17, R12 ;  /* 0x0000001144107223 */ /* 0x000fc4000001000c */
[----:B------:R-:W-:Y:S02]  /*21f0*/  FFMA.FTZ R17, R68, R15, -R14 ;  /* 0x0000000f44117223 */ /* 0x000fe4000001080e */
[----:B------:R-:W-:Y:S02]  /*2200*/  FMUL.FTZ R12, R70, R3 ;  /* 0x00000003460c7220 */ /* 0x000fe40000410000 */
[----:B------:R-:W-:Y:S01]  /*2210*/  FADD.FTZ R15, RZ, R16 ;  /* 0x00000010ff0f7221 */ /* 0x000fe20000010000 */
[----:B------:R-:W-:Y:S01]  /*2220*/  MOV R16, R57 ;  /* 0x0000003900107202 */ /* 0x000fe20000000f00 */
[----:B------:R-:W-:Y:S01]  /*2230*/  FADD.FTZ R14, R64, R17 ;  /* 0x00000011400e7221 */ /* 0x000fe20000010000 */
[----:B------:R-:W-:Y:S01]  /*2240*/  MOV R17, R60 ;  /* 0x0000003c00117202 */ /* 0x000fe20000000f00 */
[-C--:B------:R-:W-:Y:S01]  /*2250*/  FMUL.FTZ R2, R70, R13.reuse ;  /* 0x0000000d46027220 */ /* 0x080fe20000410000 */
[----:B------:R-:W0:Y:S01]  /*2260*/  SHFL.UP PT, R23, R15, 0x1, RZ ;  /* 0x042000000f177989 */ /* 0x000e2200000e00ff */
[----:B------:R-:W-:-:S02]  /*2270*/  FFMA.FTZ R13, R69, R13, R12 ;  /* 0x0000000d450d7223 */ /* 0x000fc4000001000c */
[----:B------:R-:W-:Y:S01]  /*2280*/  FFMA.FTZ R19, R69, R3, -R2 ;  /* 0x0000000345137223 */ /* 0x000fe20000010802 */
[----:B------:R-:W1:Y:S01]  /*2290*/  SHFL.UP PT, R21, R14, 0x1, RZ ;  /* 0x042000000e157989 */ /* 0x000e6200000e00ff */
[C---:B------:R-:W-:Y:S01]  /*22a0*/  FMUL.FTZ R12, R66.reuse, R13 ;  /* 0x0000000d420c7220 */ /* 0x040fe20000410000 */
[----:B------:R-:W-:Y:S01]  /*22b0*/  MOV R2, R58 ;  /* 0x0000003a00027202 */ /* 0x000fe20000000f00 */
[-C--:B------:R-:W-:Y:S01]  /*22c0*/  FMUL.FTZ R18, R66, R19.reuse ;  /* 0x0000001342127220 */ /* 0x080fe20000410000 */
[----:B------:R2:W3:Y:S01]  /*22d0*/  LDG.E.64 R24, [R16.64] ;  /* 0x0000000610187981 */ /* 0x0004e2000c1e1b00 */
[C---:B------:R-:W-:Y:S01]  /*22e0*/  FFMA.FTZ R12, R68.reuse, R19, -R12 ;  /* 0x00000013440c7223 */ /* 0x040fe2000001080c */
[----:B------:R-:W-:Y:S01]  /*22f0*/  MOV R3, R63 ;  /* 0x0000003f00037202 */ /* 0x000fe20000000f00 */
[----:B------:R-:W-:-:S03]  /*2300*/  FFMA.FTZ R18, R68, R13, R18 ;  /* 0x0000000d44127223 */ /* 0x000fc60000010012 */
[----:B------:R-:W2:Y:S04]  /*2310*/  SHFL.UP PT, R13, R12, 0x1, RZ ;  /* 0x042000000c0d7989 */ /* 0x000ea800000e00ff */
[----:B------:R-:W4:Y:S04]  /*2320*/  SHFL.UP PT, R19, R18, 0x1, RZ ;  /* 0x0420000012137989 */ /* 0x000f2800000e00ff */
[----:B------:R-:W3:Y:S01]  /*2330*/  LDG.E.64 R2, [R2.64] ;  /* 0x0000000602027981 */ /* 0x000ee2000c1e1b00 */
[C---:B0-----:R-:W-:Y:S02]  /*2340*/  FMUL.FTZ R20, R18.reuse, R23 ;  /* 0x0000001712147220 */ /* 0x041fe40000410000 */
[----:B-1----:R-:W-:-:S02]  /*2350*/  FMUL.FTZ R22, R18, R21 ;  /* 0x0000001512167220 */ /* 0x002fc40000410000 */
[C---:B------:R-:W-:Y:S02]  /*2360*/  FFMA.FTZ R21, R12.reuse, R21, -R20 ;  /* 0x000000150c157223 */ /* 0x040fe40000010814 */
[----:B------:R-:W-:Y:S02]  /*2370*/  FFMA.FTZ R22, R12, R23, R22 ;  /* 0x000000170c167223 */ /* 0x000fe40000010016 */
[----:B------:R-:W-:Y:S02]  /*2380*/  @P0 FADD.FTZ R14, R14, R21 ;  /* 0x000000150e0e0221 */ /* 0x000fe40000010000 */
[----:B------:R-:W-:Y:S02]  /*2390*/  @P0 FADD.FTZ R15, R15, R22 ;  /* 0x000000160f0f0221 */ /* 0x000fe40000010000 */
[C---:B--2---:R-:W-:Y:S01]  /*23a0*/  FMUL.FTZ R17, R18.reuse, R13 ;  /* 0x0000000d12117220 */ /* 0x044fe20000410000 */
[----:B------:R-:W0:Y:S01]  /*23b0*/  SHFL.UP PT, R20, R14, 0x2, RZ ;  /* 0x044000000e147989 */ /* 0x000e2200000e00ff */
[----:B----4-:R-:W-:-:S03]  /*23c0*/  FMUL.FTZ R16, R18, R19 ;  /* 0x0000001312107220 */ /* 0x010fc60000410000 */
[----:B------:R-:W1:Y:S01]  /*23d0*/  SHFL.UP PT, R21, R15, 0x2, RZ ;  /* 0x044000000f157989 */ /* 0x000e6200000e00ff */
[C---:B------:R-:W-:Y:S02]  /*23e0*/  FFMA.FTZ R17, R12.reuse, R19, R17 ;  /* 0x000000130c117223 */ /* 0x040fe40000010011 */
[----:B------:R-:W-:-:S03]  /*23f0*/  @P0 FFMA.FTZ R12, R12, R13, -R16 ;  /* 0x0000000d0c0c0223 */ /* 0x000fc60000010810 */
[----:B------:R-:W-:Y:S02]  /*2400*/  FSEL R17, R18, R17, !P0 ;  /* 0x0000001112117208 */ /* 0x000fe40004000000 */
[----:B------:R-:W2:Y:S04]  /*2410*/  SHFL.UP PT, R13, R12, 0x2, RZ ;  /* 0x044000000c0d7989 */ /* 0x000ea800000e00ff */
[----:B------:R-:W4:Y:S01]  /*2420*/  SHFL.UP PT, R16, R17, 0x2, RZ ;  /* 0x0440000011107989 */ /* 0x000f2200000e00ff */
[----:B------:R-:W-:Y:S01]  /*2430*/  ISETP.GE.AND P0, PT, R34, 0x2, PT ;  /* 0x000000022200780c */ /* 0x000fe20003f06270 */
[C---:B0-----:R-:W-:Y:S02]  /*2440*/  FMUL.FTZ R18, R17.reuse, R20 ;  /* 0x0000001411127220 */ /* 0x041fe40000410000 */
[----:B-1----:R-:W-:-:S02]  /*2450*/  FMUL.FTZ R19, R17, R21 ;  /* 0x0000001511137220 */ /* 0x002fc40000410000 */
[C---:B------:R-:W-:Y:S02]  /*2460*/  FFMA.FTZ R18, R12.reuse, R21, R18 ;  /* 0x000000150c127223 */ /* 0x040fe40000010012 */
[----:B------:R-:W-:-:S06]  /*2470*/  FFMA.FTZ R19, R12, R20, -R19 ;  /* 0x000000140c137223 */ /* 0x000fcc0000010813 */
[----:B------:R-:W-:Y:S02]  /*2480*/  @P0 FADD.FTZ R15, R15, R18 ;  /* 0x000000120f0f0221 */ /* 0x000fe40000010000 */
[----:B------:R-:W-:Y:S02]  /*2490*/  @P0 FADD.FTZ R14, R14, R19 ;  /* 0x000000130e0e0221 */ /* 0x000fe40000010000 */
[CC--:B--2---:R-:W-:Y:S01]  /*24a0*/  FMUL.FTZ R19, R17.reuse, R13.reuse ;  /* 0x0000000d11137220 */ /* 0x0c4fe20000410000 */
[----:B------:R-:W0:Y:S01]  /*24b0*/  SHFL.UP PT, R23, R15, 0x4, RZ ;  /* 0x048000000f177989 */ /* 0x000e2200000e00ff */
[-C--:B----4-:R-:W-:Y:S02]  /*24c0*/  FMUL.FTZ R18, R17, R16.reuse ;  /* 0x0000001011127220 */ /* 0x090fe40000410000 */
[C---:B------:R-:W-:Y:S01]  /*24d0*/  FFMA.FTZ R16, R12.reuse, R16, R19 ;  /* 0x000000100c107223 */ /* 0x040fe20000010013 */
[----:B------:R-:W1:Y:S01]  /*24e0*/  SHFL.UP PT, R21, R14, 0x4, RZ ;  /* 0x048000000e157989 */ /* 0x000e6200000e00ff */
[----:B------:R-:W-:-:S03]  /*24f0*/  @P0 FFMA.FTZ R12, R12, R13, -R18 ;  /* 0x0000000d0c0c0223 */ /* 0x000fc60000010812 */
[----:B------:R-:W-:Y:S02]  /*2500*/  FSEL R16, R17, R16, !P0 ;  /* 0x0000001011107208 */ /* 0x000fe40004000000 */
[----:B------:R-:W2:Y:S04]  /*2510*/  SHFL.UP PT, R13, R12, 0x4, RZ ;  /* 0x048000000c0d7989 */ /* 0x000ea800000e00ff */
        /* <DEDUP_REMOVED lines=9> */
[-C--:B----4-:R-:W-:Y:S01]  /*25b0*/  FMUL.FTZ R18, R16, R17.reuse ;  /* 0x0000001110127220 */ /* 0x090fe20000410000 */
[----:B------:R-:W0:Y:S01]  /*25c0*/  SHFL.UP PT, R20, R14, 0x8, RZ ;  /* 0x050000000e147989 */ /* 0x000e2200000e00ff */
[C---:B------:R-:W-:Y:S02]  /*25d0*/  FFMA.FTZ R19, R12.reuse, R17, R19 ;  /* 0x000000110c137223 */ /* 0x040fe40000010013 */
[----:B------:R-:W-:Y:S01]  /*25e0*/  @P0 FFMA.FTZ R12, R12, R13, -R18 ;  /* 0x0000000d0c0c0223 */ /* 0x000fe20000010812 */
[----:B------:R-:W1:Y:S02]  /*25f0*/  SHFL.UP PT, R21, R15, 0x8, RZ ;  /* 0x050000000f157989 */ /* 0x000e6400000e00ff */
[----:B------:R-:W-:-:S02]  /*2600*/  FSEL R19, R16, R19, !P0 ;  /* 0x0000001310137208 */ /* 0x000fc40004000000 */
[----:B------:R-:W2:Y:S04]  /*2610*/  SHFL.UP PT, R13, R12, 0x8, RZ ;  /* 0x050000000c0d7989 */ /* 0x000ea800000e00ff */
[----:B------:R-:W4:Y:S01]  /*2620*/  SHFL.UP PT, R16, R19, 0x8, RZ ;  /* 0x0500000013107989 */ /* 0x000f2200000e00ff */
[CC--:B0-----:R-:W-:Y:S02]  /*2630*/  FMUL.FTZ R18, R19.reuse, R20.reuse ;  /* 0x0000001413127220 */ /* 0x0c1fe40000410000 */
[-C--:B-1----:R-:W-:Y:S02]  /*2640*/  FMUL.FTZ R17, R19, R21.reuse ;  /* 0x0000001513117220 */ /* 0x082fe40000410000 */
[C---:B------:R-:W-:Y:S02]  /*2650*/  FFMA.FTZ R18, R12.reuse, R21, R18 ;  /* 0x000000150c127223 */ /* 0x040fe40000010012 */
[----:B------:R-:W-:-:S02]  /*2660*/  FFMA.FTZ R21, R12, R20, -R17 ;  /* 0x000000140c157223 */ /* 0x000fc40000010811 */
[-C--:B--2---:R-:W-:Y:S02]  /*2670*/  FMUL.FTZ R17, R19, R13.reuse ;  /* 0x0000000d13117220 */ /* 0x084fe40000410000 */
[----:B------:R-:W-:Y:S02]  /*2680*/  @P1 FADD.FTZ R15, R15, R18 ;  /* 0x000000120f0f1221 */ /* 0x000fe40000010000 */
[-C--:B----4-:R-:W-:Y:S02]  /*2690*/  FFMA.FTZ R18, R12, R16.reuse, R17 ;  /* 0x000000100c127223 */ /* 0x090fe40000010011 */
[C---:B------:R-:W-:Y:S01]  /*26a0*/  FMUL.FTZ R16, R19.reuse, R16 ;  /* 0x0000001013107220 */ /* 0x040fe20000410000 */
[----:B------:R-:W0:Y:S01]  /*26b0*/  SHFL.UP PT, R27, R15, 0x10, RZ ;  /* 0x060000000f1b7989 */ /* 0x000e2200000e00ff */
[----:B------:R-:W-:Y:S02]  /*26c0*/  @P1 FADD.FTZ R14, R14, R21 ;  /* 0x000000150e0e1221 */ /* 0x000fe40000010000 */
[----:B------:R-:W-:Y:S01]  /*26d0*/  @P1 FFMA.FTZ R12, R12, R13, -R16 ;  /* 0x0000000d0c0c1223 */ /* 0x000fe20000010810 */
[----:B------:R-:W-:-:S02]  /*26e0*/  FSEL R18, R19, R18, !P1 ;  /* 0x0000001213127208 */ /* 0x000fc40004800000 */
[----:B------:R-:W1:Y:S01]  /*26f0*/  SHFL.UP PT, R19, R14, 0x10, RZ ;  /* 0x060000000e137989 */ /* 0x000e6200000e00ff */
[----:B------:R-:W-:-:S03]  /*2700*/  ISETP.NE.AND P0, PT, R65, RZ, PT ;  /* 0x000000ff4100720c */ /* 0x000fc60003f05270 */
[----:B------:R-:W2:Y:S01]  /*2710*/  SHFL.UP PT, R13, R12, 0x10, RZ ;  /* 0x060000000c0d7989 */ /* 0x000ea200000e00ff */
[----:B------:R-:W-:-:S03]  /*2720*/  ISETP.EQ.OR P0, PT, R33, RZ, P0 ;  /* 0x000000ff2100720c */ /* 0x000fc60000702670 */
[----:B------:R-:W4:Y:S01]  /*2730*/  SHFL.UP PT, R17, R18, 0x10, RZ ;  /* 0x0600000012117989 */ /* 0x000f2200000e00ff */
[----:B------:R-:W-:Y:S01]  /*2740*/  MOV R21, RZ ;  /* 0x000000ff00157202 */ /* 0x000fe20000000f00 */
[----:B------:R-:W-:Y:S01]  /*2750*/  CS2R R22, SRZ ;  /* 0x0000000000167805 */ /* 0x000fe2000001ff00 */
[----:B------:R-:W-:-:S07]  /*2760*/  MOV R20, 0x3f800000 ;  /* 0x3f80000000147802 */ /* 0x000fce0000000f00 */
[----:B------:R-:W5:Y:S01]  /*2770*/  @!P0 LDS.128 R20, [UR4+0x470] ;  /* 0x00047004ff148984 */ /* 0x000f620008000c00 */
[----:B------:R-:W-:Y:S01]  /*2780*/  ISETP.GE.AND P0, PT, R34, 0x10, PT ;  /* 0x000000102200780c */ /* 0x000fe20003f06270 */
[----:B0-----:R-:W-:Y:S01]  /*2790*/  FMUL.FTZ R16, R18, R27 ;  /* 0x0000001b12107220 */ /* 0x001fe20000410000 */
[----:B------:R-:W-:-:S03]  /*27a0*/  ISETP.NE.AND P1, PT, R34, 0x1f, PT ;  /* 0x0000001f2200780c */ /* 0x000fc60003f25270 */
[-C--:B-1----:R-:W-:Y:S02]  /*27b0*/  FFMA.FTZ R83, R12, R19.reuse, -R16 ;  /* 0x000000130c537223 */ /* 0x082fe40000010810 */
[C---:B------:R-:W-:Y:S02]  /*27c0*/  FMUL.FTZ R26, R18.reuse, R19 ;  /* 0x00000013121a7220 */ /* 0x040fe40000410000 */
[----:B--2---:R-:W-:Y:S02]  /*27d0*/  FMUL.FTZ R19, R18, R13 ;  /* 0x0000000d12137220 */ /* 0x004fe40000410000 */
[----:B------:R-:W-:Y:S02]  /*27e0*/  FFMA.FTZ R26, R12, R27, R26 ;  /* 0x0000001b0c1a7223 */ /* 0x000fe4000001001a */
[-C--:B----4-:R-:W-:Y:S02]  /*27f0*/  FMUL.FTZ R16, R18, R17.reuse ;  /* 0x0000001112107220 */ /* 0x090fe40000410000 */
        /* <DEDUP_REMOVED lines=17> */
[----:B0-----:R-:W-:-:S02]  /*2910*/  @!P2 MOV R86, R21 ;  /* 0x000000150056a202 */ /* 0x001fc40000000f00 */
[----:B-1----:R-:W-:Y:S02]  /*2920*/  @!P2 MOV R87, R20 ;  /* 0x000000140057a202 */ /* 0x002fe40000000f00 */
[----:B--2---:R-:W-:Y:S01]  /*2930*/  @!P2 MOV R83, R23 ;  /* 0x000000170053a202 */ /* 0x004fe20000000f00 */
[CC--:B------:R-:W-:Y:S02]  /*2940*/  @P3 FMUL.FTZ R88, R26.reuse, R86.reuse ;  /* 0x000000561a583220 */ /* 0x0c0fe40000410000 */
[C---:B------:R-:W-:Y:S02]  /*2950*/  @P3 FMUL.FTZ R86, R27.reuse, R86 ;  /* 0x000000561b563220 */ /* 0x040fe40000410000 */
[-C--:B------:R-:W-:Y:S01]  /*2960*/  @P3 FFMA.FTZ R88, R27, R87.reuse, R88 ;  /* 0x000000571b583223 */ /* 0x080fe20000010058 */
[----:B----4-:R-:W-:Y:S01]  /*2970*/  @!P2 MOV R85, R22 ;  /* 0x000000160055a202 */ /* 0x010fe20000000f00 */
        /* <DEDUP_REMOVED lines=11> */
[C---:B------:R-:W-:Y:S01]  /*2a30*/  FFMA.FTZ R13, R77.reuse, R12, R13 ;  /* 0x0000000c4d0d7223 */ /* 0x040fe2000001000d */
[----:B------:R-:W-:Y:S01]  /*2a40*/  MOV R27, c[0x0][0x1a0] ;  /* 0x00006800001b7a02 */ /* 0x000fe20000000f00 */
[----:B------:R-:W-:Y:S02]  /*2a50*/  FFMA.FTZ R26, R77, R14, -R75 ;  /* 0x0000000e4d1a7223 */ /* 0x000fe4000001084b */
[----:B------:R-:W-:Y:S01]  /*2a60*/  FADD.FTZ R13, RZ, R13 ;  /* 0x0000000dff0d7221 */ /* 0x000fe20000010000 */
[----:B------:R-:W-:Y:S01]  /*2a70*/  MOV R82, c[0x0][0x1a4] ;  /* 0x0000690000527a02 */ /* 0x000fe20000000f00 */
[----:B------:R-:W-:Y:S01]  /*2a80*/  FADD.FTZ R15, R51, R26 ;  /* 0x0000001a330f7221 */ /* 0x000fe20000010000 */
[----:B------:R-:W-:Y:S01]  /*2a90*/  LEA R58, P0, R27, R58, 0x3 ;  /* 0x0000003a1b3a7211 */ /* 0x000fe200078018ff */
[----:B------:R-:W-:-:S02]  /*2aa0*/  FMUL.FTZ R26, R72, R13 ;  /* 0x0000000d481a7220 */ /* 0x000fc40000410000 */
[----:B------:R-:W-:Y:S01]  /*2ab0*/  FMUL.FTZ R72, R72, R15 ;  /* 0x0000000f48487220 */ /* 0x000fe20000410000 */
[----:B------:R-:W-:Y:S01]  /*2ac0*/  LEA.HI.X R63, R27, R63, R82, 0x3, P0 ;  /* 0x0000003f1b3f7211 */ /* 0x000fe200000f1c52 */
[C---:B------:R-:W-:Y:S02]  /*2ad0*/  FFMA.FTZ R27, R73.reuse, R15, -R26 ;  /* 0x0000000f491b7223 */ /* 0x040fe4000001081a */
[----:B------:R-:W-:Y:S02]  /*2ae0*/  FFMA.FTZ R73, R73, R13, R72 ;  /* 0x0000000d49497223 */ /* 0x000fe40000010048 */
[----:B------:R-:W-:Y:S01]  /*2af0*/  FADD.FTZ R27, R52, R27 ;  /* 0x0000001b341b7221 */ /* 0x000fe20000010000 */
[----:B------:R-:W-:Y:S01]  /*2b00*/  MOV R72, c[0x0][0x1c0] ;  /* 0x0000700000487a02 */ /* 0x000fe20000000f00 */
[----:B------:R-:W-:Y:S02]  /*2b10*/  FADD.FTZ R73, RZ, R73 ;  /* 0x00000049ff497221 */ /* 0x000fe40000010000 */
[C---:B------:R-:W-:Y:S01]  /*2b20*/  FMUL.FTZ R26, R76.reuse, R27 ;  /* 0x0000001b4c1a7220 */ /* 0x040fe20000410000 */
[----:B------:R-:W-:Y:S01]  /*2b30*/  MOV R77, c[0x0][0x188] ;  /* 0x00006200004d7a02 */ /* 0x000fe20000000f00 */
[-C--:B------:R-:W-:Y:S01]  /*2b40*/  FMUL.FTZ R76, R76, R73.reuse ;  /* 0x000000494c4c7220 */ /* 0x080fe20000410000 */
[----:B------:R-:W-:Y:S01]  /*2b50*/  MOV R75, c[0x0][0x1c4] ;  /* 0x00007100004b7a02 */ /* 0x000fe20000000f00 */
[----:B------:R-:W-:Y:S01]  /*2b60*/  FFMA.FTZ R26, R74, R73, R26 ;  /* 0x000000494a1a7223 */ /* 0x000fe2000001001a */
[----:B------:R-:W-:Y:S01]  /*2b70*/  LEA R57, P0, R72, R57, 0x3 ;  /* 0x0000003948397211 */ /* 0x000fe200078018ff */
[----:B------:R-:W-:Y:S01]  /*2b80*/  FFMA.FTZ R76, R74, R27, -R76 ;  /* 0x0000001b4a4c7223 */ /* 0x000fe2000001084c */
[----:B------:R-:W-:-:S02]  /*2b90*/  MOV R82, c[0x0][0x18c] ;  /* 0x0000630000527a02 */ /* 0x000fc40000000f00 */
[C---:B------:R-:W-:Y:S02]  /*2ba0*/  LEA R56, P1, R77.reuse, R56, 0x3 ;  /* 0x000000384d387211 */ /* 0x040fe400078218ff */
[----:B------:R-:W-:Y:S01]  /*2bb0*/  LEA.HI.X R60, R72, R60, R75, 0x3, P0 ;  /* 0x0000003c483c7211 */ /* 0x000fe200000f1c4b */
[----:B------:R-:W-:Y:S01]  /*2bc0*/  FADD.FTZ R75, RZ, R26 ;  /* 0x0000001aff4b7221 */ /* 0x000fe20000010000 */
[----:B------:R-:W-:Y:S01]  /*2bd0*/  LEA.HI.X R61, R77, R61, R82, 0x3, P1 ;  /* 0x0000003d4d3d7211 */ /* 0x000fe200008f1c52 */
[----:B------:R-:W-:Y:S02]  /*2be0*/  FADD.FTZ R77, R53, R76 ;  /* 0x0000004c354d7221 */ /* 0x000fe40000010000 */
[C---:B------:R-:W-:Y:S02]  /*2bf0*/  FMUL.FTZ R72, R80.reuse, R75 ;  /* 0x0000004b50487220 */ /* 0x040fe40000410000 */
[----:B------:R-:W-:Y:S02]  /*2c00*/  FMUL.FTZ R80, R80, R77 ;  /* 0x0000004d50507220 */ /* 0x000fe40000410000 */
[----:B---3--:R-:W-:-:S02]  /*2c10*/  FMUL.FTZ R83, R3, R25 ;  /* 0x0000001903537220 */ /* 0x008fc40000410000 */
[----:B------:R-:W-:Y:S02]  /*2c20*/  FMUL.FTZ R85, R17, R23 ;  /* 0x0000001711557220 */ /* 0x000fe40000410000 */
[C---:B------:R-:W-:Y:S02]  /*2c30*/  FFMA.FTZ R87, R78.reuse, R77, -R72 ;  /* 0x0000004d4e577223 */ /* 0x040fe40000010848 */
[----:B------:R-:W-:Y:S02]  /*2c40*/  FFMA.FTZ R74, R78, R75, R80 ;  /* 0x0000004b4e4a7223 */ /* 0x000fe40000010050 */
[----:B------:R-:W-:Y:S02]  /*2c50*/  FFMA.FTZ R26, R2, R24, -R83 ;  /* 0x00000018021a7223 */ /* 0x000fe40000010853 */
[----:B------:R-:W-:Y:S02]  /*2c60*/  FFMA.FTZ R85, R16, R22, -R85 ;  /* 0x0000001610557223 */ /* 0x000fe40000010855 */
[----:B------:R-:W-:-:S02]  /*2c70*/  FADD.FTZ R72, R54, R87 ;  /* 0x0000005736487221 */ /* 0x000fc40000010000 */
[C---:B------:R-:W-:Y:S02]  /*2c80*/  FMUL.FTZ R83, R17.reuse, R21 ;  /* 0x0000001511537220 */ /* 0x040fe40000410000 */
[C---:B------:R-:W-:Y:S02]  /*2c90*/  FMUL.FTZ R22, R17.reuse, R22 ;  /* 0x0000001611167220 */ /* 0x040fe40000410000 */
[----:B------:R-:W-:Y:S02]  /*2ca0*/  FMUL.FTZ R17, R17, R20 ;  /* 0x0000001411117220 */ /* 0x000fe40000410000 */
[----:B------:R-:W-:Y:S02]  /*2cb0*/  FMUL.FTZ R25, R2, R25 ;  /* 0x0000001902197220 */ /* 0x000fe40000410000 */
[----:B------:R-:W-:Y:S02]  /*2cc0*/  FADD.FTZ R74, RZ, R74 ;  /* 0x0000004aff4a7221 */ /* 0x000fe40000010000 */
[----:B------:R-:W-:-:S02]  /*2cd0*/  FMUL.FTZ R2, R79, R72 ;  /* 0x000000484f027220 */ /* 0x000fc40000410000 */
[C---:B------:R-:W-:Y:S02]  /*2ce0*/  FFMA.FTZ R20, R16.reuse, R20, -R83 ;  /* 0x0000001410147223 */ /* 0x040fe40000010853 */
[C---:B------:R-:W-:Y:S02]  /*2cf0*/  FFMA.FTZ R21, R16.reuse, R21, R17 ;  /* 0x0000001510157223 */ /* 0x040fe40000010011 */
[----:B------:R-:W-:Y:S02]  /*2d00*/  FFMA.FTZ R16, R16, R23, R22 ;  /* 0x0000001710107223 */ /* 0x000fe40000010016 */
[-C--:B------:R-:W-:Y:S02]  /*2d10*/  FMUL.FTZ R79, R79, R74.reuse ;  /* 0x0000004a4f4f7220 */ /* 0x080fe40000410000 */
[----:B------:R-:W-:Y:S02]  /*2d20*/  FFMA.FTZ R2, R71, R74, R2 ;  /* 0x0000004a47027223 */ /* 0x000fe40000010002 */
[----:B------:R-:W-:-:S02]  /*2d30*/  FADD.FTZ R22, R18, R85 ;  /* 0x0000005512167221 */ /* 0x000fc40000010000 */
[----:B------:R-:W-:Y:S02]  /*2d40*/  FADD.FTZ R23, R19, R16 ;  /* 0x0000001013177221 */ /* 0x000fe40000010000 */
[----:B------:R-:W-:Y:S01]  /*2d50*/  FFMA.FTZ R18, R71, R72, -R79 ;  /* 0x0000004847127223 */ /* 0x000fe2000001084f */
[----:B------:R-:W-:Y:S01]  /*2d60*/  ISETP.NE.AND P0, PT, R35, RZ, PT ;  /* 0x000000ff2300720c */ /* 0x000fe20003f05270 */
[----:B------:R-:W-:Y:S02]  /*2d70*/  FADD.FTZ R16, RZ, R2 ;  /* 0x00000002ff107221 */ /* 0x000fe40000010000 */
[----:B------:R-:W-:Y:S02]  /*2d80*/  FADD.FTZ R17, R55, R18 ;  /* 0x0000001237117221 */ /* 0x000fe40000010000 */
[----:B------:R-:W-:Y:S02]  /*2d90*/  FMUL.FTZ R18, R70, R16 ;  /* 0x0000001046127220 */ /* 0x000fe40000410000 */
[----:B------:R-:W-:-:S02]  /*2da0*/  FFMA.FTZ R25, R3, R24, R25 ;  /* 0x0000001803197223 */ /* 0x000fc40000010019 */
[-C--:B------:R-:W-:Y:S02]  /*2db0*/  FMUL.FTZ R70, R70, R17.reuse ;  /* 0x0000001146467220 */ /* 0x080fe40000410000 */
[----:B------:R-:W-:Y:S02]  /*2dc0*/  FFMA.FTZ R18, R69, R17, -R18 ;  /* 0x0000001145127223 */ /* 0x000fe40000010812 */
[----:B------:R-:W-:Y:S02]  /*2dd0*/  FMUL.FTZ R13, R25, R13 ;  /* 0x0000000d190d7220 */ /* 0x000fe40000410000 */
[----:B------:R-:W-:Y:S02]  /*2de0*/  FFMA.FTZ R70, R69, R16, R70 ;  /* 0x0000001045467223 */ /* 0x000fe40000010046 */
[----:B------:R-:W-:Y:S01]  /*2df0*/  FADD.FTZ R69, R59, R18 ;  /* 0x000000123b457221 */ /* 0x000fe20000010000 */
[----:B------:R-:W-:Y:S01]  /*2e00*/  @!P0 MOV R2, R62 ;  /* 0x0000003e00028202 */ /* 0x000fe20000000f00 */
[----:B------:R-:W-:Y:S01]  /*2e10*/  FMUL.FTZ R19, R25, R12 ;  /* 0x0000000c19137220 */ /* 0x000fe20000410000 */
[----:B------:R-:W-:Y:S01]  /*2e20*/  @!P0 MOV R3, R67 ;  /* 0x0000004300038202 */ /* 0x000fe20000000f00 */
[----:B------:R-:W-:Y:S01]  /*2e30*/  FFMA.FTZ R12, R26, R15, -R13 ;  /* 0x0000000f1a0c7223 */ /* 0x000fe2000001080d */
[----:B------:R-:W-:Y:S01]  /*2e40*/  IADD3 R81, R81, 0x1, RZ ;  /* 0x0000000151517810 */ /* 0x000fe20007ffe0ff */
[----:B------:R-:W-:-:S02]  /*2e50*/  FADD.FTZ R70, RZ, R70 ;  /* 0x00000046ff467221 */ /* 0x000fc40000010000 */
[----:B------:R-:W-:Y:S01]  /*2e60*/  FMUL.FTZ R13, R66, R69 ;  /* 0x00000045420d7220 */ /* 0x000fe20000410000 */
[----:B------:R0:W-:Y:S03]  /*2e70*/  @!P0 STG.E.128 [R2.64], R20 ;  /* 0x0000001402008986 */ /* 0x0001e6000c101d06 */
[----:B------:R-:W-:Y:S01]  /*2e80*/  FFMA.FTZ R13, R68, R70, R13 ;  /* 0x00000046440d7223 */ /* 0x000fe2000001000d */
[----:B------:R1:W-:Y:S01]  /*2e90*/  @!P0 STS.128 [UR4+0x470], R20 ;  /* 0x00047014ff008988 */ /* 0x0003e20008000c04 */
[----:B------:R-:W-:Y:S01]  /*2ea0*/  ISETP.GE.AND P0, PT, R81, c[0x0][0x16c], PT ;  /* 0x00005b0051007a0c */ /* 0x000fe20003f06270 */
[----:B------:R-:W-:Y:S02]  /*2eb0*/  FFMA.FTZ R19, R26, R14, -R19 ;  /* 0x0000000e1a137223 */ /* 0x000fe40000010813 */
[----:B------:R-:W-:Y:S02]  /*2ec0*/  FADD.FTZ R14, RZ, R13 ;  /* 0x0000000dff0e7221 */ /* 0x000fe40000010000 */
[----:B------:R-:W-:-:S02]  /*2ed0*/  FMUL.FTZ R73, R25, R73 ;  /* 0x0000004919497220 */ /* 0x000fc40000410000 */
[----:B0-----:R-:W-:-:S04]  /*2ee0*/  FMUL.FTZ R3, R66, R70 ;  /* 0x0000004642037220 */ /* 0x001fc80000410000 */
[----:B------:R-:W-:Y:S02]  /*2ef0*/  FFMA.FTZ R3, R68, R69, -R3 ;  /* 0x0000004544037223 */ /* 0x000fe40000010803 */
[C---:B------:R-:W-:Y:S02]  /*2f00*/  FMUL.FTZ R75, R25.reuse, R75 ;  /* 0x0000004b194b7220 */ /* 0x040fe40000410000 */
[C---:B------:R-:W-:Y:S02]  /*2f10*/  FMUL.FTZ R13, R25.reuse, R74 ;  /* 0x0000004a190d7220 */ /* 0x040fe40000410000 */
[C---:B------:R-:W-:Y:S02]  /*2f20*/  FMUL.FTZ R16, R25.reuse, R16 ;  /* 0x0000001019107220 */ /* 0x040fe40000410000 */
[C---:B------:R-:W-:Y:S02]  /*2f30*/  FMUL.FTZ R15, R25.reuse, R70 ;  /* 0x00000046190f7220 */ /* 0x040fe40000410000 */
[----:B------:R-:W-:-:S02]  /*2f40*/  FMUL.FTZ R25, R25, R14 ;  /* 0x0000000e19197220 */ /* 0x000fc40000410000 */
[----:B------:R-:W-:Y:S01]  /*2f50*/  FADD.FTZ R3, R64, R3 ;  /* 0x0000000340037221 */ /* 0x000fe20000010000 */
[----:B------:R-:W-:Y:S01]  /*2f60*/  IADD3 R62, P1, R62, 0x10, RZ ;  /* 0x000000103e3e7810 */ /* 0x000fe20007f3e0ff */
[C---:B------:R-:W-:Y:S02]  /*2f70*/  FFMA.FTZ R73, R26.reuse, R27, -R73 ;  /* 0x0000001b1a497223 */ /* 0x040fe40000010849 */
[C---:B------:R-:W-:Y:S02]  /*2f80*/  FFMA.FTZ R2, R26.reuse, R77, -R75 ;  /* 0x0000004d1a027223 */ /* 0x040fe4000001084b */
        /* <DEDUP_REMOVED lines=14> */
[----:B-1----:R-:W-:Y:S01]  /*3070*/  @P0 CALL.REL.NOINC `(.L_x_2256) ;  /* 0x0000001000000944 */ /* 0x002fe20003c00000 */
[----:B------:R-:W-:Y:S05]  /*3080*/  BRA `(.L_x_2257) ;  /* 0xffffe95000007947 */ /* 0x000fea000383ffff */
.L_x_2256:
[----:B------:R-:W-:Y:S01]  /*3090*/  BAR.SYNC.DEFER_BLOCKING 0x0 ;  /* 0x0000000000007b1d */ /* 0x000fe20000010000 */
[C---:B------:R-:W-:Y:S01]  /*30a0*/  SHF.L.U32 R2, R33.reuse, 0x8, RZ ;  /* 0x0000000821027819 */ /* 0x040fe200000006ff */
[----:B------:R-:W-:Y:S01]  /*30b0*/  IMAD R20, R36, c[0x0][0x200], RZ ;  /* 0x0000800024147a24 */ /* 0x000fe200078e02ff */
[----:B------:R-:W-:Y:S02]  /*30c0*/  IADD3 R33, R33, 0x1, RZ ;  /* 0x0000000121217810 */ /* 0x000fe40007ffe0ff */
[----:B------:R-:W-:Y:S01]  /*30d0*/  SHF.R.S32.HI R3, RZ, 0x1f, R2 ;  /* 0x0000001fff037819 */ /* 0x000fe20000011402 */
[C---:B------:R-:W-:Y:S01]  /*30e0*/  IMAD R21, R37.reuse, c[0x0][0x204], R20 ;  /* 0x0000810025157a24 */ /* 0x040fe200078e0214 */
[----:B------:R-:W-:Y:S01]  /*30f0*/  IADD3 R30, P1, R30, 0x400, RZ ;  /* 0x000004001e1e7810 */ /* 0x000fe20007f3e0ff */
[----:B------:R-:W-:Y:S01]  /*3100*/  IMAD R20, R40, c[0x0][0x208], RZ ;  /* 0x0000820028147a24 */ /* 0x000fe200078e02ff */
[----:B------:R-:W-:Y:S01]  /*3110*/  IADD3 R28, P2, R28, 0x400, RZ ;  /* 0x000004001c1c7810 */ /* 0x000fe20007f5e0ff */
[----:B------:R-:W-:Y:S01]  /*3120*/  IMAD.WIDE.U32 R2, R37, c[0x0][0x200], R2 ;  /* 0x0000800025027a25 */ /* 0x000fe200078e0002 */
[----:B------:R-:W-:-:S02]  /*3130*/  IADD3.X R31, RZ, R31, RZ, P1, !PT ;  /* 0x0000001fff1f7210 */ /* 0x000fc40000ffe4ff */
[----:B------:R-:W-:Y:S02]  /*3140*/  IADD3.X R29, RZ, R29, RZ, P2, !PT ;  /* 0x0000001dff1d7210 */ /* 0x000fe400017fe4ff */
[----:B------:R-:W-:-:S05]  /*3150*/  IADD3 R3, R3, R21, RZ ;  /* 0x0000001503037210 */ /* 0x000fca0007ffe0ff */
[----:B------:R-:W-:Y:S01]  /*3160*/  IMAD.WIDE.U32 R2, R41, c[0x0][0x208], R2 ;  /* 0x0000820029027a25 */ /* 0x000fe200078e0002 */
[----:B------:R0:W-:Y:S04]  /*3170*/  STS.128 [R0], R4 ;  /* 0x0000000400007388 */ /* 0x0001e80000000c00 */
[----:B------:R-:W-:Y:S01]  /*3180*/  STS.128 [R0+0x10], R8 ;  /* 0x0000100800007388 */ /* 0x000fe20000000c00 */
[----:B------:R-:W-:-:S06]  /*3190*/  NOP ;  /* 0x0000000000007918 */ /* 0x000fcc0000000000 */
[----:B------:R-:W1:Y:S04]  /*31a0*/  LDS.128 R16, [R34.X16] ;  /* 0x0000000022107984 */ /* 0x000e68000000cc00 */
[----:B------:R-:W2:Y:S01]  /*31b0*/  LDS.128 R12, [R34.X16+0x200] ;  /* 0x00020000220c7984 */ /* 0x000ea2000000cc00 */
[----:B0-----:R-:W-:Y:S01]  /*31c0*/  IMAD R5, R41, c[0x0][0x20c], R20 ;  /* 0x0000830029057a24 */ /* 0x001fe200078e0214 */
[----:B------:R-:W-:-:S04]  /*31d0*/  LEA R4, P0, R2, c[0x0][0x258], 0x2 ;  /* 0x0000960002047a11 */ /* 0x000fc800078010ff */
[----:B------:R-:W-:-:S04]  /*31e0*/  IADD3 R3, R3, R5, RZ ;  /* 0x0000000503037210 */ /* 0x000fc80007ffe0ff */
[----:B------:R-:W-:Y:S02]  /*31f0*/  LEA.HI.X R5, R2, c[0x0][0x25c], R3, 0x2, P0 ;  /* 0x0000970002057a11 */ /* 0x000fe400000f1403 */
[----:B------:R-:W-:-:S03]  /*3200*/  ISETP.GE.AND P0, PT, R33, c[0x0][0x174], PT ;  /* 0x00005d0021007a0c */ /* 0x000fc60003f06270 */
[----:B------:R-:W-:-:S05]  /*3210*/  IMAD.WIDE R2, R32, 0x10, R4 ;  /* 0x0000001020027825 */ /* 0x000fca00078e0204 */
[----:B-1----:R0:W-:Y:S04]  /*3220*/  STG.E.128 [R2.64], R16 ;  /* 0x0000001002007986 */ /* 0x0021e8000c101d06 */
[----:B--2---:R0:W-:Y:S01]  /*3230*/  STG.E.128 [R2.64+0x200], R12 ;  /* 0x0002000c02007986 */ /* 0x0041e2000c101d06 */
[----:B------:R-:W-:Y:S01]  /*3240*/  @P0 CALL.REL.NOINC `(.L_x_2258) ;  /* 0x0000001000000944 */ /* 0x000fe20003c00000 */
[----:B------:R-:W-:Y:S05]  /*3250*/  BRA `(.L_x_2259) ;  /* 0xffffd0a000007947 */ /* 0x000fea000383ffff */
.L_x_2258:
[----:B------:R-:W-:Y:S05]  /*3260*/  EXIT ;  /* 0x000000000000794d */ /* 0x000fea0003800000 */
.L_x_2260:
        /* <DEDUP_REMOVED lines=9> */
.L_x_5376:


//--------------------- .text._Z25selective_scan_fwd_kernelI32Selective_Scan_fwd_kernel_traitsILi32ELi8ELi1ELb1ELb0ELb0ELb1EfN3c107complexIfEEEEv13SSMParamsBase --------------------------
	.section	.text._Z25selective_scan_fwd_kernelI32Selective_Scan_fwd_kernel_traitsILi32ELi8ELi1ELb1ELb0ELb0ELb1EfN3c107complexIfEEEEv13SSMParamsBase,"ax",@progbits
	.sectioninfo	@"SHI_REGISTERS=91"
	.align	128
        .global         _Z25selective_scan_fwd_kernelI32Selective_Scan_fwd_kernel_traitsILi32ELi8ELi1ELb1ELb0ELb0ELb1EfN3c107complexIfEEEEv13SSMParamsBase
        .type           _Z25selective_scan_fwd_kernelI32Selective_Scan_fwd_kernel_traitsILi32ELi8ELi1ELb1ELb0ELb0ELb1EfN3c107complexIfEEEEv13SSMParamsBase,@function
        .size           _Z25selective_scan_fwd_kernelI32Selective_Scan_fwd_kernel_traitsILi32ELi8ELi1ELb1ELb0ELb0ELb1EfN3c107complexIfEEEEv13SSMParamsBase,(.L_x_5377 - _Z25selective_scan_fwd_kernelI32Selective_Scan_fwd_kernel_traitsILi32ELi8ELi1ELb1ELb0ELb0ELb1EfN3c107complexIfEEEEv13SSMParamsBase)
        .other          _Z25selective_scan_fwd_kernelI32Selective_Scan_fwd_kernel_traitsILi32ELi8ELi1ELb1ELb0ELb0ELb1EfN3c107complexIfEEEEv13SSMParamsBase,@"STO_CUDA_ENTRY STV_DEFAULT"
_Z25selective_scan_fwd_kernelI32Selective_Scan_fwd_kernel_traitsILi32ELi8ELi1ELb1ELb0ELb0ELb1EfN3c107complexIfEEEEv13SSMParamsBase:
.text._Z25selective_scan_fwd_kernelI32Selective_Scan_fwd_kernel_traitsILi32ELi8ELi1ELb1ELb0ELb0ELb1EfN3c107complexIfEEEEv13SSMParamsBase:
        /* <DEDUP_REMOVED lines=48> */
.L_x_2280:
        /* <DEDUP_REMOVED lines=69> */
.L_x_2262:
[----:B------:R-:W-:Y:S05]  /*0750*/  BSYNC B0 ;  /* 0x0000000000007941 */ /* 0x000fea0003800000 */
.L_x_2261:
        /* <DEDUP_REMOVED lines=42> */
.L_x_2264:
[----:B------:R-:W-:Y:S05]  /*0a00*/  BSYNC B0 ;  /* 0x0000000000007941 */ /* 0x000fea0003800000 */
.L_x_2263:
        /* <DEDUP_REMOVED lines=33> */
.L_x_2266:
[----:B------:R-:W-:Y:S05]  /*0c20*/  BSYNC B0 ;  /* 0x0000000000007941 */ /* 0x000fea0003800000 */
.L_x_2265:
        /* <DEDUP_REMOVED lines=33> */
.L_x_2268:
[----:B------:R-:W-:Y:S05]  /*0e40*/  BSYNC B0 ;  /* 0x0000000000007941 */ /* 0x000fea0003800000 */
.L_x_2267:
        /* <DEDUP_REMOVED lines=33> */
.L_x_2270:
[----:B------:R-:W-:Y:S05]  /*1060*/  BSYNC B0 ;  /* 0x0000000000007941 */ /* 0x000fea0003800000 */
.L_x_2269:
        /* <DEDUP_REMOVED lines=33> */
.L_x_2272:
[----:B------:R-:W-:Y:S05]  /*1280*/  BSYNC B0 ;  /* 0x0000000000007941 */ /* 0x000fea0003800000 */
.L_x_2271:
        /* <DEDUP_REMOVED lines=33> */
.L_x_2274:
[----:B------:R-:W-:Y:S05]  /*14a0*/  BSYNC B0 ;  /* 0x0000000000007941 */ /* 0x000fea0003800000 */
.L_x_2273:
        /* <DEDUP_REMOVED lines=33> */
.L_x_2276:
[----:B------:R-:W-:Y:S05]  /*16c0*/  BSYNC B0 ;  /* 0x0000000000007941 */ /* 0x000fea0003800000 */
.L_x_2275:
        /* <DEDUP_REMOVED lines=49> */
.L_x_2278:
        /* <DEDUP_REMOVED lines=363> */
.L_x_2277:
[----:B------:R-:W-:Y:S01]  /*3090*/  BAR.SYNC.DEFER_BLOCKING 0x0 ;  /* 0x0000000000007b1d */ /* 0x000fe20000010000 */
[----:B------:R-:W-:Y:S01]  /*30a0*/  SHF.L.U32 R2, R33, 0x8, RZ ;  /* 0x0000000821027819 */ /* 0x000fe200000006ff */
[----:B------:R-:W-:Y:S02]  /*30b0*/  IMAD R20, R36, c[0x0][0x200], RZ ;  /* 0x0000800024147a24 */ /* 0x000fe400078e02ff */
[----:B------:R-:W-:Y:S01]  /*30c0*/  IMAD R24, R40, c[0x0][0x208], RZ ;  /* 0x0000820028187a24 */ /* 0x000fe200078e02ff */
[----:B------:R-:W-:Y:S01]  /*30d0*/  SHF.R.S32.HI R3, RZ, 0x1f, R2 ;  /* 0x0000001fff037819 */ /* 0x000fe20000011402 */
[C---:B------:R-:W-:Y:S02]  /*30e0*/  IMAD R25, R37.reuse, c[0x0][0x204], R20 ;  /* 0x0000810025197a24 */ /* 0x040fe400078e0214 */
[----:B------:R-:W-:Y:S02]  /*30f0*/  IMAD R22, R36, c[0x0][0x1f0], RZ ;  /* 0x00007c0024167a24 */ /* 0x000fe400078e02ff */
[----:B------:R-:W-:-:S04]  /*3100*/  IMAD.WIDE.U32 R20, R37, c[0x0][0x200], R2 ;  /* 0x0000800025147a25 */ /* 0x000fc800078e0002 */
[----:B------:R-:W-:Y:S01]  /*3110*/  IMAD R27, R37, c[0x0][0x1f4], R22 ;  /* 0x00007d00251b7a24 */ /* 0x000fe200078e0216 */
[----:B------:R-:W-:Y:S01]  /*3120*/  IADD3 R21, R21, R25, RZ ;  /* 0x0000001915157210 */ /* 0x000fe20007ffe0ff */
[----:B------:R-:W-:Y:S02]  /*3130*/  IMAD R25, R41, c[0x0][0x20c], R24 ;  /* 0x0000830029197a24 */ /* 0x000fe400078e0218 */
[----:B------:R-:W-:-:S04]  /*3140*/  IMAD.WIDE.U32 R22, R37, c[0x0][0x1f0], R2 ;  /* 0x00007c0025167a25 */ /* 0x000fc800078e0002 */
[----:B------:R-:W-:Y:S01]  /*3150*/  IMAD.WIDE.U32 R20, R41, c[0x0][0x208], R20 ;  /* 0x0000820029147a25 */ /* 0x000fe200078e0014 */
[----:B------:R-:W-:Y:S01]  /*3160*/  IADD3 R23, R23, R27, RZ ;  /* 0x0000001b17177210 */ /* 0x000fe20007ffe0ff */
[----:B------:R-:W-:Y:S02]  /*3170*/  STS.128 [R0], R4 ;  /* 0x0000000400007388 */ /* 0x000fe40000000c00 */
[----:B------:R-:W-:Y:S01]  /*3180*/  IMAD R26, R40, c[0x0][0x1f8], RZ ;  /* 0x00007e00281a7a24 */ /* 0x000fe200078e02ff */
[----:B------:R-:W-:Y:S01]  /*3190*/  IADD3 R25, R21, R25, RZ ;  /* 0x0000001915197210 */ /* 0x000fe20007ffe0ff */
[----:B------:R-:W-:Y:S01]  /*31a0*/  STS.128 [R0+0x10], R8 ;  /* 0x0000100800007388 */ /* 0x000fe20000000c00 */
[----:B------:R-:W-:-:S06]  /*31b0*/  NOP ;  /* 0x0000000000007918 */ /* 0x000fcc0000000000 */
[----:B------:R-:W0:Y:S01]  /*31c0*/  LDS.128 R16, [R34.X16] ;  /* 0x0000000022107984 */ /* 0x000e22000000cc00 */
[C---:B------:R-:W-:Y:S01]  /*31d0*/  LEA R42, P0, R20.reuse, c[0x0][0x258], 0x2 ;  /* 0x00009600142a7a11 */ /* 0x040fe200078010ff */
[C---:B------:R-:W-:Y:S02]  /*31e0*/  IMAD R27, R41.reuse, c[0x0][0x1fc], R26 ;  /* 0x00007f00291b7a24 */ /* 0x040fe400078e021a */
[----:B------:R-:W1:Y:S01]  /*31f0*/  LDS.128 R12, [R34.X16+0x200] ;  /* 0x00020000220c7984 */ /* 0x000e62000000cc00 */
[----:B------:R-:W-:Y:S01]  /*3200*/  LEA.HI.X R43, R20, c[0x0][0x25c], R25, 0x2, P0 ;  /* 0x00009700142b7a11 */ /* 0x000fe200000f1419 */
[----:B------:R-:W-:-:S04]  /*3210*/  IMAD.WIDE.U32 R22, R41, c[0x0][0x1f8], R22 ;  /* 0x00007e0029167a25 */ /* 0x000fc800078e0016 */
[----:B------:R-:W-:Y:S01]  /*3220*/  IMAD.WIDE R42, R32, 0x10, R42 ;  /* 0x00000010202a7825 */ /* 0x000fe200078e022a */
[----:B------:R-:W-:Y:S02]  /*3230*/  IADD3 R21, R23, R27, RZ ;  /* 0x0000001b17157210 */ /* 0x000fe40007ffe0ff */
[----:B------:R-:W-:-:S04]  /*3240*/  LEA R44, P1, R22, c[0x0][0x268], 0x2 ;  /* 0x00009a00162c7a11 */ /* 0x000fc800078210ff */
[----:B------:R-:W-:-:S05]  /*3250*/  LEA.HI.X R45, R22, c[0x0][0x26c], R21, 0x2, P1 ;  /* 0x00009b00162d7a11 */ /* 0x000fca00008f1415 */
[----:B------:R-:W-:Y:S01]  /*3260*/  IMAD.WIDE R44, R32, 0x10, R44 ;  /* 0x00000010202c7825 */ /* 0x000fe200078e022c */
[----:B0-----:R-:W-:Y:S04]  /*3270*/  STG.E.128 [R42.64], R16 ;  /* 0x000000102a007986 */ /* 0x001fe8000c101d06 */
[----:B-1----:R-:W-:Y:S04]  /*3280*/  STG.E.128 [R42.64+0x200], R12 ;  /* 0x0002000c2a007986 */ /* 0x002fe8000c101d06 */
[----:B------:R-:W-:Y:S06]  /*3290*/  BAR.SYNC.DEFER_BLOCKING 0x0 ;  /* 0x0000000000007b1d */ /* 0x000fec0000010000 */
[----:B------:R-:W2:Y:S04]  /*32a0*/  LDG.E.128 R48, [R44.64] ;  /* 0x000000062c307981 */ /* 0x000ea8000c1e1d00 */
[----:B------:R-:W3:Y:S01]  /*32b0*/  LDG.E.128 R52, [R44.64+0x200] ;  /* 0x000200062c347981 */ /* 0x000ee2000c1e1d00 */
[----:B------:R-:W-:Y:S01]  /*32c0*/  IMAD.WIDE.U32 R2, R37, c[0x0][0x210], R2 ;  /* 0x0000840025027a25 */ /* 0x000fe200078e0002 */
[----:B------:R-:W-:-:S02]  /*32d0*/  IADD3 R33, R33, 0x1, RZ ;  /* 0x0000000121217810 */ /* 0x000fc40007ffe0ff */
[----:B------:R-:W-:Y:S02]  /*32e0*/  IADD3 R30, P1, R30, 0x400, RZ ;  /* 0x000004001e1e7810 */ /* 0x000fe40007f3e0ff */
[----:B------:R-:W-:Y:S02]  /*32f0*/  IADD3 R28, P2, R28, 0x400, RZ ;  /* 0x000004001c1c7810 */ /* 0x000fe40007f5e0ff */
[----:B------:R-:W-:Y:S02]  /*3300*/  IADD3.X R31, RZ, R31, RZ, P1, !PT ;  /* 0x0000001fff1f7210 */ /* 0x000fe40000ffe4ff */
[----:B------:R-:W-:Y:S01]  /*3310*/  IADD3.X R29, RZ, R29, RZ, P2, !PT ;  /* 0x0000001dff1d7210 */ /* 0x000fe200017fe4ff */
[----:B--2---:R-:W-:Y:S04]  /*3320*/  STS.128 [R34.X16], R48 ;  /* 0x0000003022007388 */ /* 0x004fe8000000cc00 */
[----:B---3--:R-:W-:Y:S01]  /*3330*/  STS.128 [R34.X16+0x200], R52 ;  /* 0x0002003422007388 */ /* 0x008fe2000000cc00 */
[----:B------:R-:W-:-:S06]  /*3340*/  NOP ;  /* 0x0000000000007918 */ /* 0x000fcc0000000000 */
[----:B------:R-:W0:Y:S04]  /*3350*/  LDS.128 R24, [R0] ;  /* 0x0000000000187984 */ /* 0x000e280000000c00 */
[----:B------:R-:W1:Y:S01]  /*3360*/  LDS.128 R20, [R0+0x10] ;  /* 0x0000100000147984 */ /* 0x000e620000000c00 */
[----:B0-----:R-:W-:Y:S02]  /*3370*/  FMUL.FTZ R12, R25, -1.4426950216293334961 ;  /* 0xbfb8aa3b190c7820 */ /* 0x001fe40000410000 */
[----:B------:R-:W-:Y:S02]  /*3380*/  FMUL.FTZ R46, R24, -1.4426950216293334961 ;  /* 0xbfb8aa3b182e7820 */ /* 0x000fe40000410000 */
[----:B------:R-:W-:Y:S02]  /*3390*/  FMUL.FTZ R13, R26, -1.4426950216293334961 ;  /* 0xbfb8aa3b1a0d7820 */ /* 0x000fe40000410000 */
[----:B------:R-:W-:Y:S01]  /*33a0*/  FMUL.FTZ R14, R27, -1.4426950216293334961 ;  /* 0xbfb8aa3b1b0e7820 */ /* 0x000fe20000410000 */
[----:B------:R-:W0:Y:S01]  /*33b0*/  MUFU.EX2 R12, R12 ;  /* 0x0000000c000c7308 */ /* 0x000e220000000800 */
[----:B-1----:R-:W-:-:S02]  /*33c0*/  FMUL.FTZ R19, R23, -1.4426950216293334961 ;  /* 0xbfb8aa3b17137820 */ /* 0x002fc40000410000 */
[----:B------:R-:W-:Y:S02]  /*33d0*/  FMUL.FTZ R17, R21, -1.4426950216293334961 ;  /* 0xbfb8aa3b15117820 */ /* 0x000fe40000410000 */
[----:B------:R-:W-:Y:S02]  /*33e0*/  FMUL.FTZ R15, R22, -1.4426950216293334961 ;  /* 0xbfb8aa3b160f7820 */ /* 0x000fe40000410000 */
[----:B------:R-:W-:Y:S01]  /*33f0*/  FMUL.FTZ R16, R20, -1.4426950216293334961 ;  /* 0xbfb8aa3b14107820 */ /* 0x000fe20000410000 */
[----:B------:R-:W1:Y:S08]  /*3400*/  MUFU.EX2 R46, R46 ;  /* 0x0000002e002e7308 */ /* 0x000e700000000800 */
[----:B------:R-:W2:Y:S01]  /*3410*/  MUFU.EX2 R13, R13 ;  /* 0x0000000d000d7308 */ /* 0x000ea20000000800 */
[----:B0-----:R-:W-:-:S07]  /*3420*/  FADD.FTZ R12, R12, 1 ;  /* 0x3f8000000c0c7421 */ /* 0x001fce0000010000 */
[----:B------:R-:W0:Y:S01]  /*3430*/  MUFU.EX2 R14, R14 ;  /* 0x0000000e000e7308 */ /* 0x000e220000000800 */
[----:B-1----:R-:W-:-:S07]  /*3440*/  FADD.FTZ R46, R46, 1 ;  /* 0x3f8000002e2e7421 */ /* 0x002fce0000010000 */
[----:B------:R-:W1:Y:S01]  /*3450*/  MUFU.EX2 R19, R19 ;  /* 0x0000001300137308 */ /* 0x000e620000000800 */
[----:B--2---:R-:W-:-:S07]  /*3460*/  FADD.FTZ R13, R13, 1 ;  /* 0x3f8000000d0d7421 */ /* 0x004fce0000010000 */
[----:B------:R0:W2:Y:S08]  /*3470*/  MUFU.EX2 R18, R15 ;  /* 0x0000000f00127308 */ /* 0x0000b00000000800 */
[----:B------:R-:W3:Y:S01]  /*3480*/  MUFU.EX2 R17, R17 ;  /* 0x0000001100117308 */ /* 0x000ee20000000800 */
[----:B0-----:R-:W-:Y:S02]  /*3490*/  FADD.FTZ R15, R14, 1 ;  /* 0x3f8000000e0f7421 */ /* 0x001fe40000010000 */
[----:B-1----:R-:W-:-:S05]  /*34a0*/  FADD.FTZ R42, R19, 1 ;  /* 0x3f800000132a7421 */ /* 0x002fca0000010000 */
[----:B------:R-:W0:Y:S01]  /*34b0*/  MUFU.EX2 R16, R16 ;  /* 0x0000001000107308 */ /* 0x000e220000000800 */
[----:B--2---:R-:W-:-:S07]  /*34c0*/  FADD.FTZ R19, R18, 1 ;  /* 0x3f80000012137421 */ /* 0x004fce0000010000 */
[----:B------:R-:W1:Y:S01]  /*34d0*/  MUFU.RCP R43, R46 ;  /* 0x0000002e002b7308 */ /* 0x000e620000001000 */
[----:B---3--:R-:W-:-:S07]  /*34e0*/  FADD.FTZ R18, R17, 1 ;  /* 0x3f80000011127421 */ /* 0x008fce0000010000 */
[----:B------:R-:W2:Y:S01]  /*34f0*/  MUFU.RCP R12, R12 ;  /* 0x0000000c000c7308 */ /* 0x000ea20000001000 */
[----:B0-----:R-:W-:-:S07]  /*3500*/  FADD.FTZ R17, R16, 1 ;  /* 0x3f80000010117421 */ /* 0x001fce0000010000 */
[----:B------:R1:W0:Y:S08]  /*3510*/  MUFU.RCP R45, R13 ;  /* 0x0000000d002d7308 */ /* 0x0002300000001000 */
[----:B------:R0:W3:Y:S01]  /*3520*/  MUFU.RCP R44, R15 ;  /* 0x0000000f002c7308 */ /* 0x0000e20000001000 */
        /* <DEDUP_REMOVED lines=13> */
[----:B0-----:R-:W-:Y:S02]  /*3600*/  FMUL.FTZ R7, R22, R19 ;  /* 0x0000001316077220 */ /* 0x001fe40000410000 */
[----:B------:R-:W-:-:S05]  /*3610*/  FMUL.FTZ R19, R6, R11 ;  /* 0x0000000b06137220 */ /* 0x000fca0000410000 */
[----:B------:R-:W0:Y:S01]  /*3620*/  MUFU.RCP R17, R17 ;  /* 0x0000001100117308 */ /* 0x000e220000001000 */
[----:B-1----:R-:W-:Y:S02]  /*3630*/  FMUL.FTZ R4, R21, R18 ;  /* 0x0000001215047220 */ /* 0x002fe40000410000 */
[----:B------:R-:W-:Y:S01]  /*3640*/  FMUL.FTZ R18, R7, R10 ;  /* 0x0000000a07127220 */ /* 0x000fe20000410000 */
[----:B------:R1:W-:Y:S01]  /*3650*/  STS.128 [R0], R12 ;  /* 0x0000000c00007388 */ /* 0x0003e20000000c00 */
[----:B0-----:R-:W-:Y:S02]  /*3660*/  FMUL.FTZ R5, R20, R17 ;  /* 0x0000001114057220 */ /* 0x001fe40000410000 */
[----:B------:R-:W-:Y:S02]  /*3670*/  FMUL.FTZ R17, R4, R9 ;  /* 0x0000000904117220 */ /* 0x000fe40000410000 */
[----:B------:R-:W-:Y:S02]  /*3680*/  FMUL.FTZ R16, R5, R8 ;  /* 0x0000000805107220 */ /* 0x000fe40000410000 */
[----:B------:R-:W-:-:S03]  /*3690*/  IMAD R20, R36, c[0x0][0x210], RZ ;  /* 0x0000840024147a24 */ /* 0x000fc600078e02ff */
[----:B------:R-:W-:Y:S01]  /*36a0*/  STS.128 [R0+0x10], R16 ;  /* 0x0000101000007388 */ /* 0x000fe20000000c00 */
[----:B------:R-:W-:-:S06]  /*36b0*/  NOP ;  /* 0x0000000000007918 */ /* 0x000fcc0000000000 */
[----:B------:R-:W0:Y:S01]  /*36c0*/  LDS.128 R8, [R34.X16] ;  /* 0x0000000022087984 */ /* 0x000e22000000cc00 */
[----:B------:R-:W-:Y:S02]  /*36d0*/  IMAD R21, R37, c[0x0][0x214], R20 ;  /* 0x0000850025157a24 */ /* 0x000fe400078e0214 */
[----:B------:R-:W-:Y:S01]  /*36e0*/  IMAD R20, R40, c[0x0][0x218], RZ ;  /* 0x0000860028147a24 */ /* 0x000fe200078e02ff */
[----:B------:R-:W2:Y:S02]  /*36f0*/  LDS.128 R4, [R34.X16+0x200] ;  /* 0x0002000022047984 */ /* 0x000ea4000000cc00 */
[----:B------:R-:W-:Y:S01]  /*3700*/  IADD3 R3, R3, R21, RZ ;  /* 0x0000001503037210 */ /* 0x000fe20007ffe0ff */
[----:B-1----:R-:W-:-:S04]  /*3710*/  IMAD R13, R41, c[0x0][0x21c], R20 ;  /* 0x00008700290d7a24 */ /* 0x002fc800078e0214 */
[----:B------:R-:W-:-:S05]  /*3720*/  IMAD.WIDE.U32 R2, R41, c[0x0][0x218], R2 ;  /* 0x0000860029027a25 */ /* 0x000fca00078e0002 */
[----:B------:R-:W-:Y:S02]  /*3730*/  IADD3 R3, R3, R13, RZ ;  /* 0x0000000d03037210 */ /* 0x000fe40007ffe0ff */
[----:B------:R-:W-:-:S04]  /*3740*/  LEA R12, P0, R2, c[0x0][0x270], 0x2 ;  /* 0x00009c00020c7a11 */ /* 0x000fc800078010ff */
[----:B------:R-:W-:Y:S02]  /*3750*/  LEA.HI.X R13, R2, c[0x0][0x274], R3, 0x2, P0 ;  /* 0x00009d00020d7a11 */ /* 0x000fe400000f1403 */
[----:B------:R-:W-:-:S03]  /*3760*/  ISETP.GE.AND P0, PT, R33, c[0x0][0x174], PT ;  /* 0x00005d0021007a0c */ /* 0x000fc60003f06270 */
[----:B------:R-:W-:-:S05]  /*3770*/  IMAD.WIDE R2, R32, 0x10, R12 ;  /* 0x0000001020027825 */ /* 0x000fca00078e020c */
[----:B0-----:R0:W-:Y:S04]  /*3780*/  STG.E.128 [R2.64], R8 ;  /* 0x0000000802007986 */ /* 0x0011e8000c101d06 */
[----:B--2---:R0:W-:Y:S01]  /*3790*/  STG.E.128 [R2.64+0x200], R4 ;  /* 0x0002000402007986 */ /* 0x0041e2000c101d06 */
[----:B------:R-:W-:Y:S01]  /*37a0*/  @P0 CALL.REL.NOINC `(.L_x_2279) ;  /* 0x0000001000000944 */ /* 0x000fe20003c00000 */
[----:B------:R-:W-:Y:S05]  /*37b0*/  BRA `(.L_x_2280) ;  /* 0xffffcb4000007947 */ /* 0x000fea000383ffff */
.L_x_2279:
[----:B------:R-:W-:Y:S05]  /*37c0*/  EXIT ;  /* 0x000000000000794d */ /* 0x000fea0003800000 */
.L_x_2281:
        /* <DEDUP_REMOVED lines=11> */
.L_x_5377:


//--------------------- .text._Z25selective_scan_fwd_kernelI32Selective_Scan_fwd_kernel_traitsILi32ELi8ELi1ELb1ELb0ELb1ELb0EfN3c107complexIfEEEEv13SSMParamsBase --------------------------
	.section	.text._Z25selective_scan_fwd_kernelI32Selective_Scan_fwd_kernel_traitsILi32ELi8ELi1ELb1ELb0ELb1ELb0EfN3c107complexIfEEEEv13SSMParamsBase,"ax",@progbits
	.sectioninfo	@"SHI_REGISTERS=108"
	.align	128
        .global         _Z25selective_scan_fwd_kernelI32Selective_Scan_fwd_kernel_traitsILi32ELi8ELi1ELb1ELb0ELb1ELb0EfN3c107complexIfEEEEv13SSMParamsBase
        .type           _Z25selective_scan_fwd_kernelI32Selective_Scan_fwd_kernel_traitsILi32ELi8ELi1ELb1ELb0ELb1ELb0EfN3c107complexIfEEEEv13SSMParamsBase,@function
        .size           _Z25selective_scan_fwd_kernelI32Selective_Scan_fwd_kernel_traitsILi32ELi8ELi1ELb1ELb0ELb1ELb0EfN3c107complexIfEEEEv13SSMParamsBase,(.L_x_5378 - _Z25selective_scan_fwd_kernelI32Selective_Scan_fwd_kernel_traitsILi32ELi8ELi1ELb1ELb0ELb1ELb0EfN3c107complexIfEEEEv13SSMParamsBase)
        .other          _Z25selective_scan_fwd_kernelI32Selective_Scan_fwd_kernel_traitsILi32ELi8ELi1ELb1ELb0ELb1ELb0EfN3c107complexIfEEEEv13SSMParamsBase,@"STO_CUDA_ENTRY STV_DEFAULT"
_Z25selective_scan_fwd_kernelI32Selective_Scan_fwd_kernel_traitsILi32ELi8ELi1ELb1ELb0ELb1ELb0EfN3c107complexIfEEEEv13SSMParamsBase:
.text._Z25selective_scan_fwd_kernelI32Selective_Scan_fwd_kernel_traitsILi32ELi8ELi1ELb1ELb0ELb1ELb0EfN3c107complexIfEEEEv13SSMParamsBase:
[----:B------:R-:W-:Y:S02]  /*0000*/  MOV R1, c[0x0][0x28] ;  /* 0x00000a0000017a02 */ /* 0x000fe40000000f00 */
[----:B------:R-:W-:Y:S01]  /*0010*/  IABS R9, c[0x0][0x178] ;  /* 0x00005e0000097a13 */ /* 0x000fe20000000000 */
[----:B------:R-:W0:Y:S01]  /*0020*/  S2R R0, SR_CTAID.Y ;  /* 0x0000000000007919 */ /* 0x000e220000002600 */
[----:B------:R-:W-:Y:S01]  /*0030*/  ISETP.NE.U32.AND P0, PT, RZ, c[0x0][0x238], PT ;  /* 0x00008e00ff007a0c */ /* 0x000fe20003f05070 */
[----:B------:R-:W-:Y:S01]  /*0040*/  HFMA2.MMA R42, -RZ, RZ, 0, 0 ;  /* 0x00000000ff2a7435 */ /* 0x000fe200000001ff */
[----:B------:R-:W1:Y:S01]  /*0050*/  I2F.RP R8, R9 ;  /* 0x0000000900087306 */ /* 0x000e620000209400 */
[----:B------:R-:W-:Y:S01]  /*0060*/  ULDC.64 UR4, c[0x0][0x118] ;  /* 0x0000460000047ab9 */ /* 0x000fe20000000a00 */
[----:B------:R-:W-:Y:S02]  /*0070*/  ISETP.NE.AND.EX P0, PT, RZ, c[0x0][0x23c], PT, P0 ;  /* 0x00008f00ff007a0c */ /* 0x000fe40003f05300 */
[----:B------:R-:W-:Y:S01]  /*0080*/  ISETP.NE.U32.AND P1, PT, RZ, c[0x0][0x250], PT ;  /* 0x00009400ff007a0c */ /* 0x000fe20003f25070 */
[----:B------:R-:W2:Y:S01]  /*0090*/  S2R R45, SR_CTAID.X ;  /* 0x00000000002d7919 */ /* 0x000ea20000002500 */
[----:B------:R-:W-:-:S02]  /*00a0*/  MOV R44, RZ ;  /* 0x000000ff002c7202 */ /* 0x000fc40000000f00 */
[----:B------:R-:W-:Y:S01]  /*00b0*/  ISETP.NE.AND.EX P1, PT, RZ, c[0x0][0x254], PT, P1 ;  /* 0x00009500ff007a0c */ /* 0x000fe20003f25310 */
[----:B-1----:R-:W1:Y:S01]  /*00c0*/  MUFU.RCP R8, R8 ;  /* 0x0000000800087308 */ /* 0x002e620000001000 */
[----:B0-----:R-:W-:-:S05]  /*00d0*/  SHF.R.S32.HI R43, RZ, 0x1f, R0 ;  /* 0x0000001fff2b7819 */ /* 0x001fca0000011400 */
[----:B------:R-:W-:-:S06]  /*00e0*/  @P0 LEA R2, P2, R0, c[0x0][0x238], 0x2 ;  /* 0x00008e0000020a11 */ /* 0x000fcc00078410ff */
[C---:B------:R-:W-:Y:S02]  /*00f0*/  @P1 LEA R4, P3, R0.reuse, c[0x0][0x250], 0x2 ;  /* 0x0000940000041a11 */ /* 0x040fe400078610ff */
[C---:B------:R-:W-:Y:S02]  /*0100*/  @P0 LEA.HI.X R3, R0.reuse, c[0x0][0x23c], R43, 0x2, P2 ;  /* 0x00008f0000030a11 */ /* 0x040fe400010f142b */
[----:B--2---:R-:W-:Y:S02]  /*0110*/  SHF.R.S32.HI R82, RZ, 0x1f, R45 ;  /* 0x0000001fff527819 */ /* 0x004fe4000001142d */
[----:B------:R-:W-:Y:S01]  /*0120*/  @P1 LEA.HI.X R5, R0, c[0x0][0x254], R43, 0x2, P3 ;  /* 0x0000950000051a11 */ /* 0x000fe200018f142b */
[----:B------:R0:W5:Y:S01]  /*0130*/  @P0 LDG.E R42, [R2.64] ;  /* 0x00000004022a0981 */ /* 0x000162000c1e1900 */
[----:B-1----:R-:W-:-:S03]  /*0140*/  IADD3 R6, R8, 0xffffffe, RZ ;  /* 0x0ffffffe08067810 */ /* 0x002fc60007ffe0ff */
[----:B------:R1:W5:Y:S01]  /*0150*/  @P1 LDG.E R44, [R4.64] ;  /* 0x00000004042c1981 */ /* 0x000362000c1e1900 */
[----:B------:R2:W3:Y:S01]  /*0160*/  F2I.FTZ.U32.TRUNC.NTZ R7, R6 ;  /* 0x0000000600077305 */ /* 0x0004e2000021f000 */
[----:B------:R-:W-:Y:S01]  /*0170*/  ISETP.NE.AND P1, PT, RZ, c[0x0][0x178], PT ;  /* 0x00005e00ff007a0c */ /* 0x000fe20003f25270 */
[----:B------:R-:W-:Y:S02]  /*0180*/  IMAD R8, R82, c[0x0][0x1e0], RZ ;  /* 0x0000780052087a24 */ /* 0x000fe400078e02ff */
[----:B------:R-:W-:Y:S01]  /*0190*/  IMAD R13, R43, c[0x0][0x1e8], RZ ;  /* 0x00007a002b0d7a24 */ /* 0x000fe200078e02ff */
[----:B0-----:R-:W-:Y:S01]  /*01a0*/  IABS R2, R0 ;  /* 0x0000000000027213 */ /* 0x001fe20000000000 */
[----:B--2---:R-:W-:Y:S01]  /*01b0*/  HFMA2.MMA R6, -RZ, RZ, 0, 0 ;  /* 0x00000000ff067435 */ /* 0x004fe200000001ff */
[----:B-1----:R-:W-:Y:S01]  /*01c0*/  IMAD.WIDE.U32 R4, R45, c[0x0][0x1e0], RZ ;  /* 0x000078002d047a25 */ /* 0x002fe200078e00ff */
[----:B---3--:R-:W-:-:S05]  /*01d0*/  IADD3 R10, RZ, -R7, RZ ;  /* 0x80000007ff0a7210 */ /* 0x008fca0007ffe0ff */
[----:B------:R-:W-:-:S04]  /*01e0*/  IMAD R11, R10, R9, RZ ;  /* 0x000000090a0b7224 */ /* 0x000fc800078e02ff */
[----:B------:R-:W-:-:S04]  /*01f0*/  IMAD.HI.U32 R7, R7, R11, R6 ;  /* 0x0000000b07077227 */ /* 0x000fc800078e0006 */
[----:B------:R-:W-:Y:S02]  /*0200*/  IMAD R6, R82, c[0x0][0x1d0], RZ ;  /* 0x0000740052067a24 */ /* 0x000fe400078e02ff */
[----:B------:R-:W-:-:S04]  /*0210*/  IMAD.HI.U32 R7, R7, R2, RZ ;  /* 0x0000000207077227 */ /* 0x000fc800078e00ff */
[----:B------:R-:W-:Y:S01]  /*0220*/  IMAD R11, R45, c[0x0][0x1e4], R8 ;  /* 0x000079002d0b7a24 */ /* 0x000fe200078e0208 */
[----:B------:R-:W-:Y:S01]  /*0230*/  IADD3 R3, -R7, RZ, RZ ;  /* 0x000000ff07037210 */ /* 0x000fe20007ffe1ff */
[----:B------:R-:W-:-:S03]  /*0240*/  IMAD R8, R82, c[0x0][0x1b0], RZ ;  /* 0x00006c0052087a24 */ /* 0x000fc600078e02ff */
[----:B------:R-:W-:Y:S01]  /*0250*/  IADD3 R5, R5, R11, RZ ;  /* 0x0000000b05057210 */ /* 0x000fe20007ffe0ff */
[----:B------:R-:W-:Y:S01]  /*0260*/  IMAD R2, R9, R3, R2 ;  /* 0x0000000309027224 */ /* 0x000fe200078e0202 */
[----:B------:R-:W-:Y:S01]  /*0270*/  LOP3.LUT R3, R0, c[0x0][0x178], RZ, 0x3c, !PT ;  /* 0x00005e0000037a12 */ /* 0x000fe200078e3cff */
[----:B------:R-:W-:Y:S02]  /*0280*/  IMAD R11, R43, c[0x0][0x1d8], RZ ;  /* 0x000076002b0b7a24 */ /* 0x000fe400078e02ff */
[----:B------:R-:W-:Y:S01]  /*0290*/  IMAD R15, R45, c[0x0][0x1b4], R8 ;  /* 0x00006d002d0f7a24 */ /* 0x000fe200078e0208 */
[----:B------:R-:W-:Y:S02]  /*02a0*/  ISETP.GT.U32.AND P2, PT, R9, R2, PT ;  /* 0x000000020900720c */ /* 0x000fe40003f44070 */
[----:B------:R-:W-:-:S11]  /*02b0*/  ISETP.GE.AND P3, PT, R3, RZ, PT ;  /* 0x000000ff0300720c */ /* 0x000fd60003f66270 */
[-C--:B------:R-:W-:Y:S02]  /*02c0*/  @!P2 IADD3 R2, R2, -R9.reuse, RZ ;  /* 0x800000090202a210 */ /* 0x080fe40007ffe0ff */
[----:B------:R-:W-:Y:S02]  /*02d0*/  @!P2 IADD3 R7, R7, 0x1, RZ ;  /* 0x000000010707a810 */ /* 0x000fe40007ffe0ff */
[----:B------:R-:W-:Y:S01]  /*02e0*/  ISETP.GE.U32.AND P0, PT, R2, R9, PT ;  /* 0x000000090200720c */ /* 0x000fe20003f06070 */
[C---:B------:R-:W-:Y:S01]  /*02f0*/  IMAD R9, R45.reuse, c[0x0][0x1d4], R6 ;  /* 0x000075002d097a24 */ /* 0x040fe200078e0206 */
[----:B------:R-:W-:Y:S01]  /*0300*/  MOV R6, c[0x0][0x174] ;  /* 0x00005d0000067a02 */ /* 0x000fe20000000f00 */
[----:B------:R-:W-:-:S05]  /*0310*/  IMAD.WIDE.U32 R2, R45, c[0x0][0x1d0], RZ ;  /* 0x000074002d027a25 */ /* 0x000fca00078e00ff */
[----:B------:R-:W-:-:S05]  /*0320*/  IADD3 R3, R3, R9, RZ ;  /* 0x0000000903037210 */ /* 0x000fca0007ffe0ff */
[----:B------:R-:W-:Y:S02]  /*0330*/  @P0 IADD3 R7, R7, 0x1, RZ ;  /* 0x0000000107070810 */ /* 0x000fe40007ffe0ff */
[----:B------:R-:W-:Y:S02]  /*0340*/  ISETP.GE.AND P0, PT, R6, 0x1, PT ;  /* 0x000000010600780c */ /* 0x000fe40003f06270 */
[----:B------:R-:W-:Y:S01]  /*0350*/  MOV R9, R7 ;  /* 0x0000000700097202 */ /* 0x000fe20000000f00 */
[----:B------:R-:W-:-:S03]  /*0360*/  IMAD.WIDE.U32 R6, R45, c[0x0][0x1b0], RZ ;  /* 0x00006c002d067a25 */ /* 0x000fc600078e00ff */
[----:B------:R-:W-:Y:S02]  /*0370*/  @!P3 IADD3 R9, -R9, RZ, RZ ;  /* 0x000000ff0909b210 */ /* 0x000fe40007ffe1ff */
[----:B------:R-:W-:-:S05]  /*0380*/  @!P1 LOP3.LUT R9, RZ, c[0x0][0x178], RZ, 0x33, !PT ;  /* 0x00005e00ff099a12 */ /* 0x000fca00078e33ff */
[----:B------:R-:W-:Y:S05]  /*0390*/  @!P0 EXIT ;  /* 0x000000000000894d */ /* 0x000fea0003800000 */
[----:B------:R-:W0:Y:S01]  /*03a0*/  S2R R46, SR_TID.X ;  /* 0x00000000002e7919 */ /* 0x000e220000002100 */
[C---:B------:R-:W-:Y:S01]  /*03b0*/  IMAD R11, R0.reuse, c[0x0][0x1dc], R11 ;  /* 0x00007700000b7a24 */ /* 0x040fe200078e020b */
[----:B------:R-:W-:Y:S01]  /*03c0*/  SHF.R.S32.HI R8, RZ, 0x1f, R9 ;  /* 0x0000001fff087819 */ /* 0x000fe20000011409 */
[----:B------:R-:W-:Y:S01]  /*03d0*/  IMAD.WIDE.U32 R2, R0, c[0x0][0x1d8], R2 ;  /* 0x0000760000027a25 */ /* 0x000fe200078e0002 */
[----:B------:R-:W-:Y:S01]  /*03e0*/  IADD3 R7, R7, R15, RZ ;  /* 0x0000000f07077210 */ /* 0x000fe20007ffe0ff */
[----:B------:R-:W1:Y:S01]  /*03f0*/  S2R R47, SR_LANEID ;  /* 0x00000000002f7919 */ /* 0x000e620000000000 */
[----:B------:R-:W-:Y:S01]  /*0400*/  MOV R48, RZ ;  /* 0x000000ff00307202 */ /* 0x000fe20000000f00 */
[----:B------:R-:W-:Y:S01]  /*0410*/  IMAD R8, R8, c[0x0][0x1c8], RZ ;  /* 0x0000720008087a24 */ /* 0x000fe200078e02ff */
[----:B------:R-:W-:Y:S01]  /*0420*/  IADD3 R57, R3, R11, RZ ;  /* 0x0000000b03397210 */ /* 0x000fe20007ffe0ff */
[----:B------:R-:W-:Y:S01]  /*0430*/  IMAD R13, R0, c[0x0][0x1ec], R13 ;  /* 0x00007b00000d7a24 */ /* 0x000fe200078e020d */
[----:B------:R-:W-:Y:S01]  /*0440*/  LEA R52, P0, R2, c[0x0][0x240], 0x2 ;  /* 0x0000900002347a11 */ /* 0x000fe200078010ff */
[----:B------:R-:W-:-:S03]  /*0450*/  IMAD.WIDE.U32 R4, R0, c[0x0][0x1e8], R4 ;  /* 0x00007a0000047a25 */ /* 0x000fc600078e0004 */
[----:B------:R-:W-:Y:S01]  /*0460*/  LEA.HI.X R57, R2, c[0x0][0x244], R57, 0x2, P0 ;  /* 0x0000910002397a11 */ /* 0x000fe200000f1439 */
[----:B------:R-:W-:Y:S01]  /*0470*/  IMAD.WIDE.U32 R6, R9, c[0x0][0x1c8], R6 ;  /* 0x0000720009067a25 */ /* 0x000fe200078e0006 */
[----:B------:R-:W-:Y:S02]  /*0480*/  IADD3 R59, R5, R13, RZ ;  /* 0x0000000d053b7210 */ /* 0x000fe40007ffe0ff */
[----:B------:R-:W-:Y:S01]  /*0490*/  LEA R54, P1, R4, c[0x0][0x248], 0x2 ;  /* 0x0000920004367a11 */ /* 0x000fe200078210ff */
[----:B------:R-:W-:Y:S01]  /*04a0*/  IMAD R9, R9, c[0x0][0x1cc], R8 ;  /* 0x0000730009097a24 */ /* 0x000fe200078e0208 */
[----:B------:R-:W-:Y:S01]  /*04b0*/  LEA R58, P2, R6, c[0x0][0x230], 0x2 ;  /* 0x00008c00063a7a11 */ /* 0x000fe200078410ff */
[----:B------:R-:W-:Y:S01]  /*04c0*/  IMAD R5, R43, c[0x0][0x180], RZ ;  /* 0x000060002b057a24 */ /* 0x000fe200078e02ff */
[----:B------:R-:W-:Y:S01]  /*04d0*/  LEA.HI.X R59, R4, c[0x0][0x24c], R59, 0x2, P1 ;  /* 0x00009300043b7a11 */ /* 0x000fe200008f143b */
[----:B------:R-:W-:Y:S01]  /*04e0*/  IMAD R4, R45, c[0x0][0x164], R0 ;  /* 0x000059002d047a24 */ /* 0x000fe200078e0200 */
[----:B0-----:R-:W-:Y:S01]  /*04f0*/  SHF.L.U32 R2, R46, 0x1, RZ ;  /* 0x000000012e027819 */ /* 0x001fe200000006ff */
[----:B------:R-:W-:Y:S01]  /*0500*/  IMAD.WIDE.U32 R40, R0, c[0x0][0x180], RZ ;  /* 0x0000600000287a25 */ /* 0x000fe200078e00ff */
[----:B------:R-:W-:-:S02]  /*0510*/  IADD3 R3, R7, R9, RZ ;  /* 0x0000000907037210 */ /* 0x000fc40007ffe0ff */
[----:B------:R-:W-:Y:S01]  /*0520*/  LOP3.LUT R51, R2, 0xffffffc0, RZ, 0xc0, !PT ;  /* 0xffffffc002337812 */ /* 0x000fe200078ec0ff */
[----:B------:R-:W-:Y:S01]  /*0530*/  IMAD R7, R43, c[0x0][0x198], RZ ;  /* 0x000066002b077a24 */ /* 0x000fe200078e02ff */
[----:B------:R-:W-:Y:S01]  /*0540*/  LEA.HI.X R60, R6, c[0x0][0x234], R3, 0x2, P2 ;  /* 0x00008d00063c7a11 */ /* 0x000fe200010f1403 */
[----:B------:R-:W-:Y:S01]  /*0550*/  IMAD.WIDE.U32 R2, R0, c[0x0][0x198], RZ ;  /* 0x0000660000027a25 */ /* 0x000fe200078e00ff */
[C---:B------:R-:W-:Y:S02]  /*0560*/  LOP3.LUT R49, R51.reuse, 0x1f, R46, 0xf8, !PT ;  /* 0x0000001f33317812 */ /* 0x040fe400078ef82e */
[----:B------:R-:W-:Y:S01]  /*0570*/  LOP3.LUT R84, R46, 0x1f, RZ, 0xc0, !PT ;  /* 0x0000001f2e547812 */ /* 0x000fe200078ec0ff */
[C---:B------:R-:W-:Y:S01]  /*0580*/  IMAD R5, R0.reuse, c[0x0][0x184], R5 ;  /* 0x0000610000057a24 */ /* 0x040fe200078e0205 */
[----:B------:R-:W-:Y:S01]  /*0590*/  IADD3 R51, R51, R49, RZ ;  /* 0x0000003133337210 */ /* 0x000fe20007ffe0ff */
[----:B------:R-:W-:Y:S02]  /*05a0*/  IMAD R7, R0, c[0x0][0x19c], R7 ;  /* 0x0000670000077a24 */ /* 0x000fe400078e0207 */
[----:B------:R-:W-:Y:S01]  /*05b0*/  IMAD R4, R4, c[0x0][0x174], RZ ;  /* 0x00005d0004047a24 */ /* 0x000fe200078e02ff */
[----:B------:R-:W-:-:S02]  /*05c0*/  SHF.R.S32.HI R56, RZ, 0x1f, R51 ;  /* 0x0000001fff387819 */ /* 0x000fc40000011433 */
[----:B------:R-:W-:Y:S01]  /*05d0*/  IADD3 R53, R41, R5, RZ ;  /* 0x0000000529357210 */ /* 0x000fe20007ffe0ff */
[----:B------:R-:W-:Y:S01]  /*05e0*/  IMAD R50, R4, c[0x0][0x16c], RZ ;  /* 0x00005b0004327a24 */ /* 0x000fe200078e02ff */
[----:B------:R-:W-:Y:S02]  /*05f0*/  IADD3 R55, R3, R7, RZ ;  /* 0x0000000703377210 */ /* 0x000fe40007ffe0ff */
[----:B-1----:R-:W-:Y:S02]  /*0600*/  SHF.L.U64.HI R56, R51, 0x4, R56 ;  /* 0x0000000433387819 */ /* 0x002fe40000010238 */
.L_x_2303:
[----:B------:R-:W-:Y:S01]  /*0610*/  BAR.SYNC.DEFER_BLOCKING 0x0 ;  /* 0x0000000000007b1d */ /* 0x000fe20000010000 */
[----:B0-----:R-:W-:Y:S02]  /*0620*/  MOV R4, R52 ;  /* 0x0000003400047202 */ /* 0x001fe40000000f00 */
[----:B------:R-:W-:-:S05]  /*0630*/  MOV R5, R57 ;  /* 0x0000003900057202 */ /* 0x000fca0000000f00 */
[----:B------:R-:W-:-:S05]  /*0640*/  IMAD.WIDE R4, R49, 0x10, R4 ;  /* 0x0000001031047825 */ /* 0x000fca00078e0204 */
[----:B------:R0:W2:Y:S04]  /*0650*/  LDG.E.128 R16, [R4.64] ;  /* 0x0000000404107981 */ /* 0x0000a8000c1e1d00 */
[----:B------:R0:W3:Y:S01]  /*0660*/  LDG.E.128 R24, [R4.64+0x200] ;  /* 0x0002000404187981 */ /* 0x0000e2000c1e1d00 */
[----:B------:R-:W-:Y:S02]  /*0670*/  SHF.L.U32 R61, R47, 0x5, RZ ;  /* 0x000000052f3d7819 */ /* 0x000fe400000006ff */
[----:B0-----:R-:W-:Y:S02]  /*0680*/  MOV R4, R54 ;  /* 0x0000003600047202 */ /* 0x001fe40000000f00 */
[----:B------:R-:W-:-:S05]  /*0690*/  MOV R5, R59 ;  /* 0x0000003b00057202 */ /* 0x000fca0000000f00 */
[----:B------:R-:W-:Y:S01]  /*06a0*/  IMAD.WIDE R20, R49, 0x10, R4 ;  /* 0x0000001031147825 */ /* 0x000fe200078e0204 */
        /* <DEDUP_REMOVED lines=63> */
.L_x_2283:
[----:B------:R-:W-:Y:S05]  /*0aa0*/  BSYNC B0 ;  /* 0x0000000000007941 */ /* 0x000fea0003800000 */
.L_x_2282:
        /* <DEDUP_REMOVED lines=42> */
.L_x_2285:
[----:B------:R-:W-:Y:S05]  /*0d50*/  BSYNC B0 ;  /* 0x0000000000007941 */ /* 0x000fea0003800000 */
.L_x_2284:
        /* <DEDUP_REMOVED lines=33> */
.L_x_2287:
[----:B------:R-:W-:Y:S05]  /*0f70*/  BSYNC B0 ;  /* 0x0000000000007941 */ /* 0x000fea0003800000 */
.L_x_2286:
        /* <DEDUP_REMOVED lines=33> */
.L_x_2289:
[----:B------:R-:W-:Y:S05]  /*1190*/  BSYNC B0 ;  /* 0x0000000000007941 */ /* 0x000fea0003800000 */
.L_x_2288:
        /* <DEDUP_REMOVED lines=33> */
.L_x_2291:
[----:B------:R-:W-:Y:S05]  /*13b0*/  BSYNC B0 ;  /* 0x0000000000007941 */ /* 0x000fea0003800000 */
.L_x_2290:
        /* <DEDUP_REMOVED lines=33> */
.L_x_2293:
[----:B------:R-:W-:Y:S05]  /*15d0*/  BSYNC B0 ;  /* 0x0000000000007941 */ /* 0x000fea0003800000 */
.L_x_2292:
        /* <DEDUP_REMOVED lines=33> */
.L_x_2295:
[----:B------:R-:W-:Y:S05]  /*17f0*/  BSYNC B0 ;  /* 0x0000000000007941 */ /* 0x000fea0003800000 */
.L_x_2294:
        /* <DEDUP_REMOVED lines=33> */
.L_x_2297:
[----:B------:R-:W-:Y:S05]  /*1a10*/  BSYNC B0 ;  /* 0x0000000000007941 */ /* 0x000fea0003800000 */
.L_x_2296:
        /* <DEDUP_REMOVED lines=18> */
[----:B------:R-:W-:Y:S01]  /*1b40*/  ISETP.NE.AND P0, PT, R84, RZ, PT ;  /* 0x000000ff5400720c */ /* 0x000fe20003f05270 */
[----:B------:R-:W-:Y:S01]  /*1b50*/  HFMA2.MMA R83, -RZ, RZ, 0, 0 ;  /* 0x00000000ff537435 */ /* 0x000fe200000001ff */
[----:B------:R-:W-:Y:S02]  /*1b60*/  FMUL.FTZ R81, R15, R72 ;  /* 0x000000480f517220 */ /* 0x000fe40000410000 */
[----:B------:R-:W-:-:S07]  /*1b70*/  ISETP.EQ.OR P0, PT, R48, RZ, P0 ;  /* 0x000000ff3000720c */ /* 0x000fce0000702670 */
.L_x_2301:
[----:B------:R-:W-:Y:S02]  /*1b80*/  SHF.R.S32.HI R30, RZ, 0x1f, R83 ;  /* 0x0000001fff1e7819 */ /* 0x000fe40000011453 */
[----:B------:R-:W-:-:S02]  /*1b90*/  MOV R12, R40 ;  /* 0x00000028000c7202 */ /* 0x000fc40000000f00 */
[----:B------:R-:W-:Y:S01]  /*1ba0*/  MOV R13, R53 ;  /* 0x00000035000d7202 */ /* 0x000fe20000000f00 */
[----:B------:R-:W-:-:S04]  /*1bb0*/  IMAD R14, R30, c[0x0][0x188], RZ ;  /* 0x000062001e0e7a24 */ /* 0x000fc800078e02ff */
[----:B------:R-:W-:-:S04]  /*1bc0*/  IMAD.WIDE.U32 R12, R83, c[0x0][0x188], R12 ;  /* 0x00006200530c7a25 */ /* 0x000fc800078e000c */
[----:B------:R-:W-:Y:S01]  /*1bd0*/  IMAD R15, R83, c[0x0][0x18c], R14 ;  /* 0x00006300530f7a24 */ /* 0x000fe200078e020e */
[----:B------:R-:W-:-:S04]  /*1be0*/  LEA R28, P1, R12, c[0x0][0x220], 0x3 ;  /* 0x000088000c1c7a11 */ /* 0x000fc800078218ff */
[----:B------:R-:W-:-:S04]  /*1bf0*/  IADD3 R13, R13, R15, RZ ;  /* 0x0000000f0d0d7210 */ /* 0x000fc80007ffe0ff */
[----:B------:R-:W-:-:S06]  /*1c00*/  LEA.HI.X R29, R12, c[0x0][0x224], R13, 0x3, P1 ;  /* 0x000089000c1d7a11 */ /* 0x000fcc00008f1c0d */
[----:B------:R-:W2:Y:S01]  /*1c10*/  LDG.E.64 R28, [R28.64] ;  /* 0x000000041c1c7981 */ /* 0x000ea2000c1e1b00 */
[----:B------:R-:W-:Y:S02]  /*1c20*/  IMAD R14, R30, c[0x0][0x1c0], RZ ;  /* 0x000070001e0e7a24 */ /* 0x000fe400078e02ff */
[----:B------:R-:W-:-:S04]  /*1c30*/  IMAD.WIDE.U32 R12, R83, c[0x0][0x1c0], RZ ;  /* 0x00007000530c7a25 */ /* 0x000fc800078e00ff */
[----:B------:R-:W-:Y:S01]  /*1c40*/  IMAD R15, R83, c[0x0][0x1c4], R14 ;  /* 0x00007100530f7a24 */ /* 0x000fe200078e020e */
[----:B------:R-:W-:-:S04]  /*1c50*/  LEA R32, P1, R12, R58, 0x2 ;  /* 0x0000003a0c207211 */ /* 0x000fc800078210ff */
[----:B------:R-:W-:Y:S02]  /*1c60*/  IADD3 R13, R13, R15, RZ ;  /* 0x0000000f0d0d7210 */ /* 0x000fe40007ffe0ff */
[----:B------:R-:W-:Y:S02]  /*1c70*/  LEA R32, P2, R51, R32, 0x4 ;  /* 0x0000002033207211 */ /* 0x000fe400078420ff */
[----:B------:R-:W-:-:S04]  /*1c80*/  LEA.HI.X R13, R12, R60, R13, 0x2, P1 ;  /* 0x0000003c0c0d7211 */ /* 0x000fc800008f140d */
[----:B------:R-:W-:-:S05]  /*1c90*/  IADD3.X R33, R13, R56, RZ, P2, !PT ;  /* 0x000000380d217210 */ /* 0x000fca00017fe4ff */
[----:B------:R0:W3:Y:S04]  /*1ca0*/  LDG.E.128 R12, [R32.64] ;  /* 0x00000004200c7981 */ /* 0x0000e8000c1e1d00 */
[----:B------:R0:W4:Y:S04]  /*1cb0*/  LDG.E.128 R16, [R32.64+0x200] ;  /* 0x0002000420107981 */ /* 0x000128000c1e1d00 */
[----:B------:R0:W5:Y:S04]  /*1cc0*/  LDG.E.128 R20, [R32.64+0x400] ;  /* 0x0004000420147981 */ /* 0x000168000c1e1d00 */
[----:B------:R0:W5:Y:S01]  /*1cd0*/  LDG.E.128 R24, [R32.64+0x600] ;  /* 0x0006000420187981 */ /* 0x000162000c1e1d00 */
[----:B--2---:R-:W-:-:S02]  /*1ce0*/  FMUL.FTZ R31, R29, R63 ;  /* 0x0000003f1d1f7220 */ /* 0x004fc40000410000 */
[----:B------:R-:W-:Y:S02]  /*1cf0*/  FMUL.FTZ R34, R28, 1.4426950216293334961 ;  /* 0x3fb8aa3b1c227820 */ /* 0x000fe40000410000 */
[----:B------:R-:W-:Y:S02]  /*1d00*/  FMUL.RZ R35, R31, 0.15915493667125701904 ;  /* 0x3e22f9831f237820 */ /* 0x000fe4000040c000 */
[CC--:B------:R-:W-:Y:S02]  /*1d10*/  FMUL.FTZ R31, R29.reuse, R62.reuse ;  /* 0x0000003e1d1f7220 */ /* 0x0c0fe40000410000 */
[----:B0-----:R-:W-:Y:S01]  /*1d20*/  FMUL.FTZ R32, R29, R69 ;  /* 0x000000451d207220 */ /* 0x001fe20000410000 */
[----:B------:R-:W-:Y:S01]  /*1d30*/  MUFU.SIN R100, R35 ;  /* 0x0000002300647308 */ /* 0x000fe20000000400 */
[----:B------:R-:W-:Y:S02]  /*1d40*/  FMUL.RZ R36, R31, 0.15915493667125701904 ;  /* 0x3e22f9831f247820 */ /* 0x000fe4000040c000 */
[----:B------:R-:W-:-:S02]  /*1d50*/  FMUL.FTZ R31, R34, R62 ;  /* 0x0000003e221f7220 */ /* 0x000fc40000410000 */
[C---:B------:R-:W-:Y:S02]  /*1d60*/  FMUL.FTZ R28, R34.reuse, R63 ;  /* 0x0000003f221c7220 */ /* 0x040fe40000410000 */
[----:B------:R-:W-:Y:S01]  /*1d70*/  FMUL.FTZ R37, R34, R69 ;  /* 0x0000004522257220 */ /* 0x000fe20000410000 */
[----:B------:R-:W-:Y:S01]  /*1d80*/  MUFU.SIN R38, R36 ;  /* 0x0000002400267308 */ /* 0x000fe20000000400 */
[----:B------:R-:W-:Y:S02]  /*1d90*/  FMUL.RZ R32, R32, 0.15915493667125701904 ;  /* 0x3e22f98320207820 */ /* 0x000fe4000040c000 */
[C---:B------:R-:W-:Y:S02]  /*1da0*/  FMUL.FTZ R87, R34.reuse, R73 ;  /* 0x0000004922577220 */ /* 0x040fe40000410000 */
[----:B------:R-:W-:-:S03]  /*1db0*/  FMUL.FTZ R88, R34, R72 ;  /* 0x0000004822587220 */ /* 0x000fc60000410000 */
[----:B------:R-:W0:Y:S01]  /*1dc0*/  MUFU.EX2 R99, R31 ;  /* 0x0000001f00637308 */ /* 0x000e220000000800 */
[----:B---3--:R1:W-:Y:S04]  /*1dd0*/  STS.128 [R47.X16], R12 ;  /* 0x0000000c2f007388 */ /* 0x0083e8000000cc00 */
[----:B----4-:R2:W-:Y:S03]  /*1de0*/  STS.128 [R47.X16+0x200], R16 ;  /* 0x000200102f007388 */ /* 0x0105e6000000cc00 */
[----:B------:R-:W3:Y:S01]  /*1df0*/  MUFU.COS R66, R36 ;  /* 0x0000002400427308 */ /* 0x000ee20000000000 */
[----:B-----5:R4:W-:Y:S04]  /*1e00*/  STS.128 [R47.X16+0x400], R20 ;  /* 0x000400142f007388 */ /* 0x0209e8000000cc00 */
[----:B------:R-:W-:Y:S03]  /*1e10*/  STS.128 [R47.X16+0x600], R24 ;  /* 0x000600182f007388 */ /* 0x000fe6000000cc00 */
[----:B------:R5:W-:Y:S01]  /*1e20*/  MUFU.EX2 R39, R28 ;  /* 0x0000001c00277308 */ /* 0x000be20000000800 */
[----:B0-----:R-:W-:-:S04]  /*1e30*/  FMUL.FTZ R97, R99, R38 ;  /* 0x0000002663617220 */ /* 0x001fc80000410000 */
[-C--:B-1----:R-:W-:Y:S02]  /*1e40*/  FMUL.FTZ R12, RZ, R97.reuse ;  /* 0x00000061ff0c7220 */ /* 0x082fe40000410000 */
[----:B------:R-:W-:Y:S01]  /*1e50*/  FMUL.FTZ R14, R74, R97 ;  /* 0x000000614a0e7220 */ /* 0x000fe20000410000 */
[----:B------:R-:W-:Y:S01]  /*1e60*/  MUFU.SIN R96, R32 ;  /* 0x0000002000607308 */ /* 0x000fe20000000400 */
[----:B-----5:R-:W-:Y:S02]  /*1e70*/  FMUL.FTZ R28, R29, R68 ;  /* 0x000000441d1c7220 */ /* 0x020fe40000410000 */
[----:B---3--:R-:W-:Y:S02]  /*1e80*/  FMUL.FTZ R99, R99, R66 ;  /* 0x0000004263637220 */ /* 0x008fe40000410000 */
[----:B------:R-:W-:Y:S02]  /*1e90*/  FMUL.RZ R64, R28, 0.15915493667125701904 ;  /* 0x3e22f9831c407820 */ /* 0x000fe4000040c000 */
[----:B------:R-:W-:Y:S01]  /*1ea0*/  FMUL.FTZ R28, R29, R71 ;  /* 0x000000471d1c7220 */ /* 0x000fe20000410000 */
[----:B------:R-:W0:Y:S01]  /*1eb0*/  MUFU.EX2 R37, R37 ;  /* 0x0000002500257308 */ /* 0x000e220000000800 */
[----:B------:R-:W-:-:S02]  /*1ec0*/  FFMA.FTZ R12, R74, R99, -R12 ;  /* 0x000000634a0c7223 */ /* 0x000fc4000001080c */
[----:B------:R-:W-:Y:S02]  /*1ed0*/  FMUL.RZ R31, R28, 0.15915493667125701904 ;  /* 0x3e22f9831c1f7820 */ /* 0x000fe4000040c000 */
[-C--:B------:R-:W-:Y:S02]  /*1ee0*/  FMUL.FTZ R28, R29, R70.reuse ;  /* 0x000000461d1c7220 */ /* 0x080fe40000410000 */
[----:B------:R-:W-:Y:S01]  /*1ef0*/  FFMA.FTZ R14, RZ, R99, R14 ;  /* 0x00000063ff0e7223 */ /* 0x000fe2000001000e */
[----:B------:R1:W3:Y:S01]  /*1f00*/  MUFU.COS R86, R32 ;  /* 0x0000002000567308 */ /* 0x0002e20000000000 */
[----:B------:R-:W-:Y:S02]  /*1f10*/  FMUL.RZ R65, R28, 0.15915493667125701904 ;  /* 0x3e22f9831c417820 */ /* 0x000fe4000040c000 */
[----:B------:R-:W-:Y:S02]  /*1f20*/  FMUL.FTZ R28, R34, R70 ;  /* 0x00000046221c7220 */ /* 0x000fe40000410000 */
[----:B------:R-:W-:-:S02]  /*1f30*/  FADD.FTZ R12, R75, R12 ;  /* 0x0000000c4b0c7221 */ /* 0x000fc40000010000 */
[----:B------:R-:W-:Y:S01]  /*1f40*/  FADD.FTZ R14, RZ, R14 ;  /* 0x0000000eff0e7221 */ /* 0x000fe20000010000 */
[----:B------:R5:W4:Y:S01]  /*1f50*/  MUFU.COS R98, R35 ;  /* 0x0000002300627308 */ /* 0x000b220000000000 */
[----:B-1----:R-:W-:Y:S02]  /*1f60*/  FMUL.FTZ R32, R34, R71 ;  /* 0x0000004722207220 */ /* 0x002fe40000410000 */
[----:B0-----:R-:W-:Y:S02]  /*1f70*/  FMUL.FTZ R96, R37, R96 ;  /* 0x0000006025607220 */ /* 0x001fe40000410000 */
[----:B------:R-:W-:Y:S02]  /*1f80*/  FMUL.FTZ R100, R39, R100 ;  /* 0x0000006427647220 */ /* 0x000fe40000410000 */
[----:B--2---:R-:W-:Y:S01]  /*1f90*/  FMUL.FTZ R17, R96, R12 ;  /* 0x0000000c60117220 */ /* 0x004fe20000410000 */
[----:B------:R-:W-:Y:S01]  /*1fa0*/  MUFU.SIN R94, R64 ;  /* 0x00000040005e7308 */ /* 0x000fe20000000400 */
[----:B-----5:R-:W-:-:S02]  /*1fb0*/  FMUL.FTZ R35, R34, R68 ;  /* 0x0000004422237220 */ /* 0x020fc40000410000 */
[C---:B------:R-:W-:Y:S02]  /*1fc0*/  FMUL.FTZ R34, R29.reuse, R73 ;  /* 0x000000491d227220 */ /* 0x040fe40000410000 */
[----:B------:R-:W-:Y:S02]  /*1fd0*/  FMUL.FTZ R29, R29, R72 ;  /* 0x000000481d1d7220 */ /* 0x000fe40000410000 */
[----:B---3--:R-:W-:Y:S01]  /*1fe0*/  FMUL.FTZ R95, R37, R86 ;  /* 0x00000056255f7220 */ /* 0x008fe20000410000 */
[----:B------:R-:W0:Y:S01]  /*1ff0*/  MUFU.EX2 R35, R35 ;  /* 0x0000002300237308 */ /* 0x000e220000000800 */
[----:B------:R-:W-:Y:S02]  /*2000*/  FMUL.RZ R29, R29, 0.15915493667125701904 ;  /* 0x3e22f9831d1d7820 */ /* 0x000fe4000040c000 */
[-C--:B------:R-:W-:Y:S02]  /*2010*/  FMUL.FTZ R16, R96, R14.reuse ;  /* 0x0000000e60107220 */ /* 0x080fe40000410000 */
[----:B------:R-:W-:-:S02]  /*2020*/  FFMA.FTZ R14, R95, R14, R17 ;  /* 0x0000000e5f0e7223 */ /* 0x000fc40000010011 */
[----:B------:R-:W-:Y:S01]  /*2030*/  FFMA.FTZ R17, R95, R12, -R16 ;  /* 0x0000000c5f117223 */ /* 0x000fe20000010810 */
[----:B------:R1:W2:Y:S01]  /*2040*/  MUFU.COS R36, R64 ;  /* 0x0000004000247308 */ /* 0x0002a20000000000 */
[----:B------:R-:W-:Y:S02]  /*2050*/  FADD.FTZ R14, RZ, R14 ;  /* 0x0000000eff0e7221 */ /* 0x000fe40000010000 */
[----:B------:R-:W-:Y:S02]  /*2060*/  FADD.FTZ R17, R76, R17 ;  /* 0x000000114c117221 */ /* 0x000fe40000010000 */
[----:B----4-:R-:W-:Y:S02]  /*2070*/  FMUL.FTZ R98, R39, R98 ;  /* 0x0000006227627220 */ /* 0x010fe40000410000 */
[----:B------:R-:W-:Y:S01]  /*2080*/  FMUL.RZ R67, R34, 0.15915493667125701904 ;  /* 0x3e22f98322437820 */ /* 0x000fe2000040c000 */
[----:B------:R-:W-:Y:S01]  /*2090*/  MUFU.EX2 R88, R88 ;  /* 0x0000005800587308 */ /* 0x000fe20000000800 */
[----:B0-----:R-:W-:-:S02]  /*20a0*/  FMUL.FTZ R94, R35, R94 ;  /* 0x0000005e235e7220 */ /* 0x001fc40000410000 */
[----:B-1----:R-:W-:Y:S01]  /*20b0*/  IMAD R64, R30, c[0x0][0x1a0], RZ ;  /* 0x000068001e407a24 */ /* 0x002fe200078e02ff */
[----:B------:R-:W-:Y:S01]  /*20c0*/  MOV R30, R2 ;  /* 0x00000002001e7202 */ /* 0x000fe20000000f00 */
[C---:B------:R-:W-:Y:S02]  /*20d0*/  FMUL.FTZ R12, R94.reuse, R14 ;  /* 0x0000000e5e0c7220 */ /* 0x040fe40000410000 */
[-C--:B------:R-:W-:Y:S01]  /*20e0*/  FMUL.FTZ R18, R94, R17.reuse ;  /* 0x000000115e127220 */ /* 0x080fe20000410000 */
[----:B------:R-:W0:Y:S01]  /*20f0*/  MUFU.COS R15, R29 ;  /* 0x0000001d000f7308 */ /* 0x000e220000000000 */
[----:B--2---:R-:W-:Y:S02]  /*2100*/  FMUL.FTZ R93, R35, R36 ;  /* 0x00000024235d7220 */ /* 0x004fe40000410000 */
[----:B------:R-:W-:Y:S02]  /*2110*/  IMAD R85, R83, c[0x0][0x1a4], R64 ;  /* 0x0000690053557a24 */ /* 0x000fe400078e0240 */
[----:B------:R-:W-:-:S02]  /*2120*/  FFMA.FTZ R16, R93, R17, -R12 ;  /* 0x000000115d107223 */ /* 0x000fc4000001080c */
[----:B------:R-:W-:Y:S01]  /*2130*/  FFMA.FTZ R18, R93, R14, R18 ;  /* 0x0000000e5d127223 */ /* 0x000fe20000010012 */
[----:B------:R-:W-:Y:S08]  /*2140*/  MUFU.SIN R91, R31 ;  /* 0x0000001f005b7308 */ /* 0x000ff00000000400 */
[----:B------:R-:W1:Y:S01]  /*2150*/  MUFU.EX2 R32, R32 ;  /* 0x0000002000207308 */ /* 0x000e620000000800 */
[----:B0-----:R-:W-:-:S07]  /*2160*/  FMUL.FTZ R86, R88, R15 ;  /* 0x0000000f58567220 */ /* 0x001fce0000410000 */
[----:B------:R-:W0:Y:S08]  /*2170*/  MUFU.SIN R13, R29 ;  /* 0x0000001d000d7308 */ /* 0x000e300000000400 */
[----:B------:R2:W3:Y:S01]  /*2180*/  MUFU.COS R33, R31 ;  /* 0x0000001f00217308 */ /* 0x0004e20000000000 */
[----:B-1----:R-:W-:Y:S02]  /*2190*/  FMUL.FTZ R91, R32, R91 ;  /* 0x0000005b205b7220 */ /* 0x002fe40000410000 */
[----:B------:R-:W-:-:S05]  /*21a0*/  FADD.FTZ R15, R77, R16 ;  /* 0x000000104d0f7221 */ /* 0x000fca0000010000 */
[----:B------:R-:W-:Y:S01]  /*21b0*/  MUFU.SIN R92, R65 ;  /* 0x00000041005c7308 */ /* 0x000fe20000000400 */
[----:B--2---:R-:W-:Y:S01]  /*21c0*/  MOV R31, R55 ;  /* 0x00000037001f7202 */ /* 0x004fe20000000f00 */
[----:B------:R-:W-:Y:S02]  /*21d0*/  FADD.FTZ R18, RZ, R18 ;  /* 0x00000012ff127221 */ /* 0x000fe40000010000 */
[----:B0-----:R-:W-:Y:S02]  /*21e0*/  FMUL.FTZ R88, R88, R13 ;  /* 0x0000000d58587220 */ /* 0x001fe40000410000 */
[----:B------:R-:W-:Y:S02]  /*21f0*/  IMAD.WIDE.U32 R30, R83, c[0x0][0x1a0], R30 ;  /* 0x00006800531e7a25 */ /* 0x000fe400078e001e */
[----:B------:R-:W0:Y:S02]  /*2200*/  MUFU.EX2 R28, R28 ;  /* 0x0000001c001c7308 */ /* 0x000e240000000800 */
[-C--:B------:R-:W-:Y:S01]  /*2210*/  FMUL.FTZ R12, R100, R97.reuse ;  /* 0x00000061640c7220 */ /* 0x080fe20000410000 */
[----:B------:R-:W-:Y:S01]  /*2220*/  LEA R64, P1, R30, c[0x0][0x228], 0x3 ;  /* 0x00008a001e407a11 */ /* 0x000fe200078218ff */
[----:B------:R-:W-:Y:S01]  /*2230*/  FMUL.FTZ R13, R98, R97 ;  /* 0x00000061620d7220 */ /* 0x000fe20000410000 */
[----:B------:R-:W-:Y:S01]  /*2240*/  IADD3 R31, R31, R85, RZ ;  /* 0x000000551f1f7210 */ /* 0x000fe20007ffe0ff */
[----:B---3--:R-:W-:-:S02]  /*2250*/  FMUL.FTZ R90, R32, R33 ;  /* 0x00000021205a7220 */ /* 0x008fc40000410000 */
[----:B------:R1:W2:Y:S01]  /*2260*/  MUFU.COS R89, R65 ;  /* 0x0000004100597308 */ /* 0x0002a20000000000 */
[C---:B------:R-:W-:Y:S02]  /*2270*/  FMUL.FTZ R19, R91.reuse, R15 ;  /* 0x0000000f5b137220 */ /* 0x040fe40000410000 */
[-C--:B------:R-:W-:Y:S02]  /*2280*/  FMUL.FTZ R17, R91, R18.reuse ;  /* 0x000000125b117220 */ /* 0x080fe40000410000 */
[-C--:B------:R-:W-:Y:S02]  /*2290*/  FFMA.FTZ R12, R98, R99.reuse, -R12 ;  /* 0x00000063620c7223 */ /* 0x080fe4000001080c */
[----:B------:R-:W-:Y:S01]  /*22a0*/  FFMA.FTZ R13, R100, R99, R13 ;  /* 0x00000063640d7223 */ /* 0x000fe2000001000d */
[----:B------:R-:W-:Y:S01]  /*22b0*/  MUFU.EX2 R87, R87 ;  /* 0x0000005700577308 */ /* 0x000fe20000000800 */
[----:B-1----:R-:W-:Y:S01]  /*22c0*/  LEA.HI.X R65, R30, c[0x0][0x22c], R31, 0x3, P1 ;  /* 0x00008b001e417a11 */ /* 0x002fe200008f1c1f */
[----:B------:R-:W-:Y:S01]  /*22d0*/  FFMA.FTZ R19, R90, R18, R19 ;  /* 0x000000125a137223 */ /* 0x000fe20000010013 */
[----:B------:R-:W-:-:S06]  /*22e0*/  NOP ;  /* 0x0000000000007918 */ /* 0x000fcc0000000000 */
[----:B------:R-:W1:Y:S01]  /*22f0*/  MUFU.COS R30, R67 ;  /* 0x00000043001e7308 */ /* 0x000e620000000000 */
[----:B------:R-:W-:Y:S01]  /*2300*/  FFMA.FTZ R17, R90, R15, -R17 ;  /* 0x0000000f5a117223 */ /* 0x000fe20000010811 */
[----:B------:R-:W3:Y:S01]  /*2310*/  LDG.E.64 R64, [R64.64] ;  /* 0x0000000440407981 */ /* 0x000ee2000c1e1b00 */
[C---:B------:R-:W-:Y:S02]  /*2320*/  FMUL.FTZ R16, R96.reuse, R12 ;  /* 0x0000000c60107220 */ /* 0x040fe40000410000 */
[----:B------:R-:W-:Y:S02]  /*2330*/  FMUL.FTZ R14, R96, R13 ;  /* 0x0000000d600e7220 */ /* 0x000fe40000410000 */
[----:B0-----:R-:W-:Y:S01]  /*2340*/  FMUL.FTZ R92, R28, R92 ;  /* 0x0000005c1c5c7220 */ /* 0x001fe20000410000 */
[----:B------:R-:W0:Y:S01]  /*2350*/  MUFU.SIN R34, R67 ;  /* 0x0000004300227308 */ /* 0x000e220000000400 */
[----:B------:R-:W-:Y:S02]  /*2360*/  FADD.FTZ R19, RZ, R19 ;  /* 0x00000013ff137221 */ /* 0x000fe40000010000 */
[----:B------:R-:W-:-:S02]  /*2370*/  FADD.FTZ R17, R78, R17 ;  /* 0x000000114e117221 */ /* 0x000fc40000010000 */
[C---:B------:R-:W-:Y:S02]  /*2380*/  FFMA.FTZ R16, R95.reuse, R13, R16 ;  /* 0x0000000d5f107223 */ /* 0x040fe40000010010 */
[----:B------:R-:W-:Y:S02]  /*2390*/  FFMA.FTZ R14, R95, R12, -R14 ;  /* 0x0000000c5f0e7223 */ /* 0x000fe4000001080e */
[----:B--2---:R-:W-:Y:S02]  /*23a0*/  FMUL.FTZ R89, R28, R89 ;  /* 0x000000591c597220 */ /* 0x004fe40000410000 */
[C---:B------:R-:W-:Y:S02]  /*23b0*/  FMUL.FTZ R18, R92.reuse, R19 ;  /* 0x000000135c127220 */ /* 0x040fe40000410000 */
[----:B------:R-:W-:Y:S02]  /*23c0*/  FMUL.FTZ R20, R92, R17 ;  /* 0x000000115c147220 */ /* 0x000fe40000410000 */
[----:B------:R-:W-:-:S02]  /*23d0*/  FMUL.FTZ R12, R94, R16 ;  /* 0x000000105e0c7220 */ /* 0x000fc40000410000 */
[-C--:B------:R-:W-:Y:S02]  /*23e0*/  FMUL.FTZ R13, R94, R14.reuse ;  /* 0x0000000e5e0d7220 */ /* 0x080fe40000410000 */
[C---:B------:R-:W-:Y:S02]  /*23f0*/  FFMA.FTZ R18, R89.reuse, R17, -R18 ;  /* 0x0000001159127223 */ /* 0x040fe40000010812 */
[----:B------:R-:W-:Y:S02]  /*2400*/  FFMA.FTZ R20, R89, R19, R20 ;  /* 0x0000001359147223 */ /* 0x000fe40000010014 */
[----:B------:R-:W-:Y:S02]  /*2410*/  FFMA.FTZ R12, R93, R14, -R12 ;  /* 0x0000000e5d0c7223 */ /* 0x000fe4000001080c */
[----:B-1----:R-:W-:Y:S02]  /*2420*/  FMUL.FTZ R85, R87, R30 ;  /* 0x0000001e57557220 */ /* 0x002fe40000410000 */
[----:B------:R-:W-:-:S02]  /*2430*/  FFMA.FTZ R13, R93, R16, R13 ;  /* 0x000000105d0d7223 */ /* 0x000fc4000001000d */
[----:B0-----:R-:W-:Y:S02]  /*2440*/  FMUL.FTZ R87, R87, R34 ;  /* 0x0000002257577220 */ /* 0x001fe40000410000 */
[----:B------:R-:W-:Y:S02]  /*2450*/  FADD.FTZ R18, R79, R18 ;  /* 0x000000124f127221 */ /* 0x000fe40000010000 */
[----:B------:R-:W-:Y:S02]  /*2460*/  FADD.FTZ R20, RZ, R20 ;  /* 0x00000014ff147221 */ /* 0x000fe40000010000 */
[C---:B------:R-:W-:Y:S02]  /*2470*/  FMUL.FTZ R14, R91.reuse, R12 ;  /* 0x0000000c5b0e7220 */ /* 0x040fe40000410000 */
[----:B------:R-:W-:Y:S02]  /*2480*/  FMUL.FTZ R15, R91, R13 ;  /* 0x0000000d5b0f7220 */ /* 0x000fe40000410000 */
[----:B------:R-:W-:-:S02]  /*2490*/  FMUL.FTZ R17, R87, R18 ;  /* 0x0000001257117220 */ /* 0x000fc40000410000 */
[----:B------:R-:W-:Y:S02]  /*24a0*/  FMUL.FTZ R16, R87, R20 ;  /* 0x0000001457107220 */ /* 0x000fe40000410000 */
[C---:B------:R-:W-:Y:S02]  /*24b0*/  FFMA.FTZ R14, R90.reuse, R13, R14 ;  /* 0x0000000d5a0e7223 */ /* 0x040fe4000001000e */
[----:B------:R-:W-:Y:S02]  /*24c0*/  FFMA.FTZ R15, R90, R12, -R15 ;  /* 0x0000000c5a0f7223 */ /* 0x000fe4000001080f */
[C---:B------:R-:W-:Y:S02]  /*24d0*/  FFMA.FTZ R20, R85.reuse, R20, R17 ;  /* 0x0000001455147223 */ /* 0x040fe40000010011 */
[----:B------:R-:W-:Y:S02]  /*24e0*/  FFMA.FTZ R17, R85, R18, -R16 ;  /* 0x0000001255117223 */ /* 0x000fe40000010810 */
[----:B------:R-:W-:-:S02]  /*24f0*/  FMUL.FTZ R12, R92, R14 ;  /* 0x0000000e5c0c7220 */ /* 0x000fc40000410000 */
[-C--:B------:R-:W-:Y:S02]  /*2500*/  FMUL.FTZ R13, R92, R15.reuse ;  /* 0x0000000f5c0d7220 */ /* 0x080fe40000410000 */
[----:B------:R-:W-:Y:S02]  /*2510*/  FADD.FTZ R17, R80, R17 ;  /* 0x0000001150117221 */ /* 0x000fe40000010000 */
[C---:B------:R-:W-:Y:S02]  /*2520*/  FFMA.FTZ R12, R89.reuse, R15, -R12 ;  /* 0x0000000f590c7223 */ /* 0x040fe4000001080c */
[----:B------:R-:W-:Y:S02]  /*2530*/  FADD.FTZ R19, RZ, R20 ;  /* 0x00000014ff137221 */ /* 0x000fe40000010000 */
[----:B------:R-:W-:Y:S02]  /*2540*/  FFMA.FTZ R14, R89, R14, R13 ;  /* 0x0000000e590e7223 */ /* 0x000fe4000001000d */
[----:B------:R-:W-:-:S02]  /*2550*/  FMUL.FTZ R18, R88, R17 ;  /* 0x0000001158127220 */ /* 0x000fc40000410000 */
[C---:B------:R-:W-:Y:S02]  /*2560*/  FMUL.FTZ R15, R87.reuse, R12 ;  /* 0x0000000c570f7220 */ /* 0x040fe40000410000 */
[-C--:B------:R-:W-:Y:S02]  /*2570*/  FMUL.FTZ R16, R88, R19.reuse ;  /* 0x0000001358107220 */ /* 0x080fe40000410000 */
[-C--:B------:R-:W-:Y:S02]  /*2580*/  FMUL.FTZ R13, R87, R14.reuse ;  /* 0x0000000e570d7220 */ /* 0x080fe40000410000 */
[C---:B------:R-:W-:Y:S02]  /*2590*/  FFMA.FTZ R18, R86.reuse, R19, R18 ;  /* 0x0000001356127223 */ /* 0x040fe40000010012 */
[----:B------:R-:W-:Y:S02]  /*25a0*/  FFMA.FTZ R15, R85, R14, R15 ;  /* 0x0000000e550f7223 */ /* 0x000fe4000001000f */
[----:B------:R-:W-:-:S02]  /*25b0*/  FFMA.FTZ R16, R86, R17, -R16 ;  /* 0x0000001156107223 */ /* 0x000fc40000010810 */
[----:B------:R-:W-:Y:S02]  /*25c0*/  FFMA.FTZ R13, R85, R12, -R13 ;  /* 0x0000000c550d7223 */ /* 0x000fe4000001080d */
[----:B------:R-:W-:Y:S02]  /*25d0*/  FADD.FTZ R23, RZ, R18 ;  /* 0x00000012ff177221 */ /* 0x000fe40000010000 */
[C---:B------:R-:W-:Y:S02]  /*25e0*/  FMUL.FTZ R20, R88.reuse, R15 ;  /* 0x0000000f58147220 */ /* 0x040fe40000410000 */
[----:B------:R-:W-:Y:S02]  /*25f0*/  FADD.FTZ R22, R81, R16 ;  /* 0x0000001051167221 */ /* 0x000fe40000010000 */
[-C--:B------:R-:W-:Y:S01]  /*2600*/  FMUL.FTZ R12, R88, R13.reuse ;  /* 0x0000000d580c7220 */ /* 0x080fe20000410000 */
[----:B------:R-:W0:Y:S01]  /*2610*/  SHFL.UP PT, R19, R23, 0x1, RZ ;  /* 0x0420000017137989 */ /* 0x000e2200000e00ff */
[----:B------:R-:W-:-:S02]  /*2620*/  FFMA.FTZ R20, R86, R13, -R20 ;  /* 0x0000000d56147223 */ /* 0x000fc40000010814 */
[----:B------:R-:W-:Y:S01]  /*2630*/  FFMA.FTZ R12, R86, R15, R12 ;  /* 0x0000000f560c7223 */ /* 0x000fe2000001000c */
        /* <DEDUP_REMOVED lines=9> */
[----:B----4-:R-:W-:Y:S02]  /*26d0*/  FMUL.FTZ R14, R12, R15 ;  /* 0x0000000f0c0e7220 */ /* 0x010fe40000410000 */
[----:B------:R-:W-:-:S02]  /*26e0*/  @P1 FADD.FTZ R22, R22, R17 ;  /* 0x0000001116161221 */ /* 0x000fc40000010000 */
[C---:B------:R-:W-:Y:S02]  /*26f0*/  FFMA.FTZ R15, R20.reuse, R15, R16 ;  /* 0x0000000f140f7223 */ /* 0x040fe40000010010 */
        /* <DEDUP_REMOVED lines=18> */
[----:B------:R-:W0:Y:S01]  /*2820*/  SHFL.UP PT, R19, R23, 0x4, RZ ;  /* 0x0480000017137989 */ /* 0x000e2200000e00ff */
[----:B------:R-:W-:-:S03]  /*2830*/  FSEL R14, R15, R14, !P1 ;  /* 0x0000000e0f0e7208 */ /* 0x000fc60004800000 */
        /* <DEDUP_REMOVED lines=12> */
[----:B------:R-:W-:Y:S01]  /*2900*/  @P1 FFMA.FTZ R20, R20, R13, -R12 ;  /* 0x0000000d14141223 */ /* 0x000fe2000001080c */
[----:B------:R-:W-:Y:S01]  /*2910*/  FSEL R15, R14, R15, !P1 ;  /* 0x0000000f0e0f7208 */ /* 0x000fe20004800000 */
[----:B------:R-:W-:Y:S01]  /*2920*/  @P1 FADD.FTZ R23, R23, R18 ;  /* 0x0000001217171221 */ /* 0x000fe20000010000 */
[----:B------:R-:W0:Y:S04]  /*2930*/  SHFL.UP PT, R14, R22, 0x8, RZ ;  /* 0x05000000160e7989 */ /* 0x000e2800000e00ff */
[----:B------:R-:W1:Y:S04]  /*2940*/  SHFL.UP PT, R12, R20, 0x8, RZ ;  /* 0x05000000140c7989 */ /* 0x000e6800000e00ff */
[----:B------:R-:W2:Y:S04]  /*2950*/  SHFL.UP PT, R16, R23, 0x8, RZ ;  /* 0x0500000017107989 */ /* 0x000ea800000e00ff */
[----:B------:R-:W4:Y:S01]  /*2960*/  SHFL.UP PT, R13, R15, 0x8, RZ ;  /* 0x050000000f0d7989 */ /* 0x000f2200000e00ff */
[----:B------:R-:W-:Y:S01]  /*2970*/  ISETP.GE.AND P1, PT, R47, 0x8, PT ;  /* 0x000000082f00780c */ /* 0x000fe20003f26270 */
[----:B0-----:R-:W-:-:S02]  /*2980*/  FMUL.FTZ R21, R15, R14 ;  /* 0x0000000e0f157220 */ /* 0x001fc40000410000 */
[C---:B-1----:R-:W-:Y:S02]  /*2990*/  FMUL.FTZ R17, R15.reuse, R12 ;  /* 0x0000000c0f117220 */ /* 0x042fe40000410000 */
[-C--:B--2---:R-:W-:Y:S02]  /*29a0*/  FMUL.FTZ R19, R15, R16.reuse ;  /* 0x000000100f137220 */ /* 0x084fe40000410000 */
[C---:B------:R-:W-:Y:S02]  /*29b0*/  FFMA.FTZ R16, R20.reuse, R16, R21 ;  /* 0x0000001014107223 */ /* 0x040fe40000010015 */
[C---:B----4-:R-:W-:Y:S02]  /*29c0*/  FFMA.FTZ R18, R20.reuse, R13, R17 ;  /* 0x0000000d14127223 */ /* 0x050fe40000010011 */
[----:B------:R-:W-:Y:S02]  /*29d0*/  FFMA.FTZ R19, R20, R14, -R19 ;  /* 0x0000000e14137223 */ /* 0x000fe40000010813 */
[----:B------:R-:W-:-:S02]  /*29e0*/  @P1 FADD.FTZ R23, R23, R16 ;  /* 0x0000001017171221 */ /* 0x000fc40000010000 */
[C---:B------:R-:W-:Y:S01]  /*29f0*/  FMUL.FTZ R13, R15.reuse, R13 ;  /* 0x0000000d0f0d7220 */ /* 0x040fe20000410000 */
[----:B------:R-:W-:Y:S01]  /*2a00*/  FSEL R21, R15, R18, !P1 ;  /* 0x000000120f157208 */ /* 0x000fe20004800000 */
[----:B------:R-:W-:Y:S01]  /*2a10*/  @P1 FADD.FTZ R22, R22, R19 ;  /* 0x0000001316161221 */ /* 0x000fe20000010000 */
[----:B------:R-:W0:Y:S01]  /*2a20*/  SHFL.UP PT, R15, R23, 0x10, RZ ;  /* 0x06000000170f7989 */ /* 0x000e2200000e00ff */
[----:B------:R-:W-:-:S03]  /*2a30*/  @P1 FFMA.FTZ R20, R20, R12, -R13 ;  /* 0x0000000c14141223 */ /* 0x000fc6000001080d */
[----:B------:R-:W1:Y:S04]  /*2a40*/  SHFL.UP PT, R14, R22, 0x10, RZ ;  /* 0x06000000160e7989 */ /* 0x000e6800000e00ff */
[----:B------:R-:W2:Y:S04]  /*2a50*/  SHFL.UP PT, R12, R20, 0x10, RZ ;  /* 0x06000000140c7989 */ /* 0x000ea800000e00ff */
[----:B------:R-:W4:Y:S01]  /*2a60*/  SHFL.UP PT, R13, R21, 0x10, RZ ;  /* 0x06000000150d7989 */ /* 0x000f2200000e00ff */
[----:B------:R-:W-:Y:S01]  /*2a70*/  MOV R17, RZ ;  /* 0x000000ff00117202 */ /* 0x000fe20000000f00 */
[----:B------:R-:W-:Y:S01]  /*2a80*/  CS2R R18, SRZ ;  /* 0x0000000000127805 */ /* 0x000fe2000001ff00 */
[----:B------:R-:W-:-:S02]  /*2a90*/  MOV R16, 0x3f800000 ;  /* 0x3f80000000107802 */ /* 0x000fc40000000f00 */
[C---:B------:R-:W-:Y:S02]  /*2aa0*/  ISETP.GE.AND P1, PT, R47.reuse, 0x10, PT ;  /* 0x000000102f00780c */ /* 0x040fe40003f26270 */
[----:B------:R-:W-:Y:S02]  /*2ab0*/  ISETP.NE.AND P2, PT, R47, 0x1f, PT ;  /* 0x0000001f2f00780c */ /* 0x000fe40003f45270 */
[----:B------:R-:W5:Y:S01]  /*2ac0*/  @!P0 LDS.128 R16, [R83.X16+0x880] ;  /* 0x0008800053108984 */ /* 0x000f62000000cc00 */
[C---:B0-----:R-:W-:Y:S02]  /*2ad0*/  FMUL.FTZ R25, R21.reuse, R15 ;  /* 0x0000000f15197220 */ /* 0x041fe40000410000 */
[CC--:B-1----:R-:W-:Y:S02]  /*2ae0*/  FMUL.FTZ R24, R21.reuse, R14.reuse ;  /* 0x0000000e15187220 */ /* 0x0c2fe40000410000 */
[----:B------:R-:W-:Y:S02]  /*2af0*/  FFMA.FTZ R25, R20, R14, -R25 ;  /* 0x0000000e14197223 */ /* 0x000fe40000010819 */
[----:B--2---:R-:W-:-:S02]  /*2b00*/  FMUL.FTZ R14, R21, R12 ;  /* 0x0000000c150e7220 */ /* 0x004fc40000410000 */
[C---:B------:R-:W-:Y:S02]  /*2b10*/  FFMA.FTZ R24, R20.reuse, R15, R24 ;  /* 0x0000000f14187223 */ /* 0x040fe40000010018 */
[-C--:B----4-:R-:W-:Y:S02]  /*2b20*/  FFMA.FTZ R14, R20, R13.reuse, R14 ;  /* 0x0000000d140e7223 */ /* 0x090fe4000001000e */
[----:B------:R-:W-:Y:S01]  /*2b30*/  FMUL.FTZ R15, R21, R13 ;  /* 0x0000000d150f7220 */ /* 0x000fe20000410000 */
[----:B------:R-:W-:Y:S01]  /*2b40*/  SHF.L.U32 R101, R47, 0x6, RZ ;  /* 0x000000062f657819 */ /* 0x000fe200000006ff */
[----:B------:R-:W-:Y:S01]  /*2b50*/  @P1 FADD.FTZ R22, R22, R25 ;  /* 0x0000001916161221 */ /* 0x000fe20000010000 */
[----:B------:R-:W-:Y:S01]  /*2b60*/  FSEL R21, R21, R14, !P1 ;  /* 0x0000000e15157208 */ /* 0x000fe20004800000 */
[----:B------:R-:W-:Y:S02]  /*2b70*/  @P1 FFMA.FTZ R20, R20, R12, -R15 ;  /* 0x0000000c14141223 */ /* 0x000fe4000001080f */
[----:B------:R-:W-:Y:S01]  /*2b80*/  @P1 FADD.FTZ R23, R23, R24 ;  /* 0x0000001817171221 */ /* 0x000fe20000010000 */
[----:B------:R-:W-:Y:S04]  /*2b90*/  LDS.128 R28, [R101+0x10] ;  /* 0x00001000651c7984 */ /* 0x000fe80000000c00 */
[----:B------:R-:W-:Y:S04]  /*2ba0*/  LDS.128 R24, [R101] ;  /* 0x0000000065187984 */ /* 0x000fe80000000c00 */
[----:B------:R-:W-:Y:S04]  /*2bb0*/  LDS.128 R32, [R101+0x20] ;  /* 0x0000200065207984 */ /* 0x000fe80000000c00 */
[----:B------:R-:W-:Y:S04]  /*2bc0*/  LDS.128 R36, [R101+0x30] ;  /* 0x0000300065247984 */ /* 0x000fe80000000c00 */
        /* <DEDUP_REMOVED lines=14> */
[----:B--2---:R-:W-:Y:S02]  /*2cb0*/  @!P3 MOV R105, R18 ;  /* 0x000000120069b202 */ /* 0x004fe40000000f00 */
        /* <DEDUP_REMOVED lines=11> */
[CC--:B---3--:R-:W-:Y:S02]  /*2d70*/  FMUL.FTZ R101, R25.reuse, R65.reuse ;  /* 0x0000004119657220 */ /* 0x0c8fe40000410000 */
[-C--:B------:R-:W-:Y:S02]  /*2d80*/  FMUL.FTZ R25, R25, R64.reuse ;  /* 0x0000004019197220 */ /* 0x080fe40000410000 */
[----:B------:R-:W-:Y:S02]  /*2d90*/  FADD.FTZ R66, RZ, R22 ;  /* 0x00000016ff427221 */ /* 0x000fe40000010000 */
[----:B------:R-:W-:Y:S02]  /*2da0*/  FADD.FTZ R22, R74, R105 ;  /* 0x000000694a167221 */ /* 0x000fe40000010000 */
[C---:B------:R-:W-:Y:S02]  /*2db0*/  FFMA.FTZ R20, R24.reuse, R64, -R101 ;  /* 0x0000004018147223 */ /* 0x040fe40000010865 */
[----:B------:R-:W-:-:S02]  /*2dc0*/  FFMA.FTZ R24, R24, R65, R25 ;  /* 0x0000004118187223 */ /* 0x000fc40000010019 */
[CC--:B------:R-:W-:Y:S02]  /*2dd0*/  FMUL.FTZ R21, R27.reuse, R65.reuse ;  /* 0x000000411b157220 */ /* 0x0c0fe40000410000 */
[----:B------:R-:W-:Y:S02]  /*2de0*/  FMUL.FTZ R27, R27, R64 ;  /* 0x000000401b1b7220 */ /* 0x000fe40000410000 */
[C---:B------:R-:W-:Y:S02]  /*2df0*/  FMUL.FTZ R25, R97.reuse, R66 ;  /* 0x0000004261197220 */ /* 0x040fe40000410000 */
[----:B------:R-:W-:Y:S02]  /*2e00*/  FMUL.FTZ R97, R97, R22 ;  /* 0x0000001661617220 */ /* 0x000fe40000410000 */
[----:B------:R-:W-:Y:S02]  /*2e10*/  FFMA.FTZ R21, R26, R64, -R21 ;  /* 0x000000401a157223 */ /* 0x000fe40000010815 */
[----:B------:R-:W-:-:S02]  /*2e20*/  FMUL.FTZ R23, R29, R65 ;  /* 0x000000411d177220 */ /* 0x000fc40000410000 */
[-C--:B------:R-:W-:Y:S02]  /*2e30*/  FFMA.FTZ R26, R26, R65.reuse, R27 ;  /* 0x000000411a1a7223 */ /* 0x080fe4000001001b */
[----:B------:R-:W-:Y:S02]  /*2e40*/  FMUL.FTZ R29, R29, R64 ;  /* 0x000000401d1d7220 */ /* 0x000fe40000410000 */
[C---:B------:R-:W-:Y:S02]  /*2e50*/  FFMA.FTZ R98, R99.reuse, R22, -R25 ;  /* 0x0000001663627223 */ /* 0x040fe40000010819 */
[----:B------:R-:W-:Y:S02]  /*2e60*/  FFMA.FTZ R27, R99, R66, R97 ;  /* 0x00000042631b7223 */ /* 0x000fe40000010061 */
[C---:B------:R-:W-:Y:S02]  /*2e70*/  FFMA.FTZ R23, R28.reuse, R64, -R23 ;  /* 0x000000401c177223 */ /* 0x040fe40000010817 */
[----:B------:R-:W-:-:S02]  /*2e80*/  FFMA.FTZ R28, R28, R65, R29 ;  /* 0x000000411c1c7223 */ /* 0x000fc4000001001d */
[----:B------:R-:W-:Y:S02]  /*2e90*/  FADD.FTZ R98, R75, R98 ;  /* 0x000000624b627221 */ /* 0x000fe40000010000 */
[C---:B------:R-:W-:Y:S02]  /*2ea0*/  FMUL.FTZ R29, R31.reuse, R65 ;  /* 0x000000411f1d7220 */ /* 0x040fe40000410000 */
[----:B------:R-:W-:Y:S02]  /*2eb0*/  FADD.FTZ R27, RZ, R27 ;  /* 0x0000001bff1b7221 */ /* 0x000fe40000010000 */
[----:B------:R-:W-:Y:S02]  /*2ec0*/  FMUL.FTZ R31, R31, R64 ;  /* 0x000000401f1f7220 */ /* 0x000fe40000410000 */
[----:B------:R-:W-:Y:S02]  /*2ed0*/  FMUL.FTZ R100, R96, R98 ;  /* 0x0000006260647220 */ /* 0x000fe40000410000 */
[----:B------:R-:W-:-:S02]  /*2ee0*/  FFMA.FTZ R25, R30, R64, -R29 ;  /* 0x000000401e197223 */ /* 0x000fc4000001081d */
[----:B------:R-:W-:Y:S02]  /*2ef0*/  FMUL.FTZ R96, R96, R27 ;  /* 0x0000001b60607220 */ /* 0x000fe40000410000 */
[CC--:B------:R-:W-:Y:S02]  /*2f00*/  FMUL.FTZ R29, R33.reuse, R65.reuse ;  /* 0x00000041211d7220 */ /* 0x0c0fe40000410000 */
[----:B------:R-:W-:Y:S02]  /*2f10*/  FFMA.FTZ R30, R30, R65, R31 ;  /* 0x000000411e1e7223 */ /* 0x000fe4000001001f */
[----:B------:R-:W-:Y:S02]  /*2f20*/  FMUL.FTZ R33, R33, R64 ;  /* 0x0000004021217220 */ /* 0x000fe40000410000 */
[C---:B------:R-:W-:Y:S02]  /*2f30*/  FFMA.FTZ R31, R95.reuse, R27, R100 ;  /* 0x0000001b5f1f7223 */ /* 0x040fe40000010064 */
[----:B------:R-:W-:-:S02]  /*2f40*/  FFMA.FTZ R95, R95, R98, -R96 ;  /* 0x000000625f5f7223 */ /* 0x000fc40000010860 */
[CC--:B------:R-:W-:Y:S02]  /*2f50*/  FFMA.FTZ R29, R32.reuse, R64.reuse, -R29 ;  /* 0x00000040201d7223 */ /* 0x0c0fe4000001081d */
[-C--:B------:R-:W-:Y:S02]  /*2f60*/  FFMA.FTZ R32, R32, R65.reuse, R33 ;  /* 0x0000004120207223 */ /* 0x080fe40000010021 */
[C---:B------:R-:W-:Y:S02]  /*2f70*/  FMUL.FTZ R33, R35.reuse, R65 ;  /* 0x0000004123217220 */ /* 0x040fe40000410000 */
[----:B------:R-:W-:Y:S02]  /*2f80*/  FMUL.FTZ R35, R35, R64 ;  /* 0x0000004023237220 */ /* 0x000fe40000410000 */
[----:B------:R-:W-:Y:S02]  /*2f90*/  FADD.FTZ R96, R76, R95 ;  /* 0x0000005f4c607221 */ /* 0x000fe40000010000 */
[----:B------:R-:W-:-:S02]  /*2fa0*/  FADD.FTZ R31, RZ, R31 ;  /* 0x0000001fff1f7221 */ /* 0x000fc40000010000 */
[C---:B------:R-:W-:Y:S02]  /*2fb0*/  FFMA.FTZ R33, R34.reuse, R64, -R33 ;  /* 0x0000004022217223 */ /* 0x040fe40000010821 */
[----:B------:R-:W-:Y:S02]  /*2fc0*/  FFMA.FTZ R34, R34, R65, R35 ;  /* 0x0000004122227223 */ /* 0x000fe40000010023 */
[C---:B------:R-:W-:Y:S02]  /*2fd0*/  FMUL.FTZ R100, R94.reuse, R96 ;  /* 0x000000605e647220 */ /* 0x040fe40000410000 */
[----:B------:R-:W-:Y:S02]  /*2fe0*/  FMUL.FTZ R35, R94, R31 ;  /* 0x0000001f5e237220 */ /* 0x000fe40000410000 */
[C---:B------:R-:W-:Y:S02]  /*2ff0*/  FMUL.FTZ R67, R37.reuse, R65 ;  /* 0x0000004125437220 */ /* 0x040fe40000410000 */
[----:B------:R-:W-:-:S02]  /*3000*/  FMUL.FTZ R95, R37, R64 ;  /* 0x00000040255f7220 */ /* 0x000fc40000410000 */
[C---:B------:R-:W-:Y:S02]  /*3010*/  FFMA.FTZ R37, R93.reuse, R31, R100 ;  /* 0x0000001f5d257223 */ /* 0x040fe40000010064 */
[----:B------:R-:W-:Y:S02]  /*3020*/  FFMA.FTZ R94, R93, R96, -R35 ;  /* 0x000000605d5e7223 */ /* 0x000fe40000010823 */
[-C--:B------:R-:W-:Y:S02]  /*3030*/  FFMA.FTZ R35, R36, R64.reuse, -R67 ;  /* 0x0000004024237223 */ /* 0x080fe40000010843 */
[C---:B------:R-:W-:Y:S02]  /*3040*/  FMUL.FTZ R67, R39.reuse, R65 ;  /* 0x0000004127437220 */ /* 0x040fe40000410000 */
[----:B------:R-:W-:Y:S02]  /*3050*/  FADD.FTZ R37, RZ, R37 ;  /* 0x00000025ff257221 */ /* 0x000fe40000010000 */
[----:B------:R-:W-:-:S02]  /*3060*/  FMUL.FTZ R93, R39, R64 ;  /* 0x00000040275d7220 */ /* 0x000fc40000410000 */
[----:B------:R-:W-:Y:S02]  /*3070*/  FADD.FTZ R94, R77, R94 ;  /* 0x0000005e4d5e7221 */ /* 0x000fe40000010000 */
[----:B------:R-:W-:Y:S02]  /*3080*/  FFMA.FTZ R64, R38, R64, -R67 ;  /* 0x0000004026407223 */ /* 0x000fe40000010843 */
[CC--:B------:R-:W-:Y:S02]  /*3090*/  FMUL.FTZ R67, R91.reuse, R37.reuse ;  /* 0x000000255b437220 */ /* 0x0c0fe40000410000 */
[-C--:B------:R-:W-:Y:S02]  /*30a0*/  FMUL.FTZ R91, R91, R94.reuse ;  /* 0x0000005e5b5b7220 */ /* 0x080fe40000410000 */
[C---:B------:R-:W-:Y:S02]  /*30b0*/  FFMA.FTZ R67, R90.reuse, R94, -R67 ;  /* 0x0000005e5a437223 */ /* 0x040fe40000010843 */
[----:B------:R-:W-:Y:S01]  /*30c0*/  FFMA.FTZ R91, R90, R37, R91 ;  /* 0x000000255a5b7223 */ /* 0x000fe2000001005b */
[----:B------:R-:W-:Y:S01]  /*30d0*/  ISETP.NE.AND P1, PT, R46, RZ, PT ;  /* 0x000000ff2e00720c */ /* 0x000fe20003f25270 */
[----:B------:R-:W-:-:S02]  /*30e0*/  FADD.FTZ R90, R78, R67 ;  /* 0x000000434e5a7221 */ /* 0x000fc40000010000 */
[----:B------:R-:W-:Y:S02]  /*30f0*/  FMUL.FTZ R39, R13, R19 ;  /* 0x000000130d277220 */ /* 0x000fe40000410000 */
[-C--:B------:R-:W-:Y:S02]  /*3100*/  FFMA.FTZ R36, R36, R65.reuse, R95 ;  /* 0x0000004124247223 */ /* 0x080fe4000001005f */
[----:B------:R-:W-:Y:S02]  /*3110*/  FFMA.FTZ R38, R38, R65, R93 ;  /* 0x0000004126267223 */ /* 0x000fe4000001005d */
[----:B------:R-:W-:Y:S02]  /*3120*/  FADD.FTZ R91, RZ, R91 ;  /* 0x0000005bff5b7221 */ /* 0x000fe40000010000 */
[----:B------:R-:W-:Y:S02]  /*3130*/  FMUL.FTZ R100, R92, R90 ;  /* 0x0000005a5c647220 */ /* 0x000fe40000410000 */
[----:B------:R-:W-:-:S02]  /*3140*/  FFMA.FTZ R65, R12, R18, -R39 ;  /* 0x000000120c417223 */ /* 0x000fc40000010827 */
[C---:B------:R-:W-:Y:S02]  /*3150*/  FMUL.FTZ R18, R13.reuse, R18 ;  /* 0x000000120d127220 */ /* 0x040fe40000410000 */
[C---:B------:R-:W-:Y:S02]  /*3160*/  FMUL.FTZ R39, R13.reuse, R17 ;  /* 0x000000110d277220 */ /* 0x040fe40000410000 */
[-C--:B------:R-:W-:Y:S02]  /*3170*/  FMUL.FTZ R13, R13, R16.reuse ;  /* 0x000000100d0d7220 */ /* 0x080fe40000410000 */
[-C--:B------:R-:W-:Y:S02]  /*3180*/  FMUL.FTZ R92, R92, R91.reuse ;  /* 0x0000005b5c5c7220 */ /* 0x080fe40000410000 */
[----:B------:R-:W-:Y:S02]  /*3190*/  FFMA.FTZ R100, R89, R91, R100 ;  /* 0x0000005b59647223 */ /* 0x000fe40000010064 */
[----:B------:R-:W-:-:S02]  /*31a0*/  FFMA.FTZ R16, R12, R16, -R39 ;  /* 0x000000100c107223 */ /* 0x000fc40000010827 */
[C---:B------:R-:W-:Y:S01]  /*31b0*/  FFMA.FTZ R17, R12.reuse, R17, R13 ;  /* 0x000000110c117223 */ /* 0x040fe2000001000d */
[----:B------:R-:W-:Y:S01]  /*31c0*/  BSSY B0, `(.L_x_2299) ;  /* 0x0000012000007945 */ /* 0x000fe20003800000 */
[----:B------:R-:W-:Y:S02]  /*31d0*/  FFMA.FTZ R12, R12, R19, R18 ;  /* 0x000000130c0c7223 */ /* 0x000fe40000010012 */
[----:B------:R-:W-:Y:S02]  /*31e0*/  FFMA.FTZ R92, R89, R90, -R92 ;  /* 0x0000005a595c7223 */ /* 0x000fe4000001085c */
[----:B------:R-:W-:Y:S02]  /*31f0*/  FADD.FTZ R100, RZ, R100 ;  /* 0x00000064ff647221 */ /* 0x000fe40000010000 */
[----:B------:R-:W-:Y:S02]  /*3200*/  FADD.FTZ R18, R14, R65 ;  /* 0x000000410e127221 */ /* 0x000fe40000010000 */
[----:B------:R-:W-:-:S02]  /*3210*/  FMUL.FTZ R39, R66, R24 ;  /* 0x0000001842277220 */ /* 0x000fc40000410000 */
[----:B------:R-:W-:Y:S02]  /*3220*/  FADD.FTZ R92, R79, R92 ;  /* 0x0000005c4f5c7221 */ /* 0x000fe40000010000 */
[----:B------:R-:W-:Y:S02]  /*3230*/  FMUL.FTZ R14, R87, R100 ;  /* 0x00000064570e7220 */ /* 0x000fe40000410000 */
[----:B------:R-:W-:Y:S01]  /*3240*/  FADD.FTZ R19, R15, R12 ;  /* 0x0000000c0f137221 */ /* 0x000fe20000010000 */
[----:B------:R-:W-:Y:S05]  /*3250*/  @P1 BRA `(.L_x_2300) ;  /* 0x0000008000001947 */ /* 0x000fea0003800000 */
[----:B------:R-:W-:Y:S01]  /*3260*/  IMAD R13, R48, c[0x0][0x16c], R83 ;  /* 0x00005b00300d7a24 */ /* 0x000fe200078e0253 */
[----:B------:R0:W-:Y:S04]  /*3270*/  STS.128 [R83.X16+0x880], R16 ;  /* 0x0008801053007388 */ /* 0x0001e8000000cc00 */
[----:B------:R-:W-:-:S02]  /*3280*/  SHF.R.S32.HI R15, RZ, 0x1f, R13 ;  /* 0x0000001fff0f7819 */ /* 0x000fc4000001140d */
[----:B------:R-:W-:-:S04]  /*3290*/  IADD3 R13, P1, R50, R13, RZ ;  /* 0x0000000d320d7210 */ /* 0x000fc80007f3e0ff */
[----:B------:R-:W-:Y:S02]  /*32a0*/  LEA.HI.X.SX32 R24, R50, R15, 0x1, P1 ;  /* 0x0000000f32187211 */ /* 0x000fe400008f0eff */
[----:B------:R-:W-:-:S04]  /*32b0*/  LEA R12, P1, R13, c[0x0][0x260], 0x4 ;  /* 0x000098000d0c7a11 */ /* 0x000fc800078220ff */
[----:B------:R-:W-:-:S05]  /*32c0*/  LEA.HI.X R13, R13, c[0x0][0x264], R24, 0x4, P1 ;  /* 0x000099000d0d7a11 */ /* 0x000fca00008f2418 */
[----:B------:R0:W-:Y:S04]  /*32d0*/  STG.E.128 [R12.64], R16 ;  /* 0x000000100c007986 */ /* 0x0001e8000c101d04 */
.L_x_2300:
[----:B------:R-:W-:Y:S05]  /*32e0*/  BSYNC B0 ;  /* 0x0000000000007941 */ /* 0x000fea0003800000 */
.L_x_2299:
[-C--:B0-----:R-:W-:Y:S01]  /*32f0*/  FMUL.FTZ R12, R87, R92.reuse ;  /* 0x0000005c570c7220 */ /* 0x081fe20000410000 */
[----:B------:R-:W-:Y:S01]  /*3300*/  IADD3 R83, R83, 0x1, RZ ;  /* 0x0000000153537810 */ /* 0x000fe20007ffe0ff */
[C---:B------:R-:W-:Y:S02]  /*3310*/  FFMA.FTZ R13, R85.reuse, R92, -R14 ;  /* 0x0000005c550d7223 */ /* 0x040fe4000001080e */
[----:B------:R-:W-:Y:S01]  /*3320*/  FFMA.FTZ R12, R85, R100, R12 ;  /* 0x00000064550c7223 */ /* 0x000fe2000001000c */
[----:B------:R-:W-:Y:S01]  /*3330*/  ISETP.GE.AND P1, PT, R83, c[0x0][0x16c], PT ;  /* 0x00005b0053007a0c */ /* 0x000fe20003f26270 */
[----:B------:R-:W-:Y:S02]  /*3340*/  FADD.FTZ R17, R80, R13 ;  /* 0x0000000d50117221 */ /* 0x000fe40000010000 */
[----:B------:R-:W-:Y:S02]  /*3350*/  FADD.FTZ R19, RZ, R12 ;  /* 0x0000000cff137221 */ /* 0x000fe40000010000 */
[----:B------:R-:W-:-:S02]  /*3360*/  FMUL.FTZ R13, R88, R17 ;  /* 0x00000011580d7220 */ /* 0x000fc40000410000 */
[----:B------:R-:W-:Y:S02]  /*3370*/  FMUL.FTZ R26, R27, R26 ;  /* 0x0000001a1b1a7220 */ /* 0x000fe40000410000 */
[-C--:B------:R-:W-:Y:S02]  /*3380*/  FFMA.FTZ R15, R86, R19.reuse, R13 ;  /* 0x00000013560f7223 */ /* 0x080fe4000001000d */
[----:B------:R-:W-:Y:S02]  /*3390*/  FMUL.FTZ R13, R88, R19 ;  /* 0x00000013580d7220 */ /* 0x000fe40000410000 */
        /* <DEDUP_REMOVED lines=8> */
[----:B------:R-:W-:-:S02]  /*3420*/  FADD.FTZ R86, R81, R86 ;  /* 0x0000005651567221 */ /* 0x000fc40000010000 */
        /* <DEDUP_REMOVED lines=18> */
.L_x_2298:
[----:B------:R-:W-:Y:S01]  /*3550*/  BAR.SYNC.DEFER_BLOCKING 0x0 ;  /* 0x0000000000007b1d */ /* 0x000fe20000010000 */
[----:B------:R-:W-:Y:S01]  /*3560*/  SHF.L.U32 R20, R48, 0x8, RZ ;  /* 0x0000000830147819 */ /* 0x000fe200000006ff */
[----:B------:R-:W-:Y:S01]  /*3570*/  IMAD R22, R82, c[0x0][0x200], RZ ;  /* 0x0000800052167a24 */ /* 0x000fe200078e02ff */
[----:B------:R-:W-:-:S02]  /*3580*/  IADD3 R48, R48, 0x1, RZ ;  /* 0x0000000130307810 */ /* 0x000fc40007ffe0ff */
[----:B------:R-:W-:Y:S01]  /*3590*/  SHF.R.S32.HI R21, RZ, 0x1f, R20 ;  /* 0x0000001fff157819 */ /* 0x000fe20000011414 */
[C---:B------:R-:W-:Y:S01]  /*35a0*/  IMAD R23, R45.reuse, c[0x0][0x204], R22 ;  /* 0x000081002d177a24 */ /* 0x040fe200078e0216 */
[----:B------:R-:W-:Y:S02]  /*35b0*/  IADD3 R58, P1, R58, 0x800, RZ ;  /* 0x000008003a3a7810 */ /* 0x000fe40007f3e0ff */
[----:B------:R-:W-:Y:S01]  /*35c0*/  IADD3 R52, P2, R52, 0x400, RZ ;  /* 0x0000040034347810 */ /* 0x000fe20007f5e0ff */
[----:B------:R-:W-:Y:S01]  /*35d0*/  IMAD.WIDE.U32 R20, R45, c[0x0][0x200], R20 ;  /* 0x000080002d147a25 */ /* 0x000fe200078e0014 */
[----:B------:R-:W-:Y:S02]  /*35e0*/  IADD3 R54, P3, R54, 0x400, RZ ;  /* 0x0000040036367810 */ /* 0x000fe40007f7e0ff */
[----:B------:R-:W-:Y:S02]  /*35f0*/  IADD3.X R60, RZ, R60, RZ, P1, !PT ;  /* 0x0000003cff3c7210 */ /* 0x000fe40000ffe4ff */
[----:B------:R-:W-:Y:S01]  /*3600*/  IADD3 R21, R21, R23, RZ ;  /* 0x0000001715157210 */ /* 0x000fe20007ffe0ff */
[----:B------:R-:W-:Y:S01]  /*3610*/  IMAD R23, R43, c[0x0][0x208], RZ ;  /* 0x000082002b177a24 */ /* 0x000fe200078e02ff */
[----:B------:R-:W-:-:S02]  /*3620*/  IADD3.X R57, RZ, R57, RZ, P2, !PT ;  /* 0x00000039ff397210 */ /* 0x000fc400017fe4ff */
[----:B------:R-:W-:Y:S01]  /*3630*/  IADD3.X R59, RZ, R59, RZ, P3, !PT ;  /* 0x0000003bff3b7210 */ /* 0x000fe20001ffe4ff */
[----:B------:R-:W-:Y:S01]  /*3640*/  IMAD R23, R0, c[0x0][0x20c], R23 ;  /* 0x0000830000177a24 */ /* 0x000fe200078e0217 */
[----:B------:R0:W-:Y:S04]  /*3650*/  STS.128 [R61], R4 ;  /* 0x000000043d007388 */ /* 0x0001e80000000c00 */
[----:B------:R-:W-:Y:S01]  /*3660*/  STS.128 [R61+0x10], R8 ;  /* 0x000010083d007388 */ /* 0x000fe20000000c00 */
[----:B------:R-:W-:-:S06]  /*3670*/  NOP ;  /* 0x0000000000007918 */ /* 0x000fcc0000000000 */
[----:B------:R-:W1:Y:S04]  /*3680*/  LDS.128 R16, [R47.X16] ;  /* 0x000000002f107984 */ /* 0x000e68000000cc00 */
[----:B------:R-:W2:Y:S01]  /*3690*/  LDS.128 R12, [R47.X16+0x200] ;  /* 0x000200002f0c7984 */ /* 0x000ea2000000cc00 */
[----:B0-----:R-:W-:-:S05]  /*36a0*/  IMAD.WIDE.U32 R4, R0, c[0x0][0x208], R20 ;  /* 0x0000820000047a25 */ /* 0x001fca00078e0014 */
[----:B------:R-:W-:Y:S02]  /*36b0*/  IADD3 R5, R5, R23, RZ ;  /* 0x0000001705057210 */ /* 0x000fe40007ffe0ff */
[----:B------:R-:W-:-:S04]  /*36c0*/  LEA R6, P0, R4, c[0x0][0x258], 0x2 ;  /* 0x0000960004067a11 */ /* 0x000fc800078010ff */
[----:B------:R-:W-:Y:S02]  /*36d0*/  LEA.HI.X R7, R4, c[0x0][0x25c], R5, 0x2, P0 ;  /* 0x0000970004077a11 */ /* 0x000fe400000f1405 */
[----:B------:R-:W-:-:S03]  /*36e0*/  ISETP.GE.AND P0, PT, R48, c[0x0][0x174], PT ;  /* 0x00005d0030007a0c */ /* 0x000fc60003f06270 */
[----:B------:R-:W-:-:S05]  /*36f0*/  IMAD.WIDE R4, R49, 0x10, R6 ;  /* 0x0000001031047825 */ /* 0x000fca00078e0206 */
[----:B-1----:R0:W-:Y:S04]  /*3700*/  STG.E.128 [R4.64], R16 ;  /* 0x0000001004007986 */ /* 0x0021e8000c101d04 */
[----:B--2---:R0:W-:Y:S01]  /*3710*/  STG.E.128 [R4.64+0x200], R12 ;  /* 0x0002000c04007986 */ /* 0x0041e2000c101d04 */
[----:B------:R-:W-:Y:S01]  /*3720*/  @P0 CALL.REL.NOINC `(.L_x_2302) ;  /* 0x0000001000000944 */ /* 0x000fe20003c00000 */
[----:B------:R-:W-:Y:S05]  /*3730*/  BRA `(.L_x_2303) ;  /* 0xffffced000007947 */ /* 0x000fea000383ffff */
.L_x_2302:
[----:B------:R-:W-:Y:S05]  /*3740*/  EXIT ;  /* 0x000000000000794d */ /* 0x000fea0003800000 */
.L_x_2304:
        /* <DEDUP_REMOVED lines=11> */
.L_x_5378:


//--------------------- .text._Z25selective_scan_fwd_kernelI32Selective_Scan_fwd_kernel_traitsILi32ELi8ELi1ELb1ELb0ELb1ELb1EfN3c107complexIfEEEEv13SSMParamsBase --------------------------
	.section	.text._Z25selective_scan_fwd_kernelI32Selective_Scan_fwd_kernel_traitsILi32ELi8ELi1ELb1ELb0ELb1ELb1EfN3c107complexIfEEEEv13SSMParamsBase,"ax",@progbits
	.sectioninfo	@"SHI_REGISTERS=108"
	.align	128
        .global         _Z25selective_scan_fwd_kernelI32Selective_Scan_fwd_kernel_traitsILi32ELi8ELi1ELb1ELb0ELb1ELb1EfN3c107complexIfEEEEv13SSMParamsBase
        .type           _Z25selective_scan_fwd_kernelI32Selective_Scan_fwd_kernel_traitsILi32ELi8ELi1ELb1ELb0ELb1ELb1EfN3c107complexIfEEEEv13SSMParamsBase,@function
        .size           _Z25selective_scan_fwd_kernelI32Selective_Scan_fwd_kernel_traitsILi32ELi8ELi1ELb1ELb0ELb1ELb1EfN3c107complexIfEEEEv13SSMParamsBase,(.L_x_5379 - _Z25selective_scan_fwd_kernelI32Selective_Scan_fwd_kernel_traitsILi32ELi8ELi1ELb1ELb0ELb1ELb1EfN3c107complexIfEEEEv13SSMParamsBase)
        .other          _Z25selective_scan_fwd_kernelI32Selective_Scan_fwd_kernel_traitsILi32ELi8ELi1ELb1ELb0ELb1ELb1EfN3c107complexIfEEEEv13SSMParamsBase,@"STO_CUDA_ENTRY STV_DEFAULT"
_Z25selective_scan_fwd_kernelI32Selective_Scan_fwd_kernel_traitsILi32ELi8ELi1ELb1ELb0ELb1ELb1EfN3c107complexIfEEEEv13SSMParamsBase:
.text._Z25selective_scan_fwd_kernelI32Selective_Scan_fwd_kernel_traitsILi32ELi8ELi1ELb1ELb0ELb1ELb1EfN3c107complexIfEEEEv13SSMParamsBase:
        /* <DEDUP_REMOVED lines=97> */
.L_x_2326:
        /* <DEDUP_REMOVED lines=73> */
.L_x_2306:
[----:B------:R-:W-:Y:S05]  /*0aa0*/  BSYNC B0 ;  /* 0x0000000000007941 */ /* 0x000fea0003800000 */
.L_x_2305:
        /* <DEDUP_REMOVED lines=42> */
.L_x_2308:
[----:B------:R-:W-:Y:S05]  /*0d50*/  BSYNC B0 ;  /* 0x0000000000007941 */ /* 0x000fea0003800000 */
.L_x_2307:
        /* <DEDUP_REMOVED lines=33> */
.L_x_2310:
[----:B------:R-:W-:Y:S05]  /*0f70*/  BSYNC B0 ;  /* 0x0000000000007941 */ /* 0x000fea0003800000 */
.L_x_2309:
        /* <DEDUP_REMOVED lines=33> */
.L_x_2312:
[----:B------:R-:W-:Y:S05]  /*1190*/  BSYNC B0 ;  /* 0x0000000000007941 */ /* 0x000fea0003800000 */
.L_x_2311:
        /* <DEDUP_REMOVED lines=33> */
.L_x_2314:
[----:B------:R-:W-:Y:S05]  /*13b0*/  BSYNC B0 ;  /* 0x0000000000007941 */ /* 0x000fea0003800000 */
.L_x_2313:
        /* <DEDUP_REMOVED lines=33> */
.L_x_2316:
[----:B------:R-:W-:Y:S05]  /*15d0*/  BSYNC B0 ;  /* 0x0000000000007941 */ /* 0x000fea0003800000 */
.L_x_2315:
        /* <DEDUP_REMOVED lines=33> */
.L_x_2318:
[----:B------:R-:W-:Y:S05]  /*17f0*/  BSYNC B0 ;  /* 0x0000000000007941 */ /* 0x000fea0003800000 */
.L_x_2317:
        /* <DEDUP_REMOVED lines=33> */
.L_x_2320:
[----:B------:R-:W-:Y:S05]  /*1a10*/  BSYNC B0 ;  /* 0x0000000000007941 */ /* 0x000fea0003800000 */
.L_x_2319:
        /* <DEDUP_REMOVED lines=22> */
.L_x_2324:
        /* <DEDUP_REMOVED lines=374> */
.L_x_2323:
[----:B------:R-:W-:Y:S05]  /*32e0*/  BSYNC B0 ;  /* 0x0000000000007941 */ /* 0x000fea0003800000 */
.L_x_2322:
        /* <DEDUP_REMOVED lines=38> */
.L_x_2321:
[----:B------:R-:W-:Y:S01]  /*3550*/  BAR.SYNC.DEFER_BLOCKING 0x0 ;  /* 0x0000000000007b1d */ /* 0x000fe20000010000 */
[----:B------:R-:W-:Y:S01]  /*3560*/  SHF.L.U32 R32, R48, 0x8, RZ ;  /* 0x0000000830207819 */ /* 0x000fe200000006ff */
[C---:B------:R-:W-:Y:S02]  /*3570*/  IMAD R12, R82.reuse, c[0x0][0x200], RZ ;  /* 0x00008000520c7a24 */ /* 0x040fe400078e02ff */
[----:B------:R-:W-:Y:S01]  /*3580*/  IMAD R14, R82, c[0x0][0x1f0], RZ ;  /* 0x00007c00520e7a24 */ /* 0x000fe200078e02ff */
[----:B------:R-:W-:Y:S01]  /*3590*/  SHF.R.S32.HI R33, RZ, 0x1f, R32 ;  /* 0x0000001fff217819 */ /* 0x000fe20000011420 */
[----:B------:R-:W-:-:S02]  /*35a0*/  IMAD R25, R45, c[0x0][0x204], R12 ;  /* 0x000081002d197a24 */ /* 0x000fc400078e020c */
[C---:B------:R-:W-:Y:S02]  /*35b0*/  IMAD R27, R45.reuse, c[0x0][0x1f4], R14 ;  /* 0x00007d002d1b7a24 */ /* 0x040fe400078e020e */
[----:B------:R-:W-:-:S04]  /*35c0*/  IMAD.WIDE.U32 R12, R45, c[0x0][0x200], R32 ;  /* 0x000080002d0c7a25 */ /* 0x000fc800078e0020 */
[----:B------:R-:W-:Y:S01]  /*35d0*/  IMAD.WIDE.U32 R14, R45, c[0x0][0x1f0], R32 ;  /* 0x00007c002d0e7a25 */ /* 0x000fe200078e0020 */
[----:B------:R-:W-:-:S03]  /*35e0*/  IADD3 R13, R13, R25, RZ ;  /* 0x000000190d0d7210 */ /* 0x000fc60007ffe0ff */
[----:B------:R-:W-:Y:S01]  /*35f0*/  IMAD R25, R43, c[0x0][0x208], RZ ;  /* 0x000082002b197a24 */ /* 0x000fe200078e02ff */
[----:B------:R-:W-:Y:S01]  /*3600*/  IADD3 R15, R15, R27, RZ ;  /* 0x0000001b0f0f7210 */ /* 0x000fe20007ffe0ff */
[C---:B------:R-:W-:Y:S01]  /*3610*/  IMAD.WIDE.U32 R12, R0.reuse, c[0x0][0x208], R12 ;  /* 0x00008200000c7a25 */ /* 0x040fe200078e000c */
[----:B------:R-:W-:Y:S03]  /*3620*/  STS.128 [R61], R4 ;  /* 0x000000043d007388 */ /* 0x000fe60000000c00 */
[----:B------:R-:W-:Y:S01]  /*3630*/  IMAD R25, R0, c[0x0][0x20c], R25 ;  /* 0x0000830000197a24 */ /* 0x000fe200078e0219 */
[----:B------:R-:W-:Y:S01]  /*3640*/  LEA R34, P0, R12, c[0x0][0x258], 0x2 ;  /* 0x000096000c227a11 */ /* 0x000fe200078010ff */
[----:B------:R-:W-:Y:S01]  /*3650*/  IMAD R27, R43, c[0x0][0x1f8], RZ ;  /* 0x00007e002b1b7a24 */ /* 0x000fe200078e02ff */
[----:B------:R-:W-:Y:S01]  /*3660*/  STS.128 [R61+0x10], R8 ;  /* 0x000010083d007388 */ /* 0x000fe20000000c00 */
[----:B------:R-:W-:-:S06]  /*3670*/  NOP ;  /* 0x0000000000007918 */ /* 0x000fcc0000000000 */
[----:B------:R-:W0:Y:S01]  /*3680*/  LDS.128 R20, [R47.X16] ;  /* 0x000000002f147984 */ /* 0x000e22000000cc00 */
[----:B------:R-:W-:Y:S01]  /*3690*/  IADD3 R25, R13, R25, RZ ;  /* 0x000000190d197210 */ /* 0x000fe20007ffe0ff */
[----:B------:R-:W-:Y:S02]  /*36a0*/  IMAD R27, R0, c[0x0][0x1fc], R27 ;  /* 0x00007f00001b7a24 */ /* 0x000fe400078e021b */
        /* <DEDUP_REMOVED lines=65> */
[----:B------:R-:W-:Y:S02]  /*3ac0*/  IMAD R20, R82, c[0x0][0x210], RZ ;  /* 0x0000840052147a24 */ /* 0x000fe400078e02ff */
[----:B-1----:R-:W-:-:S03]  /*3ad0*/  FMUL.FTZ R6, R15, R24 ;  /* 0x000000180f067220 */ /* 0x002fc60000410000 */
[----:B------:R-:W1:Y:S01]  /*3ae0*/  MUFU.RCP R22, R22 ;  /* 0x0000001600167308 */ /* 0x000e620000001000 */
[----:B------:R-:W-:Y:S02]  /*3af0*/  FMUL.FTZ R15, R6, R11 ;  /* 0x0000000b060f7220 */ /* 0x000fe40000410000 */
[----:B0-----:R-:W-:-:S05]  /*3b00*/  FMUL.FTZ R7, R14, R23 ;  /* 0x000000170e077220 */ /* 0x001fca0000410000 */
[----:B------:R-:W0:Y:S01]  /*3b10*/  MUFU.RCP R21, R21 ;  /* 0x0000001500157308 */ /* 0x000e220000001000 */
[----:B------:R-:W-:Y:S02]  /*3b20*/  FMUL.FTZ R14, R7, R10 ;  /* 0x0000000a070e7220 */ /* 0x000fe40000410000 */
[----:B-1----:R-:W-:Y:S01]  /*3b30*/  FMUL.FTZ R4, R13, R22 ;  /* 0x000000160d047220 */ /* 0x002fe20000410000 */
[----:B------:R-:W-:Y:S03]  /*3b40*/  STS.128 [R61], R16 ;  /* 0x000000103d007388 */ /* 0x000fe60000000c00 */
[----:B------:R-:W-:Y:S02]  /*3b50*/  FMUL.FTZ R13, R4, R9 ;  /* 0x00000009040d7220 */ /* 0x000fe40000410000 */
[----:B0-----:R-:W-:Y:S02]  /*3b60*/  FMUL.FTZ R5, R12, R21 ;  /* 0x000000150c057220 */ /* 0x001fe40000410000 */
[----:B------:R-:W-:-:S02]  /*3b70*/  IMAD R21, R45, c[0x0][0x214], R20 ;  /* 0x000085002d157a24 */ /* 0x000fc400078e0214 */
[----:B------:R-:W-:-:S03]  /*3b80*/  FMUL.FTZ R12, R5, R8 ;  /* 0x00000008050c7220 */ /* 0x000fc60000410000 */
[----:B------:R-:W-:Y:S01]  /*3b90*/  IADD3 R33, R33, R21, RZ ;  /* 0x0000001521217210 */ /* 0x000fe20007ffe0ff */
[----:B------:R-:W-:Y:S01]  /*3ba0*/  IMAD R21, R43, c[0x0][0x218], RZ ;  /* 0x000086002b157a24 */ /* 0x000fe200078e02ff */
[----:B------:R0:W-:Y:S01]  /*3bb0*/  STS.128 [R61+0x10], R12 ;  /* 0x0000100c3d007388 */ /* 0x0001e20000000c00 */
[----:B------:R-:W-:-:S06]  /*3bc0*/  NOP ;  /* 0x0000000000007918 */ /* 0x000fcc0000000000 */
[----:B------:R-:W1:Y:S01]  /*3bd0*/  LDS.128 R8, [R47.X16] ;  /* 0x000000002f087984 */ /* 0x000e62000000cc00 */
[----:B------:R-:W-:-:S03]  /*3be0*/  IMAD R21, R0, c[0x0][0x21c], R21 ;  /* 0x0000870000157a24 */ /* 0x000fc600078e0215 */
        /* <DEDUP_REMOVED lines=11> */
.L_x_2325:
[----:B------:R-:W-:Y:S05]  /*3ca0*/  EXIT ;  /* 0x000000000000794d */ /* 0x000fea0003800000 */
.L_x_2327:
        /* <DEDUP_REMOVED lines=13> */
.L_x_5379:


//--------------------- .text._Z25selective_scan_fwd_kernelI32Selective_Scan_fwd_kernel_traitsILi32ELi8ELi1ELb1ELb1ELb0ELb0EfN3c107complexIfEEEEv13SSMParamsBase --------------------------
	.section	.text._Z25selective_scan_fwd_kernelI32Selective_Scan_fwd_kernel_traitsILi32ELi8ELi1ELb1ELb1ELb0ELb0EfN3c107complexIfEEEEv13SSMParamsBase,"ax",@progbits
	.sectioninfo	@"SHI_REGISTERS=96"
	.align	128
        .global         _Z25selective_scan_fwd_kernelI32Selective_Scan_fwd_kernel_traitsILi32ELi8ELi1ELb1ELb1ELb0ELb0EfN3c107complexIfEEEEv13SSMParamsBase
        .type           _Z25selective_scan_fwd_kernelI32Selective_Scan_fwd_kernel_traitsILi32ELi8ELi1ELb1ELb1ELb0ELb0EfN3c107complexIfEEEEv13SSMParamsBase,@function
        .size           _Z25selective_scan_fwd_kernelI32Selective_Scan_fwd_kernel_traitsILi32ELi8ELi1ELb1ELb1ELb0ELb0EfN3c107complexIfEEEEv13SSMParamsBase,(.L_x_5380 - _Z25selective_scan_fwd_kernelI32Selective_Scan_fwd_kernel_traitsILi32ELi8ELi1ELb1ELb1ELb0ELb0EfN3c107complexIfEEEEv13SSMParamsBase)
        .other          _Z25selective_scan_fwd_kernelI32Selective_Scan_fwd_kernel_traitsILi32ELi8ELi1ELb1ELb1ELb0ELb0EfN3c107complexIfEEEEv13SSMParamsBase,@"STO_CUDA_ENTRY STV_DEFAULT"
_Z25selective_scan_fwd_kernelI32Selective_Scan_fwd_kernel_traitsILi32ELi8ELi1ELb1ELb1ELb0ELb0EfN3c107complexIfEEEEv13SSMParamsBase:
.text._Z25selective_scan_fwd_kernelI32Selective_Scan_fwd_kernel_traitsILi32ELi8ELi1ELb1ELb1ELb0ELb0EfN3c107complexIfEEEEv13SSMParamsBase:
        /* <DEDUP_REMOVED lines=23> */
[----:B------:R-:W-:Y:S01]  /*0170*/  ISETP.NE.AND P1, PT, RZ, c[0x0][0x178], PT ;  /* 0x00005e00ff007a0c */ /* 0x000fe20003f25270 */
[----:B-1----:R-:W-:Y:S01]  /*0180*/  HFMA2.MMA R8, -RZ, RZ, 0, 0 ;  /* 0x00000000ff087435 */ /* 0x002fe200000001ff */
[----:B0-----:R-:W-:-:S02]  /*0190*/  IABS R4, R0 ;  /* 0x0000000000047213 */ /* 0x001fc40000000000 */
[----:B---3--:R-:W-:Y:S02]  /*01a0*/  LOP3.LUT R6, R0, c[0x0][0x178], RZ, 0x3c, !PT ;  /* 0x00005e0000067a12 */ /* 0x008fe400078e3cff */
[----:B--2---:R-:W-:Y:S02]  /*01b0*/  IADD3 R12, RZ, -R9, RZ ;  /* 0x80000009ff0c7210 */ /* 0x004fe40007ffe0ff */
[----:B------:R-:W-:-:S03]  /*01c0*/  ISETP.GE.AND P3, PT, R6, RZ, PT ;  /* 0x000000ff0600720c */ /* 0x000fc60003f66270 */
[----:B------:R-:W-:-:S04]  /*01d0*/  IMAD R13, R12, R11, RZ ;  /* 0x0000000b0c0d7224 */ /* 0x000fc800078e02ff */
[----:B------:R-:W-:Y:S01]  /*01e0*/  IMAD.HI.U32 R9, R9, R13, R8 ;  /* 0x0000000d09097227 */ /* 0x000fe200078e0008 */
[----:B------:R-:W-:-:S04]  /*01f0*/  MOV R8, c[0x0][0x174] ;  /* 0x00005d0000087a02 */ /* 0x000fc80000000f00 */
[----:B------:R-:W-:Y:S01]  /*0200*/  ISETP.GE.AND P4, PT, R8, 0x1, PT ;  /* 0x000000010800780c */ /* 0x000fe20003f86270 */
[----:B------:R-:W-:-:S05]  /*0210*/  IMAD.HI.U32 R7, R9, R4, RZ ;  /* 0x0000000409077227 */ /* 0x000fca00078e00ff */
[----:B------:R-:W-:-:S05]  /*0220*/  IADD3 R5, -R7, RZ, RZ ;  /* 0x000000ff07057210 */ /* 0x000fca0007ffe1ff */
[----:B------:R-:W-:Y:S01]  /*0230*/  IMAD R4, R11, R5, R4 ;  /* 0x000000050b047224 */ /* 0x000fe200078e0204 */
[----:B----4-:R-:W-:-:S04]  /*0240*/  MOV R5, UR6 ;  /* 0x0000000600057c02 */ /* 0x010fc80008000f00 */
[----:B------:R-:W-:Y:S01]  /*0250*/  ISETP.GT.U32.AND P2, PT, R11, R4, PT ;  /* 0x000000040b00720c */ /* 0x000fe20003f44070 */
[----:B------:R-:W-:-:S04]  /*0260*/  IMAD.WIDE.U32 R12, R5, c[0x0][0x190], RZ ;  /* 0x00006400050c7a25 */ /* 0x000fc800078e00ff */
[----:B------:R-:W-:-:S08]  /*0270*/  IMAD.WIDE.U32 R8, R5, c[0x0][0x1d0], RZ ;  /* 0x0000740005087a25 */ /* 0x000fd000078e00ff */
[-C--:B------:R-:W-:Y:S02]  /*0280*/  @!P2 IADD3 R4, R4, -R11.reuse, RZ ;  /* 0x8000000b0404a210 */ /* 0x080fe40007ffe0ff */
[----:B------:R-:W-:Y:S02]  /*0290*/  @!P2 IADD3 R7, R7, 0x1, RZ ;  /* 0x000000010707a810 */ /* 0x000fe40007ffe0ff */
[----:B------:R-:W-:Y:S01]  /*02a0*/  ISETP.GE.U32.AND P0, PT, R4, R11, PT ;  /* 0x0000000b0400720c */ /* 0x000fe20003f06070 */
[----:B------:R-:W-:Y:S01]  /*02b0*/  IMAD.WIDE.U32 R10, R5, c[0x0][0x1e0], RZ ;  /* 0x00007800050a7a25 */ /* 0x000fe200078e00ff */
[----:B------:R-:W-:-:S05]  /*02c0*/  SHF.R.S32.HI R4, RZ, 0x1f, R5 ;  /* 0x0000001fff047819 */ /* 0x000fca0000011405 */
[C---:B------:R-:W-:Y:S02]  /*02d0*/  IMAD R6, R4.reuse, c[0x0][0x190], RZ ;  /* 0x0000640004067a24 */ /* 0x040fe400078e02ff */
[C---:B------:R-:W-:Y:S02]  /*02e0*/  IMAD R14, R4.reuse, c[0x0][0x1d0], RZ ;  /* 0x00007400040e7a24 */ /* 0x040fe400078e02ff */
[----:B------:R-:W-:Y:S02]  /*02f0*/  IMAD R16, R4, c[0x0][0x1e0], RZ ;  /* 0x0000780004107a24 */ /* 0x000fe400078e02ff */
[----:B------:R-:W-:Y:S01]  /*0300*/  IMAD R15, R5, c[0x0][0x194], R6 ;  /* 0x00006500050f7a24 */ /* 0x000fe200078e0206 */
[----:B------:R-:W-:Y:S01]  /*0310*/  @P0 IADD3 R7, R7, 0x1, RZ ;  /* 0x0000000107070810 */ /* 0x000fe20007ffe0ff */
[----:B------:R-:W-:Y:S06]  /*0320*/  @!P4 EXIT ;  /* 0x000000000000c94d */ /* 0x000fec0003800000 */
[----:B------:R-:W-:Y:S01]  /*0330*/  @!P3 IADD3 R7, -R7, RZ, RZ ;  /* 0x000000ff0707b210 */ /* 0x000fe20007ffe1ff */
[----:B------:R-:W0:Y:S01]  /*0340*/  S2R R6, SR_TID.X ;  /* 0x0000000000067919 */ /* 0x000e220000002100 */
[----:B------:R-:W-:Y:S01]  /*0350*/  @!P1 LOP3.LUT R7, RZ, c[0x0][0x178], RZ, 0x33, !PT ;  /* 0x00005e00ff079a12 */ /* 0x000fe200078e33ff */
[----:B------:R-:W-:Y:S01]  /*0360*/  IMAD R17, R5, c[0x0][0x1e4], R16 ;  /* 0x0000790005117a24 */ /* 0x000fe200078e0210 */
[----:B------:R-:W-:Y:S01]  /*0370*/  IADD3 R13, R13, R15, RZ ;  /* 0x0000000f0d0d7210 */ /* 0x000fe20007ffe0ff */
[----:B------:R-:W-:Y:S01]  /*0380*/  IMAD R15, R5, c[0x0][0x1d4], R14 ;  /* 0x00007500050f7a24 */ /* 0x000fe200078e020e */
[----:B------:R-:W-:-:S02]  /*0390*/  SHF.R.S32.HI R14, RZ, 0x1f, R7 ;  /* 0x0000001fff0e7819 */ /* 0x000fc40000011407 */
[----:B------:R-:W-:Y:S01]  /*03a0*/  IADD3 R11, R11, R17, RZ ;  /* 0x000000110b0b7210 */ /* 0x000fe20007ffe0ff */
[----:B------:R-:W-:Y:S01]  /*03b0*/  IMAD.WIDE.U32 R12, R7, c[0x0][0x1a8], R12 ;  /* 0x00006a00070c7a25 */ /* 0x000fe200078e000c */
[----:B------:R-:W-:-:S03]  /*03c0*/  IADD3 R9, R9, R15, RZ ;  /* 0x0000000f09097210 */ /* 0x000fc60007ffe0ff */
[----:B------:R-:W-:Y:S02]  /*03d0*/  IMAD R14, R14, c[0x0][0x1a8], RZ ;  /* 0x00006a000e0e7a24 */ /* 0x000fe400078e02ff */
[----:B------:R-:W-:Y:S02]  /*03e0*/  IMAD R15, R3, c[0x0][0x1d8], RZ ;  /* 0x00007600030f7a24 */ /* 0x000fe400078e02ff */
[----:B------:R-:W-:Y:S02]  /*03f0*/  IMAD R21, R7, c[0x0][0x1ac], R14 ;  /* 0x00006b0007157a24 */ /* 0x000fe400078e020e */
[----:B------:R-:W1:Y:S01]  /*0400*/  S2R R7, SR_LANEID ;  /* 0x0000000000077919 */ /* 0x000e620000000000 */
[----:B------:R-:W-:Y:S02]  /*0410*/  IMAD R17, R3, c[0x0][0x1e8], RZ ;  /* 0x00007a0003117a24 */ /* 0x000fe400078e02ff */
[C---:B------:R-:W-:Y:S01]  /*0420*/  IMAD R15, R0.reuse, c[0x0][0x1dc], R15 ;  /* 0x00007700000f7a24 */ /* 0x040fe200078e020f */
[----:B------:R-:W-:Y:S01]  /*0430*/  IADD3 R13, R13, R21, RZ ;  /* 0x000000150d0d7210 */ /* 0x000fe20007ffe0ff */
[----:B------:R-:W-:Y:S01]  /*0440*/  IMAD.WIDE.U32 R8, R0, c[0x0][0x1d8], R8 ;  /* 0x0000760000087a25 */ /* 0x000fe200078e0008 */
[----:B0-----:R-:W-:-:S03]  /*0450*/  SHF.L.U32 R14, R6, 0x1, RZ ;  /* 0x00000001060e7819 */ /* 0x001fc600000006ff */
[C---:B------:R-:W-:Y:S01]  /*0460*/  IMAD R17, R0.reuse, c[0x0][0x1ec], R17 ;  /* 0x00007b0000117a24 */ /* 0x040fe200078e0211 */
[----:B------:R-:W-:Y:S01]  /*0470*/  IADD3 R9, R9, R15, RZ ;  /* 0x0000000f09097210 */ /* 0x000fe20007ffe0ff */
[----:B------:R-:W-:Y:S01]  /*0480*/  IMAD.WIDE.U32 R10, R0, c[0x0][0x1e8], R10 ;  /* 0x00007a00000a7a25 */ /* 0x000fe200078e000a */
[----:B------:R-:W-:-:S04]  /*0490*/  LEA R15, P0, R8, c[0x0][0x240], 0x2 ;  /* 0x00009000080f7a11 */ /* 0x000fc800078010ff */
[----:B------:R-:W-:Y:S02]  /*04a0*/  IADD3 R17, R11, R17, RZ ;  /* 0x000000110b117210 */ /* 0x000fe40007ffe0ff */
[----:B------:R-:W-:Y:S02]  /*04b0*/  LEA R16, P1, R10, c[0x0][0x248], 0x2 ;  /* 0x000092000a107a11 */ /* 0x000fe400078210ff */
[----:B------:R-:W-:Y:S02]  /*04c0*/  LEA R11, P2, R12, c[0x0][0x228], 0x2 ;  /* 0x00008a000c0b7a11 */ /* 0x000fe400078410ff */
[----:B------:R-:W-:Y:S02]  /*04d0*/  LEA.HI.X R18, R8, c[0x0][0x244], R9, 0x2, P0 ;  /* 0x0000910008127a11 */ /* 0x000fe400000f1409 */
[----:B------:R-:W-:Y:S02]  /*04e0*/  LOP3.LUT R9, R14, 0xffffffc0, RZ, 0xc0, !PT ;  /* 0xffffffc00e097812 */ /* 0x000fe400078ec0ff */
[----:B------:R-:W-:-:S02]  /*04f0*/  LEA.HI.X R17, R10, c[0x0][0x24c], R17, 0x2, P1 ;  /* 0x000093000a117a11 */ /* 0x000fc400008f1411 */
[----:B------:R-:W-:Y:S02]  /*0500*/  LEA.HI.X R13, R12, c[0x0][0x22c], R13, 0x2, P2 ;  /* 0x00008b000c0d7a11 */ /* 0x000fe400010f140d */
[----:B------:R-:W-:Y:S02]  /*0510*/  MOV R14, R15 ;  /* 0x0000000f000e7202 */ /* 0x000fe40000000f00 */
[----:B------:R-:W-:Y:S02]  /*0520*/  MOV R8, RZ ;  /* 0x000000ff00087202 */ /* 0x000fe40000000f00 */
[----:B------:R-:W-:Y:S02]  /*0530*/  LOP3.LUT R10, R6, 0x1f, RZ, 0xc0, !PT ;  /* 0x0000001f060a7812 */ /* 0x000fe400078ec0ff */
[----:B------:R-:W-:Y:S02]  /*0540*/  LOP3.LUT R12, R9, 0x1f, R6, 0xf8, !PT ;  /* 0x0000001f090c7812 */ /* 0x000fe400078ef806 */
[----:B-1----:R-:W-:-:S04]  /*0550*/  MOV R15, R18 ;  /* 0x00000012000f7202 */ /* 0x002fc80000000f00 */
.L_x_2349:
[----:B------:R-:W-:Y:S01]  /*0560*/  BAR.SYNC.DEFER_BLOCKING 0x0 ;  /* 0x0000000000007b1d */ /* 0x000fe20000010000 */
[----:B------:R-:W-:-:S05]  /*0570*/  IMAD.WIDE R24, R12, 0x10, R14 ;  /* 0x000000100c187825 */ /* 0x000fca00078e020e */
[----:B------:R-:W2:Y:S04]  /*0580*/  LDG.E.128 R36, [R24.64] ;  /* 0x0000000418247981 */ /* 0x000ea8000c1e1d00 */
[----:B------:R-:W3:Y:S01]  /*0590*/  LDG.E.128 R40, [R24.64+0x200] ;  /* 0x0002000418287981 */ /* 0x000ee2000c1e1d00 */
[----:B------:R-:W-:Y:S01]  /*05a0*/  SHF.L.U32 R18, R7, 0x5, RZ ;  /* 0x0000000507127819 */ /* 0x000fe200000006ff */
[----:B------:R-:W-:Y:S02]  /*05b0*/  IMAD.WIDE R44, R12, 0x10, R16 ;  /* 0x000000100c2c7825 */ /* 0x000fe400078e0210 */
[----:B--2---:R-:W-:Y:S04]  /*05c0*/  STS.128 [R7.X16], R36 ;  /* 0x0000002407007388 */ /* 0x004fe8000000cc00 */
[----:B---3--:R-:W-:Y:S01]  /*05d0*/  STS.128 [R7.X16+0x200], R40 ;  /* 0x0002002807007388 */ /* 0x008fe2000000cc00 */
[----:B------:R-:W-:-:S06]  /*05e0*/  NOP ;  /* 0x0000000000007918 */ /* 0x000fcc0000000000 */
[----:B0-----:R-:W-:Y:S04]  /*05f0*/  LDS.128 R28, [R18+0x10] ;  /* 0x00001000121c7984 */ /* 0x001fe80000000c00 */
        /* <DEDUP_REMOVED lines=59> */
.L_x_2329:
[----:B------:R-:W-:Y:S05]  /*09b0*/  BSYNC B0 ;  /* 0x0000000000007941 */ /* 0x000fea0003800000 */
.L_x_2328:
        /* <DEDUP_REMOVED lines=41> */
.L_x_2331:
[----:B------:R-:W-:Y:S05]  /*0c50*/  BSYNC B0 ;  /* 0x0000000000007941 */ /* 0x000fea0003800000 */
.L_x_2330:
        /* <DEDUP_REMOVED lines=33> */
.L_x_2333:
[----:B------:R-:W-:Y:S05]  /*0e70*/  BSYNC B0 ;  /* 0x0000000000007941 */ /* 0x000fea0003800000 */
.L_x_2332:
        /* <DEDUP_REMOVED lines=33> */
.L_x_2335:
[----:B------:R-:W-:Y:S05]  /*1090*/  BSYNC B0 ;  /* 0x0000000000007941 */ /* 0x000fea0003800000 */
.L_x_2334:
        /* <DEDUP_REMOVED lines=33> */
.L_x_2337:
[----:B------:R-:W-:Y:S05]  /*12b0*/  BSYNC B0 ;  /* 0x0000000000007941 */ /* 0x000fea0003800000 */
.L_x_2336:
        /* <DEDUP_REMOVED lines=33> */
.L_x_2339:
[----:B------:R-:W-:Y:S05]  /*14d0*/  BSYNC B0 ;  /* 0x0000000000007941 */ /* 0x000fea0003800000 */
.L_x_2338:
        /* <DEDUP_REMOVED lines=33> */
.L_x_2341:
[----:B------:R-:W-:Y:S05]  /*16f0*/  BSYNC B0 ;  /* 0x0000000000007941 */ /* 0x000fea0003800000 */
.L_x_2340:
        /* <DEDUP_REMOVED lines=33> */
.L_x_2343:
[----:B------:R-:W-:Y:S05]  /*1910*/  BSYNC B0 ;  /* 0x0000000000007941 */ /* 0x000fea0003800000 */
.L_x_2342:
        /* <DEDUP_REMOVED lines=21> */
.L_x_2347:
[----:B------:R-:W-:Y:S01]  /*1a70*/  IMAD R31, R3, c[0x0][0x180], RZ ;  /* 0x00006000031f7a24 */ /* 0x000fe200078e02ff */
[----:B------:R-:W-:Y:S01]  /*1a80*/  SHF.R.S32.HI R66, RZ, 0x1f, R67 ;  /* 0x0000001fff427819 */ /* 0x000fe20000011443 */
[----:B------:R-:W-:-:S04]  /*1a90*/  IMAD.WIDE.U32 R28, R0, c[0x0][0x180], RZ ;  /* 0x00006000001c7a25 */ /* 0x000fc800078e00ff */
[----:B------:R-:W-:Y:S02]  /*1aa0*/  IMAD R31, R0, c[0x0][0x184], R31 ;  /* 0x00006100001f7a24 */ /* 0x000fe400078e021f */
[----:B------:R-:W-:-:S03]  /*1ab0*/  IMAD R30, R66, c[0x0][0x188], RZ ;  /* 0x00006200421e7a24 */ /* 0x000fc600078e02ff */
[----:B------:R-:W-:Y:S01]  /*1ac0*/  IADD3 R29, R29, R31, RZ ;  /* 0x0000001f1d1d7210 */ /* 0x000fe20007ffe0ff */
[----:B------:R-:W-:-:S04]  /*1ad0*/  IMAD R31, R67, c[0x0][0x18c], R30 ;  /* 0x00006300431f7a24 */ /* 0x000fc800078e021e */
[----:B------:R-:W-:-:S04]  /*1ae0*/  IMAD.WIDE.U32 R28, R67, c[0x0][0x188], R28 ;  /* 0x00006200431c7a25 */ /* 0x000fc800078e001c */
[----:B------:R-:W-:Y:S01]  /*1af0*/  IMAD R30, R66, c[0x0][0x1a0], RZ ;  /* 0x00006800421e7a24 */ /* 0x000fe200078e02ff */
[----:B------:R-:W-:Y:S02]  /*1b00*/  IADD3 R29, R29, R31, RZ ;  /* 0x0000001f1d1d7210 */ /* 0x000fe40007ffe0ff */
[----:B------:R-:W-:Y:S01]  /*1b10*/  LEA R56, P0, R28, c[0x0][0x220], 0x3 ;  /* 0x000088001c387a11 */ /* 0x000fe200078018ff */
[----:B------:R-:W-:-:S03]  /*1b20*/  IMAD R31, R67, c[0x0][0x1a4], R30 ;  /* 0x00006900431f7a24 */ /* 0x000fc600078e021e */
[----:B------:R-:W-:Y:S01]  /*1b30*/  LEA.HI.X R57, R28, c[0x0][0x224], R29, 0x3, P0 ;  /* 0x000089001c397a11 */ /* 0x000fe200000f1c1d */
[----:B------:R-:W-:-:S05]  /*1b40*/  IMAD.WIDE.U32 R28, R67, c[0x0][0x1a0], RZ ;  /* 0x00006800431c7a25 */ /* 0x000fca00078e00ff */
[----:B------:R-:W-:Y:S01]  /*1b50*/  LEA R44, P0, R28, R11, 0x2 ;  /* 0x0000000b1c2c7211 */ /* 0x000fe200078010ff */
[----:B------:R-:W2:Y:S01]  /*1b60*/  LDG.E.64 R56, [R56.64] ;  /* 0x0000000438387981 */ /* 0x000ea2000c1e1b00 */
[----:B------:R-:W-:-:S04]  /*1b70*/  IADD3 R29, R29, R31, RZ ;  /* 0x0000001f1d1d7210 */ /* 0x000fc80007ffe0ff */
[----:B------:R-:W-:Y:S02]  /*1b80*/  LEA.HI.X R45, R28, R13, R29, 0x2, P0 ;  /* 0x0000000d1c2d7211 */ /* 0x000fe400000f141d */
[----:B------:R-:W-:-:S05]  /*1b90*/  IADD3 R29, R9, R12, RZ ;  /* 0x0000000c091d7210 */ /* 0x000fca0007ffe0ff */
[----:B------:R-:W-:-:S05]  /*1ba0*/  IMAD.WIDE R44, R29, 0x10, R44 ;  /* 0x000000101d2c7825 */ /* 0x000fca00078e022c */
[----:B------:R0:W3:Y:S04]  /*1bb0*/  LDG.E.128 R28, [R44.64] ;  /* 0x000000042c1c7981 */ /* 0x0000e8000c1e1d00 */
[----:B------:R0:W4:Y:S04]  /*1bc0*/  LDG.E.128 R32, [R44.64+0x200] ;  /* 0x000200042c207981 */ /* 0x000128000c1e1d00 */
[----:B------:R0:W5:Y:S04]  /*1bd0*/  LDG.E.128 R36, [R44.64+0x400] ;  /* 0x000400042c247981 */ /* 0x000168000c1e1d00 */
[----:B------:R0:W5:Y:S01]  /*1be0*/  LDG.E.128 R40, [R44.64+0x600] ;  /* 0x000600042c287981 */ /* 0x000162000c1e1d00 */
[C---:B------:R-:W-:Y:S01]  /*1bf0*/  SHF.L.U32 R83, R7.reuse, 0x6, RZ ;  /* 0x0000000607537819 */ /* 0x040fe200000006ff */
[----:B------:R-:W-:Y:S01]  /*1c00*/  IMAD R66, R66, c[0x0][0x1c0], RZ ;  /* 0x0000700042427a24 */ /* 0x000fe200078e02ff */
[----:B------:R-:W-:Y:S01]  /*1c10*/  ISETP.GE.AND P0, PT, R7, 0x1, PT ;  /* 0x000000010700780c */ /* 0x000fe20003f06270 */
[----:B--2---:R-:W-:-:S02]  /*1c20*/  FMUL.FTZ R46, R57, R49 ;  /* 0x00000031392e7220 */ /* 0x004fc40000410000 */
[C---:B0-----:R-:W-:Y:S02]  /*1c30*/  FMUL.FTZ R44, R57.reuse, R51 ;  /* 0x00000033392c7220 */ /* 0x041fe40000410000 */
[----:B------:R-:W-:Y:S02]  /*1c40*/  FMUL.RZ R47, R46, 0.15915493667125701904 ;  /* 0x3e22f9832e2f7820 */ /* 0x000fe4000040c000 */
[----:B------:R-:W-:Y:S02]  /*1c50*/  FMUL.RZ R45, R44, 0.15915493667125701904 ;  /* 0x3e22f9832c2d7820 */ /* 0x000fe4000040c000 */
[C---:B------:R-:W-:Y:S01]  /*1c60*/  FMUL.FTZ R44, R57.reuse, R50 ;  /* 0x00000032392c7220 */ /* 0x040fe20000410000 */
[----:B------:R-:W-:Y:S01]  /*1c70*/  MUFU.SIN R73, R47 ;  /* 0x0000002f00497308 */ /* 0x000fe20000000400 */
[----:B------:R-:W-:Y:S02]  /*1c80*/  FMUL.FTZ R46, R57, R48 ;  /* 0x00000030392e7220 */ /* 0x000fe40000410000 */
[----:B------:R-:W-:-:S02]  /*1c90*/  FMUL.FTZ R82, R56, 1.4426950216293334961 ;  /* 0x3fb8aa3b38527820 */ /* 0x000fc40000410000 */
[----:B------:R-:W-:Y:S02]  /*1ca0*/  FMUL.RZ R46, R46, 0.15915493667125701904 ;  /* 0x3e22f9832e2e7820 */ /* 0x000fe4000040c000 */
[C---:B------:R-:W-:Y:S01]  /*1cb0*/  FMUL.FTZ R69, R82.reuse, R48 ;  /* 0x0000003052457220 */ /* 0x040fe20000410000 */
[----:B------:R0:W-:Y:S01]  /*1cc0*/  MUFU.COS R75, R47 ;  /* 0x0000002f004b7308 */ /* 0x0001e20000000000 */
[----:B---3--:R1:W-:Y:S01]  /*1cd0*/  STS.128 [R7.X16], R28 ;  /* 0x0000001c07007388 */ /* 0x0083e2000000cc00 */
[C---:B------:R-:W-:Y:S02]  /*1ce0*/  FMUL.FTZ R71, R82.reuse, R51 ;  /* 0x0000003352477220 */ /* 0x040fe40000410000 */
[C---:B------:R-:W-:Y:S01]  /*1cf0*/  FMUL.FTZ R77, R82.reuse, R50 ;  /* 0x00000032524d7220 */ /* 0x040fe20000410000 */
[----:B----4-:R2:W-:Y:S01]  /*1d00*/  STS.128 [R7.X16+0x200], R32 ;  /* 0x0002002007007388 */ /* 0x0105e2000000cc00 */
[-C--:B------:R-:W-:Y:S02]  /*1d10*/  FMUL.FTZ R79, R82, R53.reuse ;  /* 0x00000035524f7220 */ /* 0x080fe40000410000 */
[----:B------:R-:W-:Y:S01]  /*1d20*/  MUFU.SIN R68, R46 ;  /* 0x0000002e00447308 */ /* 0x000fe20000000400 */
[----:B0-----:R-:W-:Y:S01]  /*1d30*/  FMUL.RZ R47, R44, 0.15915493667125701904 ;  /* 0x3e22f9832c2f7820 */ /* 0x001fe2000040c000 */
[----:B-----5:R0:W-:Y:S01]  /*1d40*/  STS.128 [R7.X16+0x400], R36 ;  /* 0x0004002407007388 */ /* 0x0201e2000000cc00 */
[----:B------:R-:W-:-:S02]  /*1d50*/  FMUL.FTZ R44, R57, R53 ;  /* 0x00000035392c7220 */ /* 0x000fc40000410000 */
[----:B------:R-:W-:Y:S01]  /*1d60*/  FMUL.FTZ R78, R82, R49 ;  /* 0x00000031524e7220 */ /* 0x000fe20000410000 */
[----:B------:R3:W-:Y:S01]  /*1d70*/  STS.128 [R7.X16+0x600], R40 ;  /* 0x0006002807007388 */ /* 0x0007e2000000cc00 */
[----:B------:R-:W-:Y:S01]  /*1d80*/  FMUL.RZ R81, R44, 0.15915493667125701904 ;  /* 0x3e22f9832c517820 */ /* 0x000fe2000040c000 */
[----:B------:R-:W-:Y:S01]  /*1d90*/  MUFU.COS R56, R46 ;  /* 0x0000002e00387308 */ /* 0x000fe20000000000 */
[----:B-1----:R-:W-:-:S04]  /*1da0*/  FMUL.FTZ R28, R57, R52 ;  /* 0x00000034391c7220 */ /* 0x002fc80000410000 */
[----:B--2---:R-:W-:Y:S01]  /*1db0*/  FMUL.RZ R34, R28, 0.15915493667125701904 ;  /* 0x3e22f9831c227820 */ /* 0x004fe2000040c000 */
[----:B------:R-:W-:-:S06]  /*1dc0*/  NOP ;  /* 0x0000000000007918 */ /* 0x000fcc0000000000 */
[----:B------:R-:W-:Y:S01]  /*1dd0*/  MUFU.SIN R70, R45 ;  /* 0x0000002d00467308 */ /* 0x000fe20000000400 */
[----:B------:R-:W1:Y:S01]  /*1de0*/  LDS.128 R28, [R83+0x10] ;  /* 0x00001000531c7984 */ /* 0x000e620000000c00 */
[C---:B0-----:R-:W-:Y:S02]  /*1df0*/  FMUL.FTZ R38, R82.reuse, R52 ;  /* 0x0000003452267220 */ /* 0x041fe40000410000 */
[-C--:B------:R-:W-:Y:S02]  /*1e00*/  FMUL.FTZ R32, R57, R55.reuse ;  /* 0x0000003739207220 */ /* 0x080fe40000410000 */
[----:B------:R-:W-:Y:S02]  /*1e10*/  FMUL.FTZ R36, R82, R55 ;  /* 0x0000003752247220 */ /* 0x000fe40000410000 */
[----:B------:R-:W-:Y:S01]  /*1e20*/  MUFU.COS R76, R45 ;  /* 0x0000002d004c7308 */ /* 0x000fe20000000000 */
[----:B---3--:R-:W-:-:S07]  /*1e30*/  FMUL.RZ R42, R32, 0.15915493667125701904 ;  /* 0x3e22f983202a7820 */ /* 0x008fce000040c000 */
[----:B------:R-:W-:Y:S08]  /*1e40*/  MUFU.SIN R72, R47 ;  /* 0x0000002f00487308 */ /* 0x000ff00000000400 */
[----:B------:R0:W-:Y:S08]  /*1e50*/  MUFU.COS R74, R47 ;  /* 0x0000002f004a7308 */ /* 0x0001f00000000000 */
[----:B------:R-:W2:Y:S01]  /*1e60*/  MUFU.EX2 R69, R69 ;  /* 0x0000004500457308 */ /* 0x000ea20000000800 */
[----:B0-----:R-:W0:Y:S07]  /*1e70*/  LDS.128 R44, [R83] ;  /* 0x00000000532c7984 */ /* 0x001e2e0000000c00 */
[----:B------:R-:W3:Y:S01]  /*1e80*/  MUFU.EX2 R71, R71 ;  /* 0x0000004700477308 */ /* 0x000ee20000000800 */
[----:B-1----:R-:W-:-:S07]  /*1e90*/  FMUL.FTZ R85, R61, R31 ;  /* 0x0000001f3d557220 */ /* 0x002fce0000410000 */
[----:B------:R-:W1:Y:S01]  /*1ea0*/  MUFU.EX2 R77, R77 ;  /* 0x0000004d004d7308 */ /* 0x000e620000000800 */
[C---:B--2---:R-:W-:Y:S02]  /*1eb0*/  FMUL.FTZ R56, R69.reuse, R56 ;  /* 0x0000003845387220 */ /* 0x044fe40000410000 */
[----:B------:R-:W-:-:S05]  /*1ec0*/  FMUL.FTZ R68, R69, R68 ;  /* 0x0000004445447220 */ /* 0x000fca0000410000 */
[----:B------:R-:W-:Y:S01]  /*1ed0*/  MUFU.SIN R80, R81 ;  /* 0x0000005100507308 */ /* 0x000fe20000000400 */
[C---:B---3--:R-:W-:Y:S02]  /*1ee0*/  FMUL.FTZ R69, R71.reuse, R76 ;  /* 0x0000004c47457220 */ /* 0x048fe40000410000 */
[----:B------:R-:W-:-:S05]  /*1ef0*/  FMUL.FTZ R70, R71, R70 ;  /* 0x0000004647467220 */ /* 0x000fca0000410000 */
[----:B------:R2:W-:Y:S01]  /*1f00*/  MUFU.COS R84, R81 ;  /* 0x0000005100547308 */ /* 0x0005e20000000000 */
[C---:B-1----:R-:W-:Y:S02]  /*1f10*/  FMUL.FTZ R71, R77.reuse, R74 ;  /* 0x0000004a4d477220 */ /* 0x042fe40000410000 */
[----:B------:R-:W-:-:S05]  /*1f20*/  FMUL.FTZ R72, R77, R72 ;  /* 0x000000484d487220 */ /* 0x000fca0000410000 */
[----:B------:R1:W3:Y:S01]  /*1f30*/  MUFU.EX2 R33, R79 ;  /* 0x0000004f00217308 */ /* 0x0002e20000000800 */
[----:B0-----:R-:W-:Y:S02]  /*1f40*/  FMUL.FTZ R77, R58, R45 ;  /* 0x0000002d3a4d7220 */ /* 0x001fe40000410000 */
[----:B------:R-:W-:Y:S02]  /*1f50*/  FMUL.FTZ R46, R59, R46 ;  /* 0x0000002e3b2e7220 */ /* 0x000fe40000410000 */
[----:B------:R-:W-:Y:S02]  /*1f60*/  FMUL.FTZ R32, R77, R68 ;  /* 0x000000444d207220 */ /* 0x000fe40000410000 */
[----:B--2---:R-:W-:Y:S01]  /*1f70*/  FMUL.FTZ R81, R60, R29 ;  /* 0x0000001d3c517220 */ /* 0x004fe20000410000 */
[----:B------:R-:W0:Y:S01]  /*1f80*/  MUFU.EX2 R78, R78 ;  /* 0x0000004e004e7308 */ /* 0x000e220000000800 */
[----:B-1----:R-:W-:-:S04]  /*1f90*/  FMUL.FTZ R79, R58, R44 ;  /* 0x0000002c3a4f7220 */ /* 0x002fc80000410000 */
[----:B------:R-:W-:-:S03]  /*1fa0*/  FFMA.FTZ R45, R79, R56, -R32 ;  /* 0x000000384f2d7223 */ /* 0x000fc60000010820 */
[----:B------:R-:W-:Y:S01]  /*1fb0*/  MUFU.COS R39, R34 ;  /* 0x0000002200277308 */ /* 0x000fe20000000000 */
[C---:B---3--:R-:W-:Y:S02]  /*1fc0*/  FMUL.FTZ R74, R33.reuse, R84 ;  /* 0x00000054214a7220 */ /* 0x048fe40000410000 */
[----:B------:R-:W-:Y:S02]  /*1fd0*/  FMUL.FTZ R76, R33, R80 ;  /* 0x00000050214c7220 */ /* 0x000fe40000410000 */
[----:B------:R-:W-:Y:S02]  /*1fe0*/  FMUL.FTZ R33, R79, R68 ;  /* 0x000000444f217220 */ /* 0x000fe40000410000 */
[----:B------:R-:W-:Y:S01]  /*1ff0*/  FMUL.FTZ R80, R59, R47 ;  /* 0x0000002f3b507220 */ /* 0x000fe20000410000 */
[----:B------:R-:W1:Y:S01]  /*2000*/  MUFU.EX2 R38, R38 ;  /* 0x0000002600267308 */ /* 0x000e620000000800 */
[----:B------:R-:W-:Y:S02]  /*2010*/  FFMA.FTZ R47, R77, R56, R33 ;  /* 0x000000384d2f7223 */ /* 0x000fe40000010021 */
[----:B0-----:R-:W-:-:S02]  /*2020*/  FMUL.FTZ R75, R78, R75 ;  /* 0x0000004b4e4b7220 */ /* 0x001fc40000410000 */
[----:B------:R-:W-:Y:S02]  /*2030*/  FMUL.FTZ R73, R78, R73 ;  /* 0x000000494e497220 */ /* 0x000fe40000410000 */
[----:B------:R-:W-:Y:S01]  /*2040*/  FADD.FTZ R40, R46, R45 ;  /* 0x0000002d2e287221 */ /* 0x000fe20000010000 */
[----:B------:R0:W2:Y:S08]  /*2050*/  MUFU.SIN R37, R34 ;  /* 0x0000002200257308 */ /* 0x0000b00000000400 */
[----:B------:R-:W-:Y:S01]  /*2060*/  MUFU.EX2 R36, R36 ;  /* 0x0000002400247308 */ /* 0x000fe20000000800 */
[----:B0-----:R-:W0:Y:S01]  /*2070*/  LDS.128 R32, [R83+0x20] ;  /* 0x0000200053207984 */ /* 0x001e220000000c00 */
[----:B-1----:R-:W-:-:S02]  /*2080*/  FMUL.FTZ R78, R38, R39 ;  /* 0x00000027264e7220 */ /* 0x002fc40000410000 */
[----:B------:R-:W-:-:S04]  /*2090*/  FADD.FTZ R39, R80, R47 ;  /* 0x0000002f50277221 */ /* 0x000fc80000010000 */
[----:B------:R-:W1:Y:S01]  /*20a0*/  MUFU.COS R41, R42 ;  /* 0x0000002a00297308 */ /* 0x000e620000000000 */
[----:B--2---:R-:W-:Y:S02]  /*20b0*/  FMUL.FTZ R47, R38, R37 ;  /* 0x00000025262f7220 */ /* 0x004fe40000410000 */
[C---:B------:R-:W-:Y:S02]  /*20c0*/  FMUL.FTZ R38, R70.reuse, R40 ;  /* 0x0000002846267220 */ /* 0x040fe40000410000 */
[----:B------:R-:W-:-:S03]  /*20d0*/  FMUL.FTZ R37, R70, R39 ;  /* 0x0000002746257220 */ /* 0x000fc60000410000 */
[----:B------:R-:W2:Y:S01]  /*20e0*/  MUFU.SIN R43, R42 ;  /* 0x0000002a002b7308 */ /* 0x000ea20000000400 */
[----:B------:R-:W-:Y:S02]  /*20f0*/  FFMA.FTZ R40, R69, R40, -R37 ;  /* 0x0000002845287223 */ /* 0x000fe40000010825 */
[----:B------:R-:W-:Y:S02]  /*2100*/  FMUL.FTZ R37, R75, R68 ;  /* 0x000000444b257220 */ /* 0x000fe40000410000 */
[C---:B-1----:R-:W-:Y:S02]  /*2110*/  FMUL.FTZ R45, R36.reuse, R41 ;  /* 0x00000029242d7220 */ /* 0x042fe40000410000 */
[----:B--2---:R-:W-:Y:S02]  /*2120*/  FMUL.FTZ R44, R36, R43 ;  /* 0x0000002b242c7220 */ /* 0x004fe40000410000 */
[----:B------:R-:W-:Y:S02]  /*2130*/  FFMA.FTZ R36, R69, R39, R38 ;  /* 0x0000002745247223 */ /* 0x000fe40000010026 */
[----:B------:R-:W-:-:S02]  /*2140*/  FMUL.FTZ R38, R57, R54 ;  /* 0x0000003639267220 */ /* 0x000fc40000410000 */
[----:B------:R-:W-:Y:S02]  /*2150*/  FADD.FTZ R41, R81, R36 ;  /* 0x0000002451297221 */ /* 0x000fe40000010000 */
[----:B------:R-:W-:Y:S02]  /*2160*/  FMUL.FTZ R57, R60, R28 ;  /* 0x0000001c3c397220 */ /* 0x000fe40000410000 */
[----:B------:R-:W-:Y:S02]  /*2170*/  FMUL.FTZ R28, R72, R41 ;  /* 0x00000029481c7220 */ /* 0x000fe40000410000 */
[----:B------:R-:W-:Y:S02]  /*2180*/  FADD.FTZ R40, R57, R40 ;  /* 0x0000002839287221 */ /* 0x000fe40000010000 */
[----:B------:R-:W-:Y:S02]  /*2190*/  FMUL.FTZ R36, R82, R54 ;  /* 0x0000003652247220 */ /* 0x000fe40000410000 */
[----:B------:R-:W-:-:S02]  /*21a0*/  FMUL.FTZ R82, R61, R30 ;  /* 0x0000001e3d527220 */ /* 0x000fc40000410000 */
[-C--:B------:R-:W-:Y:S02]  /*21b0*/  FFMA.FTZ R43, R71, R40.reuse, -R28 ;  /* 0x00000028472b7223 */ /* 0x080fe4000001081c */
[----:B------:R-:W-:Y:S01]  /*21c0*/  FMUL.FTZ R40, R72, R40 ;  /* 0x0000002848287220 */ /* 0x000fe20000410000 */
[----:B------:R1:W2:Y:S01]  /*21d0*/  LDS.128 R28, [R83+0x30] ;  /* 0x00003000531c7984 */ /* 0x0002a20000000c00 */
[----:B------:R-:W-:Y:S01]  /*21e0*/  FMUL.FTZ R39, R73, R68 ;  /* 0x0000004449277220 */ /* 0x000fe20000410000 */
[----:B------:R-:W-:Y:S01]  /*21f0*/  MUFU.EX2 R36, R36 ;  /* 0x0000002400247308 */ /* 0x000fe20000000800 */
[----:B------:R-:W-:Y:S02]  /*2200*/  FFMA.FTZ R42, R71, R41, R40 ;  /* 0x00000029472a7223 */ /* 0x000fe40000010028 */
[----:B------:R-:W-:Y:S02]  /*2210*/  FFMA.FTZ R40, R73, R56, R37 ;  /* 0x0000003849287223 */ /* 0x000fe40000010025 */
[----:B------:R-:W-:-:S02]  /*2220*/  FADD.FTZ R87, R85, R42 ;  /* 0x0000002a55577221 */ /* 0x000fc40000010000 */
[----:B------:R-:W-:Y:S02]  /*2230*/  FFMA.FTZ R39, R75, R56, -R39 ;  /* 0x000000384b277223 */ /* 0x000fe40000010827 */
[----:B------:R-:W-:Y:S02]  /*2240*/  FMUL.FTZ R42, R70, R40 ;  /* 0x00000028462a7220 */ /* 0x000fe40000410000 */
[----:B------:R-:W-:Y:S02]  /*2250*/  FADD.FTZ R43, R82, R43 ;  /* 0x0000002b522b7221 */ /* 0x000fe40000010000 */
[----:B------:R-:W-:Y:S02]  /*2260*/  FMUL.FTZ R84, R76, R87 ;  /* 0x000000574c547220 */ /* 0x000fe40000410000 */
[-C--:B------:R-:W-:Y:S02]  /*2270*/  FMUL.FTZ R41, R70, R39.reuse ;  /* 0x0000002746297220 */ /* 0x080fe40000410000 */
[----:B------:R-:W-:-:S02]  /*2280*/  FFMA.FTZ R39, R69, R39, -R42 ;  /* 0x0000002745277223 */ /* 0x000fc4000001082a */
[-C--:B------:R-:W-:Y:S02]  /*2290*/  FMUL.FTZ R42, R76, R43.reuse ;  /* 0x0000002b4c2a7220 */ /* 0x080fe40000410000 */
[----:B------:R-:W-:Y:S02]  /*22a0*/  FFMA.FTZ R43, R74, R43, -R84 ;  /* 0x0000002b4a2b7223 */ /* 0x000fe40000010854 */
[----:B0-----:R-:W-:Y:S02]  /*22b0*/  FMUL.FTZ R88, R62, R32 ;  /* 0x000000203e587220 */ /* 0x001fe40000410000 */
[----:B------:R-:W-:Y:S02]  /*22c0*/  FFMA.FTZ R40, R69, R40, R41 ;  /* 0x0000002845287223 */ /* 0x000fe40000010029 */
[----:B------:R-:W-:Y:S02]  /*22d0*/  FFMA.FTZ R42, R74, R87, R42 ;  /* 0x000000574a2a7223 */ /* 0x000fe4000001002a */
[----:B------:R-:W-:-:S02]  /*22e0*/  FMUL.FTZ R91, R62, R33 ;  /* 0x000000213e5b7220 */ /* 0x000fc40000410000 */
[----:B------:R-:W-:Y:S02]  /*22f0*/  FADD.FTZ R43, R88, R43 ;  /* 0x0000002b582b7221 */ /* 0x000fe40000010000 */
[----:B------:R-:W-:Y:S02]  /*2300*/  FMUL.FTZ R32, R72, R40 ;  /* 0x0000002848207220 */ /* 0x000fe40000410000 */
[----:B------:R-:W-:Y:S02]  /*2310*/  FADD.FTZ R42, R91, R42 ;  /* 0x0000002a5b2a7221 */ /* 0x000fe40000010000 */
[----:B------:R-:W-:Y:S02]  /*2320*/  FMUL.RZ R38, R38, 0.15915493667125701904 ;  /* 0x3e22f98326267820 */ /* 0x000fe4000040c000 */
[----:B------:R-:W-:Y:S02]  /*2330*/  FMUL.FTZ R41, R47, R43 ;  /* 0x0000002b2f297220 */ /* 0x000fe40000410000 */
[-C--:B------:R-:W-:Y:S01]  /*2340*/  FMUL.FTZ R33, R72, R39.reuse ;  /* 0x0000002748217220 */ /* 0x080fe20000410000 */
[----:B-1----:R-:W0:Y:S01]  /*2350*/  MUFU.SIN R83, R38 ;  /* 0x0000002600537308 */ /* 0x002e220000000400 */
[----:B------:R-:W-:-:S02]  /*2360*/  FFMA.FTZ R39, R71, R39, -R32 ;  /* 0x0000002747277223 */ /* 0x000fc40000010820 */
[-C--:B------:R-:W-:Y:S02]  /*2370*/  FMUL.FTZ R32, R47, R42.reuse ;  /* 0x0000002a2f207220 */ /* 0x080fe40000410000 */
[C---:B------:R-:W-:Y:S02]  /*2380*/  FFMA.FTZ R42, R78.reuse, R42, R41 ;  /* 0x0000002a4e2a7223 */ /* 0x040fe40000010029 */
[C---:B------:R-:W-:Y:S01]  /*2390*/  FMUL.FTZ R87, R63.reuse, R35 ;  /* 0x000000233f577220 */ /* 0x040fe20000410000 */
[----:B------:R-:W1:Y:S01]  /*23a0*/  MUFU.COS R37, R38 ;  /* 0x0000002600257308 */ /* 0x000e620000000000 */
[----:B------:R-:W-:Y:S02]  /*23b0*/  FMUL.FTZ R90, R63, R34 ;  /* 0x000000223f5a7220 */ /* 0x000fe40000410000 */
[----:B------:R-:W-:Y:S02]  /*23c0*/  FFMA.FTZ R43, R78, R43, -R32 ;  /* 0x0000002b4e2b7223 */ /* 0x000fe40000010820 */
[----:B------:R-:W-:-:S02]  /*23d0*/  FADD.FTZ R42, R87, R42 ;  /* 0x0000002a572a7221 */ /* 0x000fc40000010000 */
[----:B------:R-:W-:Y:S02]  /*23e0*/  FFMA.FTZ R33, R71, R40, R33 ;  /* 0x0000002847217223 */ /* 0x000fe40000010021 */
[----:B------:R-:W-:Y:S02]  /*23f0*/  FADD.FTZ R43, R90, R43 ;  /* 0x0000002b5a2b7221 */ /* 0x000fe40000010000 */
[----:B------:R-:W-:Y:S02]  /*2400*/  FMUL.FTZ R34, R44, R42 ;  /* 0x0000002a2c227220 */ /* 0x000fe40000410000 */
[----:B------:R-:W-:Y:S02]  /*2410*/  FMUL.FTZ R32, R76, R33 ;  /* 0x000000214c207220 */ /* 0x000fe40000410000 */
[-C--:B------:R-:W-:Y:S02]  /*2420*/  FMUL.FTZ R35, R44, R43.reuse ;  /* 0x0000002b2c237220 */ /* 0x080fe40000410000 */
[----:B------:R-:W-:-:S02]  /*2430*/  FFMA.FTZ R43, R45, R43, -R34 ;  /* 0x0000002b2d2b7223 */ /* 0x000fc40000010822 */
[----:B--2---:R-:W-:Y:S02]  /*2440*/  FMUL.FTZ R86, R64, R28 ;  /* 0x0000001c40567220 */ /* 0x004fe40000410000 */
[-C--:B------:R-:W-:Y:S02]  /*2450*/  FFMA.FTZ R32, R74, R39.reuse, -R32 ;  /* 0x000000274a207223 */ /* 0x080fe40000010820 */
[----:B------:R-:W-:Y:S02]  /*2460*/  FMUL.FTZ R39, R76, R39 ;  /* 0x000000274c277220 */ /* 0x000fe40000410000 */
[----:B0-----:R-:W-:Y:S02]  /*2470*/  FMUL.FTZ R83, R36, R83 ;  /* 0x0000005324537220 */ /* 0x001fe40000410000 */
[----:B------:R-:W-:Y:S02]  /*2480*/  FFMA.FTZ R42, R45, R42, R35 ;  /* 0x0000002a2d2a7223 */ /* 0x000fe40000010023 */
[----:B------:R-:W-:-:S02]  /*2490*/  FMUL.FTZ R89, R64, R29 ;  /* 0x0000001d40597220 */ /* 0x000fc40000410000 */
[----:B------:R-:W-:Y:S02]  /*24a0*/  FADD.FTZ R43, R86, R43 ;  /* 0x0000002b562b7221 */ /* 0x000fe40000010000 */
[----:B------:R-:W-:Y:S02]  /*24b0*/  FFMA.FTZ R33, R74, R33, R39 ;  /* 0x000000214a217223 */ /* 0x000fe40000010027 */
[----:B------:R-:W-:Y:S02]  /*24c0*/  FMUL.FTZ R28, R47, R32 ;  /* 0x000000202f1c7220 */ /* 0x000fe40000410000 */
[----:B-1----:R-:W-:Y:S02]  /*24d0*/  FMUL.FTZ R84, R36, R37 ;  /* 0x0000002524547220 */ /* 0x002fe40000410000 */
[----:B------:R-:W-:Y:S02]  /*24e0*/  FADD.FTZ R42, R89, R42 ;  /* 0x0000002a592a7221 */ /* 0x000fe40000010000 */
[----:B------:R-:W-:-:S02]  /*24f0*/  FMUL.FTZ R35, R83, R43 ;  /* 0x0000002b53237220 */ /* 0x000fc40000410000 */
[-C--:B------:R-:W-:Y:S02]  /*2500*/  FMUL.FTZ R29, R47, R33.reuse ;  /* 0x000000212f1d7220 */ /* 0x080fe40000410000 */
[----:B------:R-:W-:Y:S02]  /*2510*/  FFMA.FTZ R33, R78, R33, R28 ;  /* 0x000000214e217223 */ /* 0x000fe4000001001c */
[-C--:B------:R-:W-:Y:S02]  /*2520*/  FMUL.FTZ R28, R83, R42.reuse ;  /* 0x0000002a531c7220 */ /* 0x080fe40000410000 */
[----:B------:R-:W-:Y:S02]  /*2530*/  FFMA.FTZ R35, R84, R42, R35 ;  /* 0x0000002a54237223 */ /* 0x000fe40000010023 */
[----:B------:R-:W-:Y:S02]  /*2540*/  FMUL.FTZ R92, R65, R31 ;  /* 0x0000001f415c7220 */ /* 0x000fe40000410000 */
[----:B------:R-:W-:-:S02]  /*2550*/  FFMA.FTZ R32, R78, R32, -R29 ;  /* 0x000000204e207223 */ /* 0x000fc4000001081d */
[----:B------:R-:W-:Y:S02]  /*2560*/  FMUL.FTZ R93, R65, R30 ;  /* 0x0000001e415d7220 */ /* 0x000fe40000410000 */
[----:B------:R-:W-:Y:S02]  /*2570*/  FFMA.FTZ R34, R84, R43, -R28 ;  /* 0x0000002b54227223 */ /* 0x000fe4000001081c */
[----:B------:R-:W-:Y:S02]  /*2580*/  FADD.FTZ R35, R92, R35 ;  /* 0x000000235c237221 */ /* 0x000fe40000010000 */
[----:B------:R-:W-:Y:S02]  /*2590*/  IMAD R37, R3, c[0x0][0x1b8], RZ ;  /* 0x00006e0003257a24 */ /* 0x000fe400078e02ff */
[----:B------:R-:W-:Y:S01]  /*25a0*/  FMUL.FTZ R36, R44, R32 ;  /* 0x000000202c247220 */ /* 0x000fe20000410000 */
[----:B------:R-:W0:Y:S01]  /*25b0*/  SHFL.UP PT, R31, R35, 0x1, RZ ;  /* 0x04200000231f7989 */ /* 0x000e2200000e00ff */
[----:B------:R-:W-:-:S02]  /*25c0*/  FADD.FTZ R34, R93, R34 ;  /* 0x000000225d227221 */ /* 0x000fc40000010000 */
[----:B------:R-:W-:-:S04]  /*25d0*/  IMAD.WIDE.U32 R28, R0, c[0x0][0x1b8], RZ ;  /* 0x00006e00001c7a25 */ /* 0x000fc800078e00ff */
[----:B------:R-:W-:Y:S02]  /*25e0*/  IMAD R37, R0, c[0x0][0x1bc], R37 ;  /* 0x00006f0000257a24 */ /* 0x000fe400078e0225 */
[-C--:B------:R-:W-:Y:S02]  /*25f0*/  FMUL.FTZ R30, R44, R33.reuse ;  /* 0x000000212c1e7220 */ /* 0x080fe40000410000 */
[----:B------:R-:W-:Y:S01]  /*2600*/  FFMA.FTZ R36, R45, R33, R36 ;  /* 0x000000212d247223 */ /* 0x000fe20000010024 */
[----:B------:R-:W-:Y:S01]  /*2610*/  IADD3 R29, R29, R37, RZ ;  /* 0x000000251d1d7210 */ /* 0x000fe20007ffe0ff */
[----:B------:R-:W1:Y:S01]  /*2620*/  SHFL.UP PT, R33, R34, 0x1, RZ ;  /* 0x0420000022217989 */ /* 0x000e6200000e00ff */
[----:B------:R-:W-:Y:S02]  /*2630*/  FFMA.FTZ R30, R45, R32, -R30 ;  /* 0x000000202d1e7223 */ /* 0x000fe4000001081e */
[C---:B------:R-:W-:Y:S02]  /*2640*/  FMUL.FTZ R37, R83.reuse, R36 ;  /* 0x0000002453257220 */ /* 0x040fe40000410000 */
[----:B------:R-:W-:-:S02]  /*2650*/  FMUL.FTZ R39, R83, R30 ;  /* 0x0000001e53277220 */ /* 0x000fc40000410000 */
[C---:B------:R-:W-:Y:S02]  /*2660*/  FFMA.FTZ R32, R84.reuse, R30, -R37 ;  /* 0x0000001e54207223 */ /* 0x040fe40000010825 */
[----:B------:R-:W-:Y:S02]  /*2670*/  FFMA.FTZ R30, R84, R36, R39 ;  /* 0x00000024541e7223 */ /* 0x000fe40000010027 */
[C---:B------:R-:W-:Y:S01]  /*2680*/  IMAD R41, R67.reuse, c[0x0][0x1c4], R66 ;  /* 0x0000710043297a24 */ /* 0x040fe200078e0242 */
[----:B------:R-:W2:Y:S01]  /*2690*/  SHFL.UP PT, R39, R32, 0x1, RZ ;  /* 0x0420000020277989 */ /* 0x000ea200000e00ff */
[----:B------:R-:W-:-:S03]  /*26a0*/  IMAD.WIDE.U32 R28, R67, c[0x0][0x1c0], R28 ;  /* 0x00007000431c7a25 */ /* 0x000fc600078e001c */
[----:B------:R-:W3:Y:S02]  /*26b0*/  SHFL.UP PT, R37, R30, 0x1, RZ ;  /* 0x042000001e257989 */ /* 0x000ee400000e00ff */
[----:B------:R-:W-:Y:S01]  /*26c0*/  IADD3 R41, R29, R41, RZ ;  /* 0x000000291d297210 */ /* 0x000fe20007ffe0ff */
[----:B0-----:R-:W-:Y:S01]  /*26d0*/  FMUL.FTZ R29, R30, R31 ;  /* 0x0000001f1e1d7220 */ /* 0x001fe20000410000 */
[----:B------:R-:W-:-:S03]  /*26e0*/  LEA R40, P1, R28, c[0x0][0x230], 0x3 ;  /* 0x00008c001c287a11 */ /* 0x000fc600078218ff */
[-C--:B-1----:R-:W-:Y:S01]  /*26f0*/  FFMA.FTZ R29, R32, R33.reuse, -R29 ;  /* 0x00000021201d7223 */ /* 0x082fe2000001081d */
[----:B------:R-:W-:Y:S01]  /*2700*/  LEA.HI.X R41, R28, c[0x0][0x234], R41, 0x3, P1 ;  /* 0x00008d001c297a11 */ /* 0x000fe200008f1c29 */
[----:B------:R-:W-:-:S04]  /*2710*/  FMUL.FTZ R33, R30, R33 ;  /* 0x000000211e217220 */ /* 0x000fc80000410000 */
[----:B------:R-:W-:Y:S01]  /*2720*/  FFMA.FTZ R28, R32, R31, R33 ;  /* 0x0000001f201c7223 */ /* 0x000fe20000010021 */
[----:B------:R-:W4:Y:S01]  /*2730*/  LDG.E.64 R40, [R40.64] ;  /* 0x0000000428287981 */ /* 0x000f22000c1e1b00 */
[----:B------:R-:W-:Y:S01]  /*2740*/  @P0 FADD.FTZ R34, R34, R29 ;  /* 0x0000001d22220221 */ /* 0x000fe20000010000 */
[----:B------:R-:W-:Y:S01]  /*2750*/  ISETP.GE.AND P1, PT, R7, 0x8, PT ;  /* 0x000000080700780c */ /* 0x000fe20003f26270 */
[----:B------:R-:W-:Y:S01]  /*2760*/  @P0 FADD.FTZ R35, R35, R28 ;  /* 0x0000001c23230221 */ /* 0x000fe20000010000 */
[----:B------:R-:W-:Y:S01]  /*2770*/  ISETP.NE.AND P2, PT, R7, RZ, PT ;  /* 0x000000ff0700720c */ /* 0x000fe20003f45270 */
[----:B--2---:R-:W-:Y:S01]  /*2780*/  FMUL.FTZ R33, R30, R39 ;  /* 0x000000271e217220 */ /* 0x004fe20000410000 */
[----:B------:R-:W0:Y:S01]  /*2790*/  SHFL.UP PT, R29, R34, 0x2, RZ ;  /* 0x04400000221d7989 */ /* 0x000e2200000e00ff */
[----:B------:R-:W-:Y:S01]  /*27a0*/  ISETP.NE.AND P3, PT, R6, RZ, PT ;  /* 0x000000ff0600720c */ /* 0x000fe20003f65270 */
[----:B------:R-:W-:Y:S01]  /*27b0*/  BSSY B0, `(.L_x_2345) ;  /* 0x000009f000007945 */ /* 0x000fe20003800000 */
[-C--:B---3--:R-:W-:Y:S01]  /*27c0*/  FMUL.FTZ R28, R30, R37.reuse ;  /* 0x000000251e1c7220 */ /* 0x088fe20000410000 */
[----:B------:R-:W1:Y:S01]  /*27d0*/  SHFL.UP PT, R31, R35, 0x2, RZ ;  /* 0x04400000231f7989 */ /* 0x000e6200000e00ff */
[----:B------:R-:W-:-:S02]  /*27e0*/  FFMA.FTZ R33, R32, R37, R33 ;  /* 0x0000002520217223 */ /* 0x000fc40000010021 */
[----:B------:R-:W-:-:S03]  /*27f0*/  @P0 FFMA.FTZ R32, R32, R39, -R28 ;  /* 0x0000002720200223 */ /* 0x000fc6000001081c */
[----:B------:R-:W-:Y:S02]  /*2800*/  FSEL R30, R30, R33, !P0 ;  /* 0x000000211e1e7208 */ /* 0x000fe40004000000 */
[----:B------:R-:W2:Y:S01]  /*2810*/  SHFL.UP PT, R33, R32, 0x2, RZ ;  /* 0x0440000020217989 */ /* 0x000ea200000e00ff */
[----:B------:R-:W-:-:S03]  /*2820*/  ISETP.GE.AND P0, PT, R7, 0x2, PT ;  /* 0x000000020700780c */ /* 0x000fc60003f06270 */
[----:B------:R-:W3:Y:S01]  /*2830*/  SHFL.UP PT, R37, R30, 0x2, RZ ;  /* 0x044000001e257989 */ /* 0x000ee200000e00ff */
[C---:B0-----:R-:W-:Y:S02]  /*2840*/  FMUL.FTZ R36, R30.reuse, R29 ;  /* 0x0000001d1e247220 */ /* 0x041fe40000410000 */
[-C--:B-1----:R-:W-:Y:S02]  /*2850*/  FMUL.FTZ R28, R30, R31.reuse ;  /* 0x0000001f1e1c7220 */ /* 0x082fe40000410000 */
[C---:B------:R-:W-:Y:S02]  /*2860*/  FFMA.FTZ R36, R32.reuse, R31, R36 ;  /* 0x0000001f20247223 */ /* 0x040fe40000010024 */
[----:B------:R-:W-:-:S03]  /*2870*/  FFMA.FTZ R29, R32, R29, -R28 ;  /* 0x0000001d201d7223 */ /* 0x000fc6000001081c */
        /* <DEDUP_REMOVED lines=12> */
[C---:B0-----:R-:W-:Y:S02]  /*2940*/  FMUL.FTZ R28, R30.reuse, R29 ;  /* 0x0000001d1e1c7220 */ /* 0x041fe40000410000 */
[-C--:B-1----:R-:W-:Y:S02]  /*2950*/  FMUL.FTZ R36, R30, R31.reuse ;  /* 0x0000001f1e247220 */ /* 0x082fe40000410000 */
[C---:B------:R-:W-:Y:S02]  /*2960*/  FFMA.FTZ R31, R32.reuse, R31, -R28 ;  /* 0x0000001f201f7223 */ /* 0x040fe4000001081c */
[----:B------:R-:W-:-:S03]  /*2970*/  FFMA.FTZ R36, R32, R29, R36 ;  /* 0x0000001d20247223 */ /* 0x000fc60000010024 */
        /* <DEDUP_REMOVED lines=10> */
[----:B------:R-:W-:-:S03]  /*2a20*/  ISETP.NE.AND P0, PT, R10, RZ, PT ;  /* 0x000000ff0a00720c */ /* 0x000fc60003f05270 */
[----:B------:R-:W3:Y:S01]  /*2a30*/  SHFL.UP PT, R33, R36, 0x8, RZ ;  /* 0x0500000024217989 */ /* 0x000ee200000e00ff */
[----:B------:R-:W-:Y:S01]  /*2a40*/  ISETP.EQ.OR P0, PT, R8, RZ, P0 ;  /* 0x000000ff0800720c */ /* 0x000fe20000702670 */
[----:B0-----:R-:W-:-:S04]  /*2a50*/  FMUL.FTZ R30, R36, R29 ;  /* 0x0000001d241e7220 */ /* 0x001fc80000410000 */
[-C--:B-1----:R-:W-:Y:S02]  /*2a60*/  FFMA.FTZ R30, R32, R31.reuse, R30 ;  /* 0x0000001f201e7223 */ /* 0x082fe4000001001e */
[----:B------:R-:W-:Y:S02]  /*2a70*/  FMUL.FTZ R28, R36, R31 ;  /* 0x0000001f241c7220 */ /* 0x000fe40000410000 */
[----:B------:R-:W-:Y:S02]  /*2a80*/  @P1 FADD.FTZ R35, R35, R30 ;  /* 0x0000001e23231221 */ /* 0x000fe40000010000 */
[----:B------:R-:W-:Y:S01]  /*2a90*/  FFMA.FTZ R29, R32, R29, -R28 ;  /* 0x0000001d201d7223 */ /* 0x000fe2000001081c */
[----:B------:R-:W-:Y:S01]  /*2aa0*/  MOV R28, 0x3f800000 ;  /* 0x3f800000001c7802 */ /* 0x000fe20000000f00 */
[C---:B--2---:R-:W-:Y:S02]  /*2ab0*/  FMUL.FTZ R30, R36.reuse, R37 ;  /* 0x00000025241e7220 */ /* 0x044fe40000410000 */
[----:B---3--:R-:W-:-:S02]  /*2ac0*/  FMUL.FTZ R38, R36, R33 ;  /* 0x0000002124267220 */ /* 0x008fc40000410000 */
[----:B------:R-:W-:Y:S01]  /*2ad0*/  @P1 FADD.FTZ R34, R34, R29 ;  /* 0x0000001d22221221 */ /* 0x000fe20000010000 */
[----:B------:R-:W-:Y:S01]  /*2ae0*/  MOV R29, RZ ;  /* 0x000000ff001d7202 */ /* 0x000fe20000000f00 */
[C---:B------:R-:W-:Y:S02]  /*2af0*/  FFMA.FTZ R39, R32.reuse, R33, R30 ;  /* 0x0000002120277223 */ /* 0x040fe4000001001e */
[----:B------:R-:W-:Y:S01]  /*2b00*/  @P1 FFMA.FTZ R32, R32, R37, -R38 ;  /* 0x0000002520201223 */ /* 0x000fe20000010826 */
[----:B------:R-:W0:Y:S01]  /*2b10*/  SHFL.UP PT, R33, R35, 0x10, RZ ;  /* 0x0600000023217989 */ /* 0x000e2200000e00ff */
[----:B------:R-:W-:Y:S01]  /*2b20*/  CS2R R30, SRZ ;  /* 0x00000000001e7805 */ /* 0x000fe2000001ff00 */
[----:B------:R-:W-:Y:S02]  /*2b30*/  FSEL R36, R36, R39, !P1 ;  /* 0x0000002724247208 */ /* 0x000fe40004800000 */
[----:B------:R-:W1:Y:S01]  /*2b40*/  SHFL.UP PT, R38, R34, 0x10, RZ ;  /* 0x0600000022267989 */ /* 0x000e6200000e00ff */
[----:B------:R-:W-:-:S03]  /*2b50*/  ISETP.NE.AND P1, PT, R7, 0x1f, PT ;  /* 0x0000001f0700780c */ /* 0x000fc60003f25270 */
[----:B------:R-:W2:Y:S04]  /*2b60*/  SHFL.UP PT, R39, R32, 0x10, RZ ;  /* 0x0600000020277989 */ /* 0x000ea800000e00ff */
[----:B------:R-:W3:Y:S04]  /*2b70*/  SHFL.UP PT, R37, R36, 0x10, RZ ;  /* 0x0600000024257989 */ /* 0x000ee800000e00ff */
[----:B------:R-:W-:Y:S01]  /*2b80*/  @!P0 LDS.128 R28, [R67.X16+0x880] ;  /* 0x00088000431c8984 */ /* 0x000fe2000000cc00 */
[----:B------:R-:W-:Y:S01]  /*2b90*/  ISETP.GE.AND P0, PT, R7, 0x10, PT ;  /* 0x000000100700780c */ /* 0x000fe20003f06270 */
[----:B0-----:R-:W-:-:S02]  /*2ba0*/  FMUL.FTZ R43, R36, R33 ;  /* 0x00000021242b7220 */ /* 0x001fc40000410000 */
[-C--:B-1----:R-:W-:Y:S02]  /*2bb0*/  FMUL.FTZ R66, R36, R38.reuse ;  /* 0x0000002624427220 */ /* 0x082fe40000410000 */
[----:B------:R-:W-:Y:S02]  /*2bc0*/  FFMA.FTZ R43, R32, R38, -R43 ;  /* 0x00000026202b7223 */ /* 0x000fe4000001082b */
[----:B--2---:R-:W-:Y:S02]  /*2bd0*/  FMUL.FTZ R42, R36, R39 ;  /* 0x00000027242a7220 */ /* 0x004fe40000410000 */
[C---:B------:R-:W-:Y:S02]  /*2be0*/  FFMA.FTZ R66, R32.reuse, R33, R66 ;  /* 0x0000002120427223 */ /* 0x040fe40000010042 */
[-C--:B---3--:R-:W-:Y:S02]  /*2bf0*/  FFMA.FTZ R33, R32, R37.reuse, R42 ;  /* 0x0000002520217223 */ /* 0x088fe4000001002a */
[----:B------:R-:W-:-:S02]  /*2c00*/  FMUL.FTZ R38, R36, R37 ;  /* 0x0000002524267220 */ /* 0x000fc40000410000 */
[----:B------:R-:W-:Y:S01]  /*2c10*/  @P0 FADD.FTZ R34, R34, R43 ;  /* 0x0000002b22220221 */ /* 0x000fe20000010000 */
[----:B------:R-:W-:Y:S01]  /*2c20*/  FSEL R33, R36, R33, !P0 ;  /* 0x0000002124217208 */ /* 0x000fe20004000000 */
[----:B------:R-:W-:Y:S02]  /*2c30*/  @P0 FFMA.FTZ R32, R32, R39, -R38 ;  /* 0x0000002720200223 */ /* 0x000fe40000010826 */
[----:B------:R-:W-:Y:S01]  /*2c40*/  @P0 FADD.FTZ R35, R35, R66 ;  /* 0x0000004223230221 */ /* 0x000fe20000010000 */
[----:B------:R-:W-:Y:S01]  /*2c50*/  ISETP.NE.AND P0, PT, R6, RZ, PT ;  /* 0x000000ff0600720c */ /* 0x000fe20003f05270 */
[----:B------:R-:W0:Y:S04]  /*2c60*/  SHFL.UP PT, R66, R33, 0x1, RZ ;  /* 0x0420000021427989 */ /* 0x000e2800000e00ff */
        /* <DEDUP_REMOVED lines=15> */
[-C--:B------:R-:W-:Y:S02]  /*2d60*/  @P3 FFMA.FTZ R42, R42, R32.reuse, -R33 ;  /* 0x000000202a2a3223 */ /* 0x080fe40000010821 */
[----:B------:R-:W-:Y:S02]  /*2d70*/  @P3 FFMA.FTZ R66, R43, R32, R66 ;  /* 0x000000202b423223 */ /* 0x000fe40000010042 */
[----:B------:R-:W-:-:S02]  /*2d80*/  @P3 FADD.FTZ R34, R34, R42 ;  /* 0x0000002a22223221 */ /* 0x000fc40000010000 */
[----:B------:R-:W-:Y:S02]  /*2d90*/  @P3 FADD.FTZ R35, R35, R66 ;  /* 0x0000004223233221 */ /* 0x000fe40000010000 */
        /* <DEDUP_REMOVED lines=30> */
[----:B------:R-:W-:Y:S02]  /*2f80*/  FMUL.FTZ R33, R37, R31 ;  /* 0x0000001f25217220 */ /* 0x000fe40000410000 */
[C---:B------:R-:W-:Y:S02]  /*2f90*/  FMUL.FTZ R32, R47.reuse, R42 ;  /* 0x0000002a2f207220 */ /* 0x040fe40000410000 */
[----:B------:R-:W-:Y:S02]  /*2fa0*/  FMUL.FTZ R73, R47, R69 ;  /* 0x000000452f497220 */ /* 0x000fe40000410000 */
[-C--:B------:R-:W-:Y:S02]  /*2fb0*/  FFMA.FTZ R71, R36, R30.reuse, -R33 ;  /* 0x0000001e24477223 */ /* 0x080fe40000010821 */
[----:B------:R-:W-:-:S02]  /*2fc0*/  FMUL.FTZ R30, R37, R30 ;  /* 0x0000001e251e7220 */ /* 0x000fc40000410000 */
[C---:B------:R-:W-:Y:S02]  /*2fd0*/  FMUL.FTZ R33, R37.reuse, R29 ;  /* 0x0000001d25217220 */ /* 0x040fe40000410000 */
[----:B------:R-:W-:Y:S02]  /*2fe0*/  FMUL.FTZ R37, R37, R28 ;  /* 0x0000001c25257220 */ /* 0x000fe40000410000 */
[C---:B------:R-:W-:Y:S02]  /*2ff0*/  FFMA.FTZ R47, R78.reuse, R69, -R32 ;  /* 0x000000454e2f7223 */ /* 0x040fe40000010820 */
[----:B------:R-:W-:Y:S02]  /*3000*/  FFMA.FTZ R78, R78, R42, R73 ;  /* 0x0000002a4e4e7223 */ /* 0x000fe40000010049 */
[C---:B------:R-:W-:Y:S02]  /*3010*/  FFMA.FTZ R28, R36.reuse, R28, -R33 ;  /* 0x0000001c241c7223 */ /* 0x040fe40000010821 */
[----:B------:R-:W-:-:S02]  /*3020*/  FFMA.FTZ R29, R36, R29, R37 ;  /* 0x0000001d241d7223 */ /* 0x000fc40000010025 */
[----:B------:R-:W-:Y:S02]  /*3030*/  FFMA.FTZ R32, R36, R31, R30 ;  /* 0x0000001f24207223 */ /* 0x000fe4000001001e */
[----:B------:R-:W-:Y:S02]  /*3040*/  FADD.FTZ R36, R87, R78 ;  /* 0x0000004e57247221 */ /* 0x000fe40000010000 */
[----:B------:R-:W-:Y:S02]  /*3050*/  FADD.FTZ R30, R38, R71 ;  /* 0x00000047261e7221 */ /* 0x000fe40000010000 */
[----:B------:R-:W-:Y:S02]  /*3060*/  FADD.FTZ R37, R90, R47 ;  /* 0x0000002f5a257221 */ /* 0x000fe40000010000 */
[----:B----4-:R-:W-:Y:S02]  /*3070*/  FMUL.FTZ R77, R41, R77 ;  /* 0x0000004d294d7220 */ /* 0x010fe40000410000 */
        /* <DEDUP_REMOVED lines=18> */
.L_x_2346:
[----:B------:R-:W-:Y:S05]  /*31a0*/  BSYNC B0 ;  /* 0x0000000000007941 */ /* 0x000fea0003800000 */
.L_x_2345:
[-C--:B------:R-:W-:Y:S01]  /*31b0*/  FMUL.FTZ R44, R44, R37.reuse ;  /* 0x000000252c2c7220 */ /* 0x080fe20000410000 */
[----:B-1----:R-:W-:Y:S01]  /*31c0*/  IADD3 R67, R67, 0x1, RZ ;  /* 0x0000000143437810 */ /* 0x002fe20007ffe0ff */
[C---:B------:R-:W-:Y:S02]  /*31d0*/  FFMA.FTZ R29, R45.reuse, R37, -R38 ;  /* 0x000000252d1d7223 */ /* 0x040fe40000010826 */
[----:B------:R-:W-:Y:S01]  /*31e0*/  FFMA.FTZ R44, R45, R36, R44 ;  /* 0x000000242d2c7223 */ /* 0x000fe2000001002c */
[----:B------:R-:W-:Y:S01]  /*31f0*/  ISETP.GE.AND P0, PT, R67, c[0x0][0x16c], PT ;  /* 0x00005b0043007a0c */ /* 0x000fe20003f06270 */
[----:B------:R-:W-:Y:S02]  /*3200*/  FADD.FTZ R86, R86, R29 ;  /* 0x0000001d56567221 */ /* 0x000fe40000010000 */
[----:B------:R-:W-:Y:S02]  /*3210*/  FADD.FTZ R44, R89, R44 ;  /* 0x0000002c592c7221 */ /* 0x000fe40000010000 */
[----:B------:R-:W-:-:S02]  /*3220*/  FMUL.FTZ R29, R83, R86 ;  /* 0x00000056531d7220 */ /* 0x000fc40000410000 */
[-C--:B------:R-:W-:Y:S02]  /*3230*/  FMUL.FTZ R83, R83, R44.reuse ;  /* 0x0000002c53537220 */ /* 0x080fe40000410000 */
[C---:B------:R-:W-:Y:S02]  /*3240*/  FFMA.FTZ R29, R84.reuse, R44, R29 ;  /* 0x0000002c541d7223 */ /* 0x040fe4000001001d */
[----:B------:R-:W-:Y:S02]  /*3250*/  FFMA.FTZ R84, R84, R86, -R83 ;  /* 0x0000005654547223 */ /* 0x000fe40000010853 */
[----:B------:R-:W-:Y:S02]  /*3260*/  FADD.FTZ R92, R92, R29 ;  /* 0x0000001d5c5c7221 */ /* 0x000fe40000010000 */
[C---:B------:R-:W-:Y:S02]  /*3270*/  FMUL.FTZ R80, R41.reuse, R80 ;  /* 0x0000005029507220 */ /* 0x040fe40000410000 */
[----:B------:R-:W-:-:S02]  /*3280*/  FMUL.FTZ R34, R41, R34 ;  /* 0x0000002229227220 */ /* 0x000fc40000410000 */
[C---:B------:R-:W-:Y:S02]  /*3290*/  FMUL.FTZ R85, R41.reuse, R85 ;  /* 0x0000005529557220 */ /* 0x040fe40000410000 */
[C---:B------:R-:W-:Y:S02]  /*32a0*/  FMUL.FTZ R42, R41.reuse, R42 ;  /* 0x0000002a292a7220 */ /* 0x040fe40000410000 */
[C---:B------:R-:W-:Y:S02]  /*32b0*/  FMUL.FTZ R36, R41.reuse, R36 ;  /* 0x0000002429247220 */ /* 0x040fe40000410000 */
[----:B------:R-:W-:Y:S02]  /*32c0*/  FMUL.FTZ R29, R41, R44 ;  /* 0x0000002c291d7220 */ /* 0x000fe40000410000 */
[----:B------:R-:W-:Y:S02]  /*32d0*/  FADD.FTZ R84, R93, R84 ;  /* 0x000000545d547221 */ /* 0x000fe40000010000 */
        /* <DEDUP_REMOVED lines=19> */
.L_x_2344:
[----:B------:R-:W-:Y:S01]  /*3410*/  BAR.SYNC.DEFER_BLOCKING 0x0 ;  /* 0x0000000000007b1d */ /* 0x000fe20000010000 */
[----:B------:R-:W-:Y:S01]  /*3420*/  SHF.L.U32 R36, R8, 0x8, RZ ;  /* 0x0000000808247819 */ /* 0x000fe200000006ff */
[----:B------:R-:W-:Y:S01]  /*3430*/  IMAD R38, R4, c[0x0][0x200], RZ ;  /* 0x0000800004267a24 */ /* 0x000fe200078e02ff */
[----:B------:R-:W-:-:S02]  /*3440*/  IADD3 R8, R8, 0x1, RZ ;  /* 0x0000000108087810 */ /* 0x000fc40007ffe0ff */
[----:B------:R-:W-:Y:S01]  /*3450*/  SHF.R.S32.HI R37, RZ, 0x1f, R36 ;  /* 0x0000001fff257819 */ /* 0x000fe20000011424 */
[----:B------:R-:W-:Y:S01]  /*3460*/  IMAD R39, R5, c[0x0][0x204], R38 ;  /* 0x0000810005277a24 */ /* 0x000fe200078e0226 */
        /* <DEDUP_REMOVED lines=10> */
[----:B------:R-:W-:Y:S04]  /*3510*/  STS.128 [R18], R24 ;  /* 0x0000001812007388 */ /* 0x000fe80000000c00 */
[----:B------:R0:W-:Y:S01]  /*3520*/  STS.128 [R18+0x10], R20 ;  /* 0x0000101412007388 */ /* 0x0001e20000000c00 */
        /* <DEDUP_REMOVED lines=13> */
.L_x_2348:
[----:B------:R-:W-:Y:S05]  /*3600*/  EXIT ;  /* 0x000000000000794d */ /* 0x000fea0003800000 */
.L_x_2350:
        /* <DEDUP_REMOVED lines=15> */
.L_x_5380:


//--------------------- .text._Z25selective_scan_fwd_kernelI32Selective_Scan_fwd_kernel_traitsILi32ELi8ELi1ELb1ELb1ELb0ELb1EfN3c107complexIfEEEEv13SSMParamsBase --------------------------
	.section	.text._Z25selective_scan_fwd_kernelI32Selective_Scan_fwd_kernel_traitsILi32ELi8ELi1ELb1ELb1ELb0ELb1EfN3c107complexIfEEEEv13SSMParamsBase,"ax",@progbits
	.sectioninfo	@"SHI_REGISTERS=96"
	.align	128
        .global         _Z25selective_scan_fwd_kernelI32Selective_Scan_fwd_kernel_traitsILi32ELi8ELi1ELb1ELb1ELb0ELb1EfN3c107complexIfEEEEv13SSMParamsBase
        .type           _Z25selective_scan_fwd_kernelI32Selective_Scan_fwd_kernel_traitsILi32ELi8ELi1ELb1ELb1ELb0ELb1EfN3c107complexIfEEEEv13SSMParamsBase,@function
        .size           _Z25selective_scan_fwd_kernelI32Selective_Scan_fwd_kernel_traitsILi32ELi8ELi1ELb1ELb1ELb0ELb1EfN3c107complexIfEEEEv13SSMParamsBase,(.L_x_5381 - _Z25selective_scan_fwd_kernelI32Selective_Scan_fwd_kernel_traitsILi32ELi8ELi1ELb1ELb1ELb0ELb1EfN3c107complexIfEEEEv13SSMParamsBase)
        .other          _Z25selective_scan_fwd_kernelI32Selective_Scan_fwd_kernel_traitsILi32ELi8ELi1ELb1ELb1ELb0ELb1EfN3c107complexIfEEEEv13SSMParamsBase,@"STO_CUDA_ENTRY STV_DEFAULT"
_Z25selective_scan_fwd_kernelI32Selective_Scan_fwd_kernel_traitsILi32ELi8ELi1ELb1ELb1ELb0ELb1EfN3c107complexIfEEEEv13SSMParamsBase:
.text._Z25selective_scan_fwd_kernelI32Selective_Scan_fwd_kernel_traitsILi32ELi8ELi1ELb1ELb1ELb0ELb1EfN3c107complexIfEEEEv13SSMParamsBase:
        /* <DEDUP_REMOVED lines=86> */
.L_x_2372:
[----:B------:R-:W-:Y:S01]  /*0560*/  BAR.SYNC.DEFER_BLOCKING 0x0 ;  /* 0x0000000000007b1d */ /* 0x000fe20000010000 */
[----:B-1----:R-:W-:-:S05]  /*0570*/  IMAD.WIDE R24, R12, 0x10, R14 ;  /* 0x000000100c187825 */ /* 0x002fca00078e020e */
        /* <DEDUP_REMOVED lines=67> */
.L_x_2352:
[----:B------:R-:W-:Y:S05]  /*09b0*/  BSYNC B0 ;  /* 0x0000000000007941 */ /* 0x000fea0003800000 */
.L_x_2351:
        /* <DEDUP_REMOVED lines=41> */
.L_x_2354:
[----:B------:R-:W-:Y:S05]  /*0c50*/  BSYNC B0 ;  /* 0x0000000000007941 */ /* 0x000fea0003800000 */
.L_x_2353:
        /* <DEDUP_REMOVED lines=33> */
.L_x_2356:
[----:B------:R-:W-:Y:S05]  /*0e70*/  BSYNC B0 ;  /* 0x0000000000007941 */ /* 0x000fea0003800000 */
.L_x_2355:
        /* <DEDUP_REMOVED lines=33> */
.L_x_2358:
[----:B------:R-:W-:Y:S05]  /*1090*/  BSYNC B0 ;  /* 0x0000000000007941 */ /* 0x000fea0003800000 */
.L_x_2357:
        /* <DEDUP_REMOVED lines=33> */
.L_x_2360:
[----:B------:R-:W-:Y:S05]  /*12b0*/  BSYNC B0 ;  /* 0x0000000000007941 */ /* 0x000fea0003800000 */
.L_x_2359:
        /* <DEDUP_REMOVED lines=33> */
.L_x_2362:
[----:B------:R-:W-:Y:S05]  /*14d0*/  BSYNC B0 ;  /* 0x0000000000007941 */ /* 0x000fea0003800000 */
.L_x_2361:
        /* <DEDUP_REMOVED lines=33> */
.L_x_2364:
[----:B------:R-:W-:Y:S05]  /*16f0*/  BSYNC B0 ;  /* 0x0000000000007941 */ /* 0x000fea0003800000 */
.L_x_2363:
        /* <DEDUP_REMOVED lines=33> */
.L_x_2366:
[----:B------:R-:W-:Y:S05]  /*1910*/  BSYNC B0 ;  /* 0x0000000000007941 */ /* 0x000fea0003800000 */
.L_x_2365:
        /* <DEDUP_REMOVED lines=21> */
.L_x_2370:
        /* <DEDUP_REMOVED lines=371> */
.L_x_2369:
[----:B------:R-:W-:Y:S05]  /*31a0*/  BSYNC B0 ;  /* 0x0000000000007941 */ /* 0x000fea0003800000 */
.L_x_2368:
        /* <DEDUP_REMOVED lines=38> */
.L_x_2367:
        /* <DEDUP_REMOVED lines=78> */
[----:B------:R-:W-:Y:S02]  /*38f0*/  FMUL.FTZ R24, R29, R24 ;  /* 0x000000181d187220 */ /* 0x000fe40000410000 */
[----:B------:R-:W-:Y:S01]  /*3900*/  FMUL.FTZ R25, R28, R25 ;  /* 0x000000191c197220 */ /* 0x000fe20000410000 */
[----:B------:R-:W0:Y:S01]  /*3910*/  MUFU.RCP R38, R35 ;  /* 0x0000002300267308 */ /* 0x000e220000001000 */
[----:B-1----:R-:W-:-:S04]  /*3920*/  FMUL.FTZ R31, R46, R39 ;  /* 0x000000272e1f7220 */ /* 0x002fc80000410000 */
[----:B------:R-:W-:-:S03]  /*3930*/  FMUL.FTZ R26, R31, R26 ;  /* 0x0000001a1f1a7220 */ /* 0x000fc60000410000 */
[----:B------:R-:W1:Y:S01]  /*3940*/  MUFU.RCP R43, R34 ;  /* 0x00000022002b7308 */ /* 0x000e620000001000 */
[----:B---3--:R-:W-:-:S04]  /*3950*/  FMUL.FTZ R30, R47, R30 ;  /* 0x0000001e2f1e7220 */ /* 0x008fc80000410000 */
        /* <DEDUP_REMOVED lines=9> */
[----:B------:R0:W-:Y:S01]  /*39f0*/  STS.128 [R18], R24 ;  /* 0x0000001812007388 */ /* 0x0001e20000000c00 */
[----:B------:R-:W-:Y:S02]  /*3a00*/  IMAD R36, R4, c[0x0][0x210], RZ ;  /* 0x0000840004247a24 */ /* 0x000fe400078e02ff */
[----:B------:R-:W-:Y:S02]  /*3a10*/  FMUL.FTZ R33, R28, R21 ;  /* 0x000000151c217220 */ /* 0x000fe40000410000 */
[----:B------:R-:W-:Y:S02]  /*3a20*/  IMAD R37, R5, c[0x0][0x214], R36 ;  /* 0x0000850005257a24 */ /* 0x000fe400078e0224 */
[----:B-1----:R-:W-:-:S03]  /*3a30*/  FMUL.FTZ R29, R48, R41 ;  /* 0x00000029301d7220 */ /* 0x002fc60000410000 */
[----:B------:R-:W-:Y:S01]  /*3a40*/  IADD3 R53, R53, R37, RZ ;  /* 0x0000002535357210 */ /* 0x000fe20007ffe0ff */
[----:B------:R-:W-:Y:S02]  /*3a50*/  FMUL.FTZ R32, R29, R20 ;  /* 0x000000141d207220 */ /* 0x000fe40000410000 */
[----:B------:R-:W-:-:S03]  /*3a60*/  IMAD R37, R3, c[0x0][0x218], RZ ;  /* 0x0000860003257a24 */ /* 0x000fc600078e02ff */
[----:B------:R-:W-:Y:S01]  /*3a70*/  STS.128 [R18+0x10], R32 ;  /* 0x0000102012007388 */ /* 0x000fe20000000c00 */
[----:B------:R-:W-:-:S06]  /*3a80*/  NOP ;  /* 0x0000000000007918 */ /* 0x000fcc0000000000 */
[----:B------:R-:W1:Y:S01]  /*3a90*/  LDS.128 R28, [R7.X16] ;  /* 0x00000000071c7984 */ /* 0x000e62000000cc00 */
[C---:B------:R-:W-:Y:S02]  /*3aa0*/  IMAD R37, R0.reuse, c[0x0][0x21c], R37 ;  /* 0x0000870000257a24 */ /* 0x040fe400078e0225 */
[----:B0-----:R-:W-:Y:S01]  /*3ab0*/  IMAD.WIDE.U32 R24, R0, c[0x0][0x218], R52 ;  /* 0x0000860000187a25 */ /* 0x001fe200078e0034 */
[----:B------:R-:W0:Y:S04]  /*3ac0*/  LDS.128 R20, [R7.X16+0x200] ;  /* 0x0002000007147984 */ /* 0x000e28000000cc00 */
[----:B------:R-:W-:Y:S02]  /*3ad0*/  IADD3 R25, R25, R37, RZ ;  /* 0x0000002519197210 */ /* 0x000fe40007ffe0ff */
[----:B------:R-:W-:-:S04]  /*3ae0*/  LEA R26, P0, R24, c[0x0][0x270], 0x2 ;  /* 0x00009c00181a7a11 */ /* 0x000fc800078010ff */
[----:B------:R-:W-:Y:S02]  /*3af0*/  LEA.HI.X R27, R24, c[0x0][0x274], R25, 0x2, P0 ;  /* 0x00009d00181b7a11 */ /* 0x000fe400000f1419 */
[----:B------:R-:W-:-:S03]  /*3b00*/  ISETP.GE.AND P0, PT, R8, c[0x0][0x174], PT ;  /* 0x00005d0008007a0c */ /* 0x000fc60003f06270 */
[----:B------:R-:W-:-:S05]  /*3b10*/  IMAD.WIDE R24, R12, 0x10, R26 ;  /* 0x000000100c187825 */ /* 0x000fca00078e021a */
[----:B-1----:R1:W-:Y:S04]  /*3b20*/  STG.E.128 [R24.64], R28 ;  /* 0x0000001c18007986 */ /* 0x0023e8000c101d04 */
[----:B0-----:R1:W-:Y:S01]  /*3b30*/  STG.E.128 [R24.64+0x200], R20 ;  /* 0x0002001418007986 */ /* 0x0013e2000c101d04 */
[----:B------:R-:W-:Y:S01]  /*3b40*/  @P0 CALL.REL.NOINC `(.L_x_2371) ;  /* 0x0000001000000944 */ /* 0x000fe20003c00000 */
[----:B------:R-:W-:Y:S05]  /*3b50*/  BRA `(.L_x_2372) ;  /* 0xffffca0000007947 */ /* 0x000fea000383ffff */
.L_x_2371:
[----:B------:R-:W-:Y:S05]  /*3b60*/  EXIT ;  /* 0x000000000000794d */ /* 0x000fea0003800000 */
.L_x_2373:
        /* <DEDUP_REMOVED lines=9> */
.L_x_5381:


//--------------------- .text._Z25selective_scan_fwd_kernelI32Selective_Scan_fwd_kernel_traitsILi32ELi8ELi1ELb1ELb1ELb1ELb0EfN3c107complexIfEEEEv13SSMParamsBase --------------------------
	.section	.text._Z25selective_scan_fwd_kernelI32Selective_Scan_fwd_kernel_traitsILi32ELi8ELi1ELb1ELb1ELb1ELb0EfN3c107complexIfEEEEv13SSMParamsBase,"ax",@progbits
	.sectioninfo	@"SHI_REGISTERS=123"
	.align	128
        .global         _Z25selective_scan_fwd_kernelI32Selective_Scan_fwd_kernel_traitsILi32ELi8ELi1ELb1ELb1ELb1ELb0EfN3c107complexIfEEEEv13SSMParamsBase
        .type           _Z25selective_scan_fwd_kernelI32Selective_Scan_fwd_kernel_traitsILi32ELi8ELi1ELb1ELb1ELb1ELb0EfN3c107complexIfEEEEv13SSMParamsBase,@function
        .size           _Z25selective_scan_fwd_kernelI32Selective_Scan_fwd_kernel_traitsILi32ELi8ELi1ELb1ELb1ELb1ELb0EfN3c107complexIfEEEEv13SSMParamsBase,(.L_x_5382 - _Z25selective_scan_fwd_kernelI32Selective_Scan_fwd_kernel_traitsILi32ELi8ELi1ELb1ELb1ELb1ELb0EfN3c107complexIfEEEEv13SSMParamsBase)
        .other          _Z25selective_scan_fwd_kernelI32Selective_Scan_fwd_kernel_traitsILi32ELi8ELi1ELb1ELb1ELb1ELb0EfN3c107complexIfEEEEv13SSMParamsBase,@"STO_CUDA_ENTRY STV_DEFAULT"
_Z25selective_scan_fwd_kernelI32Selective_Scan_fwd_kernel_traitsILi32ELi8ELi1ELb1ELb1ELb1ELb0EfN3c107complexIfEEEEv13SSMParamsBase:
.text._Z25selective_scan_fwd_kernelI32Selective_Scan_fwd_kernel_traitsILi32ELi8ELi1ELb1ELb1ELb1ELb0EfN3c107complexIfEEEEv13SSMParamsBase:
        /* <DEDUP_REMOVED lines=15> */
[C-C-:B------:R-:W-:Y:S02]  /*00f0*/  @P1 LEA.HI.X R9, R0.reuse, c[0x0][0x254], R3.reuse, 0x2, P3 ;  /* 0x0000950000091a11 */ /* 0x140fe400018f1403 */
[----:B------:R-:W-:Y:S02]  /*0100*/  @P0 LEA.HI.X R7, R0, c[0x0][0x23c], R3, 0x2, P2 ;  /* 0x00008f0000070a11 */ /* 0x000fe400010f1403 */
[----:B-1----:R-:W-:Y:S01]  /*0110*/  IADD3 R10, R12, 0xffffffe, RZ ;  /* 0x0ffffffe0c0a7810 */ /* 0x002fe20007ffe0ff */
[----:B------:R0:W5:Y:S03]  /*0120*/  @P1 LDG.E R4, [R8.64] ;  /* 0x0000000408041981 */ /* 0x000166000c1e1900 */
[----:B------:R1:W2:Y:S01]  /*0130*/  F2I.FTZ.U32.TRUNC.NTZ R11, R10 ;  /* 0x0000000a000b7305 */ /* 0x0002a2000021f000 */
[----:B------:R3:W5:Y:S01]  /*0140*/  @P0 LDG.E R2, [R6.64] ;  /* 0x0000000406020981 */ /* 0x000762000c1e1900 */
[----:B-1----:R-:W-:Y:S01]  /*0150*/  HFMA2.MMA R10, -RZ, RZ, 0, 0 ;  /* 0x00000000ff0a7435 */ /* 0x002fe200000001ff */
[----:B--2---:R-:W-:-:S05]  /*0160*/  IADD3 R14, RZ, -R11, RZ ;  /* 0x8000000bff0e7210 */ /* 0x004fca0007ffe0ff */
[----:B------:R-:W-:Y:S01]  /*0170*/  IMAD R5, R14, R19, RZ ;  /* 0x000000130e057224 */ /* 0x000fe200078e02ff */
[----:B0-----:R-:W-:-:S03]  /*0180*/  IABS R8, R0 ;  /* 0x0000000000087213 */ /* 0x001fc60000000000 */
[----:B------:R-:W-:Y:S02]  /*0190*/  IMAD.HI.U32 R11, R11, R5, R10 ;  /* 0x000000050b0b7227 */ /* 0x000fe400078e000a */
[----:B------:R-:W0:Y:S04]  /*01a0*/  S2R R5, SR_CTAID.X ;  /* 0x0000000000057919 */ /* 0x000e280000002500 */
[----:B---3--:R-:W-:-:S05]  /*01b0*/  IMAD.HI.U32 R7, R11, R8, RZ ;  /* 0x000000080b077227 */ /* 0x008fca00078e00ff */
[----:B------:R-:W-:-:S05]  /*01c0*/  IADD3 R6, -R7, RZ, RZ ;  /* 0x000000ff07067210 */ /* 0x000fca0007ffe1ff */
[----:B------:R-:W-:-:S05]  /*01d0*/  IMAD R8, R19, R6, R8 ;  /* 0x0000000613087224 */ /* 0x000fca00078e0208 */
[----:B------:R-:W-:Y:S02]  /*01e0*/  ISETP.GT.U32.AND P1, PT, R19, R8, PT ;  /* 0x000000081300720c */ /* 0x000fe40003f24070 */
[----:B0-----:R-:W-:Y:S02]  /*01f0*/  SHF.R.S32.HI R6, RZ, 0x1f, R5 ;  /* 0x0000001fff067819 */ /* 0x001fe40000011405 */
[----:B------:R-:W-:-:S09]  /*0200*/  MOV R9, c[0x0][0x174] ;  /* 0x00005d0000097a02 */ /* 0x000fd20000000f00 */
[----:B------:R-:W-:Y:S01]  /*0210*/  @!P1 IADD3 R8, R8, -R19, RZ ;  /* 0x8000001308089210 */ /* 0x000fe20007ffe0ff */
[----:B------:R-:W-:-:S03]  /*0220*/  IMAD R14, R6, c[0x0][0x190], RZ ;  /* 0x00006400060e7a24 */ /* 0x000fc600078e02ff */
[----:B------:R-:W-:Y:S01]  /*0230*/  ISETP.GE.U32.AND P0, PT, R8, R19, PT ;  /* 0x000000130800720c */ /* 0x000fe20003f06070 */
[----:B------:R-:W-:Y:S01]  /*0240*/  IMAD.WIDE.U32 R10, R5, c[0x0][0x190], RZ ;  /* 0x00006400050a7a25 */ /* 0x000fe200078e00ff */
[----:B------:R-:W-:-:S03]  /*0250*/  LOP3.LUT R8, R0, c[0x0][0x178], RZ, 0x3c, !PT ;  /* 0x00005e0000087a12 */ /* 0x000fc600078e3cff */
[----:B------:R-:W-:Y:S01]  /*0260*/  IMAD R15, R5, c[0x0][0x194], R14 ;  /* 0x00006500050f7a24 */ /* 0x000fe200078e020e */
[----:B------:R-:W-:Y:S01]  /*0270*/  ISETP.GE.AND P3, PT, R9, 0x1, PT ;  /* 0x000000010900780c */ /* 0x000fe20003f66270 */
[----:B------:R-:W-:Y:S02]  /*0280*/  IMAD R16, R6, c[0x0][0x1b0], RZ ;  /* 0x00006c0006107a24 */ /* 0x000fe400078e02ff */
[----:B------:R-:W-:Y:S01]  /*0290*/  IMAD.WIDE.U32 R12, R5, c[0x0][0x1b0], RZ ;  /* 0x00006c00050c7a25 */ /* 0x000fe200078e00ff */
[----:B------:R-:W-:-:S03]  /*02a0*/  ISETP.GE.AND P2, PT, R8, RZ, PT ;  /* 0x000000ff0800720c */ /* 0x000fc60003f46270 */
[----:B------:R-:W-:Y:S01]  /*02b0*/  IMAD R14, R6, c[0x0][0x1d0], RZ ;  /* 0x00007400060e7a24 */ /* 0x000fe200078e02ff */
[----:B------:R-:W-:Y:S01]  /*02c0*/  IADD3 R15, R11, R15, RZ ;  /* 0x0000000f0b0f7210 */ /* 0x000fe20007ffe0ff */
[----:B------:R-:W-:Y:S01]  /*02d0*/  IMAD R17, R5, c[0x0][0x1b4], R16 ;  /* 0x00006d0005117a24 */ /* 0x000fe200078e0210 */
[----:B------:R-:W-:Y:S01]  /*02e0*/  @!P1 IADD3 R7, R7, 0x1, RZ ;  /* 0x0000000107079810 */ /* 0x000fe20007ffe0ff */
[----:B------:R-:W-:Y:S01]  /*02f0*/  IMAD.WIDE.U32 R8, R5, c[0x0][0x1d0], RZ ;  /* 0x0000740005087a25 */ /* 0x000fe200078e00ff */
[----:B------:R-:W-:-:S03]  /*0300*/  MOV R16, R12 ;  /* 0x0000000c00107202 */ /* 0x000fc60000000f00 */
[----:B------:R-:W-:Y:S01]  /*0310*/  IMAD R11, R5, c[0x0][0x1d4], R14 ;  /* 0x00007500050b7a24 */ /* 0x000fe200078e020e */
[----:B------:R-:W-:Y:S01]  /*0320*/  @P0 IADD3 R7, R7, 0x1, RZ ;  /* 0x0000000107070810 */ /* 0x000fe20007ffe0ff */
[----:B------:R-:W-:Y:S01]  /*0330*/  IMAD R12, R6, c[0x0][0x1e0], RZ ;  /* 0x00007800060c7a24 */ /* 0x000fe200078e02ff */
[----:B------:R-:W-:Y:S01]  /*0340*/  IADD3 R17, R13, R17, RZ ;  /* 0x000000110d117210 */ /* 0x000fe20007ffe0ff */
[----:B------:R-:W-:Y:S01]  /*0350*/  IMAD R13, R3, c[0x0][0x1d8], RZ ;  /* 0x00007600030d7a24 */ /* 0x000fe200078e02ff */
[----:B------:R-:W-:Y:S01]  /*0360*/  MOV R14, R10 ;  /* 0x0000000a000e7202 */ /* 0x000fe20000000f00 */
[----:B------:R-:W-:Y:S01]  /*0370*/  IMAD R23, R5, c[0x0][0x1e4], R12 ;  /* 0x0000790005177a24 */ /* 0x000fe200078e020c */
[----:B------:R-:W-:Y:S01]  /*0380*/  IADD3 R9, R9, R11, RZ ;  /* 0x0000000b09097210 */ /* 0x000fe20007ffe0ff */
[----:B------:R-:W-:Y:S01]  /*0390*/  IMAD.WIDE.U32 R10, R5, c[0x0][0x1e0], RZ ;  /* 0x00007800050a7a25 */ /* 0x000fe200078e00ff */
[----:B------:R-:W-:Y:S02]  /*03a0*/  MOV R19, R7 ;  /* 0x0000000700137202 */ /* 0x000fe40000000f00 */
[----:B------:R-:W-:Y:S01]  /*03b0*/  ISETP.NE.AND P0, PT, RZ, c[0x0][0x178], PT ;  /* 0x00005e00ff007a0c */ /* 0x000fe20003f05270 */
[C---:B------:R-:W-:Y:S01]  /*03c0*/  IMAD R21, R0.reuse, c[0x0][0x1dc], R13 ;  /* 0x0000770000157a24 */ /* 0x040fe200078e020d */
[----:B------:R-:W-:Y:S01]  /*03d0*/  IADD3 R13, R11, R23, RZ ;  /* 0x000000170b0d7210 */ /* 0x000fe20007ffe0ff */
[----:B------:R-:W-:Y:S01]  /*03e0*/  IMAD.WIDE.U32 R8, R0, c[0x0][0x1d8], R8 ;  /* 0x0000760000087a25 */ /* 0x000fe200078e0008 */
[----:B------:R-:W-:Y:S01]  /*03f0*/  @!P2 IADD3 R19, -R19, RZ, RZ ;  /* 0x000000ff1313a210 */ /* 0x000fe20007ffe1ff */
[----:B------:R-:W-:Y:S08]  /*0400*/  @!P3 EXIT ;  /* 0x000000000000b94d */ /* 0x000ff00003800000 */
[----:B------:R-:W0:Y:S01]  /*0410*/  S2R R7, SR_TID.X ;  /* 0x0000000000077919 */ /* 0x000e220000002100 */
[----:B------:R-:W-:Y:S01]  /*0420*/  @!P0 LOP3.LUT R19, RZ, c[0x0][0x178], RZ, 0x33, !PT ;  /* 0x00005e00ff138a12 */ /* 0x000fe200078e33ff */
[----:B------:R-:W-:Y:S01]  /*0430*/  IMAD.WIDE.U32 R114, R0, c[0x0][0x180], RZ ;  /* 0x0000600000727a25 */ /* 0x000fe200078e00ff */
[----:B------:R-:W-:-:S02]  /*0440*/  IADD3 R9, R9, R21, RZ ;  /* 0x0000001509097210 */ /* 0x000fc40007ffe0ff */
[----:B------:R-:W-:Y:S01]  /*0450*/  LEA R18, P0, R8, c[0x0][0x240], 0x2 ;  /* 0x0000900008127a11 */ /* 0x000fe200078010ff */
[----:B------:R-:W-:Y:S01]  /*0460*/  IMAD R21, R3, c[0x0][0x1e8], RZ ;  /* 0x00007a0003157a24 */ /* 0x000fe200078e02ff */
[----:B------:R-:W-:Y:S02]  /*0470*/  MOV R12, R10 ;  /* 0x0000000a000c7202 */ /* 0x000fe40000000f00 */
[----:B------:R-:W-:Y:S01]  /*0480*/  SHF.R.S32.HI R11, RZ, 0x1f, R19 ;  /* 0x0000001fff0b7819 */ /* 0x000fe20000011413 */
[----:B------:R-:W-:Y:S01]  /*0490*/  IMAD R21, R0, c[0x0][0x1ec], R21 ;  /* 0x00007b0000157a24 */ /* 0x000fe200078e0215 */
[----:B------:R-:W-:Y:S01]  /*04a0*/  LEA.HI.X R24, R8, c[0x0][0x244], R9, 0x2, P0 ;  /* 0x0000910008187a11 */ /* 0x000fe200000f1409 */
[----:B------:R-:W-:-:S04]  /*04b0*/  IMAD.WIDE.U32 R8, R0, c[0x0][0x1e8], R12 ;  /* 0x00007a0000087a25 */ /* 0x000fc800078e000c */
[----:B------:R-:W-:Y:S02]  /*04c0*/  IMAD R20, R11, c[0x0][0x1a8], RZ ;  /* 0x00006a000b147a24 */ /* 0x000fe400078e02ff */
[----:B------:R-:W-:Y:S01]  /*04d0*/  IMAD.WIDE.U32 R12, R19, c[0x0][0x1c8], R16 ;  /* 0x00007200130c7a25 */ /* 0x000fe200078e0010 */
[----:B------:R-:W-:Y:S02]  /*04e0*/  IADD3 R17, R9, R21, RZ ;  /* 0x0000001509117210 */ /* 0x000fe40007ffe0ff */
[----:B------:R-:W-:Y:S01]  /*04f0*/  LEA R16, P0, R8, c[0x0][0x248], 0x2 ;  /* 0x0000920008107a11 */ /* 0x000fe200078010ff */
[----:B------:R-:W-:Y:S01]  /*0500*/  IMAD R22, R11, c[0x0][0x1c8], RZ ;  /* 0x000072000b167a24 */ /* 0x000fe200078e02ff */
[----:B------:R-:W-:Y:S01]  /*0510*/  LEA R21, P2, R12, c[0x0][0x230], 0x2 ;  /* 0x00008c000c157a11 */ /* 0x000fe200078410ff */
[----:B------:R-:W-:Y:S01]  /*0520*/  IMAD.WIDE.U32 R10, R19, c[0x0][0x1a8], R14 ;  /* 0x00006a00130a7a25 */ /* 0x000fe200078e000e */
[----:B------:R-:W-:Y:S02]  /*0530*/  LEA.HI.X R17, R8, c[0x0][0x24c], R17, 0x2, P0 ;  /* 0x0000930008117a11 */ /* 0x000fe400000f1411 */
[----:B0-----:R-:W-:Y:S01]  /*0540*/  SHF.L.U32 R8, R7, 0x1, RZ ;  /* 0x0000000107087819 */ /* 0x001fe200000006ff */
[C---:B------:R-:W-:Y:S01]  /*0550*/  IMAD R15, R19.reuse, c[0x0][0x1ac], R20 ;  /* 0x00006b00130f7a24 */ /* 0x040fe200078e0214 */
[----:B------:R-:W-:Y:S01]  /*0560*/  LEA R20, P1, R10, c[0x0][0x228], 0x2 ;  /* 0x00008a000a147a11 */ /* 0x000fe200078210ff */
[----:B------:R-:W-:Y:S01]  /*0570*/  IMAD R23, R19, c[0x0][0x1cc], R22 ;  /* 0x0000730013177a24 */ /* 0x000fe200078e0216 */
[----:B------:R-:W-:-:S02]  /*0580*/  LOP3.LUT R14, R8, 0xffffffc0, RZ, 0xc0, !PT ;  /* 0xffffffc0080e7812 */ /* 0x000fc400078ec0ff */
[----:B------:R-:W-:Y:S01]  /*0590*/  IADD3 R9, R11, R15, RZ ;  /* 0x0000000f0b097210 */ /* 0x000fe20007ffe0ff */
[----:B------:R-:W0:Y:S01]  /*05a0*/  S2R R8, SR_LANEID ;  /* 0x0000000000087919 */ /* 0x000e220000000000 */
[----:B------:R-:W-:Y:S01]  /*05b0*/  IADD3 R23, R13, R23, RZ ;  /* 0x000000170d177210 */ /* 0x000fe20007ffe0ff */
[----:B------:R-:W-:Y:S01]  /*05c0*/  IMAD R11, R3, c[0x0][0x180], RZ ;  /* 0x00006000030b7a24 */ /* 0x000fe200078e02ff */
[----:B------:R-:W-:Y:S01]  /*05d0*/  LEA.HI.X R22, R10, c[0x0][0x22c], R9, 0x2, P1 ;  /* 0x00008b000a167a11 */ /* 0x000fe200008f1409 */
[----:B------:R-:W-:Y:S01]  /*05e0*/  IMAD R9, R5, c[0x0][0x164], R0 ;  /* 0x0000590005097a24 */ /* 0x000fe200078e0200 */
[----:B------:R-:W-:Y:S01]  /*05f0*/  LEA.HI.X R23, R12, c[0x0][0x234], R23, 0x2, P2 ;  /* 0x00008d000c177a11 */ /* 0x000fe200010f1417 */
[----:B------:R-:W-:Y:S01]  /*0600*/  IMAD R13, R0, c[0x0][0x184], R11 ;  /* 0x00006100000d7a24 */ /* 0x000fe200078e020b */
[----:B------:R-:W-:Y:S01]  /*0610*/  MOV R10, RZ ;  /* 0x000000ff000a7202 */ /* 0x000fe20000000f00 */
[----:B------:R-:W-:Y:S01]  /*0620*/  IMAD R12, R9, c[0x0][0x174], RZ ;  /* 0x00005d00090c7a24 */ /* 0x000fe200078e02ff */
[----:B------:R-:W-:-:S02]  /*0630*/  LOP3.LUT R9, R14, 0x1f, R7, 0xf8, !PT ;  /* 0x0000001f0e097812 */ /* 0x000fc400078ef807 */
[----:B------:R-:W-:Y:S01]  /*0640*/  LOP3.LUT R11, R7, 0x1f, RZ, 0xc0, !PT ;  /* 0x0000001f070b7812 */ /* 0x000fe200078ec0ff */
[----:B------:R-:W-:Y:S01]  /*0650*/  IMAD R12, R12, c[0x0][0x16c], RZ ;  /* 0x00005b000c0c7a24 */ /* 0x000fe200078e02ff */
[----:B------:R-:W-:Y:S02]  /*0660*/  IADD3 R19, R14, R9, RZ ;  /* 0x000000090e137210 */ /* 0x000fe40007ffe0ff */
[----:B------:R-:W-:Y:S02]  /*0670*/  MOV R14, R18 ;  /* 0x00000012000e7202 */ /* 0x000fe40000000f00 */
[----:B------:R-:W-:Y:S02]  /*0680*/  SHF.R.S32.HI R18, RZ, 0x1f, R19 ;  /* 0x0000001fff127819 */ /* 0x000fe40000011413 */
[----:B------:R-:W-:Y:S02]  /*0690*/  IADD3 R13, R115, R13, RZ ;  /* 0x0000000d730d7210 */ /* 0x000fe40007ffe0ff */
[----:B------:R-:W-:-:S02]  /*06a0*/  SHF.L.U64.HI R18, R19, 0x4, R18 ;  /* 0x0000000413127819 */ /* 0x000fc40000010212 */
[----:B------:R-:W-:Y:S02]  /*06b0*/  MOV R15, R24 ;  /* 0x00000018000f7202 */ /* 0x000fe40000000f00 */
[----:B0-----:R-:W-:Y:S02]  /*06c0*/  SHF.L.U32 R19, R19, 0x4, RZ ;  /* 0x0000000413137819 */ /* 0x001fe400000006ff */
.L_x_2395:
        /* <DEDUP_REMOVED lines=69> */
.L_x_2375:
[----:B------:R-:W-:Y:S05]  /*0b20*/  BSYNC B0 ;  /* 0x0000000000007941 */ /* 0x000fea0003800000 */
.L_x_2374:
        /* <DEDUP_REMOVED lines=41> */
.L_x_2377:
[----:B------:R-:W-:Y:S05]  /*0dc0*/  BSYNC B0 ;  /* 0x0000000000007941 */ /* 0x000fea0003800000 */
.L_x_2376:
        /* <DEDUP_REMOVED lines=33> */
.L_x_2379:
[----:B------:R-:W-:Y:S05]  /*0fe0*/  BSYNC B0 ;  /* 0x0000000000007941 */ /* 0x000fea0003800000 */
.L_x_2378:
        /* <DEDUP_REMOVED lines=33> */
.L_x_2381:
[----:B------:R-:W-:Y:S05]  /*1200*/  BSYNC B0 ;  /* 0x0000000000007941 */ /* 0x000fea0003800000 */
.L_x_2380:
        /* <DEDUP_REMOVED lines=33> */
.L_x_2383:
[----:B------:R-:W-:Y:S05]  /*1420*/  BSYNC B0 ;  /* 0x0000000000007941 */ /* 0x000fea0003800000 */
.L_x_2382:
        /* <DEDUP_REMOVED lines=33> */
.L_x_2385:
[----:B------:R-:W-:Y:S05]  /*1640*/  BSYNC B0 ;  /* 0x0000000000007941 */ /* 0x000fea0003800000 */
.L_x_2384:
        /* <DEDUP_REMOVED lines=33> */
.L_x_2387:
[----:B------:R-:W-:Y:S05]  /*1860*/  BSYNC B0 ;  /* 0x0000000000007941 */ /* 0x000fea0003800000 */
.L_x_2386:
        /* <DEDUP_REMOVED lines=33> */
.L_x_2389:
[----:B------:R-:W-:Y:S05]  /*1a80*/  BSYNC B0 ;  /* 0x0000000000007941 */ /* 0x000fea0003800000 */
.L_x_2388:
        /* <DEDUP_REMOVED lines=23> */
.L_x_2393:
        /* <DEDUP_REMOVED lines=15> */
[----:B------:R-:W-:Y:S02]  /*1cf0*/  IADD3 R36, P2, R36, R19, RZ ;  /* 0x0000001324247210 */ /* 0x000fe40007f5e0ff */
[----:B------:R-:W-:-:S04]  /*1d00*/  LEA.HI.X R33, R32, R22, R33, 0x2, P1 ;  /* 0x0000001620217211 */ /* 0x000fc800008f1421 */
[----:B------:R-:W-:-:S05]  /*1d10*/  IADD3.X R37, R33, R18, RZ, P2, !PT ;  /* 0x0000001221257210 */ /* 0x000fca00017fe4ff */
[----:B------:R0:W3:Y:S04]  /*1d20*/  LDG.E.128 R32, [R36.64] ;  /* 0x0000000424207981 */ /* 0x0000e8000c1e1d00 */
[----:B------:R0:W4:Y:S04]  /*1d30*/  LDG.E.128 R40, [R36.64+0x200] ;  /* 0x0002000424287981 */ /* 0x000128000c1e1d00 */
[----:B------:R0:W5:Y:S04]  /*1d40*/  LDG.E.128 R44, [R36.64+0x400] ;  /* 0x00040004242c7981 */ /* 0x000168000c1e1d00 */
[----:B------:R0:W5:Y:S01]  /*1d50*/  LDG.E.128 R48, [R36.64+0x600] ;  /* 0x0006000424307981 */ /* 0x000162000c1e1d00 */
[----:B------:R-:W-:Y:S01]  /*1d60*/  SHF.L.U32 R107, R8, 0x6, RZ ;  /* 0x00000006086b7819 */ /* 0x000fe200000006ff */
[----:B--2---:R-:W-:-:S02]  /*1d70*/  FMUL.FTZ R38, R57, R61 ;  /* 0x0000003d39267220 */ /* 0x004fc40000410000 */
[C---:B0-----:R-:W-:Y:S02]  /*1d80*/  FMUL.FTZ R36, R57.reuse, R63 ;  /* 0x0000003f39247220 */ /* 0x041fe40000410000 */
[----:B------:R-:W-:Y:S02]  /*1d90*/  FMUL.RZ R52, R38, 0.15915493667125701904 ;  /* 0x3e22f98326347820 */ /* 0x000fe4000040c000 */
[C---:B------:R-:W-:Y:S02]  /*1da0*/  FMUL.FTZ R38, R57.reuse, R62 ;  /* 0x0000003e39267220 */ /* 0x040fe40000410000 */
[----:B------:R-:W-:Y:S01]  /*1db0*/  FMUL.RZ R53, R36, 0.15915493667125701904 ;  /* 0x3e22f98324357820 */ /* 0x000fe2000040c000 */
[----:B------:R-:W-:Y:S01]  /*1dc0*/  MUFU.SIN R87, R52 ;  /* 0x0000003400577308 */ /* 0x000fe20000000400 */
[----:B------:R-:W-:Y:S02]  /*1dd0*/  FMUL.RZ R38, R38, 0.15915493667125701904 ;  /* 0x3e22f98326267820 */ /* 0x000fe4000040c000 */
[----:B------:R-:W-:-:S02]  /*1de0*/  FMUL.FTZ R36, R57, R64 ;  /* 0x0000004039247220 */ /* 0x000fc40000410000 */
[----:B------:R-:W-:-:S03]  /*1df0*/  FMUL.FTZ R89, R56, 1.4426950216293334961 ;  /* 0x3fb8aa3b38597820 */ /* 0x000fc60000410000 */
[----:B------:R-:W-:Y:S01]  /*1e00*/  MUFU.SIN R84, R38 ;  /* 0x0000002600547308 */ /* 0x000fe20000000400 */
[C---:B------:R-:W-:Y:S02]  /*1e10*/  FMUL.FTZ R83, R89.reuse, R62 ;  /* 0x0000003e59537220 */ /* 0x040fe40000410000 */
[C---:B------:R-:W-:Y:S02]  /*1e20*/  FMUL.FTZ R80, R89.reuse, R61 ;  /* 0x0000003d59507220 */ /* 0x040fe40000410000 */
[----:B------:R-:W-:Y:S02]  /*1e30*/  FMUL.FTZ R78, R89, R63 ;  /* 0x0000003f594e7220 */ /* 0x000fe40000410000 */
[----:B------:R-:W-:Y:S01]  /*1e40*/  FMUL.FTZ R86, R57, R66 ;  /* 0x0000004239567220 */ /* 0x000fe20000410000 */
[----:B------:R0:W-:Y:S01]  /*1e50*/  MUFU.COS R82, R38 ;  /* 0x0000002600527308 */ /* 0x0001e20000000000 */
[----:B---3--:R1:W-:Y:S01]  /*1e60*/  STS.128 [R8.X16], R32 ;  /* 0x0000002008007388 */ /* 0x0083e2000000cc00 */
[----:B------:R-:W-:-:S02]  /*1e70*/  FMUL.FTZ R96, R89, R65 ;  /* 0x0000004159607220 */ /* 0x000fc40000410000 */
[----:B------:R-:W-:Y:S01]  /*1e80*/  FMUL.FTZ R81, R89, R64 ;  /* 0x0000004059517220 */ /* 0x000fe20000410000 */
[----:B----4-:R2:W-:Y:S03]  /*1e90*/  STS.128 [R8.X16+0x200], R40 ;  /* 0x0002002808007388 */ /* 0x0105e6000000cc00 */
[----:B------:R3:W-:Y:S01]  /*1ea0*/  MUFU.COS R79, R52 ;  /* 0x00000034004f7308 */ /* 0x0007e20000000000 */
[----:B0-----:R-:W-:Y:S01]  /*1eb0*/  IMAD R38, R39, c[0x0][0x1c0], RZ ;  /* 0x0000700027267a24 */ /* 0x001fe200078e02ff */
[----:B-----5:R-:W-:Y:S03]  /*1ec0*/  STS.128 [R8.X16+0x400], R44 ;  /* 0x0004002c08007388 */ /* 0x020fe6000000cc00 */
[----:B------:R-:W-:Y:S01]  /*1ed0*/  IMAD R39, R77, c[0x0][0x1c4], R38 ;  /* 0x000071004d277a24 */ /* 0x000fe200078e0226 */
[----:B------:R-:W-:Y:S01]  /*1ee0*/  STS.128 [R8.X16+0x600], R48 ;  /* 0x0006003008007388 */ /* 0x000fe2000000cc00 */
[----:B------:R-:W-:-:S06]  /*1ef0*/  NOP ;  /* 0x0000000000007918 */ /* 0x000fcc0000000000 */
[----:B---3--:R-:W-:Y:S01]  /*1f00*/  FMUL.RZ R52, R36, 0.15915493667125701904 ;  /* 0x3e22f98324347820 */ /* 0x008fe2000040c000 */
[----:B------:R-:W0:Y:S01]  /*1f10*/  LDS.128 R48, [R107] ;  /* 0x000000006b307984 */ /* 0x000e220000000c00 */
[----:B------:R-:W-:Y:S01]  /*1f20*/  IMAD.WIDE.U32 R36, R77, c[0x0][0x1c0], RZ ;  /* 0x000070004d247a25 */ /* 0x000fe200078e00ff */
[----:B------:R-:W-:Y:S02]  /*1f30*/  MUFU.SIN R85, R53 ;  /* 0x0000003500557308 */ /* 0x000fe40000000400 */
[----:B------:R-:W3:Y:S02]  /*1f40*/  LDS.128 R44, [R107+0x10] ;  /* 0x000010006b2c7984 */ /* 0x000ee40000000c00 */
[C---:B------:R-:W-:Y:S02]  /*1f50*/  LEA R58, P1, R36.reuse, R21, 0x2 ;  /* 0x00000015243a7211 */ /* 0x040fe400078210ff */
[----:B------:R-:W-:Y:S02]  /*1f60*/  IADD3 R37, R37, R39, RZ ;  /* 0x0000002725257210 */ /* 0x000fe40007ffe0ff */
[----:B------:R-:W-:Y:S02]  /*1f70*/  MUFU.COS R56, R53 ;  /* 0x0000003500387308 */ /* 0x000fe40000000000 */
[----:B------:R-:W-:Y:S01]  /*1f80*/  LEA.HI.X R37, R36, R23, R37, 0x2, P1 ;  /* 0x0000001724257211 */ /* 0x000fe200008f1425 */
[----:B------:R-:W-:Y:S01]  /*1f90*/  FMUL.FTZ R36, R57, R65 ;  /* 0x0000004139247220 */ /* 0x000fe20000410000 */
[----:B------:R-:W-:-:S03]  /*1fa0*/  IADD3 R58, P1, R58, R19, RZ ;  /* 0x000000133a3a7210 */ /* 0x000fc60007f3e0ff */
[----:B------:R-:W-:Y:S01]  /*1fb0*/  FMUL.RZ R90, R36, 0.15915493667125701904 ;  /* 0x3e22f983245a7820 */ /* 0x000fe2000040c000 */
[----:B------:R-:W-:Y:S01]  /*1fc0*/  IADD3.X R59, R37, R18, RZ, P1, !PT ;  /* 0x00000012253b7210 */ /* 0x000fe20000ffe4ff */
[----:B------:R-:W-:Y:S04]  /*1fd0*/  MUFU.SIN R92, R52 ;  /* 0x00000034005c7308 */ /* 0x000fe80000000400 */
[----:B------:R4:W5:Y:S04]  /*1fe0*/  LDG.E.128 R36, [R58.64] ;  /* 0x000000043a247981 */ /* 0x000968000c1e1d00 */
[----:B-1----:R4:W5:Y:S01]  /*1ff0*/  LDG.E.128 R32, [R58.64+0x200] ;  /* 0x000200043a207981 */ /* 0x002962000c1e1d00 */
[----:B------:R1:W-:Y:S03]  /*2000*/  MUFU.COS R88, R52 ;  /* 0x0000003400587308 */ /* 0x0003e60000000000 */
[----:B--2---:R4:W2:Y:S05]  /*2010*/  LDG.E.128 R40, [R58.64+0x600] ;  /* 0x000600043a287981 */ /* 0x0048aa000c1e1d00 */
[----:B------:R-:W0:Y:S01]  /*2020*/  MUFU.EX2 R83, R83 ;  /* 0x0000005300537308 */ /* 0x000e220000000800 */
[----:B-1----:R4:W2:Y:S01]  /*2030*/  LDG.E.128 R52, [R58.64+0x400] ;  /* 0x000400043a347981 */ /* 0x0028a2000c1e1d00 */
[----:B------:R-:W-:-:S02]  /*2040*/  FMUL.FTZ R100, R89, R66 ;  /* 0x0000004259647220 */ /* 0x000fc40000410000 */
[----:B------:R-:W-:-:S04]  /*2050*/  FMUL.RZ R93, R86, 0.15915493667125701904 ;  /* 0x3e22f983565d7820 */ /* 0x000fc8000040c000 */
[----:B------:R-:W1:Y:S01]  /*2060*/  MUFU.EX2 R80, R80 ;  /* 0x0000005000507308 */ /* 0x000e620000000800 */
[-C--:B------:R-:W-:Y:S02]  /*2070*/  FMUL.FTZ R86, R89, R67.reuse ;  /* 0x0000004359567220 */ /* 0x080fe40000410000 */
[----:B----4-:R-:W-:-:S05]  /*2080*/  FMUL.FTZ R58, R57, R67 ;  /* 0x00000043393a7220 */ /* 0x010fca0000410000 */
[----:B------:R-:W4:Y:S01]  /*2090*/  MUFU.EX2 R78, R78 ;  /* 0x0000004e004e7308 */ /* 0x000f220000000800 */
[----:B0-----:R-:W-:Y:S02]  /*20a0*/  FMUL.FTZ R84, R83, R84 ;  /* 0x0000005453547220 */ /* 0x001fe40000410000 */
[----:B------:R-:W-:-:S05]  /*20b0*/  FMUL.RZ R94, R58, 0.15915493667125701904 ;  /* 0x3e22f9833a5e7820 */ /* 0x000fca000040c000 */
[----:B------:R-:W-:Y:S01]  /*20c0*/  MUFU.SIN R95, R90 ;  /* 0x0000005a005f7308 */ /* 0x000fe20000000400 */
[----:B------:R-:W-:-:S07]  /*20d0*/  FMUL.FTZ R82, R83, R82 ;  /* 0x0000005253527220 */ /* 0x000fce0000410000 */
[----:B------:R0:W-:Y:S01]  /*20e0*/  MUFU.COS R101, R90 ;  /* 0x0000005a00657308 */ /* 0x0001e20000000000 */
[----:B------:R-:W-:-:S07]  /*20f0*/  FMUL.FTZ R58, R57, R68 ;  /* 0x00000044393a7220 */ /* 0x000fce0000410000 */
[----:B------:R-:W1:Y:S01]  /*2100*/  MUFU.EX2 R96, R96 ;  /* 0x0000006000607308 */ /* 0x000e620000000800 */
[----:B0-----:R-:W-:Y:S02]  /*2110*/  FMUL.FTZ R90, R89, R68 ;  /* 0x00000044595a7220 */ /* 0x001fe40000410000 */
[----:B------:R-:W-:-:S05]  /*2120*/  FMUL.FTZ R89, R69, R49 ;  /* 0x0000003145597220 */ /* 0x000fca0000410000 */
[----:B------:R-:W-:Y:S08]  /*2130*/  MUFU.SIN R97, R93 ;  /* 0x0000005d00617308 */ /* 0x000ff00000000400 */
[----:B------:R0:W-:Y:S01]  /*2140*/  MUFU.COS R91, R93 ;  /* 0x0000005d005b7308 */ /* 0x0001e20000000000 */
[----:B-1----:R-:W-:-:S07]  /*2150*/  FMUL.FTZ R79, R80, R79 ;  /* 0x0000004f504f7220 */ /* 0x002fce0000410000 */
[----:B------:R-:W1:Y:S01]  /*2160*/  MUFU.EX2 R81, R81 ;  /* 0x0000005100517308 */ /* 0x000e620000000800 */
[----:B0-----:R-:W-:Y:S02]  /*2170*/  FMUL.FTZ R93, R69, R48 ;  /* 0x00000030455d7220 */ /* 0x001fe40000410000 */
[----:B------:R-:W-:-:S05]  /*2180*/  FMUL.FTZ R48, R89, R84 ;  /* 0x0000005459307220 */ /* 0x000fca0000410000 */
[----:B------:R-:W0:Y:S01]  /*2190*/  MUFU.EX2 R100, R100 ;  /* 0x0000006400647308 */ /* 0x000e220000000800 */
[----:B------:R-:W-:Y:S02]  /*21a0*/  FFMA.FTZ R49, R93, R82, -R48 ;  /* 0x000000525d317223 */ /* 0x000fe40000010830 */
[----:B------:R-:W-:-:S05]  /*21b0*/  FMUL.FTZ R87, R80, R87 ;  /* 0x0000005750577220 */ /* 0x000fca0000410000 */
[----:B------:R-:W-:Y:S01]  /*21c0*/  MUFU.SIN R59, R94 ;  /* 0x0000005e003b7308 */ /* 0x000fe20000000400 */
[----:B------:R-:W-:Y:S02]  /*21d0*/  FMUL.RZ R80, R58, 0.15915493667125701904 ;  /* 0x3e22f9833a507820 */ /* 0x000fe4000040c000 */
[----:B----4-:R-:W-:-:S05]  /*21e0*/  FMUL.FTZ R83, R78, R56 ;  /* 0x000000384e537220 */ /* 0x010fca0000410000 */
[----:B------:R4:W-:Y:S01]  /*21f0*/  MUFU.COS R57, R94 ;  /* 0x0000005e00397308 */ /* 0x0009e20000000000 */
[----:B------:R-:W-:Y:S02]  /*2200*/  FMUL.FTZ R85, R78, R85 ;  /* 0x000000554e557220 */ /* 0x000fe40000410000 */
[C---:B------:R-:W-:Y:S02]  /*2210*/  FMUL.FTZ R99, R70.reuse, R51 ;  /* 0x0000003346637220 */ /* 0x040fe40000410000 */
[----:B----4-:R-:W-:Y:S02]  /*2220*/  FMUL.FTZ R94, R70, R50 ;  /* 0x00000032465e7220 */ /* 0x010fe40000410000 */
[----:B------:R-:W-:Y:S01]  /*2230*/  FMUL.FTZ R50, R93, R84 ;  /* 0x000000545d327220 */ /* 0x000fe20000410000 */
[----:B------:R-:W4:Y:S01]  /*2240*/  MUFU.EX2 R86, R86 ;  /* 0x0000005600567308 */ /* 0x000f220000000800 */
[----:B------:R-:W-:Y:S02]  /*2250*/  FADD.FTZ R58, R94, R49 ;  /* 0x000000315e3a7221 */ /* 0x000fe40000010000 */
[----:B------:R-:W-:-:S02]  /*2260*/  FFMA.FTZ R56, R89, R82, R50 ;  /* 0x0000005259387223 */ /* 0x000fc40000010032 */
[----:B------:R-:W4:Y:S01]  /*2270*/  LDS.128 R48, [R107+0x20] ;  /* 0x000020006b307984 */ /* 0x000f220000000c00 */
[----:B------:R-:W-:Y:S02]  /*2280*/  FMUL.FTZ R78, R85, R58 ;  /* 0x0000003a554e7220 */ /* 0x000fe40000410000 */
[----:B------:R-:W-:Y:S02]  /*2290*/  FADD.FTZ R56, R99, R56 ;  /* 0x0000003863387221 */ /* 0x000fe40000010000 */
[C---:B------:R-:W-:Y:S02]  /*22a0*/  FMUL.FTZ R98, R96.reuse, R101 ;  /* 0x0000006560627220 */ /* 0x040fe40000410000 */
[----:B------:R-:W-:Y:S01]  /*22b0*/  FMUL.FTZ R95, R96, R95 ;  /* 0x0000005f605f7220 */ /* 0x000fe20000410000 */
[----:B------:R-:W-:Y:S01]  /*22c0*/  MUFU.EX2 R90, R90 ;  /* 0x0000005a005a7308 */ /* 0x000fe20000000800 */
[C---:B-1----:R-:W-:Y:S02]  /*22d0*/  FMUL.FTZ R88, R81.reuse, R88 ;  /* 0x0000005851587220 */ /* 0x042fe40000410000 */
[----:B------:R-:W-:-:S02]  /*22e0*/  FMUL.FTZ R92, R81, R92 ;  /* 0x0000005c515c7220 */ /* 0x000fc40000410000 */
[C---:B0-----:R-:W-:Y:S02]  /*22f0*/  FMUL.FTZ R96, R100.reuse, R91 ;  /* 0x0000005b64607220 */ /* 0x041fe40000410000 */
[-C--:B------:R-:W-:Y:S01]  /*2300*/  FFMA.FTZ R91, R83, R56.reuse, R78 ;  /* 0x00000038535b7223 */ /* 0x080fe2000001004e */
[----:B------:R-:W0:Y:S01]  /*2310*/  MUFU.COS R81, R80 ;  /* 0x0000005000517308 */ /* 0x000e220000000000 */
[----:B------:R-:W-:Y:S02]  /*2320*/  FMUL.FTZ R56, R85, R56 ;  /* 0x0000003855387220 */ /* 0x000fe40000410000 */
[----:B------:R-:W-:-:S05]  /*2330*/  FMUL.FTZ R97, R100, R97 ;  /* 0x0000006164617220 */ /* 0x000fca0000410000 */
[----:B------:R-:W1:Y:S01]  /*2340*/  MUFU.SIN R103, R80 ;  /* 0x0000005000677308 */ /* 0x000e620000000400 */
[----:B---3--:R-:W-:Y:S02]  /*2350*/  FMUL.FTZ R100, R71, R45 ;  /* 0x0000002d47647220 */ /* 0x008fe40000410000 */
[----:B------:R-:W-:Y:S02]  /*2360*/  FFMA.FTZ R56, R83, R58, -R56 ;  /* 0x0000003a53387223 */ /* 0x000fe40000010838 */
[----:B------:R-:W-:Y:S02]  /*2370*/  FMUL.FTZ R101, R71, R44 ;  /* 0x0000002c47657220 */ /* 0x000fe40000410000 */
[C---:B----4-:R-:W-:Y:S02]  /*2380*/  FMUL.FTZ R78, R86.reuse, R57 ;  /* 0x00000039564e7220 */ /* 0x050fe40000410000 */
[----:B------:R-:W-:Y:S02]  /*2390*/  FMUL.FTZ R86, R86, R59 ;  /* 0x0000003b56567220 */ /* 0x000fe40000410000 */
[----:B------:R-:W-:-:S02]  /*23a0*/  FADD.FTZ R59, R100, R91 ;  /* 0x0000005b643b7221 */ /* 0x000fc40000010000 */
[----:B------:R-:W-:Y:S02]  /*23b0*/  FADD.FTZ R45, R101, R56 ;  /* 0x00000038652d7221 */ /* 0x000fe40000010000 */
[----:B------:R-:W-:Y:S02]  /*23c0*/  FMUL.FTZ R102, R72, R46 ;  /* 0x0000002e48667220 */ /* 0x000fe40000410000 */
[C---:B------:R-:W-:Y:S02]  /*23d0*/  FMUL.FTZ R44, R92.reuse, R59 ;  /* 0x0000003b5c2c7220 */ /* 0x040fe40000410000 */
[----:B------:R-:W-:Y:S02]  /*23e0*/  FMUL.FTZ R46, R92, R45 ;  /* 0x0000002d5c2e7220 */ /* 0x000fe40000410000 */
[C---:B0-----:R-:W-:Y:S02]  /*23f0*/  FMUL.FTZ R91, R90.reuse, R81 ;  /* 0x000000515a5b7220 */ /* 0x041fe40000410000 */
[----:B-1----:R-:W-:-:S02]  /*2400*/  FMUL.FTZ R90, R90, R103 ;  /* 0x000000675a5a7220 */ /* 0x002fc40000410000 */
[----:B------:R-:W-:Y:S02]  /*2410*/  FMUL.FTZ R103, R72, R47 ;  /* 0x0000002f48677220 */ /* 0x000fe40000410000 */
[C---:B------:R-:W-:Y:S02]  /*2420*/  FFMA.FTZ R81, R88.reuse, R45, -R44 ;  /* 0x0000002d58517223 */ /* 0x040fe4000001082c */
[----:B------:R-:W-:Y:S02]  /*2430*/  FFMA.FTZ R80, R88, R59, R46 ;  /* 0x0000003b58507223 */ /* 0x000fe4000001002e */
[----:B------:R-:W0:Y:S01]  /*2440*/  LDS.128 R44, [R107+0x30] ;  /* 0x000030006b2c7984 */ /* 0x000e220000000c00 */
[-C--:B------:R-:W-:Y:S02]  /*2450*/  FMUL.FTZ R56, R87, R84.reuse ;  /* 0x0000005457387220 */ /* 0x080fe40000410000 */
[C---:B------:R-:W-:Y:S02]  /*2460*/  FMUL.FTZ R57, R79.reuse, R84 ;  /* 0x000000544f397220 */ /* 0x040fe40000410000 */
[----:B------:R-:W-:-:S02]  /*2470*/  FFMA.FTZ R56, R79, R82, -R56 ;  /* 0x000000524f387223 */ /* 0x000fc40000010838 */
[----:B------:R-:W-:Y:S02]  /*2480*/  FADD.FTZ R80, R103, R80 ;  /* 0x0000005067507221 */ /* 0x000fe40000010000 */
[----:B------:R-:W-:Y:S02]  /*2490*/  FFMA.FTZ R58, R87, R82, R57 ;  /* 0x00000052573a7223 */ /* 0x000fe40000010039 */
[----:B------:R-:W-:Y:S02]  /*24a0*/  FADD.FTZ R81, R102, R81 ;  /* 0x0000005166517221 */ /* 0x000fe40000010000 */
[----:B------:R-:W-:Y:S02]  /*24b0*/  FMUL.FTZ R59, R85, R56 ;  /* 0x00000038553b7220 */ /* 0x000fe40000410000 */
[----:B------:R-:W-:Y:S02]  /*24c0*/  FMUL.FTZ R104, R95, R80 ;  /* 0x000000505f687220 */ /* 0x000fe40000410000 */
[----:B------:R-:W-:-:S02]  /*24d0*/  FMUL.FTZ R57, R85, R58 ;  /* 0x0000003a55397220 */ /* 0x000fc40000410000 */
[-C--:B------:R-:W-:Y:S02]  /*24e0*/  FMUL.FTZ R105, R95, R81.reuse ;  /* 0x000000515f697220 */ /* 0x080fe40000410000 */
[----:B------:R-:W-:Y:S02]  /*24f0*/  FFMA.FTZ R59, R83, R58, R59 ;  /* 0x0000003a533b7223 */ /* 0x000fe4000001003b */
[C---:B------:R-:W-:Y:S02]  /*2500*/  FFMA.FTZ R81, R98.reuse, R81, -R104 ;  /* 0x0000005162517223 */ /* 0x040fe40000010868 */
[----:B------:R-:W-:Y:S02]  /*2510*/  FMUL.FTZ R106, R73, R48 ;  /* 0x00000030496a7220 */ /* 0x000fe40000410000 */
[----:B------:R-:W-:Y:S02]  /*2520*/  FFMA.FTZ R57, R83, R56, -R57 ;  /* 0x0000003853397223 */ /* 0x000fe40000010839 */
[----:B------:R-:W-:-:S02]  /*2530*/  FFMA.FTZ R105, R98, R80, R105 ;  /* 0x0000005062697223 */ /* 0x000fc40000010069 */
[----:B------:R-:W-:Y:S02]  /*2540*/  FMUL.FTZ R110, R73, R49 ;  /* 0x00000031496e7220 */ /* 0x000fe40000410000 */
[----:B------:R-:W-:Y:S02]  /*2550*/  FMUL.FTZ R56, R92, R59 ;  /* 0x0000003b5c387220 */ /* 0x000fe40000410000 */
[----:B------:R-:W-:Y:S02]  /*2560*/  FADD.FTZ R81, R106, R81 ;  /* 0x000000516a517221 */ /* 0x000fe40000010000 */
[----:B------:R-:W-:Y:S02]  /*2570*/  FADD.FTZ R48, R110, R105 ;  /* 0x000000696e307221 */ /* 0x000fe40000010000 */
[-C--:B------:R-:W-:Y:S02]  /*2580*/  FMUL.FTZ R58, R92, R57.reuse ;  /* 0x000000395c3a7220 */ /* 0x080fe40000410000 */
[----:B------:R-:W-:-:S02]  /*2590*/  FFMA.FTZ R56, R88, R57, -R56 ;  /* 0x0000003958387223 */ /* 0x000fc40000010838 */
[C---:B------:R-:W-:Y:S02]  /*25a0*/  FMUL.FTZ R57, R97.reuse, R81 ;  /* 0x0000005161397220 */ /* 0x040fe40000410000 */
[----:B------:R-:W-:Y:S02]  /*25b0*/  FMUL.FTZ R105, R74, R50 ;  /* 0x000000324a697220 */ /* 0x000fe40000410000 */
[-C--:B------:R-:W-:Y:S02]  /*25c0*/  FMUL.FTZ R50, R97, R48.reuse ;  /* 0x0000003061327220 */ /* 0x080fe40000410000 */
[----:B------:R-:W-:Y:S02]  /*25d0*/  FFMA.FTZ R58, R88, R59, R58 ;  /* 0x0000003b583a7223 */ /* 0x000fe4000001003a */
[----:B------:R-:W-:Y:S02]  /*25e0*/  FMUL.FTZ R109, R74, R51 ;  /* 0x000000334a6d7220 */ /* 0x000fe40000410000 */
[----:B------:R-:W-:-:S02]  /*25f0*/  FFMA.FTZ R48, R96, R48, R57 ;  /* 0x0000003060307223 */ /* 0x000fc40000010039 */
[----:B------:R-:W-:Y:S02]  /*2600*/  FFMA.FTZ R50, R96, R81, -R50 ;  /* 0x0000005160327223 */ /* 0x000fe40000010832 */
[C---:B------:R-:W-:Y:S02]  /*2610*/  FMUL.FTZ R51, R95.reuse, R56 ;  /* 0x000000385f337220 */ /* 0x040fe40000410000 */
[-C--:B------:R-:W-:Y:S02]  /*2620*/  FMUL.FTZ R49, R95, R58.reuse ;  /* 0x0000003a5f317220 */ /* 0x080fe40000410000 */
[----:B------:R-:W-:Y:S02]  /*2630*/  FADD.FTZ R59, R109, R48 ;  /* 0x000000306d3b7221 */ /* 0x000fe40000010000 */
[----:B------:R-:W-:Y:S02]  /*2640*/  FADD.FTZ R57, R105, R50 ;  /* 0x0000003269397221 */ /* 0x000fe40000010000 */
[----:B------:R-:W-:-:S02]  /*2650*/  FFMA.FTZ R51, R98, R58, R51 ;  /* 0x0000003a62337223 */ /* 0x000fc40000010033 */
[----:B------:R-:W-:Y:S02]  /*2660*/  FFMA.FTZ R49, R98, R56, -R49 ;  /* 0x0000003862317223 */ /* 0x000fe40000010831 */
[C---:B------:R-:W-:Y:S02]  /*2670*/  FMUL.FTZ R56, R86.reuse, R59 ;  /* 0x0000003b56387220 */ /* 0x040fe40000410000 */
[----:B------:R-:W-:Y:S02]  /*2680*/  FMUL.FTZ R58, R86, R57 ;  /* 0x00000039563a7220 */ /* 0x000fe40000410000 */
[----:B------:R-:W-:Y:S02]  /*2690*/  FMUL.FTZ R48, R97, R51 ;  /* 0x0000003361307220 */ /* 0x000fe40000410000 */
[----:B------:R-:W-:Y:S02]  /*26a0*/  FFMA.FTZ R57, R78, R57, -R56 ;  /* 0x000000394e397223 */ /* 0x000fe40000010838 */
[----:B0-----:R-:W-:-:S02]  /*26b0*/  FMUL.FTZ R108, R75, R44 ;  /* 0x0000002c4b6c7220 */ /* 0x001fc40000410000 */
[----:B------:R-:W-:Y:S02]  /*26c0*/  FMUL.FTZ R50, R97, R49 ;  /* 0x0000003161327220 */ /* 0x000fe40000410000 */
[----:B------:R-:W-:Y:S02]  /*26d0*/  FFMA.FTZ R59, R78, R59, R58 ;  /* 0x0000003b4e3b7223 */ /* 0x000fe4000001003a */
[----:B------:R-:W-:Y:S02]  /*26e0*/  FMUL.FTZ R104, R75, R45 ;  /* 0x0000002d4b687220 */ /* 0x000fe40000410000 */
[----:B------:R-:W-:Y:S02]  /*26f0*/  FFMA.FTZ R49, R96, R49, -R48 ;  /* 0x0000003160317223 */ /* 0x000fe40000010830 */
[----:B------:R-:W-:Y:S02]  /*2700*/  FADD.FTZ R57, R108, R57 ;  /* 0x000000396c397221 */ /* 0x000fe40000010000 */
[----:B------:R-:W-:-:S02]  /*2710*/  FFMA.FTZ R51, R96, R51, R50 ;  /* 0x0000003360337223 */ /* 0x000fc40000010032 */
[----:B------:R-:W-:Y:S02]  /*2720*/  FADD.FTZ R59, R104, R59 ;  /* 0x0000003b683b7221 */ /* 0x000fe40000010000 */
[----:B------:R-:W-:Y:S02]  /*2730*/  FMUL.FTZ R45, R86, R49 ;  /* 0x00000031562d7220 */ /* 0x000fe40000410000 */
[----:B------:R-:W-:Y:S02]  /*2740*/  FMUL.FTZ R56, R90, R57 ;  /* 0x000000395a387220 */ /* 0x000fe40000410000 */
[----:B------:R-:W-:Y:S02]  /*2750*/  FMUL.FTZ R44, R86, R51 ;  /* 0x00000033562c7220 */ /* 0x000fe40000410000 */
[----:B------:R-:W-:Y:S02]  /*2760*/  FMUL.FTZ R48, R90, R59 ;  /* 0x0000003b5a307220 */ /* 0x000fe40000410000 */
[----:B------:R-:W-:-:S02]  /*2770*/  FFMA.FTZ R45, R78, R51, R45 ;  /* 0x000000334e2d7223 */ /* 0x000fc4000001002d */
[----:B------:R-:W-:Y:S02]  /*2780*/  FMUL.FTZ R112, R76, R47 ;  /* 0x0000002f4c707220 */ /* 0x000fe40000410000 */
[C---:B------:R-:W-:Y:S02]  /*2790*/  FFMA.FTZ R51, R91.reuse, R59, R56 ;  /* 0x0000003b5b337223 */ /* 0x040fe40000010038 */
[----:B------:R-:W-:Y:S02]  /*27a0*/  FFMA.FTZ R44, R78, R49, -R44 ;  /* 0x000000314e2c7223 */ /* 0x000fe4000001082c */
[----:B------:R-:W-:Y:S02]  /*27b0*/  FFMA.FTZ R50, R91, R57, -R48 ;  /* 0x000000395b327223 */ /* 0x000fe40000010830 */
[----:B------:R-:W-:Y:S02]  /*27c0*/  FMUL.FTZ R111, R76, R46 ;  /* 0x0000002e4c6f7220 */ /* 0x000fe40000410000 */
[----:B------:R-:W-:-:S02]  /*27d0*/  FMUL.FTZ R48, R90, R45 ;  /* 0x0000002d5a307220 */ /* 0x000fc40000410000 */
[----:B------:R-:W-:Y:S02]  /*27e0*/  FADD.FTZ R51, R112, R51 ;  /* 0x0000003370337221 */ /* 0x000fe40000010000 */
[-C--:B------:R-:W-:Y:S02]  /*27f0*/  FMUL.FTZ R46, R90, R44.reuse ;  /* 0x0000002c5a2e7220 */ /* 0x080fe40000410000 */
        /* <DEDUP_REMOVED lines=32> */
[----:B------:R-:W-:Y:S02]  /*2a00*/  @P1 FADD.FTZ R50, R50, R57 ;  /* 0x0000003932321221 */ /* 0x000fe40000010000 */
[----:B------:R-:W0:Y:S01]  /*2a10*/  SHFL.UP PT, R57, R51, 0x4, RZ ;  /* 0x0480000033397989 */ /* 0x000e2200000e00ff */
[----:B------:R-:W-:Y:S01]  /*2a20*/  @P1 FFMA.FTZ R48, R48, R44, -R45 ;  /* 0x0000002c30301223 */ /* 0x000fe2000001082d */
[----:B------:R-:W-:-:S02]  /*2a30*/  FSEL R56, R47, R56, !P1 ;  /* 0x000000382f387208 */ /* 0x000fc40004800000 */
        /* <DEDUP_REMOVED lines=9> */
[----:B----4-:R-:W-:Y:S02]  /*2ad0*/  FMUL.FTZ R44, R56, R47 ;  /* 0x0000002f382c7220 */ /* 0x010fe40000410000 */
[----:B------:R-:W-:-:S02]  /*2ae0*/  @P1 FADD.FTZ R50, R50, R49 ;  /* 0x0000003132321221 */ /* 0x000fc40000010000 */
[C---:B------:R-:W-:Y:S02]  /*2af0*/  FFMA.FTZ R47, R48.reuse, R47, R46 ;  /* 0x0000002f302f7223 */ /* 0x040fe4000001002e */
[----:B------:R-:W-:Y:S01]  /*2b00*/  @P1 FFMA.FTZ R48, R48, R45, -R44 ;  /* 0x0000002d30301223 */ /* 0x000fe2000001082c */
[----:B------:R-:W0:Y:S01]  /*2b10*/  SHFL.UP PT, R46, R50, 0x8, RZ ;  /* 0x05000000322e7989 */ /* 0x000e2200000e00ff */
[----:B------:R-:W-:Y:S01]  /*2b20*/  @P1 FADD.FTZ R51, R51, R58 ;  /* 0x0000003a33331221 */ /* 0x000fe20000010000 */
[----:B------:R-:W-:Y:S02]  /*2b30*/  FSEL R47, R56, R47, !P1 ;  /* 0x0000002f382f7208 */ /* 0x000fe40004800000 */
[----:B------:R-:W1:Y:S04]  /*2b40*/  SHFL.UP PT, R44, R48, 0x8, RZ ;  /* 0x05000000302c7989 */ /* 0x000e6800000e00ff */
[----:B------:R-:W3:Y:S04]  /*2b50*/  SHFL.UP PT, R49, R51, 0x8, RZ ;  /* 0x0500000033317989 */ /* 0x000ee800000e00ff */
[----:B------:R-:W4:Y:S01]  /*2b60*/  SHFL.UP PT, R45, R47, 0x8, RZ ;  /* 0x050000002f2d7989 */ /* 0x000f2200000e00ff */
[----:B------:R-:W-:Y:S01]  /*2b70*/  ISETP.GE.AND P1, PT, R8, 0x8, PT ;  /* 0x000000080800780c */ /* 0x000fe20003f26270 */
[----:B0-----:R-:W-:-:S02]  /*2b80*/  FMUL.FTZ R58, R47, R46 ;  /* 0x0000002e2f3a7220 */ /* 0x001fc40000410000 */
[C---:B-1----:R-:W-:Y:S02]  /*2b90*/  FMUL.FTZ R56, R47.reuse, R44 ;  /* 0x0000002c2f387220 */ /* 0x042fe40000410000 */
[CC--:B---3--:R-:W-:Y:S02]  /*2ba0*/  FMUL.FTZ R57, R47.reuse, R49.reuse ;  /* 0x000000312f397220 */ /* 0x0c8fe40000410000 */
[C---:B------:R-:W-:Y:S02]  /*2bb0*/  FFMA.FTZ R58, R48.reuse, R49, R58 ;  /* 0x00000031303a7223 */ /* 0x040fe4000001003a */
[CC--:B----4-:R-:W-:Y:S02]  /*2bc0*/  FFMA.FTZ R56, R48.reuse, R45.reuse, R56 ;  /* 0x0000002d30387223 */ /* 0x0d0fe40000010038 */
[----:B------:R-:W-:Y:S02]  /*2bd0*/  FFMA.FTZ R57, R48, R46, -R57 ;  /* 0x0000002e30397223 */ /* 0x000fe40000010839 */
[----:B------:R-:W-:-:S02]  /*2be0*/  FMUL.FTZ R45, R47, R45 ;  /* 0x0000002d2f2d7220 */ /* 0x000fc40000410000 */
[----:B------:R-:W-:Y:S01]  /*2bf0*/  @P1 FADD.FTZ R51, R51, R58 ;  /* 0x0000003a33331221 */ /* 0x000fe20000010000 */
[----:B-----5:R-:W-:Y:S01]  /*2c00*/  STS.128 [R8.X16+0x840], R36 ;  /* 0x0008402408007388 */ /* 0x020fe2000000cc00 */
[----:B------:R-:W-:Y:S02]  /*2c10*/  @P1 FFMA.FTZ R48, R48, R44, -R45 ;  /* 0x0000002c30301223 */ /* 0x000fe4000001082d */
[----:B------:R-:W-:Y:S01]  /*2c20*/  @P1 FADD.FTZ R50, R50, R57 ;  /* 0x0000003932321221 */ /* 0x000fe20000010000 */
[----:B------:R-:W0:Y:S01]  /*2c30*/  SHFL.UP PT, R39, R51, 0x10, RZ ;  /* 0x0600000033277989 */ /* 0x000e2200000e00ff */
[----:B------:R-:W-:-:S03]  /*2c40*/  FSEL R56, R47, R56, !P1 ;  /* 0x000000382f387208 */ /* 0x000fc60004800000 */
[----:B------:R0:W-:Y:S04]  /*2c50*/  STS.128 [R8.X16+0xa40], R32 ;  /* 0x000a402008007388 */ /* 0x0001e8000000cc00 */
[----:B------:R-:W-:Y:S04]  /*2c60*/  SHFL.UP PT, R37, R50, 0x10, RZ ;  /* 0x0600000032257989 */ /* 0x000fe800000e00ff */
[----:B------:R-:W1:Y:S04]  /*2c70*/  SHFL.UP PT, R33, R48, 0x10, RZ ;  /* 0x0600000030217989 */ /* 0x000e6800000e00ff */
[----:B------:R-:W3:Y:S01]  /*2c80*/  SHFL.UP PT, R35, R56, 0x10, RZ ;  /* 0x0600000038237989 */ /* 0x000ee200000e00ff */
[----:B------:R-:W-:Y:S01]  /*2c90*/  MOV R45, RZ ;  /* 0x000000ff002d7202 */ /* 0x000fe20000000f00 */
[----:B------:R-:W-:Y:S01]  /*2ca0*/  CS2R R46, SRZ ;  /* 0x00000000002e7805 */ /* 0x000fe2000001ff00 */
[----:B------:R-:W-:Y:S01]  /*2cb0*/  MOV R44, 0x3f800000 ;  /* 0x3f800000002c7802 */ /* 0x000fe20000000f00 */
[----:B--2---:R-:W-:Y:S01]  /*2cc0*/  STS.128 [R8.X16+0xc40], R52 ;  /* 0x000c403408007388 */ /* 0x004fe2000000cc00 */
[----:B------:R-:W-:Y:S01]  /*2cd0*/  ISETP.GE.AND P1, PT, R8, 0x10, PT ;  /* 0x000000100800780c */ /* 0x000fe20003f26270 */
[----:B0-----:R-:W-:-:S02]  /*2ce0*/  FMUL.FTZ R32, R56, R39 ;  /* 0x0000002738207220 */ /* 0x001fc40000410000 */
[----:B------:R0:W-:Y:S01]  /*2cf0*/  STS.128 [R8.X16+0xe40], R40 ;  /* 0x000e402808007388 */ /* 0x0001e2000000cc00 */
[----:B------:R-:W-:-:S06]  /*2d00*/  NOP ;  /* 0x0000000000007918 */ /* 0x000fcc0000000000 */
[----:B------:R-:W2:Y:S01]  /*2d10*/  @!P0 LDS.128 R44, [R77.X16+0x10c0] ;  /* 0x0010c0004d2c8984 */ /* 0x000ea2000000cc00 */
[----:B------:R-:W-:Y:S01]  /*2d20*/  ISETP.NE.AND P2, PT, R8, 0x1f, PT ;  /* 0x0000001f0800780c */ /* 0x000fe20003f45270 */
[----:B-1----:R-:W-:Y:S02]  /*2d30*/  FMUL.FTZ R34, R56, R33 ;  /* 0x0000002138227220 */ /* 0x002fe40000410000 */
[----:B------:R-:W-:Y:S01]  /*2d40*/  LDS.128 R52, [R107+0x840] ;  /* 0x000840006b347984 */ /* 0x000fe20000000c00 */
[-C--:B0-----:R-:W-:Y:S02]  /*2d50*/  FFMA.FTZ R41, R48, R37.reuse, -R32 ;  /* 0x0000002530297223 */ /* 0x081fe40000010820 */
[----:B------:R-:W-:Y:S02]  /*2d60*/  FMUL.FTZ R37, R56, R37 ;  /* 0x0000002538257220 */ /* 0x000fe40000410000 */
[-C--:B---3--:R-:W-:Y:S02]  /*2d70*/  FFMA.FTZ R49, R48, R35.reuse, R34 ;  /* 0x0000002330317223 */ /* 0x088fe40000010022 */
[----:B------:R-:W-:-:S02]  /*2d80*/  FMUL.FTZ R32, R56, R35 ;  /* 0x0000002338207220 */ /* 0x000fc40000410000 */
[----:B------:R-:W-:Y:S01]  /*2d90*/  FFMA.FTZ R36, R48, R39, R37 ;  /* 0x0000002730247223 */ /* 0x000fe20000010025 */
[----:B------:R-:W-:Y:S01]  /*2da0*/  FSEL R49, R56, R49, !P1 ;  /* 0x0000003138317208 */ /* 0x000fe20004800000 */
[----:B------:R-:W-:Y:S02]  /*2db0*/  @P1 FFMA.FTZ R48, R48, R33, -R32 ;  /* 0x0000002130301223 */ /* 0x000fe40000010820 */
[----:B------:R-:W-:Y:S01]  /*2dc0*/  @P1 FADD.FTZ R50, R50, R41 ;  /* 0x0000002932321221 */ /* 0x000fe20000010000 */
[----:B------:R-:W-:Y:S01]  /*2dd0*/  LDS.128 R32, [R107+0x850] ;  /* 0x000850006b207984 */ /* 0x000fe20000000c00 */
[----:B------:R-:W-:-:S03]  /*2de0*/  @P1 FADD.FTZ R51, R51, R36 ;  /* 0x0000002433331221 */ /* 0x000fc60000010000 */
[----:B------:R-:W-:Y:S04]  /*2df0*/  LDS.128 R36, [R107+0x860] ;  /* 0x000860006b247984 */ /* 0x000fe80000000c00 */
[----:B------:R-:W-:Y:S04]  /*2e00*/  LDS.128 R40, [R107+0x870] ;  /* 0x000870006b287984 */ /* 0x000fe80000000c00 */
[----:B------:R-:W-:Y:S04]  /*2e10*/  @!P2 STS.128 [0x1080], R48 ;  /* 0x00108030ff00a388 */ /* 0x000fe80000000c00 */
[----:B------:R-:W-:Y:S01]  /*2e20*/  BAR.SYNC.DEFER_BLOCKING 0x0 ;  /* 0x0000000000007b1d */ /* 0x000fe20000010000 */
[----:B------:R-:W-:-:S02]  /*2e30*/  ISETP.NE.AND P3, PT, R8, RZ, PT ;  /* 0x000000ff0800720c */ /* 0x000fc40003f65270 */
[----:B------:R-:W-:-:S11]  /*2e40*/  ISETP.NE.AND P4, PT, R7, RZ, PT ;  /* 0x000000ff0700720c */ /* 0x000fd60003f85270 */
[----:B--2---:R-:W-:Y:S04]  /*2e50*/  @!P3 STS.128 [0x10a0], R44 ;  /* 0x0010a02cff00b388 */ /* 0x004fe80000000c00 */
        /* <DEDUP_REMOVED lines=45> */
[----:B------:R-:W-:Y:S01]  /*3130*/  FADD.FTZ R110, R110, R83 ;  /* 0x000000536e6e7221 */ /* 0x000fe20000010000 */
[----:B------:R-:W-:Y:S01]  /*3140*/  ISETP.NE.AND P1, PT, R7, RZ, PT ;  /* 0x000000ff0700720c */ /* 0x000fe20003f25270 */
[----:B------:R-:W-:Y:S02]  /*3150*/  FADD.FTZ R81, R106, R81 ;  /* 0x000000516a517221 */ /* 0x000fe40000010000 */
[----:B------:R-:W-:Y:S02]  /*3160*/  FMUL.FTZ R49, R57, R47 ;  /* 0x0000002f39317220 */ /* 0x000fe40000410000 */
[C---:B------:R-:W-:Y:S02]  /*3170*/  FMUL.FTZ R48, R97.reuse, R110 ;  /* 0x0000006e61307220 */ /* 0x040fe40000410000 */
[----:B------:R-:W-:Y:S02]  /*3180*/  FMUL.FTZ R97, R97, R81 ;  /* 0x0000005161617220 */ /* 0x000fe40000410000 */
[----:B------:R-:W-:-:S02]  /*3190*/  FFMA.FTZ R83, R56, R46, -R49 ;  /* 0x0000002e38537223 */ /* 0x000fc40000010831 */
[C---:B------:R-:W-:Y:S02]  /*31a0*/  FMUL.FTZ R46, R57.reuse, R46 ;  /* 0x0000002e392e7220 */ /* 0x040fe40000410000 */
[C---:B------:R-:W-:Y:S02]  /*31b0*/  FMUL.FTZ R49, R57.reuse, R45 ;  /* 0x0000002d39317220 */ /* 0x040fe40000410000 */
[----:B------:R-:W-:Y:S02]  /*31c0*/  FMUL.FTZ R57, R57, R44 ;  /* 0x0000002c39397220 */ /* 0x000fe40000410000 */
[C---:B------:R-:W-:Y:S02]  /*31d0*/  FFMA.FTZ R48, R96.reuse, R81, -R48 ;  /* 0x0000005160307223 */ /* 0x040fe40000010830 */
[----:B------:R-:W-:Y:S02]  /*31e0*/  FFMA.FTZ R96, R96, R110, R97 ;  /* 0x0000006e60607223 */ /* 0x000fe40000010061 */
[----:B------:R-:W-:-:S02]  /*31f0*/  FFMA.FTZ R44, R56, R44, -R49 ;  /* 0x0000002c382c7223 */ /* 0x000fc40000010831 */
[C---:B------:R-:W-:Y:S01]  /*3200*/  FFMA.FTZ R45, R56.reuse, R45, R57 ;  /* 0x0000002d382d7223 */ /* 0x040fe20000010039 */
[----:B------:R-:W-:Y:S01]  /*3210*/  BSSY B0, `(.L_x_2391) ;  /* 0x0000011000007945 */ /* 0x000fe20003800000 */
[----:B------:R-:W-:Y:S02]  /*3220*/  FFMA.FTZ R56, R56, R47, R46 ;  /* 0x0000002f38387223 */ /* 0x000fe4000001002e */
[----:B------:R-:W-:Y:S02]  /*3230*/  FADD.FTZ R96, R109, R96 ;  /* 0x000000606d607221 */ /* 0x000fe40000010000 */
[----:B------:R-:W-:Y:S02]  /*3240*/  FMUL.FTZ R89, R53, R89 ;  /* 0x0000005935597220 */ /* 0x000fe40000410000 */
[----:B------:R-:W-:Y:S02]  /*3250*/  FADD.FTZ R105, R105, R48 ;  /* 0x0000003069697221 */ /* 0x000fe40000010000 */
[----:B------:R-:W-:-:S02]  /*3260*/  FADD.FTZ R46, R58, R83 ;  /* 0x000000533a2e7221 */ /* 0x000fc40000010000 */
[----:B------:R-:W-:Y:S02]  /*3270*/  FMUL.FTZ R53, R86, R96 ;  /* 0x0000006056357220 */ /* 0x000fe40000410000 */
[----:B------:R-:W-:Y:S01]  /*3280*/  FADD.FTZ R47, R59, R56 ;  /* 0x000000383b2f7221 */ /* 0x000fe20000010000 */
[----:B------:R-:W-:Y:S05]  /*3290*/  @P1 BRA `(.L_x_2392) ;  /* 0x0000008000001947 */ /* 0x000fea0003800000 */
[----:B------:R-:W-:Y:S01]  /*32a0*/  IMAD R49, R10, c[0x0][0x16c], R77 ;  /* 0x00005b000a317a24 */ /* 0x000fe200078e024d */
[----:B------:R0:W-:Y:S04]  /*32b0*/  STS.128 [R77.X16+0x10c0], R44 ;  /* 0x0010c02c4d007388 */ /* 0x0001e8000000cc00 */
[----:B------:R-:W-:Y:S02]  /*32c0*/  SHF.R.S32.HI R57, RZ, 0x1f, R49 ;  /* 0x0000001fff397819 */ /* 0x000fe40000011431 */
[----:B------:R-:W-:-:S04]  /*32d0*/  IADD3 R49, P1, R12, R49, RZ ;  /* 0x000000310c317210 */ /* 0x000fc80007f3e0ff */
[----:B------:R-:W-:Y:S02]  /*32e0*/  LEA.HI.X.SX32 R56, R12, R57, 0x1, P1 ;  /* 0x000000390c387211 */ /* 0x000fe400008f0eff */
[----:B------:R-:W-:-:S04]  /*32f0*/  LEA R48, P1, R49, c[0x0][0x260], 0x4 ;  /* 0x0000980031307a11 */ /* 0x000fc800078220ff */
[----:B------:R-:W-:-:S05]  /*3300*/  LEA.HI.X R49, R49, c[0x0][0x264], R56, 0x4, P1 ;  /* 0x0000990031317a11 */ /* 0x000fca00008f2438 */
[----:B------:R0:W-:Y:S04]  /*3310*/  STG.E.128 [R48.64], R44 ;  /* 0x0000002c30007986 */ /* 0x0001e8000c101d04 */
.L_x_2392:
[----:B------:R-:W-:Y:S05]  /*3320*/  BSYNC B0 ;  /* 0x0000000000007941 */ /* 0x000fea0003800000 */
.L_x_2391:
[-C--:B0-----:R-:W-:Y:S01]  /*3330*/  FMUL.FTZ R45, R86, R105.reuse ;  /* 0x00000069562d7220 */ /* 0x081fe20000410000 */
[----:B------:R-:W-:Y:S01]  /*3340*/  IADD3 R77, R77, 0x1, RZ ;  /* 0x000000014d4d7810 */ /* 0x000fe20007ffe0ff */
[C---:B------:R-:W-:Y:S02]  /*3350*/  FFMA.FTZ R53, R78.reuse, R105, -R53 ;  /* 0x000000694e357223 */ /* 0x040fe40000010835 */
[----:B------:R-:W-:Y:S01]  /*3360*/  FMUL.FTZ R33, R33, R51 ;  /* 0x0000003321217220 */ /* 0x000fe20000410000 */
[----:B------:R-:W-:Y:S01]  /*3370*/  ISETP.GE.AND P1, PT, R77, c[0x0][0x16c], PT ;  /* 0x00005b004d007a0c */ /* 0x000fe20003f26270 */
[----:B------:R-:W-:Y:S02]  /*3380*/  FFMA.FTZ R45, R78, R96, R45 ;  /* 0x000000604e2d7223 */ /* 0x000fe4000001002d */
[----:B------:R-:W-:Y:S02]  /*3390*/  FADD.FTZ R53, R108, R53 ;  /* 0x000000356c357221 */ /* 0x000fe40000010000 */
[----:B------:R-:W-:-:S02]  /*33a0*/  FFMA.FTZ R101, R32, R101, -R33 ;  /* 0x0000006520657223 */ /* 0x000fc40000010821 */
[----:B------:R-:W-:Y:S02]  /*33b0*/  FADD.FTZ R45, R104, R45 ;  /* 0x0000002d682d7221 */ /* 0x000fe40000010000 */
[C---:B------:R-:W-:Y:S02]  /*33c0*/  FMUL.FTZ R32, R90.reuse, R53 ;  /* 0x000000355a207220 */ /* 0x040fe40000410000 */
[-C--:B------:R-:W-:Y:S02]  /*33d0*/  FMUL.FTZ R90, R90, R45.reuse ;  /* 0x0000002d5a5a7220 */ /* 0x080fe40000410000 */
[C---:B------:R-:W-:Y:S02]  /*33e0*/  FFMA.FTZ R33, R91.reuse, R45, R32 ;  /* 0x0000002d5b217223 */ /* 0x040fe40000010020 */
[----:B------:R-:W-:Y:S02]  /*33f0*/  FFMA.FTZ R90, R91, R53, -R90 ;  /* 0x000000355b5a7223 */ /* 0x000fe4000001085a */
[----:B------:R-:W-:-:S02]  /*3400*/  FADD.FTZ R112, R112, R33 ;  /* 0x0000002170707221 */ /* 0x000fc40000010000 */
        /* <DEDUP_REMOVED lines=24> */
.L_x_2390:
        /* <DEDUP_REMOVED lines=10> */
[----:B------:R-:W-:Y:S02]  /*3630*/  IADD3 R16, P4, R16, 0x400, RZ ;  /* 0x0000040010107810 */ /* 0x000fe40007f9e0ff */
[----:B------:R-:W-:Y:S01]  /*3640*/  IADD3 R41, R41, R43, RZ ;  /* 0x0000002b29297210 */ /* 0x000fe20007ffe0ff */
[----:B------:R-:W-:Y:S01]  /*3650*/  IMAD R43, R3, c[0x0][0x208], RZ ;  /* 0x00008200032b7a24 */ /* 0x000fe200078e02ff */
[----:B------:R-:W-:-:S02]  /*3660*/  IADD3.X R22, RZ, R22, RZ, P1, !PT ;  /* 0x00000016ff167210 */ /* 0x000fc40000ffe4ff */
[----:B------:R-:W-:Y:S01]  /*3670*/  IADD3.X R23, RZ, R23, RZ, P2, !PT ;  /* 0x00000017ff177210 */ /* 0x000fe200017fe4ff */
[----:B------:R-:W-:Y:S01]  /*3680*/  IMAD R43, R0, c[0x0][0x20c], R43 ;  /* 0x00008300002b7a24 */ /* 0x000fe200078e022b */
[----:B------:R-:W-:Y:S02]  /*3690*/  IADD3.X R15, RZ, R15, RZ, P3, !PT ;  /* 0x0000000fff0f7210 */ /* 0x000fe40001ffe4ff */
[----:B------:R-:W-:Y:S01]  /*36a0*/  IADD3.X R17, RZ, R17, RZ, P4, !PT ;  /* 0x00000011ff117210 */ /* 0x000fe200027fe4ff */
        /* <DEDUP_REMOVED lines=15> */
.L_x_2394:
[----:B------:R-:W-:Y:S05]  /*37a0*/  EXIT ;  /* 0x000000000000794d */ /* 0x000fea0003800000 */
.L_x_2396:
        /* <DEDUP_REMOVED lines=13> */
.L_x_5382:


//--------------------- .text._Z25selective_scan_fwd_kernelI32Selective_Scan_fwd_kernel_traitsILi32ELi8ELi1ELb1ELb1ELb1ELb1EfN3c107complexIfEEEEv13SSMParamsBase --------------------------
	.section	.text._Z25selective_scan_fwd_kernelI32Selective_Scan_fwd_kernel_traitsILi32ELi8ELi1ELb1ELb1ELb1ELb1EfN3c107complexIfEEEEv13SSMParamsBase,"ax",@progbits
	.sectioninfo	@"SHI_REGISTERS=123"
	.align	128
        .global         _Z25selective_scan_fwd_kernelI32Selective_Scan_fwd_kernel_traitsILi32ELi8ELi1ELb1ELb1ELb1ELb1EfN3c107complexIfEEEEv13SSMParamsBase
        .type           _Z25selective_scan_fwd_kernelI32Selective_Scan_fwd_kernel_traitsILi32ELi8ELi1ELb1ELb1ELb1ELb1EfN3c107complexIfEEEEv13SSMParamsBase,@function
        .size           _Z25selective_scan_fwd_kernelI32Selective_Scan_fwd_kernel_traitsILi32ELi8ELi1ELb1ELb1ELb1ELb1EfN3c107complexIfEEEEv13SSMParamsBase,(.L_x_5383 - _Z25selective_scan_fwd_kernelI32Selective_Scan_fwd_kernel_traitsILi32ELi8ELi1ELb1ELb1ELb1ELb1EfN3c107complexIfEEEEv13SSMParamsBase)
        .other          _Z25selective_scan_fwd_kernelI32Selective_Scan_fwd_kernel_traitsILi32ELi8ELi1ELb1ELb1ELb1ELb1EfN3c107complexIfEEEEv13SSMParamsBase,@"STO_CUDA_ENTRY STV_DEFAULT"
_Z25selective_scan_fwd_kernelI32Selective_Scan_fwd_kernel_traitsILi32ELi8ELi1ELb1ELb1ELb1ELb1EfN3c107complexIfEEEEv13SSMParamsBase:
.text._Z25selective_scan_fwd_kernelI32Selective_Scan_fwd_kernel_traitsILi32ELi8ELi1ELb1ELb1ELb1ELb1EfN3c107complexIfEEEEv13SSMParamsBase:
        /* <DEDUP_REMOVED lines=109> */
.L_x_2418:
        /* <DEDUP_REMOVED lines=69> */
.L_x_2398:
[----:B------:R-:W-:Y:S05]  /*0b20*/  BSYNC B0 ;  /* 0x0000000000007941 */ /* 0x000fea0003800000 */
.L_x_2397:
        /* <DEDUP_REMOVED lines=41> */
.L_x_2400:
[----:B------:R-:W-:Y:S05]  /*0dc0*/  BSYNC B0 ;  /* 0x0000000000007941 */ /* 0x000fea0003800000 */
.L_x_2399:
        /* <DEDUP_REMOVED lines=33> */
.L_x_2402:
[----:B------:R-:W-:Y:S05]  /*0fe0*/  BSYNC B0 ;  /* 0x0000000000007941 */ /* 0x000fea0003800000 */
.L_x_2401:
        /* <DEDUP_REMOVED lines=33> */
.L_x_2404:
[----:B------:R-:W-:Y:S05]  /*1200*/  BSYNC B0 ;  /* 0x0000000000007941 */ /* 0x000fea0003800000 */
.L_x_2403:
        /* <DEDUP_REMOVED lines=33> */
.L_x_2406:
[----:B------:R-:W-:Y:S05]  /*1420*/  BSYNC B0 ;  /* 0x0000000000007941 */ /* 0x000fea0003800000 */
.L_x_2405:
        /* <DEDUP_REMOVED lines=33> */
.L_x_2408:
[----:B------:R-:W-:Y:S05]  /*1640*/  BSYNC B0 ;  /* 0x0000000000007941 */ /* 0x000fea0003800000 */
.L_x_2407:
        /* <DEDUP_REMOVED lines=33> */
.L_x_2410:
[----:B------:R-:W-:Y:S05]  /*1860*/  BSYNC B0 ;  /* 0x0000000000007941 */ /* 0x000fea0003800000 */
.L_x_2409:
        /* <DEDUP_REMOVED lines=33> */
.L_x_2412:
[----:B------:R-:W-:Y:S05]  /*1a80*/  BSYNC B0 ;  /* 0x0000000000007941 */ /* 0x000fea0003800000 */
.L_x_2411:
        /* <DEDUP_REMOVED lines=23> */
.L_x_2416:
        /* <DEDUP_REMOVED lines=370> */
.L_x_2415:
[----:B------:R-:W-:Y:S05]  /*3320*/  BSYNC B0 ;  /* 0x0000000000007941 */ /* 0x000fea0003800000 */
.L_x_2414:
        /* <DEDUP_REMOVED lines=38> */
.L_x_2413:
        /* <DEDUP_REMOVED lines=119> */
.L_x_2417:
[----:B------:R-:W-:Y:S05]  /*3d00*/  EXIT ;  /* 0x000000000000794d */ /* 0x000fea0003800000 */
.L_x_2419:
        /* <DEDUP_REMOVED lines=15> */
.L_x_5383:


//--------------------- .text._Z25selective_scan_fwd_kernelI32Selective_Scan_fwd_kernel_traitsILi32ELi4ELi1ELb0ELb0ELb0ELb0EfN3c107complexIfEEEEv13SSMParamsBase --------------------------
	.section	.text._Z25selective_scan_fwd_kernelI32Selective_Scan_fwd_kernel_traitsILi32ELi4ELi1ELb0ELb0ELb0ELb0EfN3c107complexIfEEEEv13SSMParamsBase,"ax",@progbits
	.sectioninfo	@"SHI_REGISTERS=80"
	.align	128
        .global         _Z25selective_scan_fwd_kernelI32Selective_Scan_fwd_kernel_traitsILi32ELi4ELi1ELb0ELb0ELb0ELb0EfN3c107complexIfEEEEv13SSMParamsBase
        .type           _Z25selective_scan_fwd_kernelI32Selective_Scan_fwd_kernel_traitsILi32ELi4ELi1ELb0ELb0ELb0ELb0EfN3c107complexIfEEEEv13SSMParamsBase,@function
        .size           _Z25selective_scan_fwd_kernelI32Selective_Scan_fwd_kernel_traitsILi32ELi4ELi1ELb0ELb0ELb0ELb0EfN3c107complexIfEEEEv13SSMParamsBase,(.L_x_5384 - _Z25selective_scan_fwd_kernelI32Selective_Scan_fwd_kernel_traitsILi32ELi4ELi1ELb0ELb0ELb0ELb0EfN3c107complexIfEEEEv13SSMParamsBase)
        .other          _Z25selective_scan_fwd_kernelI32Selective_Scan_fwd_kernel_traitsILi32ELi4ELi1ELb0ELb0ELb0ELb0EfN3c107complexIfEEEEv13SSMParamsBase,@"STO_CUDA_ENTRY STV_DEFAULT"
_Z25selective_scan_fwd_kernelI32Selective_Scan_fwd_kernel_traitsILi32ELi4ELi1ELb0ELb0ELb0ELb0EfN3c107complexIfEEEEv13SSMParamsBase:
.text._Z25selective_scan_fwd_kernelI32Selective_Scan_fwd_kernel_traitsILi32ELi4ELi1ELb0ELb0ELb0ELb0EfN3c107complexIfEEEEv13SSMParamsBase:
        /* <DEDUP_REMOVED lines=25> */
[C---:B------:R-:W-:Y:S02]  /*0190*/  IMAD R7, R0.reuse, c[0x0][0x1dc], R5 ;  /* 0x0000770000077a24 */ /* 0x040fe400078e0205 */
[C---:B------:R-:W-:Y:S01]  /*01a0*/  IMAD.WIDE.U32 R2, R0.reuse, c[0x0][0x1d8], RZ ;  /* 0x0000760000027a25 */ /* 0x040fe200078e00ff */
[----:B------:R-:W2:Y:S03]  /*01b0*/  S2R R38, SR_LANEID ;  /* 0x0000000000267919 */ /* 0x000ea60000000000 */
[----:B------:R-:W-:Y:S01]  /*01c0*/  IMAD.WIDE.U32 R4, R0, c[0x0][0x1e8], RZ ;  /* 0x00007a0000047a25 */ /* 0x000fe200078e00ff */
[----:B------:R-:W-:-:S03]  /*01d0*/  IADD3 R3, R3, R7, RZ ;  /* 0x0000000703037210 */ /* 0x000fc60007ffe0ff */
[----:B------:R-:W-:-:S05]  /*01e0*/  IMAD R9, R0, c[0x0][0x1ec], R9 ;  /* 0x00007b0000097a24 */ /* 0x000fca00078e0209 */
        /* <DEDUP_REMOVED lines=19> */
[----:B------:R-:W-:-:S02]  /*0320*/  IADD3 R43, R44, 0x2, RZ ;  /* 0x000000022c2b7810 */ /* 0x000fc40007ffe0ff */
[----:B------:R-:W-:Y:S02]  /*0330*/  LEA.HI.X R25, R25, c[0x0][0x244], R6, 0x2, P0 ;  /* 0x0000910019197a11 */ /* 0x000fe400000f1406 */
[----:B------:R-:W-:Y:S02]  /*0340*/  LEA.HI.X R21, R21, c[0x0][0x24c], R4, 0x2, P1 ;  /* 0x0000930015157a11 */ /* 0x000fe400008f1404 */
[----:B------:R-:W-:Y:S02]  /*0350*/  IADD3 R44, R44, 0x3, RZ ;  /* 0x000000032c2c7810 */ /* 0x000fe40007ffe0ff */
[----:B--2---:R-:W-:Y:S02]  /*0360*/  LOP3.LUT R45, R39, 0x20, RZ, 0xfc, !PT ;  /* 0x00000020272d7812 */ /* 0x004fe400078efcff */
.L_x_2433:
[----:B------:R-:W-:Y:S01]  /*0370*/  BAR.SYNC.DEFER_BLOCKING 0x0 ;  /* 0x0000000000007b1d */ /* 0x000fe20000010000 */
[----:B------:R-:W-:Y:S01]  /*0380*/  MOV R46, 0xffffff80 ;  /* 0xffffff80002e7802 */ /* 0x000fe20000000f00 */
[----:B0-----:R-:W-:Y:S01]  /*0390*/  HFMA2.MMA R5, -RZ, RZ, 0, 0 ;  /* 0x00000000ff057435 */ /* 0x001fe200000001ff */
[C---:B------:R-:W-:Y:S01]  /*03a0*/  LOP3.LUT R7, R39.reuse, 0x40, RZ, 0xfc, !PT ;  /* 0x0000004027077812 */ /* 0x040fe200078efcff */
[----:B------:R-:W-:Y:S01]  /*03b0*/  HFMA2.MMA R11, -RZ, RZ, 0, 0 ;  /* 0x00000000ff0b7435 */ /* 0x000fe200000001ff */
[----:B------:R-:W-:Y:S01]  /*03c0*/  LOP3.LUT R13, R39, 0x60, RZ, 0xfc, !PT ;  /* 0x00000060270d7812 */ /* 0x000fe200078efcff */
[----:B------:R-:W-:Y:S01]  /*03d0*/  IMAD R46, R41, R46, c[0x0][0x168] ;  /* 0x00005a00292e7624 */ /* 0x000fe200078e022e */
[----:B------:R-:W-:-:S02]  /*03e0*/  MOV R3, RZ ;  /* 0x000000ff00037202 */ /* 0x000fc40000000f00 */
[----:B------:R-:W-:Y:S02]  /*03f0*/  MOV R9, RZ ;  /* 0x000000ff00097202 */ /* 0x000fe40000000f00 */
[-C--:B------:R-:W-:Y:S02]  /*0400*/  ISETP.GE.AND P0, PT, R39, R46.reuse, PT ;  /* 0x0000002e2700720c */ /* 0x080fe40003f06270 */
[-C--:B------:R-:W-:Y:S02]  /*0410*/  ISETP.GE.AND P1, PT, R45, R46.reuse, PT ;  /* 0x0000002e2d00720c */ /* 0x080fe40003f26270 */
[-C--:B------:R-:W-:Y:S02]  /*0420*/  ISETP.GE.AND P2, PT, R7, R46.reuse, PT ;  /* 0x0000002e0700720c */ /* 0x080fe40003f46270 */
[----:B------:R-:W-:-:S07]  /*0430*/  ISETP.GE.AND P3, PT, R13, R46, PT ;  /* 0x0000002e0d00720c */ /* 0x000fce0003f66270 */
[----:B------:R-:W2:Y:S04]  /*0440*/  @!P0 LDG.E R5, [R24.64] ;  /* 0x0000000618058981 */ /* 0x000ea8000c1e1900 */
[----:B------:R-:W3:Y:S04]  /*0450*/  @!P1 LDG.E R3, [R24.64+0x80] ;  /* 0x0000800618039981 */ /* 0x000ee8000c1e1900 */
[----:B------:R-:W4:Y:S04]  /*0460*/  @!P2 LDG.E R11, [R24.64+0x100] ;  /* 0x00010006180ba981 */ /* 0x000f28000c1e1900 */
[----:B------:R-:W4:Y:S01]  /*0470*/  @!P3 LDG.E R9, [R24.64+0x180] ;  /* 0x000180061809b981 */ /* 0x000f22000c1e1900 */
[-C--:B------:R-:W-:Y:S01]  /*0480*/  ISETP.GE.AND P2, PT, R7, R46.reuse, PT ;  /* 0x0000002e0700720c */ /* 0x080fe20003f46270 */
[----:B------:R-:W-:Y:S01]  /*0490*/  HFMA2.MMA R19, -RZ, RZ, 0, 0 ;  /* 0x00000000ff137435 */ /* 0x000fe200000001ff */
[-C--:B------:R-:W-:Y:S01]  /*04a0*/  ISETP.GE.AND P3, PT, R13, R46.reuse, PT ;  /* 0x0000002e0d00720c */ /* 0x080fe20003f66270 */
[----:B------:R-:W-:Y:S01]  /*04b0*/  HFMA2.MMA R15, -RZ, RZ, 0, 0 ;  /* 0x00000000ff0f7435 */ /* 0x000fe200000001ff */
[----:B------:R-:W-:-:S02]  /*04c0*/  ISETP.GE.AND P0, PT, R39, R46, PT ;  /* 0x0000002e2700720c */ /* 0x000fc40003f06270 */
[----:B------:R-:W-:Y:S02]  /*04d0*/  ISETP.GE.AND P1, PT, R45, R46, PT ;  /* 0x0000002e2d00720c */ /* 0x000fe40003f26270 */
[----:B------:R-:W-:Y:S02]  /*04e0*/  MOV R17, RZ ;  /* 0x000000ff00117202 */ /* 0x000fe40000000f00 */
[----:B------:R-:W-:Y:S01]  /*04f0*/  MOV R13, RZ ;  /* 0x000000ff000d7202 */ /* 0x000fe20000000f00 */
[----:B--2---:R-:W-:Y:S04]  /*0500*/  STS [R38.X4], R5 ;  /* 0x0000000526007388 */ /* 0x004fe80000004800 */
[----:B---3--:R0:W-:Y:S04]  /*0510*/  STS [R38.X4+0x80], R3 ;  /* 0x0000800326007388 */ /* 0x0081e80000004800 */
[----:B----4-:R-:W-:Y:S04]  /*0520*/  STS [R38.X4+0x100], R11 ;  /* 0x0001000b26007388 */ /* 0x010fe80000004800 */
[----:B------:R-:W-:Y:S01]  /*0530*/  STS [R38.X4+0x180], R9 ;  /* 0x0001800926007388 */ /* 0x000fe20000004800 */
[----:B------:R-:W-:-:S06]  /*0540*/  NOP ;  /* 0x0000000000007918 */ /* 0x000fcc0000000000 */
[----:B------:R-:W-:Y:S01]  /*0550*/  LDS.128 R4, [R38.X16] ;  /* 0x0000000026047984 */ /* 0x000fe2000000cc00 */
[----:B0-----:R-:W-:-:S03]  /*0560*/  MOV R3, R21 ;  /* 0x0000001500037202 */ /* 0x001fc60000000f00 */
[----:B------:R-:W-:Y:S06]  /*0570*/  BAR.SYNC.DEFER_BLOCKING 0x0 ;  /* 0x0000000000007b1d */ /* 0x000fec0000010000 */
[----:B------:R-:W2:Y:S04]  /*0580*/  @!P2 LDG.E R19, [R2.64+0x100] ;  /* 0x000100060213a981 */ /* 0x000ea8000c1e1900 */
[----:B------:R-:W3:Y:S04]  /*0590*/  @!P3 LDG.E R17, [R2.64+0x180] ;  /* 0x000180060211b981 */ /* 0x000ee8000c1e1900 */
[----:B------:R-:W4:Y:S04]  /*05a0*/  @!P0 LDG.E R15, [R2.64] ;  /* 0x00000006020f8981 */ /* 0x000f28000c1e1900 */
[----:B------:R-:W4:Y:S01]  /*05b0*/  @!P1 LDG.E R13, [R2.64+0x80] ;  /* 0x00008006020d9981 */ /* 0x000f22000c1e1900 */
[----:B------:R-:W-:Y:S01]  /*05c0*/  ULDC.U8 UR5, c[0x0][0x17e] ;  /* 0x00005f8000057ab9 */ /* 0x000fe20000000000 */
[----:B------:R-:W-:Y:S01]  /*05d0*/  MOV R12, c[0x0][0x16c] ;  /* 0x00005b00000c7a02 */ /* 0x000fe20000000f00 */
[----:B------:R-:W-:Y:S01]  /*05e0*/  UMOV UR4, URZ ;  /* 0x0000003f00047c82 */ /* 0x000fe20008000000 */
[----:B------:R-:W-:Y:S02]  /*05f0*/  BSSY B0, `(.L_x_2420) ;  /* 0x0000038000007945 */ /* 0x000fe40003800000 */
[----:B------:R-:W-:Y:S01]  /*0600*/  ISETP.GE.AND P4, PT, R12, 0x1, PT ;  /* 0x000000010c00780c */ /* 0x000fe20003f86270 */
[----:B--2---:R-:W-:Y:S04]  /*0610*/  STS [R38.X4+0x100], R19 ;  /* 0x0001001326007388 */ /* 0x004fe80000004800 */
[----:B---3--:R-:W-:Y:S04]  /*0620*/  STS [R38.X4+0x180], R17 ;  /* 0x0001801126007388 */ /* 0x008fe80000004800 */
[----:B----4-:R-:W-:Y:S04]  /*0630*/  STS [R38.X4], R15 ;  /* 0x0000000f26007388 */ /* 0x010fe80000004800 */
[----:B------:R-:W-:Y:S01]  /*0640*/  STS [R38.X4+0x80], R13 ;  /* 0x0000800d26007388 */ /* 0x000fe20000004800 */
[----:B------:R-:W-:-:S06]  /*0650*/  NOP ;  /* 0x0000000000007918 */ /* 0x000fcc0000000000 */
[----:B------:R-:W0:Y:S02]  /*0660*/  LDS.128 R8, [R38.X16] ;  /* 0x0000000026087984 */ /* 0x000e24000000cc00 */
[--C-:B0----5:R-:W-:Y:S02]  /*0670*/  FADD.FTZ R47, R8, R34.reuse ;  /* 0x00000022082f7221 */ /* 0x121fe40000010000 */
[--C-:B------:R-:W-:Y:S02]  /*0680*/  FADD.FTZ R48, R9, R34.reuse ;  /* 0x0000002209307221 */ /* 0x100fe40000010000 */
[--C-:B------:R-:W-:Y:S01]  /*0690*/  FADD.FTZ R49, R10, R34.reuse ;  /* 0x000000220a317221 */ /* 0x100fe20000010000 */
[----:B------:R-:W-:Y:S01]  /*06a0*/  FSETP.GTU.FTZ.AND P1, PT, R47, 20, PT ;  /* 0x41a000002f00780b */ /* 0x000fe20003f3c000 */
[----:B------:R-:W-:Y:S01]  /*06b0*/  FADD.FTZ R56, R11, R34 ;  /* 0x000000220b387221 */ /* 0x000fe20000010000 */
[----:B------:R-:W-:Y:S01]  /*06c0*/  FSETP.GTU.FTZ.AND P0, PT, R48, 20, PT ;  /* 0x41a000003000780b */ /* 0x000fe20003f1c000 */
[-C--:B------:R-:W-:Y:S01]  /*06d0*/  FMUL.FTZ R8, R4, R32.reuse ;  /* 0x0000002004087220 */ /* 0x080fe20000410000 */
[----:B------:R-:W-:Y:S01]  /*06e0*/  ISETP.EQ.OR P1, PT, RZ, UR5, P1 ;  /* 0x00000005ff007c0c */ /* 0x000fe20008f22670 */
[-C--:B------:R-:W-:Y:S01]  /*06f0*/  FMUL.FTZ R9, R5, R32.reuse ;  /* 0x0000002005097220 */ /* 0x080fe20000410000 */
[----:B------:R-:W-:Y:S01]  /*0700*/  FSETP.GTU.FTZ.AND P3, PT, R49, 20, PT ;  /* 0x41a000003100780b */ /* 0x000fe20003f7c000 */
[-C--:B------:R-:W-:Y:S01]  /*0710*/  FMUL.FTZ R10, R6, R32.reuse ;  /* 0x00000020060a7220 */ /* 0x080fe20000410000 */
[----:B------:R-:W-:Y:S01]  /*0720*/  FSETP.GTU.FTZ.AND P2, PT, R56, 20, PT ;  /* 0x41a000003800780b */ /* 0x000fe20003f5c000 */
[----:B------:R-:W-:Y:S01]  /*0730*/  FMUL.FTZ R11, R7, R32 ;  /* 0x00000020070b7220 */ /* 0x000fe20000410000 */
[----:B------:R-:W-:-:S02]  /*0740*/  ISETP.EQ.OR P0, PT, RZ, UR5, P0 ;  /* 0x00000005ff007c0c */ /* 0x000fc40008702670 */
[----:B------:R-:W-:Y:S02]  /*0750*/  ISETP.EQ.OR P3, PT, RZ, UR5, P3 ;  /* 0x00000005ff007c0c */ /* 0x000fe40009f62670 */
[----:B------:R-:W-:-:S03]  /*0760*/  ISETP.EQ.OR P2, PT, RZ, UR5, P2 ;  /* 0x00000005ff007c0c */ /* 0x000fc60009742670 */
[----:B------:R-:W-:Y:S05]  /*0770*/  @P1 BRA `(.L_x_2421) ;  /* 0x000001f000001947 */ /* 0x000fea0003800000 */
        /* <DEDUP_REMOVED lines=31> */
.L_x_2421:
[----:B------:R-:W-:Y:S05]  /*0970*/  BSYNC B0 ;  /* 0x0000000000007941 */ /* 0x000fea0003800000 */
.L_x_2420:
        /* <DEDUP_REMOVED lines=33> */
.L_x_2423:
[----:B------:R-:W-:Y:S05]  /*0b90*/  BSYNC B0 ;  /* 0x0000000000007941 */ /* 0x000fea0003800000 */
.L_x_2422:
        /* <DEDUP_REMOVED lines=33> */
.L_x_2425:
[----:B------:R-:W-:Y:S05]  /*0db0*/  BSYNC B0 ;  /* 0x0000000000007941 */ /* 0x000fea0003800000 */
.L_x_2424:
        /* <DEDUP_REMOVED lines=33> */
.L_x_2427:
[----:B------:R-:W-:Y:S05]  /*0fd0*/  BSYNC B0 ;  /* 0x0000000000007941 */ /* 0x000fea0003800000 */
.L_x_2426:
[----:B------:R-:W-:Y:S06]  /*0fe0*/  BAR.SYNC.DEFER_BLOCKING 0x0 ;  /* 0x0000000000007b1d */ /* 0x000fec0000010000 */
[----:B------:R-:W-:Y:S05]  /*0ff0*/  @!P4 BRA `(.L_x_2428) ;  /* 0x000013400000c947 */ /* 0x000fea0003800000 */
[----:B------:R-:W0:Y:S01]  /*1000*/  S2R R0, SR_CTAID.Y ;  /* 0x0000000000007919 */ /* 0x000e220000002600 */
[----:B------:R-:W-:Y:S01]  /*1010*/  HFMA2.MMA R59, -RZ, RZ, 0, 9.5367431640625e-07 ;  /* 0x00000010ff3b7435 */ /* 0x000fe200000001ff */
[----:B------:R-:W-:Y:S01]  /*1020*/  IMAD R13, R33, c[0x0][0x180], RZ ;  /* 0x00006000210d7a24 */ /* 0x000fe200078e02ff */
[----:B------:R-:W-:Y:S01]  /*1030*/  ISETP.NE.AND P0, PT, R37, RZ, PT ;  /* 0x000000ff2500720c */ /* 0x000fe20003f05270 */
[----:B------:R-:W1:Y:S01]  /*1040*/  S2R R35, SR_CTAID.X ;  /* 0x0000000000237919 */ /* 0x000e620000002500 */
[----:B------:R-:W-:-:S02]  /*1050*/  IMAD R21, R33, c[0x0][0x198], RZ ;  /* 0x0000660021157a24 */ /* 0x000fc400078e02ff */
[----:B------:R-:W-:Y:S01]  /*1060*/  IMAD R19, R33, c[0x0][0x1b8], RZ ;  /* 0x00006e0021137a24 */ /* 0x000fe200078e02ff */
[C---:B------:R-:W-:Y:S01]  /*1070*/  ISETP.EQ.OR P0, PT, R41.reuse, RZ, P0 ;  /* 0x000000ff2900720c */ /* 0x040fe20000702670 */
[----:B------:R-:W-:Y:S02]  /*1080*/  IMAD R15, R41, c[0x0][0x16c], RZ ;  /* 0x00005b00290f7a24 */ /* 0x000fe400078e02ff */
[C---:B0-----:R-:W-:Y:S02]  /*1090*/  IMAD R17, R0.reuse, c[0x0][0x184], R13 ;  /* 0x0000610000117a24 */ /* 0x041fe400078e020d */
[C---:B------:R-:W-:Y:S02]  /*10a0*/  IMAD R21, R0.reuse, c[0x0][0x19c], R21 ;  /* 0x0000670000157a24 */ /* 0x040fe400078e0215 */
[----:B-1----:R-:W-:Y:S02]  /*10b0*/  IMAD R12, R35, c[0x0][0x164], R0 ;  /* 0x00005900230c7a24 */ /* 0x002fe400078e0200 */
[----:B------:R-:W-:-:S04]  /*10c0*/  IMAD.WIDE.U32 R54, R0, c[0x0][0x198], RZ ;  /* 0x0000660000367a25 */ /* 0x000fc800078e00ff */
[----:B------:R-:W-:Y:S02]  /*10d0*/  IMAD R12, R12, c[0x0][0x174], RZ ;  /* 0x00005d000c0c7a24 */ /* 0x000fe400078e02ff */
[----:B------:R-:W-:Y:S02]  /*10e0*/  IMAD R19, R0, c[0x0][0x1bc], R19 ;  /* 0x00006f0000137a24 */ /* 0x000fe400078e0213 */
        /* <DEDUP_REMOVED lines=10> */
[----:B------:R-:W-:Y:S02]  /*1190*/  LEA R55, P3, R54, c[0x0][0x228], 0x3 ;  /* 0x00008a0036377a11 */ /* 0x000fe400078618ff */
[----:B------:R-:W-:Y:S01]  /*11a0*/  MOV R57, R59 ;  /* 0x0000003b00397202 */ /* 0x000fe20000000f00 */
[----:B------:R-:W-:Y:S01]  /*11b0*/  HFMA2.MMA R59, -RZ, RZ, 0, 0 ;  /* 0x00000000ff3b7435 */ /* 0x000fe200000001ff */
[----:B------:R-:W-:-:S02]  /*11c0*/  LEA.HI.X R51, R12, c[0x0][0x224], R17, 0x3, P1 ;  /* 0x000089000c337a11 */ /* 0x000fc400008f1c11 */
[----:B------:R-:W-:Y:S02]  /*11d0*/  LEA.HI.X R50, R50, c[0x0][0x234], R15, 0x3, P2 ;  /* 0x00008d0032327a11 */ /* 0x000fe400010f1c0f */
[----:B------:R-:W-:Y:S02]  /*11e0*/  LEA.HI.X R54, R54, c[0x0][0x22c], R13, 0x3, P3 ;  /* 0x00008b0036367a11 */ /* 0x000fe400018f1c0d */
.L_x_2429:
[----:B------:R-:W-:Y:S02]  /*11f0*/  MOV R12, R52 ;  /* 0x00000034000c7202 */ /* 0x000fe40000000f00 */
[----:B------:R-:W-:-:S06]  /*1200*/  MOV R13, R51 ;  /* 0x00000033000d7202 */ /* 0x000fcc0000000f00 */
[----:B------:R-:W2:Y:S01]  /*1210*/  LDG.E.64 R12, [R12.64] ;  /* 0x000000060c0c7981 */ /* 0x000ea2000c1e1b00 */
[----:B------:R-:W-:Y:S01]  /*1220*/  MOV R46, 0xffffff80 ;  /* 0xffffff80002e7802 */ /* 0x000fe20000000f00 */
[----:B------:R-:W-:Y:S02]  /*1230*/  FMUL.FTZ R64, R4, R47 ;  /* 0x0000002f04407220 */ /* 0x000fe40000410000 */
[----:B------:R-:W0:Y:S01]  /*1240*/  S2R R36, SR_TID.X ;  /* 0x0000000000247919 */ /* 0x000e220000002100 */
[----:B------:R-:W-:Y:S02]  /*1250*/  FMUL.FTZ R66, R5, R48 ;  /* 0x0000003005427220 */ /* 0x000fe40000410000 */
[----:B------:R-:W-:Y:S02]  /*1260*/  IMAD R46, R41, R46, c[0x0][0x168] ;  /* 0x00005a00292e7624 */ /* 0x000fe400078e022e */
[----:B------:R-:W-:-:S03]  /*1270*/  FMUL.FTZ R68, R6, R49 ;  /* 0x0000003106447220 */ /* 0x000fc60000410000 */
[-C--:B------:R-:W-:Y:S02]  /*1280*/  ISETP.GE.U32.AND P1, PT, R42, R46.reuse, PT ;  /* 0x0000002e2a00720c */ /* 0x080fe40003f26070 */
[----:B------:R-:W-:Y:S02]  /*1290*/  ISETP.GE.U32.AND P2, PT, R43, R46, PT ;  /* 0x0000002e2b00720c */ /* 0x000fe40003f46070 */
[----:B------:R-:W-:Y:S02]  /*12a0*/  FSEL R66, R66, RZ, !P1 ;  /* 0x000000ff42427208 */ /* 0x000fe40004800000 */
[----:B0-----:R-:W-:-:S04]  /*12b0*/  SHF.L.U32 R27, R36, 0x2, RZ ;  /* 0x00000002241b7819 */ /* 0x001fc800000006ff */
[----:B------:R-:W-:-:S04]  /*12c0*/  ISETP.GE.U32.AND P3, PT, R27, R46, PT ;  /* 0x0000002e1b00720c */ /* 0x000fc80003f66070 */
[----:B------:R-:W-:Y:S02]  /*12d0*/  FSEL R64, R64, RZ, !P3 ;  /* 0x000000ff40407208 */ /* 0x000fe40005800000 */
[----:B------:R-:W-:Y:S01]  /*12e0*/  FSEL R68, R68, RZ, !P2 ;  /* 0x000000ff44447208 */ /* 0x000fe20005000000 */
[----:B------:R-:W-:Y:S02]  /*12f0*/  FMUL.FTZ R62, R7, R56 ;  /* 0x00000038073e7220 */ /* 0x000fe40000410000 */
[C---:B--2---:R-:W-:Y:S02]  /*1300*/  FMUL.FTZ R14, R13.reuse, R47 ;  /* 0x0000002f0d0e7220 */ /* 0x044fe40000410000 */
[----:B------:R-:W-:Y:S02]  /*1310*/  FMUL.FTZ R16, R13, R48 ;  /* 0x000000300d107220 */ /* 0x000fe40000410000 */
[----:B------:R-:W-:Y:S02]  /*1320*/  FMUL.RZ R18, R14, 0.15915493667125701904 ;  /* 0x3e22f9830e127820 */ /* 0x000fe4000040c000 */
[----:B------:R-:W-:-:S02]  /*1330*/  FMUL.FTZ R14, R12, 1.4426950216293334961 ;  /* 0x3fb8aa3b0c0e7820 */ /* 0x000fc40000410000 */
[----:B------:R-:W-:Y:S01]  /*1340*/  MUFU.SIN R72, R18 ;  /* 0x0000001200487308 */ /* 0x000fe20000000400 */
[----:B------:R-:W-:Y:S02]  /*1350*/  FMUL.RZ R20, R16, 0.15915493667125701904 ;  /* 0x3e22f98310147820 */ /* 0x000fe4000040c000 */
[C---:B------:R-:W-:Y:S02]  /*1360*/  FMUL.FTZ R12, R14.reuse, R48 ;  /* 0x000000300e0c7220 */ /* 0x040fe40000410000 */
[C---:B------:R-:W-:Y:S02]  /*1370*/  FMUL.FTZ R15, R14.reuse, R47 ;  /* 0x0000002f0e0f7220 */ /* 0x040fe40000410000 */
[C---:B------:R-:W-:Y:S01]  /*1380*/  FMUL.FTZ R16, R14.reuse, R49 ;  /* 0x000000310e107220 */ /* 0x040fe20000410000 */
[----:B------:R0:W-:Y:S08]  /*1390*/  MUFU.COS R74, R18 ;  /* 0x00000012004a7308 */ /* 0x0001f00000000000 */
[----:B------:R-:W-:Y:S01]  /*13a0*/  MUFU.SIN R17, R20 ;  /* 0x0000001400117308 */ /* 0x000fe20000000400 */
[----:B0-----:R-:W-:-:S02]  /*13b0*/  FMUL.FTZ R18, R14, R56 ;  /* 0x000000380e127220 */ /* 0x001fc40000410000 */
[----:B------:R-:W-:-:S04]  /*13c0*/  FMUL.FTZ R14, R13, R49 ;  /* 0x000000310d0e7220 */ /* 0x000fc80000410000 */
[----:B------:R-:W-:Y:S01]  /*13d0*/  FMUL.RZ R22, R14, 0.15915493667125701904 ;  /* 0x3e22f9830e167820 */ /* 0x000fe2000040c000 */
[----:B------:R-:W0:Y:S01]  /*13e0*/  MUFU.EX2 R12, R12 ;  /* 0x0000000c000c7308 */ /* 0x000e220000000800 */
[----:B------:R-:W-:-:S04]  /*13f0*/  FMUL.FTZ R14, R13, R56 ;  /* 0x000000380d0e7220 */ /* 0x000fc80000410000 */
[----:B------:R-:W-:-:S03]  /*1400*/  FMUL.RZ R14, R14, 0.15915493667125701904 ;  /* 0x3e22f9830e0e7820 */ /* 0x000fc6000040c000 */
[----:B------:R-:W1:Y:S08]  /*1410*/  MUFU.COS R19, R20 ;  /* 0x0000001400137308 */ /* 0x000e700000000000 */
[----:B------:R-:W-:Y:S01]  /*1420*/  MUFU.EX2 R18, R18 ;  /* 0x0000001200127308 */ /* 0x000fe20000000800 */
[----:B0-----:R-:W-:-:S05]  /*1430*/  FMUL.FTZ R17, R12, R17 ;  /* 0x000000110c117220 */ /* 0x001fca0000410000 */
[----:B------:R-:W-:Y:S02]  /*1440*/  FSEL R65, R17, RZ, !P1 ;  /* 0x000000ff11417208 */ /* 0x000fe40004800000 */
[----:B------:R-:W0:Y:S01]  /*1450*/  MUFU.COS R61, R14 ;  /* 0x0000000e003d7308 */ /* 0x000e220000000000 */
[----:B-1----:R-:W-:Y:S01]  /*1460*/  FMUL.FTZ R19, R12, R19 ;  /* 0x000000130c137220 */ /* 0x002fe20000410000 */
[----:B------:R-:W-:-:S04]  /*1470*/  MOV R12, R53 ;  /* 0x00000035000c7202 */ /* 0x000fc80000000f00 */
[----:B------:R-:W-:Y:S02]  /*1480*/  FSEL R67, R19, 1, !P1 ;  /* 0x3f80000013437808 */ /* 0x000fe40004800000 */
[----:B------:R-:W1:Y:S08]  /*1490*/  MUFU.SIN R23, R14 ;  /* 0x0000000e00177308 */ /* 0x000e700000000400 */
[----:B------:R-:W-:Y:S01]  /*14a0*/  MUFU.EX2 R16, R16 ;  /* 0x0000001000107308 */ /* 0x000fe20000000800 */
[----:B0-----:R-:W-:-:S07]  /*14b0*/  FMUL.FTZ R61, R18, R61 ;  /* 0x0000003d123d7220 */ /* 0x001fce0000410000 */
[----:B------:R-:W0:Y:S01]  /*14c0*/  MUFU.SIN R21, R22 ;  /* 0x0000001600157308 */ /* 0x000e220000000400 */
[----:B-1----:R-:W-:-:S07]  /*14d0*/  FMUL.FTZ R60, R18, R23 ;  /* 0x00000017123c7220 */ /* 0x002fce0000410000 */
[----:B------:R-:W1:Y:S01]  /*14e0*/  MUFU.COS R13, R22 ;  /* 0x00000016000d7308 */ /* 0x000e620000000000 */
[----:B------:R-:W-:-:S07]  /*14f0*/  FMUL.FTZ R18, R64, R65 ;  /* 0x0000004140127220 */ /* 0x000fce0000410000 */
[----:B------:R-:W2:Y:S01]  /*1500*/  MUFU.EX2 R15, R15 ;  /* 0x0000000f000f7308 */ /* 0x000ea20000000800 */
[----:B0-----:R-:W-:Y:S01]  /*1510*/  FMUL.FTZ R21, R16, R21 ;  /* 0x0000001510157220 */ /* 0x001fe20000410000 */
[----:B------:R-:W-:Y:S01]  /*1520*/  ISETP.GE.U32.AND P1, PT, R44, R46, PT ;  /* 0x0000002e2c00720c */ /* 0x000fe20003f26070 */
[----:B------:R-:W-:Y:S01]  /*1530*/  FFMA.FTZ R18, RZ, R67, R18 ;  /* 0x00000043ff127223 */ /* 0x000fe20000010012 */
[----:B------:R-:W-:Y:S01]  /*1540*/  MOV R14, R55 ;  /* 0x00000037000e7202 */ /* 0x000fe20000000f00 */
[----:B-1----:R-:W-:Y:S01]  /*1550*/  FMUL.FTZ R70, R16, R13 ;  /* 0x0000000d10467220 */ /* 0x002fe20000410000 */
[----:B------:R-:W-:Y:S01]  /*1560*/  FSEL R69, R21, RZ, !P2 ;  /* 0x000000ff15457208 */ /* 0x000fe20005000000 */
[----:B------:R-:W-:Y:S01]  /*1570*/  FMUL.FTZ R16, RZ, R65 ;  /* 0x00000041ff107220 */ /* 0x000fe20000410000 */
[----:B------:R-:W-:Y:S01]  /*1580*/  FSEL R60, R60, RZ, !P1 ;  /* 0x000000ff3c3c7208 */ /* 0x000fe20004800000 */
[----:B------:R-:W-:Y:S01]  /*1590*/  FADD.FTZ R18, RZ, R18 ;  /* 0x00000012ff127221 */ /* 0x000fe20000010000 */
[----:B------:R-:W-:Y:S01]  /*15a0*/  MOV R13, R50 ;  /* 0x00000032000d7202 */ /* 0x000fe20000000f00 */
[----:B------:R-:W-:Y:S01]  /*15b0*/  FFMA.FTZ R17, R64, R67, -R16 ;  /* 0x0000004340117223 */ /* 0x000fe20000010810 */
[----:B------:R-:W-:Y:S01]  /*15c0*/  FSEL R70, R70, 1, !P2 ;  /* 0x3f80000046467808 */ /* 0x000fe20005000000 */
[----:B------:R-:W-:-:S02]  /*15d0*/  FMUL.FTZ R16, R69, R18 ;  /* 0x0000001245107220 */ /* 0x000fc40000410000 */
[----:B------:R-:W-:Y:S02]  /*15e0*/  FADD.FTZ R17, R66, R17 ;  /* 0x0000001142117221 */ /* 0x000fe40000010000 */
[C---:B--2---:R-:W-:Y:S02]  /*15f0*/  FMUL.FTZ R74, R15.reuse, R74 ;  /* 0x0000004a0f4a7220 */ /* 0x044fe40000410000 */
[----:B------:R-:W-:Y:S01]  /*1600*/  FMUL.FTZ R72, R15, R72 ;  /* 0x000000480f487220 */ /* 0x000fe20000410000 */
[----:B------:R-:W-:Y:S01]  /*1610*/  MOV R15, R54 ;  /* 0x00000036000f7202 */ /* 0x000fe20000000f00 */
[-C--:B------:R-:W-:Y:S01]  /*1620*/  FMUL.FTZ R19, R69, R17.reuse ;  /* 0x0000001145137220 */ /* 0x080fe20000410000 */
[----:B------:R-:W-:Y:S01]  /*1630*/  FSEL R61, R61, 1, !P1 ;  /* 0x3f8000003d3d7808 */ /* 0x000fe20004800000 */
[C---:B------:R-:W-:Y:S01]  /*1640*/  FFMA.FTZ R17, R70.reuse, R17, -R16 ;  /* 0x0000001146117223 */ /* 0x040fe20000010810 */
[----:B------:R0:W2:Y:S01]  /*1650*/  LDG.E.64 R28, [R12.64] ;  /* 0x000000060c1c7981 */ /* 0x0000a2000c1e1b00 */
[----:B------:R-:W-:-:S02]  /*1660*/  FFMA.FTZ R19, R70, R18, R19 ;  /* 0x0000001246137223 */ /* 0x000fc40000010013 */
[----:B------:R-:W-:Y:S01]  /*1670*/  FADD.FTZ R17, R68, R17 ;  /* 0x0000001144117221 */ /* 0x000fe20000010000 */
[----:B------:R1:W2:Y:S01]  /*1680*/  LDG.E.64 R26, [R14.64] ;  /* 0x000000060e1a7981 */ /* 0x0002a2000c1e1b00 */
[----:B------:R-:W-:Y:S01]  /*1690*/  FSEL R72, R72, RZ, !P3 ;  /* 0x000000ff48487208 */ /* 0x000fe20005800000 */
[----:B------:R-:W-:Y:S01]  /*16a0*/  FADD.FTZ R19, RZ, R19 ;  /* 0x00000013ff137221 */ /* 0x000fe20000010000 */
[----:B------:R-:W-:-:S03]  /*16b0*/  FSEL R74, R74, 1, !P3 ;  /* 0x3f8000004a4a7808 */ /* 0x000fc60005800000 */
[----:B0-----:R-:W-:Y:S02]  /*16c0*/  FMUL.FTZ R12, R72, R65 ;  /* 0x00000041480c7220 */ /* 0x001fe40000410000 */
[----:B-1----:R-:W-:Y:S02]  /*16d0*/  FMUL.FTZ R14, R60, R17 ;  /* 0x000000113c0e7220 */ /* 0x002fe40000410000 */
[----:B------:R-:W-:Y:S02]  /*16e0*/  FMUL.FTZ R13, R74, R65 ;  /* 0x000000414a0d7220 */ /* 0x000fe40000410000 */
[-C--:B------:R-:W-:Y:S02]  /*16f0*/  FFMA.FTZ R23, R61, R19.reuse, R14 ;  /* 0x000000133d177223 */ /* 0x080fe4000001000e */
[----:B------:R-:W-:Y:S01]  /*1700*/  FMUL.FTZ R14, R60, R19 ;  /* 0x000000133c0e7220 */ /* 0x000fe20000410000 */
[----:B------:R-:W-:Y:S01]  /*1710*/  FSEL R62, R62, RZ, !P1 ;  /* 0x000000ff3e3e7208 */ /* 0x000fe20004800000 */
[----:B------:R-:W-:-:S02]  /*1720*/  FFMA.FTZ R12, R74, R67, -R12 ;  /* 0x000000434a0c7223 */ /* 0x000fc4000001080c */
[----:B------:R-:W-:Y:S02]  /*1730*/  FFMA.FTZ R13, R72, R67, R13 ;  /* 0x00000043480d7223 */ /* 0x000fe4000001000d */
[----:B------:R-:W-:Y:S02]  /*1740*/  FFMA.FTZ R17, R61, R17, -R14 ;  /* 0x000000113d117223 */ /* 0x000fe4000001080e */
[C---:B------:R-:W-:Y:S02]  /*1750*/  FMUL.FTZ R14, R69.reuse, R12 ;  /* 0x0000000c450e7220 */ /* 0x040fe40000410000 */
[----:B------:R-:W-:Y:S02]  /*1760*/  FMUL.FTZ R15, R69, R13 ;  /* 0x0000000d450f7220 */ /* 0x000fe40000410000 */
[----:B------:R-:W-:Y:S02]  /*1770*/  FADD.FTZ R22, R62, R17 ;  /* 0x000000113e167221 */ /* 0x000fe40000010000 */
[----:B------:R-:W-:-:S02]  /*1780*/  FADD.FTZ R23, RZ, R23 ;  /* 0x00000017ff177221 */ /* 0x000fc40000010000 */
[C---:B------:R-:W-:Y:S01]  /*1790*/  FFMA.FTZ R14, R70.reuse, R13, R14 ;  /* 0x0000000d460e7223 */ /* 0x040fe2000001000e */
[----:B------:R-:W0:Y:S01]  /*17a0*/  SHFL.UP PT, R17, R22, 0x1, RZ ;  /* 0x0420000016117989 */ /* 0x000e2200000e00ff */
[----:B------:R-:W-:Y:S02]  /*17b0*/  FFMA.FTZ R15, R70, R12, -R15 ;  /* 0x0000000c460f7223 */ /* 0x000fe4000001080f */
[CC--:B------:R-:W-:Y:S01]  /*17c0*/  FMUL.FTZ R20, R60.reuse, R14.reuse ;  /* 0x0000000e3c147220 */ /* 0x0c0fe20000410000 */
[----:B------:R-:W1:Y:S01]  /*17d0*/  SHFL.UP PT, R19, R23, 0x1, RZ ;  /* 0x0420000017137989 */ /* 0x000e6200000e00ff */
        /* <DEDUP_REMOVED lines=11> */
[----:B------:R-:W-:Y:S02]  /*1890*/  @P1 FADD.FTZ R22, R22, R17 ;  /* 0x0000001116161221 */ /* 0x000fe40000010000 */
[C---:B---3--:R-:W-:Y:S01]  /*18a0*/  FMUL.FTZ R16, R12.reuse, R13 ;  /* 0x0000000d0c107220 */ /* 0x048fe20000410000 */
        /* <DEDUP_REMOVED lines=21> */
[----:B------:R-:W-:-:S04]  /*1a00*/  @P1 FFMA.FTZ R20, R20, R12, -R13 ;  /* 0x0000000c14141223 */ /* 0x000fc8000001080d */
        /* <DEDUP_REMOVED lines=8> */
[C---:B---3--:R-:W-:Y:S02]  /*1a90*/  FMUL.FTZ R12, R14.reuse, R15 ;  /* 0x0000000f0e0c7220 */ /* 0x048fe40000410000 */
[----:B----4-:R-:W-:Y:S02]  /*1aa0*/  FMUL.FTZ R16, R14, R13 ;  /* 0x0000000d0e107220 */ /* 0x010fe40000410000 */
[----:B------:R-:W-:Y:S01]  /*1ab0*/  @P1 FADD.FTZ R22, R22, R17 ;  /* 0x0000001116161221 */ /* 0x000fe20000010000 */
        /* <DEDUP_REMOVED lines=14> */
[----:B------:R-:W-:Y:S02]  /*1ba0*/  @P1 FADD.FTZ R23, R23, R16 ;  /* 0x0000001017171221 */ /* 0x000fe40000010000 */
[----:B------:R-:W-:Y:S02]  /*1bb0*/  FMUL.FTZ R14, R12, R15 ;  /* 0x0000000f0c0e7220 */ /* 0x000fe40000410000 */
[----:B------:R-:W-:Y:S01]  /*1bc0*/  @P1 FADD.FTZ R22, R22, R17 ;  /* 0x0000001116161221 */ /* 0x000fe20000010000 */
[----:B------:R-:W0:Y:S01]  /*1bd0*/  SHFL.UP PT, R15, R23, 0x10, RZ ;  /* 0x06000000170f7989 */ /* 0x000e2200000e00ff */
[----:B------:R-:W-:Y:S01]  /*1be0*/  @P1 FFMA.FTZ R20, R20, R13, -R14 ;  /* 0x0000000d14141223 */ /* 0x000fe2000001080e */
[----:B------:R-:W-:-:S02]  /*1bf0*/  FSEL R12, R12, R21, !P1 ;  /* 0x000000150c0c7208 */ /* 0x000fc40004800000 */
        /* <DEDUP_REMOVED lines=10> */
[-C--:B-1----:R-:W-:Y:S02]  /*1ca0*/  FFMA.FTZ R71, R20, R31.reuse, -R14 ;  /* 0x0000001f14477223 */ /* 0x082fe4000001080e */
[C---:B------:R-:W-:Y:S02]  /*1cb0*/  FMUL.FTZ R31, R12.reuse, R31 ;  /* 0x0000001f0c1f7220 */ /* 0x040fe40000410000 */
[----:B---3--:R-:W-:Y:S02]  /*1cc0*/  FMUL.FTZ R30, R12, R13 ;  /* 0x0000000d0c1e7220 */ /* 0x008fe40000410000 */
        /* <DEDUP_REMOVED lines=20> */
[----:B------:R-:W-:Y:S02]  /*1e10*/  MOV R21, c[0x0][0x1a0] ;  /* 0x0000680000157a02 */ /* 0x000fe40000000f00 */
[----:B-1----:R-:W-:Y:S02]  /*1e20*/  @!P3 MOV R76, R16 ;  /* 0x00000010004cb202 */ /* 0x002fe40000000f00 */
[----:B---3--:R-:W-:Y:S02]  /*1e30*/  @!P3 MOV R71, R19 ;  /* 0x000000130047b202 */ /* 0x008fe40000000f00 */
[----:B----4-:R-:W-:Y:S01]  /*1e40*/  @!P3 MOV R73, R18 ;  /* 0x000000120049b202 */ /* 0x010fe20000000f00 */
[-C--:B------:R-:W-:Y:S02]  /*1e50*/  @P4 FMUL.FTZ R77, R30, R75.reuse ;  /* 0x0000004b1e4d4220 */ /* 0x080fe40000410000 */
[C---:B------:R-:W-:Y:S02]  /*1e60*/  @P4 FMUL.FTZ R75, R31.reuse, R75 ;  /* 0x0000004b1f4b4220 */ /* 0x040fe40000410000 */
[----:B------:R-:W-:-:S02]  /*1e70*/  @P4 FFMA.FTZ R77, R31, R76, R77 ;  /* 0x0000004c1f4d4223 */ /* 0x000fc4000001004d */
[----:B------:R-:W-:Y:S02]  /*1e80*/  @P4 FFMA.FTZ R30, R30, R76, -R75 ;  /* 0x0000004c1e1e4223 */ /* 0x000fe4000001084b */
[----:B------:R-:W-:Y:S02]  /*1e90*/  @P4 FADD.FTZ R71, R71, R77 ;  /* 0x0000004d47474221 */ /* 0x000fe40000010000 */
[----:B------:R-:W-:Y:S01]  /*1ea0*/  @P4 FADD.FTZ R73, R73, R30 ;  /* 0x0000001e49494221 */ /* 0x000fe20000010000 */
[----:B------:R-:W-:Y:S01]  /*1eb0*/  MOV R22, c[0x0][0x1a4] ;  /* 0x0000690000167a02 */ /* 0x000fe20000000f00 */
[C---:B------:R-:W-:Y:S01]  /*1ec0*/  FMUL.FTZ R20, R72.reuse, R71 ;  /* 0x0000004748147220 */ /* 0x040fe20000410000 */
[C---:B------:R-:W-:Y:S01]  /*1ed0*/  LEA R55, P1, R21.reuse, R55, 0x3 ;  /* 0x0000003715377211 */ /* 0x040fe200078218ff */
[-C--:B------:R-:W-:Y:S02]  /*1ee0*/  FMUL.FTZ R72, R72, R73.reuse ;  /* 0x0000004948487220 */ /* 0x080fe40000410000 */
[C---:B------:R-:W-:Y:S01]  /*1ef0*/  FFMA.FTZ R73, R74.reuse, R73, -R20 ;  /* 0x000000494a497223 */ /* 0x040fe20000010814 */
[----:B------:R-:W-:Y:S01]  /*1f00*/  LEA.HI.X R54, R21, R54, R22, 0x3, P1 ;  /* 0x0000003615367211 */ /* 0x000fe200008f1c16 */
[----:B------:R-:W-:Y:S01]  /*1f10*/  FFMA.FTZ R20, R74, R71, R72 ;  /* 0x000000474a147223 */ /* 0x000fe20000010048 */
[----:B------:R-:W-:-:S02]  /*1f20*/  MOV R21, c[0x0][0x1c0] ;  /* 0x0000700000157a02 */ /* 0x000fc40000000f00 */
[----:B------:R-:W-:Y:S01]  /*1f30*/  MOV R23, c[0x0][0x188] ;  /* 0x0000620000177a02 */ /* 0x000fe20000000f00 */
[----:B------:R-:W-:Y:S01]  /*1f40*/  FADD.FTZ R20, RZ, R20 ;  /* 0x00000014ff147221 */ /* 0x000fe20000010000 */
[----:B------:R-:W-:Y:S02]  /*1f50*/  MOV R22, c[0x0][0x1c4] ;  /* 0x0000710000167a02 */ /* 0x000fe40000000f00 */
[----:B------:R-:W-:Y:S01]  /*1f60*/  LEA R53, P1, R21, R53, 0x3 ;  /* 0x0000003515357211 */ /* 0x000fe200078218ff */
[----:B------:R-:W-:Y:S01]  /*1f70*/  FADD.FTZ R64, R64, R73 ;  /* 0x0000004940407221 */ /* 0x000fe20000010000 */
[----:B------:R-:W-:Y:S02]  /*1f80*/  MOV R30, c[0x0][0x18c] ;  /* 0x00006300001e7a02 */ /* 0x000fe40000000f00 */
[----:B------:R-:W-:Y:S02]  /*1f90*/  LEA R52, P2, R23, R52, 0x3 ;  /* 0x0000003417347211 */ /* 0x000fe400078418ff */
[----:B------:R-:W-:Y:S01]  /*1fa0*/  LEA.HI.X R50, R21, R50, R22, 0x3, P1 ;  /* 0x0000003215327211 */ /* 0x000fe200008f1c16 */
[----:B------:R-:W-:Y:S01]  /*1fb0*/  FMUL.FTZ R22, R65, R20 ;  /* 0x0000001441167220 */ /* 0x000fe20000410000 */
[----:B------:R-:W-:Y:S01]  /*1fc0*/  LEA.HI.X R51, R23, R51, R30, 0x3, P2 ;  /* 0x0000003317337211 */ /* 0x000fe200010f1c1e */
[----:B------:R-:W-:-:S02]  /*1fd0*/  FMUL.FTZ R65, R65, R64 ;  /* 0x0000004041417220 */ /* 0x000fc40000410000 */
[C---:B------:R-:W-:Y:S02]  /*1fe0*/  FFMA.FTZ R23, R67.reuse, R64, -R22 ;  /* 0x0000004043177223 */ /* 0x040fe40000010816 */
[----:B------:R-:W-:Y:S02]  /*1ff0*/  FFMA.FTZ R22, R67, R20, R65 ;  /* 0x0000001443167223 */ /* 0x000fe40000010041 */
[C---:B------:R-:W-:Y:S02]  /*2000*/  FMUL.FTZ R31, R13.reuse, R19 ;  /* 0x000000130d1f7220 */ /* 0x040fe40000410000 */
[----:B------:R-:W-:Y:S02]  /*2010*/  FADD.FTZ R66, R66, R23 ;  /* 0x0000001742427221 */ /* 0x000fe40000010000 */
[----:B------:R-:W-:Y:S02]  /*2020*/  FMUL.FTZ R23, R13, R17 ;  /* 0x000000110d177220 */ /* 0x000fe40000410000 */
[----:B------:R-:W-:-:S02]  /*2030*/  FFMA.FTZ R31, R12, R18, -R31 ;  /* 0x000000120c1f7223 */ /* 0x000fc4000001081f */
[----:B------:R-:W-:Y:S01]  /*2040*/  FADD.FTZ R22, RZ, R22 ;  /* 0x00000016ff167221 */ /* 0x000fe20000010000 */
[----:B------:R-:W-:Y:S01]  /*2050*/  ISETP.NE.AND P1, PT, R36, RZ, PT ;  /* 0x000000ff2400720c */ /* 0x000fe20003f25270 */
[C---:B------:R-:W-:Y:S02]  /*2060*/  FMUL.FTZ R18, R13.reuse, R18 ;  /* 0x000000120d127220 */ /* 0x040fe40000410000 */
[-C--:B------:R-:W-:Y:S02]  /*2070*/  FMUL.FTZ R13, R13, R16.reuse ;  /* 0x000000100d0d7220 */ /* 0x080fe40000410000 */
[----:B------:R-:W-:Y:S02]  /*2080*/  FFMA.FTZ R16, R12, R16, -R23 ;  /* 0x000000100c107223 */ /* 0x000fe40000010817 */
[C---:B------:R-:W-:Y:S02]  /*2090*/  FMUL.FTZ R23, R69.reuse, R22 ;  /* 0x0000001645177220 */ /* 0x040fe40000410000 */
[----:B------:R-:W-:-:S02]  /*20a0*/  FMUL.FTZ R69, R69, R66 ;  /* 0x0000004245457220 */ /* 0x000fc40000410000 */
[----:B------:R-:W-:Y:S02]  /*20b0*/  FFMA.FTZ R23, R70, R66, -R23 ;  /* 0x0000004246177223 */ /* 0x000fe40000010817 */
[C---:B------:R-:W-:Y:S02]  /*20c0*/  FFMA.FTZ R17, R12.reuse, R17, R13 ;  /* 0x000000110c117223 */ /* 0x040fe4000001000d */
[----:B--2---:R-:W-:Y:S02]  /*20d0*/  FMUL.FTZ R21, R27, R29 ;  /* 0x0000001d1b157220 */ /* 0x004fe40000410000 */
[----:B------:R-:W-:Y:S02]  /*20e0*/  FFMA.FTZ R12, R12, R19, R18 ;  /* 0x000000130c0c7223 */ /* 0x000fe40000010012 */
[----:B------:R-:W-:Y:S02]  /*20f0*/  FMUL.FTZ R29, R26, R29 ;  /* 0x0000001d1a1d7220 */ /* 0x000fe40000410000 */
[----:B------:R-:W-:-:S02]  /*2100*/  FFMA.FTZ R69, R70, R22, R69 ;  /* 0x0000001646457223 */ /* 0x000fc40000010045 */
[----:B------:R-:W-:Y:S01]  /*2110*/  FADD.FTZ R23, R68, R23 ;  /* 0x0000001744177221 */ /* 0x000fe20000010000 */
[----:B------:R-:W-:Y:S01]  /*2120*/  @!P1 MOV R13, R57 ;  /* 0x00000039000d9202 */ /* 0x000fe20000000f00 */
[----:B------:R-:W-:Y:S01]  /*2130*/  FADD.FTZ R19, R15, R12 ;  /* 0x0000000c0f137221 */ /* 0x000fe20000010000 */
[----:B------:R-:W-:Y:S01]  /*2140*/  @!P1 MOV R12, R58 ;  /* 0x0000003a000c9202 */ /* 0x000fe20000000f00 */
[----:B------:R-:W-:Y:S02]  /*2150*/  FADD.FTZ R18, R14, R31 ;  /* 0x0000001f0e127221 */ /* 0x000fe40000010000 */
[-C--:B------:R-:W-:Y:S01]  /*2160*/  FFMA.FTZ R29, R27, R28.reuse, R29 ;  /* 0x0000001c1b1d7223 */ /* 0x080fe2000001001d */
[----:B------:R-:W-:Y:S01]  /*2170*/  IADD3 R59, R59, 0x1, RZ ;  /* 0x000000013b3b7810 */ /* 0x000fe20007ffe0ff */
[----:B------:R-:W-:Y:S02]  /*2180*/  FADD.FTZ R69, RZ, R69 ;  /* 0x00000045ff457221 */ /* 0x000fe40000010000 */
[----:B------:R-:W-:Y:S01]  /*2190*/  FMUL.FTZ R14, R60, R23 ;  /* 0x000000173c0e7220 */ /* 0x000fe20000410000 */
[----:B------:R0:W-:Y:S01]  /*21a0*/  @!P1 STG.E.128 [R12.64], R16 ;  /* 0x000000100c009986 */ /* 0x0001e2000c101d06 */
[----:B------:R-:W-:-:S02]  /*21b0*/  FFMA.FTZ R21, R26, R28, -R21 ;  /* 0x0000001c1a157223 */ /* 0x000fc40000010815 */
[----:B------:R-:W-:Y:S01]  /*21c0*/  FMUL.FTZ R20, R29, R20 ;  /* 0x000000141d147220 */ /* 0x000fe20000410000 */
[----:B------:R1:W-:Y:S01]  /*21d0*/  @!P1 STS.128 [UR4+0x250], R16 ;  /* 0x00025010ff009988 */ /* 0x0003e20008000c04 */
[-C--:B------:R-:W-:Y:S01]  /*21e0*/  FMUL.FTZ R60, R60, R69.reuse ;  /* 0x000000453c3c7220 */ /* 0x080fe20000410000 */
[----:B------:R-:W-:Y:S01]  /*21f0*/  ISETP.GE.AND P1, PT, R59, c[0x0][0x16c], PT ;  /* 0x00005b003b007a0c */ /* 0x000fe20003f26270 */
[----:B------:R-:W-:Y:S02]  /*2200*/  FFMA.FTZ R14, R61, R69, R14 ;  /* 0x000000453d0e7223 */ /* 0x000fe4000001000e */
[----:B------:R-:W-:Y:S02]  /*2210*/  FFMA.FTZ R15, R21, R64, -R20 ;  /* 0x00000040150f7223 */ /* 0x000fe40000010814 */
[----:B------:R-:W-:Y:S02]  /*2220*/  FFMA.FTZ R61, R61, R23, -R60 ;  /* 0x000000173d3d7223 */ /* 0x000fe4000001083c */
[----:B------:R-:W-:-:S02]  /*2230*/  FADD.FTZ R20, RZ, R14 ;  /* 0x0000000eff147221 */ /* 0x000fc40000010000 */
[----:B------:R-:W-:Y:S02]  /*2240*/  FADD.FTZ R61, R62, R61 ;  /* 0x0000003d3e3d7221 */ /* 0x000fe40000010000 */
[C---:B------:R-:W-:Y:S02]  /*2250*/  FMUL.FTZ R22, R29.reuse, R22 ;  /* 0x000000161d167220 */ /* 0x040fe40000410000 */
[C---:B------:R-:W-:Y:S02]  /*2260*/  FMUL.FTZ R14, R29.reuse, R69 ;  /* 0x000000451d0e7220 */ /* 0x040fe40000410000 */
[----:B------:R-:W-:Y:S01]  /*2270*/  FMUL.FTZ R20, R29, R20 ;  /* 0x000000141d147220 */ /* 0x000fe20000410000 */
[----:B------:R-:W-:Y:S01]  /*2280*/  IADD3 R58, P2, R58, 0x10, RZ ;  /* 0x000000103a3a7810 */ /* 0x000fe20007f5e0ff */
[C---:B------:R-:W-:Y:S01]  /*2290*/  FFMA.FTZ R22, R21.reuse, R66, -R22 ;  /* 0x0000004215167223 */ /* 0x040fe20000010816 */
[----:B------:R-:W-:Y:S01]  /*22a0*/  UIADD3 UR4, UR4, 0x10, URZ ;  /* 0x0000001004047890 */ /* 0x000fe2000fffe03f */
[----:B0-----:R-:W-:-:S02]  /*22b0*/  FFMA.FTZ R13, R21, R23, -R14 ;  /* 0x00000017150d7223 */ /* 0x001fc4000001080e */
[----:B------:R-:W-:Y:S01]  /*22c0*/  FFMA.FTZ R20, R21, R61, -R20 ;  /* 0x0000003d15147223 */ /* 0x000fe20000010814 */
[----:B------:R-:W-:Y:S01]  /*22d0*/  IADD3.X R57, RZ, R57, RZ, P2, !PT ;  /* 0x00000039ff397210 */ /* 0x000fe200017fe4ff */
[----:B------:R-:W-:Y:S02]  /*22e0*/  FFMA.FTZ R8, R15, 2, R8 ;  /* 0x400000000f087823 */ /* 0x000fe40000010008 */
[----:B------:R-:W-:Y:S02]  /*22f0*/  FFMA.FTZ R9, R22, 2, R9 ;  /* 0x4000000016097823 */ /* 0x000fe40000010009 */
[----:B------:R-:W-:Y:S02]  /*2300*/  FFMA.FTZ R10, R13, 2, R10 ;  /* 0x400000000d0a7823 */ /* 0x000fe4000001000a */
[----:B------:R-:W-:Y:S01]  /*2310*/  FFMA.FTZ R11, R20, 2, R11 ;  /* 0x40000000140b7823 */ /* 0x000fe2000001000b */
[----:B-1----:R-:W-:Y:S01]  /*2320*/  @P1 CALL.REL.NOINC `(.L_x_2428) ;  /* 0x0000001000001944 */ /* 0x002fe20003c00000 */
[----:B------:R-:W-:Y:S05]  /*2330*/  BRA `(.L_x_2429) ;  /* 0xffffeeb000007947 */ /* 0x000fea000383ffff */
.L_x_2428:
[----:B------:R-:W-:Y:S01]  /*2340*/  BAR.SYNC.DEFER_BLOCKING 0x0 ;  /* 0x0000000000007b1d */ /* 0x000fe20000010000 */
[----:B------:R-:W-:Y:S01]  /*2350*/  ISETP.NE.AND P0, PT, R36, RZ, PT ;  /* 0x000000ff2400720c */ /* 0x000fe20003f05270 */
[----:B------:R-:W-:-:S04]  /*2360*/  IMAD R4, R63, c[0x0][0x200], RZ ;  /* 0x000080003f047a24 */ /* 0x000fc800078e02ff */
[C---:B------:R-:W-:Y:S01]  /*2370*/  IMAD R21, R35.reuse, c[0x0][0x204], R4 ;  /* 0x0000810023157a24 */ /* 0x040fe200078e0204 */
[----:B------:R-:W-:Y:S01]  /*2380*/  BSSY B0, `(.L_x_2430) ;  /* 0x000001a000007945 */ /* 0x000fe20003800000 */
[----:B------:R-:W-:Y:S01]  /*2390*/  IMAD.WIDE.U32 R4, R35, c[0x0][0x200], RZ ;  /* 0x0000800023047a25 */ /* 0x000fe200078e00ff */
[----:B------:R0:W-:Y:S01]  /*23a0*/  STS.128 [R38.X16], R8 ;  /* 0x0000000826007388 */ /* 0x0001e2000000cc00 */
[----:B------:R-:W-:-:S06]  /*23b0*/  NOP ;  /* 0x0000000000007918 */ /* 0x000fcc0000000000 */
[----:B------:R-:W-:Y:S04]  /*23c0*/  LDS R13, [R38.X4] ;  /* 0x00000000260d7984 */ /* 0x000fe80000004800 */
[----:B------:R-:W-:Y:S04]  /*23d0*/  LDS R15, [R38.X4+0x80] ;  /* 0x00008000260f7984 */ /* 0x000fe80000004800 */
[----:B------:R-:W-:Y:S01]  /*23e0*/  LDS R17, [R38.X4+0x100] ;  /* 0x0001000026117984 */ /* 0x000fe20000004800 */
[----:B0-----:R-:W-:-:S03]  /*23f0*/  IADD3 R11, R5, R21, RZ ;  /* 0x00000015050b7210 */ /* 0x001fc60007ffe0ff */
        /* <DEDUP_REMOVED lines=18> */
.L_x_2431:
[----:B------:R-:W-:Y:S05]  /*2520*/  BSYNC B0 ;  /* 0x0000000000007941 */ /* 0x000fea0003800000 */
.L_x_2430:
[----:B------:R-:W-:Y:S01]  /*2530*/  MOV R5, R11 ;  /* 0x0000000b00057202 */ /* 0x000fe20000000f00 */
[----:B0-----:R-:W-:Y:S01]  /*2540*/  IMAD R9, R33, c[0x0][0x208], RZ ;  /* 0x0000820021097a24 */ /* 0x001fe200078e02ff */
[----:B------:R-:W-:Y:S02]  /*2550*/  SHF.L.U32 R7, R41, 0x7, RZ ;  /* 0x0000000729077819 */ /* 0x000fe400000006ff */
[----:B------:R-:W-:Y:S01]  /*2560*/  ISETP.GE.AND P0, PT, R45, R12, PT ;  /* 0x0000000c2d00720c */ /* 0x000fe20003f06270 */
[C---:B------:R-:W-:Y:S01]  /*2570*/  IMAD.WIDE.U32 R4, R0.reuse, c[0x0][0x208], R4 ;  /* 0x0000820000047a25 */ /* 0x040fe200078e0004 */
[----:B------:R-:W-:Y:S02]  /*2580*/  LOP3.LUT R11, R39, 0x40, RZ, 0xfc, !PT ;  /* 0x00000040270b7812 */ /* 0x000fe400078efcff */
[----:B------:R-:W-:Y:S01]  /*2590*/  IADD3 R41, R41, 0x1, RZ ;  /* 0x0000000129297810 */ /* 0x000fe20007ffe0ff */
[----:B------:R-:W-:Y:S01]  /*25a0*/  IMAD R8, R0, c[0x0][0x20c], R9 ;  /* 0x0000830000087a24 */ /* 0x000fe200078e0209 */
[----:B------:R-:W-:-:S02]  /*25b0*/  SHF.R.S32.HI R9, RZ, 0x1f, R7 ;  /* 0x0000001fff097819 */ /* 0x000fc40000011407 */
[----:B------:R-:W-:Y:S02]  /*25c0*/  IADD3 R6, P4, R7, R4, RZ ;  /* 0x0000000407067210 */ /* 0x000fe40007f9e0ff */
[----:B------:R-:W-:Y:S02]  /*25d0*/  LEA R7, P3, R39, c[0x0][0x258], 0x2 ;  /* 0x0000960027077a11 */ /* 0x000fe400078610ff */
[----:B------:R-:W-:Y:S02]  /*25e0*/  IADD3.X R5, R9, R8, R5, P4, !PT ;  /* 0x0000000809057210 */ /* 0x000fe400027fe405 */
[----:B------:R-:W-:Y:S02]  /*25f0*/  LEA.HI.X R8, R39, c[0x0][0x25c], R40, 0x2, P3 ;  /* 0x0000970027087a11 */ /* 0x000fe400018f1428 */
[----:B------:R-:W-:Y:S02]  /*2600*/  LEA R4, P3, R6, R7, 0x2 ;  /* 0x0000000706047211 */ /* 0x000fe400078610ff */
[----:B------:R-:W-:-:S02]  /*2610*/  ISETP.GE.AND P1, PT, R11, R12, PT ;  /* 0x0000000c0b00720c */ /* 0x000fc40003f26270 */
[----:B------:R-:W-:Y:S02]  /*2620*/  LOP3.LUT R11, R39, 0x60, RZ, 0xfc, !PT ;  /* 0x00000060270b7812 */ /* 0x000fe400078efcff */
[----:B------:R-:W-:Y:S02]  /*2630*/  LEA.HI.X R5, R6, R8, R5, 0x2, P3 ;  /* 0x0000000806057211 */ /* 0x000fe400018f1405 */
[----:B------:R-:W-:-:S03]  /*2640*/  ISETP.GE.AND P2, PT, R11, R12, PT ;  /* 0x0000000c0b00720c */ /* 0x000fc60003f46270 */
[----:B------:R0:W-:Y:S01]  /*2650*/  @!P0 STG.E [R4.64+0x80], R15 ;  /* 0x0000800f04008986 */ /* 0x0001e2000c101906 */
[----:B------:R-:W-:-:S03]  /*2660*/  ISETP.GE.AND P0, PT, R41, c[0x0][0x174], PT ;  /* 0x00005d0029007a0c */ /* 0x000fc60003f06270 */
[----:B------:R0:W-:Y:S01]  /*2670*/  @!P1 STG.E [R4.64+0x100], R17 ;  /* 0x0001001104009986 */ /* 0x0001e2000c101906 */
[----:B------:R-:W-:-:S04]  /*2680*/  IADD3 R2, P1, R2, 0x200, RZ ;  /* 0x0000020002027810 */ /* 0x000fc80007f3e0ff */
[----:B------:R-:W-:Y:S01]  /*2690*/  IADD3.X R21, RZ, R3, RZ, P1, !PT ;  /* 0x00000003ff157210 */ /* 0x000fe20000ffe4ff */
[----:B------:R0:W-:Y:S01]  /*26a0*/  @!P2 STG.E [R4.64+0x180], R19 ;  /* 0x000180130400a986 */ /* 0x0001e2000c101906 */
[----:B------:R-:W-:-:S04]  /*26b0*/  IADD3 R24, P2, R24, 0x200, RZ ;  /* 0x0000020018187810 */ /* 0x000fc80007f5e0ff */
[----:B------:R-:W-:Y:S01]  /*26c0*/  IADD3.X R25, RZ, R25, RZ, P2, !PT ;  /* 0x00000019ff197210 */ /* 0x000fe200017fe4ff */
[----:B------:R-:W-:Y:S01]  /*26d0*/  @P0 CALL.REL.NOINC `(.L_x_2432) ;  /* 0x0000001000000944 */ /* 0x000fe20003c00000 */
[----:B------:R-:W-:Y:S05]  /*26e0*/  BRA `(.L_x_2433) ;  /* 0xffffdc8000007947 */ /* 0x000fea000383ffff */
.L_x_2432:
[----:B------:R-:W-:Y:S05]  /*26f0*/  EXIT ;  /* 0x000000000000794d */ /* 0x000fea0003800000 */
.L_x_2434:
        /* <DEDUP_REMOVED lines=16> */
.L_x_5384:


//--------------------- .text._Z25selective_scan_fwd_kernelI32Selective_Scan_fwd_kernel_traitsILi32ELi4ELi1ELb0ELb0ELb0ELb1EfN3c107complexIfEEEEv13SSMParamsBase --------------------------
	.section	.text._Z25selective_scan_fwd_kernelI32Selective_Scan_fwd_kernel_traitsILi32ELi4ELi1ELb0ELb0ELb0ELb1EfN3c107complexIfEEEEv13SSMParamsBase,"ax",@progbits
	.sectioninfo	@"SHI_REGISTERS=79"
	.align	128
        .global         _Z25selective_scan_fwd_kernelI32Selective_Scan_fwd_kernel_traitsILi32ELi4ELi1ELb0ELb0ELb0ELb1EfN3c107complexIfEEEEv13SSMParamsBase
        .type           _Z25selective_scan_fwd_kernelI32Selective_Scan_fwd_kernel_traitsILi32ELi4ELi1ELb0ELb0ELb0ELb1EfN3c107complexIfEEEEv13SSMParamsBase,@function
        .size           _Z25selective_scan_fwd_kernelI32Selective_Scan_fwd_kernel_traitsILi32ELi4ELi1ELb0ELb0ELb0ELb1EfN3c107complexIfEEEEv13SSMParamsBase,(.L_x_5385 - _Z25selective_scan_fwd_kernelI32Selective_Scan_fwd_kernel_traitsILi32ELi4ELi1ELb0ELb0ELb0ELb1EfN3c107complexIfEEEEv13SSMParamsBase)
        .other          _Z25selective_scan_fwd_kernelI32Selective_Scan_fwd_kernel_traitsILi32ELi4ELi1ELb0ELb0ELb0ELb1EfN3c107complexIfEEEEv13SSMParamsBase,@"STO_CUDA_ENTRY STV_DEFAULT"
_Z25selective_scan_fwd_kernelI32Selective_Scan_fwd_kernel_traitsILi32ELi4ELi1ELb0ELb0ELb0ELb1EfN3c107complexIfEEEEv13SSMParamsBase:
.text._Z25selective_scan_fwd_kernelI32Selective_Scan_fwd_kernel_traitsILi32ELi4ELi1ELb0ELb0ELb0ELb1EfN3c107complexIfEEEEv13SSMParamsBase:
[----:B------:R-:W-:Y:S02]  /*0000*/  MOV R1, c[0x0][0x28] ;  /* 0x00000a0000017a02 */ /* 0x000fe40000000f00 */
[----:B------:R-:W0:Y:S01]  /*0010*/  S2UR UR4, SR_CTAID.Y ;  /* 0x00000000000479c3 */ /* 0x000e220000002600 */
[----:B------:R-:W-:Y:S01]  /*0020*/  ISETP.NE.U32.AND P1, PT, RZ, c[0x0][0x250], PT ;  /* 0x00009400ff007a0c */ /* 0x000fe20003f25070 */
[----:B------:R-:W-:Y:S01]  /*0030*/  CS2R R42, SRZ ;  /* 0x00000000002a7805 */ /* 0x000fe2000001ff00 */
[----:B------:R-:W-:Y:S01]  /*0040*/  ULDC.64 UR6, c[0x0][0x118] ;  /* 0x0000460000067ab9 */ /* 0x000fe20000000a00 */
[----:B------:R-:W-:Y:S02]  /*0050*/  ISETP.NE.U32.AND P0, PT, RZ, c[0x0][0x238], PT ;  /* 0x00008e00ff007a0c */ /* 0x000fe40003f05070 */
[----:B------:R-:W-:Y:S02]  /*0060*/  ISETP.NE.AND.EX P1, PT, RZ, c[0x0][0x254], PT, P1 ;  /* 0x00009500ff007a0c */ /* 0x000fe40003f25310 */
[----:B------:R-:W-:Y:S02]  /*0070*/  ISETP.NE.AND.EX P0, PT, RZ, c[0x0][0x23c], PT, P0 ;  /* 0x00008f00ff007a0c */ /* 0x000fe40003f05300 */
[----:B0-----:R-:W-:-:S04]  /*0080*/  MOV R45, UR4 ;  /* 0x00000004002d7c02 */ /* 0x001fc80008000f00 */
[----:B------:R-:W-:-:S05]  /*0090*/  SHF.R.S32.HI R44, RZ, 0x1f, R45 ;  /* 0x0000001fff2c7819 */ /* 0x000fca000001142d */
[C---:B------:R-:W-:Y:S02]  /*00a0*/  @P1 LEA R4, P3, R45.reuse, c[0x0][0x250], 0x2 ;  /* 0x000094002d041a11 */ /* 0x040fe400078610ff */
        /* <DEDUP_REMOVED lines=10> */
[----:B------:R-:W-:Y:S01]  /*0150*/  HFMA2.MMA R32, -RZ, RZ, 0, 0 ;  /* 0x00000000ff207435 */ /* 0x000fe200000001ff */
        /* <DEDUP_REMOVED lines=16> */
[----:B------:R-:W-:-:S03]  /*0260*/  LOP3.LUT R39, R38, 0xffffff80, R39, 0xf8, !PT ;  /* 0xffffff8026277812 */ /* 0x000fc600078ef827 */
[C---:B------:R-:W-:Y:S01]  /*0270*/  IMAD R7, R40.reuse, c[0x0][0x1d4], R7 ;  /* 0x0000750028077a24 */ /* 0x040fe200078e0207 */
[----:B------:R-:W-:Y:S01]  /*0280*/  SHF.R.S32.HI R34, RZ, 0x1f, R39 ;  /* 0x0000001fff227819 */ /* 0x000fe20000011427 */
[----:B------:R-:W-:Y:S01]  /*0290*/  IMAD R9, R40, c[0x0][0x1e4], R9 ;  /* 0x0000790028097a24 */ /* 0x000fe200078e0209 */
[C---:B------:R-:W-:Y:S02]  /*02a0*/  IADD3 R0, P0, R39.reuse, R2, RZ ;  /* 0x0000000227007210 */ /* 0x040fe40007f1e0ff */
[----:B------:R-:W-:Y:S02]  /*02b0*/  IADD3 R25, P1, R39, R4, RZ ;  /* 0x0000000427197210 */ /* 0x000fe40007f3e0ff */
[C---:B------:R-:W-:Y:S02]  /*02c0*/  IADD3.X R3, R34.reuse, R3, R7, P0, !PT ;  /* 0x0000000322037210 */ /* 0x040fe400007fe407 */
[----:B------:R-:W-:Y:S02]  /*02d0*/  IADD3.X R4, R34, R5, R9, P1, !PT ;  /* 0x0000000522047210 */ /* 0x000fe40000ffe409 */
[----:B------:R-:W-:-:S02]  /*02e0*/  LEA R2, P0, R0, c[0x0][0x240], 0x2 ;  /* 0x0000900000027a11 */ /* 0x000fc400078010ff */
[C---:B------:R-:W-:Y:S02]  /*02f0*/  LEA R24, P1, R25.reuse, c[0x0][0x248], 0x2 ;  /* 0x0000920019187a11 */ /* 0x040fe400078210ff */
[----:B------:R-:W-:Y:S02]  /*0300*/  LEA.HI.X R3, R0, c[0x0][0x244], R3, 0x2, P0 ;  /* 0x0000910000037a11 */ /* 0x000fe400000f1403 */
[----:B------:R-:W-:Y:S02]  /*0310*/  LEA.HI.X R25, R25, c[0x0][0x24c], R4, 0x2, P1 ;  /* 0x0000930019197a11 */ /* 0x000fe400008f1404 */
[C---:B------:R-:W-:Y:S02]  /*0320*/  LOP3.LUT R37, R39.reuse, 0x20, RZ, 0xfc, !PT ;  /* 0x0000002027257812 */ /* 0x040fe400078efcff */
[C---:B------:R-:W-:Y:S02]  /*0330*/  LOP3.LUT R35, R39.reuse, 0x40, RZ, 0xfc, !PT ;  /* 0x0000004027237812 */ /* 0x040fe400078efcff */
[----:B--2---:R-:W-:-:S02]  /*0340*/  LOP3.LUT R33, R39, 0x60, RZ, 0xfc, !PT ;  /* 0x0000006027217812 */ /* 0x004fc400078efcff */
.L_x_2450:
[----:B------:R-:W-:Y:S01]  /*0350*/  BAR.SYNC.DEFER_BLOCKING 0x0 ;  /* 0x0000000000007b1d */ /* 0x000fe20000010000 */
[----:B-1----:R-:W-:-:S02]  /*0360*/  MOV R5, 0xffffff80 ;  /* 0xffffff8000057802 */ /* 0x002fc40000000f00 */
[----:B------:R-:W-:Y:S02]  /*0370*/  MOV R7, RZ ;  /* 0x000000ff00077202 */ /* 0x000fe40000000f00 */
[----:B------:R-:W-:Y:S01]  /*0380*/  MOV R11, RZ ;  /* 0x000000ff000b7202 */ /* 0x000fe20000000f00 */
[----:B------:R-:W-:Y:S01]  /*0390*/  IMAD R0, R32, R5, c[0x0][0x168] ;  /* 0x00005a0020007624 */ /* 0x000fe200078e0205 */
[----:B------:R-:W-:Y:S02]  /*03a0*/  MOV R5, RZ ;  /* 0x000000ff00057202 */ /* 0x000fe40000000f00 */
[----:B0-----:R-:W-:Y:S02]  /*03b0*/  MOV R9, RZ ;  /* 0x000000ff00097202 */ /* 0x001fe40000000f00 */
[-C--:B------:R-:W-:Y:S02]  /*03c0*/  ISETP.GE.AND P0, PT, R39, R0.reuse, PT ;  /* 0x000000002700720c */ /* 0x080fe40003f06270 */
[----:B------:R-:W-:-:S02]  /*03d0*/  ISETP.GE.AND P1, PT, R37, R0, PT ;  /* 0x000000002500720c */ /* 0x000fc40003f26270 */
[-C--:B------:R-:W-:Y:S02]  /*03e0*/  ISETP.GE.AND P2, PT, R35, R0.reuse, PT ;  /* 0x000000002300720c */ /* 0x080fe40003f46270 */
[----:B------:R-:W-:-:S07]  /*03f0*/  ISETP.GE.AND P3, PT, R33, R0, PT ;  /* 0x000000002100720c */ /* 0x000fce0003f66270 */
[----:B------:R-:W2:Y:S04]  /*0400*/  @!P0 LDG.E R7, [R2.64] ;  /* 0x0000000602078981 */ /* 0x000ea8000c1e1900 */
[----:B------:R-:W3:Y:S04]  /*0410*/  @!P1 LDG.E R5, [R2.64+0x80] ;  /* 0x0000800602059981 */ /* 0x000ee8000c1e1900 */
[----:B------:R-:W4:Y:S04]  /*0420*/  @!P2 LDG.E R11, [R2.64+0x100] ;  /* 0x00010006020ba981 */ /* 0x000f28000c1e1900 */
[----:B------:R-:W4:Y:S01]  /*0430*/  @!P3 LDG.E R9, [R2.64+0x180] ;  /* 0x000180060209b981 */ /* 0x000f22000c1e1900 */
        /* <DEDUP_REMOVED lines=8> */
[----:B--2---:R-:W-:Y:S04]  /*04c0*/  STS [R36.X4], R7 ;  /* 0x0000000724007388 */ /* 0x004fe80000004800 */
[----:B---3--:R-:W-:Y:S04]  /*04d0*/  STS [R36.X4+0x80], R5 ;  /* 0x0000800524007388 */ /* 0x008fe80000004800 */
[----:B----4-:R-:W-:Y:S04]  /*04e0*/  STS [R36.X4+0x100], R11 ;  /* 0x0001000b24007388 */ /* 0x010fe80000004800 */
[----:B------:R-:W-:Y:S01]  /*04f0*/  STS [R36.X4+0x180], R9 ;  /* 0x0001800924007388 */ /* 0x000fe20000004800 */
[----:B------:R-:W-:-:S06]  /*0500*/  NOP ;  /* 0x0000000000007918 */ /* 0x000fcc0000000000 */
[----:B------:R-:W-:Y:S04]  /*0510*/  LDS.128 R4, [R36.X16] ;  /* 0x0000000024047984 */ /* 0x000fe8000000cc00 */
[----:B------:R-:W-:Y:S06]  /*0520*/  BAR.SYNC.DEFER_BLOCKING 0x0 ;  /* 0x0000000000007b1d */ /* 0x000fec0000010000 */
[----:B------:R-:W2:Y:S04]  /*0530*/  @!P0 LDG.E R15, [R24.64] ;  /* 0x00000006180f8981 */ /* 0x000ea8000c1e1900 */
[----:B------:R-:W3:Y:S04]  /*0540*/  @!P1 LDG.E R13, [R24.64+0x80] ;  /* 0x00008006180d9981 */ /* 0x000ee8000c1e1900 */
[----:B------:R-:W4:Y:S04]  /*0550*/  @!P2 LDG.E R19, [R24.64+0x100] ;  /* 0x000100061813a981 */ /* 0x000f28000c1e1900 */
[----:B------:R-:W4:Y:S01]  /*0560*/  @!P3 LDG.E R17, [R24.64+0x180] ;  /* 0x000180061811b981 */ /* 0x000f22000c1e1900 */
[----:B------:R-:W-:Y:S01]  /*0570*/  ULDC.U8 UR5, c[0x0][0x17e] ;  /* 0x00005f8000057ab9 */ /* 0x000fe20000000000 */
[----:B------:R-:W-:Y:S01]  /*0580*/  MOV R12, c[0x0][0x16c] ;  /* 0x00005b00000c7a02 */ /* 0x000fe20000000f00 */
[----:B------:R-:W-:Y:S01]  /*0590*/  UMOV UR4, URZ ;  /* 0x0000003f00047c82 */ /* 0x000fe20008000000 */
[----:B------:R-:W-:Y:S02]  /*05a0*/  BSSY B0, `(.L_x_2435) ;  /* 0x0000038000007945 */ /* 0x000fe40003800000 */
[----:B------:R-:W-:Y:S01]  /*05b0*/  ISETP.GE.AND P4, PT, R12, 0x1, PT ;  /* 0x000000010c00780c */ /* 0x000fe20003f86270 */
[----:B--2---:R-:W-:Y:S04]  /*05c0*/  STS [R36.X4], R15 ;  /* 0x0000000f24007388 */ /* 0x004fe80000004800 */
[----:B---3--:R-:W-:Y:S04]  /*05d0*/  STS [R36.X4+0x80], R13 ;  /* 0x0000800d24007388 */ /* 0x008fe80000004800 */
[----:B----4-:R-:W-:Y:S04]  /*05e0*/  STS [R36.X4+0x100], R19 ;  /* 0x0001001324007388 */ /* 0x010fe80000004800 */
        /* <DEDUP_REMOVED lines=51> */
.L_x_2436:
[----:B------:R-:W-:Y:S05]  /*0920*/  BSYNC B0 ;  /* 0x0000000000007941 */ /* 0x000fea0003800000 */
.L_x_2435:
        /* <DEDUP_REMOVED lines=33> */
.L_x_2438:
[----:B------:R-:W-:Y:S05]  /*0b40*/  BSYNC B0 ;  /* 0x0000000000007941 */ /* 0x000fea0003800000 */
.L_x_2437:
        /* <DEDUP_REMOVED lines=33> */
.L_x_2440:
[----:B------:R-:W-:Y:S05]  /*0d60*/  BSYNC B0 ;  /* 0x0000000000007941 */ /* 0x000fea0003800000 */
.L_x_2439:
        /* <DEDUP_REMOVED lines=33> */
.L_x_2442:
[----:B------:R-:W-:Y:S05]  /*0f80*/  BSYNC B0 ;  /* 0x0000000000007941 */ /* 0x000fea0003800000 */
.L_x_2441:
[----:B------:R-:W-:Y:S06]  /*0f90*/  BAR.SYNC.DEFER_BLOCKING 0x0 ;  /* 0x0000000000007b1d */ /* 0x000fec0000010000 */
[----:B------:R-:W-:Y:S05]  /*0fa0*/  @!P4 BRA `(.L_x_2443) ;  /* 0x000013500000c947 */ /* 0x000fea0003800000 */
[----:B------:R-:W0:Y:S01]  /*0fb0*/  S2R R45, SR_CTAID.Y ;  /* 0x00000000002d7919 */ /* 0x000e220000002600 */
[----:B------:R-:W-:Y:S01]  /*0fc0*/  MOV R59, 0x10 ;  /* 0x00000010003b7802 */ /* 0x000fe20000000f00 */
        /* <DEDUP_REMOVED lines=11> */
[----:B------:R-:W-:Y:S01]  /*1080*/  IMAD R0, R0, c[0x0][0x174], RZ ;  /* 0x00005d0000007a24 */ /* 0x000fe200078e02ff */
[----:B------:R-:W-:Y:S01]  /*1090*/  IADD3 R51, R15, R51, RZ ;  /* 0x000000330f337210 */ /* 0x000fe20007ffe0ff */
[----:B------:R-:W-:Y:S01]  /*10a0*/  IMAD.WIDE.U32 R12, R45, c[0x0][0x1b8], RZ ;  /* 0x00006e002d0c7a25 */ /* 0x000fe200078e00ff */
[----:B------:R-:W-:-:S03]  /*10b0*/  LEA R50, P1, R14, c[0x0][0x220], 0x3 ;  /* 0x000088000e327a11 */ /* 0x000fc600078218ff */
[----:B------:R-:W-:Y:S01]  /*10c0*/  IMAD R0, R0, c[0x0][0x16c], RZ ;  /* 0x00005b0000007a24 */ /* 0x000fe200078e02ff */
[----:B------:R-:W-:Y:S01]  /*10d0*/  IADD3 R15, R13, R19, RZ ;  /* 0x000000130d0f7210 */ /* 0x000fe20007ffe0ff */
[----:B------:R-:W-:Y:S01]  /*10e0*/  IMAD R21, R45, c[0x0][0x19c], R16 ;  /* 0x000067002d157a24 */ /* 0x000fe200078e0210 */
[----:B------:R-:W-:Y:S01]  /*10f0*/  LEA.HI.X R51, R14, c[0x0][0x224], R51, 0x3, P1 ;  /* 0x000089000e337a11 */ /* 0x000fe200008f1c33 */
[----:B------:R-:W-:-:S04]  /*1100*/  IMAD.WIDE R58, R0, R59, c[0x0][0x260] ;  /* 0x00009800003a7625 */ /* 0x000fc800078e023b */
[----:B------:R-:W-:-:S04]  /*1110*/  IMAD.WIDE.U32 R52, R45, c[0x0][0x198], RZ ;  /* 0x000066002d347a25 */ /* 0x000fc800078e00ff */
[----:B------:R-:W-:Y:S01]  /*1120*/  IMAD.WIDE R58, R17, 0x10, R58 ;  /* 0x00000010113a7825 */ /* 0x000fe200078e023a */
[----:B------:R-:W-:Y:S02]  /*1130*/  IADD3 R13, R53, R21, RZ ;  /* 0x00000015350d7210 */ /* 0x000fe40007ffe0ff */
[----:B------:R-:W-:Y:S02]  /*1140*/  LEA R53, P2, R12, c[0x0][0x230], 0x3 ;  /* 0x00008c000c357a11 */ /* 0x000fe400078418ff */
[----:B------:R-:W-:Y:S02]  /*1150*/  LEA R55, P3, R52, c[0x0][0x228], 0x3 ;  /* 0x00008a0034377a11 */ /* 0x000fe400078618ff */
[----:B------:R-:W-:Y:S01]  /*1160*/  MOV R57, R59 ;  /* 0x0000003b00397202 */ /* 0x000fe20000000f00 */
[----:B------:R-:W-:Y:S01]  /*1170*/  HFMA2.MMA R59, -RZ, RZ, 0, 0 ;  /* 0x00000000ff3b7435 */ /* 0x000fe200000001ff */
[----:B------:R-:W-:Y:S02]  /*1180*/  LEA.HI.X R48, R12, c[0x0][0x234], R15, 0x3, P2 ;  /* 0x00008d000c307a11 */ /* 0x000fe400010f1c0f */
[----:B------:R-:W-:-:S02]  /*1190*/  LEA.HI.X R52, R52, c[0x0][0x22c], R13, 0x3, P3 ;  /* 0x00008b0034347a11 */ /* 0x000fc400018f1c0d */
.L_x_2444:
[----:B------:R-:W2:Y:S01]  /*11a0*/  LDG.E.64 R12, [R50.64] ;  /* 0x00000006320c7981 */ /* 0x000ea2000c1e1b00 */
[----:B------:R-:W-:-:S02]  /*11b0*/  FMUL.FTZ R61, R4, R47 ;  /* 0x0000002f043d7220 */ /* 0x000fc40000410000 */
[----:B------:R-:W-:Y:S01]  /*11c0*/  FMUL.FTZ R67, R5, R46 ;  /* 0x0000002e05437220 */ /* 0x000fe20000410000 */
[----:B------:R-:W0:Y:S01]  /*11d0*/  S2R R41, SR_TID.X ;  /* 0x0000000000297919 */ /* 0x000e220000002100 */
[----:B------:R-:W-:Y:S01]  /*11e0*/  FMUL.FTZ R66, R6, R49 ;  /* 0x0000003106427220 */ /* 0x000fe20000410000 */
[----:B0-----:R-:W-:Y:S01]  /*11f0*/  SHF.L.U32 R31, R41, 0x2, RZ ;  /* 0x00000002291f7819 */ /* 0x001fe200000006ff */
[----:B------:R-:W-:Y:S02]  /*1200*/  FMUL.FTZ R65, R7, R56 ;  /* 0x0000003807417220 */ /* 0x000fe40000410000 */
[----:B--2---:R-:W-:Y:S02]  /*1210*/  FMUL.FTZ R12, R12, 1.4426950216293334961 ;  /* 0x3fb8aa3b0c0c7820 */ /* 0x004fe40000410000 */
[-C--:B------:R-:W-:Y:S02]  /*1220*/  FMUL.FTZ R15, R13, R46.reuse ;  /* 0x0000002e0d0f7220 */ /* 0x080fe40000410000 */
[----:B------:R-:W-:-:S02]  /*1230*/  FMUL.FTZ R17, R12, R46 ;  /* 0x0000002e0c117220 */ /* 0x000fc40000410000 */
[----:B------:R-:W-:Y:S02]  /*1240*/  FMUL.RZ R22, R15, 0.15915493667125701904 ;  /* 0x3e22f9830f167820 */ /* 0x000fe4000040c000 */
[----:B------:R0:W-:Y:S01]  /*1250*/  MUFU.EX2 R18, R17 ;  /* 0x0000001100127308 */ /* 0x0001e20000000800 */
[C---:B------:R-:W-:Y:S02]  /*1260*/  FMUL.FTZ R0, R13.reuse, R47 ;  /* 0x0000002f0d007220 */ /* 0x040fe40000410000 */
[----:B------:R-:W-:Y:S02]  /*1270*/  FMUL.FTZ R15, R13, R49 ;  /* 0x000000310d0f7220 */ /* 0x000fe40000410000 */
[----:B------:R-:W-:Y:S02]  /*1280*/  FMUL.RZ R20, R0, 0.15915493667125701904 ;  /* 0x3e22f98300147820 */ /* 0x000fe4000040c000 */
[----:B------:R-:W-:Y:S01]  /*1290*/  FMUL.RZ R26, R15, 0.15915493667125701904 ;  /* 0x3e22f9830f1a7820 */ /* 0x000fe2000040c000 */
[----:B------:R-:W1:Y:S01]  /*12a0*/  MUFU.SIN R21, R22 ;  /* 0x0000001600157308 */ /* 0x000e620000000400 */
[C---:B------:R-:W-:Y:S01]  /*12b0*/  FMUL.FTZ R0, R12.reuse, R47 ;  /* 0x0000002f0c007220 */ /* 0x040fe20000410000 */
[----:B------:R-:W-:Y:S01]  /*12c0*/  MOV R15, 0xffffff80 ;  /* 0xffffff80000f7802 */ /* 0x000fe20000000f00 */
[----:B------:R-:W-:-:S02]  /*12d0*/  FMUL.FTZ R19, R12, R49 ;  /* 0x000000310c137220 */ /* 0x000fc40000410000 */
[-C--:B------:R-:W-:Y:S02]  /*12e0*/  FMUL.FTZ R13, R13, R56.reuse ;  /* 0x000000380d0d7220 */ /* 0x080fe40000410000 */
[----:B0-----:R-:W-:Y:S01]  /*12f0*/  FMUL.FTZ R17, R12, R56 ;  /* 0x000000380c117220 */ /* 0x001fe20000410000 */
[----:B------:R-:W0:Y:S01]  /*1300*/  MUFU.COS R23, R22 ;  /* 0x0000001600177308 */ /* 0x000e220000000000 */
[----:B------:R-:W-:Y:S01]  /*1310*/  FMUL.RZ R30, R13, 0.15915493667125701904 ;  /* 0x3e22f9830d1e7820 */ /* 0x000fe2000040c000 */
[----:B------:R-:W-:Y:S02]  /*1320*/  MOV R12, R53 ;  /* 0x00000035000c7202 */ /* 0x000fe40000000f00 */
[----:B------:R-:W-:-:S04]  /*1330*/  MOV R13, R48 ;  /* 0x00000030000d7202 */ /* 0x000fc80000000f00 */
[----:B------:R-:W-:Y:S01]  /*1340*/  MUFU.SIN R14, R20 ;  /* 0x00000014000e7308 */ /* 0x000fe20000000400 */
[----:B-1----:R-:W-:-:S07]  /*1350*/  FMUL.FTZ R21, R18, R21 ;  /* 0x0000001512157220 */ /* 0x002fce0000410000 */
[----:B------:R-:W-:Y:S01]  /*1360*/  MUFU.COS R16, R20 ;  /* 0x0000001400107308 */ /* 0x000fe20000000000 */
[----:B0-----:R-:W-:-:S07]  /*1370*/  FMUL.FTZ R23, R18, R23 ;  /* 0x0000001712177220 */ /* 0x001fce0000410000 */
[----:B------:R0:W1:Y:S08]  /*1380*/  MUFU.EX2 R71, R0 ;  /* 0x0000000000477308 */ /* 0x0000700000000800 */
[----:B------:R2:W-:Y:S01]  /*1390*/  MUFU.EX2 R20, R19 ;  /* 0x0000001300147308 */ /* 0x0005e20000000800 */
[----:B0-----:R-:W-:Y:S01]  /*13a0*/  IMAD R0, R32, R15, c[0x0][0x168] ;  /* 0x00005a0020007624 */ /* 0x001fe200078e020f */
[----:B------:R-:W-:-:S04]  /*13b0*/  IADD3 R15, R31, 0x3, RZ ;  /* 0x000000031f0f7810 */ /* 0x000fc80007ffe0ff */
[C---:B------:R-:W-:Y:S02]  /*13c0*/  ISETP.GE.U32.AND P4, PT, R31.reuse, R0, PT ;  /* 0x000000001f00720c */ /* 0x040fe40003f86070 */
[----:B------:R-:W0:Y:S01]  /*13d0*/  MUFU.SIN R27, R26 ;  /* 0x0000001a001b7308 */ /* 0x000e220000000400 */
[----:B--2---:R-:W-:Y:S01]  /*13e0*/  IADD3 R19, R31, 0x1, RZ ;  /* 0x000000011f137810 */ /* 0x004fe20007ffe0ff */
[----:B-1----:R-:W-:Y:S01]  /*13f0*/  FMUL.FTZ R16, R71, R16 ;  /* 0x0000001047107220 */ /* 0x002fe20000410000 */
[----:B------:R-:W-:Y:S01]  /*1400*/  FSEL R61, R61, RZ, !P4 ;  /* 0x000000ff3d3d7208 */ /* 0x000fe20006000000 */
[----:B------:R-:W-:Y:S01]  /*1410*/  FMUL.FTZ R71, R71, R14 ;  /* 0x0000000e47477220 */ /* 0x000fe20000410000 */
[-C--:B------:R-:W-:Y:S02]  /*1420*/  ISETP.GE.U32.AND P3, PT, R19, R0.reuse, PT ;  /* 0x000000001300720c */ /* 0x080fe40003f66070 */
[----:B------:R-:W-:Y:S01]  /*1430*/  ISETP.GE.U32.AND P1, PT, R15, R0, PT ;  /* 0x000000000f00720c */ /* 0x000fe20003f26070 */
[----:B------:R-:W1:Y:S01]  /*1440*/  MUFU.COS R29, R26 ;  /* 0x0000001a001d7308 */ /* 0x000e620000000000 */
[----:B------:R-:W-:-:S02]  /*1450*/  FSEL R62, R21, RZ, !P3 ;  /* 0x000000ff153e7208 */ /* 0x000fc40005800000 */
[----:B------:R-:W-:Y:S02]  /*1460*/  IADD3 R15, R31, 0x2, RZ ;  /* 0x000000021f0f7810 */ /* 0x000fe40007ffe0ff */
[----:B------:R-:W-:Y:S01]  /*1470*/  FSEL R64, R23, 1, !P3 ;  /* 0x3f80000017407808 */ /* 0x000fe20005800000 */
[----:B------:R-:W-:Y:S01]  /*1480*/  FMUL.FTZ R21, R61, R62 ;  /* 0x0000003e3d157220 */ /* 0x000fe20000410000 */
[----:B------:R-:W-:Y:S01]  /*1490*/  ISETP.GE.U32.AND P2, PT, R15, R0, PT ;  /* 0x000000000f00720c */ /* 0x000fe20003f46070 */
[----:B------:R-:W-:Y:S01]  /*14a0*/  MUFU.EX2 R17, R17 ;  /* 0x0000001100117308 */ /* 0x000fe20000000800 */
[----:B0-----:R-:W-:-:S07]  /*14b0*/  FMUL.FTZ R69, R20, R27 ;  /* 0x0000001b14457220 */ /* 0x001fce0000410000 */
[----:B------:R-:W0:Y:S01]  /*14c0*/  MUFU.SIN R18, R30 ;  /* 0x0000001e00127308 */ /* 0x000e220000000400 */
[----:B------:R-:W-:Y:S01]  /*14d0*/  FMUL.FTZ R19, RZ, R62 ;  /* 0x0000003eff137220 */ /* 0x000fe20000410000 */
[----:B------:R-:W-:Y:S01]  /*14e0*/  MOV R14, R55 ;  /* 0x00000037000e7202 */ /* 0x000fe20000000f00 */
[----:B------:R-:W-:-:S05]  /*14f0*/  FFMA.FTZ R21, RZ, R64, R21 ;  /* 0x00000040ff157223 */ /* 0x000fca0000010015 */
[----:B------:R-:W2:Y:S01]  /*1500*/  MUFU.COS R22, R30 ;  /* 0x0000001e00167308 */ /* 0x000ea20000000000 */
[----:B-1----:R-:W-:Y:S01]  /*1510*/  FMUL.FTZ R68, R20, R29 ;  /* 0x0000001d14447220 */ /* 0x002fe20000410000 */
[----:B------:R-:W-:Y:S01]  /*1520*/  FSEL R67, R67, RZ, !P3 ;  /* 0x000000ff43437208 */ /* 0x000fe20005800000 */
[----:B------:R-:W-:Y:S01]  /*1530*/  FFMA.FTZ R20, R61, R64, -R19 ;  /* 0x000000403d147223 */ /* 0x000fe20000010813 */
[----:B------:R-:W-:Y:S01]  /*1540*/  FSEL R69, R69, RZ, !P2 ;  /* 0x000000ff45457208 */ /* 0x000fe20005000000 */
[----:B------:R-:W-:Y:S01]  /*1550*/  FADD.FTZ R21, RZ, R21 ;  /* 0x00000015ff157221 */ /* 0x000fe20000010000 */
[----:B------:R-:W-:Y:S01]  /*1560*/  MOV R15, R52 ;  /* 0x00000034000f7202 */ /* 0x000fe20000000f00 */
[----:B------:R-:W-:Y:S01]  /*1570*/  FADD.FTZ R20, R67, R20 ;  /* 0x0000001443147221 */ /* 0x000fe20000010000 */
[----:B------:R-:W-:Y:S01]  /*1580*/  FSEL R68, R68, 1, !P2 ;  /* 0x3f80000044447808 */ /* 0x000fe20005000000 */
[----:B------:R-:W-:Y:S01]  /*1590*/  FMUL.FTZ R19, R69, R21 ;  /* 0x0000001545137220 */ /* 0x000fe20000410000 */
[----:B------:R-:W-:Y:S01]  /*15a0*/  FSEL R66, R66, RZ, !P2 ;  /* 0x000000ff42427208 */ /* 0x000fe20005000000 */
[----:B0-----:R-:W-:Y:S01]  /*15b0*/  FMUL.FTZ R18, R17, R18 ;  /* 0x0000001211127220 */ /* 0x001fe20000410000 */
[----:B------:R0:W3:Y:S01]  /*15c0*/  LDG.E.64 R26, [R14.64] ;  /* 0x000000060e1a7981 */ /* 0x0000e2000c1e1b00 */
[----:B------:R-:W-:-:S02]  /*15d0*/  FFMA.FTZ R19, R68, R20, -R19 ;  /* 0x0000001444137223 */ /* 0x000fc40000010813 */
[----:B--2---:R-:W-:Y:S01]  /*15e0*/  FMUL.FTZ R22, R17, R22 ;  /* 0x0000001611167220 */ /* 0x004fe20000410000 */
[----:B------:R-:W-:Y:S01]  /*15f0*/  FSEL R60, R18, RZ, !P1 ;  /* 0x000000ff123c7208 */ /* 0x000fe20004800000 */
[----:B------:R-:W-:Y:S01]  /*1600*/  FADD.FTZ R19, R66, R19 ;  /* 0x0000001342137221 */ /* 0x000fe20000010000 */
[----:B------:R-:W-:Y:S01]  /*1610*/  FSEL R71, R71, RZ, !P4 ;  /* 0x000000ff47477208 */ /* 0x000fe20006000000 */
[----:B------:R1:W3:Y:S01]  /*1620*/  LDG.E.64 R28, [R12.64] ;  /* 0x000000060c1c7981 */ /* 0x0002e2000c1e1b00 */
[----:B------:R-:W-:Y:S01]  /*1630*/  FSEL R63, R22, 1, !P1 ;  /* 0x3f800000163f7808 */ /* 0x000fe20004800000 */
[----:B0-----:R-:W-:Y:S01]  /*1640*/  FMUL.FTZ R14, R69, R20 ;  /* 0x00000014450e7220 */ /* 0x001fe20000410000 */
[----:B------:R-:W-:Y:S01]  /*1650*/  FSEL R73, R16, 1, !P4 ;  /* 0x3f80000010497808 */ /* 0x000fe20006000000 */
[----:B------:R-:W-:Y:S01]  /*1660*/  FMUL.FTZ R15, R60, R19 ;  /* 0x000000133c0f7220 */ /* 0x000fe20000410000 */
[----:B------:R-:W-:Y:S01]  /*1670*/  FSEL R65, R65, RZ, !P1 ;  /* 0x000000ff41417208 */ /* 0x000fe20004800000 */
[----:B------:R-:W-:Y:S01]  /*1680*/  FFMA.FTZ R14, R68, R21, R14 ;  /* 0x00000015440e7223 */ /* 0x000fe2000001000e */
[----:B------:R-:W-:-:S02]  /*1690*/  ISETP.GE.AND P1, PT, R36, 0x1, PT ;  /* 0x000000012400780c */ /* 0x000fc40003f26270 */
[C---:B------:R-:W-:Y:S01]  /*16a0*/  ISETP.NE.AND P2, PT, R36.reuse, 0x1f, PT ;  /* 0x0000001f2400780c */ /* 0x040fe20003f45270 */
[----:B------:R-:W-:Y:S01]  /*16b0*/  FADD.FTZ R14, RZ, R14 ;  /* 0x0000000eff0e7221 */ /* 0x000fe20000010000 */
[----:B------:R-:W-:Y:S01]  /*16c0*/  ISETP.NE.AND P3, PT, R36, RZ, PT ;  /* 0x000000ff2400720c */ /* 0x000fe20003f65270 */
[----:B-1----:R-:W-:Y:S01]  /*16d0*/  FMUL.FTZ R12, R71, R62 ;  /* 0x0000003e470c7220 */ /* 0x002fe20000410000 */
[----:B------:R-:W-:Y:S01]  /*16e0*/  ISETP.NE.AND P4, PT, R41, RZ, PT ;  /* 0x000000ff2900720c */ /* 0x000fe20003f85270 */
[----:B------:R-:W-:Y:S01]  /*16f0*/  FFMA.FTZ R23, R63, R14, R15 ;  /* 0x0000000e3f177223 */ /* 0x000fe2000001000f */
[----:B------:R-:W-:Y:S01]  /*1700*/  IADD3 R59, R59, 0x1, RZ ;  /* 0x000000013b3b7810 */ /* 0x000fe20007ffe0ff */
[C---:B------:R-:W-:Y:S02]  /*1710*/  FMUL.FTZ R13, R73.reuse, R62 ;  /* 0x0000003e490d7220 */ /* 0x040fe40000410000 */
[----:B------:R-:W-:Y:S02]  /*1720*/  FMUL.FTZ R14, R60, R14 ;  /* 0x0000000e3c0e7220 */ /* 0x000fe40000410000 */
        /* <DEDUP_REMOVED lines=15> */
[----:B------:R-:W2:Y:S04]  /*1820*/  SHFL.UP PT, R13, R20, 0x1, RZ ;  /* 0x04200000140d7989 */ /* 0x000ea800000e00ff */
[----:B------:R-:W4:Y:S01]  /*1830*/  SHFL.UP PT, R15, R12, 0x1, RZ ;  /* 0x042000000c0f7989 */ /* 0x000f2200000e00ff */
[C---:B0-----:R-:W-:Y:S02]  /*1840*/  FMUL.FTZ R16, R12.reuse, R17 ;  /* 0x000000110c107220 */ /* 0x041fe40000410000 */
[-C--:B-1----:R-:W-:Y:S02]  /*1850*/  FMUL.FTZ R14, R12, R19.reuse ;  /* 0x000000130c0e7220 */ /* 0x082fe40000410000 */
[C---:B------:R-:W-:Y:S02]  /*1860*/  FFMA.FTZ R16, R20.reuse, R19, R16 ;  /* 0x0000001314107223 */ /* 0x040fe40000010010 */
[----:B------:R-:W-:-:S02]  /*1870*/  FFMA.FTZ R17, R20, R17, -R14 ;  /* 0x0000001114117223 */ /* 0x000fc4000001080e */
[----:B------:R-:W-:Y:S02]  /*1880*/  @P1 FADD.FTZ R23, R23, R16 ;  /* 0x0000001017171221 */ /* 0x000fe40000010000 */
[----:B------:R-:W-:Y:S02]  /*1890*/  @P1 FADD.FTZ R22, R22, R17 ;  /* 0x0000001116161221 */ /* 0x000fe40000010000 */
[C---:B--2---:R-:W-:Y:S01]  /*18a0*/  FMUL.FTZ R16, R12.reuse, R13 ;  /* 0x0000000d0c107220 */ /* 0x044fe20000410000 */
[----:B------:R-:W0:Y:S01]  /*18b0*/  SHFL.UP PT, R18, R23, 0x2, RZ ;  /* 0x0440000017127989 */ /* 0x000e2200000e00ff */
[-C--:B----4-:R-:W-:Y:S02]  /*18c0*/  FMUL.FTZ R14, R12, R15.reuse ;  /* 0x0000000f0c0e7220 */ /* 0x090fe40000410000 */
[C---:B------:R-:W-:Y:S01]  /*18d0*/  FFMA.FTZ R15, R20.reuse, R15, R16 ;  /* 0x0000000f140f7223 */ /* 0x040fe20000010010 */
[----:B------:R-:W1:Y:S01]  /*18e0*/  SHFL.UP PT, R17, R22, 0x2, RZ ;  /* 0x0440000016117989 */ /* 0x000e6200000e00ff */
[----:B------:R-:W-:-:S03]  /*18f0*/  @P1 FFMA.FTZ R20, R20, R13, -R14 ;  /* 0x0000000d14141223 */ /* 0x000fc6000001080e */
[----:B------:R-:W-:Y:S02]  /*1900*/  FSEL R15, R12, R15, !P1 ;  /* 0x0000000f0c0f7208 */ /* 0x000fe40004800000 */
[----:B------:R-:W2:Y:S01]  /*1910*/  SHFL.UP PT, R12, R20, 0x2, RZ ;  /* 0x04400000140c7989 */ /* 0x000ea200000e00ff */
[----:B------:R-:W-:-:S03]  /*1920*/  ISETP.GE.AND P1, PT, R36, 0x2, PT ;  /* 0x000000022400780c */ /* 0x000fc60003f26270 */
[----:B------:R-:W4:Y:S01]  /*1930*/  SHFL.UP PT, R13, R15, 0x2, RZ ;  /* 0x044000000f0d7989 */ /* 0x000f2200000e00ff */
[CC--:B0-----:R-:W-:Y:S02]  /*1940*/  FMUL.FTZ R14, R15.reuse, R18.reuse ;  /* 0x000000120f0e7220 */ /* 0x0c1fe40000410000 */
[-C--:B-1----:R-:W-:Y:S02]  /*1950*/  FMUL.FTZ R19, R15, R17.reuse ;  /* 0x000000110f137220 */ /* 0x082fe40000410000 */
[C---:B------:R-:W-:Y:S02]  /*1960*/  FFMA.FTZ R17, R20.reuse, R17, -R14 ;  /* 0x0000001114117223 */ /* 0x040fe4000001080e */
[----:B------:R-:W-:-:S03]  /*1970*/  FFMA.FTZ R18, R20, R18, R19 ;  /* 0x0000001214127223 */ /* 0x000fc60000010013 */
[----:B------:R-:W-:Y:S02]  /*1980*/  @P1 FADD.FTZ R22, R22, R17 ;  /* 0x0000001116161221 */ /* 0x000fe40000010000 */
[----:B--2---:R-:W-:Y:S02]  /*1990*/  FMUL.FTZ R14, R15, R12 ;  /* 0x0000000c0f0e7220 */ /* 0x004fe40000410000 */
        /* <DEDUP_REMOVED lines=18> */
[----:B----4-:R-:W-:-:S03]  /*1ac0*/  FMUL.FTZ R16, R14, R13 ;  /* 0x0000000d0e107220 */ /* 0x010fc60000410000 */
[----:B------:R-:W1:Y:S01]  /*1ad0*/  SHFL.UP PT, R17, R22, 0x8, RZ ;  /* 0x0500000016117989 */ /* 0x000e6200000e00ff */
[C---:B------:R-:W-:Y:S01]  /*1ae0*/  FFMA.FTZ R15, R20.reuse, R15, R16 ;  /* 0x0000000f140f7223 */ /* 0x040fe20000010010 */
[----:B------:R-:W-:Y:S01]  /*1af0*/  MOV R16, 0x3f800000 ;  /* 0x3f80000000107802 */ /* 0x000fe20000000f00 */
        /* <DEDUP_REMOVED lines=11> */
[-C--:B--2---:R-:W-:Y:S02]  /*1bb0*/  FMUL.FTZ R14, R15, R12.reuse ;  /* 0x0000000c0f0e7220 */ /* 0x084fe40000410000 */
[----:B------:R-:W-:Y:S01]  /*1bc0*/  @P1 FADD.FTZ R23, R23, R18 ;  /* 0x0000001217171221 */ /* 0x000fe20000010000 */
[----:B------:R-:W-:Y:S01]  /*1bd0*/  SHFL.UP PT, R31, R22, 0x10, RZ ;  /* 0x06000000161f7989 */ /* 0x000fe200000e00ff */
[CC--:B----4-:R-:W-:Y:S01]  /*1be0*/  FMUL.FTZ R21, R15.reuse, R13.reuse ;  /* 0x0000000d0f157220 */ /* 0x0d0fe20000410000 */
[----:B------:R-:W-:Y:S01]  /*1bf0*/  CS2R R18, SRZ ;  /* 0x0000000000127805 */ /* 0x000fe2000001ff00 */
[C---:B------:R-:W-:Y:S02]  /*1c00*/  FFMA.FTZ R14, R20.reuse, R13, R14 ;  /* 0x0000000d140e7223 */ /* 0x040fe4000001000e */
[----:B------:R-:W-:Y:S01]  /*1c10*/  @P1 FFMA.FTZ R20, R20, R12, -R21 ;  /* 0x0000000c14141223 */ /* 0x000fe20000010815 */
[----:B------:R-:W0:Y:S02]  /*1c20*/  SHFL.UP PT, R13, R23, 0x10, RZ ;  /* 0x06000000170d7989 */ /* 0x000e2400000e00ff */
[----:B------:R-:W-:-:S02]  /*1c30*/  FSEL R14, R15, R14, !P1 ;  /* 0x0000000e0f0e7208 */ /* 0x000fc40004800000 */
[----:B------:R-:W1:Y:S01]  /*1c40*/  SHFL.UP PT, R15, R20, 0x10, RZ ;  /* 0x06000000140f7989 */ /* 0x000e6200000e00ff */
[----:B------:R-:W-:-:S03]  /*1c50*/  ISETP.GE.AND P1, PT, R36, 0x10, PT ;  /* 0x000000102400780c */ /* 0x000fc60003f26270 */
[----:B------:R-:W2:Y:S04]  /*1c60*/  SHFL.UP PT, R21, R14, 0x10, RZ ;  /* 0x060000000e157989 */ /* 0x000ea800000e00ff */
[----:B------:R-:W-:Y:S01]  /*1c70*/  @!P0 LDS.128 R16, [UR4+0x250] ;  /* 0x00025004ff108984 */ /* 0x000fe20008000c00 */
[----:B0-----:R-:W-:-:S04]  /*1c80*/  FMUL.FTZ R12, R14, R13 ;  /* 0x0000000d0e0c7220 */ /* 0x001fc80000410000 */
[----:B------:R-:W-:Y:S02]  /*1c90*/  FFMA.FTZ R75, R20, R31, -R12 ;  /* 0x0000001f144b7223 */ /* 0x000fe4000001080c */
[C---:B-1----:R-:W-:Y:S02]  /*1ca0*/  FMUL.FTZ R30, R14.reuse, R15 ;  /* 0x0000000f0e1e7220 */ /* 0x042fe40000410000 */
[C---:B------:R-:W-:Y:S02]  /*1cb0*/  FMUL.FTZ R31, R14.reuse, R31 ;  /* 0x0000001f0e1f7220 */ /* 0x040fe40000410000 */
[-C--:B--2---:R-:W-:Y:S02]  /*1cc0*/  FMUL.FTZ R12, R14, R21.reuse ;  /* 0x000000150e0c7220 */ /* 0x084fe40000410000 */
[C---:B------:R-:W-:Y:S02]  /*1cd0*/  FFMA.FTZ R21, R20.reuse, R21, R30 ;  /* 0x0000001514157223 */ /* 0x040fe4000001001e */
[----:B------:R-:W-:-:S02]  /*1ce0*/  FFMA.FTZ R70, R20, R13, R31 ;  /* 0x0000000d14467223 */ /* 0x000fc4000001001f */
[----:B------:R-:W-:Y:S01]  /*1cf0*/  @P1 FFMA.FTZ R20, R20, R15, -R12 ;  /* 0x0000000f14141223 */ /* 0x000fe2000001080c */
[----:B------:R-:W-:Y:S01]  /*1d00*/  FSEL R21, R14, R21, !P1 ;  /* 0x000000150e157208 */ /* 0x000fe20004800000 */
[----:B------:R-:W-:Y:S02]  /*1d10*/  @P1 FADD.FTZ R22, R22, R75 ;  /* 0x0000004b16161221 */ /* 0x000fe40000010000 */
[----:B------:R-:W-:Y:S01]  /*1d20*/  @P1 FADD.FTZ R23, R23, R70 ;  /* 0x0000004617171221 */ /* 0x000fe20000010000 */
[----:B------:R-:W0:Y:S04]  /*1d30*/  SHFL.UP PT, R75, R20, 0x1, RZ ;  /* 0x04200000144b7989 */ /* 0x000e2800000e00ff */
[----:B------:R-:W-:Y:S04]  /*1d40*/  @!P2 STS.128 [0x210], R20 ;  /* 0x00021014ff00a388 */ /* 0x000fe80000000c00 */
[----:B------:R-:W-:Y:S06]  /*1d50*/  BAR.SYNC.DEFER_BLOCKING 0x0 ;  /* 0x0000000000007b1d */ /* 0x000fec0000010000 */
[----:B------:R1:W2:Y:S04]  /*1d60*/  SHFL.UP PT, R74, R21, 0x1, RZ ;  /* 0x04200000154a7989 */ /* 0x0002a800000e00ff */
[----:B------:R4:W5:Y:S04]  /*1d70*/  SHFL.UP PT, R70, R23, 0x1, RZ ;  /* 0x0420000017467989 */ /* 0x00096800000e00ff */
[----:B------:R4:W5:Y:S01]  /*1d80*/  SHFL.UP PT, R72, R22, 0x1, RZ ;  /* 0x0420000016487989 */ /* 0x00096200000e00ff */
[----:B-1----:R-:W-:-:S02]  /*1d90*/  MOV R21, c[0x0][0x1a0] ;  /* 0x0000680000157a02 */ /* 0x002fc40000000f00 */
[----:B0-----:R-:W-:Y:S02]  /*1da0*/  @!P3 MOV R75, R16 ;  /* 0x00000010004bb202 */ /* 0x001fe40000000f00 */
[C---:B------:R-:W-:Y:S02]  /*1db0*/  LEA R55, P1, R21.reuse, R55, 0x3 ;  /* 0x0000003715377211 */ /* 0x040fe400078218ff */
[----:B----4-:R-:W-:Y:S02]  /*1dc0*/  MOV R23, c[0x0][0x1c4] ;  /* 0x0000710000177a02 */ /* 0x010fe40000000f00 */
[----:B------:R-:W-:Y:S01]  /*1dd0*/  MOV R22, c[0x0][0x1a4] ;  /* 0x0000690000167a02 */ /* 0x000fe20000000f00 */
[----:B------:R-:W-:Y:S03]  /*1de0*/  @!P3 STS.128 [0x230], R16 ;  /* 0x00023010ff00b388 */ /* 0x000fe60000000c00 */
[----:B------:R-:W-:Y:S01]  /*1df0*/  LEA.HI.X R52, R21, R52, R22, 0x3, P1 ;  /* 0x0000003415347211 */ /* 0x000fe200008f1c16 */
[----:B------:R-:W0:Y:S01]  /*1e00*/  LDS.128 R12, [0x210] ;  /* 0x00021000ff0c7984 */ /* 0x000e220000000c00 */
[----:B------:R-:W-:-:S02]  /*1e10*/  MOV R22, c[0x0][0x1c0] ;  /* 0x0000700000167a02 */ /* 0x000fc40000000f00 */
[----:B--2---:R-:W-:Y:S01]  /*1e20*/  @!P3 MOV R74, R17 ;  /* 0x00000011004ab202 */ /* 0x004fe20000000f00 */
[----:B------:R-:W-:Y:S01]  /*1e30*/  BAR.SYNC.DEFER_BLOCKING 0x0 ;  /* 0x0000000000007b1d */ /* 0x000fe20000010000 */
[C---:B------:R-:W-:Y:S02]  /*1e40*/  LEA R53, P1, R22.reuse, R53, 0x3 ;  /* 0x0000003516357211 */ /* 0x040fe400078218ff */
[----:B-----5:R-:W-:Y:S02]  /*1e50*/  @!P3 MOV R70, R19 ;  /* 0x000000130046b202 */ /* 0x020fe40000000f00 */
[----:B------:R-:W-:Y:S02]  /*1e60*/  LEA.HI.X R48, R22, R48, R23, 0x3, P1 ;  /* 0x0000003016307211 */ /* 0x000fe400008f1c17 */
[----:B------:R-:W-:Y:S02]  /*1e70*/  @!P3 MOV R72, R18 ;  /* 0x000000120048b202 */ /* 0x000fe40000000f00 */
[----:B------:R-:W-:Y:S01]  /*1e80*/  ISETP.NE.AND P1, PT, R41, RZ, PT ;  /* 0x000000ff2900720c */ /* 0x000fe20003f25270 */
[----:B---3--:R-:W-:-:S02]  /*1e90*/  FMUL.FTZ R23, R27, R29 ;  /* 0x0000001d1b177220 */ /* 0x008fc40000410000 */
[C---:B------:R-:W-:Y:S02]  /*1ea0*/  FMUL.FTZ R29, R26.reuse, R29 ;  /* 0x0000001d1a1d7220 */ /* 0x040fe40000410000 */
[-C--:B------:R-:W-:Y:S01]  /*1eb0*/  FFMA.FTZ R26, R26, R28.reuse, -R23 ;  /* 0x0000001c1a1a7223 */ /* 0x080fe20000010817 */
[----:B------:R-:W1:Y:S01]  /*1ec0*/  @P4 LDS.64 R30, [0x238] ;  /* 0x00023800ff1e4984 */ /* 0x000e620000000a00 */
[----:B------:R-:W-:Y:S02]  /*1ed0*/  FFMA.FTZ R29, R27, R28, R29 ;  /* 0x0000001c1b1d7223 */ /* 0x000fe4000001001d */
[----:B0-----:R-:W-:Y:S02]  /*1ee0*/  FMUL.FTZ R23, R13, R17 ;  /* 0x000000110d177220 */ /* 0x001fe40000410000 */
[-C--:B-1----:R-:W-:Y:S02]  /*1ef0*/  @P4 FMUL.FTZ R76, R30, R74.reuse ;  /* 0x0000004a1e4c4220 */ /* 0x082fe40000410000 */
[----:B------:R-:W-:-:S02]  /*1f00*/  @P4 FMUL.FTZ R74, R31, R74 ;  /* 0x0000004a1f4a4220 */ /* 0x000fc40000410000 */
[-C--:B------:R-:W-:Y:S02]  /*1f10*/  @P4 FFMA.FTZ R31, R31, R75.reuse, R76 ;  /* 0x0000004b1f1f4223 */ /* 0x080fe4000001004c */
[----:B------:R-:W-:Y:S01]  /*1f20*/  @P4 FFMA.FTZ R75, R30, R75, -R74 ;  /* 0x0000004b1e4b4223 */ /* 0x000fe2000001084a */
[----:B------:R-:W-:Y:S01]  /*1f30*/  MOV R30, c[0x0][0x188] ;  /* 0x00006200001e7a02 */ /* 0x000fe20000000f00 */
[----:B------:R-:W-:Y:S01]  /*1f40*/  @P4 FADD.FTZ R70, R70, R31 ;  /* 0x0000001f46464221 */ /* 0x000fe20000010000 */
[----:B------:R-:W-:Y:S01]  /*1f50*/  MOV R31, c[0x0][0x18c] ;  /* 0x00006300001f7a02 */ /* 0x000fe20000000f00 */
[----:B------:R-:W-:Y:S01]  /*1f60*/  @P4 FADD.FTZ R72, R72, R75 ;  /* 0x0000004b48484221 */ /* 0x000fe20000010000 */
[C---:B------:R-:W-:Y:S01]  /*1f70*/  LEA R50, P2, R30.reuse, R50, 0x3 ;  /* 0x000000321e327211 */ /* 0x040fe200078418ff */
[C---:B------:R-:W-:Y:S02]  /*1f80*/  FMUL.FTZ R20, R71.reuse, R70 ;  /* 0x0000004647147220 */ /* 0x040fe40000410000 */
[-C--:B------:R-:W-:Y:S01]  /*1f90*/  FMUL.FTZ R71, R71, R72.reuse ;  /* 0x0000004847477220 */ /* 0x080fe20000410000 */
[----:B------:R-:W-:Y:S01]  /*1fa0*/  LEA.HI.X R51, R30, R51, R31, 0x3, P2 ;  /* 0x000000331e337211 */ /* 0x000fe200010f1c1f */
[----:B------:R-:W-:-:S02]  /*1fb0*/  FFMA.FTZ R20, R73, R72, -R20 ;  /* 0x0000004849147223 */ /* 0x000fc40000010814 */
[----:B------:R-:W-:Y:S02]  /*1fc0*/  FFMA.FTZ R21, R73, R70, R71 ;  /* 0x0000004649157223 */ /* 0x000fe40000010047 */
[----:B------:R-:W-:Y:S02]  /*1fd0*/  FADD.FTZ R61, R61, R20 ;  /* 0x000000143d3d7221 */ /* 0x000fe40000010000 */
[----:B------:R-:W-:Y:S02]  /*1fe0*/  FADD.FTZ R21, RZ, R21 ;  /* 0x00000015ff157221 */ /* 0x000fe40000010000 */
[----:B------:R-:W-:Y:S02]  /*1ff0*/  FMUL.FTZ R31, R13, R19 ;  /* 0x000000130d1f7220 */ /* 0x000fe40000410000 */
[C---:B------:R-:W-:Y:S02]  /*2000*/  FMUL.FTZ R20, R62.reuse, R21 ;  /* 0x000000153e147220 */ /* 0x040fe40000410000 */
[----:B------:R-:W-:-:S02]  /*2010*/  FMUL.FTZ R62, R62, R61 ;  /* 0x0000003d3e3e7220 */ /* 0x000fc40000410000 */
[C---:B------:R-:W-:Y:S02]  /*2020*/  FFMA.FTZ R20, R64.reuse, R61, -R20 ;  /* 0x0000003d40147223 */ /* 0x040fe40000010814 */
[----:B------:R-:W-:Y:S02]  /*2030*/  FFMA.FTZ R62, R64, R21, R62 ;  /* 0x00000015403e7223 */ /* 0x000fe4000001003e */
[----:B------:R-:W-:Y:S02]  /*2040*/  FADD.FTZ R67, R67, R20 ;  /* 0x0000001443437221 */ /* 0x000fe40000010000 */
[----:B------:R-:W-:Y:S02]  /*2050*/  FADD.FTZ R20, RZ, R62 ;  /* 0x0000003eff147221 */ /* 0x000fe40000010000 */
[-C--:B------:R-:W-:Y:S02]  /*2060*/  FFMA.FTZ R31, R12, R18.reuse, -R31 ;  /* 0x000000120c1f7223 */ /* 0x080fe4000001081f */
[----:B------:R-:W-:-:S02]  /*2070*/  FMUL.FTZ R18, R13, R18 ;  /* 0x000000120d127220 */ /* 0x000fc40000410000 */
[----:B------:R-:W-:Y:S02]  /*2080*/  FMUL.FTZ R13, R13, R16 ;  /* 0x000000100d0d7220 */ /* 0x000fe40000410000 */
[C---:B------:R-:W-:Y:S02]  /*2090*/  FMUL.FTZ R22, R69.reuse, R20 ;  /* 0x0000001445167220 */ /* 0x040fe40000410000 */
[----:B------:R-:W-:Y:S02]  /*20a0*/  FFMA.FTZ R17, R12, R17, R13 ;  /* 0x000000110c117223 */ /* 0x000fe4000001000d */
[-C--:B------:R-:W-:Y:S02]  /*20b0*/  FMUL.FTZ R69, R69, R67.reuse ;  /* 0x0000004345457220 */ /* 0x080fe40000410000 */
[----:B------:R-:W-:Y:S02]  /*20c0*/  FFMA.FTZ R13, R68, R67, -R22 ;  /* 0x00000043440d7223 */ /* 0x000fe40000010816 */
[----:B------:R-:W-:-:S02]  /*20d0*/  FFMA.FTZ R16, R12, R16, -R23 ;  /* 0x000000100c107223 */ /* 0x000fc40000010817 */
[----:B------:R-:W-:Y:S02]  /*20e0*/  FFMA.FTZ R12, R12, R19, R18 ;  /* 0x000000130c0c7223 */ /* 0x000fe40000010012 */
[----:B------:R-:W-:Y:S02]  /*20f0*/  FADD.FTZ R18, R14, R31 ;  /* 0x0000001f0e127221 */ /* 0x000fe40000010000 */
[----:B------:R-:W-:Y:S02]  /*2100*/  FFMA.FTZ R69, R68, R20, R69 ;  /* 0x0000001444457223 */ /* 0x000fe40000010045 */
[----:B------:R-:W-:Y:S01]  /*2110*/  FADD.FTZ R31, R66, R13 ;  /* 0x0000000d421f7221 */ /* 0x000fe20000010000 */
[----:B------:R-:W-:Y:S01]  /*2120*/  @!P1 MOV R13, R57 ;  /* 0x00000039000d9202 */ /* 0x000fe20000000f00 */
[----:B------:R-:W-:Y:S01]  /*2130*/  FADD.FTZ R19, R15, R12 ;  /* 0x0000000c0f137221 */ /* 0x000fe20000010000 */
[----:B------:R-:W-:Y:S01]  /*2140*/  @!P1 MOV R12, R58 ;  /* 0x0000003a000c9202 */ /* 0x000fe20000000f00 */
[----:B------:R-:W-:Y:S01]  /*2150*/  FADD.FTZ R69, RZ, R69 ;  /* 0x00000045ff457221 */ /* 0x000fe20000010000 */
[----:B------:R-:W-:Y:S01]  /*2160*/  IADD3 R58, P2, R58, 0x10, RZ ;  /* 0x000000103a3a7810 */ /* 0x000fe20007f5e0ff */
[C---:B------:R-:W-:Y:S01]  /*2170*/  FMUL.FTZ R14, R60.reuse, R31 ;  /* 0x0000001f3c0e7220 */ /* 0x040fe20000410000 */
[----:B------:R0:W-:Y:S01]  /*2180*/  @!P1 STS.128 [UR4+0x250], R16 ;  /* 0x00025010ff009988 */ /* 0x0001e20008000c04 */
[-C--:B------:R-:W-:Y:S01]  /*2190*/  FMUL.FTZ R60, R60, R69.reuse ;  /* 0x000000453c3c7220 */ /* 0x080fe20000410000 */
[----:B------:R-:W-:Y:S01]  /*21a0*/  UIADD3 UR4, UR4, 0x10, URZ ;  /* 0x0000001004047890 */ /* 0x000fe2000fffe03f */
[----:B------:R-:W-:Y:S01]  /*21b0*/  FFMA.FTZ R14, R63, R69, R14 ;  /* 0x000000453f0e7223 */ /* 0x000fe2000001000e */
[----:B------:R0:W-:Y:S01]  /*21c0*/  @!P1 STG.E.128 [R12.64], R16 ;  /* 0x000000100c009986 */ /* 0x0001e2000c101d06 */
[----:B------:R-:W-:Y:S01]  /*21d0*/  ISETP.GE.AND P1, PT, R59, c[0x0][0x16c], PT ;  /* 0x00005b003b007a0c */ /* 0x000fe20003f26270 */
[----:B------:R-:W-:Y:S01]  /*21e0*/  FFMA.FTZ R60, R63, R31, -R60 ;  /* 0x0000001f3f3c7223 */ /* 0x000fe2000001083c */
[----:B------:R-:W-:Y:S01]  /*21f0*/  IADD3.X R57, RZ, R57, RZ, P2, !PT ;  /* 0x00000039ff397210 */ /* 0x000fe200017fe4ff */
[----:B------:R-:W-:-:S02]  /*2200*/  FADD.FTZ R14, RZ, R14 ;  /* 0x0000000eff0e7221 */ /* 0x000fc40000010000 */
        /* <DEDUP_REMOVED lines=13> */
[----:B0-----:R-:W-:Y:S01]  /*22e0*/  @P1 CALL.REL.NOINC `(.L_x_2443) ;  /* 0x0000001000001944 */ /* 0x001fe20003c00000 */
[----:B------:R-:W-:Y:S05]  /*22f0*/  BRA `(.L_x_2444) ;  /* 0xffffeea000007947 */ /* 0x000fea000383ffff */
.L_x_2443:
[----:B------:R-:W-:Y:S01]  /*2300*/  BAR.SYNC.DEFER_BLOCKING 0x0 ;  /* 0x0000000000007b1d */ /* 0x000fe20000010000 */
[----:B------:R-:W-:Y:S01]  /*2310*/  ISETP.NE.AND P0, PT, R41, RZ, PT ;  /* 0x000000ff2900720c */ /* 0x000fe20003f05270 */
[----:B------:R-:W-:Y:S01]  /*2320*/  IMAD R5, R54, c[0x0][0x200], RZ ;  /* 0x0000800036057a24 */ /* 0x000fe200078e02ff */
[----:B------:R-:W-:-:S03]  /*2330*/  SHF.L.U32 R12, R32, 0x7, RZ ;  /* 0x00000007200c7819 */ /* 0x000fc600000006ff */
[C---:B------:R-:W-:Y:S01]  /*2340*/  IMAD R17, R40.reuse, c[0x0][0x204], R5 ;  /* 0x0000810028117a24 */ /* 0x040fe200078e0205 */
[----:B------:R-:W-:Y:S01]  /*2350*/  SHF.R.S32.HI R13, RZ, 0x1f, R12 ;  /* 0x0000001fff0d7819 */ /* 0x000fe2000001140c */
[----:B------:R-:W-:Y:S01]  /*2360*/  IMAD.WIDE.U32 R4, R40, c[0x0][0x200], RZ ;  /* 0x0000800028047a25 */ /* 0x000fe200078e00ff */
[----:B------:R-:W-:Y:S01]  /*2370*/  IADD3 R14, P2, R39, R12, RZ ;  /* 0x0000000c270e7210 */ /* 0x000fe20007f5e0ff */
[----:B------:R-:W-:Y:S03]  /*2380*/  BSSY B0, `(.L_x_2445) ;  /* 0x0000017000007945 */ /* 0x000fe60003800000 */
[----:B------:R-:W-:Y:S02]  /*2390*/  IADD3 R21, R5, R17, RZ ;  /* 0x0000001105157210 */ /* 0x000fe40007ffe0ff */
[----:B------:R-:W-:Y:S01]  /*23a0*/  IADD3.X R15, R34, R13, RZ, P2, !PT ;  /* 0x0000000d220f7210 */ /* 0x000fe200017fe4ff */
[----:B------:R-:W-:Y:S01]  /*23b0*/  STS.128 [R36.X16], R8 ;  /* 0x0000000824007388 */ /* 0x000fe2000000cc00 */
[----:B------:R-:W-:-:S06]  /*23c0*/  NOP ;  /* 0x0000000000007918 */ /* 0x000fcc0000000000 */
[----:B------:R-:W-:Y:S04]  /*23d0*/  LDS R19, [R36.X4] ;  /* 0x0000000024137984 */ /* 0x000fe80000004800 */
        /* <DEDUP_REMOVED lines=17> */
.L_x_2446:
[----:B------:R-:W-:Y:S05]  /*24f0*/  BSYNC B0 ;  /* 0x0000000000007941 */ /* 0x000fea0003800000 */
.L_x_2445:
[----:B------:R-:W-:Y:S01]  /*2500*/  MOV R6, R4 ;  /* 0x0000000400067202 */ /* 0x000fe20000000f00 */
[----:B------:R-:W-:Y:S01]  /*2510*/  IMAD R18, R44, c[0x0][0x208], RZ ;  /* 0x000082002c127a24 */ /* 0x000fe200078e02ff */
[----:B------:R-:W-:Y:S01]  /*2520*/  MOV R7, R21 ;  /* 0x0000001500077202 */ /* 0x000fe20000000f00 */
[----:B0-----:R-:W-:Y:S01]  /*2530*/  IMAD R17, R54, c[0x0][0x1f0], RZ ;  /* 0x00007c0036117a24 */ /* 0x001fe200078e02ff */
[----:B------:R-:W-:Y:S02]  /*2540*/  ISETP.GE.AND P1, PT, R39, R0, PT ;  /* 0x000000002700720c */ /* 0x000fe40003f26270 */
[-C--:B------:R-:W-:Y:S01]  /*2550*/  ISETP.GE.AND P2, PT, R37, R22.reuse, PT ;  /* 0x000000162500720c */ /* 0x080fe20003f46270 */
[----:B------:R-:W-:Y:S01]  /*2560*/  IMAD.WIDE.U32 R6, R45, c[0x0][0x208], R6 ;  /* 0x000082002d067a25 */ /* 0x000fe200078e0006 */
[----:B------:R-:W-:Y:S02]  /*2570*/  MOV R16, 0x4 ;  /* 0x0000000400107802 */ /* 0x000fe40000000f00 */
[----:B------:R-:W-:Y:S01]  /*2580*/  ISETP.GE.AND P3, PT, R35, R22, PT ;  /* 0x000000162300720c */ /* 0x000fe20003f66270 */
[----:B------:R-:W-:Y:S01]  /*2590*/  IMAD R37, R45, c[0x0][0x20c], R18 ;  /* 0x000083002d257a24 */ /* 0x000fe200078e0212 */
[----:B------:R-:W-:Y:S01]  /*25a0*/  IADD3 R21, P4, R12, R6, RZ ;  /* 0x000000060c157210 */ /* 0x000fe20007f9e0ff */
[----:B------:R-:W-:-:S03]  /*25b0*/  IMAD.WIDE R4, R39, R16, c[0x0][0x258] ;  /* 0x0000960027047625 */ /* 0x000fc600078e0210 */
[----:B------:R-:W-:Y:S01]  /*25c0*/  IADD3.X R6, R13, R37, R7, P4, !PT ;  /* 0x000000250d067210 */ /* 0x000fe200027fe407 */
[C---:B------:R-:W-:Y:S01]  /*25d0*/  IMAD R31, R40.reuse, c[0x0][0x1f4], R17 ;  /* 0x00007d00281f7a24 */ /* 0x040fe200078e0211 */
[----:B------:R-:W-:Y:S01]  /*25e0*/  ISETP.GE.AND P4, PT, R33, R22, PT ;  /* 0x000000162100720c */ /* 0x000fe20003f86270 */
[C---:B------:R-:W-:Y:S01]  /*25f0*/  @!P1 IMAD.WIDE.U32 R18, R40.reuse, c[0x0][0x1f0], R12 ;  /* 0x00007c0028129a25 */ /* 0x040fe200078e000c */
[----:B------:R-:W-:Y:S02]  /*2600*/  LEA R20, P5, R21, R4, 0x2 ;  /* 0x0000000415147211 */ /* 0x000fe400078a10ff */
[----:B------:R-:W-:Y:S01]  /*2610*/  LOP3.LUT R37, R39, 0x20, RZ, 0xfc, !PT ;  /* 0x0000002027257812 */ /* 0x000fe200078efcff */
[----:B------:R-:W-:Y:S01]  /*2620*/  IMAD.WIDE.U32 R16, R40, c[0x0][0x1f0], RZ ;  /* 0x00007c0028107a25 */ /* 0x000fe200078e00ff */
[----:B------:R-:W-:Y:S02]  /*2630*/  LEA.HI.X R21, R21, R5, R6, 0x2, P5 ;  /* 0x0000000515157211 */ /* 0x000fe400028f1406 */
[----:B------:R-:W-:Y:S01]  /*2640*/  @!P1 IADD3 R19, R31, R19, RZ ;  /* 0x000000131f139210 */ /* 0x000fe20007ffe0ff */
[----:B------:R-:W-:Y:S01]  /*2650*/  IMAD R22, R44, c[0x0][0x1f8], RZ ;  /* 0x00007e002c167a24 */ /* 0x000fe200078e02ff */
[----:B------:R-:W-:Y:S01]  /*2660*/  IADD3 R17, R17, R31, RZ ;  /* 0x0000001f11117210 */ /* 0x000fe20007ffe0ff */
[----:B------:R-:W-:Y:S02]  /*2670*/  @!P2 STG.E [R20.64+0x80], R23 ;  /* 0x000080171400a986 */ /* 0x000fe4000c101906 */
[----:B------:R-:W-:-:S02]  /*2680*/  @!P1 IMAD.WIDE.U32 R4, R45, c[0x0][0x1f8], R18 ;  /* 0x00007e002d049a25 */ /* 0x000fc400078e0012 */
[----:B------:R0:W-:Y:S02]  /*2690*/  @!P3 STG.E [R20.64+0x100], R27 ;  /* 0x0001001b1400b986 */ /* 0x0001e4000c101906 */
[----:B------:R-:W-:Y:S01]  /*26a0*/  IMAD.WIDE.U32 R6, R45, c[0x0][0x1f8], R16 ;  /* 0x00007e002d067a25 */ /* 0x000fe200078e0010 */
[----:B------:R-:W-:Y:S01]  /*26b0*/  SHF.L.U32 R16, R37, 0x2, RZ ;  /* 0x0000000225107819 */ /* 0x000fe200000006ff */
[----:B------:R1:W-:Y:S01]  /*26c0*/  @!P4 STG.E [R20.64+0x180], R29 ;  /* 0x0001801d1400c986 */ /* 0x0003e2000c101906 */
[----:B------:R-:W-:Y:S01]  /*26d0*/  @!P1 IADD3 R19, P2, R39, R4, RZ ;  /* 0x0000000427139210 */ /* 0x000fe20007f5e0ff */
[----:B------:R-:W-:Y:S01]  /*26e0*/  IMAD R31, R45, c[0x0][0x1fc], R22 ;  /* 0x00007f002d1f7a24 */ /* 0x000fe200078e0216 */
[----:B------:R-:W-:Y:S02]  /*26f0*/  IADD3 R6, P3, R12, R6, RZ ;  /* 0x000000060c067210 */ /* 0x000fe40007f7e0ff */
[----:B------:R-:W-:Y:S02]  /*2700*/  SHF.L.U64.HI R17, R37, 0x2, R34 ;  /* 0x0000000225117819 */ /* 0x000fe40000010222 */
[----:B------:R-:W-:Y:S01]  /*2710*/  IADD3 R4, P4, R16, c[0x0][0x268], RZ ;  /* 0x00009a0010047a10 */ /* 0x000fe20007f9e0ff */
[----:B0-----:R-:W-:Y:S01]  /*2720*/  HFMA2.MMA R27, -RZ, RZ, 0, 0 ;  /* 0x00000000ff1b7435 */ /* 0x001fe200000001ff */
[----:B------:R-:W-:-:S02]  /*2730*/  @!P1 IADD3.X R22, R34, R5, R31, P2, !PT ;  /* 0x0000000522169210 */ /* 0x000fc400017fe41f */
[----:B------:R-:W-:Y:S01]  /*2740*/  IADD3.X R7, R13, R31, R7, P3, !PT ;  /* 0x0000001f0d077210 */ /* 0x000fe20001ffe407 */
[----:B------:R-:W-:Y:S01]  /*2750*/  HFMA2.MMA R31, -RZ, RZ, 0, 0 ;  /* 0x00000000ff1f7435 */ /* 0x000fe200000001ff */
[----:B------:R-:W-:Y:S02]  /*2760*/  IADD3.X R5, R17, c[0x0][0x26c], RZ, P4, !PT ;  /* 0x00009b0011057a10 */ /* 0x000fe400027fe4ff */
[-C--:B------:R-:W-:Y:S01]  /*2770*/  ISETP.GE.AND P2, PT, R37, R0.reuse, PT ;  /* 0x000000002500720c */ /* 0x080fe20003f46270 */
[----:B------:R-:W-:Y:S01]  /*2780*/  BAR.SYNC.DEFER_BLOCKING 0x0 ;  /* 0x0000000000007b1d */ /* 0x000fe20000010000 */
[-C--:B------:R-:W-:Y:S02]  /*2790*/  ISETP.GE.AND P3, PT, R35, R0.reuse, PT ;  /* 0x000000002300720c */ /* 0x080fe40003f66270 */
[----:B------:R-:W-:Y:S02]  /*27a0*/  ISETP.GE.AND P4, PT, R33, R0, PT ;  /* 0x000000002100720c */ /* 0x000fe40003f86270 */
[----:B-1----:R-:W-:-:S02]  /*27b0*/  LEA R20, P6, R6, R4, 0x2 ;  /* 0x0000000406147211 */ /* 0x002fc400078c10ff */
[C---:B------:R-:W-:Y:S02]  /*27c0*/  @!P1 LEA R18, P5, R19.reuse, c[0x0][0x268], 0x2 ;  /* 0x00009a0013129a11 */ /* 0x040fe400078a10ff */
[----:B------:R-:W-:Y:S02]  /*27d0*/  MOV R23, RZ ;  /* 0x000000ff00177202 */ /* 0x000fe40000000f00 */
[----:B------:R-:W-:Y:S02]  /*27e0*/  MOV R29, RZ ;  /* 0x000000ff001d7202 */ /* 0x000fe40000000f00 */
[----:B------:R-:W-:Y:S02]  /*27f0*/  LEA.HI.X R21, R6, R5, R7, 0x2, P6 ;  /* 0x0000000506157211 */ /* 0x000fe400030f1407 */
[----:B------:R-:W-:-:S05]  /*2800*/  @!P1 LEA.HI.X R19, R19, c[0x0][0x26c], R22, 0x2, P5 ;  /* 0x00009b0013139a11 */ /* 0x000fca00028f1416 */
[----:B------:R-:W2:Y:S04]  /*2810*/  @!P1 LDG.E R27, [R18.64] ;  /* 0x00000006121b9981 */ /* 0x000ea8000c1e1900 */
[----:B------:R-:W3:Y:S04]  /*2820*/  @!P2 LDG.E R23, [R20.64] ;  /* 0x000000061417a981 */ /* 0x000ee8000c1e1900 */
[----:B------:R-:W4:Y:S04]  /*2830*/  @!P3 LDG.E R31, [R20.64+0x80] ;  /* 0x00008006141fb981 */ /* 0x000f28000c1e1900 */
[----:B------:R-:W5:Y:S01]  /*2840*/  @!P4 LDG.E R29, [R20.64+0x100] ;  /* 0x00010006141dc981 */ /* 0x000f62000c1e1900 */
[----:B------:R-:W-:Y:S03]  /*2850*/  BSSY B0, `(.L_x_2447) ;  /* 0x000003a000007945 */ /* 0x000fe60003800000 */
[----:B--2---:R-:W-:Y:S04]  /*2860*/  STS [R36.X4], R27 ;  /* 0x0000001b24007388 */ /* 0x004fe80000004800 */
[----:B---3--:R-:W-:Y:S04]  /*2870*/  STS [R36.X4+0x80], R23 ;  /* 0x0000801724007388 */ /* 0x008fe80000004800 */
[----:B----4-:R-:W-:Y:S04]  /*2880*/  STS [R36.X4+0x100], R31 ;  /* 0x0001001f24007388 */ /* 0x010fe80000004800 */
[----:B-----5:R-:W-:Y:S01]  /*2890*/  STS [R36.X4+0x180], R29 ;  /* 0x0001801d24007388 */ /* 0x020fe20000004800 */
[----:B------:R-:W-:-:S06]  /*28a0*/  NOP ;  /* 0x0000000000007918 */ /* 0x000fcc0000000000 */
[----:B------:R-:W0:Y:S02]  /*28b0*/  LDS.128 R4, [R36.X16] ;  /* 0x0000000024047984 */ /* 0x000e24000000cc00 */
[----:B0-----:R-:W-:Y:S02]  /*28c0*/  FMUL.FTZ R19, R5, -1.4426950216293334961 ;  /* 0xbfb8aa3b05137820 */ /* 0x001fe40000410000 */
[----:B------:R-:W-:Y:S02]  /*28d0*/  FMUL.FTZ R22, R4, -1.4426950216293334961 ;  /* 0xbfb8aa3b04167820 */ /* 0x000fe40000410000 */
[----:B------:R-:W-:Y:S02]  /*28e0*/  FMUL.FTZ R23, R7, -1.4426950216293334961 ;  /* 0xbfb8aa3b07177820 */ /* 0x000fe40000410000 */
[----:B------:R-:W-:Y:S01]  /*28f0*/  FMUL.FTZ R21, R6, -1.4426950216293334961 ;  /* 0xbfb8aa3b06157820 */ /* 0x000fe20000410000 */
[----:B------:R-:W0:Y:S08]  /*2900*/  MUFU.EX2 R19, R19 ;  /* 0x0000001300137308 */ /* 0x000e300000000800 */
[----:B------:R-:W1:Y:S08]  /*2910*/  MUFU.EX2 R22, R22 ;  /* 0x0000001600167308 */ /* 0x000e700000000800 */
[----:B------:R-:W2:Y:S01]  /*2920*/  MUFU.EX2 R23, R23 ;  /* 0x0000001700177308 */ /* 0x000ea20000000800 */
[----:B0-----:R-:W-:-:S07]  /*2930*/  FADD.FTZ R20, R19, 1 ;  /* 0x3f80000013147421 */ /* 0x001fce0000010000 */
[----:B------:R-:W0:Y:S01]  /*2940*/  MUFU.EX2 R21, R21 ;  /* 0x0000001500157308 */ /* 0x000e220000000800 */
[----:B-1----:R-:W-:Y:S02]  /*2950*/  FADD.FTZ R18, R22, 1 ;  /* 0x3f80000016127421 */ /* 0x002fe40000010000 */
[----:B--2---:R-:W-:-:S05]  /*2960*/  FADD.FTZ R26, R23, 1 ;  /* 0x3f800000171a7421 */ /* 0x004fca0000010000 */
[----:B------:R-:W1:Y:S01]  /*2970*/  MUFU.RCP R27, R18 ;  /* 0x00000012001b7308 */ /* 0x000e620000001000 */
[----:B------:R-:W-:Y:S01]  /*2980*/  BAR.SYNC.DEFER_BLOCKING 0x0 ;  /* 0x0000000000007b1d */ /* 0x000fe20000010000 */
[----:B0-----:R-:W-:-:S06]  /*2990*/  FADD.FTZ R22, R21, 1 ;  /* 0x3f80000015167421 */ /* 0x001fcc0000010000 */
[----:B------:R-:W0:Y:S08]  /*29a0*/  MUFU.RCP R20, R20 ;  /* 0x0000001400147308 */ /* 0x000e300000001000 */
[----:B------:R-:W2:Y:S01]  /*29b0*/  MUFU.RCP R29, R22 ;  /* 0x00000016001d7308 */ /* 0x000ea20000001000 */
[----:B-1----:R-:W-:-:S04]  /*29c0*/  FMUL.FTZ R19, R4, R27 ;  /* 0x0000001b04137220 */ /* 0x002fc80000410000 */
[----:B------:R-:W-:-:S03]  /*29d0*/  FMUL.FTZ R8, R19, R8 ;  /* 0x0000000813087220 */ /* 0x000fc60000410000 */
[----:B------:R-:W1:Y:S01]  /*29e0*/  MUFU.RCP R26, R26 ;  /* 0x0000001a001a7308 */ /* 0x000e620000001000 */
[----:B0-----:R-:W-:-:S04]  /*29f0*/  FMUL.FTZ R4, R5, R20 ;  /* 0x0000001405047220 */ /* 0x001fc80000410000 */
[----:B------:R-:W-:Y:S02]  /*2a00*/  FMUL.FTZ R9, R4, R9 ;  /* 0x0000000904097220 */ /* 0x000fe40000410000 */
[----:B--2---:R-:W-:-:S04]  /*2a10*/  FMUL.FTZ R5, R6, R29 ;  /* 0x0000001d06057220 */ /* 0x004fc80000410000 */
[----:B------:R-:W-:Y:S02]  /*2a20*/  FMUL.FTZ R10, R5, R10 ;  /* 0x0000000a050a7220 */ /* 0x000fe40000410000 */
[----:B------:R-:W-:Y:S02]  /*2a30*/  IMAD R5, R54, c[0x0][0x210], RZ ;  /* 0x0000840036057a24 */ /* 0x000fe400078e02ff */
[----:B-1----:R-:W-:Y:S02]  /*2a40*/  FMUL.FTZ R6, R7, R26 ;  /* 0x0000001a07067220 */ /* 0x002fe40000410000 */
[----:B------:R-:W-:Y:S02]  /*2a50*/  IMAD R29, R40, c[0x0][0x214], R5 ;  /* 0x00008500281d7a24 */ /* 0x000fe400078e0205 */
[----:B------:R-:W-:Y:S02]  /*2a60*/  FMUL.FTZ R11, R6, R11 ;  /* 0x0000000b060b7220 */ /* 0x000fe40000410000 */
[----:B------:R-:W-:-:S03]  /*2a70*/  IMAD.WIDE.U32 R4, R40, c[0x0][0x210], RZ ;  /* 0x0000840028047a25 */ /* 0x000fc600078e00ff */
        /* <DEDUP_REMOVED lines=12> */
[----:B------:R-:W-:Y:S01]  /*2b40*/  MOV R6, R14 ;  /* 0x0000000e00067202 */ /* 0x000fe20000000f00 */
[----:B------:R-:W-:Y:S01]  /*2b50*/  IMAD R0, R44, c[0x0][0x218], RZ ;  /* 0x000086002c007a24 */ /* 0x000fe200078e02ff */
[----:B------:R-:W-:-:S03]  /*2b60*/  MOV R7, R15 ;  /* 0x0000000f00077202 */ /* 0x000fc60000000f00 */
[----:B------:R-:W-:Y:S02]  /*2b70*/  IMAD R9, R45, c[0x0][0x21c], R0 ;  /* 0x000087002d097a24 */ /* 0x000fe400078e0200 */
[----:B------:R-:W-:-:S05]  /*2b80*/  IMAD.WIDE.U32 R6, R40, c[0x0][0x210], R6 ;  /* 0x0000840028067a25 */ /* 0x000fca00078e0006 */
[----:B------:R-:W-:-:S05]  /*2b90*/  IADD3 R7, R29, R7, RZ ;  /* 0x000000071d077210 */ /* 0x000fca0007ffe0ff */
[----:B------:R-:W-:-:S05]  /*2ba0*/  IMAD.WIDE.U32 R6, R45, c[0x0][0x218], R6 ;  /* 0x000086002d067a25 */ /* 0x000fca00078e0006 */
[----:B------:R-:W-:Y:S02]  /*2bb0*/  IADD3 R7, R7, R9, RZ ;  /* 0x0000000907077210 */ /* 0x000fe40007ffe0ff */
[----:B------:R-:W-:-:S04]  /*2bc0*/  LEA R8, P0, R6, c[0x0][0x270], 0x2 ;  /* 0x00009c0006087a11 */ /* 0x000fc800078010ff */
[----:B------:R-:W-:-:S05]  /*2bd0*/  LEA.HI.X R9, R6, c[0x0][0x274], R7, 0x2, P0 ;  /* 0x00009d0006097a11 */ /* 0x000fca00000f1407 */
[----:B------:R0:W-:Y:S04]  /*2be0*/  STG.E [R8.64], R19 ;  /* 0x0000001308007986 */ /* 0x0001e8000c101906 */
.L_x_2448:
[----:B------:R-:W-:Y:S05]  /*2bf0*/  BSYNC B0 ;  /* 0x0000000000007941 */ /* 0x000fea0003800000 */
.L_x_2447:
[----:B------:R-:W-:Y:S01]  /*2c00*/  MOV R5, R11 ;  /* 0x0000000b00057202 */ /* 0x000fe20000000f00 */
[----:B------:R-:W-:Y:S01]  /*2c10*/  IMAD R0, R44, c[0x0][0x218], RZ ;  /* 0x000086002c007a24 */ /* 0x000fe200078e02ff */
[----:B------:R-:W-:Y:S02]  /*2c20*/  IADD3 R16, P4, R16, c[0x0][0x270], RZ ;  /* 0x00009c0010107a10 */ /* 0x000fe40007f9e0ff */
[----:B------:R-:W-:Y:S01]  /*2c30*/  ISETP.GE.AND P0, PT, R37, R18, PT ;  /* 0x000000122500720c */ /* 0x000fe20003f06270 */
[----:B------:R-:W-:Y:S01]  /*2c40*/  IMAD.WIDE.U32 R4, R45, c[0x0][0x218], R4 ;  /* 0x000086002d047a25 */ /* 0x000fe200078e0004 */
[----:B------:R-:W-:Y:S02]  /*2c50*/  IADD3.X R17, R17, c[0x0][0x274], RZ, P4, !PT ;  /* 0x00009d0011117a10 */ /* 0x000fe400027fe4ff */
[----:B------:R-:W-:Y:S01]  /*2c60*/  IADD3 R32, R32, 0x1, RZ ;  /* 0x0000000120207810 */ /* 0x000fe20007ffe0ff */
[----:B------:R-:W-:Y:S01]  /*2c70*/  IMAD R7, R45, c[0x0][0x21c], R0 ;  /* 0x000087002d077a24 */ /* 0x000fe200078e0200 */
[----:B------:R-:W-:-:S02]  /*2c80*/  IADD3 R0, P3, R12, R4, RZ ;  /* 0x000000040c007210 */ /* 0x000fc40007f7e0ff */
[----:B------:R-:W-:Y:S02]  /*2c90*/  ISETP.GE.AND P1, PT, R35, R18, PT ;  /* 0x000000122300720c */ /* 0x000fe40003f26270 */
[----:B------:R-:W-:Y:S02]  /*2ca0*/  IADD3.X R5, R13, R7, R5, P3, !PT ;  /* 0x000000070d057210 */ /* 0x000fe40001ffe405 */
[C---:B------:R-:W-:Y:S02]  /*2cb0*/  LEA R4, P3, R0.reuse, R16, 0x2 ;  /* 0x0000001000047211 */ /* 0x040fe400078610ff */
[----:B------:R-:W-:Y:S02]  /*2cc0*/  ISETP.GE.AND P2, PT, R33, R18, PT ;  /* 0x000000122100720c */ /* 0x000fe40003f46270 */
[----:B------:R-:W-:-:S05]  /*2cd0*/  LEA.HI.X R5, R0, R17, R5, 0x2, P3 ;  /* 0x0000001100057211 */ /* 0x000fca00018f1405 */
        /* <DEDUP_REMOVED lines=10> */
.L_x_2449:
[----:B------:R-:W-:Y:S05]  /*2d80*/  EXIT ;  /* 0x000000000000794d */ /* 0x000fea0003800000 */
.L_x_2451:
        /* <DEDUP_REMOVED lines=15> */
.L_x_5385:


//--------------------- .text._Z25selective_scan_fwd_kernelI32Selective_Scan_fwd_kernel_traitsILi32ELi4ELi1ELb0ELb0ELb1ELb0EfN3c107complexIfEEEEv13SSMParamsBase --------------------------
	.section	.text._Z25selective_scan_fwd_kernelI32Selective_Scan_fwd_kernel_traitsILi32ELi4ELi1ELb0ELb0ELb1ELb0EfN3c107complexIfEEEEv13SSMParamsBase,"ax",@progbits
	.sectioninfo	@"SHI_REGISTERS=89"
	.align	128
        .global         _Z25selective_scan_fwd_kernelI32Selective_Scan_fwd_kernel_traitsILi32ELi4ELi1ELb0ELb0ELb1ELb0EfN3c107complexIfEEEEv13SSMParamsBase
        .type           _Z25selective_scan_fwd_kernelI32Selective_Scan_fwd_kernel_traitsILi32ELi4ELi1ELb0ELb0ELb1ELb0EfN3c107complexIfEEEEv13SSMParamsBase,@function
        .size           _Z25selective_scan_fwd_kernelI32Selective_Scan_fwd_kernel_traitsILi32ELi4ELi1ELb0ELb0ELb1ELb0EfN3c107complexIfEEEEv13SSMParamsBase,(.L_x_5386 - _Z25selective_scan_fwd_kernelI32Selective_Scan_fwd_kernel_traitsILi32ELi4ELi1ELb0ELb0ELb1ELb0EfN3c107complexIfEEEEv13SSMParamsBase)
        .other          _Z25selective_scan_fwd_kernelI32Selective_Scan_fwd_kernel_traitsILi32ELi4ELi1ELb0ELb0ELb1ELb0EfN3c107complexIfEEEEv13SSMParamsBase,@"STO_CUDA_ENTRY STV_DEFAULT"
_Z25selective_scan_fwd_kernelI32Selective_Scan_fwd_kernel_traitsILi32ELi4ELi1ELb0ELb0ELb1ELb0EfN3c107complexIfEEEEv13SSMParamsBase:
.text._Z25selective_scan_fwd_kernelI32Selective_Scan_fwd_kernel_traitsILi32ELi4ELi1ELb0ELb0ELb1ELb0EfN3c107complexIfEEEEv13SSMParamsBase:
        /* <DEDUP_REMOVED lines=20> */
[----:B------:R3:W5:Y:S04]  /*0140*/  @P1 LDG.E R34, [R4.64] ;  /* 0x0000000404221981 */ /* 0x000768000c1e1900 */
[----:B------:R-:W4:Y:S01]  /*0150*/  S2R R35, SR_CTAID.X ;  /* 0x0000000000237919 */ /* 0x000f220000002500 */
[----:B0-----:R-:W-:Y:S01]  /*0160*/  IABS R2, R0 ;  /* 0x0000000000027213 */ /* 0x001fe20000000000 */
[----:B-1----:R-:W-:Y:S01]  /*0170*/  HFMA2.MMA R6, -RZ, RZ, 0, 0 ;  /* 0x00000000ff067435 */ /* 0x002fe200000001ff */
[----:B---3--:R-:W-:-:S04]  /*0180*/  MOV R4, c[0x0][0x174] ;  /* 0x00005d0000047a02 */ /* 0x008fc80000000f00 */
[----:B------:R-:W-:Y:S02]  /*0190*/  ISETP.GE.AND P0, PT, R4, 0x1, PT ;  /* 0x000000010400780c */ /* 0x000fe40003f06270 */
[----:B--2---:R-:W-:-:S05]  /*01a0*/  IADD3 R10, RZ, -R7, RZ ;  /* 0x80000007ff0a7210 */ /* 0x004fca0007ffe0ff */
[----:B------:R-:W-:-:S04]  /*01b0*/  IMAD R9, R10, R11, RZ ;  /* 0x0000000b0a097224 */ /* 0x000fc800078e02ff */
[----:B------:R-:W-:-:S06]  /*01c0*/  IMAD.HI.U32 R7, R7, R9, R6 ;  /* 0x0000000907077227 */ /* 0x000fcc00078e0006 */
[----:B------:R-:W-:-:S05]  /*01d0*/  IMAD.HI.U32 R10, R7, R2, RZ ;  /* 0x00000002070a7227 */ /* 0x000fca00078e00ff */
[----:B------:R-:W-:-:S05]  /*01e0*/  IADD3 R3, -R10, RZ, RZ ;  /* 0x000000ff0a037210 */ /* 0x000fca0007ffe1ff */
[----:B------:R-:W-:-:S05]  /*01f0*/  IMAD R6, R11, R3, R2 ;  /* 0x000000030b067224 */ /* 0x000fca00078e0202 */
[----:B------:R-:W-:Y:S01]  /*0200*/  ISETP.GT.U32.AND P2, PT, R11, R6, PT ;  /* 0x000000060b00720c */ /* 0x000fe20003f44070 */
[----:B------:R-:W-:-:S12]  /*0210*/  @!P0 EXIT ;  /* 0x000000000000894d */ /* 0x000fd80003800000 */
[----:B----4-:R-:W0:Y:S01]  /*0220*/  S2R R58, SR_TID.X ;  /* 0x00000000003a7919 */ /* 0x010e220000002100 */
[-C--:B------:R-:W-:Y:S01]  /*0230*/  @!P2 IADD3 R6, R6, -R11.reuse, RZ ;  /* 0x8000000b0606a210 */ /* 0x080fe20007ffe0ff */
[C---:B------:R-:W-:Y:S01]  /*0240*/  IMAD R7, R33.reuse, c[0x0][0x1d8], RZ ;  /* 0x0000760021077a24 */ /* 0x040fe200078e02ff */
[----:B------:R-:W-:Y:S01]  /*0250*/  ISETP.NE.AND P1, PT, RZ, c[0x0][0x178], PT ;  /* 0x00005e00ff007a0c */ /* 0x000fe20003f25270 */
[----:B------:R-:W-:Y:S01]  /*0260*/  IMAD R9, R33, c[0x0][0x1e8], RZ ;  /* 0x00007a0021097a24 */ /* 0x000fe200078e02ff */
[----:B------:R-:W-:Y:S01]  /*0270*/  ISETP.GE.U32.AND P0, PT, R6, R11, PT ;  /* 0x0000000b0600720c */ /* 0x000fe20003f06070 */
[C---:B------:R-:W-:Y:S01]  /*0280*/  IMAD.WIDE.U32 R2, R0.reuse, c[0x0][0x1d8], RZ ;  /* 0x0000760000027a25 */ /* 0x040fe200078e00ff */
[----:B------:R-:W-:Y:S01]  /*0290*/  LOP3.LUT R6, R0, c[0x0][0x178], RZ, 0x3c, !PT ;  /* 0x00005e0000067a12 */ /* 0x000fe200078e3cff */
[----:B------:R-:W1:Y:S01]  /*02a0*/  S2R R39, SR_LANEID ;  /* 0x0000000000277919 */ /* 0x000e620000000000 */
[----:B------:R-:W-:Y:S01]  /*02b0*/  @!P2 IADD3 R10, R10, 0x1, RZ ;  /* 0x000000010a0aa810 */ /* 0x000fe20007ffe0ff */
[----:B------:R-:W-:Y:S01]  /*02c0*/  IMAD R7, R0, c[0x0][0x1dc], R7 ;  /* 0x0000770000077a24 */ /* 0x000fe200078e0207 */
[----:B------:R-:W-:Y:S01]  /*02d0*/  ISETP.GE.AND P3, PT, R6, RZ, PT ;  /* 0x000000ff0600720c */ /* 0x000fe20003f66270 */
[----:B------:R-:W-:Y:S01]  /*02e0*/  IMAD.WIDE.U32 R4, R0, c[0x0][0x1e8], RZ ;  /* 0x00007a0000047a25 */ /* 0x000fe200078e00ff */
[----:B------:R-:W-:-:S02]  /*02f0*/  MOV R6, R2 ;  /* 0x0000000200067202 */ /* 0x000fc40000000f00 */
[----:B------:R-:W-:Y:S01]  /*0300*/  IADD3 R7, R3, R7, RZ ;  /* 0x0000000703077210 */ /* 0x000fe20007ffe0ff */
[----:B------:R-:W-:Y:S01]  /*0310*/  IMAD R9, R0, c[0x0][0x1ec], R9 ;  /* 0x00007b0000097a24 */ /* 0x000fe200078e0209 */
[----:B------:R-:W-:Y:S01]  /*0320*/  SHF.R.S32.HI R71, RZ, 0x1f, R35 ;  /* 0x0000001fff477819 */ /* 0x000fe20000011423 */
[----:B------:R-:W-:Y:S01]  /*0330*/  IMAD.WIDE.U32 R2, R35, c[0x0][0x1b0], RZ ;  /* 0x00006c0023027a25 */ /* 0x000fe200078e00ff */
[----:B------:R-:W-:Y:S02]  /*0340*/  @P0 IADD3 R10, R10, 0x1, RZ ;  /* 0x000000010a0a0810 */ /* 0x000fe40007ffe0ff */
[----:B------:R-:W-:Y:S01]  /*0350*/  IADD3 R9, R5, R9, RZ ;  /* 0x0000000905097210 */ /* 0x000fe20007ffe0ff */
[----:B------:R-:W-:Y:S01]  /*0360*/  IMAD R12, R71, c[0x0][0x1b0], RZ ;  /* 0x00006c00470c7a24 */ /* 0x000fe200078e02ff */
[----:B------:R-:W-:Y:S01]  /*0370*/  MOV R8, R4 ;  /* 0x0000000400087202 */ /* 0x000fe20000000f00 */
[----:B------:R-:W-:Y:S01]  /*0380*/  IMAD.WIDE.U32 R4, R35, c[0x0][0x1d0], R6 ;  /* 0x0000740023047a25 */ /* 0x000fe200078e0006 */
[----:B0-----:R-:W-:-:S02]  /*0390*/  LOP3.LUT R36, R58, 0x1f, RZ, 0xc0, !PT ;  /* 0x0000001f3a247812 */ /* 0x001fc400078ec0ff */
[----:B------:R-:W-:Y:S01]  /*03a0*/  SHF.L.U32 R11, R58, 0x2, RZ ;  /* 0x000000023a0b7819 */ /* 0x000fe200000006ff */
[----:B------:R-:W-:Y:S01]  /*03b0*/  IMAD R14, R71, c[0x0][0x1d0], RZ ;  /* 0x00007400470e7a24 */ /* 0x000fe200078e02ff */
[----:B------:R-:W-:Y:S01]  /*03c0*/  @!P3 IADD3 R10, -R10, RZ, RZ ;  /* 0x000000ff0a0ab210 */ /* 0x000fe20007ffe1ff */
[C---:B------:R-:W-:Y:S01]  /*03d0*/  IMAD R13, R35.reuse, c[0x0][0x1b4], R12 ;  /* 0x00006d00230d7a24 */ /* 0x040fe200078e020c */
[----:B------:R-:W-:Y:S01]  /*03e0*/  LOP3.LUT R37, R36, 0xffffff80, R11, 0xf8, !PT ;  /* 0xffffff8024257812 */ /* 0x000fe200078ef80b */
[----:B------:R-:W-:Y:S01]  /*03f0*/  IMAD R15, R35, c[0x0][0x1d4], R14 ;  /* 0x00007500230f7a24 */ /* 0x000fe200078e020e */
[----:B------:R-:W-:Y:S01]  /*0400*/  @!P1 LOP3.LUT R10, RZ, c[0x0][0x178], RZ, 0x33, !PT ;  /* 0x00005e00ff0a9a12 */ /* 0x000fe200078e33ff */
[----:B------:R-:W-:Y:S01]  /*0410*/  IMAD R14, R71, c[0x0][0x1e0], RZ ;  /* 0x00007800470e7a24 */ /* 0x000fe200078e02ff */
[----:B------:R-:W-:Y:S01]  /*0420*/  IADD3 R25, P0, R37, R4, RZ ;  /* 0x0000000425197210 */ /* 0x000fe20007f1e0ff */
[----:B------:R-:W-:Y:S01]  /*0430*/  IMAD.WIDE.U32 R6, R35, c[0x0][0x1e0], R8 ;  /* 0x0000780023067a25 */ /* 0x000fe200078e0008 */
[----:B------:R-:W-:-:S02]  /*0440*/  SHF.R.S32.HI R38, RZ, 0x1f, R37 ;  /* 0x0000001fff267819 */ /* 0x000fc40000011425 */
[----:B------:R-:W-:Y:S02]  /*0450*/  SHF.R.S32.HI R4, RZ, 0x1f, R10 ;  /* 0x0000001fff047819 */ /* 0x000fe4000001140a */
[----:B------:R-:W-:Y:S02]  /*0460*/  IADD3.X R12, R38, R5, R15, P0, !PT ;  /* 0x00000005260c7210 */ /* 0x000fe400007fe40f */
[----:B------:R-:W-:Y:S01]  /*0470*/  IADD3 R3, R3, R13, RZ ;  /* 0x0000000d03037210 */ /* 0x000fe20007ffe0ff */
[----:B------:R-:W-:Y:S01]  /*0480*/  IMAD R5, R4, c[0x0][0x1c8], RZ ;  /* 0x0000720004057a24 */ /* 0x000fe200078e02ff */
[----:B------:R-:W-:Y:S01]  /*0490*/  IADD3 R9, P1, R37, R6, RZ ;  /* 0x0000000625097210 */ /* 0x000fe20007f3e0ff */
[----:B------:R-:W-:Y:S01]  /*04a0*/  IMAD R13, R35, c[0x0][0x1e4], R14 ;  /* 0x00007900230d7a24 */ /* 0x000fe200078e020e */
[----:B------:R-:W-:Y:S01]  /*04b0*/  LEA R24, P0, R25, c[0x0][0x240], 0x2 ;  /* 0x0000900019187a11 */ /* 0x000fe200078010ff */
[----:B------:R-:W-:Y:S01]  /*04c0*/  IMAD.WIDE.U32 R2, R10, c[0x0][0x1c8], R2 ;  /* 0x000072000a027a25 */ /* 0x000fe200078e0002 */
[----:B------:R-:W-:-:S02]  /*04d0*/  LOP3.LUT R26, R11, 0xffffff80, RZ, 0xc0, !PT ;  /* 0xffffff800b1a7812 */ /* 0x000fc400078ec0ff */
[----:B------:R-:W-:Y:S01]  /*04e0*/  IADD3.X R8, R38, R7, R13, P1, !PT ;  /* 0x0000000726087210 */ /* 0x000fe20000ffe40d */
[----:B------:R-:W-:Y:S01]  /*04f0*/  IMAD R5, R10, c[0x0][0x1cc], R5 ;  /* 0x000073000a057a24 */ /* 0x000fe200078e0205 */
[----:B------:R-:W-:Y:S01]  /*0500*/  LEA.HI.X R25, R25, c[0x0][0x244], R12, 0x2, P0 ;  /* 0x0000910019197a11 */ /* 0x000fe200000f140c */
[----:B------:R-:W-:Y:S01]  /*0510*/  IMAD R4, R35, c[0x0][0x164], R0 ;  /* 0x0000590023047a24 */ /* 0x000fe200078e0200 */
[----:B------:R-:W-:Y:S02]  /*0520*/  LEA R6, P1, R9, c[0x0][0x248], 0x2 ;  /* 0x0000920009067a11 */ /* 0x000fe400078210ff */
[----:B------:R-:W-:Y:S01]  /*0530*/  LEA R50, P0, R2, c[0x0][0x230], 0x2 ;  /* 0x00008c0002327a11 */ /* 0x000fe200078010ff */
[----:B------:R-:W-:Y:S01]  /*0540*/  IMAD R4, R4, c[0x0][0x174], RZ ;  /* 0x00005d0004047a24 */ /* 0x000fe200078e02ff */
[----:B------:R-:W-:Y:S02]  /*0550*/  IADD3 R51, R3, R5, RZ ;  /* 0x0000000503337210 */ /* 0x000fe40007ffe0ff */
[----:B------:R-:W-:Y:S01]  /*0560*/  IADD3 R26, R26, R37, RZ ;  /* 0x000000251a1a7210 */ /* 0x000fe20007ffe0ff */
[----:B------:R-:W-:Y:S01]  /*0570*/  IMAD R41, R4, c[0x0][0x16c], RZ ;  /* 0x00005b0004297a24 */ /* 0x000fe200078e02ff */
[----:B------:R-:W-:-:S02]  /*0580*/  LEA.HI.X R9, R9, c[0x0][0x24c], R8, 0x2, P1 ;  /* 0x0000930009097a11 */ /* 0x000fc400008f1408 */
[----:B------:R-:W-:Y:S02]  /*0590*/  LEA.HI.X R51, R2, c[0x0][0x234], R51, 0x2, P0 ;  /* 0x00008d0002337a11 */ /* 0x000fe400000f1433 */
[----:B------:R-:W-:Y:S02]  /*05a0*/  MOV R40, RZ ;  /* 0x000000ff00287202 */ /* 0x000fe40000000f00 */
[----:B------:R-:W-:Y:S02]  /*05b0*/  IADD3 R42, R11, 0x1, RZ ;  /* 0x000000010b2a7810 */ /* 0x000fe40007ffe0ff */
[----:B------:R-:W-:Y:S02]  /*05c0*/  SHF.R.S32.HI R27, RZ, 0x1f, R26 ;  /* 0x0000001fff1b7819 */ /* 0x000fe4000001141a */
[C---:B------:R-:W-:Y:S02]  /*05d0*/  IADD3 R43, R26.reuse, 0x20, RZ ;  /* 0x000000201a2b7810 */ /* 0x040fe40007ffe0ff */
[----:B------:R-:W-:-:S02]  /*05e0*/  IADD3 R44, R26, 0x40, RZ ;  /* 0x000000401a2c7810 */ /* 0x000fc40007ffe0ff */
[C---:B------:R-:W-:Y:S02]  /*05f0*/  IADD3 R45, R26.reuse, 0x60, RZ ;  /* 0x000000601a2d7810 */ /* 0x040fe40007ffe0ff */
[C---:B------:R-:W-:Y:S02]  /*0600*/  IADD3 R46, R26.reuse, 0x80, RZ ;  /* 0x000000801a2e7810 */ /* 0x040fe40007ffe0ff */
[C---:B------:R-:W-:Y:S02]  /*0610*/  IADD3 R47, R26.reuse, 0xa0, RZ ;  /* 0x000000a01a2f7810 */ /* 0x040fe40007ffe0ff */
[C---:B------:R-:W-:Y:S02]  /*0620*/  IADD3 R48, R26.reuse, 0xc0, RZ ;  /* 0x000000c01a307810 */ /* 0x040fe40007ffe0ff */
[----:B-1----:R-:W-:Y:S02]  /*0630*/  IADD3 R49, R26, 0xe0, RZ ;  /* 0x000000e01a317810 */ /* 0x002fe40007ffe0ff */
.L_x_2467:
[----:B------:R-:W-:Y:S01]  /*0640*/  BAR.SYNC.DEFER_BLOCKING 0x0 ;  /* 0x0000000000007b1d */ /* 0x000fe20000010000 */
[----:B------:R-:W-:Y:S01]  /*0650*/  MOV R3, 0xffffff80 ;  /* 0xffffff8000037802 */ /* 0x000fe20000000f00 */
[----:B0-----:R-:W-:Y:S01]  /*0660*/  HFMA2.MMA R4, -RZ, RZ, 0, 0 ;  /* 0x00000000ff047435 */ /* 0x001fe200000001ff */
[C---:B------:R-:W-:Y:S01]  /*0670*/  LOP3.LUT R5, R37.reuse, 0x40, RZ, 0xfc, !PT ;  /* 0x0000004025057812 */ /* 0x040fe200078efcff */
[----:B------:R-:W-:Y:S01]  /*0680*/  HFMA2.MMA R10, -RZ, RZ, 0, 0 ;  /* 0x00000000ff0a7435 */ /* 0x000fe200000001ff */
[C---:B------:R-:W-:Y:S01]  /*0690*/  LOP3.LUT R7, R37.reuse, 0x60, RZ, 0xfc, !PT ;  /* 0x0000006025077812 */ /* 0x040fe200078efcff */
[----:B------:R-:W-:Y:S01]  /*06a0*/  IMAD R52, R40, R3, c[0x0][0x168] ;  /* 0x00005a0028347624 */ /* 0x000fe200078e0203 */
[----:B------:R-:W-:-:S02]  /*06b0*/  LOP3.LUT R3, R37, 0x20, RZ, 0xfc, !PT ;  /* 0x0000002025037812 */ /* 0x000fc400078efcff */
[----:B------:R-:W-:Y:S02]  /*06c0*/  MOV R2, RZ ;  /* 0x000000ff00027202 */ /* 0x000fe40000000f00 */
[-C--:B------:R-:W-:Y:S02]  /*06d0*/  ISETP.GE.AND P0, PT, R37, R52.reuse, PT ;  /* 0x000000342500720c */ /* 0x080fe40003f06270 */
[-C--:B------:R-:W-:Y:S02]  /*06e0*/  ISETP.GE.AND P1, PT, R3, R52.reuse, PT ;  /* 0x000000340300720c */ /* 0x080fe40003f26270 */
[-C--:B------:R-:W-:Y:S02]  /*06f0*/  ISETP.GE.AND P2, PT, R5, R52.reuse, PT ;  /* 0x000000340500720c */ /* 0x080fe40003f46270 */
[----:B------:R-:W-:Y:S02]  /*0700*/  ISETP.GE.AND P3, PT, R7, R52, PT ;  /* 0x000000340700720c */ /* 0x000fe40003f66270 */
[----:B------:R-:W-:-:S05]  /*0710*/  MOV R8, RZ ;  /* 0x000000ff00087202 */ /* 0x000fca0000000f00 */
        /* <DEDUP_REMOVED lines=11> */
[----:B------:R-:W-:Y:S02]  /*07d0*/  MOV R14, RZ ;  /* 0x000000ff000e7202 */ /* 0x000fe40000000f00 */
[----:B------:R-:W-:Y:S01]  /*07e0*/  MOV R3, R9 ;  /* 0x0000000900037202 */ /* 0x000fe20000000f00 */
[----:B--2---:R-:W-:Y:S04]  /*07f0*/  STS [R39.X4], R4 ;  /* 0x0000000427007388 */ /* 0x004fe80000004800 */
[----:B---3--:R0:W-:Y:S04]  /*0800*/  STS [R39.X4+0x80], R2 ;  /* 0x0000800227007388 */ /* 0x0081e80000004800 */
[----:B----4-:R-:W-:Y:S04]  /*0810*/  STS [R39.X4+0x100], R10 ;  /* 0x0001000a27007388 */ /* 0x010fe80000004800 */
[----:B------:R-:W-:Y:S01]  /*0820*/  STS [R39.X4+0x180], R8 ;  /* 0x0001800827007388 */ /* 0x000fe20000004800 */
[----:B------:R-:W-:-:S06]  /*0830*/  NOP ;  /* 0x0000000000007918 */ /* 0x000fcc0000000000 */
[----:B0-----:R-:W-:Y:S02]  /*0840*/  MOV R2, R6 ;  /* 0x0000000600027202 */ /* 0x001fe40000000f00 */
[----:B------:R-:W-:Y:S04]  /*0850*/  LDS.128 R4, [R39.X16] ;  /* 0x0000000027047984 */ /* 0x000fe8000000cc00 */
[----:B------:R-:W-:Y:S06]  /*0860*/  BAR.SYNC.DEFER_BLOCKING 0x0 ;  /* 0x0000000000007b1d */ /* 0x000fec0000010000 */
[----:B------:R-:W2:Y:S04]  /*0870*/  @!P1 LDG.E R12, [R2.64+0x80] ;  /* 0x00008004020c9981 */ /* 0x000ea8000c1e1900 */
[----:B------:R-:W3:Y:S04]  /*0880*/  @!P2 LDG.E R18, [R2.64+0x100] ;  /* 0x000100040212a981 */ /* 0x000ee8000c1e1900 */
[----:B------:R-:W4:Y:S04]  /*0890*/  @!P3 LDG.E R16, [R2.64+0x180] ;  /* 0x000180040210b981 */ /* 0x000f28000c1e1900 */
[----:B------:R-:W4:Y:S01]  /*08a0*/  @!P0 LDG.E R14, [R2.64] ;  /* 0x00000004020e8981 */ /* 0x000f22000c1e1900 */
[----:B------:R-:W-:Y:S01]  /*08b0*/  ULDC.U8 UR6, c[0x0][0x17e] ;  /* 0x00005f8000067ab9 */ /* 0x000fe20000000000 */
[----:B------:R-:W-:Y:S02]  /*08c0*/  BSSY B0, `(.L_x_2452) ;  /* 0x0000033000007945 */ /* 0x000fe40003800000 */
[----:B--2---:R-:W-:Y:S04]  /*08d0*/  STS [R39.X4+0x80], R12 ;  /* 0x0000800c27007388 */ /* 0x004fe80000004800 */
[----:B---3--:R-:W-:Y:S04]  /*08e0*/  STS [R39.X4+0x100], R18 ;  /* 0x0001001227007388 */ /* 0x008fe80000004800 */
[----:B----4-:R-:W-:Y:S04]  /*08f0*/  STS [R39.X4+0x180], R16 ;  /* 0x0001801027007388 */ /* 0x010fe80000004800 */
[----:B------:R-:W-:Y:S01]  /*0900*/  STS [R39.X4], R14 ;  /* 0x0000000e27007388 */ /* 0x000fe20000004800 */
[----:B------:R-:W-:-:S06]  /*0910*/  NOP ;  /* 0x0000000000007918 */ /* 0x000fcc0000000000 */
[----:B------:R-:W0:Y:S02]  /*0920*/  LDS.128 R8, [R39.X16] ;  /* 0x0000000027087984 */ /* 0x000e24000000cc00 */
[--C-:B0----5:R-:W-:Y:S02]  /*0930*/  FADD.FTZ R53, R8, R34.reuse ;  /* 0x0000002208357221 */ /* 0x121fe40000010000 */
[--C-:B------:R-:W-:Y:S02]  /*0940*/  FADD.FTZ R54, R9, R34.reuse ;  /* 0x0000002209367221 */ /* 0x100fe40000010000 */
[--C-:B------:R-:W-:Y:S01]  /*0950*/  FADD.FTZ R55, R10, R34.reuse ;  /* 0x000000220a377221 */ /* 0x100fe20000010000 */
[----:B------:R-:W-:Y:S01]  /*0960*/  FSETP.GTU.FTZ.AND P0, PT, R53, 20, PT ;  /* 0x41a000003500780b */ /* 0x000fe20003f1c000 */
[----:B------:R-:W-:Y:S01]  /*0970*/  FADD.FTZ R56, R11, R34 ;  /* 0x000000220b387221 */ /* 0x000fe20000010000 */
[----:B------:R-:W-:Y:S02]  /*0980*/  FSETP.GTU.FTZ.AND P1, PT, R54, 20, PT ;  /* 0x41a000003600780b */ /* 0x000fe40003f3c000 */
[----:B------:R-:W-:-:S02]  /*0990*/  ISETP.EQ.OR P3, PT, RZ, UR6, P0 ;  /* 0x00000006ff007c0c */ /* 0x000fc40008762670 */
[----:B------:R-:W-:Y:S02]  /*09a0*/  FSETP.GTU.FTZ.AND P2, PT, R55, 20, PT ;  /* 0x41a000003700780b */ /* 0x000fe40003f5c000 */
[----:B------:R-:W-:Y:S02]  /*09b0*/  FSETP.GTU.FTZ.AND P4, PT, R56, 20, PT ;  /* 0x41a000003800780b */ /* 0x000fe40003f9c000 */
[----:B------:R-:W-:Y:S02]  /*09c0*/  ISETP.EQ.OR P0, PT, RZ, UR6, P1 ;  /* 0x00000006ff007c0c */ /* 0x000fe40008f02670 */
        /* <DEDUP_REMOVED lines=34> */
.L_x_2453:
[----:B------:R-:W-:Y:S05]  /*0bf0*/  BSYNC B0 ;  /* 0x0000000000007941 */ /* 0x000fea0003800000 */
.L_x_2452:
        /* <DEDUP_REMOVED lines=33> */
.L_x_2455:
[----:B------:R-:W-:Y:S05]  /*0e10*/  BSYNC B0 ;  /* 0x0000000000007941 */ /* 0x000fea0003800000 */
.L_x_2454:
        /* <DEDUP_REMOVED lines=33> */
.L_x_2457:
[----:B------:R-:W-:Y:S05]  /*1030*/  BSYNC B0 ;  /* 0x0000000000007941 */ /* 0x000fea0003800000 */
.L_x_2456:
        /* <DEDUP_REMOVED lines=33> */
.L_x_2459:
[----:B------:R-:W-:Y:S05]  /*1250*/  BSYNC B0 ;  /* 0x0000000000007941 */ /* 0x000fea0003800000 */
.L_x_2458:
[----:B------:R-:W-:Y:S01]  /*1260*/  MOV R8, c[0x0][0x16c] ;  /* 0x00005b0000087a02 */ /* 0x000fe20000000f00 */
[----:B------:R-:W-:Y:S01]  /*1270*/  BAR.SYNC.DEFER_BLOCKING 0x0 ;  /* 0x0000000000007b1d */ /* 0x000fe20000010000 */
[-C--:B------:R-:W-:Y:S02]  /*1280*/  FMUL.FTZ R9, R5, R32.reuse ;  /* 0x0000002005097220 */ /* 0x080fe40000410000 */
[----:B------:R-:W-:Y:S01]  /*1290*/  ISETP.GE.AND P0, PT, R8, 0x1, PT ;  /* 0x000000010800780c */ /* 0x000fe20003f06270 */
[-C--:B------:R-:W-:Y:S02]  /*12a0*/  FMUL.FTZ R8, R4, R32.reuse ;  /* 0x0000002004087220 */ /* 0x080fe40000410000 */
[-C--:B------:R-:W-:Y:S02]  /*12b0*/  FMUL.FTZ R10, R6, R32.reuse ;  /* 0x00000020060a7220 */ /* 0x080fe40000410000 */
[----:B------:R-:W-:-:S08]  /*12c0*/  FMUL.FTZ R11, R7, R32 ;  /* 0x00000020070b7220 */ /* 0x000fd00000410000 */
[----:B------:R-:W-:Y:S05]  /*12d0*/  @!P0 BRA `(.L_x_2460) ;  /* 0x000016b000008947 */ /* 0x000fea0003800000 */
[----:B------:R-:W-:Y:S01]  /*12e0*/  ISETP.NE.AND P0, PT, R36, RZ, PT ;  /* 0x000000ff2400720c */ /* 0x000fe20003f05270 */
[----:B------:R-:W-:-:S03]  /*12f0*/  HFMA2.MMA R57, -RZ, RZ, 0, 0 ;  /* 0x00000000ff397435 */ /* 0x000fc600000001ff */
[----:B------:R-:W-:-:S06]  /*1300*/  ISETP.EQ.OR P0, PT, R40, RZ, P0 ;  /* 0x000000ff2800720c */ /* 0x000fcc0000702670 */
.L_x_2463:
        /* <DEDUP_REMOVED lines=13> */
[----:B------:R-:W-:Y:S01]  /*13e0*/  IMAD R18, R20, c[0x0][0x1c0], RZ ;  /* 0x0000700014127a24 */ /* 0x000fe200078e02ff */
[----:B------:R-:W-:Y:S01]  /*13f0*/  CS2R R60, SRZ ;  /* 0x00000000003c7805 */ /* 0x000fe2000001ff00 */
[C---:B------:R-:W-:Y:S01]  /*1400*/  IMAD.WIDE.U32 R16, R57.reuse, c[0x0][0x1c0], R26 ;  /* 0x0000700039107a25 */ /* 0x040fe200078e001a */
[----:B------:R-:W-:Y:S01]  /*1410*/  MOV R59, RZ ;  /* 0x000000ff003b7202 */ /* 0x000fe20000000f00 */
[----:B------:R-:W-:Y:S02]  /*1420*/  CS2R R30, SRZ ;  /* 0x00000000001e7805 */ /* 0x000fe4000001ff00 */
[----:B------:R-:W-:Y:S01]  /*1430*/  IMAD R52, R40, R19, c[0x0][0x168] ;  /* 0x00005a0028347624 */ /* 0x000fe200078e0213 */
[----:B------:R-:W-:Y:S01]  /*1440*/  LEA R28, P1, R16, R50, 0x2 ;  /* 0x00000032101c7211 */ /* 0x000fe200078210ff */
[----:B------:R-:W-:-:S03]  /*1450*/  IMAD R19, R57, c[0x0][0x1c4], R18 ;  /* 0x0000710039137a24 */ /* 0x000fc600078e0212 */
[----:B------:R-:W-:Y:S02]  /*1460*/  SHF.L.U32 R18, R52, 0x1, RZ ;  /* 0x0000000134127819 */ /* 0x000fe400000006ff */
[----:B------:R-:W-:Y:S02]  /*1470*/  IADD3 R17, R17, R19, RZ ;  /* 0x0000001311117210 */ /* 0x000fe40007ffe0ff */
[-C--:B------:R-:W-:Y:S02]  /*1480*/  ISETP.GE.AND P6, PT, R26, R18.reuse, PT ;  /* 0x000000121a00720c */ /* 0x080fe40003fc6270 */
[----:B------:R-:W-:Y:S02]  /*1490*/  LEA.HI.X R29, R16, R51, R17, 0x2, P1 ;  /* 0x00000033101d7211 */ /* 0x000fe400008f1411 */
[-C--:B------:R-:W-:Y:S02]  /*14a0*/  ISETP.GE.AND P1, PT, R43, R18.reuse, PT ;  /* 0x000000122b00720c */ /* 0x080fe40003f26270 */
[----:B------:R-:W-:-:S02]  /*14b0*/  ISETP.GE.AND P2, PT, R44, R18, PT ;  /* 0x000000122c00720c */ /* 0x000fc40003f46270 */
[-C--:B------:R-:W-:Y:S02]  /*14c0*/  ISETP.GE.AND P3, PT, R45, R18.reuse, PT ;  /* 0x000000122d00720c */ /* 0x080fe40003f66270 */
[-C--:B------:R-:W-:Y:S02]  /*14d0*/  ISETP.GE.AND P4, PT, R46, R18.reuse, PT ;  /* 0x000000122e00720c */ /* 0x080fe40003f86270 */
[-C--:B------:R-:W-:Y:S01]  /*14e0*/  ISETP.GE.AND P5, PT, R47, R18.reuse, PT ;  /* 0x000000122f00720c */ /* 0x080fe20003fa6270 */
[----:B------:R0:W3:Y:S01]  /*14f0*/  @!P6 LDG.E R61, [R28.64] ;  /* 0x000000041c3de981 */ /* 0x0000e2000c1e1900 */
[----:B------:R-:W-:-:S03]  /*1500*/  ISETP.GE.AND P6, PT, R48, R18, PT ;  /* 0x000000123000720c */ /* 0x000fc60003fc6270 */
[----:B------:R0:W4:Y:S01]  /*1510*/  @!P1 LDG.E R59, [R28.64+0x80] ;  /* 0x000080041c3b9981 */ /* 0x000122000c1e1900 */
[----:B------:R-:W-:Y:S02]  /*1520*/  ISETP.GE.AND P1, PT, R49, R18, PT ;  /* 0x000000123100720c */ /* 0x000fe40003f26270 */
[----:B------:R-:W-:Y:S01]  /*1530*/  CS2R R18, SRZ ;  /* 0x0000000000127805 */ /* 0x000fe2000001ff00 */
[----:B------:R-:W-:Y:S01]  /*1540*/  MOV R17, RZ ;  /* 0x000000ff00117202 */ /* 0x000fe20000000f00 */
[----:B------:R0:W5:Y:S04]  /*1550*/  @!P2 LDG.E R30, [R28.64+0x100] ;  /* 0x000100041c1ea981 */ /* 0x000168000c1e1900 */
[----:B------:R0:W3:Y:S04]  /*1560*/  @!P3 LDG.E R31, [R28.64+0x180] ;  /* 0x000180041c1fb981 */ /* 0x0000e8000c1e1900 */
[----:B------:R0:W3:Y:S04]  /*1570*/  @!P4 LDG.E R60, [R28.64+0x200] ;  /* 0x000200041c3cc981 */ /* 0x0000e8000c1e1900 */
[----:B------:R0:W4:Y:S04]  /*1580*/  @!P5 LDG.E R19, [R28.64+0x280] ;  /* 0x000280041c13d981 */ /* 0x000128000c1e1900 */
[----:B------:R0:W5:Y:S04]  /*1590*/  @!P6 LDG.E R17, [R28.64+0x300] ;  /* 0x000300041c11e981 */ /* 0x000168000c1e1900 */
[----:B------:R0:W5:Y:S01]  /*15a0*/  @!P1 LDG.E R18, [R28.64+0x380] ;  /* 0x000380041c129981 */ /* 0x000162000c1e1900 */
[----:B------:R-:W-:Y:S01]  /*15b0*/  IMAD R63, R33, c[0x0][0x198], RZ ;  /* 0x00006600213f7a24 */ /* 0x000fe200078e02ff */
[----:B------:R-:W-:-:S02]  /*15c0*/  IADD3 R64, R39, 0x20, RZ ;  /* 0x0000002027407810 */ /* 0x000fc40007ffe0ff */
[C---:B------:R-:W-:Y:S01]  /*15d0*/  IADD3 R66, R39.reuse, 0x40, RZ ;  /* 0x0000004027427810 */ /* 0x040fe20007ffe0ff */
[----:B------:R-:W-:Y:S01]  /*15e0*/  IMAD R63, R0, c[0x0][0x19c], R63 ;  /* 0x00006700003f7a24 */ /* 0x000fe200078e023f */
[C---:B------:R-:W-:Y:S02]  /*15f0*/  IADD3 R70, R39.reuse, 0x80, RZ ;  /* 0x0000008027467810 */ /* 0x040fe40007ffe0ff */
[----:B------:R-:W-:Y:S01]  /*1600*/  IADD3 R68, R39, 0x60, RZ ;  /* 0x0000006027447810 */ /* 0x000fe20007ffe0ff */
[----:B0-----:R-:W-:Y:S01]  /*1610*/  IMAD R28, R20, c[0x0][0x1a0], RZ ;  /* 0x00006800141c7a24 */ /* 0x001fe200078e02ff */
[-C--:B------:R-:W-:Y:S02]  /*1620*/  LEA.HI.SX32 R64, R64, R39.reuse, 0x1b ;  /* 0x0000002740407211 */ /* 0x080fe400078fdaff */
[----:B------:R-:W-:Y:S01]  /*1630*/  LEA.HI.SX32 R65, R70, R39, 0x1b ;  /* 0x0000002746417211 */ /* 0x000fe200078fdaff */
[----:B------:R-:W-:Y:S01]  /*1640*/  IMAD R29, R57, c[0x0][0x1a4], R28 ;  /* 0x00006900391d7a24 */ /* 0x000fe200078e021c */
[----:B------:R-:W-:-:S02]  /*1650*/  IADD3 R70, R39, 0xc0, RZ ;  /* 0x000000c027467810 */ /* 0x000fc40007ffe0ff */
[-C--:B------:R-:W-:Y:S02]  /*1660*/  LEA.HI.SX32 R68, R68, R39.reuse, 0x1b ;  /* 0x0000002744447211 */ /* 0x080fe400078fdaff */
[----:B------:R-:W-:Y:S02]  /*1670*/  LEA.HI.SX32 R70, R70, R39, 0x1b ;  /* 0x0000002746467211 */ /* 0x000fe400078fdaff */
[----:B------:R-:W-:Y:S02]  /*1680*/  ISETP.GE.U32.AND P2, PT, R42, R52, PT ;  /* 0x000000342a00720c */ /* 0x000fe40003f46070 */
[----:B------:R-:W-:Y:S01]  /*1690*/  IADD3 R72, R39, 0xe0, RZ ;  /* 0x000000e027487810 */ /* 0x000fe20007ffe0ff */
[----:B--2---:R-:W-:Y:S02]  /*16a0*/  FMUL.FTZ R14, R13, R53 ;  /* 0x000000350d0e7220 */ /* 0x004fe40000410000 */
[----:B------:R-:W-:Y:S02]  /*16b0*/  FMUL.FTZ R58, R12, 1.4426950216293334961 ;  /* 0x3fb8aa3b0c3a7820 */ /* 0x000fe40000410000 */
[----:B------:R-:W-:-:S02]  /*16c0*/  FMUL.RZ R23, R14, 0.15915493667125701904 ;  /* 0x3e22f9830e177820 */ /* 0x000fc4000040c000 */
[----:B------:R-:W-:Y:S02]  /*16d0*/  IMAD.WIDE.U32 R14, R0, c[0x0][0x198], RZ ;  /* 0x00006600000e7a25 */ /* 0x000fe400078e00ff */
[----:B------:R-:W-:Y:S02]  /*16e0*/  MUFU.SIN R16, R23 ;  /* 0x0000001700107308 */ /* 0x000fe40000000400 */
[----:B------:R-:W-:Y:S01]  /*16f0*/  FMUL.FTZ R21, R58, R53 ;  /* 0x000000353a157220 */ /* 0x000fe20000410000 */
[----:B------:R-:W-:Y:S01]  /*1700*/  IADD3 R15, R15, R63, RZ ;  /* 0x0000003f0f0f7210 */ /* 0x000fe20007ffe0ff */
[C---:B------:R-:W-:Y:S02]  /*1710*/  FMUL.FTZ R12, R13.reuse, R54 ;  /* 0x000000360d0c7220 */ /* 0x040fe40000410000 */
[----:B------:R-:W-:Y:S02]  /*1720*/  FMUL.FTZ R63, R13, R55 ;  /* 0x000000370d3f7220 */ /* 0x000fe40000410000 */
[----:B------:R-:W-:Y:S01]  /*1730*/  IMAD.WIDE.U32 R14, R57, c[0x0][0x1a0], R14 ;  /* 0x00006800390e7a25 */ /* 0x000fe200078e000e */
[----:B------:R0:W-:Y:S03]  /*1740*/  MUFU.COS R22, R23 ;  /* 0x0000001700167308 */ /* 0x0001e60000000000 */
[----:B------:R-:W-:Y:S01]  /*1750*/  FMUL.RZ R62, R12, 0.15915493667125701904 ;  /* 0x3e22f9830c3e7820 */ /* 0x000fe2000040c000 */
[----:B------:R-:W-:Y:S01]  /*1760*/  IADD3 R29, R15, R29, RZ ;  /* 0x0000001d0f1d7210 */ /* 0x000fe20007ffe0ff */
[----:B------:R-:W-:Y:S01]  /*1770*/  FMUL.FTZ R15, R58, R55 ;  /* 0x000000373a0f7220 */ /* 0x000fe20000410000 */
[----:B------:R-:W-:Y:S01]  /*1780*/  LEA R28, P1, R14, c[0x0][0x228], 0x3 ;  /* 0x00008a000e1c7a11 */ /* 0x000fe200078218ff */
[----:B------:R-:W-:Y:S01]  /*1790*/  FMUL.FTZ R13, R13, R56 ;  /* 0x000000380d0d7220 */ /* 0x000fe20000410000 */
[----:B------:R-:W-:Y:S01]  /*17a0*/  MUFU.SIN R12, R62 ;  /* 0x0000003e000c7308 */ /* 0x000fe20000000400 */
[----:B0-----:R-:W-:Y:S01]  /*17b0*/  FMUL.FTZ R23, R58, R54 ;  /* 0x000000363a177220 */ /* 0x001fe20000410000 */
[----:B------:R-:W-:Y:S01]  /*17c0*/  LEA.HI.X R29, R14, c[0x0][0x22c], R29, 0x3, P1 ;  /* 0x00008b000e1d7a11 */ /* 0x000fe200008f1c1d */
[----:B------:R-:W-:-:S02]  /*17d0*/  FMUL.FTZ R14, R58, R56 ;  /* 0x000000383a0e7220 */ /* 0x000fc40000410000 */
[----:B------:R-:W0:Y:S01]  /*17e0*/  S2R R58, SR_TID.X ;  /* 0x00000000003a7919 */ /* 0x000e220000002100 */
[----:B------:R-:W-:Y:S01]  /*17f0*/  FMUL.RZ R67, R63, 0.15915493667125701904 ;  /* 0x3e22f9833f437820 */ /* 0x000fe2000040c000 */
[----:B------:R-:W-:Y:S01]  /*1800*/  LEA.HI.SX32 R63, R66, R39, 0x1b ;  /* 0x00000027423f7211 */ /* 0x000fe200078fdaff */
[----:B------:R1:W-:Y:S01]  /*1810*/  MUFU.COS R20, R62 ;  /* 0x0000003e00147308 */ /* 0x0003e20000000000 */
[----:B------:R-:W-:-:S04]  /*1820*/  IADD3 R66, R39, 0xa0, RZ ;  /* 0x000000a027427810 */ /* 0x000fc80007ffe0ff */
[----:B------:R-:W-:-:S03]  /*1830*/  LEA.HI.SX32 R66, R66, R39, 0x1b ;  /* 0x0000002742427211 */ /* 0x000fc600078fdaff */
[----:B------:R-:W2:Y:S01]  /*1840*/  MUFU.EX2 R23, R23 ;  /* 0x0000001700177308 */ /* 0x000ea20000000800 */
[----:B-1----:R-:W-:-:S05]  /*1850*/  LEA.HI.SX32 R62, R39, R39, 0x1b ;  /* 0x00000027273e7211 */ /* 0x002fca00078fdaff */
[----:B---3--:R1:W-:Y:S02]  /*1860*/  STS [R62.X4], R61 ;  /* 0x0000003d3e007388 */ /* 0x0083e40000004800 */
[----:B------:R-:W-:Y:S02]  /*1870*/  MUFU.EX2 R14, R14 ;  /* 0x0000000e000e7308 */ /* 0x000fe40000000800 */
[----:B----4-:R-:W-:Y:S04]  /*1880*/  STS [R64.X4+0x80], R59 ;  /* 0x0000803b40007388 */ /* 0x010fe80000004800 */
[----:B-----5:R0:W-:Y:S01]  /*1890*/  STS [R63.X4+0x100], R30 ;  /* 0x0001001e3f007388 */ /* 0x0201e20000004800 */
[----:B-1----:R-:W-:Y:S01]  /*18a0*/  FMUL.RZ R62, R13, 0.15915493667125701904 ;  /* 0x3e22f9830d3e7820 */ /* 0x002fe2000040c000 */
[----:B------:R-:W-:Y:S02]  /*18b0*/  MUFU.EX2 R21, R21 ;  /* 0x0000001500157308 */ /* 0x000fe40000000800 */
[----:B------:R1:W-:Y:S01]  /*18c0*/  STS [R68.X4+0x180], R31 ;  /* 0x0001801f44007388 */ /* 0x0003e20000004800 */
[----:B--2---:R-:W-:Y:S01]  /*18d0*/  FMUL.FTZ R12, R23, R12 ;  /* 0x0000000c170c7220 */ /* 0x004fe20000410000 */
[----:B------:R-:W-:-:S02]  /*18e0*/  LEA.HI.SX32 R13, R72, R39, 0x1b ;  /* 0x00000027480d7211 */ /* 0x000fc400078fdaff */
[----:B------:R-:W-:Y:S01]  /*18f0*/  STS [R65.X4+0x200], R60 ;  /* 0x0002003c41007388 */ /* 0x000fe20000004800 */
[----:B0-----:R-:W-:Y:S01]  /*1900*/  SHF.L.U32 R63, R58, 0x2, RZ ;  /* 0x000000023a3f7819 */ /* 0x001fe200000006ff */
[----:B------:R-:W-:Y:S02]  /*1910*/  MUFU.SIN R59, R62 ;  /* 0x0000003e003b7308 */ /* 0x000fe40000000400 */
[----:B------:R-:W-:Y:S01]  /*1920*/  STS [R66.X4+0x280], R19 ;  /* 0x0002801342007388 */ /* 0x000fe20000004800 */
[----:B------:R-:W-:-:S03]  /*1930*/  ISETP.GE.U32.AND P1, PT, R63, R52, PT ;  /* 0x000000343f00720c */ /* 0x000fc60003f26070 */
[----:B------:R0:W-:Y:S02]  /*1940*/  STS [R70.X4+0x300], R17 ;  /* 0x0003001146007388 */ /* 0x0001e40000004800 */
[----:B------:R-:W2:Y:S01]  /*1950*/  MUFU.COS R61, R62 ;  /* 0x0000003e003d7308 */ /* 0x000ea20000000000 */
[----:B------:R-:W-:Y:S01]  /*1960*/  FMUL.FTZ R20, R23, R20 ;  /* 0x0000001417147220 */ /* 0x000fe20000410000 */
[----:B-1----:R-:W-:-:S06]  /*1970*/  IADD3 R31, R63, 0x2, RZ ;  /* 0x000000023f1f7810 */ /* 0x002fcc0007ffe0ff */
[----:B------:R-:W-:Y:S01]  /*1980*/  MUFU.EX2 R15, R15 ;  /* 0x0000000f000f7308 */ /* 0x000fe20000000800 */
[----:B0-----:R-:W-:-:S07]  /*1990*/  FMUL.FTZ R70, R4, R53 ;  /* 0x0000003504467220 */ /* 0x001fce0000410000 */
[----:B------:R-:W0:Y:S01]  /*19a0*/  MUFU.SIN R74, R67 ;  /* 0x00000043004a7308 */ /* 0x000e220000000400 */
[----:B------:R-:W-:-:S07]  /*19b0*/  FSEL R70, R70, RZ, !P1 ;  /* 0x000000ff46467208 */ /* 0x000fce0004800000 */
[----:B------:R1:W3:Y:S01]  /*19c0*/  MUFU.COS R76, R67 ;  /* 0x00000043004c7308 */ /* 0x0002e20000000000 */
[----:B--2---:R-:W-:Y:S01]  /*19d0*/  FMUL.FTZ R60, R14, R61 ;  /* 0x0000003d0e3c7220 */ /* 0x004fe20000410000 */
[----:B------:R-:W-:Y:S01]  /*19e0*/  FSEL R69, R20, 1, !P2 ;  /* 0x3f80000014457808 */ /* 0x000fe20005000000 */
[----:B------:R-:W-:Y:S01]  /*19f0*/  FMUL.FTZ R59, R14, R59 ;  /* 0x0000003b0e3b7220 */ /* 0x000fe20000410000 */
[----:B------:R2:W-:Y:S01]  /*1a00*/  STS [R13.X4+0x380], R18 ;  /* 0x000380120d007388 */ /* 0x0005e20000004800 */
[----:B------:R-:W-:Y:S02]  /*1a10*/  FMUL.FTZ R68, R5, R54 ;  /* 0x0000003605447220 */ /* 0x000fe40000410000 */
[----:B------:R-:W-:Y:S01]  /*1a20*/  FMUL.FTZ R22, R21, R22 ;  /* 0x0000001615167220 */ /* 0x000fe20000410000 */
[----:B------:R-:W-:Y:S01]  /*1a30*/  ISETP.GE.U32.AND P3, PT, R31, R52, PT ;  /* 0x000000341f00720c */ /* 0x000fe20003f66070 */
[----:B0-----:R-:W-:Y:S01]  /*1a40*/  FMUL.FTZ R64, R15, R74 ;  /* 0x0000004a0f407220 */ /* 0x001fe20000410000 */
[----:B-1----:R-:W-:Y:S01]  /*1a50*/  FSEL R67, R12, RZ, !P2 ;  /* 0x000000ff0c437208 */ /* 0x002fe20005000000 */
[----:B------:R-:W-:Y:S01]  /*1a60*/  FMUL.FTZ R16, R21, R16 ;  /* 0x0000001015107220 */ /* 0x000fe20000410000 */
[----:B------:R-:W-:Y:S01]  /*1a70*/  IADD3 R63, R63, 0x3, RZ ;  /* 0x000000033f3f7810 */ /* 0x000fe20007ffe0ff */
[----:B------:R-:W-:Y:S01]  /*1a80*/  FMUL.FTZ R66, R6, R55 ;  /* 0x0000003706427220 */ /* 0x000fe20000410000 */
[----:B------:R-:W-:-:S06]  /*1a90*/  NOP ;  /* 0x0000000000007918 */ /* 0x000fcc0000000000 */
[-C--:B------:R-:W-:Y:S02]  /*1aa0*/  FMUL.FTZ R14, R70, R67.reuse ;  /* 0x00000043460e7220 */ /* 0x080fe40000410000 */
[----:B------:R-:W-:Y:S01]  /*1ab0*/  FMUL.FTZ R12, RZ, R67 ;  /* 0x00000043ff0c7220 */ /* 0x000fe20000410000 */
[----:B------:R-:W-:Y:S01]  /*1ac0*/  FSEL R68, R68, RZ, !P2 ;  /* 0x000000ff44447208 */ /* 0x000fe20005000000 */
[-C--:B------:R-:W-:Y:S01]  /*1ad0*/  FFMA.FTZ R14, RZ, R69.reuse, R14 ;  /* 0x00000045ff0e7223 */ /* 0x080fe2000001000e */
[----:B------:R-:W-:Y:S01]  /*1ae0*/  FSEL R74, R22, 1, !P1 ;  /* 0x3f800000164a7808 */ /* 0x000fe20004800000 */
[----:B--2---:R-:W-:Y:S01]  /*1af0*/  FFMA.FTZ R13, R70, R69, -R12 ;  /* 0x00000045460d7223 */ /* 0x004fe2000001080c */
[----:B------:R-:W-:Y:S01]  /*1b00*/  FSEL R64, R64, RZ, !P3 ;  /* 0x000000ff40407208 */ /* 0x000fe20005800000 */
[----:B---3--:R-:W-:Y:S01]  /*1b10*/  FMUL.FTZ R65, R15, R76 ;  /* 0x0000004c0f417220 */ /* 0x008fe20000410000 */
[----:B------:R-:W-:Y:S01]  /*1b20*/  FSEL R72, R16, RZ, !P1 ;  /* 0x000000ff10487208 */ /* 0x000fe20004800000 */
[----:B------:R-:W-:Y:S01]  /*1b30*/  FADD.FTZ R15, RZ, R14 ;  /* 0x0000000eff0f7221 */ /* 0x000fe20000010000 */
[----:B------:R-:W2:Y:S01]  /*1b40*/  LDG.E.64 R28, [R28.64] ;  /* 0x000000041c1c7981 */ /* 0x000ea2000c1e1b00 */
[----:B------:R-:W-:Y:S01]  /*1b50*/  FADD.FTZ R14, R68, R13 ;  /* 0x0000000d440e7221 */ /* 0x000fe20000010000 */
[----:B------:R-:W-:Y:S01]  /*1b60*/  FSEL R65, R65, 1, !P3 ;  /* 0x3f80000041417808 */ /* 0x000fe20005800000 */
[----:B------:R-:W-:Y:S01]  /*1b70*/  FMUL.FTZ R13, R74, R67 ;  /* 0x000000434a0d7220 */ /* 0x000fe20000410000 */
[----:B------:R-:W-:Y:S01]  /*1b80*/  ISETP.GE.U32.AND P4, PT, R63, R52, PT ;  /* 0x000000343f00720c */ /* 0x000fe20003f86070 */
[-C--:B------:R-:W-:Y:S01]  /*1b90*/  FMUL.FTZ R18, R64, R14.reuse ;  /* 0x0000000e40127220 */ /* 0x080fe20000410000 */
[----:B------:R-:W-:Y:S01]  /*1ba0*/  FSEL R66, R66, RZ, !P3 ;  /* 0x000000ff42427208 */ /* 0x000fe20005800000 */
[----:B------:R-:W-:Y:S01]  /*1bb0*/  FMUL.FTZ R16, R64, R15 ;  /* 0x0000000f40107220 */ /* 0x000fe20000410000 */
[----:B------:R-:W-:Y:S01]  /*1bc0*/  FSEL R59, R59, RZ, !P4 ;  /* 0x000000ff3b3b7208 */ /* 0x000fe20006000000 */
[----:B------:R-:W-:Y:S01]  /*1bd0*/  FMUL.FTZ R12, R72, R67 ;  /* 0x00000043480c7220 */ /* 0x000fe20000410000 */
[----:B------:R-:W-:Y:S01]  /*1be0*/  FSEL R60, R60, 1, !P4 ;  /* 0x3f8000003c3c7808 */ /* 0x000fe20006000000 */
[----:B------:R-:W-:Y:S01]  /*1bf0*/  FFMA.FTZ R13, R72, R69, R13 ;  /* 0x00000045480d7223 */ /* 0x000fe2000001000d */
[----:B------:R-:W-:Y:S01]  /*1c00*/  ISETP.GE.AND P1, PT, R39, 0x1, PT ;  /* 0x000000012700780c */ /* 0x000fe20003f26270 */
[----:B------:R-:W-:Y:S01]  /*1c10*/  FFMA.FTZ R18, R65, R15, R18 ;  /* 0x0000000f41127223 */ /* 0x000fe20000010012 */
[----:B------:R-:W-:Y:S01]  /*1c20*/  SHF.L.U32 R62, R57, 0x4, RZ ;  /* 0x00000004393e7819 */ /* 0x000fe200000006ff */
[----:B------:R-:W-:Y:S01]  /*1c30*/  FFMA.FTZ R17, R65, R14, -R16 ;  /* 0x0000000e41117223 */ /* 0x000fe20000010810 */
[C---:B------:R-:W-:Y:S01]  /*1c40*/  ISETP.NE.AND P2, PT, R39.reuse, 0x1f, PT ;  /* 0x0000001f2700780c */ /* 0x040fe20003f45270 */
[----:B------:R-:W-:Y:S01]  /*1c50*/  FFMA.FTZ R12, R74, R69, -R12 ;  /* 0x000000454a0c7223 */ /* 0x000fe2000001080c */
[----:B------:R-:W-:Y:S01]  /*1c60*/  ISETP.NE.AND P3, PT, R39, RZ, PT ;  /* 0x000000ff2700720c */ /* 0x000fe20003f65270 */
[----:B------:R-:W-:Y:S01]  /*1c70*/  FMUL.FTZ R14, R64, R13 ;  /* 0x0000000d400e7220 */ /* 0x000fe20000410000 */
[----:B------:R-:W-:Y:S01]  /*1c80*/  BSSY B0, `(.L_x_2461) ;  /* 0x00000bc000007945 */ /* 0x000fe20003800000 */
[----:B------:R-:W-:-:S02]  /*1c90*/  FADD.FTZ R18, RZ, R18 ;  /* 0x00000012ff127221 */ /* 0x000fc40000010000 */
[----:B------:R-:W-:Y:S02]  /*1ca0*/  FADD.FTZ R17, R66, R17 ;  /* 0x0000001142117221 */ /* 0x000fe40000010000 */
[----:B------:R-:W-:Y:S02]  /*1cb0*/  FMUL.FTZ R61, R7, R56 ;  /* 0x00000038073d7220 */ /* 0x000fe40000410000 */
[-C--:B------:R-:W-:Y:S02]  /*1cc0*/  FFMA.FTZ R14, R65, R12.reuse, -R14 ;  /* 0x0000000c410e7223 */ /* 0x080fe4000001080e */
[----:B------:R-:W-:Y:S01]  /*1cd0*/  FMUL.FTZ R12, R64, R12 ;  /* 0x0000000c400c7220 */ /* 0x000fe20000410000 */
[----:B------:R-:W-:Y:S01]  /*1ce0*/  FSEL R61, R61, RZ, !P4 ;  /* 0x000000ff3d3d7208 */ /* 0x000fe20006000000 */
[C---:B------:R-:W-:Y:S02]  /*1cf0*/  FMUL.FTZ R15, R59.reuse, R18 ;  /* 0x000000123b0f7220 */ /* 0x040fe40000410000 */
[----:B------:R-:W-:-:S02]  /*1d00*/  FMUL.FTZ R19, R59, R17 ;  /* 0x000000113b137220 */ /* 0x000fc40000410000 */
[----:B------:R-:W-:Y:S02]  /*1d10*/  FFMA.FTZ R12, R65, R13, R12 ;  /* 0x0000000d410c7223 */ /* 0x000fe4000001000c */
[C---:B------:R-:W-:Y:S02]  /*1d20*/  FFMA.FTZ R22, R60.reuse, R17, -R15 ;  /* 0x000000113c167223 */ /* 0x040fe4000001080f */
[----:B------:R-:W-:Y:S02]  /*1d30*/  FFMA.FTZ R19, R60, R18, R19 ;  /* 0x000000123c137223 */ /* 0x000fe40000010013 */
[----:B------:R-:W-:Y:S02]  /*1d40*/  FMUL.FTZ R13, R59, R12 ;  /* 0x0000000c3b0d7220 */ /* 0x000fe40000410000 */
[----:B------:R-:W-:Y:S02]  /*1d50*/  FADD.FTZ R22, R61, R22 ;  /* 0x000000163d167221 */ /* 0x000fe40000010000 */
[----:B------:R-:W-:-:S02]  /*1d60*/  FADD.FTZ R23, RZ, R19 ;  /* 0x00000013ff177221 */ /* 0x000fc40000010000 */
[-C--:B------:R-:W-:Y:S02]  /*1d70*/  FMUL.FTZ R15, R59, R14.reuse ;  /* 0x0000000e3b0f7220 */ /* 0x080fe40000410000 */
[C---:B------:R-:W-:Y:S01]  /*1d80*/  FFMA.FTZ R20, R60.reuse, R14, -R13 ;  /* 0x0000000e3c147223 */ /* 0x040fe2000001080d */
[----:B------:R-:W0:Y:S01]  /*1d90*/  SHFL.UP PT, R16, R23, 0x1, RZ ;  /* 0x0420000017107989 */ /* 0x000e2200000e00ff */
[----:B------:R-:W-:-:S03]  /*1da0*/  FFMA.FTZ R15, R60, R12, R15 ;  /* 0x0000000c3c0f7223 */ /* 0x000fc6000001000f */
[----:B------:R-:W1:Y:S04]  /*1db0*/  SHFL.UP PT, R14, R22, 0x1, RZ ;  /* 0x04200000160e7989 */ /* 0x000e6800000e00ff */
[----:B------:R-:W3:Y:S04]  /*1dc0*/  SHFL.UP PT, R12, R20, 0x1, RZ ;  /* 0x04200000140c7989 */ /* 0x000ee800000e00ff */
[----:B------:R-:W4:Y:S01]  /*1dd0*/  SHFL.UP PT, R13, R15, 0x1, RZ ;  /* 0x042000000f0d7989 */ /* 0x000f2200000e00ff */
[C---:B0-----:R-:W-:Y:S02]  /*1de0*/  FMUL.FTZ R17, R15.reuse, R16 ;  /* 0x000000100f117220 */ /* 0x041fe40000410000 */
[----:B-1----:R-:W-:-:S04]  /*1df0*/  FMUL.FTZ R19, R15, R14 ;  /* 0x0000000e0f137220 */ /* 0x002fc80000410000 */
[C---:B------:R-:W-:Y:S02]  /*1e00*/  FFMA.FTZ R16, R20.reuse, R16, R19 ;  /* 0x0000001014107223 */ /* 0x040fe40000010013 */
[----:B------:R-:W-:Y:S02]  /*1e10*/  FFMA.FTZ R19, R20, R14, -R17 ;  /* 0x0000000e14137223 */ /* 0x000fe40000010811 */
[C---:B---3--:R-:W-:Y:S02]  /*1e20*/  FMUL.FTZ R18, R15.reuse, R12 ;  /* 0x0000000c0f127220 */ /* 0x048fe40000410000 */
[-C--:B----4-:R-:W-:Y:S02]  /*1e30*/  FMUL.FTZ R17, R15, R13.reuse ;  /* 0x0000000d0f117220 */ /* 0x090fe40000410000 */
[----:B------:R-:W-:Y:S02]  /*1e40*/  @P1 FADD.FTZ R22, R22, R19 ;  /* 0x0000001316161221 */ /* 0x000fe40000010000 */
[----:B------:R-:W-:-:S02]  /*1e50*/  FFMA.FTZ R18, R20, R13, R18 ;  /* 0x0000000d14127223 */ /* 0x000fc40000010012 */
[----:B------:R-:W-:Y:S02]  /*1e60*/  @P1 FFMA.FTZ R20, R20, R12, -R17 ;  /* 0x0000000c14141223 */ /* 0x000fe40000010811 */
[----:B------:R-:W-:Y:S01]  /*1e70*/  @P1 FADD.FTZ R23, R23, R16 ;  /* 0x0000001017171221 */ /* 0x000fe20000010000 */
[----:B------:R-:W0:Y:S01]  /*1e80*/  SHFL.UP PT, R17, R22, 0x2, RZ ;  /* 0x0440000016117989 */ /* 0x000e2200000e00ff */
[----:B------:R-:W-:Y:S02]  /*1e90*/  FSEL R18, R15, R18, !P1 ;  /* 0x000000120f127208 */ /* 0x000fe40004800000 */
[----:B------:R-:W-:Y:S01]  /*1ea0*/  ISETP.GE.AND P1, PT, R39, 0x2, PT ;  /* 0x000000022700780c */ /* 0x000fe20003f26270 */
[----:B------:R-:W1:Y:S04]  /*1eb0*/  SHFL.UP PT, R13, R20, 0x2, RZ ;  /* 0x04400000140d7989 */ /* 0x000e6800000e00ff */
[----:B------:R-:W3:Y:S04]  /*1ec0*/  SHFL.UP PT, R19, R23, 0x2, RZ ;  /* 0x0440000017137989 */ /* 0x000ee800000e00ff */
[----:B------:R-:W4:Y:S01]  /*1ed0*/  SHFL.UP PT, R15, R18, 0x2, RZ ;  /* 0x04400000120f7989 */ /* 0x000f2200000e00ff */
[----:B0-----:R-:W-:-:S02]  /*1ee0*/  FMUL.FTZ R16, R18, R17 ;  /* 0x0000001112107220 */ /* 0x001fc40000410000 */
[C---:B-1----:R-:W-:Y:S02]  /*1ef0*/  FMUL.FTZ R12, R18.reuse, R13 ;  /* 0x0000000d120c7220 */ /* 0x042fe40000410000 */
[-C--:B---3--:R-:W-:Y:S02]  /*1f00*/  FMUL.FTZ R14, R18, R19.reuse ;  /* 0x00000013120e7220 */ /* 0x088fe40000410000 */
[C---:B------:R-:W-:Y:S02]  /*1f10*/  FFMA.FTZ R16, R20.reuse, R19, R16 ;  /* 0x0000001314107223 */ /* 0x040fe40000010010 */
[C---:B----4-:R-:W-:Y:S02]  /*1f20*/  FFMA.FTZ R19, R20.reuse, R15, R12 ;  /* 0x0000000f14137223 */ /* 0x050fe4000001000c */
[----:B------:R-:W-:Y:S02]  /*1f30*/  FFMA.FTZ R17, R20, R17, -R14 ;  /* 0x0000001114117223 */ /* 0x000fe4000001080e */
[C---:B------:R-:W-:Y:S01]  /*1f40*/  FMUL.FTZ R15, R18.reuse, R15 ;  /* 0x0000000f120f7220 */ /* 0x040fe20000410000 */
[----:B------:R-:W-:Y:S01]  /*1f50*/  FSEL R19, R18, R19, !P1 ;  /* 0x0000001312137208 */ /* 0x000fe20004800000 */
[----:B------:R-:W-:-:S02]  /*1f60*/  @P1 FADD.FTZ R23, R23, R16 ;  /* 0x0000001017171221 */ /* 0x000fc40000010000 */
[----:B------:R-:W-:Y:S02]  /*1f70*/  @P1 FADD.FTZ R22, R22, R17 ;  /* 0x0000001116161221 */ /* 0x000fe40000010000 */
[----:B------:R-:W-:Y:S01]  /*1f80*/  @P1 FFMA.FTZ R20, R20, R13, -R15 ;  /* 0x0000000d14141223 */ /* 0x000fe2000001080f */
[----:B------:R-:W-:Y:S01]  /*1f90*/  ISETP.GE.AND P1, PT, R39, 0x4, PT ;  /* 0x000000042700780c */ /* 0x000fe20003f26270 */
[----:B------:R-:W0:Y:S04]  /*1fa0*/  SHFL.UP PT, R15, R23, 0x4, RZ ;  /* 0x04800000170f7989 */ /* 0x000e2800000e00ff */
[----:B------:R-:W1:Y:S04]  /*1fb0*/  SHFL.UP PT, R14, R22, 0x4, RZ ;  /* 0x04800000160e7989 */ /* 0x000e6800000e00ff */
[----:B------:R-:W3:Y:S04]  /*1fc0*/  SHFL.UP PT, R12, R20, 0x4, RZ ;  /* 0x04800000140c7989 */ /* 0x000ee800000e00ff */
[----:B------:R-:W4:Y:S01]  /*1fd0*/  SHFL.UP PT, R13, R19, 0x4, RZ ;  /* 0x04800000130d7989 */ /* 0x000f2200000e00ff */
        /* <DEDUP_REMOVED lines=8> */
[----:B------:R-:W-:Y:S01]  /*2060*/  @P1 FADD.FTZ R22, R22, R21 ;  /* 0x0000001516161221 */ /* 0x000fe20000010000 */
[----:B------:R-:W-:Y:S01]  /*2070*/  FSEL R16, R19, R16, !P1 ;  /* 0x0000001013107208 */ /* 0x000fe20004800000 */
[----:B------:R-:W-:Y:S01]  /*2080*/  @P1 FADD.FTZ R23, R23, R18 ;  /* 0x0000001217171221 */ /* 0x000fe20000010000 */
[----:B------:R-:W0:Y:S01]  /*2090*/  SHFL.UP PT, R13, R20, 0x8, RZ ;  /* 0x05000000140d7989 */ /* 0x000e2200000e00ff */
[----:B------:R-:W-:-:S03]  /*20a0*/  ISETP.GE.AND P1, PT, R39, 0x8, PT ;  /* 0x000000082700780c */ /* 0x000fc60003f26270 */
[----:B------:R-:W1:Y:S04]  /*20b0*/  SHFL.UP PT, R17, R22, 0x8, RZ ;  /* 0x0500000016117989 */ /* 0x000e6800000e00ff */
[----:B------:R-:W3:Y:S04]  /*20c0*/  SHFL.UP PT, R19, R23, 0x8, RZ ;  /* 0x0500000017137989 */ /* 0x000ee800000e00ff */
[----:B------:R-:W4:Y:S01]  /*20d0*/  SHFL.UP PT, R15, R16, 0x8, RZ ;  /* 0x05000000100f7989 */ /* 0x000f2200000e00ff */
[C---:B0-----:R-:W-:Y:S02]  /*20e0*/  FMUL.FTZ R12, R16.reuse, R13 ;  /* 0x0000000d100c7220 */ /* 0x041fe40000410000 */
[----:B-1----:R-:W-:-:S02]  /*20f0*/  FMUL.FTZ R18, R16, R17 ;  /* 0x0000001110127220 */ /* 0x002fc40000410000 */
[-C--:B---3--:R-:W-:Y:S02]  /*2100*/  FMUL.FTZ R14, R16, R19.reuse ;  /* 0x00000013100e7220 */ /* 0x088fe40000410000 */
[C---:B------:R-:W-:Y:S02]  /*2110*/  FFMA.FTZ R18, R20.reuse, R19, R18 ;  /* 0x0000001314127223 */ /* 0x040fe40000010012 */
[-C--:B----4-:R-:W-:Y:S02]  /*2120*/  FFMA.FTZ R21, R20, R15.reuse, R12 ;  /* 0x0000000f14157223 */ /* 0x090fe4000001000c */
[----:B------:R-:W-:Y:S02]  /*2130*/  FMUL.FTZ R15, R16, R15 ;  /* 0x0000000f100f7220 */ /* 0x000fe40000410000 */
[----:B------:R-:W-:Y:S01]  /*2140*/  FFMA.FTZ R17, R20, R17, -R14 ;  /* 0x0000001114117223 */ /* 0x000fe2000001080e */
[----:B------:R-:W-:Y:S01]  /*2150*/  FSEL R21, R16, R21, !P1 ;  /* 0x0000001510157208 */ /* 0x000fe20004800000 */
[----:B------:R-:W-:Y:S01]  /*2160*/  @P1 FADD.FTZ R23, R23, R18 ;  /* 0x0000001217171221 */ /* 0x000fe20000010000 */
[----:B------:R-:W-:Y:S01]  /*2170*/  MOV R16, 0x3f800000 ;  /* 0x3f80000000107802 */ /* 0x000fe20000000f00 */
[----:B------:R-:W-:Y:S01]  /*2180*/  @P1 FFMA.FTZ R20, R20, R13, -R15 ;  /* 0x0000000d14141223 */ /* 0x000fe2000001080f */
[----:B------:R-:W-:Y:S01]  /*2190*/  CS2R R18, SRZ ;  /* 0x0000000000127805 */ /* 0x000fe2000001ff00 */
[----:B------:R-:W-:Y:S01]  /*21a0*/  @P1 FADD.FTZ R22, R22, R17 ;  /* 0x0000001116161221 */ /* 0x000fe20000010000 */
[----:B------:R-:W0:Y:S01]  /*21b0*/  SHFL.UP PT, R15, R23, 0x10, RZ ;  /* 0x06000000170f7989 */ /* 0x000e2200000e00ff */
[----:B------:R-:W-:-:S02]  /*21c0*/  MOV R17, RZ ;  /* 0x000000ff00117202 */ /* 0x000fc40000000f00 */
[----:B------:R-:W-:Y:S01]  /*21d0*/  ISETP.GE.AND P1, PT, R39, 0x10, PT ;  /* 0x000000102700780c */ /* 0x000fe20003f26270 */
[----:B------:R-:W1:Y:S04]  /*21e0*/  SHFL.UP PT, R13, R20, 0x10, RZ ;  /* 0x06000000140d7989 */ /* 0x000e6800000e00ff */
[----:B------:R-:W3:Y:S04]  /*21f0*/  SHFL.UP PT, R14, R22, 0x10, RZ ;  /* 0x06000000160e7989 */ /* 0x000ee800000e00ff */
[----:B------:R-:W4:Y:S04]  /*2200*/  SHFL.UP PT, R12, R21, 0x10, RZ ;  /* 0x06000000150c7989 */ /* 0x000f2800000e00ff */
[----:B------:R-:W-:Y:S01]  /*2210*/  @!P0 LDS.128 R16, [R62+0x460] ;  /* 0x000460003e108984 */ /* 0x000fe20000000c00 */
[----:B0-----:R-:W-:-:S02]  /*2220*/  FMUL.FTZ R63, R21, R15 ;  /* 0x0000000f153f7220 */ /* 0x001fc40000410000 */
[C---:B-1----:R-:W-:Y:S02]  /*2230*/  FMUL.FTZ R31, R21.reuse, R13 ;  /* 0x0000000d151f7220 */ /* 0x042fe40000410000 */
[CC--:B---3--:R-:W-:Y:S02]  /*2240*/  FMUL.FTZ R30, R21.reuse, R14.reuse ;  /* 0x0000000e151e7220 */ /* 0x0c8fe40000410000 */
[C---:B------:R-:W-:Y:S02]  /*2250*/  FFMA.FTZ R63, R20.reuse, R14, -R63 ;  /* 0x0000000e143f7223 */ /* 0x040fe4000001083f */
[-C--:B----4-:R-:W-:Y:S02]  /*2260*/  FMUL.FTZ R14, R21, R12.reuse ;  /* 0x0000000c150e7220 */ /* 0x090fe40000410000 */
[C---:B------:R-:W-:Y:S01]  /*2270*/  FFMA.FTZ R76, R20.reuse, R12, R31 ;  /* 0x0000000c144c7223 */ /* 0x040fe2000001001f */
[----:B------:R-:W-:Y:S01]  /*2280*/  SHF.L.U32 R12, R39, 0x3, RZ ;  /* 0x00000003270c7819 */ /* 0x000fe200000006ff */
[----:B------:R-:W-:-:S02]  /*2290*/  FFMA.FTZ R30, R20, R15, R30 ;  /* 0x0000000f141e7223 */ /* 0x000fc4000001001e */
[----:B------:R-:W-:Y:S01]  /*22a0*/  @P1 FADD.FTZ R22, R22, R63 ;  /* 0x0000003f16161221 */ /* 0x000fe20000010000 */
[----:B------:R-:W-:Y:S01]  /*22b0*/  LEA.HI.SX32 R63, R12, R12, 0x1b ;  /* 0x0000000c0c3f7211 */ /* 0x000fe200078fdaff */
[----:B------:R-:W-:Y:S01]  /*22c0*/  @P1 FFMA.FTZ R20, R20, R13, -R14 ;  /* 0x0000000d14141223 */ /* 0x000fe2000001080e */
[----:B------:R-:W-:Y:S01]  /*22d0*/  FSEL R21, R21, R76, !P1 ;  /* 0x0000004c15157208 */ /* 0x000fe20004800000 */
[----:B------:R-:W-:Y:S01]  /*22e0*/  @P1 FADD.FTZ R23, R23, R30 ;  /* 0x0000001e17171221 */ /* 0x000fe20000010000 */
[----:B------:R-:W-:Y:S01]  /*22f0*/  ISETP.NE.AND P1, PT, R58, RZ, PT ;  /* 0x000000ff3a00720c */ /* 0x000fe20003f25270 */
[----:B------:R-:W-:Y:S04]  /*2300*/  LDS R73, [R63.X4] ;  /* 0x000000003f497984 */ /* 0x000fe80000004800 */
[----:B------:R-:W2:Y:S04]  /*2310*/  LDS R82, [R63.X4+0x4] ;  /* 0x000004003f527984 */ /* 0x000ea80000004800 */
[----:B------:R-:W-:Y:S04]  /*2320*/  LDS R80, [R63.X4+0x8] ;  /* 0x000008003f507984 */ /* 0x000fe80000004800 */
[----:B------:R-:W0:Y:S04]  /*2330*/  LDS R81, [R63.X4+0xc] ;  /* 0x00000c003f517984 */ /* 0x000e280000004800 */
[----:B------:R-:W-:Y:S04]  /*2340*/  LDS R77, [R63.X4+0x10] ;  /* 0x000010003f4d7984 */ /* 0x000fe80000004800 */
[----:B------:R-:W1:Y:S04]  /*2350*/  LDS R78, [R63.X4+0x14] ;  /* 0x000014003f4e7984 */ /* 0x000e680000004800 */
[----:B------:R-:W-:Y:S04]  /*2360*/  LDS R75, [R63.X4+0x18] ;  /* 0x000018003f4b7984 */ /* 0x000fe80000004800 */
[----:B------:R2:W-:Y:S04]  /*2370*/  LDS R76, [R63.X4+0x1c] ;  /* 0x00001c003f4c7984 */ /* 0x0005e80000004800 */
[----:B------:R-:W-:Y:S04]  /*2380*/  @!P2 STS.128 [0x420], R20 ;  /* 0x00042014ff00a388 */ /* 0x000fe80000000c00 */
[----:B------:R-:W-:Y:S06]  /*2390*/  BAR.SYNC.DEFER_BLOCKING 0x0 ;  /* 0x0000000000007b1d */ /* 0x000fec0000010000 */
[----:B------:R0:W3:Y:S01]  /*23a0*/  SHFL.UP PT, R84, R21, 0x1, RZ ;  /* 0x0420000015547989 */ /* 0x0000e200000e00ff */
[----:B--2---:R-:W-:-:S03]  /*23b0*/  FMUL.FTZ R63, R82, R29 ;  /* 0x0000001d523f7220 */ /* 0x004fc60000410000 */
[----:B------:R2:W4:Y:S01]  /*23c0*/  SHFL.UP PT, R85, R20, 0x1, RZ ;  /* 0x0420000014557989 */ /* 0x00052200000e00ff */
[-C--:B------:R-:W-:Y:S02]  /*23d0*/  FMUL.FTZ R86, R82, R28.reuse ;  /* 0x0000001c52567220 */ /* 0x080fe40000410000 */
[CC--:B------:R-:W-:Y:S01]  /*23e0*/  FFMA.FTZ R63, R73.reuse, R28.reuse, -R63 ;  /* 0x0000001c493f7223 */ /* 0x0c0fe2000001083f */
[----:B------:R1:W5:Y:S01]  /*23f0*/  SHFL.UP PT, R79, R23, 0x1, RZ ;  /* 0x04200000174f7989 */ /* 0x00036200000e00ff */
[-C--:B------:R-:W-:Y:S02]  /*2400*/  FFMA.FTZ R73, R73, R29.reuse, R86 ;  /* 0x0000001d49497223 */ /* 0x080fe40000010056 */
[C---:B0-----:R-:W-:Y:S01]  /*2410*/  FMUL.FTZ R21, R81.reuse, R29 ;  /* 0x0000001d51157220 */ /* 0x041fe20000410000 */
[----:B------:R-:W0:Y:S01]  /*2420*/  SHFL.UP PT, R83, R22, 0x1, RZ ;  /* 0x0420000016537989 */ /* 0x000e2200000e00ff */
[-C--:B------:R-:W-:Y:S02]  /*2430*/  FMUL.FTZ R81, R81, R28.reuse ;  /* 0x0000001c51517220 */ /* 0x080fe40000410000 */
[----:B--2---:R-:W-:-:S02]  /*2440*/  FFMA.FTZ R20, R80, R28, -R21 ;  /* 0x0000001c50147223 */ /* 0x004fc40000010815 */
[-C--:B------:R-:W-:Y:S01]  /*2450*/  FFMA.FTZ R21, R80, R29.reuse, R81 ;  /* 0x0000001d50157223 */ /* 0x080fe20000010051 */
[----:B------:R-:W-:Y:S01]  /*2460*/  @!P3 STS.128 [0x440], R16 ;  /* 0x00044010ff00b388 */ /* 0x000fe20000000c00 */
[C---:B-1----:R-:W-:Y:S02]  /*2470*/  FMUL.FTZ R23, R78.reuse, R29 ;  /* 0x0000001d4e177220 */ /* 0x042fe40000410000 */
[----:B------:R-:W-:Y:S01]  /*2480*/  FMUL.FTZ R78, R78, R28 ;  /* 0x0000001c4e4e7220 */ /* 0x000fe20000410000 */
[----:B------:R-:W-:Y:S01]  /*2490*/  LDS.128 R12, [0x420] ;  /* 0x00042000ff0c7984 */ /* 0x000fe20000000c00 */
[----:B---3--:R-:W-:-:S03]  /*24a0*/  @!P3 MOV R84, R17 ;  /* 0x000000110054b202 */ /* 0x008fc60000000f00 */
[----:B------:R-:W-:Y:S01]  /*24b0*/  BAR.SYNC.DEFER_BLOCKING 0x0 ;  /* 0x0000000000007b1d */ /* 0x000fe20000010000 */
[----:B----4-:R-:W-:Y:S02]  /*24c0*/  @!P3 MOV R85, R16 ;  /* 0x000000100055b202 */ /* 0x010fe40000000f00 */
[----:B-----5:R-:W-:Y:S02]  /*24d0*/  @!P3 MOV R79, R19 ;  /* 0x00000013004fb202 */ /* 0x020fe40000000f00 */
[----:B0-----:R-:W-:Y:S01]  /*24e0*/  @!P3 MOV R83, R18 ;  /* 0x000000120053b202 */ /* 0x001fe20000000f00 */
[----:B------:R-:W0:Y:S02]  /*24f0*/  @P1 LDS.64 R30, [0x448] ;  /* 0x00044800ff1e1984 */ /* 0x000e240000000a00 */
[-C--:B0-----:R-:W-:Y:S02]  /*2500*/  @P1 FMUL.FTZ R82, R30, R84.reuse ;  /* 0x000000541e521220 */ /* 0x081fe40000410000 */
[----:B------:R-:W-:-:S02]  /*2510*/  @P1 FMUL.FTZ R84, R31, R84 ;  /* 0x000000541f541220 */ /* 0x000fc40000410000 */
[-C--:B------:R-:W-:Y:S02]  /*2520*/  @P1 FFMA.FTZ R82, R31, R85.reuse, R82 ;  /* 0x000000551f521223 */ /* 0x080fe40000010052 */
[----:B------:R-:W-:Y:S02]  /*2530*/  @P1 FFMA.FTZ R84, R30, R85, -R84 ;  /* 0x000000551e541223 */ /* 0x000fe40000010854 */
[----:B------:R-:W-:Y:S02]  /*2540*/  @P1 FADD.FTZ R79, R79, R82 ;  /* 0x000000524f4f1221 */ /* 0x000fe40000010000 */
[----:B------:R-:W-:Y:S01]  /*2550*/  @P1 FADD.FTZ R83, R83, R84 ;  /* 0x0000005453531221 */ /* 0x000fe20000010000 */
[----:B------:R-:W-:Y:S01]  /*2560*/  ISETP.NE.AND P1, PT, R58, RZ, PT ;  /* 0x000000ff3a00720c */ /* 0x000fe20003f25270 */
[C---:B------:R-:W-:Y:S02]  /*2570*/  FMUL.FTZ R22, R72.reuse, R79 ;  /* 0x0000004f48167220 */ /* 0x040fe40000410000 */
[----:B------:R-:W-:-:S02]  /*2580*/  FMUL.FTZ R72, R72, R83 ;  /* 0x0000005348487220 */ /* 0x000fc40000410000 */
[C---:B------:R-:W-:Y:S02]  /*2590*/  FFMA.FTZ R83, R74.reuse, R83, -R22 ;  /* 0x000000534a537223 */ /* 0x040fe40000010816 */
[----:B------:R-:W-:Y:S02]  /*25a0*/  FFMA.FTZ R30, R74, R79, R72 ;  /* 0x0000004f4a1e7223 */ /* 0x000fe40000010048 */
[----:B------:R-:W-:Y:S02]  /*25b0*/  FADD.FTZ R70, R70, R83 ;  /* 0x0000005346467221 */ /* 0x000fe40000010000 */
[----:B------:R-:W-:Y:S02]  /*25c0*/  FFMA.FTZ R22, R77, R28, -R23 ;  /* 0x0000001c4d167223 */ /* 0x000fe40000010817 */
[----:B------:R-:W-:Y:S02]  /*25d0*/  FADD.FTZ R30, RZ, R30 ;  /* 0x0000001eff1e7221 */ /* 0x000fe40000010000 */
[----:B------:R-:W-:-:S02]  /*25e0*/  FMUL.FTZ R23, R76, R29 ;  /* 0x0000001d4c177220 */ /* 0x000fc40000410000 */
[C---:B------:R-:W-:Y:S02]  /*25f0*/  FMUL.FTZ R31, R67.reuse, R70 ;  /* 0x00000046431f7220 */ /* 0x040fe40000410000 */
[----:B------:R-:W-:Y:S02]  /*2600*/  FMUL.FTZ R76, R76, R28 ;  /* 0x0000001c4c4c7220 */ /* 0x000fe40000410000 */
[----:B------:R-:W-:Y:S02]  /*2610*/  FMUL.FTZ R67, R67, R30 ;  /* 0x0000001e43437220 */ /* 0x000fe40000410000 */
[----:B------:R-:W-:Y:S02]  /*2620*/  FFMA.FTZ R28, R75, R28, -R23 ;  /* 0x0000001c4b1c7223 */ /* 0x000fe40000010817 */
[----:B------:R-:W-:Y:S02]  /*2630*/  FFMA.FTZ R31, R69, R30, R31 ;  /* 0x0000001e451f7223 */ /* 0x000fe4000001001f */
[----:B------:R-:W-:-:S02]  /*2640*/  FMUL.FTZ R23, R13, R19 ;  /* 0x000000130d177220 */ /* 0x000fc40000410000 */
[----:B------:R-:W-:Y:S02]  /*2650*/  FFMA.FTZ R69, R69, R70, -R67 ;  /* 0x0000004645457223 */ /* 0x000fe40000010843 */
[----:B------:R-:W-:Y:S02]  /*2660*/  FADD.FTZ R72, RZ, R31 ;  /* 0x0000001fff487221 */ /* 0x000fe40000010000 */
[-C--:B------:R-:W-:Y:S02]  /*2670*/  FFMA.FTZ R67, R12, R18.reuse, -R23 ;  /* 0x000000120c437223 */ /* 0x080fe40000010817 */
[C---:B------:R-:W-:Y:S02]  /*2680*/  FMUL.FTZ R18, R13.reuse, R18 ;  /* 0x000000120d127220 */ /* 0x040fe40000410000 */
[C---:B------:R-:W-:Y:S02]  /*2690*/  FMUL.FTZ R31, R13.reuse, R17 ;  /* 0x000000110d1f7220 */ /* 0x040fe40000410000 */
[----:B------:R-:W-:-:S02]  /*26a0*/  FMUL.FTZ R13, R13, R16 ;  /* 0x000000100d0d7220 */ /* 0x000fc40000410000 */
[----:B------:R-:W-:Y:S02]  /*26b0*/  FADD.FTZ R23, R68, R69 ;  /* 0x0000004544177221 */ /* 0x000fe40000010000 */
[----:B------:R-:W-:Y:S02]  /*26c0*/  FMUL.FTZ R68, R64, R72 ;  /* 0x0000004840447220 */ /* 0x000fe40000410000 */
[----:B------:R-:W-:Y:S02]  /*26d0*/  FFMA.FTZ R17, R12, R17, R13 ;  /* 0x000000110c117223 */ /* 0x000fe4000001000d */
[-C--:B------:R-:W-:Y:S02]  /*26e0*/  FMUL.FTZ R64, R64, R23.reuse ;  /* 0x0000001740407220 */ /* 0x080fe40000410000 */
[----:B------:R-:W-:Y:S02]  /*26f0*/  FFMA.FTZ R13, R65, R23, -R68 ;  /* 0x00000017410d7223 */ /* 0x000fe40000010844 */
[----:B------:R-:W-:-:S02]  /*2700*/  FFMA.FTZ R16, R12, R16, -R31 ;  /* 0x000000100c107223 */ /* 0x000fc4000001081f */
[----:B------:R-:W-:Y:S02]  /*2710*/  FFMA.FTZ R12, R12, R19, R18 ;  /* 0x000000130c0c7223 */ /* 0x000fe40000010012 */
[----:B------:R-:W-:Y:S02]  /*2720*/  FFMA.FTZ R64, R65, R72, R64 ;  /* 0x0000004841407223 */ /* 0x000fe40000010040 */
[----:B------:R-:W-:Y:S02]  /*2730*/  FADD.FTZ R66, R66, R13 ;  /* 0x0000000d42427221 */ /* 0x000fe40000010000 */
[-C--:B------:R-:W-:Y:S02]  /*2740*/  FFMA.FTZ R77, R77, R29.reuse, R78 ;  /* 0x0000001d4d4d7223 */ /* 0x080fe4000001004e */
[----:B------:R-:W-:Y:S02]  /*2750*/  FFMA.FTZ R29, R75, R29, R76 ;  /* 0x0000001d4b1d7223 */ /* 0x000fe4000001004c */
[----:B------:R-:W-:-:S02]  /*2760*/  FMUL.FTZ R73, R30, R73 ;  /* 0x000000491e497220 */ /* 0x000fc40000410000 */
[----:B------:R-:W-:Y:S02]  /*2770*/  FADD.FTZ R18, R14, R67 ;  /* 0x000000430e127221 */ /* 0x000fe40000010000 */
[----:B------:R-:W-:Y:S02]  /*2780*/  FADD.FTZ R64, RZ, R64 ;  /* 0x00000040ff407221 */ /* 0x000fe40000010000 */
[----:B------:R-:W-:Y:S02]  /*2790*/  FMUL.FTZ R31, R59, R66 ;  /* 0x000000423b1f7220 */ /* 0x000fe40000410000 */
        /* <DEDUP_REMOVED lines=10> */
.L_x_2462:
[----:B------:R-:W-:Y:S05]  /*2840*/  BSYNC B0 ;  /* 0x0000000000007941 */ /* 0x000fea0003800000 */
.L_x_2461:
[----:B------:R-:W-:Y:S01]  /*2850*/  IADD3 R57, R57, 0x1, RZ ;  /* 0x0000000139397810 */ /* 0x000fe20007ffe0ff */
[-C--:B------:R-:W-:Y:S02]  /*2860*/  FMUL.FTZ R59, R59, R64.reuse ;  /* 0x000000403b3b7220 */ /* 0x080fe40000410000 */
[C---:B0-----:R-:W-:Y:S01]  /*2870*/  FFMA.FTZ R12, R60.reuse, R64, R31 ;  /* 0x000000403c0c7223 */ /* 0x041fe2000001001f */
[----:B------:R-:W-:Y:S01]  /*2880*/  ISETP.GE.AND P1, PT, R57, c[0x0][0x16c], PT ;  /* 0x00005b0039007a0c */ /* 0x000fe20003f26270 */
[----:B------:R-:W-:Y:S02]  /*2890*/  FFMA.FTZ R60, R60, R66, -R59 ;  /* 0x000000423c3c7223 */ /* 0x000fe4000001083b */
[----:B------:R-:W-:Y:S02]  /*28a0*/  FADD.FTZ R12, RZ, R12 ;  /* 0x0000000cff0c7221 */ /* 0x000fe40000010000 */
        /* <DEDUP_REMOVED lines=8> */
[----:B------:R-:W-:Y:S02]  /*2930*/  FFMA.FTZ R8, R63, 2, R8 ;  /* 0x400000003f087823 */ /* 0x000fe40000010008 */
[----:B------:R-:W-:Y:S02]  /*2940*/  FFMA.FTZ R9, R20, 2, R9 ;  /* 0x4000000014097823 */ /* 0x000fe40000010009 */
[----:B------:R-:W-:Y:S02]  /*2950*/  FFMA.FTZ R10, R77, 2, R10 ;  /* 0x400000004d0a7823 */ /* 0x000fe4000001000a */
[----:B------:R-:W-:Y:S01]  /*2960*/  FFMA.FTZ R11, R28, 2, R11 ;  /* 0x400000001c0b7823 */ /* 0x000fe2000001000b */
[----:B------:R-:W-:Y:S01]  /*2970*/  @P1 CALL.REL.NOINC `(.L_x_2460) ;  /* 0x0000001000001944 */ /* 0x000fe20003c00000 */
[----:B------:R-:W-:Y:S05]  /*2980*/  BRA `(.L_x_2463) ;  /* 0xffffe98000007947 */ /* 0x000fea000383ffff */
.L_x_2460:
[----:B------:R-:W-:Y:S01]  /*2990*/  BAR.SYNC.DEFER_BLOCKING 0x0 ;  /* 0x0000000000007b1d */ /* 0x000fe20000010000 */
[----:B------:R-:W-:Y:S01]  /*29a0*/  ISETP.NE.AND P0, PT, R58, RZ, PT ;  /* 0x000000ff3a00720c */ /* 0x000fe20003f05270 */
[----:B------:R-:W-:Y:S02]  /*29b0*/  IMAD R6, R71, c[0x0][0x200], RZ ;  /* 0x0000800047067a24 */ /* 0x000fe400078e02ff */
[----:B------:R-:W-:-:S02]  /*29c0*/  IMAD.WIDE.U32 R4, R35, c[0x0][0x200], RZ ;  /* 0x0000800023047a25 */ /* 0x000fc400078e00ff */
[----:B------:R-:W-:Y:S01]  /*29d0*/  BSSY B0, `(.L_x_2464) ;  /* 0x000001a000007945 */ /* 0x000fe20003800000 */
[----:B------:R0:W-:Y:S01]  /*29e0*/  STS.128 [R39.X16], R8 ;  /* 0x0000000827007388 */ /* 0x0001e2000000cc00 */
[----:B------:R-:W-:-:S06]  /*29f0*/  NOP ;  /* 0x0000000000007918 */ /* 0x000fcc0000000000 */
[----:B------:R-:W-:Y:S04]  /*2a00*/  LDS R13, [R39.X4] ;  /* 0x00000000270d7984 */ /* 0x000fe80000004800 */
[----:B------:R-:W-:Y:S04]  /*2a10*/  LDS R15, [R39.X4+0x80] ;  /* 0x00008000270f7984 */ /* 0x000fe80000004800 */
[----:B------:R-:W-:Y:S01]  /*2a20*/  LDS R17, [R39.X4+0x100] ;  /* 0x0001000027117984 */ /* 0x000fe20000004800 */
[----:B0-----:R-:W-:-:S03]  /*2a30*/  IMAD R9, R35, c[0x0][0x204], R6 ;  /* 0x0000810023097a24 */ /* 0x001fc600078e0206 */
[----:B------:R-:W-:Y:S02]  /*2a40*/  LDS R19, [R39.X4+0x180] ;  /* 0x0001800027137984 */ /* 0x000fe40000004800 */
[----:B------:R-:W-:Y:S02]  /*2a50*/  IADD3 R11, R5, R9, RZ ;  /* 0x00000009050b7210 */ /* 0x000fe40007ffe0ff */
        /* <DEDUP_REMOVED lines=17> */
.L_x_2465:
[----:B------:R-:W-:Y:S05]  /*2b70*/  BSYNC B0 ;  /* 0x0000000000007941 */ /* 0x000fea0003800000 */
.L_x_2464:
[----:B------:R-:W-:Y:S01]  /*2b80*/  MOV R5, R11 ;  /* 0x0000000b00057202 */ /* 0x000fe20000000f00 */
[----:B0-----:R-:W-:Y:S01]  /*2b90*/  IMAD R9, R33, c[0x0][0x208], RZ ;  /* 0x0000820021097a24 */ /* 0x001fe200078e02ff */
[C---:B------:R-:W-:Y:S02]  /*2ba0*/  LOP3.LUT R7, R37.reuse, 0x20, RZ, 0xfc, !PT ;  /* 0x0000002025077812 */ /* 0x040fe400078efcff */
[----:B------:R-:W-:Y:S01]  /*2bb0*/  LOP3.LUT R11, R37, 0x40, RZ, 0xfc, !PT ;  /* 0x00000040250b7812 */ /* 0x000fe200078efcff */
[----:B------:R-:W-:Y:S01]  /*2bc0*/  IMAD.WIDE.U32 R4, R0, c[0x0][0x208], R4 ;  /* 0x0000820000047a25 */ /* 0x000fe200078e0004 */
[----:B------:R-:W-:Y:S02]  /*2bd0*/  ISETP.GE.AND P0, PT, R7, R12, PT ;  /* 0x0000000c0700720c */ /* 0x000fe40003f06270 */
[----:B------:R-:W-:Y:S01]  /*2be0*/  SHF.L.U32 R7, R40, 0x7, RZ ;  /* 0x0000000728077819 */ /* 0x000fe200000006ff */
[----:B------:R-:W-:Y:S01]  /*2bf0*/  IMAD R8, R0, c[0x0][0x20c], R9 ;  /* 0x0000830000087a24 */ /* 0x000fe200078e0209 */
[----:B------:R-:W-:-:S02]  /*2c00*/  LOP3.LUT R13, R37, 0x60, RZ, 0xfc, !PT ;  /* 0x00000060250d7812 */ /* 0x000fc400078efcff */
[----:B------:R-:W-:Y:S02]  /*2c10*/  SHF.R.S32.HI R9, RZ, 0x1f, R7 ;  /* 0x0000001fff097819 */ /* 0x000fe40000011407 */
[----:B------:R-:W-:Y:S02]  /*2c20*/  IADD3 R6, P4, R7, R4, RZ ;  /* 0x0000000407067210 */ /* 0x000fe40007f9e0ff */
[----:B------:R-:W-:Y:S02]  /*2c30*/  LEA R7, P3, R37, c[0x0][0x258], 0x2 ;  /* 0x0000960025077a11 */ /* 0x000fe400078610ff */
[----:B------:R-:W-:Y:S02]  /*2c40*/  IADD3.X R5, R9, R8, R5, P4, !PT ;  /* 0x0000000809057210 */ /* 0x000fe400027fe405 */
[----:B------:R-:W-:Y:S02]  /*2c50*/  LEA.HI.X R8, R37, c[0x0][0x25c], R38, 0x2, P3 ;  /* 0x0000970025087a11 */ /* 0x000fe400018f1426 */
[----:B------:R-:W-:-:S02]  /*2c60*/  LEA R4, P3, R6, R7, 0x2 ;  /* 0x0000000706047211 */ /* 0x000fc400078610ff */
[----:B------:R-:W-:Y:S02]  /*2c70*/  IADD3 R40, R40, 0x1, RZ ;  /* 0x0000000128287810 */ /* 0x000fe40007ffe0ff */
[----:B------:R-:W-:Y:S02]  /*2c80*/  LEA.HI.X R5, R6, R8, R5, 0x2, P3 ;  /* 0x0000000806057211 */ /* 0x000fe400018f1405 */
[-C--:B------:R-:W-:Y:S02]  /*2c90*/  ISETP.GE.AND P1, PT, R11, R12.reuse, PT ;  /* 0x0000000c0b00720c */ /* 0x080fe40003f26270 */
[----:B------:R-:W-:Y:S01]  /*2ca0*/  ISETP.GE.AND P2, PT, R13, R12, PT ;  /* 0x0000000c0d00720c */ /* 0x000fe20003f46270 */
[----:B------:R0:W-:Y:S01]  /*2cb0*/  @!P0 STG.E [R4.64+0x80], R15 ;  /* 0x0000800f04008986 */ /* 0x0001e2000c101904 */
[----:B------:R-:W-:Y:S02]  /*2cc0*/  ISETP.GE.AND P0, PT, R40, c[0x0][0x174], PT ;  /* 0x00005d0028007a0c */ /* 0x000fe40003f06270 */
[----:B------:R-:W-:-:S04]  /*2cd0*/  IADD3 R50, P3, R50, 0x400, RZ ;  /* 0x0000040032327810 */ /* 0x000fc80007f7e0ff */
[----:B------:R-:W-:-:S03]  /*2ce0*/  IADD3.X R51, RZ, R51, RZ, P3, !PT ;  /* 0x00000033ff337210 */ /* 0x000fc60001ffe4ff */
        /* <DEDUP_REMOVED lines=8> */
.L_x_2466:
[----:B------:R-:W-:Y:S05]  /*2d70*/  EXIT ;  /* 0x000000000000794d */ /* 0x000fea0003800000 */
.L_x_2468:
        /* <DEDUP_REMOVED lines=16> */
.L_x_5386:


//--------------------- .text._Z25selective_scan_fwd_kernelI32Selective_Scan_fwd_kernel_traitsILi32ELi4ELi1ELb0ELb0ELb1ELb1EfN3c107complexIfEEEEv13SSMParamsBase --------------------------
	.section	.text._Z25selective_scan_fwd_kernelI32Selective_Scan_fwd_kernel_traitsILi32ELi4ELi1ELb0ELb0ELb1ELb1EfN3c107complexIfEEEEv13SSMParamsBase,"ax",@progbits
	.sectioninfo	@"SHI_REGISTERS=91"
	.align	128
        .global         _Z25selective_scan_fwd_kernelI32Selective_Scan_fwd_kernel_traitsILi32ELi4ELi1ELb0ELb0ELb1ELb1EfN3c107complexIfEEEEv13SSMParamsBase
        .type           _Z25selective_scan_fwd_kernelI32Selective_Scan_fwd_kernel_traitsILi32ELi4ELi1ELb0ELb0ELb1ELb1EfN3c107complexIfEEEEv13SSMParamsBase,@function
        .size           _Z25selective_scan_fwd_kernelI32Selective_Scan_fwd_kernel_traitsILi32ELi4ELi1ELb0ELb0ELb1ELb1EfN3c107complexIfEEEEv13SSMParamsBase,(.L_x_5387 - _Z25selective_scan_fwd_kernelI32Selective_Scan_fwd_kernel_traitsILi32ELi4ELi1ELb0ELb0ELb1ELb1EfN3c107complexIfEEEEv13SSMParamsBase)
        .other          _Z25selective_scan_fwd_kernelI32Selective_Scan_fwd_kernel_traitsILi32ELi4ELi1ELb0ELb0ELb1ELb1EfN3c107complexIfEEEEv13SSMParamsBase,@"STO_CUDA_ENTRY STV_DEFAULT"
_Z25selective_scan_fwd_kernelI32Selective_Scan_fwd_kernel_traitsILi32ELi4ELi1ELb0ELb0ELb1ELb1EfN3c107complexIfEEEEv13SSMParamsBase:
.text._Z25selective_scan_fwd_kernelI32Selective_Scan_fwd_kernel_traitsILi32ELi4ELi1ELb0ELb0ELb1ELb1EfN3c107complexIfEEEEv13SSMParamsBase:
        /* <DEDUP_REMOVED lines=44> */
[----:B------:R-:W-:Y:S01]  /*02c0*/  IMAD.WIDE.U32 R2, R0, c[0x0][0x1d8], RZ ;  /* 0x0000760000027a25 */ /* 0x000fe200078e00ff */
[----:B------:R-:W-:Y:S01]  /*02d0*/  @!P1 IADD3 R8, R8, 0x1, RZ ;  /* 0x0000000108089810 */ /* 0x000fe20007ffe0ff */
[----:B------:R-:W1:Y:S01]  /*02e0*/  S2R R40, SR_LANEID ;  /* 0x0000000000287919 */ /* 0x000e620000000000 */
[----:B------:R-:W-:Y:S01]  /*02f0*/  ISETP.NE.AND P1, PT, RZ, c[0x0][0x178], PT ;  /* 0x00005e00ff007a0c */ /* 0x000fe20003f25270 */
[----:B------:R-:W-:Y:S01]  /*0300*/  IMAD R9, R0, c[0x0][0x1dc], R5 ;  /* 0x0000770000097a24 */ /* 0x000fe200078e0205 */
[----:B------:R-:W-:Y:S01]  /*0310*/  MOV R41, RZ ;  /* 0x000000ff00297202 */ /* 0x000fe20000000f00 */
[----:B------:R-:W-:-:S02]  /*0320*/  IMAD R11, R33, c[0x0][0x1e8], RZ ;  /* 0x00007a00210b7a24 */ /* 0x000fc400078e02ff */
[----:B------:R-:W-:Y:S01]  /*0330*/  IMAD R13, R35, c[0x0][0x1b4], R4 ;  /* 0x00006d00230d7a24 */ /* 0x000fe200078e0204 */
[----:B------:R-:W-:Y:S01]  /*0340*/  IADD3 R3, R3, R9, RZ ;  /* 0x0000000903037210 */ /* 0x000fe20007ffe0ff */
[----:B------:R-:W-:Y:S02]  /*0350*/  IMAD.WIDE.U32 R6, R35, c[0x0][0x1b0], RZ ;  /* 0x00006c0023067a25 */ /* 0x000fe400078e00ff */
[----:B------:R-:W-:Y:S02]  /*0360*/  @P0 IADD3 R8, R8, 0x1, RZ ;  /* 0x0000000108080810 */ /* 0x000fe40007ffe0ff */
[----:B------:R-:W-:Y:S01]  /*0370*/  IMAD.WIDE.U32 R4, R0, c[0x0][0x1e8], RZ ;  /* 0x00007a0000047a25 */ /* 0x000fe200078e00ff */
[----:B------:R-:W-:Y:S02]  /*0380*/  IADD3 R7, R7, R13, RZ ;  /* 0x0000000d07077210 */ /* 0x000fe40007ffe0ff */
[----:B------:R-:W-:Y:S01]  /*0390*/  @!P2 IADD3 R8, -R8, RZ, RZ ;  /* 0x000000ff0808a210 */ /* 0x000fe20007ffe1ff */
[----:B------:R-:W-:Y:S01]  /*03a0*/  IMAD R11, R0, c[0x0][0x1ec], R11 ;  /* 0x00007b00000b7a24 */ /* 0x000fe200078e020b */
[C---:B0-----:R-:W-:Y:S01]  /*03b0*/  SHF.L.U32 R37, R54.reuse, 0x2, RZ ;  /* 0x0000000236257819 */ /* 0x041fe200000006ff */
[----:B------:R-:W-:Y:S01]  /*03c0*/  IMAD R10, R65, c[0x0][0x1d0], RZ ;  /* 0x00007400410a7a24 */ /* 0x000fe200078e02ff */
[----:B------:R-:W-:Y:S01]  /*03d0*/  LOP3.LUT R36, R54, 0x1f, RZ, 0xc0, !PT ;  /* 0x0000001f36247812 */ /* 0x000fe200078ec0ff */
[----:B------:R-:W-:Y:S01]  /*03e0*/  IMAD.WIDE.U32 R2, R35, c[0x0][0x1d0], R2 ;  /* 0x0000740023027a25 */ /* 0x000fe200078e0002 */
[----:B------:R-:W-:-:S02]  /*03f0*/  LOP3.LUT R37, R37, 0xffffff80, RZ, 0xc0, !PT ;  /* 0xffffff8025257812 */ /* 0x000fc400078ec0ff */
[----:B------:R-:W-:Y:S01]  /*0400*/  @!P1 LOP3.LUT R8, RZ, c[0x0][0x178], RZ, 0x33, !PT ;  /* 0x00005e00ff089a12 */ /* 0x000fe200078e33ff */
[----:B------:R-:W-:Y:S01]  /*0410*/  IMAD R10, R35, c[0x0][0x1d4], R10 ;  /* 0x00007500230a7a24 */ /* 0x000fe200078e020a */
[----:B------:R-:W-:Y:S01]  /*0420*/  LOP3.LUT R38, R37, R36, RZ, 0xfc, !PT ;  /* 0x0000002425267212 */ /* 0x000fe200078efcff */
[----:B------:R-:W-:Y:S01]  /*0430*/  IMAD R12, R65, c[0x0][0x1e0], RZ ;  /* 0x00007800410c7a24 */ /* 0x000fe200078e02ff */
[----:B------:R-:W-:Y:S02]  /*0440*/  SHF.R.S32.HI R9, RZ, 0x1f, R8 ;  /* 0x0000001fff097819 */ /* 0x000fe40000011408 */
[----:B------:R-:W-:Y:S01]  /*0450*/  IADD3 R5, R5, R11, RZ ;  /* 0x0000000b05057210 */ /* 0x000fe20007ffe0ff */
[----:B------:R-:W-:Y:S01]  /*0460*/  IMAD R12, R35, c[0x0][0x1e4], R12 ;  /* 0x00007900230c7a24 */ /* 0x000fe200078e020c */
[----:B------:R-:W-:Y:S01]  /*0470*/  SHF.R.S32.HI R39, RZ, 0x1f, R38 ;  /* 0x0000001fff277819 */ /* 0x000fe20000011426 */
[----:B------:R-:W-:Y:S01]  /*0480*/  IMAD R9, R9, c[0x0][0x1c8], RZ ;  /* 0x0000720009097a24 */ /* 0x000fe200078e02ff */
[----:B------:R-:W-:Y:S01]  /*0490*/  IADD3 R25, P0, R38, R2, RZ ;  /* 0x0000000226197210 */ /* 0x000fe20007f1e0ff */
[----:B------:R-:W-:Y:S01]  /*04a0*/  IMAD.WIDE.U32 R4, R35, c[0x0][0x1e0], R4 ;  /* 0x0000780023047a25 */ /* 0x000fe200078e0004 */
[----:B------:R-:W-:-:S02]  /*04b0*/  LOP3.LUT R42, R37, 0x40, R36, 0xfe, !PT ;  /* 0x00000040252a7812 */ /* 0x000fc400078efe24 */
[----:B------:R-:W-:Y:S01]  /*04c0*/  IADD3.X R10, R39, R3, R10, P0, !PT ;  /* 0x00000003270a7210 */ /* 0x000fe200007fe40a */
[----:B------:R-:W-:Y:S01]  /*04d0*/  IMAD.WIDE.U32 R2, R8, c[0x0][0x1c8], R6 ;  /* 0x0000720008027a25 */ /* 0x000fe200078e0006 */
[----:B------:R-:W-:Y:S02]  /*04e0*/  IADD3 R27, P1, R38, R4, RZ ;  /* 0x00000004261b7210 */ /* 0x000fe40007f3e0ff */
[----:B------:R-:W-:Y:S01]  /*04f0*/  LOP3.LUT R43, R37, 0x60, R36, 0xfe, !PT ;  /* 0x00000060252b7812 */ /* 0x000fe200078efe24 */
[----:B------:R-:W-:Y:S01]  /*0500*/  IMAD R9, R8, c[0x0][0x1cc], R9 ;  /* 0x0000730008097a24 */ /* 0x000fe200078e0209 */
[----:B------:R-:W-:Y:S02]  /*0510*/  LEA R51, P0, R2, c[0x0][0x230], 0x2 ;  /* 0x00008c0002337a11 */ /* 0x000fe400078010ff */
[----:B------:R-:W-:Y:S02]  /*0520*/  IADD3.X R4, R39, R5, R12, P1, !PT ;  /* 0x0000000527047210 */ /* 0x000fe40000ffe40c */
[----:B------:R-:W-:-:S02]  /*0530*/  IADD3 R3, R3, R9, RZ ;  /* 0x0000000903037210 */ /* 0x000fc40007ffe0ff */
[----:B------:R-:W-:Y:S02]  /*0540*/  LEA R24, P1, R25, c[0x0][0x240], 0x2 ;  /* 0x0000900019187a11 */ /* 0x000fe400078210ff */
[----:B------:R-:W-:Y:S02]  /*0550*/  LEA.HI.X R52, R2, c[0x0][0x234], R3, 0x2, P0 ;  /* 0x00008d0002347a11 */ /* 0x000fe400000f1403 */
[----:B------:R-:W-:Y:S02]  /*0560*/  LEA R26, P2, R27, c[0x0][0x248], 0x2 ;  /* 0x000092001b1a7a11 */ /* 0x000fe400078410ff */
[----:B------:R-:W-:Y:S02]  /*0570*/  IADD3 R2, R37, R38, RZ ;  /* 0x0000002625027210 */ /* 0x000fe40007ffe0ff */
[----:B------:R-:W-:Y:S02]  /*0580*/  LEA.HI.X R25, R25, c[0x0][0x244], R10, 0x2, P1 ;  /* 0x0000910019197a11 */ /* 0x000fe400008f140a */
[----:B------:R-:W-:-:S02]  /*0590*/  LEA.HI.X R27, R27, c[0x0][0x24c], R4, 0x2, P2 ;  /* 0x000093001b1b7a11 */ /* 0x000fc400010f1404 */
[----:B------:R-:W-:Y:S02]  /*05a0*/  SHF.R.S32.HI R3, RZ, 0x1f, R2 ;  /* 0x0000001fff037819 */ /* 0x000fe40000011402 */
[C---:B------:R-:W-:Y:S02]  /*05b0*/  IADD3 R44, R2.reuse, 0x20, RZ ;  /* 0x00000020022c7810 */ /* 0x040fe40007ffe0ff */
[C---:B------:R-:W-:Y:S02]  /*05c0*/  IADD3 R45, R2.reuse, 0x40, RZ ;  /* 0x00000040022d7810 */ /* 0x040fe40007ffe0ff */
[C---:B------:R-:W-:Y:S02]  /*05d0*/  IADD3 R46, R2.reuse, 0x60, RZ ;  /* 0x00000060022e7810 */ /* 0x040fe40007ffe0ff */
[C---:B------:R-:W-:Y:S02]  /*05e0*/  IADD3 R47, R2.reuse, 0x80, RZ ;  /* 0x00000080022f7810 */ /* 0x040fe40007ffe0ff */
[----:B------:R-:W-:-:S02]  /*05f0*/  IADD3 R48, R2, 0xa0, RZ ;  /* 0x000000a002307810 */ /* 0x000fc40007ffe0ff */
[C---:B------:R-:W-:Y:S02]  /*0600*/  IADD3 R49, R2.reuse, 0xc0, RZ ;  /* 0x000000c002317810 */ /* 0x040fe40007ffe0ff */
[----:B-1----:R-:W-:Y:S02]  /*0610*/  IADD3 R50, R2, 0xe0, RZ ;  /* 0x000000e002327810 */ /* 0x002fe40007ffe0ff */
.L_x_2486:
[----:B------:R-:W-:Y:S01]  /*0620*/  BAR.SYNC.DEFER_BLOCKING 0x0 ;  /* 0x0000000000007b1d */ /* 0x000fe20000010000 */
[----:B0-----:R-:W-:Y:S01]  /*0630*/  MOV R4, 0xffffff80 ;  /* 0xffffff8000047802 */ /* 0x001fe20000000f00 */
[----:B------:R-:W-:Y:S01]  /*0640*/  HFMA2.MMA R7, -RZ, RZ, 0, 0 ;  /* 0x00000000ff077435 */ /* 0x000fe200000001ff */
[----:B------:R-:W-:Y:S01]  /*0650*/  MOV R5, RZ ;  /* 0x000000ff00057202 */ /* 0x000fe20000000f00 */
[----:B------:R-:W-:Y:S01]  /*0660*/  HFMA2.MMA R11, -RZ, RZ, 0, 0 ;  /* 0x00000000ff0b7435 */ /* 0x000fe200000001ff */
[----:B------:R-:W-:Y:S01]  /*0670*/  MOV R9, RZ ;  /* 0x000000ff00097202 */ /* 0x000fe20000000f00 */
[----:B------:R-:W-:Y:S01]  /*0680*/  IMAD R53, R41, R4, c[0x0][0x168] ;  /* 0x00005a0029357624 */ /* 0x000fe200078e0204 */
[----:B------:R-:W-:-:S04]  /*0690*/  LOP3.LUT R4, R37, 0x20, R36, 0xfe, !PT ;  /* 0x0000002025047812 */ /* 0x000fc800078efe24 */
        /* <DEDUP_REMOVED lines=23> */
[----:B------:R-:W2:Y:S04]  /*0810*/  @!P1 LDG.E R13, [R26.64+0x80] ;  /* 0x000080041a0d9981 */ /* 0x000ea8000c1e1900 */
[----:B------:R-:W3:Y:S04]  /*0820*/  @!P0 LDG.E R15, [R26.64] ;  /* 0x000000041a0f8981 */ /* 0x000ee8000c1e1900 */
[----:B------:R-:W4:Y:S04]  /*0830*/  @!P2 LDG.E R19, [R26.64+0x100] ;  /* 0x000100041a13a981 */ /* 0x000f28000c1e1900 */
[----:B------:R-:W4:Y:S01]  /*0840*/  @!P3 LDG.E R17, [R26.64+0x180] ;  /* 0x000180041a11b981 */ /* 0x000f22000c1e1900 */
[----:B------:R-:W-:Y:S01]  /*0850*/  ULDC.U8 UR6, c[0x0][0x17e] ;  /* 0x00005f8000067ab9 */ /* 0x000fe20000000000 */
[----:B------:R-:W-:Y:S02]  /*0860*/  BSSY B0, `(.L_x_2469) ;  /* 0x0000033000007945 */ /* 0x000fe40003800000 */
[----:B--2---:R-:W-:Y:S04]  /*0870*/  STS [R40.X4+0x80], R13 ;  /* 0x0000800d28007388 */ /* 0x004fe80000004800 */
[----:B---3--:R-:W-:Y:S04]  /*0880*/  STS [R40.X4], R15 ;  /* 0x0000000f28007388 */ /* 0x008fe80000004800 */
        /* <DEDUP_REMOVED lines=48> */
.L_x_2470:
[----:B------:R-:W-:Y:S05]  /*0b90*/  BSYNC B0 ;  /* 0x0000000000007941 */ /* 0x000fea0003800000 */
.L_x_2469:
        /* <DEDUP_REMOVED lines=33> */
.L_x_2472:
[----:B------:R-:W-:Y:S05]  /*0db0*/  BSYNC B0 ;  /* 0x0000000000007941 */ /* 0x000fea0003800000 */
.L_x_2471:
        /* <DEDUP_REMOVED lines=33> */
.L_x_2474:
[----:B------:R-:W-:Y:S05]  /*0fd0*/  BSYNC B0 ;  /* 0x0000000000007941 */ /* 0x000fea0003800000 */
.L_x_2473:
        /* <DEDUP_REMOVED lines=33> */
.L_x_2476:
[----:B------:R-:W-:Y:S05]  /*11f0*/  BSYNC B0 ;  /* 0x0000000000007941 */ /* 0x000fea0003800000 */
.L_x_2475:
        /* <DEDUP_REMOVED lines=11> */
.L_x_2480:
        /* <DEDUP_REMOVED lines=13> */
[----:B------:R-:W-:Y:S01]  /*1380*/  IMAD.WIDE.U32 R18, R59, c[0x0][0x1c0], R2 ;  /* 0x000070003b127a25 */ /* 0x000fe200078e0002 */
[----:B------:R-:W-:Y:S01]  /*1390*/  MOV R62, RZ ;  /* 0x000000ff003e7202 */ /* 0x000fe20000000f00 */
[----:B------:R-:W-:Y:S02]  /*13a0*/  CS2R R60, SRZ ;  /* 0x00000000003c7805 */ /* 0x000fe4000001ff00 */
[----:B------:R-:W-:Y:S02]  /*13b0*/  IMAD R53, R41, R16, c[0x0][0x168] ;  /* 0x00005a0029357624 */ /* 0x000fe400078e0210 */
[----:B------:R-:W-:-:S03]  /*13c0*/  IMAD R16, R28, c[0x0][0x1c0], RZ ;  /* 0x000070001c107a24 */ /* 0x000fc600078e02ff */
[----:B------:R-:W-:Y:S01]  /*13d0*/  SHF.L.U32 R21, R53, 0x1, RZ ;  /* 0x0000000135157819 */ /* 0x000fe200000006ff */
[----:B------:R-:W-:Y:S01]  /*13e0*/  IMAD R17, R59, c[0x0][0x1c4], R16 ;  /* 0x000071003b117a24 */ /* 0x000fe200078e0210 */
[----:B------:R-:W-:Y:S02]  /*13f0*/  LEA R16, P4, R18, R51, 0x2 ;  /* 0x0000003312107211 */ /* 0x000fe400078810ff */
[----:B------:R-:W-:Y:S02]  /*1400*/  ISETP.GE.AND P1, PT, R2, R21, PT ;  /* 0x000000150200720c */ /* 0x000fe40003f26270 */
[----:B------:R-:W-:Y:S02]  /*1410*/  IADD3 R17, R19, R17, RZ ;  /* 0x0000001113117210 */ /* 0x000fe40007ffe0ff */
[-C--:B------:R-:W-:Y:S02]  /*1420*/  ISETP.GE.AND P2, PT, R44, R21.reuse, PT ;  /* 0x000000152c00720c */ /* 0x080fe40003f46270 */
[----:B------:R-:W-:-:S02]  /*1430*/  ISETP.GE.AND P3, PT, R45, R21, PT ;  /* 0x000000152d00720c */ /* 0x000fc40003f66270 */
[----:B------:R-:W-:Y:S02]  /*1440*/  LEA.HI.X R17, R18, R52, R17, 0x2, P4 ;  /* 0x0000003412117211 */ /* 0x000fe400020f1411 */
[-C--:B------:R-:W-:Y:S01]  /*1450*/  ISETP.GE.AND P4, PT, R46, R21.reuse, PT ;  /* 0x000000152e00720c */ /* 0x080fe20003f86270 */
[----:B------:R-:W-:Y:S02]  /*1460*/  CS2R R30, SRZ ;  /* 0x00000000001e7805 */ /* 0x000fe4000001ff00 */
[----:B------:R0:W3:Y:S01]  /*1470*/  @!P1 LDG.E R62, [R16.64] ;  /* 0x00000004103e9981 */ /* 0x0000e2000c1e1900 */
[----:B------:R-:W-:-:S03]  /*1480*/  ISETP.GE.AND P1, PT, R47, R21, PT ;  /* 0x000000152f00720c */ /* 0x000fc60003f26270 */
[----:B------:R0:W4:Y:S01]  /*1490*/  @!P2 LDG.E R60, [R16.64+0x80] ;  /* 0x00008004103ca981 */ /* 0x000122000c1e1900 */
[----:B------:R-:W-:-:S03]  /*14a0*/  ISETP.GE.AND P2, PT, R48, R21, PT ;  /* 0x000000153000720c */ /* 0x000fc60003f46270 */
[----:B------:R0:W5:Y:S01]  /*14b0*/  @!P3 LDG.E R61, [R16.64+0x100] ;  /* 0x00010004103db981 */ /* 0x000162000c1e1900 */
[----:B------:R-:W-:-:S03]  /*14c0*/  ISETP.GE.AND P3, PT, R49, R21, PT ;  /* 0x000000153100720c */ /* 0x000fc60003f66270 */
[----:B------:R0:W3:Y:S01]  /*14d0*/  @!P4 LDG.E R31, [R16.64+0x180] ;  /* 0x00018004101fc981 */ /* 0x0000e2000c1e1900 */
[----:B------:R-:W-:Y:S02]  /*14e0*/  ISETP.GE.AND P4, PT, R50, R21, PT ;  /* 0x000000153200720c */ /* 0x000fe40003f86270 */
[----:B------:R-:W-:Y:S01]  /*14f0*/  CS2R R20, SRZ ;  /* 0x0000000000147805 */ /* 0x000fe2000001ff00 */
[----:B------:R-:W-:Y:S01]  /*1500*/  MOV R19, RZ ;  /* 0x000000ff00137202 */ /* 0x000fe20000000f00 */
[----:B------:R0:W3:Y:S04]  /*1510*/  @!P1 LDG.E R30, [R16.64+0x200] ;  /* 0x00020004101e9981 */ /* 0x0000e8000c1e1900 */
[----:B------:R0:W3:Y:S04]  /*1520*/  @!P2 LDG.E R20, [R16.64+0x280] ;  /* 0x000280041014a981 */ /* 0x0000e8000c1e1900 */
[----:B------:R0:W3:Y:S04]  /*1530*/  @!P3 LDG.E R19, [R16.64+0x300] ;  /* 0x000300041013b981 */ /* 0x0000e8000c1e1900 */
[----:B------:R0:W4:Y:S01]  /*1540*/  @!P4 LDG.E R21, [R16.64+0x380] ;  /* 0x000380041015c981 */ /* 0x000122000c1e1900 */
[----:B------:R-:W-:Y:S01]  /*1550*/  IMAD R63, R33, c[0x0][0x198], RZ ;  /* 0x00006600213f7a24 */ /* 0x000fe200078e02ff */
[----:B------:R-:W-:Y:S01]  /*1560*/  IADD3 R67, R40, 0x20, RZ ;  /* 0x0000002028437810 */ /* 0x000fe20007ffe0ff */
[----:B------:R-:W-:Y:S01]  /*1570*/  IMAD R28, R28, c[0x0][0x1a0], RZ ;  /* 0x000068001c1c7a24 */ /* 0x000fe200078e02ff */
[----:B------:R-:W-:-:S02]  /*1580*/  IADD3 R69, R40, 0x40, RZ ;  /* 0x0000004028457810 */ /* 0x000fc40007ffe0ff */
[----:B------:R-:W-:Y:S02]  /*1590*/  IADD3 R71, R40, 0x60, RZ ;  /* 0x0000006028477810 */ /* 0x000fe40007ffe0ff */
[-C--:B------:R-:W-:Y:S01]  /*15a0*/  LEA.HI.SX32 R67, R67, R40.reuse, 0x1b ;  /* 0x0000002843437211 */ /* 0x080fe200078fdaff */
[----:B0-----:R-:W-:Y:S01]  /*15b0*/  IMAD R17, R0, c[0x0][0x19c], R63 ;  /* 0x0000670000117a24 */ /* 0x001fe200078e023f */
[----:B------:R-:W-:Y:S02]  /*15c0*/  LEA.HI.SX32 R64, R69, R40, 0x1b ;  /* 0x0000002845407211 */ /* 0x000fe400078fdaff */
[----:B------:R-:W-:-:S04]  /*15d0*/  IADD3 R69, R40, 0x80, RZ ;  /* 0x0000008028457810 */ /* 0x000fc80007ffe0ff */
[----:B------:R-:W-:Y:S01]  /*15e0*/  LEA.HI.SX32 R69, R69, R40, 0x1b ;  /* 0x0000002845457211 */ /* 0x000fe200078fdaff */
[-C--:B--2---:R-:W-:Y:S02]  /*15f0*/  FMUL.FTZ R14, R13, R55.reuse ;  /* 0x000000370d0e7220 */ /* 0x084fe40000410000 */
[----:B------:R-:W-:Y:S02]  /*1600*/  FMUL.FTZ R54, R12, 1.4426950216293334961 ;  /* 0x3fb8aa3b0c367820 */ /* 0x000fe40000410000 */
[----:B------:R-:W-:Y:S02]  /*1610*/  FMUL.RZ R29, R14, 0.15915493667125701904 ;  /* 0x3e22f9830e1d7820 */ /* 0x000fe4000040c000 */
[----:B------:R-:W-:Y:S02]  /*1620*/  IMAD.WIDE.U32 R14, R0, c[0x0][0x198], RZ ;  /* 0x00006600000e7a25 */ /* 0x000fe400078e00ff */
[----:B------:R-:W-:Y:S02]  /*1630*/  MUFU.SIN R18, R29 ;  /* 0x0000001d00127308 */ /* 0x000fe40000000400 */
[C---:B------:R-:W-:Y:S01]  /*1640*/  FMUL.FTZ R23, R54.reuse, R55 ;  /* 0x0000003736177220 */ /* 0x040fe20000410000 */
[----:B------:R-:W-:Y:S01]  /*1650*/  IADD3 R15, R15, R17, RZ ;  /* 0x000000110f0f7210 */ /* 0x000fe20007ffe0ff */
[----:B------:R-:W-:-:S02]  /*1660*/  FMUL.FTZ R17, R54, R56 ;  /* 0x0000003836117220 */ /* 0x000fc40000410000 */
[----:B------:R-:W-:Y:S02]  /*1670*/  FMUL.FTZ R12, R13, R56 ;  /* 0x000000380d0c7220 */ /* 0x000fe40000410000 */
[----:B------:R0:W-:Y:S01]  /*1680*/  MUFU.COS R22, R29 ;  /* 0x0000001d00167308 */ /* 0x0001e20000000000 */
[----:B------:R-:W-:-:S04]  /*1690*/  IMAD.WIDE.U32 R14, R59, c[0x0][0x1a0], R14 ;  /* 0x000068003b0e7a25 */ /* 0x000fc800078e000e */
[----:B------:R-:W-:Y:S02]  /*16a0*/  FMUL.RZ R63, R12, 0.15915493667125701904 ;  /* 0x3e22f9830c3f7820 */ /* 0x000fe4000040c000 */
[----:B------:R-:W-:Y:S01]  /*16b0*/  FMUL.FTZ R66, R13, R57 ;  /* 0x000000390d427220 */ /* 0x000fe20000410000 */
[----:B------:R-:W-:Y:S01]  /*16c0*/  MUFU.EX2 R17, R17 ;  /* 0x0000001100117308 */ /* 0x000fe20000000800 */
[----:B0-----:R-:W-:Y:S01]  /*16d0*/  IMAD R29, R59, c[0x0][0x1a4], R28 ;  /* 0x000069003b1d7a24 */ /* 0x001fe200078e021c */
[----:B------:R-:W-:Y:S01]  /*16e0*/  LEA R28, P1, R14, c[0x0][0x228], 0x3 ;  /* 0x00008a000e1c7a11 */ /* 0x000fe200078218ff */
[----:B------:R-:W-:Y:S01]  /*16f0*/  FMUL.RZ R73, R66, 0.15915493667125701904 ;  /* 0x3e22f98342497820 */ /* 0x000fe2000040c000 */
[----:B------:R-:W-:Y:S01]  /*1700*/  LEA.HI.SX32 R66, R71, R40, 0x1b ;  /* 0x0000002847427211 */ /* 0x000fe200078fdaff */
[----:B------:R-:W-:Y:S01]  /*1710*/  FMUL.FTZ R72, R13, R58 ;  /* 0x0000003a0d487220 */ /* 0x000fe20000410000 */
[----:B------:R-:W-:Y:S01]  /*1720*/  IADD3 R29, R15, R29, RZ ;  /* 0x0000001d0f1d7210 */ /* 0x000fe20007ffe0ff */
[----:B------:R-:W-:Y:S01]  /*1730*/  FMUL.FTZ R15, R54, R57 ;  /* 0x00000039360f7220 */ /* 0x000fe20000410000 */
[----:B------:R-:W0:Y:S01]  /*1740*/  MUFU.SIN R12, R63 ;  /* 0x0000003f000c7308 */ /* 0x000e220000000400 */
[----:B------:R-:W-:-:S02]  /*1750*/  IADD3 R13, R40, 0xa0, RZ ;  /* 0x000000a0280d7810 */ /* 0x000fc40007ffe0ff */
[----:B------:R-:W-:Y:S01]  /*1760*/  LEA.HI.X R29, R14, c[0x0][0x22c], R29, 0x3, P1 ;  /* 0x00008b000e1d7a11 */ /* 0x000fe200008f1c1d */
[----:B------:R-:W-:Y:S01]  /*1770*/  FMUL.FTZ R14, R54, R58 ;  /* 0x0000003a360e7220 */ /* 0x000fe20000410000 */
[C---:B------:R-:W-:Y:S01]  /*1780*/  IADD3 R71, R40.reuse, 0xe0, RZ ;  /* 0x000000e028477810 */ /* 0x040fe20007ffe0ff */
[----:B------:R-:W1:Y:S01]  /*1790*/  S2R R54, SR_TID.X ;  /* 0x0000000000367919 */ /* 0x000e620000002100 */
[-C--:B------:R-:W-:Y:S01]  /*17a0*/  LEA.HI.SX32 R13, R13, R40.reuse, 0x1b ;  /* 0x000000280d0d7211 */ /* 0x080fe200078fdaff */
[----:B------:R2:W0:Y:S08]  /*17b0*/  MUFU.COS R16, R63 ;  /* 0x0000003f00107308 */ /* 0x0004300000000000 */
[----:B------:R-:W-:Y:S01]  /*17c0*/  MUFU.EX2 R15, R15 ;  /* 0x0000000f000f7308 */ /* 0x000fe20000000800 */
[----:B--2---:R-:W-:-:S05]  /*17d0*/  LEA.HI.SX32 R63, R40, R40, 0x1b ;  /* 0x00000028283f7211 */ /* 0x004fca00078fdaff */
[----:B---3--:R2:W-:Y:S02]  /*17e0*/  STS [R63.X4], R62 ;  /* 0x0000003e3f007388 */ /* 0x0085e40000004800 */
[----:B------:R-:W3:Y:S02]  /*17f0*/  MUFU.COS R70, R73 ;  /* 0x0000004900467308 */ /* 0x000ee40000000000 */
[----:B----4-:R4:W-:Y:S04]  /*1800*/  STS [R67.X4+0x80], R60 ;  /* 0x0000803c43007388 */ /* 0x0109e80000004800 */
[----:B-----5:R-:W-:Y:S01]  /*1810*/  STS [R64.X4+0x100], R61 ;  /* 0x0001003d40007388 */ /* 0x020fe20000004800 */
[----:B--2---:R-:W-:Y:S01]  /*1820*/  IADD3 R63, R40, 0xc0, RZ ;  /* 0x000000c0283f7810 */ /* 0x004fe20007ffe0ff */
[----:B------:R-:W-:Y:S02]  /*1830*/  MUFU.EX2 R14, R14 ;  /* 0x0000000e000e7308 */ /* 0x000fe40000000800 */
[----:B------:R1:W-:Y:S01]  /*1840*/  STS [R66.X4+0x180], R31 ;  /* 0x0001801f42007388 */ /* 0x0003e20000004800 */
[----:B0-----:R-:W-:Y:S01]  /*1850*/  FMUL.FTZ R12, R17, R12 ;  /* 0x0000000c110c7220 */ /* 0x001fe20000410000 */
[-C--:B----4-:R-:W-:Y:S01]  /*1860*/  LEA.HI.SX32 R60, R63, R40.reuse, 0x1b ;  /* 0x000000283f3c7211 */ /* 0x090fe200078fdaff */
[----:B------:R-:W-:Y:S01]  /*1870*/  FMUL.RZ R63, R72, 0.15915493667125701904 ;  /* 0x3e22f983483f7820 */ /* 0x000fe2000040c000 */
[----:B------:R-:W-:-:S02]  /*1880*/  LEA.HI.SX32 R62, R71, R40, 0x1b ;  /* 0x00000028473e7211 */ /* 0x000fc400078fdaff */
[----:B------:R-:W-:Y:S01]  /*1890*/  MUFU.SIN R68, R73 ;  /* 0x0000004900447308 */ /* 0x000fe20000000400 */
[----:B-1----:R-:W-:-:S07]  /*18a0*/  SHF.L.U32 R66, R54, 0x2, RZ ;  /* 0x0000000236427819 */ /* 0x002fce00000006ff */
[----:B------:R-:W-:Y:S01]  /*18b0*/  MUFU.EX2 R23, R23 ;  /* 0x0000001700177308 */ /* 0x000fe20000000800 */
[----:B------:R-:W-:Y:S01]  /*18c0*/  IADD3 R64, R66, 0x1, RZ ;  /* 0x0000000142407810 */ /* 0x000fe20007ffe0ff */
[----:B------:R-:W-:Y:S01]  /*18d0*/  FMUL.FTZ R72, R4, R55 ;  /* 0x0000003704487220 */ /* 0x000fe20000410000 */
[-C--:B------:R-:W-:Y:S01]  /*18e0*/  ISETP.GE.U32.AND P1, PT, R66, R53.reuse, PT ;  /* 0x000000354200720c */ /* 0x080fe20003f26070 */
[----:B------:R-:W-:Y:S01]  /*18f0*/  FMUL.FTZ R16, R17, R16 ;  /* 0x0000001011107220 */ /* 0x000fe20000410000 */
[----:B------:R0:W-:Y:S03]  /*1900*/  STS [R69.X4+0x200], R30 ;  /* 0x0002001e45007388 */ /* 0x0001e60000004800 */
[----:B------:R-:W1:Y:S01]  /*1910*/  MUFU.SIN R31, R63 ;  /* 0x0000003f001f7308 */ /* 0x000e620000000400 */
[----:B------:R-:W-:Y:S01]  /*1920*/  ISETP.GE.U32.AND P2, PT, R64, R53, PT ;  /* 0x000000354000720c */ /* 0x000fe20003f46070 */
[----:B---3--:R-:W-:-:S06]  /*1930*/  FMUL.FTZ R67, R15, R70 ;  /* 0x000000460f437220 */ /* 0x008fcc0000410000 */
[----:B------:R-:W2:Y:S01]  /*1940*/  MUFU.COS R61, R63 ;  /* 0x0000003f003d7308 */ /* 0x000ea20000000000 */
[----:B------:R-:W-:Y:S01]  /*1950*/  FSEL R70, R12, RZ, !P2 ;  /* 0x000000ff0c467208 */ /* 0x000fe20005000000 */
[----:B------:R-:W-:Y:S01]  /*1960*/  STS [R13.X4+0x280], R20 ;  /* 0x000280140d007388 */ /* 0x000fe20000004800 */
[----:B0-----:R-:W-:Y:S02]  /*1970*/  IADD3 R30, R66, 0x2, RZ ;  /* 0x00000002421e7810 */ /* 0x001fe40007ffe0ff */
[----:B------:R-:W-:Y:S01]  /*1980*/  FSEL R72, R72, RZ, !P1 ;  /* 0x000000ff48487208 */ /* 0x000fe20004800000 */
[----:B------:R-:W-:Y:S01]  /*1990*/  STS [R60.X4+0x300], R19 ;  /* 0x000300133c007388 */ /* 0x000fe20000004800 */
[----:B------:R-:W-:Y:S01]  /*19a0*/  IADD3 R66, R66, 0x3, RZ ;  /* 0x0000000342427810 */ /* 0x000fe20007ffe0ff */
[----:B------:R-:W-:Y:S01]  /*19b0*/  FMUL.FTZ R69, R5, R56 ;  /* 0x0000003805457220 */ /* 0x000fe20000410000 */
[----:B------:R-:W-:Y:S01]  /*19c0*/  FSEL R71, R16, 1, !P2 ;  /* 0x3f80000010477808 */ /* 0x000fe20005000000 */
[----:B------:R2:W-:Y:S01]  /*19d0*/  STS [R62.X4+0x380], R21 ;  /* 0x000380153e007388 */ /* 0x0005e20000004800 */
[----:B-1----:R-:W-:Y:S01]  /*19e0*/  FMUL.FTZ R31, R14, R31 ;  /* 0x0000001f0e1f7220 */ /* 0x002fe20000410000 */
[-C--:B------:R-:W-:Y:S01]  /*19f0*/  ISETP.GE.U32.AND P4, PT, R66, R53.reuse, PT ;  /* 0x000000354200720c */ /* 0x080fe20003f86070 */
[----:B------:R-:W-:Y:S01]  /*1a00*/  FMUL.FTZ R12, RZ, R70 ;  /* 0x00000046ff0c7220 */ /* 0x000fe20000410000 */
[----:B------:R-:W-:Y:S01]  /*1a10*/  ISETP.GE.U32.AND P3, PT, R30, R53, PT ;  /* 0x000000351e00720c */ /* 0x000fe20003f66070 */
[----:B------:R-:W-:Y:S01]  /*1a20*/  FMUL.FTZ R66, R15, R68 ;  /* 0x000000440f427220 */ /* 0x000fe20000410000 */
[----:B------:R-:W-:Y:S01]  /*1a30*/  FSEL R69, R69, RZ, !P2 ;  /* 0x000000ff45457208 */ /* 0x000fe20005000000 */
[----:B------:R-:W-:Y:S01]  /*1a40*/  FMUL.FTZ R22, R23, R22 ;  /* 0x0000001617167220 */ /* 0x000fe20000410000 */
[----:B------:R-:W-:-:S06]  /*1a50*/  NOP ;  /* 0x0000000000007918 */ /* 0x000fcc0000000000 */
[----:B--2---:R-:W-:Y:S02]  /*1a60*/  FMUL.FTZ R62, R14, R61 ;  /* 0x0000003d0e3e7220 */ /* 0x004fe40000410000 */
[-C--:B------:R-:W-:Y:S01]  /*1a70*/  FFMA.FTZ R12, R72, R71.reuse, -R12 ;  /* 0x00000047480c7223 */ /* 0x080fe2000001080c */
[----:B------:R-:W-:Y:S01]  /*1a80*/  FSEL R66, R66, RZ, !P3 ;  /* 0x000000ff42427208 */ /* 0x000fe20005800000 */
[----:B------:R-:W-:Y:S02]  /*1a90*/  FMUL.FTZ R14, R72, R70 ;  /* 0x00000046480e7220 */ /* 0x000fe40000410000 */
[----:B------:R-:W-:Y:S01]  /*1aa0*/  FMUL.FTZ R18, R23, R18 ;  /* 0x0000001217127220 */ /* 0x000fe20000410000 */
[----:B------:R-:W-:Y:S01]  /*1ab0*/  FSEL R74, R22, 1, !P1 ;  /* 0x3f800000164a7808 */ /* 0x000fe20004800000 */
[----:B------:R-:W-:Y:S01]  /*1ac0*/  FFMA.FTZ R14, RZ, R71, R14 ;  /* 0x00000047ff0e7223 */ /* 0x000fe2000001000e */
[----:B------:R-:W-:Y:S01]  /*1ad0*/  FSEL R67, R67, 1, !P3 ;  /* 0x3f80000043437808 */ /* 0x000fe20005800000 */
[----:B------:R-:W-:Y:S01]  /*1ae0*/  FADD.FTZ R13, R69, R12 ;  /* 0x0000000c450d7221 */ /* 0x000fe20000010000 */
[----:B------:R-:W2:Y:S01]  /*1af0*/  LDG.E.64 R28, [R28.64] ;  /* 0x000000041c1c7981 */ /* 0x000ea2000c1e1b00 */
[----:B------:R-:W-:Y:S01]  /*1b00*/  FADD.FTZ R15, RZ, R14 ;  /* 0x0000000eff0f7221 */ /* 0x000fe20000010000 */
[----:B------:R-:W-:Y:S01]  /*1b10*/  FSEL R73, R18, RZ, !P1 ;  /* 0x000000ff12497208 */ /* 0x000fe20004800000 */
[----:B------:R-:W-:Y:S01]  /*1b20*/  FMUL.FTZ R68, R6, R57 ;  /* 0x0000003906447220 */ /* 0x000fe20000410000 */
[----:B------:R-:W-:Y:S01]  /*1b30*/  FSEL R63, R31, RZ, !P4 ;  /* 0x000000ff1f3f7208 */ /* 0x000fe20006000000 */
[----:B------:R-:W-:Y:S01]  /*1b40*/  FMUL.FTZ R18, R66, R13 ;  /* 0x0000000d42127220 */ /* 0x000fe20000410000 */
[----:B------:R-:W-:Y:S01]  /*1b50*/  FSEL R62, R62, 1, !P4 ;  /* 0x3f8000003e3e7808 */ /* 0x000fe20006000000 */
[-C--:B------:R-:W-:Y:S01]  /*1b60*/  FMUL.FTZ R14, R74, R70.reuse ;  /* 0x000000464a0e7220 */ /* 0x080fe20000410000 */
[----:B------:R-:W-:Y:S01]  /*1b70*/  FSEL R68, R68, RZ, !P3 ;  /* 0x000000ff44447208 */ /* 0x000fe20005800000 */
[-C--:B------:R-:W-:Y:S01]  /*1b80*/  FMUL.FTZ R16, R66, R15.reuse ;  /* 0x0000000f42107220 */ /* 0x080fe20000410000 */
[C---:B------:R-:W-:Y:S01]  /*1b90*/  ISETP.GE.AND P1, PT, R40.reuse, 0x1, PT ;  /* 0x000000012800780c */ /* 0x040fe20003f26270 */
[----:B------:R-:W-:Y:S01]  /*1ba0*/  FFMA.FTZ R18, R67, R15, R18 ;  /* 0x0000000f43127223 */ /* 0x000fe20000010012 */
[----:B------:R-:W-:Y:S01]  /*1bb0*/  SHF.L.U32 R60, R59, 0x4, RZ ;  /* 0x000000043b3c7819 */ /* 0x000fe200000006ff */
[C---:B------:R-:W-:Y:S01]  /*1bc0*/  FMUL.FTZ R12, R73.reuse, R70 ;  /* 0x00000046490c7220 */ /* 0x040fe20000410000 */
[C---:B------:R-:W-:Y:S01]  /*1bd0*/  ISETP.NE.AND P2, PT, R40.reuse, 0x1f, PT ;  /* 0x0000001f2800780c */ /* 0x040fe20003f45270 */
[----:B------:R-:W-:Y:S01]  /*1be0*/  FFMA.FTZ R14, R73, R71, R14 ;  /* 0x00000047490e7223 */ /* 0x000fe2000001000e */
[----:B------:R-:W-:Y:S01]  /*1bf0*/  ISETP.NE.AND P3, PT, R40, RZ, PT ;  /* 0x000000ff2800720c */ /* 0x000fe20003f65270 */
[----:B------:R-:W-:Y:S01]  /*1c00*/  FFMA.FTZ R17, R67, R13, -R16 ;  /* 0x0000000d43117223 */ /* 0x000fe20000010810 */
[----:B------:R-:W-:Y:S01]  /*1c10*/  BSSY B0, `(.L_x_2478) ;  /* 0x00000c6000007945 */ /* 0x000fe20003800000 */
[----:B------:R-:W-:-:S02]  /*1c20*/  FADD.FTZ R18, RZ, R18 ;  /* 0x00000012ff127221 */ /* 0x000fc40000010000 */
[----:B------:R-:W-:Y:S02]  /*1c30*/  FFMA.FTZ R12, R74, R71, -R12 ;  /* 0x000000474a0c7223 */ /* 0x000fe4000001080c */
[----:B------:R-:W-:Y:S02]  /*1c40*/  FMUL.FTZ R13, R66, R14 ;  /* 0x0000000e420d7220 */ /* 0x000fe40000410000 */
[----:B------:R-:W-:Y:S02]  /*1c50*/  FADD.FTZ R17, R68, R17 ;  /* 0x0000001144117221 */ /* 0x000fe40000010000 */
[----:B------:R-:W-:Y:S02]  /*1c60*/  FMUL.FTZ R61, R7, R58 ;  /* 0x0000003a073d7220 */ /* 0x000fe40000410000 */
[----:B------:R-:W-:Y:S02]  /*1c70*/  FMUL.FTZ R15, R63, R18 ;  /* 0x000000123f0f7220 */ /* 0x000fe40000410000 */
[----:B------:R-:W-:Y:S01]  /*1c80*/  FFMA.FTZ R13, R67, R12, -R13 ;  /* 0x0000000c430d7223 */ /* 0x000fe2000001080d */
[----:B------:R-:W-:Y:S01]  /*1c90*/  FSEL R61, R61, RZ, !P4 ;  /* 0x000000ff3d3d7208 */ /* 0x000fe20006000000 */
[----:B------:R-:W-:-:S02]  /*1ca0*/  FMUL.FTZ R19, R63, R17 ;  /* 0x000000113f137220 */ /* 0x000fc40000410000 */
[----:B------:R-:W-:Y:S02]  /*1cb0*/  FMUL.FTZ R12, R66, R12 ;  /* 0x0000000c420c7220 */ /* 0x000fe40000410000 */
[C---:B------:R-:W-:Y:S02]  /*1cc0*/  FFMA.FTZ R22, R62.reuse, R17, -R15 ;  /* 0x000000113e167223 */ /* 0x040fe4000001080f */
[----:B------:R-:W-:Y:S02]  /*1cd0*/  FFMA.FTZ R19, R62, R18, R19 ;  /* 0x000000123e137223 */ /* 0x000fe40000010013 */
[----:B------:R-:W-:Y:S02]  /*1ce0*/  FFMA.FTZ R12, R67, R14, R12 ;  /* 0x0000000e430c7223 */ /* 0x000fe4000001000c */
[----:B------:R-:W-:Y:S02]  /*1cf0*/  FADD.FTZ R22, R61, R22 ;  /* 0x000000163d167221 */ /* 0x000fe40000010000 */
[----:B------:R-:W-:-:S02]  /*1d00*/  FADD.FTZ R23, RZ, R19 ;  /* 0x00000013ff177221 */ /* 0x000fc40000010000 */
[CC--:B------:R-:W-:Y:S01]  /*1d10*/  FMUL.FTZ R20, R63.reuse, R12.reuse ;  /* 0x0000000c3f147220 */ /* 0x0c0fe20000410000 */
[----:B------:R-:W0:Y:S01]  /*1d20*/  SHFL.UP PT, R14, R22, 0x1, RZ ;  /* 0x04200000160e7989 */ /* 0x000e2200000e00ff */
[-C--:B------:R-:W-:Y:S02]  /*1d30*/  FMUL.FTZ R15, R63, R13.reuse ;  /* 0x0000000d3f0f7220 */ /* 0x080fe40000410000 */
[C---:B------:R-:W-:Y:S01]  /*1d40*/  FFMA.FTZ R20, R62.reuse, R13, -R20 ;  /* 0x0000000d3e147223 */ /* 0x040fe20000010814 */
[----:B------:R-:W1:Y:S01]  /*1d50*/  SHFL.UP PT, R16, R23, 0x1, RZ ;  /* 0x0420000017107989 */ /* 0x000e6200000e00ff */
[----:B------:R-:W-:-:S03]  /*1d60*/  FFMA.FTZ R15, R62, R12, R15 ;  /* 0x0000000c3e0f7223 */ /* 0x000fc6000001000f */
[----:B------:R-:W3:Y:S04]  /*1d70*/  SHFL.UP PT, R12, R20, 0x1, RZ ;  /* 0x04200000140c7989 */ /* 0x000ee800000e00ff */
[----:B------:R-:W4:Y:S01]  /*1d80*/  SHFL.UP PT, R13, R15, 0x1, RZ ;  /* 0x042000000f0d7989 */ /* 0x000f2200000e00ff */
[C---:B0-----:R-:W-:Y:S02]  /*1d90*/  FMUL.FTZ R19, R15.reuse, R14 ;  /* 0x0000000e0f137220 */ /* 0x041fe40000410000 */
[-C--:B-1----:R-:W-:Y:S02]  /*1da0*/  FMUL.FTZ R17, R15, R16.reuse ;  /* 0x000000100f117220 */ /* 0x082fe40000410000 */
[C---:B------:R-:W-:Y:S02]  /*1db0*/  FFMA.FTZ R16, R20.reuse, R16, R19 ;  /* 0x0000001014107223 */ /* 0x040fe40000010013 */
[----:B------:R-:W-:-:S02]  /*1dc0*/  FFMA.FTZ R19, R20, R14, -R17 ;  /* 0x0000000e14137223 */ /* 0x000fc40000010811 */
[CC--:B---3--:R-:W-:Y:S02]  /*1dd0*/  FMUL.FTZ R18, R15.reuse, R12.reuse ;  /* 0x0000000c0f127220 */ /* 0x0c8fe40000410000 */
[-C--:B----4-:R-:W-:Y:S02]  /*1de0*/  FMUL.FTZ R17, R15, R13.reuse ;  /* 0x0000000d0f117220 */ /* 0x090fe40000410000 */
[----:B------:R-:W-:Y:S02]  /*1df0*/  @P1 FADD.FTZ R22, R22, R19 ;  /* 0x0000001316161221 */ /* 0x000fe40000010000 */
[C---:B------:R-:W-:Y:S02]  /*1e00*/  FFMA.FTZ R18, R20.reuse, R13, R18 ;  /* 0x0000000d14127223 */ /* 0x040fe40000010012 */
[----:B------:R-:W-:Y:S02]  /*1e10*/  @P1 FFMA.FTZ R20, R20, R12, -R17 ;  /* 0x0000000c14141223 */ /* 0x000fe40000010811 */
[----:B------:R-:W-:Y:S01]  /*1e20*/  @P1 FADD.FTZ R23, R23, R16 ;  /* 0x0000001017171221 */ /* 0x000fe20000010000 */
[----:B------:R-:W0:Y:S01]  /*1e30*/  SHFL.UP PT, R17, R22, 0x2, RZ ;  /* 0x0440000016117989 */ /* 0x000e2200000e00ff */
[----:B------:R-:W-:-:S02]  /*1e40*/  FSEL R18, R15, R18, !P1 ;  /* 0x000000120f127208 */ /* 0x000fc40004800000 */
        /* <DEDUP_REMOVED lines=39> */
[C---:B------:R-:W-:Y:S01]  /*20c0*/  FFMA.FTZ R18, R20.reuse, R19, R18 ;  /* 0x0000001314127223 */ /* 0x040fe20000010012 */
[----:B------:R-:W-:Y:S01]  /*20d0*/  MOV R19, RZ ;  /* 0x000000ff00137202 */ /* 0x000fe20000000f00 */
[-C--:B----4-:R-:W-:Y:S02]  /*20e0*/  FFMA.FTZ R21, R20, R15.reuse, R12 ;  /* 0x0000000f14157223 */ /* 0x090fe4000001000c */
[----:B------:R-:W-:Y:S02]  /*20f0*/  FMUL.FTZ R15, R16, R15 ;  /* 0x0000000f100f7220 */ /* 0x000fe40000410000 */
[----:B------:R-:W-:Y:S01]  /*2100*/  FFMA.FTZ R17, R20, R17, -R14 ;  /* 0x0000001114117223 */ /* 0x000fe2000001080e */
[----:B------:R-:W-:Y:S01]  /*2110*/  FSEL R21, R16, R21, !P1 ;  /* 0x0000001510157208 */ /* 0x000fe20004800000 */
[----:B------:R-:W-:Y:S01]  /*2120*/  @P1 FADD.FTZ R23, R23, R18 ;  /* 0x0000001217171221 */ /* 0x000fe20000010000 */
[----:B------:R-:W-:Y:S01]  /*2130*/  MOV R16, 0x3f800000 ;  /* 0x3f80000000107802 */ /* 0x000fe20000000f00 */
[----:B------:R-:W-:Y:S01]  /*2140*/  @P1 FFMA.FTZ R20, R20, R13, -R15 ;  /* 0x0000000d14141223 */ /* 0x000fe2000001080f */
[----:B------:R-:W-:Y:S01]  /*2150*/  MOV R18, RZ ;  /* 0x000000ff00127202 */ /* 0x000fe20000000f00 */
        /* <DEDUP_REMOVED lines=13> */
[----:B------:R-:W-:Y:S01]  /*2230*/  FFMA.FTZ R76, R20, R12, R31 ;  /* 0x0000000c144c7223 */ /* 0x000fe2000001001f */
[----:B------:R-:W-:Y:S01]  /*2240*/  SHF.L.U32 R12, R40, 0x3, RZ ;  /* 0x00000003280c7819 */ /* 0x000fe200000006ff */
[----:B------:R-:W-:-:S02]  /*2250*/  FFMA.FTZ R30, R20, R15, R30 ;  /* 0x0000000f141e7223 */ /* 0x000fc4000001001e */
[----:B------:R-:W-:Y:S01]  /*2260*/  @P1 FFMA.FTZ R20, R20, R13, -R14 ;  /* 0x0000000d14141223 */ /* 0x000fe2000001080e */
[----:B------:R-:W-:Y:S01]  /*2270*/  LEA.HI.SX32 R64, R12, R12, 0x1b ;  /* 0x0000000c0c407211 */ /* 0x000fe200078fdaff */
[----:B------:R-:W-:Y:S01]  /*2280*/  @P1 FADD.FTZ R22, R22, R75 ;  /* 0x0000004b16161221 */ /* 0x000fe20000010000 */
        /* <DEDUP_REMOVED lines=8> */
[----:B------:R-:W-:Y:S04]  /*2310*/  LDS R79, [R64.X4+0x14] ;  /* 0x00001400404f7984 */ /* 0x000fe80000004800 */
[----:B------:R-:W-:Y:S04]  /*2320*/  LDS R76, [R64.X4+0x18] ;  /* 0x00001800404c7984 */ /* 0x000fe80000004800 */
[----:B------:R2:W-:Y:S04]  /*2330*/  LDS R77, [R64.X4+0x1c] ;  /* 0x00001c00404d7984 */ /* 0x0005e80000004800 */
[----:B------:R-:W-:Y:S04]  /*2340*/  @!P2 STS.128 [0x420], R20 ;  /* 0x00042014ff00a388 */ /* 0x000fe80000000c00 */
[----:B------:R-:W-:Y:S06]  /*2350*/  BAR.SYNC.DEFER_BLOCKING 0x0 ;  /* 0x0000000000007b1d */ /* 0x000fec0000010000 */
[----:B------:R-:W1:Y:S01]  /*2360*/  SHFL.UP PT, R85, R21, 0x1, RZ ;  /* 0x0420000015557989 */ /* 0x000e6200000e00ff */
[----:B--2---:R-:W-:-:S03]  /*2370*/  FMUL.FTZ R64, R84, R29 ;  /* 0x0000001d54407220 */ /* 0x004fc60000410000 */
[----:B------:R0:W2:Y:S01]  /*2380*/  SHFL.UP PT, R86, R20, 0x1, RZ ;  /* 0x0420000014567989 */ /* 0x0000a200000e00ff */
[-C--:B------:R-:W-:Y:S02]  /*2390*/  FMUL.FTZ R88, R84, R28.reuse ;  /* 0x0000001c54587220 */ /* 0x080fe40000410000 */
[C---:B------:R-:W-:Y:S01]  /*23a0*/  FFMA.FTZ R64, R75.reuse, R28, -R64 ;  /* 0x0000001c4b407223 */ /* 0x040fe20000010840 */
[----:B------:R-:W3:Y:S01]  /*23b0*/  SHFL.UP PT, R80, R23, 0x1, RZ ;  /* 0x0420000017507989 */ /* 0x000ee200000e00ff */
[----:B------:R-:W-:-:S03]  /*23c0*/  FFMA.FTZ R75, R75, R29, R88 ;  /* 0x0000001d4b4b7223 */ /* 0x000fc60000010058 */
[----:B------:R-:W4:Y:S01]  /*23d0*/  SHFL.UP PT, R83, R22, 0x1, RZ ;  /* 0x0420000016537989 */ /* 0x000f2200000e00ff */
[CC--:B0-----:R-:W-:Y:S02]  /*23e0*/  FMUL.FTZ R20, R82.reuse, R29.reuse ;  /* 0x0000001d52147220 */ /* 0x0c1fe40000410000 */
[-C--:B------:R-:W-:Y:S02]  /*23f0*/  FMUL.FTZ R82, R82, R28.reuse ;  /* 0x0000001c52527220 */ /* 0x080fe40000410000 */
[C---:B------:R-:W-:Y:S01]  /*2400*/  FFMA.FTZ R20, R81.reuse, R28, -R20 ;  /* 0x0000001c51147223 */ /* 0x040fe20000010814 */
[----:B------:R-:W-:Y:S01]  /*2410*/  @!P3 STS.128 [0x440], R16 ;  /* 0x00044010ff00b388 */ /* 0x000fe20000000c00 */
[----:B------:R-:W-:-:S03]  /*2420*/  FFMA.FTZ R21, R81, R29, R82 ;  /* 0x0000001d51157223 */ /* 0x000fc60000010052 */
[----:B------:R-:W-:Y:S01]  /*2430*/  LDS.128 R12, [0x420] ;  /* 0x00042000ff0c7984 */ /* 0x000fe20000000c00 */
[----:B-1----:R-:W-:-:S03]  /*2440*/  @!P3 MOV R85, R17 ;  /* 0x000000110055b202 */ /* 0x002fc60000000f00 */
[----:B------:R-:W-:Y:S01]  /*2450*/  BAR.SYNC.DEFER_BLOCKING 0x0 ;  /* 0x0000000000007b1d */ /* 0x000fe20000010000 */
[----:B--2---:R-:W-:Y:S02]  /*2460*/  @!P3 MOV R86, R16 ;  /* 0x000000100056b202 */ /* 0x004fe40000000f00 */
[----:B---3--:R-:W-:Y:S02]  /*2470*/  @!P3 MOV R80, R19 ;  /* 0x000000130050b202 */ /* 0x008fe40000000f00 */
[----:B----4-:R-:W-:Y:S01]  /*2480*/  @!P3 MOV R83, R18 ;  /* 0x000000120053b202 */ /* 0x010fe20000000f00 */
        /* <DEDUP_REMOVED lines=11> */
[----:B------:R-:W-:Y:S02]  /*2540*/  FMUL.FTZ R31, R79, R29 ;  /* 0x0000001d4f1f7220 */ /* 0x000fe40000410000 */
[----:B------:R-:W-:Y:S02]  /*2550*/  FFMA.FTZ R30, R74, R80, R73 ;  /* 0x000000504a1e7223 */ /* 0x000fe40000010049 */
[----:B------:R-:W-:Y:S02]  /*2560*/  FADD.FTZ R23, R72, R23 ;  /* 0x0000001748177221 */ /* 0x000fe40000010000 */
[----:B------:R-:W-:Y:S02]  /*2570*/  FFMA.FTZ R22, R78, R28, -R31 ;  /* 0x0000001c4e167223 */ /* 0x000fe4000001081f */
[----:B------:R-:W-:-:S02]  /*2580*/  FADD.FTZ R30, RZ, R30 ;  /* 0x0000001eff1e7221 */ /* 0x000fc40000010000 */
[----:B------:R-:W-:Y:S02]  /*2590*/  FMUL.FTZ R31, R77, R29 ;  /* 0x0000001d4d1f7220 */ /* 0x000fe40000410000 */
[C---:B------:R-:W-:Y:S02]  /*25a0*/  FMUL.FTZ R72, R70.reuse, R23 ;  /* 0x0000001746487220 */ /* 0x040fe40000410000 */
[-C--:B------:R-:W-:Y:S02]  /*25b0*/  FMUL.FTZ R79, R79, R28.reuse ;  /* 0x0000001c4f4f7220 */ /* 0x080fe40000410000 */
[----:B------:R-:W-:Y:S02]  /*25c0*/  FMUL.FTZ R77, R77, R28 ;  /* 0x0000001c4d4d7220 */ /* 0x000fe40000410000 */
[----:B------:R-:W-:Y:S02]  /*25d0*/  FMUL.FTZ R70, R70, R30 ;  /* 0x0000001e46467220 */ /* 0x000fe40000410000 */
[----:B------:R-:W-:-:S02]  /*25e0*/  FFMA.FTZ R28, R76, R28, -R31 ;  /* 0x0000001c4c1c7223 */ /* 0x000fc4000001081f */
[----:B------:R-:W-:Y:S02]  /*25f0*/  FFMA.FTZ R73, R71, R30, R72 ;  /* 0x0000001e47497223 */ /* 0x000fe40000010048 */
[----:B------:R-:W-:Y:S02]  /*2600*/  FMUL.FTZ R31, R13, R19 ;  /* 0x000000130d1f7220 */ /* 0x000fe40000410000 */
[----:B------:R-:W-:Y:S02]  /*2610*/  FFMA.FTZ R72, R71, R23, -R70 ;  /* 0x0000001747487223 */ /* 0x000fe40000010846 */
[----:B------:R-:W-:Y:S02]  /*2620*/  FADD.FTZ R70, RZ, R73 ;  /* 0x00000049ff467221 */ /* 0x000fe40000010000 */
[-C--:B------:R-:W-:Y:S02]  /*2630*/  FFMA.FTZ R71, R12, R18.reuse, -R31 ;  /* 0x000000120c477223 */ /* 0x080fe4000001081f */
[----:B------:R-:W-:-:S02]  /*2640*/  FMUL.FTZ R18, R13, R18 ;  /* 0x000000120d127220 */ /* 0x000fc40000410000 */
[CC--:B------:R-:W-:Y:S02]  /*2650*/  FMUL.FTZ R31, R13.reuse, R17.reuse ;  /* 0x000000110d1f7220 */ /* 0x0c0fe40000410000 */
[----:B------:R-:W-:Y:S02]  /*2660*/  FMUL.FTZ R13, R13, R16 ;  /* 0x000000100d0d7220 */ /* 0x000fe40000410000 */
[----:B------:R-:W-:Y:S02]  /*2670*/  FADD.FTZ R69, R69, R72 ;  /* 0x0000004845457221 */ /* 0x000fe40000010000 */
[----:B------:R-:W-:Y:S02]  /*2680*/  FMUL.FTZ R72, R66, R70 ;  /* 0x0000004642487220 */ /* 0x000fe40000410000 */
[----:B------:R-:W-:Y:S02]  /*2690*/  FFMA.FTZ R17, R12, R17, R13 ;  /* 0x000000110c117223 */ /* 0x000fe4000001000d */
[----:B------:R-:W-:-:S02]  /*26a0*/  FMUL.FTZ R66, R66, R69 ;  /* 0x0000004542427220 */ /* 0x000fc40000410000 */
[C---:B------:R-:W-:Y:S02]  /*26b0*/  FFMA.FTZ R13, R67.reuse, R69, -R72 ;  /* 0x00000045430d7223 */ /* 0x040fe40000010848 */
[C---:B------:R-:W-:Y:S02]  /*26c0*/  FFMA.FTZ R16, R12.reuse, R16, -R31 ;  /* 0x000000100c107223 */ /* 0x040fe4000001081f */
[----:B------:R-:W-:Y:S02]  /*26d0*/  FFMA.FTZ R12, R12, R19, R18 ;  /* 0x000000130c0c7223 */ /* 0x000fe40000010012 */
[----:B------:R-:W-:Y:S02]  /*26e0*/  FFMA.FTZ R66, R67, R70, R66 ;  /* 0x0000004643427223 */ /* 0x000fe40000010042 */
[----:B------:R-:W-:Y:S02]  /*26f0*/  FADD.FTZ R68, R68, R13 ;  /* 0x0000000d44447221 */ /* 0x000fe40000010000 */
[----:B------:R-:W-:-:S02]  /*2700*/  FFMA.FTZ R78, R78, R29, R79 ;  /* 0x0000001d4e4e7223 */ /* 0x000fc4000001004f */
[----:B------:R-:W-:Y:S02]  /*2710*/  FFMA.FTZ R29, R76, R29, R77 ;  /* 0x0000001d4c1d7223 */ /* 0x000fe4000001004d */
        /* <DEDUP_REMOVED lines=21> */
.L_x_2479:
[----:B------:R-:W-:Y:S05]  /*2870*/  BSYNC B0 ;  /* 0x0000000000007941 */ /* 0x000fea0003800000 */
.L_x_2478:
[----:B------:R-:W-:Y:S01]  /*2880*/  IADD3 R59, R59, 0x1, RZ ;  /* 0x000000013b3b7810 */ /* 0x000fe20007ffe0ff */
[-C--:B------:R-:W-:Y:S02]  /*2890*/  FMUL.FTZ R63, R63, R66.reuse ;  /* 0x000000423f3f7220 */ /* 0x080fe40000410000 */
[C---:B-1----:R-:W-:Y:S01]  /*28a0*/  FFMA.FTZ R12, R62.reuse, R66, R31 ;  /* 0x000000423e0c7223 */ /* 0x042fe2000001001f */
        /* <DEDUP_REMOVED lines=17> */
.L_x_2477:
[----:B------:R-:W-:Y:S01]  /*29c0*/  BAR.SYNC.DEFER_BLOCKING 0x0 ;  /* 0x0000000000007b1d */ /* 0x000fe20000010000 */
[----:B------:R-:W-:Y:S01]  /*29d0*/  ISETP.NE.AND P0, PT, R54, RZ, PT ;  /* 0x000000ff3600720c */ /* 0x000fe20003f05270 */
[C---:B------:R-:W-:Y:S01]  /*29e0*/  IMAD R6, R65.reuse, c[0x0][0x200], RZ ;  /* 0x0000800041067a24 */ /* 0x040fe200078e02ff */
[----:B------:R-:W-:Y:S01]  /*29f0*/  ISETP.GE.AND P1, PT, R38, R53, PT ;  /* 0x000000352600720c */ /* 0x000fe20003f26270 */
[----:B------:R-:W-:Y:S01]  /*2a00*/  IMAD R14, R65, c[0x0][0x1f0], RZ ;  /* 0x00007c00410e7a24 */ /* 0x000fe200078e02ff */
[----:B------:R-:W-:Y:S01]  /*2a10*/  SHF.L.U32 R12, R41, 0x7, RZ ;  /* 0x00000007290c7819 */ /* 0x000fe200000006ff */
[C---:B------:R-:W-:Y:S01]  /*2a20*/  IMAD.WIDE.U32 R4, R35.reuse, c[0x0][0x200], RZ ;  /* 0x0000800023047a25 */ /* 0x040fe200078e00ff */
[----:B------:R-:W-:Y:S02]  /*2a30*/  BSSY B0, `(.L_x_2481) ;  /* 0x000003f000007945 */ /* 0x000fe40003800000 */
[----:B------:R-:W-:Y:S01]  /*2a40*/  SHF.R.S32.HI R13, RZ, 0x1f, R12 ;  /* 0x0000001fff0d7819 */ /* 0x000fe2000001140c */
[----:B------:R-:W-:-:S02]  /*2a50*/  IMAD R57, R35, c[0x0][0x204], R6 ;  /* 0x0000810023397a24 */ /* 0x000fc400078e0206 */
[----:B------:R-:W-:-:S03]  /*2a60*/  IMAD.WIDE.U32 R6, R35, c[0x0][0x1f0], RZ ;  /* 0x00007c0023067a25 */ /* 0x000fc600078e00ff */
[----:B------:R-:W-:Y:S01]  /*2a70*/  IADD3 R15, R5, R57, RZ ;  /* 0x00000039050f7210 */ /* 0x000fe20007ffe0ff */
[C---:B------:R-:W-:Y:S01]  /*2a80*/  IMAD R19, R35.reuse, c[0x0][0x1f4], R14 ;  /* 0x00007d0023137a24 */ /* 0x040fe200078e020e */
[----:B------:R-:W-:Y:S01]  /*2a90*/  MOV R14, R4 ;  /* 0x00000004000e7202 */ /* 0x000fe20000000f00 */
[----:B------:R-:W-:Y:S01]  /*2aa0*/  @!P1 IMAD.WIDE.U32 R16, R35, c[0x0][0x1f0], R12 ;  /* 0x00007c0023109a25 */ /* 0x000fe200078e000c */
[----:B------:R-:W-:Y:S02]  /*2ab0*/  MOV R4, R6 ;  /* 0x0000000600047202 */ /* 0x000fe40000000f00 */
[----:B------:R-:W-:Y:S01]  /*2ac0*/  IADD3 R5, R7, R19, RZ ;  /* 0x0000001307057210 */ /* 0x000fe20007ffe0ff */
[----:B------:R-:W-:Y:S01]  /*2ad0*/  IMAD.WIDE.U32 R14, R0, c[0x0][0x208], R14 ;  /* 0x00008200000e7a25 */ /* 0x000fe200078e000e */
[----:B------:R-:W-:Y:S01]  /*2ae0*/  @!P1 IADD3 R7, R19, R17, RZ ;  /* 0x0000001113079210 */ /* 0x000fe20007ffe0ff */
[----:B------:R-:W-:Y:S01]  /*2af0*/  STS.128 [R40.X16], R8 ;  /* 0x0000000828007388 */ /* 0x000fe2000000cc00 */
[----:B------:R-:W-:-:S06]  /*2b00*/  NOP ;  /* 0x0000000000007918 */ /* 0x000fcc0000000000 */
[----:B------:R-:W-:Y:S01]  /*2b10*/  LDS R22, [R40.X4] ;  /* 0x0000000028167984 */ /* 0x000fe20000004800 */
[C---:B------:R-:W-:Y:S01]  /*2b20*/  IMAD R17, R33.reuse, c[0x0][0x208], RZ ;  /* 0x0000820021117a24 */ /* 0x040fe200078e02ff */
[----:B------:R-:W-:Y:S01]  /*2b30*/  IADD3 R14, P2, R12, R14, RZ ;  /* 0x0000000e0c0e7210 */ /* 0x000fe20007f5e0ff */
[----:B------:R-:W-:Y:S01]  /*2b40*/  IMAD.WIDE.U32 R4, R0, c[0x0][0x1f8], R4 ;  /* 0x00007e0000047a25 */ /* 0x000fe200078e0004 */
[----:B------:R-:W-:Y:S01]  /*2b50*/  LDS R29, [R40.X4+0x80] ;  /* 0x00008000281d7984 */ /* 0x000fe20000004800 */
[----:B------:R-:W-:Y:S02]  /*2b60*/  LEA R19, P3, R38, c[0x0][0x258], 0x2 ;  /* 0x0000960026137a11 */ /* 0x000fe400078610ff */
[----:B------:R-:W-:Y:S01]  /*2b70*/  IMAD R55, R0, c[0x0][0x20c], R17 ;  /* 0x0000830000377a24 */ /* 0x000fe200078e0211 */
[----:B------:R-:W-:Y:S01]  /*2b80*/  LDS R23, [R40.X4+0x100] ;  /* 0x0001000028177984 */ /* 0x000fe20000004800 */
[----:B------:R-:W-:Y:S01]  /*2b90*/  IMAD R17, R33, c[0x0][0x1f8], RZ ;  /* 0x00007e0021117a24 */ /* 0x000fe200078e02ff */
[----:B------:R-:W-:-:S02]  /*2ba0*/  @!P1 MOV R6, R16 ;  /* 0x0000001000069202 */ /* 0x000fc40000000f00 */
[----:B------:R-:W-:Y:S01]  /*2bb0*/  LDS R21, [R40.X4+0x180] ;  /* 0x0001800028157984 */ /* 0x000fe20000004800 */
[----:B------:R-:W-:Y:S01]  /*2bc0*/  IADD3.X R15, R13, R55, R15, P2, !PT ;  /* 0x000000370d0f7210 */ /* 0x000fe200017fe40f */
[----:B------:R-:W-:Y:S01]  /*2bd0*/  IMAD R59, R0, c[0x0][0x1fc], R17 ;  /* 0x00007f00003b7a24 */ /* 0x000fe200078e0211 */
[C---:B------:R-:W-:Y:S01]  /*2be0*/  IADD3 R20, P2, R38.reuse, 0x20, RZ ;  /* 0x0000002026147810 */ /* 0x040fe20007f5e0ff */
[----:B------:R-:W-:Y:S01]  /*2bf0*/  @!P0 STS [0x200], R53 ;  /* 0x00020035ff008388 */ /* 0x000fe20000000800 */
[----:B------:R-:W-:Y:S01]  /*2c00*/  LEA.HI.X R16, R38, c[0x0][0x25c], R39, 0x2, P3 ;  /* 0x0000970026107a11 */ /* 0x000fe200018f1427 */
[----:B------:R-:W-:Y:S02]  /*2c10*/  @!P1 IMAD.WIDE.U32 R6, R0, c[0x0][0x1f8], R6 ;  /* 0x00007e0000069a25 */ /* 0x000fe400078e0006 */
[----:B------:R-:W-:Y:S01]  /*2c20*/  BAR.SYNC.DEFER_BLOCKING 0x0 ;  /* 0x0000000000007b1d */ /* 0x000fe20000010000 */
[----:B------:R-:W-:Y:S02]  /*2c30*/  IADD3 R17, P4, R12, R4, RZ ;  /* 0x000000040c117210 */ /* 0x000fe40007f9e0ff */
[----:B------:R-:W-:-:S02]  /*2c40*/  LEA R4, P3, R14, R19, 0x2 ;  /* 0x000000130e047211 */ /* 0x000fc400078610ff */
[----:B------:R-:W-:Y:S02]  /*2c50*/  IADD3.X R19, RZ, R39, RZ, P2, !PT ;  /* 0x00000027ff137210 */ /* 0x000fe400017fe4ff */
[----:B------:R-:W-:Y:S02]  /*2c60*/  IADD3.X R28, R13, R59, R5, P4, !PT ;  /* 0x0000003b0d1c7210 */ /* 0x000fe400027fe405 */
[C---:B------:R-:W-:Y:S02]  /*2c70*/  SHF.L.U64.HI R18, R20.reuse, 0x2, R19 ;  /* 0x0000000214127819 */ /* 0x040fe40000010213 */
[----:B------:R-:W-:Y:S02]  /*2c80*/  SHF.L.U32 R19, R20, 0x2, RZ ;  /* 0x0000000214137819 */ /* 0x000fe400000006ff */
[----:B------:R-:W-:Y:S02]  /*2c90*/  LEA.HI.X R5, R14, R16, R15, 0x2, P3 ;  /* 0x000000100e057211 */ /* 0x000fe400018f140f */
[----:B------:R-:W-:-:S02]  /*2ca0*/  IADD3 R16, P6, R19, c[0x0][0x268], RZ ;  /* 0x00009a0013107a10 */ /* 0x000fc40007fde0ff */
[C---:B------:R-:W-:Y:S02]  /*2cb0*/  @!P1 IADD3 R55, P3, R38.reuse, R6, RZ ;  /* 0x0000000626379210 */ /* 0x040fe40007f7e0ff */
[----:B------:R-:W-:Y:S02]  /*2cc0*/  IADD3 R14, P2, R38, R12, RZ ;  /* 0x0000000c260e7210 */ /* 0x000fe40007f5e0ff */
[----:B------:R-:W-:Y:S02]  /*2cd0*/  IADD3.X R6, R18, c[0x0][0x26c], RZ, P6, !PT ;  /* 0x00009b0012067a10 */ /* 0x000fe400037fe4ff */
[----:B------:R-:W-:Y:S01]  /*2ce0*/  LOP3.LUT R20, R37, 0x20, R36, 0xfe, !PT ;  /* 0x0000002025147812 */ /* 0x000fe200078efe24 */
[----:B------:R-:W0:Y:S01]  /*2cf0*/  LDS R31, [0x200] ;  /* 0x00020000ff1f7984 */ /* 0x000e220000000800 */
[----:B------:R-:W-:Y:S02]  /*2d00*/  LEA R16, P6, R17, R16, 0x2 ;  /* 0x0000001011107211 */ /* 0x000fe400078c10ff */
[----:B------:R-:W-:-:S02]  /*2d10*/  @!P1 IADD3.X R56, R39, R7, R59, P3, !PT ;  /* 0x0000000727389210 */ /* 0x000fc40001ffe43b */
[----:B------:R-:W-:Y:S02]  /*2d20*/  IADD3.X R15, R39, R13, RZ, P2, !PT ;  /* 0x0000000d270f7210 */ /* 0x000fe400017fe4ff */
[----:B------:R-:W-:Y:S02]  /*2d30*/  LEA.HI.X R17, R17, R6, R28, 0x2, P6 ;  /* 0x0000000611117211 */ /* 0x000fe400030f141c */
[-C--:B0-----:R-:W-:Y:S02]  /*2d40*/  ISETP.GE.AND P5, PT, R38, R31.reuse, PT ;  /* 0x0000001f2600720c */ /* 0x081fe40003fa6270 */
        /* <DEDUP_REMOVED lines=13> */
.L_x_2482:
[----:B------:R-:W-:Y:S05]  /*2e20*/  BSYNC B0 ;  /* 0x0000000000007941 */ /* 0x000fea0003800000 */
.L_x_2481:
[----:B------:R1:W-:Y:S01]  /*2e30*/  @!P4 STG.E [R4.64+0x100], R23 ;  /* 0x000100170400c986 */ /* 0x0003e2000c101904 */
[----:B0-----:R-:W-:Y:S01]  /*2e40*/  @!P1 LEA R30, P6, R55, c[0x0][0x268], 0x2 ;  /* 0x00009a00371e9a11 */ /* 0x001fe200078c10ff */
[----:B------:R-:W-:Y:S01]  /*2e50*/  HFMA2.MMA R57, -RZ, RZ, 0, 0 ;  /* 0x00000000ff397435 */ /* 0x000fe200000001ff */
[-C--:B------:R-:W-:Y:S01]  /*2e60*/  ISETP.GE.AND P4, PT, R42, R53.reuse, PT ;  /* 0x000000352a00720c */ /* 0x080fe20003f86270 */
[----:B------:R-:W-:Y:S01]  /*2e70*/  @!P3 STG.E [R4.64+0x80], R29 ;  /* 0x0000801d0400b986 */ /* 0x000fe2000c101904 */
[-C--:B------:R-:W-:Y:S02]  /*2e80*/  ISETP.GE.AND P3, PT, R20, R53.reuse, PT ;  /* 0x000000351400720c */ /* 0x080fe40003f66270 */
[----:B------:R-:W-:Y:S01]  /*2e90*/  ISETP.GE.AND P5, PT, R43, R53, PT ;  /* 0x000000352b00720c */ /* 0x000fe20003fa6270 */
[----:B------:R-:W-:Y:S01]  /*2ea0*/  @!P2 STG.E [R4.64+0x180], R21 ;  /* 0x000180150400a986 */ /* 0x000fe2000c101904 */
[----:B------:R-:W-:Y:S01]  /*2eb0*/  @!P1 LEA.HI.X R31, R55, c[0x0][0x26c], R56, 0x2, P6 ;  /* 0x00009b00371f9a11 */ /* 0x000fe200030f1438 */
[----:B------:R-:W-:Y:S01]  /*2ec0*/  HFMA2.MMA R55, -RZ, RZ, 0, 0 ;  /* 0x00000000ff377435 */ /* 0x000fe200000001ff */
[----:B------:R-:W-:Y:S01]  /*2ed0*/  MOV R59, RZ ;  /* 0x000000ff003b7202 */ /* 0x000fe20000000f00 */
[----:B------:R-:W-:Y:S01]  /*2ee0*/  BAR.SYNC.DEFER_BLOCKING 0x0 ;  /* 0x0000000000007b1d */ /* 0x000fe20000010000 */
[----:B-1----:R-:W-:-:S07]  /*2ef0*/  MOV R23, RZ ;  /* 0x000000ff00177202 */ /* 0x002fce0000000f00 */
[----:B------:R-:W2:Y:S04]  /*2f00*/  @!P3 LDG.E R55, [R16.64] ;  /* 0x000000041037b981 */ /* 0x000ea8000c1e1900 */
[----:B------:R-:W3:Y:S04]  /*2f10*/  @!P4 LDG.E R59, [R16.64+0x80] ;  /* 0x00008004103bc981 */ /* 0x000ee8000c1e1900 */
[----:B------:R-:W4:Y:S04]  /*2f20*/  @!P5 LDG.E R57, [R16.64+0x100] ;  /* 0x000100041039d981 */ /* 0x000f28000c1e1900 */
[----:B------:R-:W5:Y:S01]  /*2f30*/  @!P1 LDG.E R23, [R30.64] ;  /* 0x000000041e179981 */ /* 0x000f62000c1e1900 */
[----:B------:R-:W-:Y:S03]  /*2f40*/  BSSY B0, `(.L_x_2483) ;  /* 0x000003a000007945 */ /* 0x000fe60003800000 */
[----:B--2---:R-:W-:Y:S04]  /*2f50*/  STS [R40.X4+0x80], R55 ;  /* 0x0000803728007388 */ /* 0x004fe80000004800 */
[----:B---3--:R-:W-:Y:S04]  /*2f60*/  STS [R40.X4+0x100], R59 ;  /* 0x0001003b28007388 */ /* 0x008fe80000004800 */
[----:B----4-:R-:W-:Y:S04]  /*2f70*/  STS [R40.X4+0x180], R57 ;  /* 0x0001803928007388 */ /* 0x010fe80000004800 */
[----:B-----5:R-:W-:Y:S01]  /*2f80*/  STS [R40.X4], R23 ;  /* 0x0000001728007388 */ /* 0x020fe20000004800 */
        /* <DEDUP_REMOVED lines=14> */
[----:B0-----:R-:W-:-:S07]  /*3070*/  FADD.FTZ R22, R28, 1 ;  /* 0x3f8000001c167421 */ /* 0x001fce0000010000 */
[----:B------:R-:W0:Y:S01]  /*3080*/  MUFU.RCP R30, R23 ;  /* 0x00000017001e7308 */ /* 0x000e220000001000 */
[----:B------:R-:W-:Y:S07]  /*3090*/  BAR.SYNC.DEFER_BLOCKING 0x0 ;  /* 0x0000000000007b1d */ /* 0x000fee0000010000 */
        /* <DEDUP_REMOVED lines=8> */
[----:B------:R-:W-:-:S04]  /*3120*/  IMAD.WIDE.U32 R4, R35, c[0x0][0x210], RZ ;  /* 0x0000840023047a25 */ /* 0x000fc800078e00ff */
[----:B-1----:R-:W-:-:S04]  /*3130*/  FMUL.FTZ R6, R7, R22 ;  /* 0x0000001607067220 */ /* 0x002fc80000410000 */
[----:B------:R-:W-:Y:S02]  /*3140*/  FMUL.FTZ R11, R6, R11 ;  /* 0x0000000b060b7220 */ /* 0x000fe40000410000 */
[----:B------:R-:W-:-:S03]  /*3150*/  IMAD R6, R65, c[0x0][0x210], RZ ;  /* 0x0000840041067a24 */ /* 0x000fc600078e02ff */
        /* <DEDUP_REMOVED lines=24> */
.L_x_2484:
[----:B------:R-:W-:Y:S05]  /*32e0*/  BSYNC B0 ;  /* 0x0000000000007941 */ /* 0x000fea0003800000 */
.L_x_2483:
[----:B------:R-:W-:Y:S01]  /*32f0*/  MOV R5, R11 ;  /* 0x0000000b00057202 */ /* 0x000fe20000000f00 */
[----:B------:R-:W-:Y:S01]  /*3300*/  IMAD R7, R33, c[0x0][0x218], RZ ;  /* 0x0000860021077a24 */ /* 0x000fe200078e02ff */
[-C--:B------:R-:W-:Y:S02]  /*3310*/  ISETP.GE.AND P0, PT, R20, R31.reuse, PT ;  /* 0x0000001f1400720c */ /* 0x080fe40003f06270 */
[----:B------:R-:W-:Y:S01]  /*3320*/  IADD3 R41, R41, 0x1, RZ ;  /* 0x0000000129297810 */ /* 0x000fe20007ffe0ff */
[----:B------:R-:W-:Y:S01]  /*3330*/  IMAD.WIDE.U32 R4, R0, c[0x0][0x218], R4 ;  /* 0x0000860000047a25 */ /* 0x000fe200078e0004 */
[-C--:B------:R-:W-:Y:S02]  /*3340*/  ISETP.GE.AND P1, PT, R42, R31.reuse, PT ;  /* 0x0000001f2a00720c */ /* 0x080fe40003f26270 */
[----:B------:R-:W-:Y:S01]  /*3350*/  ISETP.GE.AND P2, PT, R43, R31, PT ;  /* 0x0000001f2b00720c */ /* 0x000fe20003f46270 */
[----:B0-----:R-:W-:Y:S01]  /*3360*/  IMAD R9, R0, c[0x0][0x21c], R7 ;  /* 0x0000870000097a24 */ /* 0x001fe200078e0207 */
[----:B------:R-:W-:-:S02]  /*3370*/  IADD3 R7, P3, R12, R4, RZ ;  /* 0x000000040c077210 */ /* 0x000fc40007f7e0ff */
[----:B------:R-:W-:Y:S02]  /*3380*/  IADD3 R4, P4, R19, c[0x0][0x270], RZ ;  /* 0x00009c0013047a10 */ /* 0x000fe40007f9e0ff */
[----:B------:R-:W-:Y:S02]  /*3390*/  IADD3.X R5, R13, R9, R5, P3, !PT ;  /* 0x000000090d057210 */ /* 0x000fe40001ffe405 */
[----:B------:R-:W-:Y:S02]  /*33a0*/  IADD3.X R18, R18, c[0x0][0x274], RZ, P4, !PT ;  /* 0x00009d0012127a10 */ /* 0x000fe400027fe4ff */
[----:B------:R-:W-:-:S04]  /*33b0*/  LEA R4, P3, R7, R4, 0x2 ;  /* 0x0000000407047211 */ /* 0x000fc800078610ff */
[----:B------:R-:W-:Y:S02]  /*33c0*/  LEA.HI.X R5, R7, R18, R5, 0x2, P3 ;  /* 0x0000001207057211 */ /* 0x000fe400018f1405 */
[----:B------:R-:W-:-:S03]  /*33d0*/  IADD3 R51, P3, R51, 0x400, RZ ;  /* 0x0000040033337810 */ /* 0x000fc60007f7e0ff */
[----:B------:R0:W-:Y:S01]  /*33e0*/  @!P0 STG.E [R4.64], R21 ;  /* 0x0000001504008986 */ /* 0x0001e2000c101904 */
[----:B------:R-:W-:Y:S02]  /*33f0*/  ISETP.GE.AND P0, PT, R41, c[0x0][0x174], PT ;  /* 0x00005d0029007a0c */ /* 0x000fe40003f06270 */
        /* <DEDUP_REMOVED lines=9> */
.L_x_2485:
[----:B------:R-:W-:Y:S05]  /*3490*/  EXIT ;  /* 0x000000000000794d */ /* 0x000fea0003800000 */
.L_x_2487:
        /* <DEDUP_REMOVED lines=14> */
.L_x_5387:


//--------------------- .text._Z25selective_scan_fwd_kernelI32Selective_Scan_fwd_kernel_traitsILi32ELi4ELi1ELb0ELb1ELb0ELb0EfN3c107complexIfEEEEv13SSMParamsBase --------------------------
	.section	.text._Z25selective_scan_fwd_kernelI32Selective_Scan_fwd_kernel_traitsILi32ELi4ELi1ELb0ELb1ELb0ELb0EfN3c107complexIfEEEEv13SSMParamsBase,"ax",@progbits
	.sectioninfo	@"SHI_REGISTERS=92"
	.align	128
        .global         _Z25selective_scan_fwd_kernelI32Selective_Scan_fwd_kernel_traitsILi32ELi4ELi1ELb0ELb1ELb0ELb0EfN3c107complexIfEEEEv13SSMParamsBase
        .type           _Z25selective_scan_fwd_kernelI32Selective_Scan_fwd_kernel_traitsILi32ELi4ELi1ELb0ELb1ELb0ELb0EfN3c107complexIfEEEEv13SSMParamsBase,@function
        .size           _Z25selective_scan_fwd_kernelI32Selective_Scan_fwd_kernel_traitsILi32ELi4ELi1ELb0ELb1ELb0ELb0EfN3c107complexIfEEEEv13SSMParamsBase,(.L_x_5388 - _Z25selective_scan_fwd_kernelI32Selective_Scan_fwd_kernel_traitsILi32ELi4ELi1ELb0ELb1ELb0ELb0EfN3c107complexIfEEEEv13SSMParamsBase)
        .other          _Z25selective_scan_fwd_kernelI32Selective_Scan_fwd_kernel_traitsILi32ELi4ELi1ELb0ELb1ELb0ELb0EfN3c107complexIfEEEEv13SSMParamsBase,@"STO_CUDA_ENTRY STV_DEFAULT"
_Z25selective_scan_fwd_kernelI32Selective_Scan_fwd_kernel_traitsILi32ELi4ELi1ELb0ELb1ELb0ELb0EfN3c107complexIfEEEEv13SSMParamsBase:
.text._Z25selective_scan_fwd_kernelI32Selective_Scan_fwd_kernel_traitsILi32ELi4ELi1ELb0ELb1ELb0ELb0EfN3c107complexIfEEEEv13SSMParamsBase:
        /* <DEDUP_REMOVED lines=40> */
[----:B------:R-:W-:Y:S01]  /*0280*/  IMAD.WIDE.U32 R6, R35, c[0x0][0x190], RZ ;  /* 0x0000640023067a25 */ /* 0x000fe200078e00ff */
[----:B------:R-:W-:Y:S01]  /*0290*/  ISETP.GE.U32.AND P0, PT, R2, R9, PT ;  /* 0x000000090200720c */ /* 0x000fe20003f06070 */
[----:B------:R-:W1:Y:S01]  /*02a0*/  S2R R39, SR_LANEID ;  /* 0x0000000000277919 */ /* 0x000e620000000000 */
[----:B------:R-:W-:Y:S01]  /*02b0*/  @!P1 IADD3 R8, R8, 0x1, RZ ;  /* 0x0000000108089810 */ /* 0x000fe20007ffe0ff */
[----:B------:R-:W-:Y:S01]  /*02c0*/  IMAD R9, R33, c[0x0][0x1d8], RZ ;  /* 0x0000760021097a24 */ /* 0x000fe200078e02ff */
[----:B------:R-:W-:Y:S01]  /*02d0*/  ISETP.NE.AND P1, PT, RZ, c[0x0][0x178], PT ;  /* 0x00005e00ff007a0c */ /* 0x000fe20003f25270 */
[----:B------:R-:W-:Y:S01]  /*02e0*/  IMAD.WIDE.U32 R2, R0, c[0x0][0x1d8], RZ ;  /* 0x0000760000027a25 */ /* 0x000fe200078e00ff */
[----:B------:R-:W-:-:S03]  /*02f0*/  MOV R40, RZ ;  /* 0x000000ff00287202 */ /* 0x000fc60000000f00 */
[----:B------:R-:W-:Y:S02]  /*0300*/  IMAD R9, R0, c[0x0][0x1dc], R9 ;  /* 0x0000770000097a24 */ /* 0x000fe400078e0209 */
[----:B------:R-:W-:Y:S02]  /*0310*/  IMAD R13, R35, c[0x0][0x194], R4 ;  /* 0x00006500230d7a24 */ /* 0x000fe400078e0204 */
[----:B------:R-:W-:Y:S01]  /*0320*/  @P0 IADD3 R8, R8, 0x1, RZ ;  /* 0x0000000108080810 */ /* 0x000fe20007ffe0ff */
[----:B------:R-:W-:Y:S01]  /*0330*/  IMAD R11, R33, c[0x0][0x1e8], RZ ;  /* 0x00007a00210b7a24 */ /* 0x000fe200078e02ff */
[----:B------:R-:W-:Y:S01]  /*0340*/  IADD3 R3, R3, R9, RZ ;  /* 0x0000000903037210 */ /* 0x000fe20007ffe0ff */
[----:B------:R-:W-:Y:S01]  /*0350*/  IMAD R10, R67, c[0x0][0x1d0], RZ ;  /* 0x00007400430a7a24 */ /* 0x000fe200078e02ff */
[----:B------:R-:W-:Y:S01]  /*0360*/  @!P2 IADD3 R8, -R8, RZ, RZ ;  /* 0x000000ff0808a210 */ /* 0x000fe20007ffe1ff */
[----:B------:R-:W-:Y:S01]  /*0370*/  IMAD.WIDE.U32 R4, R0, c[0x0][0x1e8], RZ ;  /* 0x00007a0000047a25 */ /* 0x000fe200078e00ff */
[----:B0-----:R-:W-:-:S02]  /*0380*/  LOP3.LUT R36, R61, 0x1f, RZ, 0xc0, !PT ;  /* 0x0000001f3d247812 */ /* 0x001fc400078ec0ff */
[----:B------:R-:W-:Y:S01]  /*0390*/  SHF.L.U32 R9, R61, 0x2, RZ ;  /* 0x000000023d097819 */ /* 0x000fe200000006ff */
[----:B------:R-:W-:Y:S01]  /*03a0*/  IMAD R11, R0, c[0x0][0x1ec], R11 ;  /* 0x00007b00000b7a24 */ /* 0x000fe200078e020b */
[----:B------:R-:W-:Y:S01]  /*03b0*/  @!P1 LOP3.LUT R8, RZ, c[0x0][0x178], RZ, 0x33, !PT ;  /* 0x00005e00ff089a12 */ /* 0x000fe200078e33ff */
[----:B------:R-:W-:Y:S01]  /*03c0*/  IMAD.WIDE.U32 R2, R35, c[0x0][0x1d0], R2 ;  /* 0x0000740023027a25 */ /* 0x000fe200078e0002 */
[----:B------:R-:W-:Y:S02]  /*03d0*/  IADD3 R7, R7, R13, RZ ;  /* 0x0000000d07077210 */ /* 0x000fe40007ffe0ff */
[----:B------:R-:W-:Y:S01]  /*03e0*/  LOP3.LUT R37, R36, 0xffffff80, R9, 0xf8, !PT ;  /* 0xffffff8024257812 */ /* 0x000fe200078ef809 */
[----:B------:R-:W-:Y:S01]  /*03f0*/  IMAD R13, R35, c[0x0][0x1d4], R10 ;  /* 0x00007500230d7a24 */ /* 0x000fe200078e020a */
[----:B------:R-:W-:Y:S01]  /*0400*/  SHF.R.S32.HI R10, RZ, 0x1f, R8 ;  /* 0x0000001fff0a7819 */ /* 0x000fe20000011408 */
[----:B------:R-:W-:Y:S01]  /*0410*/  IMAD R12, R67, c[0x0][0x1e0], RZ ;  /* 0x00007800430c7a24 */ /* 0x000fe200078e02ff */
[----:B------:R-:W-:Y:S01]  /*0420*/  IADD3 R5, R5, R11, RZ ;  /* 0x0000000b05057210 */ /* 0x000fe20007ffe0ff */
[----:B------:R-:W-:Y:S01]  /*0430*/  IMAD.WIDE.U32 R22, R0, c[0x0][0x180], RZ ;  /* 0x0000600000167a25 */ /* 0x000fe200078e00ff */
[----:B------:R-:W-:-:S02]  /*0440*/  SHF.R.S32.HI R38, RZ, 0x1f, R37 ;  /* 0x0000001fff267819 */ /* 0x000fc40000011425 */
[----:B------:R-:W-:Y:S01]  /*0450*/  IADD3 R25, P0, R37, R2, RZ ;  /* 0x0000000225197210 */ /* 0x000fe20007f1e0ff */
[----:B------:R-:W-:Y:S01]  /*0460*/  IMAD R11, R10, c[0x0][0x1a8], RZ ;  /* 0x00006a000a0b7a24 */ /* 0x000fe200078e02ff */
[----:B------:R-:W-:Y:S01]  /*0470*/  IADD3 R42, R9, 0x1, RZ ;  /* 0x00000001092a7810 */ /* 0x000fe20007ffe0ff */
[----:B------:R-:W-:Y:S01]  /*0480*/  IMAD.WIDE.U32 R4, R35, c[0x0][0x1e0], R4 ;  /* 0x0000780023047a25 */ /* 0x000fe200078e0004 */
[----:B------:R-:W-:Y:S02]  /*0490*/  IADD3.X R10, R38, R3, R13, P0, !PT ;  /* 0x00000003260a7210 */ /* 0x000fe400007fe40d */
[----:B------:R-:W-:Y:S01]  /*04a0*/  IADD3 R43, R9, 0x2, RZ ;  /* 0x00000002092b7810 */ /* 0x000fe20007ffe0ff */
[C---:B------:R-:W-:Y:S01]  /*04b0*/  IMAD.WIDE.U32 R2, R8.reuse, c[0x0][0x1a8], R6 ;  /* 0x00006a0008027a25 */ /* 0x040fe200078e0006 */
[----:B------:R-:W-:Y:S02]  /*04c0*/  IADD3 R27, P1, R37, R4, RZ ;  /* 0x00000004251b7210 */ /* 0x000fe40007f3e0ff */
[----:B------:R-:W-:Y:S01]  /*04d0*/  IADD3 R44, R9, 0x3, RZ ;  /* 0x00000003092c7810 */ /* 0x000fe20007ffe0ff */
[----:B------:R-:W-:Y:S01]  /*04e0*/  IMAD R11, R8, c[0x0][0x1ac], R11 ;  /* 0x00006b00080b7a24 */ /* 0x000fe200078e020b */
[----:B------:R-:W-:Y:S01]  /*04f0*/  LEA R54, P0, R2, c[0x0][0x228], 0x2 ;  /* 0x00008a0002367a11 */ /* 0x000fe200078010ff */
[----:B------:R-:W-:Y:S01]  /*0500*/  IMAD R15, R35, c[0x0][0x1e4], R12 ;  /* 0x00007900230f7a24 */ /* 0x000fe200078e020c */
[----:B------:R-:W-:Y:S01]  /*0510*/  LEA R26, P2, R27, c[0x0][0x248], 0x2 ;  /* 0x000092001b1a7a11 */ /* 0x000fe200078410ff */
[----:B------:R-:W-:Y:S01]  /*0520*/  IMAD.WIDE.U32 R20, R0, c[0x0][0x1b8], RZ ;  /* 0x00006e0000147a25 */ /* 0x000fe200078e00ff */
[----:B------:R-:W-:-:S02]  /*0530*/  IADD3 R55, R3, R11, RZ ;  /* 0x0000000b03377210 */ /* 0x000fc40007ffe0ff */
[----:B------:R-:W-:Y:S01]  /*0540*/  IADD3.X R4, R38, R5, R15, P1, !PT ;  /* 0x0000000526047210 */ /* 0x000fe20000ffe40f */
[----:B------:R-:W-:Y:S01]  /*0550*/  IMAD R3, R33, c[0x0][0x180], RZ ;  /* 0x0000600021037a24 */ /* 0x000fe200078e02ff */
[----:B------:R-:W-:Y:S01]  /*0560*/  LEA.HI.X R55, R2, c[0x0][0x22c], R55, 0x2, P0 ;  /* 0x00008b0002377a11 */ /* 0x000fe200000f1437 */
[----:B------:R-:W-:Y:S01]  /*0570*/  IMAD R2, R35, c[0x0][0x164], R0 ;  /* 0x0000590023027a24 */ /* 0x000fe200078e0200 */
[----:B------:R-:W-:Y:S01]  /*0580*/  LEA.HI.X R27, R27, c[0x0][0x24c], R4, 0x2, P2 ;  /* 0x000093001b1b7a11 */ /* 0x000fe200010f1404 */
[----:B------:R-:W-:Y:S01]  /*0590*/  IMAD R5, R33, c[0x0][0x1b8], RZ ;  /* 0x00006e0021057a24 */ /* 0x000fe200078e02ff */
[----:B------:R-:W-:Y:S01]  /*05a0*/  LOP3.LUT R4, R9, 0xffffff80, RZ, 0xc0, !PT ;  /* 0xffffff8009047812 */ /* 0x000fe200078ec0ff */
[----:B------:R-:W-:Y:S01]  /*05b0*/  IMAD R2, R2, c[0x0][0x174], RZ ;  /* 0x00005d0002027a24 */ /* 0x000fe200078e02ff */
[C---:B------:R-:W-:Y:S01]  /*05c0*/  LEA R24, P1, R25.reuse, c[0x0][0x240], 0x2 ;  /* 0x0000900019187a11 */ /* 0x040fe200078210ff */
[C---:B------:R-:W-:Y:S02]  /*05d0*/  IMAD R3, R0.reuse, c[0x0][0x184], R3 ;  /* 0x0000610000037a24 */ /* 0x040fe400078e0203 */
[----:B------:R-:W-:Y:S01]  /*05e0*/  IMAD R5, R0, c[0x0][0x1bc], R5 ;  /* 0x00006f0000057a24 */ /* 0x000fe200078e0205 */
[----:B------:R-:W-:Y:S01]  /*05f0*/  LEA.HI.X R25, R25, c[0x0][0x244], R10, 0x2, P1 ;  /* 0x0000910019197a11 */ /* 0x000fe200008f140a */
[----:B------:R-:W-:Y:S01]  /*0600*/  IMAD R41, R2, c[0x0][0x16c], RZ ;  /* 0x00005b0002297a24 */ /* 0x000fe200078e02ff */
[----:B------:R-:W-:-:S02]  /*0610*/  IADD3 R2, R4, R37, RZ ;  /* 0x0000002504027210 */ /* 0x000fc40007ffe0ff */
[----:B------:R-:W-:Y:S02]  /*0620*/  IADD3 R45, R23, R3, RZ ;  /* 0x00000003172d7210 */ /* 0x000fe40007ffe0ff */
[----:B------:R-:W-:Y:S02]  /*0630*/  IADD3 R47, R21, R5, RZ ;  /* 0x00000005152f7210 */ /* 0x000fe40007ffe0ff */
[----:B------:R-:W-:Y:S02]  /*0640*/  SHF.R.S32.HI R3, RZ, 0x1f, R2 ;  /* 0x0000001fff037819 */ /* 0x000fe40000011402 */
[C---:B------:R-:W-:Y:S02]  /*0650*/  IADD3 R46, R2.reuse, 0x20, RZ ;  /* 0x00000020022e7810 */ /* 0x040fe40007ffe0ff */
[C---:B------:R-:W-:Y:S02]  /*0660*/  IADD3 R48, R2.reuse, 0x40, RZ ;  /* 0x0000004002307810 */ /* 0x040fe40007ffe0ff */
[----:B------:R-:W-:-:S02]  /*0670*/  IADD3 R49, R2, 0x60, RZ ;  /* 0x0000006002317810 */ /* 0x000fc40007ffe0ff */
[C---:B------:R-:W-:Y:S02]  /*0680*/  IADD3 R50, R2.reuse, 0x80, RZ ;  /* 0x0000008002327810 */ /* 0x040fe40007ffe0ff */
[C---:B------:R-:W-:Y:S02]  /*0690*/  IADD3 R51, R2.reuse, 0xa0, RZ ;  /* 0x000000a002337810 */ /* 0x040fe40007ffe0ff */
[C---:B------:R-:W-:Y:S02]  /*06a0*/  IADD3 R52, R2.reuse, 0xc0, RZ ;  /* 0x000000c002347810 */ /* 0x040fe40007ffe0ff */
[----:B-1----:R-:W-:Y:S02]  /*06b0*/  IADD3 R53, R2, 0xe0, RZ ;  /* 0x000000e002357810 */ /* 0x002fe40007ffe0ff */
.L_x_2503:
[----:B------:R-:W-:Y:S01]  /*06c0*/  BAR.SYNC.DEFER_BLOCKING 0x0 ;  /* 0x0000000000007b1d */ /* 0x000fe20000010000 */
[----:B0-----:R-:W-:Y:S01]  /*06d0*/  MOV R5, 0xffffff80 ;  /* 0xffffff8000057802 */ /* 0x001fe20000000f00 */
[----:B------:R-:W-:Y:S01]  /*06e0*/  HFMA2.MMA R6, -RZ, RZ, 0, 0 ;  /* 0x00000000ff067435 */ /* 0x000fe200000001ff */
        /* <DEDUP_REMOVED lines=86> */
.L_x_2489:
[----:B------:R-:W-:Y:S05]  /*0c50*/  BSYNC B0 ;  /* 0x0000000000007941 */ /* 0x000fea0003800000 */
.L_x_2488:
        /* <DEDUP_REMOVED lines=33> */
.L_x_2491:
[----:B------:R-:W-:Y:S05]  /*0e70*/  BSYNC B0 ;  /* 0x0000000000007941 */ /* 0x000fea0003800000 */
.L_x_2490:
        /* <DEDUP_REMOVED lines=33> */
.L_x_2493:
[----:B------:R-:W-:Y:S05]  /*1090*/  BSYNC B0 ;  /* 0x0000000000007941 */ /* 0x000fea0003800000 */
.L_x_2492:
        /* <DEDUP_REMOVED lines=33> */
.L_x_2495:
[----:B------:R-:W-:Y:S05]  /*12b0*/  BSYNC B0 ;  /* 0x0000000000007941 */ /* 0x000fea0003800000 */
.L_x_2494:
        /* <DEDUP_REMOVED lines=9> */
[----:B------:R-:W-:Y:S01]  /*1350*/  HFMA2.MMA R65, -RZ, RZ, 0, 0 ;  /* 0x00000000ff417435 */ /* 0x000fe200000001ff */
[----:B------:R-:W-:Y:S02]  /*1360*/  FMUL.FTZ R62, R8, R57 ;  /* 0x00000039083e7220 */ /* 0x000fe40000410000 */
[----:B------:R-:W-:Y:S01]  /*1370*/  ISETP.EQ.OR P0, PT, R40, RZ, P0 ;  /* 0x000000ff2800720c */ /* 0x000fe20000702670 */
[----:B------:R-:W-:Y:S02]  /*1380*/  FMUL.FTZ R63, R9, R58 ;  /* 0x0000003a093f7220 */ /* 0x000fe40000410000 */
[----:B------:R-:W-:Y:S02]  /*1390*/  FMUL.FTZ R64, R10, R59 ;  /* 0x0000003b0a407220 */ /* 0x000fe40000410000 */
[----:B------:R-:W-:Y:S02]  /*13a0*/  FMUL.FTZ R66, R11, R60 ;  /* 0x0000003c0b427220 */ /* 0x000fe40000410000 */
.L_x_2499:
[----:B0-----:R-:W-:Y:S02]  /*13b0*/  SHF.R.S32.HI R16, RZ, 0x1f, R65 ;  /* 0x0000001fff107819 */ /* 0x001fe40000011441 */
[----:B------:R-:W-:-:S02]  /*13c0*/  MOV R8, R22 ;  /* 0x0000001600087202 */ /* 0x000fc40000000f00 */
[----:B------:R-:W-:Y:S01]  /*13d0*/  MOV R9, R45 ;  /* 0x0000002d00097202 */ /* 0x000fe20000000f00 */
[----:B------:R-:W-:-:S04]  /*13e0*/  IMAD R10, R16, c[0x0][0x188], RZ ;  /* 0x00006200100a7a24 */ /* 0x000fc800078e02ff */
[----:B------:R-:W-:-:S04]  /*13f0*/  IMAD.WIDE.U32 R8, R65, c[0x0][0x188], R8 ;  /* 0x0000620041087a25 */ /* 0x000fc800078e0008 */
[----:B------:R-:W-:Y:S01]  /*1400*/  IMAD R11, R65, c[0x0][0x18c], R10 ;  /* 0x00006300410b7a24 */ /* 0x000fe200078e020a */
[----:B------:R-:W-:-:S04]  /*1410*/  LEA R14, P1, R8, c[0x0][0x220], 0x3 ;  /* 0x00008800080e7a11 */ /* 0x000fc800078218ff */
[----:B------:R-:W-:Y:S02]  /*1420*/  IADD3 R9, R9, R11, RZ ;  /* 0x0000000b09097210 */ /* 0x000fe40007ffe0ff */
[----:B------:R-:W-:Y:S01]  /*1430*/  MOV R11, 0xffffff80 ;  /* 0xffffff80000b7802 */ /* 0x000fe20000000f00 */
[----:B------:R-:W-:Y:S01]  /*1440*/  IMAD R12, R16, c[0x0][0x1a0], RZ ;  /* 0x00006800100c7a24 */ /* 0x000fe200078e02ff */
[----:B------:R-:W-:-:S03]  /*1450*/  LEA.HI.X R15, R8, c[0x0][0x224], R9, 0x3, P1 ;  /* 0x00008900080f7a11 */ /* 0x000fc600008f1c09 */
[----:B------:R-:W-:Y:S02]  /*1460*/  IMAD R56, R40, R11, c[0x0][0x168] ;  /* 0x00005a0028387624 */ /* 0x000fe400078e020b */
[C---:B------:R-:W-:Y:S01]  /*1470*/  IMAD.WIDE.U32 R10, R65.reuse, c[0x0][0x1a0], R2 ;  /* 0x00006800410a7a25 */ /* 0x040fe200078e0002 */
[----:B------:R-:W-:Y:S01]  /*1480*/  CS2R R28, SRZ ;  /* 0x00000000001c7805 */ /* 0x000fe2000001ff00 */
[----:B------:R-:W2:Y:S01]  /*1490*/  LDG.E.64 R8, [R14.64] ;  /* 0x000000040e087981 */ /* 0x000ea2000c1e1b00 */
[----:B------:R-:W-:Y:S01]  /*14a0*/  SHF.L.U32 R17, R56, 0x1, RZ ;  /* 0x0000000138117819 */ /* 0x000fe200000006ff */
[----:B------:R-:W-:Y:S01]  /*14b0*/  IMAD R13, R65, c[0x0][0x1a4], R12 ;  /* 0x00006900410d7a24 */ /* 0x000fe200078e020c */
[----:B------:R-:W-:Y:S02]  /*14c0*/  LEA R12, P5, R10, R54, 0x2 ;  /* 0x000000360a0c7211 */ /* 0x000fe400078a10ff */
[----:B------:R-:W-:Y:S02]  /*14d0*/  ISETP.GE.AND P4, PT, R2, R17, PT ;  /* 0x000000110200720c */ /* 0x000fe40003f86270 */
[----:B------:R-:W-:-:S02]  /*14e0*/  IADD3 R11, R11, R13, RZ ;  /* 0x0000000d0b0b7210 */ /* 0x000fc40007ffe0ff */
[-C--:B------:R-:W-:Y:S02]  /*14f0*/  ISETP.GE.AND P1, PT, R46, R17.reuse, PT ;  /* 0x000000112e00720c */ /* 0x080fe40003f26270 */
[----:B------:R-:W-:Y:S02]  /*1500*/  ISETP.GE.AND P2, PT, R48, R17, PT ;  /* 0x000000113000720c */ /* 0x000fe40003f46270 */
[----:B------:R-:W-:Y:S02]  /*1510*/  LEA.HI.X R13, R10, R55, R11, 0x2, P5 ;  /* 0x000000370a0d7211 */ /* 0x000fe400028f140b */
[----:B------:R-:W-:Y:S01]  /*1520*/  CS2R R10, SRZ ;  /* 0x00000000000a7805 */ /* 0x000fe2000001ff00 */
[-C--:B------:R-:W-:Y:S02]  /*1530*/  ISETP.GE.AND P3, PT, R49, R17.reuse, PT ;  /* 0x000000113100720c */ /* 0x080fe40003f66270 */
[-C--:B------:R-:W-:Y:S02]  /*1540*/  ISETP.GE.AND P5, PT, R51, R17.reuse, PT ;  /* 0x000000113300720c */ /* 0x080fe40003fa6270 */
[----:B------:R-:W-:Y:S01]  /*1550*/  MOV R19, RZ ;  /* 0x000000ff00137202 */ /* 0x000fe20000000f00 */
[----:B------:R0:W3:Y:S01]  /*1560*/  @!P4 LDG.E R11, [R12.64] ;  /* 0x000000040c0bc981 */ /* 0x0000e2000c1e1900 */
[----:B------:R-:W-:-:S03]  /*1570*/  ISETP.GE.AND P4, PT, R50, R17, PT ;  /* 0x000000113200720c */ /* 0x000fc60003f86270 */
[----:B------:R0:W4:Y:S01]  /*1580*/  @!P1 LDG.E R10, [R12.64+0x80] ;  /* 0x000080040c0a9981 */ /* 0x000122000c1e1900 */
[----:B------:R-:W-:-:S03]  /*1590*/  ISETP.GE.AND P1, PT, R52, R17, PT ;  /* 0x000000113400720c */ /* 0x000fc60003f26270 */
[----:B------:R0:W5:Y:S01]  /*15a0*/  @!P2 LDG.E R28, [R12.64+0x100] ;  /* 0x000100040c1ca981 */ /* 0x000162000c1e1900 */
[----:B------:R-:W-:Y:S02]  /*15b0*/  ISETP.GE.AND P2, PT, R53, R17, PT ;  /* 0x000000113500720c */ /* 0x000fe40003f46270 */
[----:B------:R-:W-:Y:S01]  /*15c0*/  MOV R30, RZ ;  /* 0x000000ff001e7202 */ /* 0x000fe20000000f00 */
[----:B------:R-:W-:Y:S01]  /*15d0*/  CS2R R68, SRZ ;  /* 0x0000000000447805 */ /* 0x000fe2000001ff00 */
[----:B------:R0:W5:Y:S04]  /*15e0*/  @!P3 LDG.E R19, [R12.64+0x180] ;  /* 0x000180040c13b981 */ /* 0x000168000c1e1900 */
[----:B------:R0:W5:Y:S04]  /*15f0*/  @!P4 LDG.E R30, [R12.64+0x200] ;  /* 0x000200040c1ec981 */ /* 0x000168000c1e1900 */
[----:B------:R0:W5:Y:S04]  /*1600*/  @!P5 LDG.E R29, [R12.64+0x280] ;  /* 0x000280040c1dd981 */ /* 0x000168000c1e1900 */
[----:B------:R0:W5:Y:S04]  /*1610*/  @!P1 LDG.E R69, [R12.64+0x300] ;  /* 0x000300040c459981 */ /* 0x000168000c1e1900 */
[----:B------:R0:W5:Y:S01]  /*1620*/  @!P2 LDG.E R68, [R12.64+0x380] ;  /* 0x000380040c44a981 */ /* 0x000162000c1e1900 */
[C---:B------:R-:W-:Y:S01]  /*1630*/  IADD3 R18, R39.reuse, 0x20, RZ ;  /* 0x0000002027127810 */ /* 0x040fe20007ffe0ff */
[----:B------:R-:W-:Y:S01]  /*1640*/  IMAD R16, R16, c[0x0][0x1c0], RZ ;  /* 0x0000700010107a24 */ /* 0x000fe200078e02ff */
[----:B------:R-:W-:-:S02]  /*1650*/  LEA.HI.SX32 R70, R39, R39, 0x1b ;  /* 0x0000002727467211 */ /* 0x000fc400078fdaff */
[C---:B------:R-:W-:Y:S02]  /*1660*/  IADD3 R72, R39.reuse, 0x60, RZ ;  /* 0x0000006027487810 */ /* 0x040fe40007ffe0ff */
[C---:B------:R-:W-:Y:S02]  /*1670*/  IADD3 R74, R39.reuse, 0xa0, RZ ;  /* 0x000000a0274a7810 */ /* 0x040fe40007ffe0ff */
[C---:B------:R-:W-:Y:S02]  /*1680*/  IADD3 R76, R39.reuse, 0xc0, RZ ;  /* 0x000000c0274c7810 */ /* 0x040fe40007ffe0ff */
[C---:B0-----:R-:W-:Y:S02]  /*1690*/  IADD3 R12, R39.reuse, 0x40, RZ ;  /* 0x00000040270c7810 */ /* 0x041fe40007ffe0ff */
[----:B------:R-:W-:Y:S02]  /*16a0*/  LEA.HI.SX32 R13, R18, R39, 0x1b ;  /* 0x00000027120d7211 */ /* 0x000fe400078fdaff */
[----:B------:R-:W-:-:S02]  /*16b0*/  IADD3 R18, R39, 0x80, RZ ;  /* 0x0000008027127810 */ /* 0x000fc40007ffe0ff */
[-C--:B------:R-:W-:Y:S02]  /*16c0*/  LEA.HI.SX32 R72, R72, R39.reuse, 0x1b ;  /* 0x0000002748487211 */ /* 0x080fe400078fdaff */
[-C--:B------:R-:W-:Y:S02]  /*16d0*/  LEA.HI.SX32 R71, R18, R39.reuse, 0x1b ;  /* 0x0000002712477211 */ /* 0x080fe400078fdaff */
[-C--:B------:R-:W-:Y:S02]  /*16e0*/  LEA.HI.SX32 R74, R74, R39.reuse, 0x1b ;  /* 0x000000274a4a7211 */ /* 0x080fe400078fdaff */
[----:B------:R-:W-:Y:S02]  /*16f0*/  LEA.HI.SX32 R76, R76, R39, 0x1b ;  /* 0x000000274c4c7211 */ /* 0x000fe400078fdaff */
[----:B------:R-:W-:Y:S01]  /*1700*/  ISETP.GE.U32.AND P3, PT, R43, R56, PT ;  /* 0x000000382b00720c */ /* 0x000fe20003f66070 */
[C---:B--2---:R-:W-:Y:S02]  /*1710*/  FMUL.FTZ R31, R9.reuse, R58 ;  /* 0x0000003a091f7220 */ /* 0x044fe40000410000 */
[----:B------:R-:W-:-:S02]  /*1720*/  FMUL.FTZ R14, R9, R57 ;  /* 0x00000039090e7220 */ /* 0x000fc40000410000 */
[----:B------:R-:W-:Y:S01]  /*1730*/  FMUL.RZ R73, R31, 0.15915493667125701904 ;  /* 0x3e22f9831f497820 */ /* 0x000fe2000040c000 */
[----:B------:R-:W-:Y:S01]  /*1740*/  LEA.HI.SX32 R31, R12, R39, 0x1b ;  /* 0x000000270c1f7211 */ /* 0x000fe200078fdaff */
[----:B------:R-:W-:Y:S02]  /*1750*/  FMUL.RZ R61, R14, 0.15915493667125701904 ;  /* 0x3e22f9830e3d7820 */ /* 0x000fe4000040c000 */
[----:B------:R-:W-:Y:S01]  /*1760*/  FMUL.FTZ R17, R8, 1.4426950216293334961 ;  /* 0x3fb8aa3b08117820 */ /* 0x000fe20000410000 */
[----:B------:R-:W-:Y:S03]  /*1770*/  MUFU.SIN R12, R73 ;  /* 0x00000049000c7308 */ /* 0x000fe60000000400 */
[----:B------:R-:W-:-:S05]  /*1780*/  FMUL.FTZ R15, R17, R57 ;  /* 0x00000039110f7220 */ /* 0x000fca0000410000 */
[----:B------:R-:W-:Y:S01]  /*1790*/  MUFU.COS R18, R73 ;  /* 0x0000004900127308 */ /* 0x000fe20000000000 */
[----:B---3--:R0:W-:Y:S04]  /*17a0*/  STS [R70.X4], R11 ;  /* 0x0000000b46007388 */ /* 0x0081e80000004800 */
[----:B----4-:R1:W-:Y:S03]  /*17b0*/  STS [R13.X4+0x80], R10 ;  /* 0x0000800a0d007388 */ /* 0x0103e60000004800 */
[----:B------:R-:W-:Y:S01]  /*17c0*/  MUFU.SIN R14, R61 ;  /* 0x0000003d000e7308 */ /* 0x000fe20000000400 */
[----:B-----5:R2:W-:Y:S01]  /*17d0*/  STS [R31.X4+0x100], R28 ;  /* 0x0001001c1f007388 */ /* 0x0205e20000004800 */
[----:B0-----:R-:W-:-:S03]  /*17e0*/  IADD3 R70, R39, 0xe0, RZ ;  /* 0x000000e027467810 */ /* 0x001fc60007ffe0ff */
[----:B------:R0:W-:Y:S01]  /*17f0*/  STS [R72.X4+0x180], R19 ;  /* 0x0001801348007388 */ /* 0x0001e20000004800 */
[----:B------:R-:W-:Y:S02]  /*1800*/  LEA.HI.SX32 R11, R70, R39, 0x1b ;  /* 0x00000027460b7211 */ /* 0x000fe400078fdaff */
[----:B------:R-:W-:Y:S01]  /*1810*/  MUFU.COS R8, R61 ;  /* 0x0000003d00087308 */ /* 0x000fe20000000000 */
[----:B-1----:R-:W-:Y:S01]  /*1820*/  FMUL.FTZ R10, R17, R58 ;  /* 0x0000003a110a7220 */ /* 0x002fe20000410000 */
[----:B------:R-:W-:Y:S01]  /*1830*/  STS [R71.X4+0x200], R30 ;  /* 0x0002001e47007388 */ /* 0x000fe20000004800 */
[----:B--2---:R-:W-:Y:S01]  /*1840*/  SHF.L.U32 R31, R39, 0x3, RZ ;  /* 0x00000003271f7819 */ /* 0x004fe200000006ff */
[----:B------:R-:W-:Y:S02]  /*1850*/  FMUL.FTZ R13, R17, R59 ;  /* 0x0000003b110d7220 */ /* 0x000fe40000410000 */
[----:B------:R-:W-:Y:S01]  /*1860*/  STS [R74.X4+0x280], R29 ;  /* 0x0002801d4a007388 */ /* 0x000fe20000004800 */
[----:B------:R-:W-:Y:S01]  /*1870*/  LEA.HI.SX32 R31, R31, R31, 0x1b ;  /* 0x0000001f1f1f7211 */ /* 0x000fe200078fdaff */
[----:B0-----:R0:W1:Y:S01]  /*1880*/  MUFU.EX2 R19, R10 ;  /* 0x0000000a00137308 */ /* 0x0010620000000800 */
[C---:B------:R-:W-:Y:S01]  /*1890*/  FMUL.FTZ R28, R9.reuse, R59 ;  /* 0x0000003b091c7220 */ /* 0x040fe20000410000 */
[----:B------:R-:W-:Y:S01]  /*18a0*/  STS [R76.X4+0x300], R69 ;  /* 0x000300454c007388 */ /* 0x000fe20000004800 */
[----:B------:R-:W-:-:S03]  /*18b0*/  FMUL.FTZ R9, R9, R60 ;  /* 0x0000003c09097220 */ /* 0x000fc60000410000 */
[----:B------:R2:W-:Y:S01]  /*18c0*/  STS [R11.X4+0x380], R68 ;  /* 0x000380440b007388 */ /* 0x0005e20000004800 */
[----:B------:R-:W-:-:S06]  /*18d0*/  NOP ;  /* 0x0000000000007918 */ /* 0x000fcc0000000000 */
[----:B------:R-:W3:Y:S01]  /*18e0*/  LDS R71, [R31.X4] ;  /* 0x000000001f477984 */ /* 0x000ee20000004800 */
[----:B0-----:R-:W-:Y:S01]  /*18f0*/  MOV R10, R20 ;  /* 0x00000014000a7202 */ /* 0x001fe20000000f00 */
[----:B------:R0:W-:Y:S01]  /*1900*/  MUFU.EX2 R72, R13 ;  /* 0x0000000d00487308 */ /* 0x0001e20000000800 */
[----:B--2---:R-:W-:Y:S01]  /*1910*/  MOV R11, R47 ;  /* 0x0000002f000b7202 */ /* 0x004fe20000000f00 */
[----:B------:R-:W2:Y:S01]  /*1920*/  LDS R73, [R31.X4+0x4] ;  /* 0x000004001f497984 */ /* 0x000ea20000004800 */
[----:B------:R-:W-:Y:S02]  /*1930*/  FMUL.RZ R74, R28, 0.15915493667125701904 ;  /* 0x3e22f9831c4a7820 */ /* 0x000fe4000040c000 */
[----:B------:R-:W-:Y:S01]  /*1940*/  FMUL.RZ R76, R9, 0.15915493667125701904 ;  /* 0x3e22f983094c7820 */ /* 0x000fe2000040c000 */
[----:B------:R-:W4:Y:S01]  /*1950*/  S2R R61, SR_TID.X ;  /* 0x00000000003d7919 */ /* 0x000f220000002100 */
[----:B------:R-:W-:Y:S01]  /*1960*/  IMAD.WIDE.U32 R10, R65, c[0x0][0x1c0], R10 ;  /* 0x00007000410a7a25 */ /* 0x000fe200078e000a */
[----:B------:R-:W5:Y:S02]  /*1970*/  MUFU.SIN R69, R74 ;  /* 0x0000004a00457308 */ /* 0x000f640000000400 */
[----:B------:R-:W2:Y:S01]  /*1980*/  LDS R70, [R31.X4+0xc] ;  /* 0x00000c001f467984 */ /* 0x000ea20000004800 */
[----:B0-----:R-:W-:Y:S01]  /*1990*/  FMUL.FTZ R13, R17, R60 ;  /* 0x0000003c110d7220 */ /* 0x001fe20000410000 */
[----:B------:R-:W-:Y:S01]  /*19a0*/  LEA R28, P2, R10, c[0x0][0x230], 0x3 ;  /* 0x00008c000a1c7a11 */ /* 0x000fe200078418ff */
[----:B------:R-:W-:Y:S01]  /*19b0*/  IMAD R17, R65, c[0x0][0x1c4], R16 ;  /* 0x0000710041117a24 */ /* 0x000fe200078e0210 */
[----:B------:R-:W0:Y:S01]  /*19c0*/  LDS R30, [R31.X4+0x8] ;  /* 0x000008001f1e7984 */ /* 0x000e220000004800 */
[C---:B-1----:R-:W-:Y:S01]  /*19d0*/  FMUL.FTZ R18, R19.reuse, R18 ;  /* 0x0000001213127220 */ /* 0x042fe20000410000 */
[----:B------:R5:W1:Y:S01]  /*19e0*/  MUFU.COS R75, R74 ;  /* 0x0000004a004b7308 */ /* 0x000a620000000000 */
[----:B------:R-:W-:Y:S01]  /*19f0*/  FMUL.FTZ R12, R19, R12 ;  /* 0x0000000c130c7220 */ /* 0x000fe20000410000 */
[----:B------:R-:W-:Y:S01]  /*1a00*/  IADD3 R17, R11, R17, RZ ;  /* 0x000000110b117210 */ /* 0x000fe20007ffe0ff */
[----:B------:R-:W-:Y:S04]  /*1a10*/  LDS R9, [R31.X4+0x14] ;  /* 0x000014001f097984 */ /* 0x000fe80000004800 */
[----:B------:R-:W0:Y:S01]  /*1a20*/  LDS R11, [R31.X4+0x10] ;  /* 0x000010001f0b7984 */ /* 0x000e220000004800 */
[----:B------:R-:W2:Y:S01]  /*1a30*/  MUFU.EX2 R15, R15 ;  /* 0x0000000f000f7308 */ /* 0x000ea20000000800 */
[----:B-----5:R-:W-:-:S02]  /*1a40*/  FMUL.FTZ R74, R72, R69 ;  /* 0x00000045484a7220 */ /* 0x020fc40000410000 */
[----:B------:R-:W5:Y:S01]  /*1a50*/  LDS R19, [R31.X4+0x1c] ;  /* 0x00001c001f137984 */ /* 0x000f620000004800 */
[----:B----4-:R-:W-:Y:S01]  /*1a60*/  SHF.L.U32 R29, R61, 0x2, RZ ;  /* 0x000000023d1d7819 */ /* 0x010fe200000006ff */
[----:B-1----:R-:W-:-:S03]  /*1a70*/  FMUL.FTZ R75, R72, R75 ;  /* 0x0000004b484b7220 */ /* 0x002fc60000410000 */
[----:B------:R-:W-:Y:S01]  /*1a80*/  MUFU.EX2 R13, R13 ;  /* 0x0000000d000d7308 */ /* 0x000fe20000000800 */
[-C--:B------:R-:W-:Y:S02]  /*1a90*/  ISETP.GE.U32.AND P1, PT, R29, R56.reuse, PT ;  /* 0x000000381d00720c */ /* 0x080fe40003f26070 */
[----:B------:R-:W-:Y:S02]  /*1aa0*/  LEA.HI.X R29, R10, c[0x0][0x234], R17, 0x3, P2 ;  /* 0x00008d000a1d7a11 */ /* 0x000fe400010f1c11 */
[----:B------:R-:W1:Y:S01]  /*1ab0*/  LDS R17, [R31.X4+0x18] ;  /* 0x000018001f117984 */ /* 0x000e620000004800 */
[----:B---3--:R-:W-:Y:S01]  /*1ac0*/  FMUL.FTZ R69, R62, R71 ;  /* 0x000000473e457220 */ /* 0x008fe20000410000 */
[----:B------:R-:W-:Y:S01]  /*1ad0*/  ISETP.GE.U32.AND P2, PT, R42, R56, PT ;  /* 0x000000382a00720c */ /* 0x000fe20003f46070 */
[----:B------:R-:W3:Y:S01]  /*1ae0*/  MUFU.SIN R16, R76 ;  /* 0x0000004c00107308 */ /* 0x000ee20000000400 */
[----:B--2---:R-:W-:Y:S01]  /*1af0*/  FMUL.FTZ R71, R62, R73 ;  /* 0x000000493e477220 */ /* 0x004fe20000410000 */
[----:B------:R-:W-:Y:S01]  /*1b00*/  FSEL R74, R74, RZ, !P3 ;  /* 0x000000ff4a4a7208 */ /* 0x000fe20005800000 */
[C---:B------:R-:W-:Y:S01]  /*1b10*/  FMUL.FTZ R8, R15.reuse, R8 ;  /* 0x000000080f087220 */ /* 0x040fe20000410000 */
[----:B------:R-:W-:Y:S01]  /*1b20*/  FSEL R68, R12, RZ, !P2 ;  /* 0x000000ff0c447208 */ /* 0x000fe20005000000 */
[----:B------:R-:W-:Y:S01]  /*1b30*/  FMUL.FTZ R14, R15, R14 ;  /* 0x0000000e0f0e7220 */ /* 0x000fe20000410000 */
[----:B------:R-:W-:Y:S01]  /*1b40*/  FSEL R69, R69, RZ, !P1 ;  /* 0x000000ff45457208 */ /* 0x000fe20004800000 */
[----:B------:R-:W2:Y:S01]  /*1b50*/  LDG.E.64 R28, [R28.64] ;  /* 0x000000041c1c7981 */ /* 0x000ea2000c1e1b00 */
[----:B------:R-:W-:Y:S01]  /*1b60*/  FSEL R71, R71, RZ, !P1 ;  /* 0x000000ff47477208 */ /* 0x000fe20004800000 */
[----:B------:R-:W-:Y:S01]  /*1b70*/  FMUL.FTZ R72, R63, R70 ;  /* 0x000000463f487220 */ /* 0x000fe20000410000 */
[----:B------:R-:W-:Y:S01]  /*1b80*/  FSEL R70, R18, 1, !P2 ;  /* 0x3f80000012467808 */ /* 0x000fe20005000000 */
[----:B------:R-:W-:Y:S01]  /*1b90*/  FMUL.FTZ R18, R69, R68 ;  /* 0x0000004445127220 */ /* 0x000fe20000410000 */
[----:B------:R-:W4:Y:S01]  /*1ba0*/  MUFU.COS R10, R76 ;  /* 0x0000004c000a7308 */ /* 0x000f220000000000 */
[----:B0-----:R-:W-:Y:S01]  /*1bb0*/  FMUL.FTZ R30, R63, R30 ;  /* 0x0000001e3f1e7220 */ /* 0x001fe20000410000 */
[----:B------:R-:W-:Y:S01]  /*1bc0*/  FSEL R72, R72, RZ, !P2 ;  /* 0x000000ff48487208 */ /* 0x000fe20005000000 */
[----:B------:R-:W-:Y:S01]  /*1bd0*/  FMUL.FTZ R12, R71, R68 ;  /* 0x00000044470c7220 */ /* 0x000fe20000410000 */
[----:B------:R-:W-:Y:S01]  /*1be0*/  FSEL R75, R75, 1, !P3 ;  /* 0x3f8000004b4b7808 */ /* 0x000fe20005800000 */
[-C--:B------:R-:W-:Y:S01]  /*1bf0*/  FFMA.FTZ R77, R71, R70.reuse, R18 ;  /* 0x00000046474d7223 */ /* 0x080fe20000010012 */
[----:B------:R-:W-:Y:S01]  /*1c00*/  FSEL R73, R30, RZ, !P2 ;  /* 0x000000ff1e497208 */ /* 0x000fe20005000000 */
[----:B------:R-:W-:Y:S01]  /*1c10*/  FFMA.FTZ R12, R69, R70, -R12 ;  /* 0x00000046450c7223 */ /* 0x000fe2000001080c */
[----:B------:R-:W-:Y:S01]  /*1c20*/  ISETP.GE.U32.AND P2, PT, R44, R56, PT ;  /* 0x000000382c00720c */ /* 0x000fe20003f46070 */
[----:B------:R-:W-:Y:S01]  /*1c30*/  FADD.FTZ R77, R72, R77 ;  /* 0x0000004d484d7221 */ /* 0x000fe20000010000 */
[----:B------:R-:W-:Y:S01]  /*1c40*/  FSEL R85, R8, 1, !P1 ;  /* 0x3f80000008557808 */ /* 0x000fe20004800000 */
[----:B------:R-:W-:Y:S01]  /*1c50*/  FADD.FTZ R12, R73, R12 ;  /* 0x0000000c490c7221 */ /* 0x000fe20000010000 */
[----:B------:R-:W-:Y:S01]  /*1c60*/  FSEL R83, R14, RZ, !P1 ;  /* 0x000000ff0e537208 */ /* 0x000fe20004800000 */
[----:B------:R-:W-:-:S02]  /*1c70*/  FMUL.FTZ R11, R64, R11 ;  /* 0x0000000b400b7220 */ /* 0x000fc40000410000 */
[----:B------:R-:W-:Y:S02]  /*1c80*/  FMUL.FTZ R15, R74, R77 ;  /* 0x0000004d4a0f7220 */ /* 0x000fe40000410000 */
[----:B------:R-:W-:Y:S01]  /*1c90*/  FMUL.FTZ R9, R64, R9 ;  /* 0x0000000940097220 */ /* 0x000fe20000410000 */
[----:B------:R-:W-:Y:S01]  /*1ca0*/  FSEL R81, R11, RZ, !P3 ;  /* 0x000000ff0b517208 */ /* 0x000fe20005800000 */
[----:B------:R-:W-:Y:S02]  /*1cb0*/  FMUL.FTZ R18, R74, R12 ;  /* 0x0000000c4a127220 */ /* 0x000fe40000410000 */
[----:B---3--:R-:W-:Y:S01]  /*1cc0*/  FMUL.FTZ R16, R13, R16 ;  /* 0x000000100d107220 */ /* 0x008fe20000410000 */
[----:B------:R-:W-:Y:S01]  /*1cd0*/  FSEL R82, R9, RZ, !P3 ;  /* 0x000000ff09527208 */ /* 0x000fe20005800000 */
[----:B------:R-:W-:Y:S02]  /*1ce0*/  FFMA.FTZ R12, R75, R12, -R15 ;  /* 0x0000000c4b0c7223 */ /* 0x000fe4000001080f */
[----:B----4-:R-:W-:Y:S01]  /*1cf0*/  FMUL.FTZ R10, R13, R10 ;  /* 0x0000000a0d0a7220 */ /* 0x010fe20000410000 */
[----:B------:R-:W-:Y:S01]  /*1d00*/  FSEL R80, R16, RZ, !P2 ;  /* 0x000000ff10507208 */ /* 0x000fe20005000000 */
[----:B------:R-:W-:-:S02]  /*1d10*/  FFMA.FTZ R77, R75, R77, R18 ;  /* 0x0000004d4b4d7223 */ /* 0x000fc40000010012 */
[----:B------:R-:W-:Y:S01]  /*1d20*/  FADD.FTZ R12, R81, R12 ;  /* 0x0000000c510c7221 */ /* 0x000fe20000010000 */
[----:B------:R-:W-:Y:S01]  /*1d30*/  FSEL R79, R10, 1, !P2 ;  /* 0x3f8000000a4f7808 */ /* 0x000fe20005000000 */
[-C--:B------:R-:W-:Y:S02]  /*1d40*/  FMUL.FTZ R9, R85, R68.reuse ;  /* 0x0000004455097220 */ /* 0x080fe40000410000 */
[----:B------:R-:W-:Y:S02]  /*1d50*/  FADD.FTZ R77, R82, R77 ;  /* 0x0000004d524d7221 */ /* 0x000fe40000010000 */
[----:B------:R-:W-:Y:S02]  /*1d60*/  FMUL.FTZ R8, R83, R68 ;  /* 0x0000004453087220 */ /* 0x000fe40000410000 */
[----:B------:R-:W-:Y:S02]  /*1d70*/  FMUL.FTZ R10, R80, R12 ;  /* 0x0000000c500a7220 */ /* 0x000fe40000410000 */
[----:B-----5:R-:W-:-:S02]  /*1d80*/  FMUL.FTZ R19, R66, R19 ;  /* 0x0000001342137220 */ /* 0x020fc40000410000 */
[----:B-1----:R-:W-:Y:S02]  /*1d90*/  FMUL.FTZ R17, R66, R17 ;  /* 0x0000001142117220 */ /* 0x002fe40000410000 */
[-C--:B------:R-:W-:Y:S01]  /*1da0*/  FFMA.FTZ R9, R83, R70.reuse, R9 ;  /* 0x0000004653097223 */ /* 0x080fe20000010009 */
[----:B------:R-:W-:Y:S01]  /*1db0*/  FSEL R76, R19, RZ, !P2 ;  /* 0x000000ff134c7208 */ /* 0x000fe20005000000 */
[-C--:B------:R-:W-:Y:S02]  /*1dc0*/  FMUL.FTZ R11, R80, R77.reuse ;  /* 0x0000004d500b7220 */ /* 0x080fe40000410000 */
[----:B------:R-:W-:Y:S02]  /*1dd0*/  FFMA.FTZ R8, R85, R70, -R8 ;  /* 0x0000004655087223 */ /* 0x000fe40000010808 */
[----:B------:R-:W-:Y:S01]  /*1de0*/  FFMA.FTZ R13, R79, R77, R10 ;  /* 0x0000004d4f0d7223 */ /* 0x000fe2000001000a */
[----:B------:R-:W-:Y:S01]  /*1df0*/  FSEL R77, R17, RZ, !P2 ;  /* 0x000000ff114d7208 */ /* 0x000fe20005000000 */
[----:B------:R-:W-:-:S02]  /*1e00*/  FMUL.FTZ R10, R74, R9 ;  /* 0x000000094a0a7220 */ /* 0x000fc40000410000 */
[----:B------:R-:W-:Y:S02]  /*1e10*/  FFMA.FTZ R14, R79, R12, -R11 ;  /* 0x0000000c4f0e7223 */ /* 0x000fe4000001080b */
[-C--:B------:R-:W-:Y:S02]  /*1e20*/  FMUL.FTZ R12, R74, R8.reuse ;  /* 0x000000084a0c7220 */ /* 0x080fe40000410000 */
[----:B------:R-:W-:Y:S02]  /*1e30*/  FFMA.FTZ R8, R75, R8, -R10 ;  /* 0x000000084b087223 */ /* 0x000fe4000001080a */
[----:B------:R-:W-:Y:S02]  /*1e40*/  FADD.FTZ R11, R76, R13 ;  /* 0x0000000d4c0b7221 */ /* 0x000fe40000010000 */
[----:B------:R-:W-:Y:S02]  /*1e50*/  FADD.FTZ R10, R77, R14 ;  /* 0x0000000e4d0a7221 */ /* 0x000fe40000010000 */
[----:B------:R-:W-:Y:S01]  /*1e60*/  FFMA.FTZ R12, R75, R9, R12 ;  /* 0x000000094b0c7223 */ /* 0x000fe2000001000c */
[----:B------:R-:W0:Y:S01]  /*1e70*/  SHFL.UP PT, R15, R11, 0x1, RZ ;  /* 0x042000000b0f7989 */ /* 0x000e2200000e00ff */
[----:B------:R-:W-:-:S02]  /*1e80*/  FMUL.FTZ R13, R80, R8 ;  /* 0x00000008500d7220 */ /* 0x000fc40000410000 */
[-C--:B------:R-:W-:Y:S01]  /*1e90*/  FMUL.FTZ R9, R80, R12.reuse ;  /* 0x0000000c50097220 */ /* 0x080fe20000410000 */
[----:B------:R-:W1:Y:S01]  /*1ea0*/  SHFL.UP PT, R14, R10, 0x1, RZ ;  /* 0x042000000a0e7989 */ /* 0x000e6200000e00ff */
[C---:B------:R-:W-:Y:S02]  /*1eb0*/  FFMA.FTZ R13, R79.reuse, R12, R13 ;  /* 0x0000000c4f0d7223 */ /* 0x040fe4000001000d */
[----:B------:R-:W-:-:S03]  /*1ec0*/  FFMA.FTZ R8, R79, R8, -R9 ;  /* 0x000000084f087223 */ /* 0x000fc60000010809 */
[----:B------:R-:W-:Y:S04]  /*1ed0*/  SHFL.UP PT, R12, R13, 0x1, RZ ;  /* 0x042000000d0c7989 */ /* 0x000fe800000e00ff */
        /* <DEDUP_REMOVED lines=8> */
[C---:B---3--:R-:W-:Y:S02]  /*1f60*/  FMUL.FTZ R15, R13.reuse, R9 ;  /* 0x000000090d0f7220 */ /* 0x048fe40000410000 */
[-C--:B------:R-:W-:Y:S01]  /*1f70*/  FMUL.FTZ R14, R13, R12.reuse ;  /* 0x0000000c0d0e7220 */ /* 0x080fe20000410000 */
        /* <DEDUP_REMOVED lines=55> */
[----:B------:R-:W-:Y:S02]  /*22f0*/  MOV R17, RZ ;  /* 0x000000ff00117202 */ /* 0x000fe40000000f00 */
[----:B------:R-:W-:-:S02]  /*2300*/  MOV R16, 0x3f800000 ;  /* 0x3f80000000107802 */ /* 0x000fc40000000f00 */
[----:B------:R-:W-:Y:S02]  /*2310*/  MOV R18, RZ ;  /* 0x000000ff00127202 */ /* 0x000fe40000000f00 */
[----:B------:R-:W-:Y:S02]  /*2320*/  MOV R19, RZ ;  /* 0x000000ff00137202 */ /* 0x000fe40000000f00 */
[----:B------:R-:W-:Y:S02]  /*2330*/  SHF.L.U32 R78, R65, 0x4, RZ ;  /* 0x00000004414e7819 */ /* 0x000fe400000006ff */
[----:B------:R-:W-:Y:S01]  /*2340*/  ISETP.GE.AND P1, PT, R39, 0x10, PT ;  /* 0x000000102700780c */ /* 0x000fe20003f26270 */
[----:B0-----:R-:W-:Y:S02]  /*2350*/  FMUL.FTZ R30, R15, R14 ;  /* 0x0000000e0f1e7220 */ /* 0x001fe40000410000 */
[----:B------:R-:W0:Y:S01]  /*2360*/  @!P0 LDS.128 R16, [R78+0x460] ;  /* 0x000460004e108984 */ /* 0x000e220000000c00 */
[----:B------:R-:W-:Y:S01]  /*2370*/  ISETP.NE.AND P2, PT, R39, 0x1f, PT ;  /* 0x0000001f2700780c */ /* 0x000fe20003f45270 */
[----:B-1----:R-:W-:-:S02]  /*2380*/  FMUL.FTZ R31, R15, R9 ;  /* 0x000000090f1f7220 */ /* 0x002fc40000410000 */
[CC--:B---3--:R-:W-:Y:S02]  /*2390*/  FMUL.FTZ R89, R15.reuse, R13.reuse ;  /* 0x0000000d0f597220 */ /* 0x0c8fe40000410000 */
[C---:B------:R-:W-:Y:S02]  /*23a0*/  FFMA.FTZ R87, R8.reuse, R13, -R30 ;  /* 0x0000000d08577223 */ /* 0x040fe4000001081e */
[CC--:B----4-:R-:W-:Y:S02]  /*23b0*/  FMUL.FTZ R13, R15.reuse, R12.reuse ;  /* 0x0000000c0f0d7220 */ /* 0x0d0fe40000410000 */
[C---:B------:R-:W-:Y:S02]  /*23c0*/  FFMA.FTZ R12, R8.reuse, R12, R31 ;  /* 0x0000000c080c7223 */ /* 0x040fe4000001001f */
[C---:B------:R-:W-:Y:S02]  /*23d0*/  FFMA.FTZ R14, R8.reuse, R14, R89 ;  /* 0x0000000e080e7223 */ /* 0x040fe40000010059 */
[----:B------:R-:W-:Y:S01]  /*23e0*/  @P1 FFMA.FTZ R8, R8, R9, -R13 ;  /* 0x0000000908081223 */ /* 0x000fe2000001080d */
[----:B------:R-:W-:Y:S01]  /*23f0*/  FSEL R9, R15, R12, !P1 ;  /* 0x0000000c0f097208 */ /* 0x000fe20004800000 */
[----:B------:R-:W-:-:S02]  /*2400*/  @P1 FADD.FTZ R10, R10, R87 ;  /* 0x000000570a0a1221 */ /* 0x000fc40000010000 */
        /* <DEDUP_REMOVED lines=36> */
[----:B------:R-:W-:Y:S01]  /*2650*/  FMUL.FTZ R74, R74, R73 ;  /* 0x000000494a4a7220 */ /* 0x000fe20000410000 */
[----:B------:R-:W-:Y:S01]  /*2660*/  ISETP.NE.AND P1, PT, R61, RZ, PT ;  /* 0x000000ff3d00720c */ /* 0x000fe20003f25270 */
[----:B------:R-:W-:Y:S02]  /*2670*/  FMUL.FTZ R11, R13, R19 ;  /* 0x000000130d0b7220 */ /* 0x000fe40000410000 */
[----:B------:R-:W-:-:S02]  /*2680*/  FFMA.FTZ R8, R75, R73, -R8 ;  /* 0x000000494b087223 */ /* 0x000fc40000010808 */
[----:B------:R-:W-:Y:S02]  /*2690*/  FFMA.FTZ R75, R75, R72, R74 ;  /* 0x000000484b4b7223 */ /* 0x000fe4000001004a */
[-C--:B------:R-:W-:Y:S02]  /*26a0*/  FFMA.FTZ R11, R12, R18.reuse, -R11 ;  /* 0x000000120c0b7223 */ /* 0x080fe4000001080b */
[C---:B------:R-:W-:Y:S02]  /*26b0*/  FMUL.FTZ R9, R13.reuse, R17 ;  /* 0x000000110d097220 */ /* 0x040fe40000410000 */
[C---:B------:R-:W-:Y:S02]  /*26c0*/  FMUL.FTZ R18, R13.reuse, R18 ;  /* 0x000000120d127220 */ /* 0x040fe40000410000 */
[----:B------:R-:W-:Y:S02]  /*26d0*/  FADD.FTZ R82, R82, R75 ;  /* 0x0000004b52527221 */ /* 0x000fe40000010000 */
[----:B------:R-:W-:-:S02]  /*26e0*/  FMUL.FTZ R13, R13, R16 ;  /* 0x000000100d0d7220 */ /* 0x000fc40000410000 */
[----:B------:R-:W-:Y:S02]  /*26f0*/  FADD.FTZ R81, R81, R8 ;  /* 0x0000000851517221 */ /* 0x000fe40000010000 */
[----:B------:R-:W-:Y:S02]  /*2700*/  FFMA.FTZ R16, R12, R16, -R9 ;  /* 0x000000100c107223 */ /* 0x000fe40000010809 */
[----:B------:R-:W-:Y:S02]  /*2710*/  FMUL.FTZ R8, R80, R82 ;  /* 0x0000005250087220 */ /* 0x000fe40000410000 */
[----:B------:R-:W-:Y:S01]  /*2720*/  FFMA.FTZ R17, R12, R17, R13 ;  /* 0x000000110c117223 */ /* 0x000fe2000001000d */
[----:B------:R-:W-:Y:S01]  /*2730*/  BSSY B0, `(.L_x_2497) ;  /* 0x0000011000007945 */ /* 0x000fe20003800000 */
[----:B------:R-:W-:Y:S02]  /*2740*/  FMUL.FTZ R80, R80, R81 ;  /* 0x0000005150507220 */ /* 0x000fe40000410000 */
[----:B------:R-:W-:-:S02]  /*2750*/  FFMA.FTZ R12, R12, R19, R18 ;  /* 0x000000130c0c7223 */ /* 0x000fc40000010012 */
[C---:B------:R-:W-:Y:S02]  /*2760*/  FFMA.FTZ R10, R79.reuse, R81, -R8 ;  /* 0x000000514f0a7223 */ /* 0x040fe40000010808 */
[----:B------:R-:W-:Y:S02]  /*2770*/  FFMA.FTZ R79, R79, R82, R80 ;  /* 0x000000524f4f7223 */ /* 0x000fe40000010050 */
[----:B------:R-:W-:Y:S02]  /*2780*/  FADD.FTZ R18, R14, R11 ;  /* 0x0000000b0e127221 */ /* 0x000fe40000010000 */
        /* <DEDUP_REMOVED lines=11> */
.L_x_2498:
[----:B------:R-:W-:Y:S05]  /*2840*/  BSYNC B0 ;  /* 0x0000000000007941 */ /* 0x000fea0003800000 */
.L_x_2497:
[----:B------:R-:W-:Y:S01]  /*2850*/  IADD3 R65, R65, 0x1, RZ ;  /* 0x0000000141417810 */ /* 0x000fe20007ffe0ff */
[----:B------:R-:W-:Y:S02]  /*2860*/  FADD.FTZ R76, R76, R79 ;  /* 0x0000004f4c4c7221 */ /* 0x000fe40000010000 */
[----:B------:R-:W-:Y:S01]  /*2870*/  FMUL.FTZ R72, R29, R72 ;  /* 0x000000481d487220 */ /* 0x000fe20000410000 */
[----:B------:R-:W-:Y:S01]  /*2880*/  ISETP.GE.AND P1, PT, R65, c[0x0][0x16c], PT ;  /* 0x00005b0041007a0c */ /* 0x000fe20003f26270 */
        /* <DEDUP_REMOVED lines=13> */
.L_x_2496:
[----:B------:R-:W-:Y:S01]  /*2960*/  BAR.SYNC.DEFER_BLOCKING 0x0 ;  /* 0x0000000000007b1d */ /* 0x000fe20000010000 */
[----:B------:R-:W-:Y:S01]  /*2970*/  ISETP.NE.AND P0, PT, R61, RZ, PT ;  /* 0x000000ff3d00720c */ /* 0x000fe20003f05270 */
[----:B------:R-:W-:Y:S02]  /*2980*/  IMAD R12, R67, c[0x0][0x200], RZ ;  /* 0x00008000430c7a24 */ /* 0x000fe400078e02ff */
[----:B0-----:R-:W-:Y:S02]  /*2990*/  IMAD.WIDE.U32 R8, R35, c[0x0][0x200], RZ ;  /* 0x0000800023087a25 */ /* 0x001fe400078e00ff */
        /* <DEDUP_REMOVED lines=26> */
.L_x_2501:
[----:B------:R-:W-:Y:S05]  /*2b40*/  BSYNC B0 ;  /* 0x0000000000007941 */ /* 0x000fea0003800000 */
.L_x_2500:
[----:B------:R-:W-:Y:S01]  /*2b50*/  MOV R4, R8 ;  /* 0x0000000800047202 */ /* 0x000fe20000000f00 */
[----:B------:R-:W-:Y:S01]  /*2b60*/  IMAD R9, R33, c[0x0][0x208], RZ ;  /* 0x0000820021097a24 */ /* 0x000fe200078e02ff */
[----:B------:R-:W-:Y:S02]  /*2b70*/  MOV R5, R19 ;  /* 0x0000001300057202 */ /* 0x000fe40000000f00 */
[C---:B0-----:R-:W-:Y:S01]  /*2b80*/  LOP3.LUT R7, R37.reuse, 0x20, RZ, 0xfc, !PT ;  /* 0x0000002025077812 */ /* 0x041fe200078efcff */
[C---:B------:R-:W-:Y:S01]  /*2b90*/  IMAD R8, R0.reuse, c[0x0][0x20c], R9 ;  /* 0x0000830000087a24 */ /* 0x040fe200078e0209 */
[----:B------:R-:W-:Y:S01]  /*2ba0*/  LOP3.LUT R11, R37, 0x40, RZ, 0xfc, !PT ;  /* 0x00000040250b7812 */ /* 0x000fe200078efcff */
[----:B------:R-:W-:Y:S01]  /*2bb0*/  IMAD.WIDE.U32 R4, R0, c[0x0][0x208], R4 ;  /* 0x0000820000047a25 */ /* 0x000fe200078e0004 */
[----:B------:R-:W-:Y:S02]  /*2bc0*/  ISETP.GE.AND P0, PT, R7, R10, PT ;  /* 0x0000000a0700720c */ /* 0x000fe40003f06270 */
[----:B------:R-:W-:-:S02]  /*2bd0*/  SHF.L.U32 R7, R40, 0x7, RZ ;  /* 0x0000000728077819 */ /* 0x000fc400000006ff */
[----:B------:R-:W-:Y:S02]  /*2be0*/  LOP3.LUT R19, R37, 0x60, RZ, 0xfc, !PT ;  /* 0x0000006025137812 */ /* 0x000fe400078efcff */
[----:B------:R-:W-:Y:S02]  /*2bf0*/  SHF.R.S32.HI R9, RZ, 0x1f, R7 ;  /* 0x0000001fff097819 */ /* 0x000fe40000011407 */
[----:B------:R-:W-:Y:S02]  /*2c00*/  IADD3 R6, P4, R7, R4, RZ ;  /* 0x0000000407067210 */ /* 0x000fe40007f9e0ff */
[----:B------:R-:W-:Y:S02]  /*2c10*/  LEA R7, P3, R37, c[0x0][0x258], 0x2 ;  /* 0x0000960025077a11 */ /* 0x000fe400078610ff */
[----:B------:R-:W-:Y:S02]  /*2c20*/  IADD3.X R5, R9, R8, R5, P4, !PT ;  /* 0x0000000809057210 */ /* 0x000fe400027fe405 */
[----:B------:R-:W-:-:S02]  /*2c30*/  LEA.HI.X R8, R37, c[0x0][0x25c], R38, 0x2, P3 ;  /* 0x0000970025087a11 */ /* 0x000fc400018f1426 */
[----:B------:R-:W-:Y:S02]  /*2c40*/  LEA R4, P3, R6, R7, 0x2 ;  /* 0x0000000706047211 */ /* 0x000fe400078610ff */
[----:B------:R-:W-:Y:S02]  /*2c50*/  IADD3 R40, R40, 0x1, RZ ;  /* 0x0000000128287810 */ /* 0x000fe40007ffe0ff */
[----:B------:R-:W-:Y:S02]  /*2c60*/  LEA.HI.X R5, R6, R8, R5, 0x2, P3 ;  /* 0x0000000806057211 */ /* 0x000fe400018f1405 */
[-C--:B------:R-:W-:Y:S02]  /*2c70*/  ISETP.GE.AND P1, PT, R11, R10.reuse, PT ;  /* 0x0000000a0b00720c */ /* 0x080fe40003f26270 */
[----:B------:R-:W-:Y:S01]  /*2c80*/  ISETP.GE.AND P2, PT, R19, R10, PT ;  /* 0x0000000a1300720c */ /* 0x000fe20003f46270 */
[----:B------:R0:W-:Y:S01]  /*2c90*/  @!P0 STG.E [R4.64+0x80], R13 ;  /* 0x0000800d04008986 */ /* 0x0001e2000c101904 */
[----:B------:R-:W-:-:S02]  /*2ca0*/  ISETP.GE.AND P0, PT, R40, c[0x0][0x174], PT ;  /* 0x00005d0028007a0c */ /* 0x000fc40003f06270 */
        /* <DEDUP_REMOVED lines=10> */
.L_x_2502:
[----:B------:R-:W-:Y:S05]  /*2d50*/  EXIT ;  /* 0x000000000000794d */ /* 0x000fea0003800000 */
.L_x_2504:
        /* <DEDUP_REMOVED lines=10> */
.L_x_5388:


//--------------------- .text._Z25selective_scan_fwd_kernelI32Selective_Scan_fwd_kernel_traitsILi32ELi4ELi1ELb0ELb1ELb0ELb1EfN3c107complexIfEEEEv13SSMParamsBase --------------------------
	.section	.text._Z25selective_scan_fwd_kernelI32Selective_Scan_fwd_kernel_traitsILi32ELi4ELi1ELb0ELb1ELb0ELb1EfN3c107complexIfEEEEv13SSMParamsBase,"ax",@progbits
	.sectioninfo	@"SHI_REGISTERS=87"
	.align	128
        .global         _Z25selective_scan_fwd_kernelI32Selective_Scan_fwd_kernel_traitsILi32ELi4ELi1ELb0ELb1ELb0ELb1EfN3c107complexIfEEEEv13SSMParamsBase
        .type           _Z25selective_scan_fwd_kernelI32Selective_Scan_fwd_kernel_traitsILi32ELi4ELi1ELb0ELb1ELb0ELb1EfN3c107complexIfEEEEv13SSMParamsBase,@function
        .size           _Z25selective_scan_fwd_kernelI32Selective_Scan_fwd_kernel_traitsILi32ELi4ELi1ELb0ELb1ELb0ELb1EfN3c107complexIfEEEEv13SSMParamsBase,(.L_x_5389 - _Z25selective_scan_fwd_kernelI32Selective_Scan_fwd_kernel_traitsILi32ELi4ELi1ELb0ELb1ELb0ELb1EfN3c107complexIfEEEEv13SSMParamsBase)
        .other          _Z25selective_scan_fwd_kernelI32Selective_Scan_fwd_kernel_traitsILi32ELi4ELi1ELb0ELb1ELb0ELb1EfN3c107complexIfEEEEv13SSMParamsBase,@"STO_CUDA_ENTRY STV_DEFAULT"
_Z25selective_scan_fwd_kernelI32Selective_Scan_fwd_kernel_traitsILi32ELi4ELi1ELb0ELb1ELb0ELb1EfN3c107complexIfEEEEv13SSMParamsBase:
.text._Z25selective_scan_fwd_kernelI32Selective_Scan_fwd_kernel_traitsILi32ELi4ELi1ELb0ELb1ELb0ELb1EfN3c107complexIfEEEEv13SSMParamsBase:
        /* <DEDUP_REMOVED lines=53> */
[----:B------:R-:W-:-:S03]  /*0350*/  IMAD.WIDE.U32 R4, R0, c[0x0][0x1e8], RZ ;  /* 0x00007a0000047a25 */ /* 0x000fc600078e00ff */
[----:B------:R-:W-:Y:S01]  /*0360*/  @!P2 IADD3 R8, -R8, RZ, RZ ;  /* 0x000000ff0808a210 */ /* 0x000fe20007ffe1ff */
[----:B------:R-:W-:Y:S01]  /*0370*/  IMAD R11, R0, c[0x0][0x1ec], R11 ;  /* 0x00007b00000b7a24 */ /* 0x000fe200078e020b */
[C---:B0-----:R-:W-:Y:S01]  /*0380*/  LOP3.LUT R32, R51.reuse, 0x1f, RZ, 0xc0, !PT ;  /* 0x0000001f33207812 */ /* 0x041fe200078ec0ff */
[C---:B------:R-:W-:Y:S01]  /*0390*/  IMAD R10, R62.reuse, c[0x0][0x1d0], RZ ;  /* 0x000074003e0a7a24 */ /* 0x040fe200078e02ff */
[----:B------:R-:W-:Y:S01]  /*03a0*/  SHF.L.U32 R9, R51, 0x2, RZ ;  /* 0x0000000233097819 */ /* 0x000fe200000006ff */
[----:B------:R-:W-:Y:S01]  /*03b0*/  IMAD.WIDE.U32 R2, R31, c[0x0][0x1d0], R2 ;  /* 0x000074001f027a25 */ /* 0x000fe200078e0002 */
[----:B------:R-:W-:Y:S02]  /*03c0*/  @!P1 LOP3.LUT R8, RZ, c[0x0][0x178], RZ, 0x33, !PT ;  /* 0x00005e00ff089a12 */ /* 0x000fe400078e33ff */
[----:B------:R-:W-:Y:S01]  /*03d0*/  IADD3 R7, R7, R13, RZ ;  /* 0x0000000d07077210 */ /* 0x000fe20007ffe0ff */
[----:B------:R-:W-:Y:S01]  /*03e0*/  IMAD R13, R31, c[0x0][0x1d4], R10 ;  /* 0x000075001f0d7a24 */ /* 0x000fe200078e020a */
[----:B------:R-:W-:Y:S01]  /*03f0*/  IADD3 R5, R5, R11, RZ ;  /* 0x0000000b05057210 */ /* 0x000fe20007ffe0ff */
[----:B------:R-:W-:Y:S01]  /*0400*/  IMAD R12, R62, c[0x0][0x1e0], RZ ;  /* 0x000078003e0c7a24 */ /* 0x000fe200078e02ff */
[----:B------:R-:W-:-:S02]  /*0410*/  LOP3.LUT R33, R32, 0xffffff80, R9, 0xf8, !PT ;  /* 0xffffff8020217812 */ /* 0x000fc400078ef809 */
[----:B------:R-:W-:Y:S01]  /*0420*/  SHF.R.S32.HI R10, RZ, 0x1f, R8 ;  /* 0x0000001fff0a7819 */ /* 0x000fe20000011408 */
[----:B------:R-:W-:Y:S01]  /*0430*/  IMAD.WIDE.U32 R4, R31, c[0x0][0x1e0], R4 ;  /* 0x000078001f047a25 */ /* 0x000fe200078e0004 */
[----:B------:R-:W-:Y:S02]  /*0440*/  SHF.R.S32.HI R34, RZ, 0x1f, R33 ;  /* 0x0000001fff227819 */ /* 0x000fe40000011421 */
[C---:B------:R-:W-:Y:S01]  /*0450*/  IADD3 R21, P0, R33.reuse, R2, RZ ;  /* 0x0000000221157210 */ /* 0x040fe20007f1e0ff */
[----:B------:R-:W-:Y:S01]  /*0460*/  IMAD R11, R10, c[0x0][0x1a8], RZ ;  /* 0x00006a000a0b7a24 */ /* 0x000fe200078e02ff */
[----:B------:R-:W-:Y:S01]  /*0470*/  IADD3 R23, P1, R33, R4, RZ ;  /* 0x0000000421177210 */ /* 0x000fe20007f3e0ff */
[----:B------:R-:W-:Y:S01]  /*0480*/  IMAD R15, R31, c[0x0][0x1e4], R12 ;  /* 0x000079001f0f7a24 */ /* 0x000fe200078e020c */
[----:B------:R-:W-:Y:S01]  /*0490*/  IADD3.X R10, R34, R3, R13, P0, !PT ;  /* 0x00000003220a7210 */ /* 0x000fe200007fe40d */
[----:B------:R-:W-:Y:S01]  /*04a0*/  IMAD.WIDE.U32 R2, R8, c[0x0][0x1a8], R6 ;  /* 0x00006a0008027a25 */ /* 0x000fe200078e0006 */
[----:B------:R-:W-:-:S02]  /*04b0*/  LEA R22, P2, R23, c[0x0][0x248], 0x2 ;  /* 0x0000920017167a11 */ /* 0x000fc400078410ff */
[----:B------:R-:W-:Y:S01]  /*04c0*/  IADD3.X R4, R34, R5, R15, P1, !PT ;  /* 0x0000000522047210 */ /* 0x000fe20000ffe40f */
[----:B------:R-:W-:Y:S01]  /*04d0*/  IMAD R11, R8, c[0x0][0x1ac], R11 ;  /* 0x00006b00080b7a24 */ /* 0x000fe200078e020b */
[C---:B------:R-:W-:Y:S02]  /*04e0*/  LEA R49, P0, R2.reuse, c[0x0][0x228], 0x2 ;  /* 0x00008a0002317a11 */ /* 0x040fe400078010ff */
[----:B------:R-:W-:Y:S02]  /*04f0*/  LEA R20, P1, R21, c[0x0][0x240], 0x2 ;  /* 0x0000900015147a11 */ /* 0x000fe400078210ff */
[----:B------:R-:W-:Y:S01]  /*0500*/  IADD3 R5, R3, R11, RZ ;  /* 0x0000000b03057210 */ /* 0x000fe20007ffe0ff */
[----:B------:R-:W-:Y:S01]  /*0510*/  IMAD R3, R31, c[0x0][0x164], R0 ;  /* 0x000059001f037a24 */ /* 0x000fe200078e0200 */
[----:B------:R-:W-:Y:S02]  /*0520*/  LEA.HI.X R21, R21, c[0x0][0x244], R10, 0x2, P1 ;  /* 0x0000910015157a11 */ /* 0x000fe400008f140a */
[----:B------:R-:W-:Y:S01]  /*0530*/  LEA.HI.X R50, R2, c[0x0][0x22c], R5, 0x2, P0 ;  /* 0x00008b0002327a11 */ /* 0x000fe200000f1405 */
[----:B------:R-:W-:Y:S01]  /*0540*/  IMAD R3, R3, c[0x0][0x174], RZ ;  /* 0x00005d0003037a24 */ /* 0x000fe200078e02ff */
[----:B------:R-:W-:-:S02]  /*0550*/  LOP3.LUT R2, R9, 0xffffff80, RZ, 0xc0, !PT ;  /* 0xffffff8009027812 */ /* 0x000fc400078ec0ff */
[----:B------:R-:W-:Y:S01]  /*0560*/  LEA.HI.X R23, R23, c[0x0][0x24c], R4, 0x2, P2 ;  /* 0x0000930017177a11 */ /* 0x000fe200010f1404 */
[----:B------:R-:W-:Y:S01]  /*0570*/  IMAD R37, R3, c[0x0][0x16c], RZ ;  /* 0x00005b0003257a24 */ /* 0x000fe200078e02ff */
[----:B------:R-:W-:Y:S02]  /*0580*/  IADD3 R2, R2, R33, RZ ;  /* 0x0000002102027210 */ /* 0x000fe40007ffe0ff */
[----:B------:R-:W-:Y:S02]  /*0590*/  IADD3 R38, R9, 0x1, RZ ;  /* 0x0000000109267810 */ /* 0x000fe40007ffe0ff */
[C---:B------:R-:W-:Y:S02]  /*05a0*/  LOP3.LUT R39, R33.reuse, 0x20, RZ, 0xfc, !PT ;  /* 0x0000002021277812 */ /* 0x040fe400078efcff */
[C---:B------:R-:W-:Y:S02]  /*05b0*/  LOP3.LUT R40, R33.reuse, 0x40, RZ, 0xfc, !PT ;  /* 0x0000004021287812 */ /* 0x040fe400078efcff */
[----:B------:R-:W-:-:S02]  /*05c0*/  LOP3.LUT R41, R33, 0x60, RZ, 0xfc, !PT ;  /* 0x0000006021297812 */ /* 0x000fc400078efcff */
        /* <DEDUP_REMOVED lines=8> */
.L_x_2522:
[----:B------:R-:W-:Y:S01]  /*0650*/  BAR.SYNC.DEFER_BLOCKING 0x0 ;  /* 0x0000000000007b1d */ /* 0x000fe20000010000 */
[----:B0-----:R-:W-:Y:S01]  /*0660*/  MOV R5, 0xffffff80 ;  /* 0xffffff8000057802 */ /* 0x001fe20000000f00 */
[----:B------:R-:W-:Y:S01]  /*0670*/  HFMA2.MMA R6, -RZ, RZ, 0, 0 ;  /* 0x00000000ff067435 */ /* 0x000fe200000001ff */
[----:B------:R-:W-:Y:S01]  /*0680*/  MOV R4, RZ ;  /* 0x000000ff00047202 */ /* 0x000fe20000000f00 */
[----:B------:R-:W-:Y:S01]  /*0690*/  HFMA2.MMA R10, -RZ, RZ, 0, 0 ;  /* 0x00000000ff0a7435 */ /* 0x000fe200000001ff */
[----:B------:R-:W-:Y:S01]  /*06a0*/  MOV R8, RZ ;  /* 0x000000ff00087202 */ /* 0x000fe20000000f00 */
[----:B------:R-:W-:-:S05]  /*06b0*/  IMAD R52, R36, R5, c[0x0][0x168] ;  /* 0x00005a0024347624 */ /* 0x000fca00078e0205 */
        /* <DEDUP_REMOVED lines=28> */
[----:B------:R-:W-:Y:S02]  /*0880*/  BSSY B0, `(.L_x_2505) ;  /* 0x0000033000007945 */ /* 0x000fe40003800000 */
        /* <DEDUP_REMOVED lines=50> */
.L_x_2506:
[----:B------:R-:W-:Y:S05]  /*0bb0*/  BSYNC B0 ;  /* 0x0000000000007941 */ /* 0x000fea0003800000 */
.L_x_2505:
        /* <DEDUP_REMOVED lines=33> */
.L_x_2508:
[----:B------:R-:W-:Y:S05]  /*0dd0*/  BSYNC B0 ;  /* 0x0000000000007941 */ /* 0x000fea0003800000 */
.L_x_2507:
        /* <DEDUP_REMOVED lines=33> */
.L_x_2510:
[----:B------:R-:W-:Y:S05]  /*0ff0*/  BSYNC B0 ;  /* 0x0000000000007941 */ /* 0x000fea0003800000 */
.L_x_2509:
        /* <DEDUP_REMOVED lines=33> */
.L_x_2512:
[----:B------:R-:W-:Y:S05]  /*1210*/  BSYNC B0 ;  /* 0x0000000000007941 */ /* 0x000fea0003800000 */
.L_x_2511:
        /* <DEDUP_REMOVED lines=15> */
.L_x_2516:
        /* <DEDUP_REMOVED lines=18> */
[----:B------:R-:W-:Y:S01]  /*1430*/  SHF.L.U32 R15, R52, 0x1, RZ ;  /* 0x00000001340f7819 */ /* 0x000fe200000006ff */
[----:B------:R-:W-:Y:S01]  /*1440*/  CS2R R18, SRZ ;  /* 0x0000000000127805 */ /* 0x000fe2000001ff00 */
[----:B------:R-:W-:Y:S01]  /*1450*/  IADD3 R11, R13, R11, RZ ;  /* 0x0000000b0d0b7210 */ /* 0x000fe20007ffe0ff */
[----:B------:R-:W-:Y:S01]  /*1460*/  CS2R R24, SRZ ;  /* 0x0000000000187805 */ /* 0x000fe2000001ff00 */
[----:B------:R-:W-:-:S02]  /*1470*/  ISETP.GE.AND P6, PT, R2, R15, PT ;  /* 0x0000000f0200720c */ /* 0x000fc40003fc6270 */
[----:B------:R-:W-:Y:S02]  /*1480*/  LEA.HI.X R11, R12, R50, R11, 0x2, P1 ;  /* 0x000000320c0b7211 */ /* 0x000fe400008f140b */
[-C--:B------:R-:W-:Y:S02]  /*1490*/  ISETP.GE.AND P1, PT, R42, R15.reuse, PT ;  /* 0x0000000f2a00720c */ /* 0x080fe40003f26270 */
[-C--:B------:R-:W-:Y:S02]  /*14a0*/  ISETP.GE.AND P2, PT, R43, R15.reuse, PT ;  /* 0x0000000f2b00720c */ /* 0x080fe40003f46270 */
[-C--:B------:R-:W-:Y:S02]  /*14b0*/  ISETP.GE.AND P3, PT, R44, R15.reuse, PT ;  /* 0x0000000f2c00720c */ /* 0x080fe40003f66270 */
[----:B0-----:R-:W-:Y:S02]  /*14c0*/  MOV R17, RZ ;  /* 0x000000ff00117202 */ /* 0x001fe40000000f00 */
[-C--:B------:R-:W-:Y:S01]  /*14d0*/  ISETP.GE.AND P4, PT, R45, R15.reuse, PT ;  /* 0x0000000f2d00720c */ /* 0x080fe20003f86270 */
[----:B------:R0:W3:Y:S01]  /*14e0*/  @!P6 LDG.E R18, [R10.64] ;  /* 0x000000040a12e981 */ /* 0x0000e2000c1e1900 */
[----:B------:R-:W-:-:S02]  /*14f0*/  ISETP.GE.AND P5, PT, R46, R15, PT ;  /* 0x0000000f2e00720c */ /* 0x000fc40003fa6270 */
[-C--:B------:R-:W-:Y:S01]  /*1500*/  ISETP.GE.AND P6, PT, R47, R15.reuse, PT ;  /* 0x0000000f2f00720c */ /* 0x080fe20003fc6270 */
[----:B------:R0:W4:Y:S01]  /*1510*/  @!P1 LDG.E R17, [R10.64+0x80] ;  /* 0x000080040a119981 */ /* 0x000122000c1e1900 */
[----:B------:R-:W-:Y:S02]  /*1520*/  ISETP.GE.AND P1, PT, R48, R15, PT ;  /* 0x0000000f3000720c */ /* 0x000fe40003f26270 */
[----:B------:R-:W-:Y:S01]  /*1530*/  MOV R27, RZ ;  /* 0x000000ff001b7202 */ /* 0x000fe20000000f00 */
[----:B------:R0:W5:Y:S01]  /*1540*/  @!P2 LDG.E R24, [R10.64+0x100] ;  /* 0x000100040a18a981 */ /* 0x000162000c1e1900 */
[----:B------:R-:W-:-:S03]  /*1550*/  MOV R67, RZ ;  /* 0x000000ff00437202 */ /* 0x000fc60000000f00 */
[----:B------:R0:W2:Y:S01]  /*1560*/  @!P3 LDG.E R19, [R10.64+0x180] ;  /* 0x000180040a13b981 */ /* 0x0000a2000c1e1900 */
[----:B------:R-:W-:-:S03]  /*1570*/  MOV R65, RZ ;  /* 0x000000ff00417202 */ /* 0x000fc60000000f00 */
[----:B------:R0:W2:Y:S04]  /*1580*/  @!P4 LDG.E R27, [R10.64+0x200] ;  /* 0x000200040a1bc981 */ /* 0x0000a8000c1e1900 */
[----:B------:R0:W2:Y:S04]  /*1590*/  @!P5 LDG.E R25, [R10.64+0x280] ;  /* 0x000280040a19d981 */ /* 0x0000a8000c1e1900 */
[----:B------:R0:W2:Y:S04]  /*15a0*/  @!P6 LDG.E R67, [R10.64+0x300] ;  /* 0x000300040a43e981 */ /* 0x0000a8000c1e1900 */
[----:B------:R0:W2:Y:S01]  /*15b0*/  @!P1 LDG.E R65, [R10.64+0x380] ;  /* 0x000380040a419981 */ /* 0x0000a2000c1e1900 */
[----:B------:R-:W-:-:S02]  /*15c0*/  IADD3 R26, R35, 0x20, RZ ;  /* 0x00000020231a7810 */ /* 0x000fc40007ffe0ff */
[C---:B------:R-:W-:Y:S02]  /*15d0*/  IADD3 R64, R35.reuse, 0x40, RZ ;  /* 0x0000004023407810 */ /* 0x040fe40007ffe0ff */
[C---:B------:R-:W-:Y:S02]  /*15e0*/  IADD3 R66, R35.reuse, 0x60, RZ ;  /* 0x0000006023427810 */ /* 0x040fe40007ffe0ff */
[-C--:B------:R-:W-:Y:S02]  /*15f0*/  LEA.HI.SX32 R51, R35, R35.reuse, 0x1b ;  /* 0x0000002323337211 */ /* 0x080fe400078fdaff */
[-C--:B0-----:R-:W-:Y:S02]  /*1600*/  LEA.HI.SX32 R10, R26, R35.reuse, 0x1b ;  /* 0x000000231a0a7211 */ /* 0x081fe400078fdaff */
[-C--:B------:R-:W-:Y:S02]  /*1610*/  LEA.HI.SX32 R11, R64, R35.reuse, 0x1b ;  /* 0x00000023400b7211 */ /* 0x080fe400078fdaff */
[----:B------:R-:W-:-:S02]  /*1620*/  LEA.HI.SX32 R66, R66, R35, 0x1b ;  /* 0x0000002342427211 */ /* 0x000fc400078fdaff */
[C---:B------:R-:W-:Y:S02]  /*1630*/  IADD3 R68, R35.reuse, 0x80, RZ ;  /* 0x0000008023447810 */ /* 0x040fe40007ffe0ff */
[C---:B------:R-:W-:Y:S02]  /*1640*/  IADD3 R64, R35.reuse, 0xa0, RZ ;  /* 0x000000a023407810 */ /* 0x040fe40007ffe0ff */
[C---:B------:R-:W-:Y:S02]  /*1650*/  IADD3 R70, R35.reuse, 0xc0, RZ ;  /* 0x000000c023467810 */ /* 0x040fe40007ffe0ff */
[----:B------:R-:W-:Y:S02]  /*1660*/  IADD3 R72, R35, 0xe0, RZ ;  /* 0x000000e023487810 */ /* 0x000fe40007ffe0ff */
[-C--:B------:R-:W-:Y:S02]  /*1670*/  LEA.HI.SX32 R68, R68, R35.reuse, 0x1b ;  /* 0x0000002344447211 */ /* 0x080fe400078fdaff */
[----:B------:R-:W-:-:S02]  /*1680*/  LEA.HI.SX32 R64, R64, R35, 0x1b ;  /* 0x0000002340407211 */ /* 0x000fc400078fdaff */
[-C--:B------:R-:W-:Y:S02]  /*1690*/  LEA.HI.SX32 R70, R70, R35.reuse, 0x1b ;  /* 0x0000002346467211 */ /* 0x080fe400078fdaff */
[----:B------:R-:W-:Y:S01]  /*16a0*/  LEA.HI.SX32 R72, R72, R35, 0x1b ;  /* 0x0000002348487211 */ /* 0x000fe200078fdaff */
[----:B------:R-:W-:Y:S01]  /*16b0*/  IMAD R14, R14, c[0x0][0x1c0], RZ ;  /* 0x000070000e0e7a24 */ /* 0x000fe200078e02ff */
[----:B---3--:R0:W-:Y:S04]  /*16c0*/  STS [R51.X4], R18 ;  /* 0x0000001233007388 */ /* 0x0081e80000004800 */
[----:B----4-:R-:W-:Y:S04]  /*16d0*/  STS [R10.X4+0x80], R17 ;  /* 0x000080110a007388 */ /* 0x010fe80000004800 */
[----:B-----5:R-:W-:Y:S04]  /*16e0*/  STS [R11.X4+0x100], R24 ;  /* 0x000100180b007388 */ /* 0x020fe80000004800 */
[----:B--2---:R1:W-:Y:S04]  /*16f0*/  STS [R66.X4+0x180], R19 ;  /* 0x0001801342007388 */ /* 0x0043e80000004800 */
[----:B0-----:R-:W0:Y:S01]  /*1700*/  S2R R51, SR_TID.X ;  /* 0x0000000000337919 */ /* 0x001e220000002100 */
[----:B-1----:R-:W-:-:S03]  /*1710*/  SHF.L.U32 R66, R35, 0x3, RZ ;  /* 0x0000000323427819 */ /* 0x002fc600000006ff */
[----:B------:R-:W-:Y:S01]  /*1720*/  STS [R68.X4+0x200], R27 ;  /* 0x0002001b44007388 */ /* 0x000fe20000004800 */
[----:B------:R-:W-:-:S03]  /*1730*/  LEA.HI.SX32 R66, R66, R66, 0x1b ;  /* 0x0000004242427211 */ /* 0x000fc600078fdaff */
[----:B------:R1:W-:Y:S04]  /*1740*/  STS [R64.X4+0x280], R25 ;  /* 0x0002801940007388 */ /* 0x0003e80000004800 */
[----:B------:R-:W-:Y:S04]  /*1750*/  STS [R70.X4+0x300], R67 ;  /* 0x0003004346007388 */ /* 0x000fe80000004800 */
[----:B------:R0:W-:Y:S01]  /*1760*/  STS [R72.X4+0x380], R65 ;  /* 0x0003804148007388 */ /* 0x0001e20000004800 */
[----:B------:R-:W-:-:S06]  /*1770*/  NOP ;  /* 0x0000000000007918 */ /* 0x000fcc0000000000 */
[----:B------:R-:W2:Y:S01]  /*1780*/  LDS R68, [R66.X4] ;  /* 0x0000000042447984 */ /* 0x000ea20000004800 */
[----:B------:R-:W-:-:S03]  /*1790*/  IMAD R19, R29, c[0x0][0x1b8], RZ ;  /* 0x00006e001d137a24 */ /* 0x000fc600078e02ff */
[----:B------:R-:W3:Y:S01]  /*17a0*/  LDS R64, [R66.X4+0x4] ;  /* 0x0000040042407984 */ /* 0x000ee20000004800 */
[C---:B------:R-:W-:Y:S02]  /*17b0*/  FMUL.FTZ R15, R9.reuse, R54 ;  /* 0x00000036090f7220 */ /* 0x040fe40000410000 */
[C---:B------:R-:W-:Y:S01]  /*17c0*/  FMUL.FTZ R12, R9.reuse, R53 ;  /* 0x00000035090c7220 */ /* 0x040fe20000410000 */
[----:B------:R-:W4:Y:S01]  /*17d0*/  LDS R27, [R66.X4+0xc] ;  /* 0x00000c00421b7984 */ /* 0x000f220000004800 */
[----:B------:R-:W-:Y:S02]  /*17e0*/  FMUL.FTZ R16, R8, 1.4426950216293334961 ;  /* 0x3fb8aa3b08107820 */ /* 0x000fe40000410000 */
[-C--:B------:R-:W-:Y:S02]  /*17f0*/  FMUL.FTZ R10, R9, R55.reuse ;  /* 0x00000037090a7220 */ /* 0x080fe40000410000 */
[----:B-1----:R-:W-:Y:S02]  /*1800*/  IMAD R25, R0, c[0x0][0x1bc], R19 ;  /* 0x00006f0000197a24 */ /* 0x002fe400078e0213 */
[----:B------:R-:W-:Y:S01]  /*1810*/  FMUL.RZ R69, R15, 0.15915493667125701904 ;  /* 0x3e22f9830f457820 */ /* 0x000fe2000040c000 */
[----:B------:R-:W1:Y:S01]  /*1820*/  LDS R19, [R66.X4+0x8] ;  /* 0x0000080042137984 */ /* 0x000e620000004800 */
[----:B------:R-:W-:Y:S01]  /*1830*/  FMUL.RZ R63, R12, 0.15915493667125701904 ;  /* 0x3e22f9830c3f7820 */ /* 0x000fe2000040c000 */
[----:B0-----:R-:W-:Y:S01]  /*1840*/  SHF.L.U32 R65, R51, 0x2, RZ ;  /* 0x0000000233417819 */ /* 0x001fe200000006ff */
[----:B------:R-:W-:-:S02]  /*1850*/  FMUL.FTZ R17, R16, R55 ;  /* 0x0000003710117220 */ /* 0x000fc40000410000 */
[----:B------:R-:W-:Y:S01]  /*1860*/  FMUL.RZ R18, R10, 0.15915493667125701904 ;  /* 0x3e22f9830a127820 */ /* 0x000fe2000040c000 */
[----:B------:R-:W-:Y:S01]  /*1870*/  MUFU.SIN R12, R63 ;  /* 0x0000003f000c7308 */ /* 0x000fe20000000400 */
[----:B------:R-:W-:-:S07]  /*1880*/  IMAD.WIDE.U32 R10, R0, c[0x0][0x1b8], RZ ;  /* 0x00006e00000a7a25 */ /* 0x000fce00078e00ff */
[----:B------:R0:W-:Y:S01]  /*1890*/  MUFU.COS R8, R63 ;  /* 0x0000003f00087308 */ /* 0x0001e20000000000 */
[----:B------:R-:W-:-:S07]  /*18a0*/  IADD3 R11, R11, R25, RZ ;  /* 0x000000190b0b7210 */ /* 0x000fce0007ffe0ff */
[----:B------:R-:W-:Y:S01]  /*18b0*/  MUFU.SIN R15, R69 ;  /* 0x00000045000f7308 */ /* 0x000fe20000000400 */
[----:B0-----:R-:W-:-:S07]  /*18c0*/  FMUL.FTZ R63, R16, R54 ;  /* 0x00000036103f7220 */ /* 0x001fce0000410000 */
[----:B------:R-:W-:Y:S08]  /*18d0*/  MUFU.COS R26, R69 ;  /* 0x00000045001a7308 */ /* 0x000ff00000000000 */
[----:B------:R0:W-:Y:S08]  /*18e0*/  MUFU.EX2 R69, R17 ;  /* 0x0000001100457308 */ /* 0x0001f00000000800 */
[----:B------:R-:W-:Y:S01]  /*18f0*/  MUFU.SIN R70, R18 ;  /* 0x0000001200467308 */ /* 0x000fe20000000400 */
[----:B0-----:R-:W-:-:S04]  /*1900*/  IADD3 R17, R65, 0x2, RZ ;  /* 0x0000000241117810 */ /* 0x001fc80007ffe0ff */
[----:B------:R-:W-:-:S03]  /*1910*/  ISETP.GE.U32.AND P3, PT, R17, R52, PT ;  /* 0x000000341100720c */ /* 0x000fc60003f66070 */
[----:B------:R0:W-:Y:S01]  /*1920*/  MUFU.COS R72, R18 ;  /* 0x0000001200487308 */ /* 0x0001e20000000000 */
[----:B------:R-:W-:Y:S02]  /*1930*/  IMAD R17, R61, c[0x0][0x1c4], R14 ;  /* 0x000071003d117a24 */ /* 0x000fe400078e020e */
[----:B------:R-:W-:Y:S04]  /*1940*/  LDS R14, [R66.X4+0x14] ;  /* 0x00001400420e7984 */ /* 0x000fe80000004800 */
[----:B0-----:R-:W0:Y:S01]  /*1950*/  LDS R18, [R66.X4+0x10] ;  /* 0x0000100042127984 */ /* 0x001e220000004800 */
[----:B------:R-:W5:Y:S01]  /*1960*/  MUFU.EX2 R63, R63 ;  /* 0x0000003f003f7308 */ /* 0x000f620000000800 */
[----:B------:R-:W-:Y:S02]  /*1970*/  FMUL.FTZ R9, R9, R56 ;  /* 0x0000003809097220 */ /* 0x000fe40000410000 */
[----:B------:R-:W-:Y:S01]  /*1980*/  IMAD.WIDE.U32 R10, R61, c[0x0][0x1c0], R10 ;  /* 0x000070003d0a7a25 */ /* 0x000fe200078e000a */
[----:B------:R-:W-:-:S03]  /*1990*/  IADD3 R25, R65, 0x3, RZ ;  /* 0x0000000341197810 */ /* 0x000fc60007ffe0ff */
[----:B------:R-:W-:Y:S01]  /*19a0*/  FMUL.RZ R67, R9, 0.15915493667125701904 ;  /* 0x3e22f98309437820 */ /* 0x000fe2000040c000 */
[----:B------:R-:W-:Y:S02]  /*19b0*/  IADD3 R9, R11, R17, RZ ;  /* 0x000000110b097210 */ /* 0x000fe40007ffe0ff */
[----:B------:R-:W-:Y:S01]  /*19c0*/  LEA R24, P2, R10, c[0x0][0x230], 0x3 ;  /* 0x00008c000a187a11 */ /* 0x000fe200078418ff */
[----:B------:R-:W0:Y:S01]  /*19d0*/  LDS R11, [R66.X4+0x18] ;  /* 0x00001800420b7984 */ /* 0x000e220000004800 */
[----:B------:R-:W-:Y:S01]  /*19e0*/  ISETP.GE.U32.AND P4, PT, R25, R52, PT ;  /* 0x000000341900720c */ /* 0x000fe20003f86070 */
[----:B------:R-:W-:Y:S01]  /*19f0*/  FMUL.FTZ R13, R16, R53 ;  /* 0x00000035100d7220 */ /* 0x000fe20000410000 */
[----:B------:R-:W-:Y:S01]  /*1a00*/  LEA.HI.X R25, R10, c[0x0][0x234], R9, 0x3, P2 ;  /* 0x00008d000a197a11 */ /* 0x000fe200010f1c09 */
[----:B--2---:R-:W-:Y:S01]  /*1a10*/  FMUL.FTZ R68, R57, R68 ;  /* 0x0000004439447220 */ /* 0x004fe20000410000 */
[----:B------:R2:W0:Y:S01]  /*1a20*/  LDS R9, [R66.X4+0x1c] ;  /* 0x00001c0042097984 */ /* 0x0004220000004800 */
[----:B-----5:R-:W-:Y:S01]  /*1a30*/  FMUL.FTZ R26, R63, R26 ;  /* 0x0000001a3f1a7220 */ /* 0x020fe20000410000 */
[-C--:B------:R-:W-:Y:S01]  /*1a40*/  ISETP.GE.U32.AND P1, PT, R65, R52.reuse, PT ;  /* 0x000000344100720c */ /* 0x080fe20003f26070 */
[----:B------:R-:W-:Y:S01]  /*1a50*/  FMUL.FTZ R63, R63, R15 ;  /* 0x0000000f3f3f7220 */ /* 0x000fe20000410000 */
[----:B------:R-:W-:Y:S01]  /*1a60*/  ISETP.GE.U32.AND P2, PT, R38, R52, PT ;  /* 0x000000342600720c */ /* 0x000fe20003f46070 */
[----:B------:R-:W-:Y:S01]  /*1a70*/  FMUL.FTZ R16, R16, R56 ;  /* 0x0000003810107220 */ /* 0x000fe20000410000 */
[----:B------:R-:W5:Y:S01]  /*1a80*/  MUFU.EX2 R13, R13 ;  /* 0x0000000d000d7308 */ /* 0x000f620000000800 */
[----:B---3--:R-:W-:Y:S01]  /*1a90*/  FMUL.FTZ R65, R57, R64 ;  /* 0x0000004039417220 */ /* 0x008fe20000410000 */
[----:B------:R-:W-:Y:S01]  /*1aa0*/  FSEL R63, R63, RZ, !P2 ;  /* 0x000000ff3f3f7208 */ /* 0x000fe20005000000 */
[----:B----4-:R-:W-:Y:S01]  /*1ab0*/  FMUL.FTZ R27, R58, R27 ;  /* 0x0000001b3a1b7220 */ /* 0x010fe20000410000 */
[----:B------:R-:W-:Y:S01]  /*1ac0*/  FSEL R68, R68, RZ, !P1 ;  /* 0x000000ff44447208 */ /* 0x000fe20004800000 */
[----:B-1----:R-:W-:Y:S01]  /*1ad0*/  FMUL.FTZ R19, R58, R19 ;  /* 0x000000133a137220 */ /* 0x002fe20000410000 */
[----:B------:R-:W-:Y:S01]  /*1ae0*/  FSEL R65, R65, RZ, !P1 ;  /* 0x000000ff41417208 */ /* 0x000fe20004800000 */
[C---:B------:R-:W-:Y:S01]  /*1af0*/  FMUL.FTZ R72, R69.reuse, R72 ;  /* 0x0000004845487220 */ /* 0x040fe20000410000 */
[----:B------:R-:W-:Y:S01]  /*1b00*/  MUFU.EX2 R16, R16 ;  /* 0x0000001000107308 */ /* 0x000fe20000000800 */
[----:B------:R-:W-:Y:S01]  /*1b10*/  FSEL R64, R26, 1, !P2 ;  /* 0x3f8000001a407808 */ /* 0x000fe20005000000 */
[----:B------:R-:W-:Y:S01]  /*1b20*/  FMUL.FTZ R10, R68, R63 ;  /* 0x0000003f440a7220 */ /* 0x000fe20000410000 */
[----:B------:R-:W3:Y:S01]  /*1b30*/  LDG.E.64 R24, [R24.64] ;  /* 0x0000000418187981 */ /* 0x000ee2000c1e1b00 */
[----:B------:R-:W-:-:S04]  /*1b40*/  FMUL.FTZ R70, R69, R70 ;  /* 0x0000004645467220 */ /* 0x000fc80000410000 */
[----:B------:R-:W1:Y:S01]  /*1b50*/  MUFU.SIN R17, R67 ;  /* 0x0000004300117308 */ /* 0x000e620000000400 */
[----:B------:R-:W-:Y:S01]  /*1b60*/  FMUL.FTZ R71, R65, R63 ;  /* 0x0000003f41477220 */ /* 0x000fe20000410000 */
[----:B------:R-:W-:Y:S01]  /*1b70*/  FSEL R69, R27, RZ, !P2 ;  /* 0x000000ff1b457208 */ /* 0x000fe20005000000 */
[----:B------:R-:W-:-:S05]  /*1b80*/  FFMA.FTZ R26, R65, R64, R10 ;  /* 0x00000040411a7223 */ /* 0x000fca000001000a */
[----:B------:R4:W1:Y:S01]  /*1b90*/  MUFU.COS R15, R67 ;  /* 0x00000043000f7308 */ /* 0x0008620000000000 */
[----:B------:R-:W-:Y:S01]  /*1ba0*/  FFMA.FTZ R10, R68, R64, -R71 ;  /* 0x00000040440a7223 */ /* 0x000fe20000010847 */
[----:B--2---:R-:W-:Y:S01]  /*1bb0*/  FSEL R66, R70, RZ, !P3 ;  /* 0x000000ff46427208 */ /* 0x004fe20005800000 */
[C---:B-----5:R-:W-:Y:S01]  /*1bc0*/  FMUL.FTZ R8, R13.reuse, R8 ;  /* 0x000000080d087220 */ /* 0x060fe20000410000 */
[----:B------:R-:W-:Y:S01]  /*1bd0*/  FSEL R70, R72, 1, !P3 ;  /* 0x3f80000048467808 */ /* 0x000fe20005800000 */
[----:B------:R-:W-:Y:S01]  /*1be0*/  FMUL.FTZ R12, R13, R12 ;  /* 0x0000000c0d0c7220 */ /* 0x000fe20000410000 */
[----:B----4-:R-:W-:Y:S01]  /*1bf0*/  FSEL R67, R19, RZ, !P2 ;  /* 0x000000ff13437208 */ /* 0x010fe20005000000 */
[----:B------:R-:W-:Y:S02]  /*1c00*/  FADD.FTZ R19, R69, R26 ;  /* 0x0000001a45137221 */ /* 0x000fe40000010000 */
[----:B0-----:R-:W-:Y:S02]  /*1c10*/  FMUL.FTZ R18, R59, R18 ;  /* 0x000000123b127220 */ /* 0x001fe40000410000 */
[----:B------:R-:W-:-:S02]  /*1c20*/  FADD.FTZ R13, R67, R10 ;  /* 0x0000000a430d7221 */ /* 0x000fc40000010000 */
[----:B------:R-:W-:Y:S01]  /*1c30*/  FMUL.FTZ R10, R66, R19 ;  /* 0x00000013420a7220 */ /* 0x000fe20000410000 */
[----:B------:R-:W-:Y:S01]  /*1c40*/  FSEL R73, R18, RZ, !P3 ;  /* 0x000000ff12497208 */ /* 0x000fe20005800000 */
[----:B-1----:R-:W-:Y:S02]  /*1c50*/  FMUL.FTZ R17, R16, R17 ;  /* 0x0000001110117220 */ /* 0x002fe40000410000 */
[----:B------:R-:W-:Y:S02]  /*1c60*/  FMUL.FTZ R14, R59, R14 ;  /* 0x0000000e3b0e7220 */ /* 0x000fe40000410000 */
[-C--:B------:R-:W-:Y:S02]  /*1c70*/  FMUL.FTZ R26, R66, R13.reuse ;  /* 0x0000000d421a7220 */ /* 0x080fe40000410000 */
[----:B------:R-:W-:Y:S01]  /*1c80*/  FFMA.FTZ R10, R70, R13, -R10 ;  /* 0x0000000d460a7223 */ /* 0x000fe2000001080a */
[----:B------:R-:W-:Y:S01]  /*1c90*/  FSEL R71, R17, RZ, !P4 ;  /* 0x000000ff11477208 */ /* 0x000fe20006000000 */
[----:B------:R-:W-:Y:S01]  /*1ca0*/  FMUL.FTZ R15, R16, R15 ;  /* 0x0000000f100f7220 */ /* 0x000fe20000410000 */
[----:B------:R-:W-:Y:S01]  /*1cb0*/  FSEL R76, R14, RZ, !P3 ;  /* 0x000000ff0e4c7208 */ /* 0x000fe20005800000 */
[----:B------:R-:W-:-:S02]  /*1cc0*/  FFMA.FTZ R19, R70, R19, R26 ;  /* 0x0000001346137223 */ /* 0x000fc4000001001a */
[----:B------:R-:W-:Y:S01]  /*1cd0*/  FADD.FTZ R10, R73, R10 ;  /* 0x0000000a490a7221 */ /* 0x000fe20000010000 */
[----:B------:R-:W-:Y:S01]  /*1ce0*/  FSEL R75, R12, RZ, !P1 ;  /* 0x000000ff0c4b7208 */ /* 0x000fe20004800000 */
[----:B------:R-:W-:Y:S01]  /*1cf0*/  FADD.FTZ R19, R76, R19 ;  /* 0x000000134c137221 */ /* 0x000fe20000010000 */
[----:B------:R-:W-:Y:S01]  /*1d00*/  FSEL R74, R15, 1, !P4 ;  /* 0x3f8000000f4a7808 */ /* 0x000fe20006000000 */
[----:B------:R-:W-:Y:S01]  /*1d10*/  FMUL.FTZ R12, R71, R10 ;  /* 0x0000000a470c7220 */ /* 0x000fe20000410000 */
[----:B------:R-:W-:Y:S01]  /*1d20*/  FSEL R78, R8, 1, !P1 ;  /* 0x3f800000084e7808 */ /* 0x000fe20004800000 */
[----:B------:R-:W-:Y:S02]  /*1d30*/  FMUL.FTZ R11, R60, R11 ;  /* 0x0000000b3c0b7220 */ /* 0x000fe40000410000 */
[----:B------:R-:W-:Y:S02]  /*1d40*/  FMUL.FTZ R13, R75, R63 ;  /* 0x0000003f4b0d7220 */ /* 0x000fe40000410000 */
[----:B------:R-:W-:-:S02]  /*1d50*/  FFMA.FTZ R17, R74, R19, R12 ;  /* 0x000000134a117223 */ /* 0x000fc4000001000c */
[----:B------:R-:W-:Y:S02]  /*1d60*/  FMUL.FTZ R8, R78, R63 ;  /* 0x0000003f4e087220 */ /* 0x000fe40000410000 */
[----:B------:R-:W-:Y:S02]  /*1d70*/  FMUL.FTZ R9, R60, R9 ;  /* 0x000000093c097220 */ /* 0x000fe40000410000 */
[----:B------:R-:W-:Y:S01]  /*1d80*/  FMUL.FTZ R19, R71, R19 ;  /* 0x0000001347137220 */ /* 0x000fe20000410000 */
[----:B------:R-:W-:Y:S01]  /*1d90*/  FSEL R77, R11, RZ, !P4 ;  /* 0x000000ff0b4d7208 */ /* 0x000fe20006000000 */
[-C--:B------:R-:W-:Y:S01]  /*1da0*/  FFMA.FTZ R13, R78, R64.reuse, -R13 ;  /* 0x000000404e0d7223 */ /* 0x080fe2000001080d */
[----:B------:R-:W-:Y:S01]  /*1db0*/  FSEL R72, R9, RZ, !P4 ;  /* 0x000000ff09487208 */ /* 0x000fe20006000000 */
[----:B------:R-:W-:Y:S02]  /*1dc0*/  FFMA.FTZ R15, R75, R64, R8 ;  /* 0x000000404b0f7223 */ /* 0x000fe40000010008 */
[----:B------:R-:W-:-:S02]  /*1dd0*/  FFMA.FTZ R10, R74, R10, -R19 ;  /* 0x0000000a4a0a7223 */ /* 0x000fc40000010813 */
[C---:B------:R-:W-:Y:S02]  /*1de0*/  FMUL.FTZ R9, R66.reuse, R13 ;  /* 0x0000000d42097220 */ /* 0x040fe40000410000 */
[-C--:B------:R-:W-:Y:S02]  /*1df0*/  FMUL.FTZ R8, R66, R15.reuse ;  /* 0x0000000f42087220 */ /* 0x080fe40000410000 */
[----:B------:R-:W-:Y:S02]  /*1e00*/  FADD.FTZ R18, R77, R10 ;  /* 0x0000000a4d127221 */ /* 0x000fe40000010000 */
[----:B------:R-:W-:Y:S02]  /*1e10*/  FADD.FTZ R19, R72, R17 ;  /* 0x0000001148137221 */ /* 0x000fe40000010000 */
[C---:B------:R-:W-:Y:S02]  /*1e20*/  FFMA.FTZ R9, R70.reuse, R15, R9 ;  /* 0x0000000f46097223 */ /* 0x040fe40000010009 */
[----:B------:R-:W-:-:S02]  /*1e30*/  FFMA.FTZ R8, R70, R13, -R8 ;  /* 0x0000000d46087223 */ /* 0x000fc40000010808 */
[----:B------:R-:W0:Y:S01]  /*1e40*/  SHFL.UP PT, R13, R18, 0x1, RZ ;  /* 0x04200000120d7989 */ /* 0x000e2200000e00ff */
[CC--:B------:R-:W-:Y:S02]  /*1e50*/  FMUL.FTZ R11, R71.reuse, R9.reuse ;  /* 0x00000009470b7220 */ /* 0x0c0fe40000410000 */
[-C--:B------:R-:W-:Y:S01]  /*1e60*/  FMUL.FTZ R10, R71, R8.reuse ;  /* 0x00000008470a7220 */ /* 0x080fe20000410000 */
[----:B------:R-:W1:Y:S01]  /*1e70*/  SHFL.UP PT, R15, R19, 0x1, RZ ;  /* 0x04200000130f7989 */ /* 0x000e6200000e00ff */
        /* <DEDUP_REMOVED lines=24> */
[----:B------:R-:W-:Y:S02]  /*2000*/  FFMA.FTZ R14, R16, R14, R15 ;  /* 0x0000000e100e7223 */ /* 0x000fe4000001000f */
[----:B--2---:R-:W-:-:S04]  /*2010*/  FMUL.FTZ R10, R11, R8 ;  /* 0x000000080b0a7220 */ /* 0x004fc80000410000 */
        /* <DEDUP_REMOVED lines=33> */
[-C--:B----4-:R-:W-:Y:S02]  /*2230*/  FFMA.FTZ R10, R16, R9.reuse, R10 ;  /* 0x00000009100a7223 */ /* 0x090fe4000001000a */
[C---:B------:R-:W-:Y:S01]  /*2240*/  FMUL.FTZ R9, R11.reuse, R9 ;  /* 0x000000090b097220 */ /* 0x040fe20000410000 */
[----:B------:R-:W0:Y:S01]  /*2250*/  SHFL.UP PT, R27, R19, 0x10, RZ ;  /* 0x06000000131b7989 */ /* 0x000e2200000e00ff */
[----:B------:R-:W-:Y:S02]  /*2260*/  @P1 FADD.FTZ R18, R18, R13 ;  /* 0x0000000d12121221 */ /* 0x000fe40000010000 */
[----:B------:R-:W-:Y:S01]  /*2270*/  @P1 FFMA.FTZ R16, R16, R8, -R9 ;  /* 0x0000000810101223 */ /* 0x000fe20000010809 */
[----:B------:R-:W-:Y:S02]  /*2280*/  FSEL R10, R11, R10, !P1 ;  /* 0x0000000a0b0a7208 */ /* 0x000fe40004800000 */
[----:B------:R-:W1:Y:S04]  /*2290*/  SHFL.UP PT, R17, R18, 0x10, RZ ;  /* 0x0600000012117989 */ /* 0x000e6800000e00ff */
[----:B------:R-:W2:Y:S04]  /*22a0*/  SHFL.UP PT, R9, R16, 0x10, RZ ;  /* 0x0600000010097989 */ /* 0x000ea800000e00ff */
[----:B------:R-:W4:Y:S01]  /*22b0*/  SHFL.UP PT, R11, R10, 0x10, RZ ;  /* 0x060000000a0b7989 */ /* 0x000f2200000e00ff */
[----:B------:R-:W-:Y:S01]  /*22c0*/  MOV R13, RZ ;  /* 0x000000ff000d7202 */ /* 0x000fe20000000f00 */
[----:B------:R-:W-:Y:S01]  /*22d0*/  CS2R R14, SRZ ;  /* 0x00000000000e7805 */ /* 0x000fe2000001ff00 */
[----:B------:R-:W-:-:S02]  /*22e0*/  MOV R12, 0x3f800000 ;  /* 0x3f800000000c7802 */ /* 0x000fc40000000f00 */
[----:B------:R-:W-:Y:S02]  /*22f0*/  SHF.L.U32 R79, R61, 0x4, RZ ;  /* 0x000000043d4f7819 */ /* 0x000fe400000006ff */
[C---:B------:R-:W-:Y:S01]  /*2300*/  ISETP.GE.AND P1, PT, R35.reuse, 0x10, PT ;  /* 0x000000102300780c */ /* 0x040fe20003f26270 */
[----:B0-----:R-:W-:Y:S02]  /*2310*/  FMUL.FTZ R8, R10, R27 ;  /* 0x0000001b0a087220 */ /* 0x001fe40000410000 */
[----:B------:R-:W0:Y:S01]  /*2320*/  @!P0 LDS.128 R12, [R79+0x460] ;  /* 0x000460004f0c8984 */ /* 0x000e220000000c00 */
[----:B------:R-:W-:Y:S01]  /*2330*/  ISETP.NE.AND P2, PT, R35, 0x1f, PT ;  /* 0x0000001f2300780c */ /* 0x000fe20003f45270 */
[-C--:B-1----:R-:W-:Y:S02]  /*2340*/  FFMA.FTZ R81, R16, R17.reuse, -R8 ;  /* 0x0000001110517223 */ /* 0x082fe40000010808 */
[C---:B------:R-:W-:Y:S02]  /*2350*/  FMUL.FTZ R26, R10.reuse, R17 ;  /* 0x000000110a1a7220 */ /* 0x040fe40000410000 */
[----:B--2---:R-:W-:-:S02]  /*2360*/  FMUL.FTZ R17, R10, R9 ;  /* 0x000000090a117220 */ /* 0x004fc40000410000 */
[C---:B------:R-:W-:Y:S02]  /*2370*/  FFMA.FTZ R26, R16.reuse, R27, R26 ;  /* 0x0000001b101a7223 */ /* 0x040fe4000001001a */
[-C--:B----4-:R-:W-:Y:S02]  /*2380*/  FFMA.FTZ R17, R16, R11.reuse, R17 ;  /* 0x0000000b10117223 */ /* 0x090fe40000010011 */
[----:B------:R-:W-:Y:S02]  /*2390*/  FMUL.FTZ R8, R10, R11 ;  /* 0x0000000b0a087220 */ /* 0x000fe40000410000 */
        /* <DEDUP_REMOVED lines=22> */
[-C--:B------:R-:W-:Y:S02]  /*2500*/  @P4 FFMA.FTZ R27, R27, R83.reuse, R84 ;  /* 0x000000531b1b4223 */ /* 0x080fe40000010054 */
[----:B------:R-:W-:-:S02]  /*2510*/  @P4 FFMA.FTZ R82, R26, R83, -R82 ;  /* 0x000000531a524223 */ /* 0x000fc40000010852 */
[----:B------:R-:W-:Y:S02]  /*2520*/  @P4 FADD.FTZ R80, R80, R27 ;  /* 0x0000001b50504221 */ /* 0x000fe40000010000 */
[----:B------:R-:W-:Y:S02]  /*2530*/  @P4 FADD.FTZ R81, R81, R82 ;  /* 0x0000005251514221 */ /* 0x000fe40000010000 */
[CC--:B------:R-:W-:Y:S02]  /*2540*/  FMUL.FTZ R16, R75.reuse, R80.reuse ;  /* 0x000000504b107220 */ /* 0x0c0fe40000410000 */
        /* <DEDUP_REMOVED lines=15> */
[----:B------:R-:W-:-:S02]  /*2640*/  FFMA.FTZ R19, R70, R69, R66 ;  /* 0x0000004546137223 */ /* 0x000fc40000010042 */
[----:B------:R-:W-:Y:S02]  /*2650*/  FFMA.FTZ R18, R70, R67, -R18 ;  /* 0x0000004346127223 */ /* 0x000fe40000010812 */
[----:B------:R-:W-:Y:S02]  /*2660*/  FADD.FTZ R76, R76, R19 ;  /* 0x000000134c4c7221 */ /* 0x000fe40000010000 */
[-C--:B------:R-:W-:Y:S02]  /*2670*/  FFMA.FTZ R27, R8, R14.reuse, -R27 ;  /* 0x0000000e081b7223 */ /* 0x080fe4000001081b */
[C---:B------:R-:W-:Y:S02]  /*2680*/  FMUL.FTZ R19, R9.reuse, R13 ;  /* 0x0000000d09137220 */ /* 0x040fe40000410000 */
[C---:B------:R-:W-:Y:S02]  /*2690*/  FMUL.FTZ R14, R9.reuse, R14 ;  /* 0x0000000e090e7220 */ /* 0x040fe40000410000 */
[----:B------:R-:W-:-:S02]  /*26a0*/  FMUL.FTZ R9, R9, R12 ;  /* 0x0000000c09097220 */ /* 0x000fc40000410000 */
[----:B------:R-:W-:Y:S02]  /*26b0*/  FADD.FTZ R73, R73, R18 ;  /* 0x0000001249497221 */ /* 0x000fe40000010000 */
        /* <DEDUP_REMOVED lines=9> */
[----:B---3--:R-:W-:Y:S02]  /*2750*/  FMUL.FTZ R16, R25, R16 ;  /* 0x0000001019107220 */ /* 0x008fe40000410000 */
        /* <DEDUP_REMOVED lines=10> */
.L_x_2515:
[----:B------:R-:W-:Y:S05]  /*2800*/  BSYNC B0 ;  /* 0x0000000000007941 */ /* 0x000fea0003800000 */
.L_x_2514:
[----:B------:R-:W-:Y:S01]  /*2810*/  IADD3 R61, R61, 0x1, RZ ;  /* 0x000000013d3d7810 */ /* 0x000fe20007ffe0ff */
[----:B------:R-:W-:Y:S02]  /*2820*/  FADD.FTZ R72, R72, R71 ;  /* 0x0000004748487221 */ /* 0x000fe40000010000 */
[----:B------:R-:W-:Y:S01]  /*2830*/  FMUL.FTZ R69, R25, R69 ;  /* 0x0000004519457220 */ /* 0x000fe20000410000 */
[----:B------:R-:W-:Y:S01]  /*2840*/  ISETP.GE.AND P1, PT, R61, c[0x0][0x16c], PT ;  /* 0x00005b003d007a0c */ /* 0x000fe20003f26270 */
[----:B0-----:R-:W-:Y:S02]  /*2850*/  FMUL.FTZ R9, R25, R76 ;  /* 0x0000004c19097220 */ /* 0x001fe40000410000 */
        /* <DEDUP_REMOVED lines=12> */
.L_x_2513:
[----:B------:R-:W-:Y:S01]  /*2920*/  BAR.SYNC.DEFER_BLOCKING 0x0 ;  /* 0x0000000000007b1d */ /* 0x000fe20000010000 */
[----:B------:R-:W-:Y:S01]  /*2930*/  ISETP.NE.AND P0, PT, R51, RZ, PT ;  /* 0x000000ff3300720c */ /* 0x000fe20003f05270 */
[----:B------:R-:W-:Y:S01]  /*2940*/  IMAD R10, R62, c[0x0][0x200], RZ ;  /* 0x000080003e0a7a24 */ /* 0x000fe200078e02ff */
[----:B------:R-:W-:Y:S01]  /*2950*/  ISETP.GE.AND P1, PT, R33, R52, PT ;  /* 0x000000342100720c */ /* 0x000fe20003f26270 */
[C---:B------:R-:W-:Y:S01]  /*2960*/  IMAD.WIDE.U32 R8, R31.reuse, c[0x0][0x200], RZ ;  /* 0x000080001f087a25 */ /* 0x040fe200078e00ff */
[----:B------:R-:W-:Y:S01]  /*2970*/  SHF.L.U32 R12, R36, 0x7, RZ ;  /* 0x00000007240c7819 */ /* 0x000fe200000006ff */
[----:B------:R-:W-:Y:S02]  /*2980*/  BSSY B0, `(.L_x_2517) ;  /* 0x0000037000007945 */ /* 0x000fe40003800000 */
[----:B------:R-:W-:Y:S01]  /*2990*/  IMAD R55, R31, c[0x0][0x204], R10 ;  /* 0x000081001f377a24 */ /* 0x000fe200078e020a */
[----:B------:R-:W-:Y:S01]  /*29a0*/  SHF.R.S32.HI R13, RZ, 0x1f, R12 ;  /* 0x0000001fff0d7819 */ /* 0x000fe2000001140c */
[----:B------:R-:W-:-:S02]  /*29b0*/  IMAD R14, R62, c[0x0][0x1f0], RZ ;  /* 0x00007c003e0e7a24 */ /* 0x000fc400078e02ff */
[----:B------:R-:W-:Y:S01]  /*29c0*/  IMAD R19, R29, c[0x0][0x208], RZ ;  /* 0x000082001d137a24 */ /* 0x000fe200078e02ff */
[----:B------:R-:W-:Y:S01]  /*29d0*/  IADD3 R9, R9, R55, RZ ;  /* 0x0000003709097210 */ /* 0x000fe20007ffe0ff */
[C---:B------:R-:W-:Y:S02]  /*29e0*/  IMAD R57, R31.reuse, c[0x0][0x1f4], R14 ;  /* 0x00007d001f397a24 */ /* 0x040fe400078e020e */
[----:B------:R-:W-:-:S04]  /*29f0*/  @!P1 IMAD.WIDE.U32 R14, R31, c[0x0][0x1f0], R12 ;  /* 0x00007c001f0e9a25 */ /* 0x000fc800078e000c */
[----:B------:R-:W-:Y:S01]  /*2a00*/  IMAD.WIDE.U32 R16, R0, c[0x0][0x208], R8 ;  /* 0x0000820000107a25 */ /* 0x000fe200078e0008 */
[----:B------:R-:W-:Y:S02]  /*2a10*/  @!P1 IADD3 R15, R57, R15, RZ ;  /* 0x0000000f390f9210 */ /* 0x000fe40007ffe0ff */
[----:B------:R-:W-:Y:S01]  /*2a20*/  MOV R8, 0x4 ;  /* 0x0000000400087802 */ /* 0x000fe20000000f00 */
[----:B------:R-:W-:Y:S01]  /*2a30*/  STS.128 [R35.X16], R4 ;  /* 0x0000000423007388 */ /* 0x000fe2000000cc00 */
[----:B------:R-:W-:-:S06]  /*2a40*/  NOP ;  /* 0x0000000000007918 */ /* 0x000fcc0000000000 */
[----:B------:R-:W-:Y:S01]  /*2a50*/  LDS R18, [R35.X4] ;  /* 0x0000000023127984 */ /* 0x000fe20000004800 */
[----:B------:R-:W-:-:S03]  /*2a60*/  IMAD.WIDE.U32 R10, R31, c[0x0][0x1f0], RZ ;  /* 0x00007c001f0a7a25 */ /* 0x000fc600078e00ff */
[----:B------:R-:W-:Y:S01]  /*2a70*/  LDS R27, [R35.X4+0x80] ;  /* 0x00008000231b7984 */ /* 0x000fe20000004800 */
[----:B------:R-:W-:Y:S01]  /*2a80*/  IMAD R61, R0, c[0x0][0x20c], R19 ;  /* 0x00008300003d7a24 */ /* 0x000fe200078e0213 */
[----:B------:R-:W-:Y:S01]  /*2a90*/  IADD3 R19, P2, R12, R16, RZ ;  /* 0x000000100c137210 */ /* 0x000fe20007f5e0ff */
[----:B------:R-:W-:Y:S01]  /*2aa0*/  IMAD R59, R29, c[0x0][0x1f8], RZ ;  /* 0x00007e001d3b7a24 */ /* 0x000fe200078e02ff */
[----:B------:R-:W-:Y:S01]  /*2ab0*/  LDS R53, [R35.X4+0x100] ;  /* 0x0001000023357984 */ /* 0x000fe20000004800 */
[----:B------:R-:W-:Y:S01]  /*2ac0*/  IMAD.WIDE R8, R33, R8, c[0x0][0x258] ;  /* 0x0000960021087625 */ /* 0x000fe200078e0208 */
[----:B------:R-:W-:Y:S02]  /*2ad0*/  IADD3 R11, R11, R57, RZ ;  /* 0x000000390b0b7210 */ /* 0x000fe40007ffe0ff */
[----:B------:R-:W-:Y:S01]  /*2ae0*/  LDS R25, [R35.X4+0x180] ;  /* 0x0001800023197984 */ /* 0x000fe20000004800 */
[----:B------:R-:W-:Y:S01]  /*2af0*/  @!P1 IMAD.WIDE.U32 R14, R0, c[0x0][0x1f8], R14 ;  /* 0x00007e00000e9a25 */ /* 0x000fe200078e000e */
[----:B------:R-:W-:-:S02]  /*2b00*/  IADD3.X R16, R13, R61, R17, P2, !PT ;  /* 0x0000003d0d107210 */ /* 0x000fc400017fe411 */
[----:B------:R-:W-:Y:S01]  /*2b10*/  @!P0 STS [0x200], R52 ;  /* 0x00020034ff008388 */ /* 0x000fe20000000800 */
[----:B------:R-:W-:-:S03]  /*2b20*/  IMAD R59, R0, c[0x0][0x1fc], R59 ;  /* 0x00007f00003b7a24 */ /* 0x000fc600078e023b */
[----:B------:R-:W-:Y:S01]  /*2b30*/  BAR.SYNC.DEFER_BLOCKING 0x0 ;  /* 0x0000000000007b1d */ /* 0x000fe20000010000 */
[----:B------:R-:W-:Y:S01]  /*2b40*/  LEA R8, P3, R19, R8, 0x2 ;  /* 0x0000000813087211 */ /* 0x000fe200078610ff */
[----:B------:R-:W-:Y:S01]  /*2b50*/  IMAD.WIDE.U32 R10, R0, c[0x0][0x1f8], R10 ;  /* 0x00007e00000a7a25 */ /* 0x000fe200078e000a */
[----:B------:R-:W-:Y:S02]  /*2b60*/  @!P1 IADD3 R17, P4, R33, R14, RZ ;  /* 0x0000000e21119210 */ /* 0x000fe40007f9e0ff */
[----:B------:R-:W-:Y:S02]  /*2b70*/  LEA.HI.X R9, R19, R9, R16, 0x2, P3 ;  /* 0x0000000913097211 */ /* 0x000fe400018f1410 */
[----:B------:R-:W-:Y:S02]  /*2b80*/  @!P1 IADD3.X R26, R34, R15, R59, P4, !PT ;  /* 0x0000000f221a9210 */ /* 0x000fe400027fe43b */
[----:B------:R-:W-:Y:S02]  /*2b90*/  IADD3 R14, P2, R33, R12, RZ ;  /* 0x0000000c210e7210 */ /* 0x000fe40007f5e0ff */
[----:B------:R-:W-:-:S02]  /*2ba0*/  @!P1 LEA R16, P4, R17, c[0x0][0x268], 0x2 ;  /* 0x00009a0011109a11 */ /* 0x000fc400078810ff */
[----:B------:R-:W-:Y:S02]  /*2bb0*/  IADD3 R57, P6, R12, R10, RZ ;  /* 0x0000000a0c397210 */ /* 0x000fe40007fde0ff */
[----:B------:R-:W-:Y:S02]  /*2bc0*/  IADD3.X R15, R34, R13, RZ, P2, !PT ;  /* 0x0000000d220f7210 */ /* 0x000fe400017fe4ff */
[----:B------:R-:W-:Y:S01]  /*2bd0*/  @!P1 LEA.HI.X R17, R17, c[0x0][0x26c], R26, 0x2, P4 ;  /* 0x00009b0011119a11 */ /* 0x000fe200020f141a */
[----:B------:R-:W0:Y:S02]  /*2be0*/  LDS R24, [0x200] ;  /* 0x00020000ff187984 */ /* 0x000e240000000800 */
[-C--:B0-----:R-:W-:Y:S02]  /*2bf0*/  ISETP.GE.AND P5, PT, R33, R24.reuse, PT ;  /* 0x000000182100720c */ /* 0x081fe40003fa6270 */
[-C--:B------:R-:W-:Y:S02]  /*2c00*/  ISETP.GE.AND P2, PT, R40, R24.reuse, PT ;  /* 0x000000182800720c */ /* 0x080fe40003f46270 */
[----:B------:R-:W-:-:S02]  /*2c10*/  ISETP.GE.AND P3, PT, R41, R24, PT ;  /* 0x000000182900720c */ /* 0x000fc40003f66270 */
[----:B------:R-:W-:Y:S02]  /*2c20*/  ISETP.GE.AND P4, PT, R39, R24, PT ;  /* 0x000000182700720c */ /* 0x000fe40003f86270 */
[----:B------:R-:W-:Y:S02]  /*2c30*/  IADD3.X R24, R13, R59, R11, P6, !PT ;  /* 0x0000003b0d187210 */ /* 0x000fe400037fe40b */
[----:B------:R-:W-:-:S03]  /*2c40*/  LOP3.LUT R39, R33, 0x20, RZ, 0xfc, !PT ;  /* 0x0000002021277812 */ /* 0x000fc600078efcff */
        /* <DEDUP_REMOVED lines=10> */
.L_x_2518:
[----:B------:R-:W-:Y:S05]  /*2cf0*/  BSYNC B0 ;  /* 0x0000000000007941 */ /* 0x000fea0003800000 */
.L_x_2517:
[----:B------:R-:W-:Y:S01]  /*2d00*/  @!P4 STG.E [R8.64+0x80], R27 ;  /* 0x0000801b0800c986 */ /* 0x000fe2000c101904 */
[C---:B0-----:R-:W-:Y:S01]  /*2d10*/  SHF.L.U32 R18, R39.reuse, 0x2, RZ ;  /* 0x0000000227127819 */ /* 0x041fe200000006ff */
[----:B------:R-:W-:Y:S01]  /*2d20*/  HFMA2.MMA R26, -RZ, RZ, 0, 0 ;  /* 0x00000000ff1a7435 */ /* 0x000fe200000001ff */
[C---:B------:R-:W-:Y:S01]  /*2d30*/  SHF.L.U64.HI R19, R39.reuse, 0x2, R34 ;  /* 0x0000000227137819 */ /* 0x040fe20000010222 */
[----:B------:R-:W-:Y:S01]  /*2d40*/  @!P2 STG.E [R8.64+0x100], R53 ;  /* 0x000100350800a986 */ /* 0x000fe2000c101904 */
[----:B------:R-:W-:Y:S01]  /*2d50*/  IADD3 R54, P4, R18, c[0x0][0x268], RZ ;  /* 0x00009a0012367a10 */ /* 0x000fe20007f9e0ff */
[----:B------:R-:W-:Y:S01]  /*2d60*/  HFMA2.MMA R58, -RZ, RZ, 0, 0 ;  /* 0x00000000ff3a7435 */ /* 0x000fe200000001ff */
[----:B------:R-:W-:Y:S01]  /*2d70*/  ISETP.GE.AND P2, PT, R39, R52, PT ;  /* 0x000000342700720c */ /* 0x000fe20003f46270 */
[----:B------:R-:W-:Y:S01]  /*2d80*/  @!P3 STG.E [R8.64+0x180], R25 ;  /* 0x000180190800b986 */ /* 0x000fe2000c101904 */
[----:B------:R-:W-:-:S03]  /*2d90*/  IADD3.X R10, R19, c[0x0][0x26c], RZ, P4, !PT ;  /* 0x00009b00130a7a10 */ /* 0x000fc600027fe4ff */
[----:B------:R-:W-:Y:S01]  /*2da0*/  BAR.SYNC.DEFER_BLOCKING 0x0 ;  /* 0x0000000000007b1d */ /* 0x000fe20000010000 */
[-C--:B------:R-:W-:Y:S02]  /*2db0*/  ISETP.GE.AND P3, PT, R40, R52.reuse, PT ;  /* 0x000000342800720c */ /* 0x080fe40003f66270 */
[----:B------:R-:W-:Y:S02]  /*2dc0*/  ISETP.GE.AND P4, PT, R41, R52, PT ;  /* 0x000000342900720c */ /* 0x000fe40003f86270 */
[C---:B------:R-:W-:Y:S02]  /*2dd0*/  LEA R54, P5, R57.reuse, R54, 0x2 ;  /* 0x0000003639367211 */ /* 0x040fe400078a10ff */
[----:B------:R-:W-:Y:S02]  /*2de0*/  MOV R56, RZ ;  /* 0x000000ff00387202 */ /* 0x000fe40000000f00 */
[----:B------:R-:W-:Y:S02]  /*2df0*/  LEA.HI.X R55, R57, R10, R24, 0x2, P5 ;  /* 0x0000000a39377211 */ /* 0x000fe400028f1418 */
[----:B------:R-:W-:Y:S01]  /*2e00*/  MOV R24, RZ ;  /* 0x000000ff00187202 */ /* 0x000fe20000000f00 */
[----:B------:R-:W2:Y:S05]  /*2e10*/  @!P1 LDG.E R26, [R16.64] ;  /* 0x00000004101a9981 */ /* 0x000eaa000c1e1900 */
        /* <DEDUP_REMOVED lines=21> */
[----:B------:R1:W2:Y:S01]  /*2f70*/  MUFU.RCP R55, R16 ;  /* 0x0000001000377308 */ /* 0x0002a20000001000 */
[----:B------:R-:W-:Y:S01]  /*2f80*/  BAR.SYNC.DEFER_BLOCKING 0x0 ;  /* 0x0000000000007b1d */ /* 0x000fe20000010000 */
[----:B0-----:R-:W-:-:S06]  /*2f90*/  FADD.FTZ R53, R26, 1 ;  /* 0x3f8000001a357421 */ /* 0x001fcc0000010000 */
[----:B------:R-:W0:Y:S01]  /*2fa0*/  MUFU.RCP R24, R24 ;  /* 0x0000001800187308 */ /* 0x000e220000001000 */
[----:B-1----:R-:W-:-:S07]  /*2fb0*/  IMAD R16, R62, c[0x0][0x210], RZ ;  /* 0x000084003e107a24 */ /* 0x002fce00078e02ff */
[----:B------:R-:W1:Y:S01]  /*2fc0*/  MUFU.RCP R25, R25 ;  /* 0x0000001900197308 */ /* 0x000e620000001000 */
[----:B--2---:R-:W-:-:S04]  /*2fd0*/  FMUL.FTZ R17, R8, R55 ;  /* 0x0000003708117220 */ /* 0x004fc80000410000 */
[----:B------:R-:W-:-:S03]  /*2fe0*/  FMUL.FTZ R4, R17, R4 ;  /* 0x0000000411047220 */ /* 0x000fc60000410000 */
[----:B------:R-:W2:Y:S01]  /*2ff0*/  MUFU.RCP R54, R53 ;  /* 0x0000003500367308 */ /* 0x000ea20000001000 */
[----:B0-----:R-:W-:-:S04]  /*3000*/  FMUL.FTZ R8, R9, R24 ;  /* 0x0000001809087220 */ /* 0x001fc80000410000 */
[----:B------:R-:W-:Y:S02]  /*3010*/  FMUL.FTZ R5, R8, R5 ;  /* 0x0000000508057220 */ /* 0x000fe40000410000 */
[----:B-1----:R-:W-:-:S04]  /*3020*/  FMUL.FTZ R9, R10, R25 ;  /* 0x000000190a097220 */ /* 0x002fc80000410000 */
[----:B------:R-:W-:Y:S02]  /*3030*/  FMUL.FTZ R6, R9, R6 ;  /* 0x0000000609067220 */ /* 0x000fe40000410000 */
[----:B------:R-:W-:-:S04]  /*3040*/  IMAD.WIDE.U32 R8, R31, c[0x0][0x210], RZ ;  /* 0x000084001f087a25 */ /* 0x000fc800078e00ff */
[----:B--2---:R-:W-:-:S04]  /*3050*/  FMUL.FTZ R10, R11, R54 ;  /* 0x000000360b0a7220 */ /* 0x004fc80000410000 */
[----:B------:R-:W-:-:S05]  /*3060*/  FMUL.FTZ R7, R10, R7 ;  /* 0x000000070a077220 */ /* 0x000fca0000410000 */
        /* <DEDUP_REMOVED lines=24> */
.L_x_2520:
[----:B------:R-:W-:Y:S05]  /*31f0*/  BSYNC B0 ;  /* 0x0000000000007941 */ /* 0x000fea0003800000 */
.L_x_2519:
[----:B------:R-:W-:Y:S01]  /*3200*/  MOV R4, R8 ;  /* 0x0000000800047202 */ /* 0x000fe20000000f00 */
[----:B0-----:R-:W-:Y:S01]  /*3210*/  IMAD R7, R29, c[0x0][0x218], RZ ;  /* 0x000086001d077a24 */ /* 0x001fe200078e02ff */
[----:B------:R-:W-:Y:S02]  /*3220*/  MOV R5, R53 ;  /* 0x0000003500057202 */ /* 0x000fe40000000f00 */
[----:B------:R-:W-:Y:S01]  /*3230*/  IADD3 R18, P4, R18, c[0x0][0x270], RZ ;  /* 0x00009c0012127a10 */ /* 0x000fe20007f9e0ff */
[C---:B------:R-:W-:Y:S01]  /*3240*/  IMAD R7, R0.reuse, c[0x0][0x21c], R7 ;  /* 0x0000870000077a24 */ /* 0x040fe200078e0207 */
[----:B------:R-:W-:Y:S01]  /*3250*/  ISETP.GE.AND P0, PT, R39, R10, PT ;  /* 0x0000000a2700720c */ /* 0x000fe20003f06270 */
[----:B------:R-:W-:Y:S01]  /*3260*/  IMAD.WIDE.U32 R4, R0, c[0x0][0x218], R4 ;  /* 0x0000860000047a25 */ /* 0x000fe200078e0004 */
[----:B------:R-:W-:Y:S02]  /*3270*/  IADD3.X R19, R19, c[0x0][0x274], RZ, P4, !PT ;  /* 0x00009d0013137a10 */ /* 0x000fe400027fe4ff */
[----:B------:R-:W-:-:S02]  /*3280*/  IADD3 R36, R36, 0x1, RZ ;  /* 0x0000000124247810 */ /* 0x000fc40007ffe0ff */
[----:B------:R-:W-:Y:S02]  /*3290*/  IADD3 R6, P3, R12, R4, RZ ;  /* 0x000000040c067210 */ /* 0x000fe40007f7e0ff */
[----:B------:R-:W-:Y:S02]  /*32a0*/  ISETP.GE.AND P1, PT, R40, R10, PT ;  /* 0x0000000a2800720c */ /* 0x000fe40003f26270 */
[----:B------:R-:W-:Y:S02]  /*32b0*/  IADD3.X R5, R13, R7, R5, P3, !PT ;  /* 0x000000070d057210 */ /* 0x000fe40001ffe405 */
[C---:B------:R-:W-:Y:S02]  /*32c0*/  LEA R4, P3, R6.reuse, R18, 0x2 ;  /* 0x0000001206047211 */ /* 0x040fe400078610ff */
[----:B------:R-:W-:Y:S02]  /*32d0*/  ISETP.GE.AND P2, PT, R41, R10, PT ;  /* 0x0000000a2900720c */ /* 0x000fe40003f46270 */
[----:B------:R-:W-:-:S02]  /*32e0*/  LEA.HI.X R5, R6, R19, R5, 0x2, P3 ;  /* 0x0000001306057211 */ /* 0x000fc400018f1405 */
        /* <DEDUP_REMOVED lines=12> */
.L_x_2521:
[----:B------:R-:W-:Y:S05]  /*33b0*/  EXIT ;  /* 0x000000000000794d */ /* 0x000fea0003800000 */
.L_x_2523:
        /* <DEDUP_REMOVED lines=12> */
.L_x_5389:


//--------------------- .text._Z25selective_scan_fwd_kernelI32Selective_Scan_fwd_kernel_traitsILi32ELi4ELi1ELb0ELb1ELb1ELb0EfN3c107complexIfEEEEv13SSMParamsBase --------------------------
	.section	.text._Z25selective_scan_fwd_kernelI32Selective_Scan_fwd_kernel_traitsILi32ELi4ELi1ELb0ELb1ELb1ELb0EfN3c107complexIfEEEEv13SSMParamsBase,"ax",@progbits
	.sectioninfo	@"SHI_REGISTERS=92"
	.align	128
        .global         _Z25selective_scan_fwd_kernelI32Selective_Scan_fwd_kernel_traitsILi32ELi4ELi1ELb0ELb1ELb1ELb0EfN3c107complexIfEEEEv13SSMParamsBase
        .type           _Z25selective_scan_fwd_kernelI32Selective_Scan_fwd_kernel_traitsILi32ELi4ELi1ELb0ELb1ELb1ELb0EfN3c107complexIfEEEEv13SSMParamsBase,@function
        .size           _Z25selective_scan_fwd_kernelI32Selective_Scan_fwd_kernel_traitsILi32ELi4ELi1ELb0ELb1ELb1ELb0EfN3c107complexIfEEEEv13SSMParamsBase,(.L_x_5390 - _Z25selective_scan_fwd_kernelI32Selective_Scan_fwd_kernel_traitsILi32ELi4ELi1ELb0ELb1ELb1ELb0EfN3c107complexIfEEEEv13SSMParamsBase)
        .other          _Z25selective_scan_fwd_kernelI32Selective_Scan_fwd_kernel_traitsILi32ELi4ELi1ELb0ELb1ELb1ELb0EfN3c107complexIfEEEEv13SSMParamsBase,@"STO_CUDA_ENTRY STV_DEFAULT"
_Z25selective_scan_fwd_kernelI32Selective_Scan_fwd_kernel_traitsILi32ELi4ELi1ELb0ELb1ELb1ELb0EfN3c107complexIfEEEEv13SSMParamsBase:
.text._Z25selective_scan_fwd_kernelI32Selective_Scan_fwd_kernel_traitsILi32ELi4ELi1ELb0ELb1ELb1ELb0EfN3c107complexIfEEEEv13SSMParamsBase:
        /* <DEDUP_REMOVED lines=17> */
[----:B------:R1:W5:Y:S04]  /*0110*/  @P1 LDG.E R28, [R4.64] ;  /* 0x00000004041c1981 */ /* 0x000368000c1e1900 */
[----:B------:R2:W5:Y:S01]  /*0120*/  @P0 LDG.E R26, [R2.64] ;  /* 0x00000004021a0981 */ /* 0x000562000c1e1900 */
[----:B0-----:R-:W0:Y:S02]  /*0130*/  MUFU.RCP R8, R8 ;  /* 0x0000000800087308 */ /* 0x001e240000001000 */
[----:B0-----:R-:W-:-:S06]  /*0140*/  IADD3 R6, R8, 0xffffffe, RZ ;  /* 0x0ffffffe08067810 */ /* 0x001fcc0007ffe0ff */
[----:B------:R0:W3:Y:S01]  /*0150*/  F2I.FTZ.U32.TRUNC.NTZ R7, R6 ;  /* 0x0000000600077305 */ /* 0x0000e2000021f000 */
[----:B--2---:R-:W-:Y:S01]  /*0160*/  MOV R3, c[0x0][0x174] ;  /* 0x00005d0000037a02 */ /* 0x004fe20000000f00 */
[----:B0-----:R-:W-:-:S03]  /*0170*/  HFMA2.MMA R6, -RZ, RZ, 0, 0 ;  /* 0x00000000ff067435 */ /* 0x001fc600000001ff */
[----:B------:R-:W-:Y:S02]  /*0180*/  ISETP.GE.AND P0, PT, R3, 0x1, PT ;  /* 0x000000010300780c */ /* 0x000fe40003f06270 */
[----:B---3--:R-:W-:-:S05]  /*0190*/  IADD3 R10, RZ, -R7, RZ ;  /* 0x80000007ff0a7210 */ /* 0x008fca0007ffe0ff */
[----:B------:R-:W-:Y:S01]  /*01a0*/  IMAD R11, R10, R9, RZ ;  /* 0x000000090a0b7224 */ /* 0x000fe200078e02ff */
[----:B------:R-:W-:-:S03]  /*01b0*/  IABS R2, R0 ;  /* 0x0000000000027213 */ /* 0x000fc60000000000 */
[----:B------:R-:W-:Y:S01]  /*01c0*/  IMAD.HI.U32 R7, R7, R11, R6 ;  /* 0x0000000b07077227 */ /* 0x000fe200078e0006 */
[----:B------:R-:W0:Y:S05]  /*01d0*/  S2UR UR6, SR_CTAID.X ;  /* 0x00000000000679c3 */ /* 0x000e2a0000002500 */
[----:B------:R-:W-:-:S05]  /*01e0*/  IMAD.HI.U32 R7, R7, R2, RZ ;  /* 0x0000000207077227 */ /* 0x000fca00078e00ff */
[----:B------:R-:W-:Y:S01]  /*01f0*/  IADD3 R6, -R7, RZ, RZ ;  /* 0x000000ff07067210 */ /* 0x000fe20007ffe1ff */
[----:B0-----:R-:W-:Y:S06]  /*0200*/  @!P0 EXIT ;  /* 0x000000000000894d */ /* 0x001fec0003800000 */
[----:B-1----:R-:W0:Y:S01]  /*0210*/  S2R R50, SR_TID.X ;  /* 0x0000000000327919 */ /* 0x002e220000002100 */
[----:B------:R-:W-:Y:S01]  /*0220*/  IMAD R6, R9, R6, R2 ;  /* 0x0000000609067224 */ /* 0x000fe200078e0202 */
[----:B------:R-:W-:Y:S01]  /*0230*/  MOV R29, UR6 ;  /* 0x00000006001d7c02 */ /* 0x000fe20008000f00 */
[----:B------:R-:W-:Y:S01]  /*0240*/  IMAD R5, R27, c[0x0][0x1d8], RZ ;  /* 0x000076001b057a24 */ /* 0x000fe200078e02ff */
[C---:B------:R-:W-:Y:S01]  /*0250*/  LOP3.LUT R8, R0.reuse, c[0x0][0x178], RZ, 0x3c, !PT ;  /* 0x00005e0000087a12 */ /* 0x040fe200078e3cff */
[C---:B------:R-:W-:Y:S01]  /*0260*/  IMAD.WIDE.U32 R2, R0.reuse, c[0x0][0x1d8], RZ ;  /* 0x0000760000027a25 */ /* 0x040fe200078e00ff */
[----:B------:R-:W-:Y:S01]  /*0270*/  ISETP.GT.U32.AND P1, PT, R9, R6, PT ;  /* 0x000000060900720c */ /* 0x000fe20003f24070 */
[----:B------:R-:W1:Y:S01]  /*0280*/  S2R R34, SR_LANEID ;  /* 0x0000000000227919 */ /* 0x000e620000000000 */
[----:B------:R-:W-:Y:S01]  /*0290*/  SHF.R.S32.HI R75, RZ, 0x1f, R29 ;  /* 0x0000001fff4b7819 */ /* 0x000fe2000001141d */
[----:B------:R-:W-:Y:S01]  /*02a0*/  IMAD R5, R0, c[0x0][0x1dc], R5 ;  /* 0x0000770000057a24 */ /* 0x000fe200078e0205 */
[----:B------:R-:W-:-:S02]  /*02b0*/  MOV R4, R2 ;  /* 0x0000000200047202 */ /* 0x000fc40000000f00 */
[----:B------:R-:W-:Y:S01]  /*02c0*/  ISETP.GE.AND P2, PT, R8, RZ, PT ;  /* 0x000000ff0800720c */ /* 0x000fe20003f46270 */
[----:B------:R-:W-:Y:S01]  /*02d0*/  IMAD R12, R75, c[0x0][0x1b0], RZ ;  /* 0x00006c004b0c7a24 */ /* 0x000fe200078e02ff */
[----:B------:R-:W-:Y:S01]  /*02e0*/  IADD3 R5, R3, R5, RZ ;  /* 0x0000000503057210 */ /* 0x000fe20007ffe0ff */
[----:B------:R-:W-:Y:S01]  /*02f0*/  IMAD.WIDE.U32 R2, R0, c[0x0][0x1e8], RZ ;  /* 0x00007a0000027a25 */ /* 0x000fe200078e00ff */
[----:B------:R-:W-:-:S03]  /*0300*/  MOV R35, RZ ;  /* 0x000000ff00237202 */ /* 0x000fc60000000f00 */
[-C--:B------:R-:W-:Y:S01]  /*0310*/  @!P1 IADD3 R6, R6, -R9.reuse, RZ ;  /* 0x8000000906069210 */ /* 0x080fe20007ffe0ff */
[----:B------:R-:W-:Y:S01]  /*0320*/  IMAD.WIDE.U32 R4, R29, c[0x0][0x1d0], R4 ;  /* 0x000074001d047a25 */ /* 0x000fe200078e0004 */
[----:B------:R-:W-:Y:S02]  /*0330*/  @!P1 IADD3 R7, R7, 0x1, RZ ;  /* 0x0000000107079810 */ /* 0x000fe40007ffe0ff */
[----:B------:R-:W-:Y:S01]  /*0340*/  ISETP.GE.U32.AND P0, PT, R6, R9, PT ;  /* 0x000000090600720c */ /* 0x000fe20003f06070 */
[----:B------:R-:W-:Y:S01]  /*0350*/  IMAD R6, R75, c[0x0][0x1d0], RZ ;  /* 0x000074004b067a24 */ /* 0x000fe200078e02ff */
[C---:B0-----:R-:W-:Y:S01]  /*0360*/  SHF.L.U32 R31, R50.reuse, 0x2, RZ ;  /* 0x00000002321f7819 */ /* 0x041fe200000006ff */
[----:B------:R-:W-:Y:S01]  /*0370*/  IMAD R9, R27, c[0x0][0x1e8], RZ ;  /* 0x00007a001b097a24 */ /* 0x000fe200078e02ff */
[----:B------:R-:W-:Y:S01]  /*0380*/  LOP3.LUT R30, R50, 0x1f, RZ, 0xc0, !PT ;  /* 0x0000001f321e7812 */ /* 0x000fe200078ec0ff */
[----:B------:R-:W-:Y:S01]  /*0390*/  IMAD R6, R29, c[0x0][0x1d4], R6 ;  /* 0x000075001d067a24 */ /* 0x000fe200078e0206 */
[----:B------:R-:W-:Y:S01]  /*03a0*/  LOP3.LUT R31, R31, 0xffffff80, RZ, 0xc0, !PT ;  /* 0xffffff801f1f7812 */ /* 0x000fe200078ec0ff */
[----:B------:R-:W-:Y:S01]  /*03b0*/  IMAD R9, R0, c[0x0][0x1ec], R9 ;  /* 0x00007b0000097a24 */ /* 0x000fe200078e0209 */
[----:B------:R-:W-:Y:S01]  /*03c0*/  ISETP.NE.AND P1, PT, RZ, c[0x0][0x178], PT ;  /* 0x00005e00ff007a0c */ /* 0x000fe20003f25270 */
[----:B------:R-:W-:Y:S01]  /*03d0*/  IMAD R13, R29, c[0x0][0x1b4], R12 ;  /* 0x00006d001d0d7a24 */ /* 0x000fe200078e020c */
[----:B------:R-:W-:-:S02]  /*03e0*/  LOP3.LUT R32, R31, R30, RZ, 0xfc, !PT ;  /* 0x0000001e1f207212 */ /* 0x000fc400078efcff */
[----:B------:R-:W-:Y:S02]  /*03f0*/  IADD3 R9, R3, R9, RZ ;  /* 0x0000000903097210 */ /* 0x000fe40007ffe0ff */
[----:B------:R-:W-:Y:S02]  /*0400*/  SHF.R.S32.HI R33, RZ, 0x1f, R32 ;  /* 0x0000001fff217819 */ /* 0x000fe40000011420 */
[----:B------:R-:W-:Y:S02]  /*0410*/  IADD3 R21, P3, R32, R4, RZ ;  /* 0x0000000420157210 */ /* 0x000fe40007f7e0ff */
[----:B------:R-:W-:Y:S02]  /*0420*/  @P0 IADD3 R7, R7, 0x1, RZ ;  /* 0x0000000107070810 */ /* 0x000fe40007ffe0ff */
[----:B------:R-:W-:Y:S01]  /*0430*/  IADD3.X R10, R33, R5, R6, P3, !PT ;  /* 0x00000005210a7210 */ /* 0x000fe20001ffe406 */
[----:B------:R-:W-:Y:S01]  /*0440*/  IMAD R6, R75, c[0x0][0x190], RZ ;  /* 0x000064004b067a24 */ /* 0x000fe200078e02ff */
[----:B------:R-:W-:Y:S01]  /*0450*/  MOV R8, R2 ;  /* 0x0000000200087202 */ /* 0x000fe20000000f00 */
[----:B------:R-:W-:Y:S01]  /*0460*/  IMAD.WIDE.U32 R2, R29, c[0x0][0x190], RZ ;  /* 0x000064001d027a25 */ /* 0x000fe200078e00ff */
[----:B------:R-:W-:-:S02]  /*0470*/  MOV R11, R7 ;  /* 0x00000007000b7202 */ /* 0x000fc40000000f00 */
[----:B------:R-:W-:Y:S01]  /*0480*/  LEA R20, P0, R21, c[0x0][0x240], 0x2 ;  /* 0x0000900015147a11 */ /* 0x000fe200078010ff */
[----:B------:R-:W-:Y:S01]  /*0490*/  IMAD R7, R29, c[0x0][0x194], R6 ;  /* 0x000065001d077a24 */ /* 0x000fe200078e0206 */
[----:B------:R-:W-:Y:S01]  /*04a0*/  @!P2 IADD3 R11, -R11, RZ, RZ ;  /* 0x000000ff0b0ba210 */ /* 0x000fe20007ffe1ff */
[----:B------:R-:W-:Y:S01]  /*04b0*/  IMAD.WIDE.U32 R4, R29, c[0x0][0x1b0], RZ ;  /* 0x00006c001d047a25 */ /* 0x000fe200078e00ff */
[----:B------:R-:W-:Y:S02]  /*04c0*/  @!P1 LOP3.LUT R11, RZ, c[0x0][0x178], RZ, 0x33, !PT ;  /* 0x00005e00ff0b9a12 */ /* 0x000fe400078e33ff */
[----:B------:R-:W-:Y:S01]  /*04d0*/  IADD3 R3, R3, R7, RZ ;  /* 0x0000000703037210 */ /* 0x000fe20007ffe0ff */
[----:B------:R-:W-:Y:S01]  /*04e0*/  IMAD R6, R75, c[0x0][0x1e0], RZ ;  /* 0x000078004b067a24 */ /* 0x000fe200078e02ff */
[----:B------:R-:W-:Y:S01]  /*04f0*/  IADD3 R7, R5, R13, RZ ;  /* 0x0000000d05077210 */ /* 0x000fe20007ffe0ff */
[----:B------:R-:W-:Y:S01]  /*0500*/  IMAD.WIDE.U32 R8, R29, c[0x0][0x1e0], R8 ;  /* 0x000078001d087a25 */ /* 0x000fe200078e0008 */
[----:B------:R-:W-:-:S02]  /*0510*/  SHF.R.S32.HI R5, RZ, 0x1f, R11 ;  /* 0x0000001fff057819 */ /* 0x000fc4000001140b */
[----:B------:R-:W-:Y:S01]  /*0520*/  LEA.HI.X R21, R21, c[0x0][0x244], R10, 0x2, P0 ;  /* 0x0000910015157a11 */ /* 0x000fe200000f140a */
[----:B------:R-:W-:Y:S01]  /*0530*/  IMAD R12, R29, c[0x0][0x1e4], R6 ;  /* 0x000079001d0c7a24 */ /* 0x000fe200078e0206 */
[----:B------:R-:W-:Y:S01]  /*0540*/  IADD3 R23, P1, R32, R8, RZ ;  /* 0x0000000820177210 */ /* 0x000fe20007f3e0ff */
[----:B------:R-:W-:Y:S01]  /*0550*/  IMAD R10, R5, c[0x0][0x1a8], RZ ;  /* 0x00006a00050a7a24 */ /* 0x000fe200078e02ff */
[----:B------:R-:W-:Y:S02]  /*0560*/  MOV R6, R4 ;  /* 0x0000000400067202 */ /* 0x000fe40000000f00 */
[----:B------:R-:W-:Y:S01]  /*0570*/  IADD3.X R8, R33, R9, R12, P1, !PT ;  /* 0x0000000921087210 */ /* 0x000fe20000ffe40c */
[----:B------:R-:W-:Y:S01]  /*0580*/  IMAD R12, R5, c[0x0][0x1c8], RZ ;  /* 0x00007200050c7a24 */ /* 0x000fe200078e02ff */
[----:B------:R-:W-:Y:S01]  /*0590*/  LEA R22, P2, R23, c[0x0][0x248], 0x2 ;  /* 0x0000920017167a11 */ /* 0x000fe200078410ff */
[----:B------:R-:W-:Y:S01]  /*05a0*/  IMAD.WIDE.U32 R4, R11, c[0x0][0x1a8], R2 ;  /* 0x00006a000b047a25 */ /* 0x000fe200078e0002 */
[----:B------:R-:W-:-:S02]  /*05b0*/  IADD3 R2, R31, R32, RZ ;  /* 0x000000201f027210 */ /* 0x000fc40007ffe0ff */
[----:B------:R-:W-:Y:S01]  /*05c0*/  LEA.HI.X R23, R23, c[0x0][0x24c], R8, 0x2, P2 ;  /* 0x0000930017177a11 */ /* 0x000fe200010f1408 */
[C---:B------:R-:W-:Y:S01]  /*05d0*/  IMAD.WIDE.U32 R6, R11.reuse, c[0x0][0x1c8], R6 ;  /* 0x000072000b067a25 */ /* 0x040fe200078e0006 */
[----:B------:R-:W-:Y:S02]  /*05e0*/  LEA R43, P0, R4, c[0x0][0x228], 0x2 ;  /* 0x00008a00042b7a11 */ /* 0x000fe400078010ff */
[----:B------:R-:W-:Y:S01]  /*05f0*/  IADD3 R36, R2, 0x20, RZ ;  /* 0x0000002002247810 */ /* 0x000fe20007ffe0ff */
[C---:B------:R-:W-:Y:S01]  /*0600*/  IMAD R3, R11.reuse, c[0x0][0x1cc], R12 ;  /* 0x000073000b037a24 */ /* 0x040fe200078e020c */
[----:B------:R-:W-:Y:S01]  /*0610*/  LEA R44, P1, R6, c[0x0][0x230], 0x2 ;  /* 0x00008c00062c7a11 */ /* 0x000fe200078210ff */
[----:B------:R-:W-:Y:S01]  /*0620*/  IMAD R45, R11, c[0x0][0x1ac], R10 ;  /* 0x00006b000b2d7a24 */ /* 0x000fe200078e020a */
[----:B------:R-:W-:Y:S02]  /*0630*/  IADD3 R37, R2, 0x40, RZ ;  /* 0x0000004002257810 */ /* 0x000fe40007ffe0ff */
[----:B------:R-:W-:-:S02]  /*0640*/  IADD3 R3, R7, R3, RZ ;  /* 0x0000000307037210 */ /* 0x000fc40007ffe0ff */
[----:B------:R-:W-:Y:S02]  /*0650*/  IADD3 R45, R5, R45, RZ ;  /* 0x0000002d052d7210 */ /* 0x000fe40007ffe0ff */
[----:B------:R-:W-:Y:S02]  /*0660*/  LEA.HI.X R46, R6, c[0x0][0x234], R3, 0x2, P1 ;  /* 0x00008d00062e7a11 */ /* 0x000fe400008f1403 */
[----:B------:R-:W-:Y:S02]  /*0670*/  LEA.HI.X R45, R4, c[0x0][0x22c], R45, 0x2, P0 ;  /* 0x00008b00042d7a11 */ /* 0x000fe400000f142d */
[----:B------:R-:W-:Y:S02]  /*0680*/  SHF.R.S32.HI R3, RZ, 0x1f, R2 ;  /* 0x0000001fff037819 */ /* 0x000fe40000011402 */
[C---:B------:R-:W-:Y:S02]  /*0690*/  IADD3 R38, R2.reuse, 0x60, RZ ;  /* 0x0000006002267810 */ /* 0x040fe40007ffe0ff */
[----:B------:R-:W-:-:S02]  /*06a0*/  IADD3 R39, R2, 0x80, RZ ;  /* 0x0000008002277810 */ /* 0x000fc40007ffe0ff */
[C---:B------:R-:W-:Y:S02]  /*06b0*/  IADD3 R40, R2.reuse, 0xa0, RZ ;  /* 0x000000a002287810 */ /* 0x040fe40007ffe0ff */
[C---:B------:R-:W-:Y:S02]  /*06c0*/  IADD3 R41, R2.reuse, 0xc0, RZ ;  /* 0x000000c002297810 */ /* 0x040fe40007ffe0ff */
[----:B-1----:R-:W-:Y:S02]  /*06d0*/  IADD3 R42, R2, 0xe0, RZ ;  /* 0x000000e0022a7810 */ /* 0x002fe40007ffe0ff */
.L_x_2539:
[----:B------:R-:W-:Y:S01]  /*06e0*/  BAR.SYNC.DEFER_BLOCKING 0x0 ;  /* 0x0000000000007b1d */ /* 0x000fe20000010000 */
[----:B0-----:R-:W-:Y:S01]  /*06f0*/  MOV R4, 0xffffff80 ;  /* 0xffffff8000047802 */ /* 0x001fe20000000f00 */
[----:B------:R-:W-:Y:S01]  /*0700*/  HFMA2.MMA R7, -RZ, RZ, 0, 0 ;  /* 0x00000000ff077435 */ /* 0x000fe200000001ff */
[C-C-:B------:R-:W-:Y:S01]  /*0710*/  LOP3.LUT R6, R31.reuse, 0x40, R30.reuse, 0xfe, !PT ;  /* 0x000000401f067812 */ /* 0x140fe200078efe1e */
[----:B------:R-:W-:Y:S01]  /*0720*/  HFMA2.MMA R15, -RZ, RZ, 0, 0 ;  /* 0x00000000ff0f7435 */ /* 0x000fe200000001ff */
[--C-:B------:R-:W-:Y:S01]  /*0730*/  LOP3.LUT R8, R31, 0x60, R30.reuse, 0xfe, !PT ;  /* 0x000000601f087812 */ /* 0x100fe200078efe1e */
[----:B------:R-:W-:Y:S01]  /*0740*/  IMAD R47, R35, R4, c[0x0][0x168] ;  /* 0x00005a00232f7624 */ /* 0x000fe200078e0204 */
[----:B------:R-:W-:-:S02]  /*0750*/  LOP3.LUT R4, R31, 0x20, R30, 0xfe, !PT ;  /* 0x000000201f047812 */ /* 0x000fc400078efe1e */
        /* <DEDUP_REMOVED lines=81> */
.L_x_2525:
[----:B------:R-:W-:Y:S05]  /*0c70*/  BSYNC B0 ;  /* 0x0000000000007941 */ /* 0x000fea0003800000 */
.L_x_2524:
        /* <DEDUP_REMOVED lines=33> */
.L_x_2527:
[----:B------:R-:W-:Y:S05]  /*0e90*/  BSYNC B0 ;  /* 0x0000000000007941 */ /* 0x000fea0003800000 */
.L_x_2526:
        /* <DEDUP_REMOVED lines=33> */
.L_x_2529:
[----:B------:R-:W-:Y:S05]  /*10b0*/  BSYNC B0 ;  /* 0x0000000000007941 */ /* 0x000fea0003800000 */
.L_x_2528:
        /* <DEDUP_REMOVED lines=33> */
.L_x_2531:
[----:B------:R-:W-:Y:S05]  /*12d0*/  BSYNC B0 ;  /* 0x0000000000007941 */ /* 0x000fea0003800000 */
.L_x_2530:
        /* <DEDUP_REMOVED lines=8> */
[----:B------:R-:W-:Y:S01]  /*1360*/  HFMA2.MMA R57, -RZ, RZ, 0, 0 ;  /* 0x00000000ff397435 */ /* 0x000fe200000001ff */
[----:B------:R-:W-:Y:S02]  /*1370*/  FMUL.FTZ R53, R8, R49 ;  /* 0x0000003108357220 */ /* 0x000fe40000410000 */
[----:B------:R-:W-:Y:S02]  /*1380*/  FMUL.FTZ R54, R9, R48 ;  /* 0x0000003009367220 */ /* 0x000fe40000410000 */
[----:B------:R-:W-:Y:S02]  /*1390*/  FMUL.FTZ R55, R10, R51 ;  /* 0x000000330a377220 */ /* 0x000fe40000410000 */
[----:B------:R-:W-:Y:S02]  /*13a0*/  FMUL.FTZ R56, R11, R52 ;  /* 0x000000340b387220 */ /* 0x000fe40000410000 */
.L_x_2535:
[----:B------:R-:W-:Y:S01]  /*13b0*/  MOV R10, 0xffffff80 ;  /* 0xffffff80000a7802 */ /* 0x000fe20000000f00 */
[----:B------:R-:W-:Y:S01]  /*13c0*/  CS2R R24, SRZ ;  /* 0x0000000000187805 */ /* 0x000fe2000001ff00 */
[----:B------:R-:W-:Y:S02]  /*13d0*/  SHF.R.S32.HI R14, RZ, 0x1f, R57 ;  /* 0x0000001fff0e7819 */ /* 0x000fe40000011439 */
[----:B------:R-:W-:Y:S01]  /*13e0*/  MOV R61, RZ ;  /* 0x000000ff003d7202 */ /* 0x000fe20000000f00 */
[----:B------:R-:W-:-:S02]  /*13f0*/  IMAD R47, R35, R10, c[0x0][0x168] ;  /* 0x00005a00232f7624 */ /* 0x000fc400078e020a */
[----:B------:R-:W-:Y:S02]  /*1400*/  IMAD R8, R14, c[0x0][0x1a0], RZ ;  /* 0x000068000e087a24 */ /* 0x000fe400078e02ff */
[----:B------:R-:W-:Y:S01]  /*1410*/  IMAD.WIDE.U32 R10, R57, c[0x0][0x1a0], R2 ;  /* 0x00006800390a7a25 */ /* 0x000fe200078e0002 */
[----:B------:R-:W-:-:S03]  /*1420*/  SHF.L.U32 R59, R47, 0x1, RZ ;  /* 0x000000012f3b7819 */ /* 0x000fc600000006ff */
[----:B------:R-:W-:Y:S01]  /*1430*/  IMAD R9, R57, c[0x0][0x1a4], R8 ;  /* 0x0000690039097a24 */ /* 0x000fe200078e0208 */
[-C--:B------:R-:W-:Y:S02]  /*1440*/  ISETP.GE.AND P3, PT, R2, R59.reuse, PT ;  /* 0x0000003b0200720c */ /* 0x080fe40003f66270 */
[----:B------:R-:W-:Y:S02]  /*1450*/  ISETP.GE.AND P4, PT, R36, R59, PT ;  /* 0x0000003b2400720c */ /* 0x000fe40003f86270 */
[C---:B------:R-:W-:Y:S02]  /*1460*/  LEA R8, P0, R10.reuse, R43, 0x2 ;  /* 0x0000002b0a087211 */ /* 0x040fe400078010ff */
[----:B------:R-:W-:Y:S02]  /*1470*/  IADD3 R9, R11, R9, RZ ;  /* 0x000000090b097210 */ /* 0x000fe40007ffe0ff */
[----:B------:R-:W-:Y:S02]  /*1480*/  ISETP.GE.AND P5, PT, R37, R59, PT ;  /* 0x0000003b2500720c */ /* 0x000fe40003fa6270 */
[----:B------:R-:W-:-:S02]  /*1490*/  LEA.HI.X R9, R10, R45, R9, 0x2, P0 ;  /* 0x0000002d0a097211 */ /* 0x000fc400000f1409 */
[-C--:B------:R-:W-:Y:S02]  /*14a0*/  ISETP.GE.AND P2, PT, R38, R59.reuse, PT ;  /* 0x0000003b2600720c */ /* 0x080fe40003f46270 */
[-C--:B------:R-:W-:Y:S01]  /*14b0*/  ISETP.GE.AND P1, PT, R39, R59.reuse, PT ;  /* 0x0000003b2700720c */ /* 0x080fe20003f26270 */
[----:B------:R0:W2:Y:S01]  /*14c0*/  @!P3 LDG.E R25, [R8.64] ;  /* 0x000000040819b981 */ /* 0x0000a2000c1e1900 */
[-C--:B------:R-:W-:Y:S02]  /*14d0*/  ISETP.GE.AND P0, PT, R40, R59.reuse, PT ;  /* 0x0000003b2800720c */ /* 0x080fe40003f06270 */
[-C--:B------:R-:W-:Y:S01]  /*14e0*/  ISETP.GE.AND P3, PT, R41, R59.reuse, PT ;  /* 0x0000003b2900720c */ /* 0x080fe20003f66270 */
[----:B------:R0:W3:Y:S01]  /*14f0*/  @!P4 LDG.E R24, [R8.64+0x80] ;  /* 0x000080040818c981 */ /* 0x0000e2000c1e1900 */
[----:B------:R-:W-:Y:S02]  /*1500*/  ISETP.GE.AND P4, PT, R42, R59, PT ;  /* 0x0000003b2a00720c */ /* 0x000fe40003f86270 */
[----:B------:R-:W-:Y:S01]  /*1510*/  MOV R50, RZ ;  /* 0x000000ff00327202 */ /* 0x000fe20000000f00 */
[----:B------:R0:W4:Y:S01]  /*1520*/  @!P5 LDG.E R61, [R8.64+0x100] ;  /* 0x00010004083dd981 */ /* 0x000122000c1e1900 */
[----:B------:R-:W-:-:S02]  /*1530*/  MOV R65, RZ ;  /* 0x000000ff00417202 */ /* 0x000fc40000000f00 */
        /* <DEDUP_REMOVED lines=8> */
[----:B------:R-:W-:-:S02]  /*15c0*/  IMAD R13, R27, c[0x0][0x180], RZ ;  /* 0x000060001b0d7a24 */ /* 0x000fc400078e02ff */
        /* <DEDUP_REMOVED lines=9> */
[----:B0-----:R0:W5:Y:S01]  /*1660*/  LDG.E.64 R8, [R18.64] ;  /* 0x0000000412087981 */ /* 0x001162000c1e1b00 */
[----:B------:R-:W-:Y:S02]  /*1670*/  IMAD R10, R14, c[0x0][0x1c0], RZ ;  /* 0x000070000e0a7a24 */ /* 0x000fe400078e02ff */
[----:B------:R-:W-:-:S04]  /*1680*/  IMAD.WIDE.U32 R16, R57, c[0x0][0x1c0], R2 ;  /* 0x0000700039107a25 */ /* 0x000fc800078e0002 */
[----:B------:R-:W-:Y:S01]  /*1690*/  IMAD R15, R57, c[0x0][0x1c4], R10 ;  /* 0x00007100390f7a24 */ /* 0x000fe200078e020a */
[----:B------:R-:W-:Y:S02]  /*16a0*/  IADD3 R11, R34, 0x40, RZ ;  /* 0x00000040220b7810 */ /* 0x000fe40007ffe0ff */
[----:B------:R-:W-:Y:S02]  /*16b0*/  LEA R10, P0, R16, R44, 0x2 ;  /* 0x0000002c100a7211 */ /* 0x000fe400078010ff */
[----:B------:R-:W-:Y:S02]  /*16c0*/  IADD3 R15, R17, R15, RZ ;  /* 0x0000000f110f7210 */ /* 0x000fe40007ffe0ff */
[----:B------:R-:W-:Y:S02]  /*16d0*/  IADD3 R13, R34, 0x20, RZ ;  /* 0x00000020220d7810 */ /* 0x000fe40007ffe0ff */
[----:B------:R-:W-:Y:S02]  /*16e0*/  LEA.HI.SX32 R12, R11, R34, 0x1b ;  /* 0x000000220b0c7211 */ /* 0x000fe400078fdaff */
[----:B------:R-:W-:-:S02]  /*16f0*/  LEA.HI.X R11, R16, R46, R15, 0x2, P0 ;  /* 0x0000002e100b7211 */ /* 0x000fc400000f140f */
[C---:B------:R-:W-:Y:S02]  /*1700*/  IADD3 R15, R34.reuse, 0x60, RZ ;  /* 0x00000060220f7810 */ /* 0x040fe40007ffe0ff */
[CC--:B------:R-:W-:Y:S02]  /*1710*/  LEA.HI.SX32 R14, R34.reuse, R34.reuse, 0x1b ;  /* 0x00000022220e7211 */ /* 0x0c0fe400078fdaff */
[C---:B------:R-:W-:Y:S02]  /*1720*/  IADD3 R17, R34.reuse, 0x80, RZ ;  /* 0x0000008022117810 */ /* 0x040fe40007ffe0ff */
[----:B------:R-:W-:Y:S02]  /*1730*/  LEA.HI.SX32 R13, R13, R34, 0x1b ;  /* 0x000000220d0d7211 */ /* 0x000fe400078fdaff */
[----:B0-----:R-:W-:Y:S02]  /*1740*/  IADD3 R19, R34, 0xa0, RZ ;  /* 0x000000a022137810 */ /* 0x001fe40007ffe0ff */
[----:B------:R-:W-:-:S02]  /*1750*/  ISETP.GE.AND P6, PT, R2, R59, PT ;  /* 0x0000003b0200720c */ /* 0x000fc40003fc6270 */
[----:B------:R-:W-:Y:S02]  /*1760*/  IADD3 R69, R34, 0xc0, RZ ;  /* 0x000000c022457810 */ /* 0x000fe40007ffe0ff */
[-C--:B------:R-:W-:Y:S02]  /*1770*/  ISETP.GE.AND P5, PT, R36, R59.reuse, PT ;  /* 0x0000003b2400720c */ /* 0x080fe40003fa6270 */
[----:B------:R-:W-:Y:S02]  /*1780*/  IADD3 R71, R34, 0xe0, RZ ;  /* 0x000000e022477810 */ /* 0x000fe40007ffe0ff */
[-C--:B------:R-:W-:Y:S02]  /*1790*/  LEA.HI.SX32 R15, R15, R34.reuse, 0x1b ;  /* 0x000000220f0f7211 */ /* 0x080fe400078fdaff */
[----:B------:R-:W-:Y:S02]  /*17a0*/  ISETP.GE.AND P4, PT, R37, R59, PT ;  /* 0x0000003b2500720c */ /* 0x000fe40003f86270 */
[----:B------:R-:W-:-:S02]  /*17b0*/  LEA.HI.SX32 R84, R17, R34, 0x1b ;  /* 0x0000002211547211 */ /* 0x000fc400078fdaff */
[-C--:B------:R-:W-:Y:S02]  /*17c0*/  ISETP.GE.AND P3, PT, R38, R59.reuse, PT ;  /* 0x0000003b2600720c */ /* 0x080fe40003f66270 */
[-C--:B------:R-:W-:Y:S02]  /*17d0*/  LEA.HI.SX32 R82, R19, R34.reuse, 0x1b ;  /* 0x0000002213527211 */ /* 0x080fe400078fdaff */
[-C--:B------:R-:W-:Y:S02]  /*17e0*/  ISETP.GE.AND P2, PT, R39, R59.reuse, PT ;  /* 0x0000003b2700720c */ /* 0x080fe40003f46270 */
[-C--:B------:R-:W-:Y:S01]  /*17f0*/  ISETP.GE.AND P1, PT, R40, R59.reuse, PT ;  /* 0x0000003b2800720c */ /* 0x080fe20003f26270 */
[----:B------:R-:W-:Y:S01]  /*1800*/  CS2R R78, SRZ ;  /* 0x00000000004e7805 */ /* 0x000fe2000001ff00 */
[----:B------:R-:W-:Y:S02]  /*1810*/  LEA.HI.SX32 R76, R71, R34, 0x1b ;  /* 0x00000022474c7211 */ /* 0x000fe400078fdaff */
[----:B------:R-:W-:-:S02]  /*1820*/  ISETP.GE.AND P0, PT, R41, R59, PT ;  /* 0x0000003b2900720c */ /* 0x000fc40003f06270 */
[----:B------:R-:W-:Y:S01]  /*1830*/  MOV R17, RZ ;  /* 0x000000ff00117202 */ /* 0x000fe20000000f00 */
[----:B------:R-:W-:Y:S01]  /*1840*/  CS2R R80, SRZ ;  /* 0x0000000000507805 */ /* 0x000fe2000001ff00 */
[----:B------:R-:W-:Y:S02]  /*1850*/  MOV R83, RZ ;  /* 0x000000ff00537202 */ /* 0x000fe40000000f00 */
[----:B------:R-:W-:Y:S02]  /*1860*/  MOV R77, RZ ;  /* 0x000000ff004d7202 */ /* 0x000fe40000000f00 */
[----:B------:R-:W-:-:S04]  /*1870*/  SHF.L.U32 R74, R34, 0x3, RZ ;  /* 0x00000003224a7819 */ /* 0x000fc800000006ff */
[----:B------:R-:W-:Y:S01]  /*1880*/  LEA.HI.SX32 R74, R74, R74, 0x1b ;  /* 0x0000004a4a4a7211 */ /* 0x000fe200078fdaff */
[----:B--2---:R0:W-:Y:S04]  /*1890*/  STS [R14.X4], R25 ;  /* 0x000000190e007388 */ /* 0x0041e80000004800 */
[----:B---3--:R1:W-:Y:S04]  /*18a0*/  STS [R13.X4+0x80], R24 ;  /* 0x000080180d007388 */ /* 0x0083e80000004800 */
[----:B----4-:R-:W-:Y:S01]  /*18b0*/  STS [R12.X4+0x100], R61 ;  /* 0x0001003d0c007388 */ /* 0x010fe20000004800 */
[----:B0-----:R-:W-:-:S03]  /*18c0*/  LEA.HI.SX32 R25, R69, R34, 0x1b ;  /* 0x0000002245197211 */ /* 0x001fc600078fdaff */
[----:B-----5:R0:W-:Y:S01]  /*18d0*/  STS [R15.X4+0x180], R50 ;  /* 0x000180320f007388 */ /* 0x0201e20000004800 */
[----:B-1----:R-:W-:-:S03]  /*18e0*/  MOV R24, RZ ;  /* 0x000000ff00187202 */ /* 0x002fc60000000f00 */
[----:B------:R-:W-:Y:S04]  /*18f0*/  STS [R84.X4+0x200], R65 ;  /* 0x0002004154007388 */ /* 0x000fe80000004800 */
[----:B------:R-:W-:Y:S04]  /*1900*/  STS [R82.X4+0x280], R63 ;  /* 0x0002803f52007388 */ /* 0x000fe80000004800 */
[----:B------:R1:W-:Y:S04]  /*1910*/  STS [R25.X4+0x300], R58 ;  /* 0x0003003a19007388 */ /* 0x0003e80000004800 */
[----:B------:R-:W-:Y:S01]  /*1920*/  STS [R76.X4+0x380], R67 ;  /* 0x000380434c007388 */ /* 0x000fe20000004800 */
[----:B------:R-:W-:-:S06]  /*1930*/  NOP ;  /* 0x0000000000007918 */ /* 0x000fcc0000000000 */
[----:B------:R2:W3:Y:S04]  /*1940*/  @!P6 LDG.E R79, [R10.64] ;  /* 0x000000040a4fe981 */ /* 0x0004e8000c1e1900 */
[----:B------:R2:W4:Y:S04]  /*1950*/  @!P5 LDG.E R78, [R10.64+0x80] ;  /* 0x000080040a4ed981 */ /* 0x000528000c1e1900 */
[----:B------:R2:W5:Y:S04]  /*1960*/  @!P4 LDG.E R17, [R10.64+0x100] ;  /* 0x000100040a11c981 */ /* 0x000568000c1e1900 */
[----:B------:R2:W3:Y:S04]  /*1970*/  @!P3 LDG.E R24, [R10.64+0x180] ;  /* 0x000180040a18b981 */ /* 0x0004e8000c1e1900 */
[----:B------:R2:W3:Y:S04]  /*1980*/  @!P2 LDG.E R83, [R10.64+0x200] ;  /* 0x000200040a53a981 */ /* 0x0004e8000c1e1900 */
[----:B------:R2:W3:Y:S04]  /*1990*/  @!P1 LDG.E R81, [R10.64+0x280] ;  /* 0x000280040a519981 */ /* 0x0004e8000c1e1900 */
[----:B------:R2:W3:Y:S01]  /*19a0*/  @!P0 LDG.E R80, [R10.64+0x300] ;  /* 0x000300040a508981 */ /* 0x0004e2000c1e1900 */
[----:B------:R-:W-:-:S03]  /*19b0*/  ISETP.GE.AND P6, PT, R42, R59, PT ;  /* 0x0000003b2a00720c */ /* 0x000fc60003fc6270 */
[----:B0-----:R-:W0:Y:S01]  /*19c0*/  S2R R50, SR_TID.X ;  /* 0x0000000000327919 */ /* 0x001e220000002100 */
[----:B------:R-:W-:Y:S02]  /*19d0*/  FMUL.FTZ R16, R9, R49 ;  /* 0x0000003109107220 */ /* 0x000fe40000410000 */
[----:B------:R-:W-:Y:S01]  /*19e0*/  FMUL.FTZ R8, R8, 1.4426950216293334961 ;  /* 0x3fb8aa3b08087820 */ /* 0x000fe20000410000 */
[----:B------:R-:W-:Y:S06]  /*19f0*/  LDS R61, [R74.X4+0xc] ;  /* 0x00000c004a3d7984 */ /* 0x000fec0000004800 */
[----:B------:R2:W3:Y:S01]  /*1a00*/  @!P6 LDG.E R77, [R10.64+0x380] ;  /* 0x000380040a4de981 */ /* 0x0004e2000c1e1900 */
[----:B-1----:R-:W-:-:S02]  /*1a10*/  FMUL.RZ R58, R16, 0.15915493667125701904 ;  /* 0x3e22f983103a7820 */ /* 0x002fc4000040c000 */
[-C--:B------:R-:W-:Y:S02]  /*1a20*/  FMUL.FTZ R16, R9, R48.reuse ;  /* 0x0000003009107220 */ /* 0x080fe40000410000 */
[----:B------:R-:W-:Y:S02]  /*1a30*/  MUFU.SIN R71, R58 ;  /* 0x0000003a00477308 */ /* 0x000fe40000000400 */
[----:B------:R-:W-:Y:S02]  /*1a40*/  FMUL.RZ R59, R16, 0.15915493667125701904 ;  /* 0x3e22f983103b7820 */ /* 0x000fe4000040c000 */
[----:B------:R-:W-:Y:S04]  /*1a50*/  LDS R16, [R74.X4+0x4] ;  /* 0x000004004a107984 */ /* 0x000fe80000004800 */
[----:B------:R1:W-:Y:S01]  /*1a60*/  MUFU.COS R69, R58 ;  /* 0x0000003a00457308 */ /* 0x0003e20000000000 */
[C---:B------:R-:W-:Y:S01]  /*1a70*/  FMUL.FTZ R60, R8.reuse, R49 ;  /* 0x00000031083c7220 */ /* 0x040fe20000410000 */
[----:B-1----:R-:W1:Y:S01]  /*1a80*/  LDS R58, [R74.X4] ;  /* 0x000000004a3a7984 */ /* 0x002e620000004800 */
[----:B------:R-:W-:-:S02]  /*1a90*/  FMUL.FTZ R63, R8, R48 ;  /* 0x00000030083f7220 */ /* 0x000fc40000410000 */
[CC--:B------:R-:W-:Y:S02]  /*1aa0*/  FMUL.FTZ R62, R8.reuse, R51.reuse ;  /* 0x00000033083e7220 */ /* 0x0c0fe40000410000 */
[-C--:B--2---:R-:W-:Y:S01]  /*1ab0*/  FMUL.FTZ R11, R8, R52.reuse ;  /* 0x00000034080b7220 */ /* 0x084fe20000410000 */
[----:B0-----:R-:W-:Y:S01]  /*1ac0*/  SHF.L.U32 R66, R50, 0x2, RZ ;  /* 0x0000000232427819 */ /* 0x001fe200000006ff */
[C---:B------:R-:W-:Y:S01]  /*1ad0*/  FMUL.FTZ R8, R9.reuse, R51 ;  /* 0x0000003309087220 */ /* 0x040fe20000410000 */
[----:B------:R-:W-:Y:S01]  /*1ae0*/  MUFU.SIN R18, R59 ;  /* 0x0000003b00127308 */ /* 0x000fe20000000400 */
[----:B------:R-:W-:Y:S02]  /*1af0*/  FMUL.FTZ R10, R9, R52 ;  /* 0x00000034090a7220 */ /* 0x000fe40000410000 */
[----:B------:R-:W-:Y:S01]  /*1b00*/  FMUL.RZ R64, R8, 0.15915493667125701904 ;  /* 0x3e22f98308407820 */ /* 0x000fe2000040c000 */
[----:B------:R-:W-:-:S04]  /*1b10*/  IADD3 R8, R66, 0x1, RZ ;  /* 0x0000000142087810 */ /* 0x000fc80007ffe0ff */
[----:B------:R0:W-:Y:S01]  /*1b20*/  MUFU.COS R19, R59 ;  /* 0x0000003b00137308 */ /* 0x0001e20000000000 */
[----:B------:R-:W-:Y:S01]  /*1b30*/  ISETP.GE.U32.AND P1, PT, R8, R47, PT ;  /* 0x0000002f0800720c */ /* 0x000fe20003f26070 */
[----:B------:R-:W-:Y:S01]  /*1b40*/  FMUL.RZ R68, R10, 0.15915493667125701904 ;  /* 0x3e22f9830a447820 */ /* 0x000fe2000040c000 */
[----:B0-----:R-:W0:Y:S01]  /*1b50*/  LDS R59, [R74.X4+0x8] ;  /* 0x000008004a3b7984 */ /* 0x001e220000004800 */
[----:B------:R-:W-:-:S04]  /*1b60*/  IADD3 R8, R66, 0x2, RZ ;  /* 0x0000000242087810 */ /* 0x000fc80007ffe0ff */
[----:B------:R-:W2:Y:S01]  /*1b70*/  MUFU.EX2 R63, R63 ;  /* 0x0000003f003f7308 */ /* 0x000ea20000000800 */
[----:B------:R-:W-:Y:S02]  /*1b80*/  IADD3 R10, R66, 0x3, RZ ;  /* 0x00000003420a7810 */ /* 0x000fe40007ffe0ff */
[-C--:B------:R-:W-:Y:S02]  /*1b90*/  ISETP.GE.U32.AND P2, PT, R8, R47.reuse, PT ;  /* 0x0000002f0800720c */ /* 0x080fe40003f46070 */
[----:B------:R-:W0:Y:S03]  /*1ba0*/  LDS R8, [R74.X4+0x14] ;  /* 0x000014004a087984 */ /* 0x000e260000004800 */
[----:B------:R-:W-:Y:S01]  /*1bb0*/  MUFU.EX2 R62, R62 ;  /* 0x0000003e003e7308 */ /* 0x000fe20000000800 */
[-C--:B------:R-:W-:Y:S02]  /*1bc0*/  ISETP.GE.U32.AND P3, PT, R10, R47.reuse, PT ;  /* 0x0000002f0a00720c */ /* 0x080fe40003f66070 */
[----:B------:R-:W0:Y:S05]  /*1bd0*/  LDS R10, [R74.X4+0x10] ;  /* 0x000010004a0a7984 */ /* 0x000e2a0000004800 */
[----:B------:R-:W2:Y:S08]  /*1be0*/  MUFU.COS R9, R64 ;  /* 0x0000004000097308 */ /* 0x000eb00000000000 */
[----:B------:R2:W0:Y:S01]  /*1bf0*/  MUFU.SIN R65, R64 ;  /* 0x0000004000417308 */ /* 0x0004220000000400 */
[----:B------:R-:W-:Y:S01]  /*1c00*/  ISETP.GE.U32.AND P0, PT, R66, R47, PT ;  /* 0x0000002f4200720c */ /* 0x000fe20003f06070 */
[----:B-1----:R-:W-:-:S06]  /*1c10*/  FMUL.FTZ R58, R53, R58 ;  /* 0x0000003a353a7220 */ /* 0x002fcc0000410000 */
[----:B------:R-:W1:Y:S01]  /*1c20*/  MUFU.EX2 R60, R60 ;  /* 0x0000003c003c7308 */ /* 0x000e620000000800 */
[C---:B--2---:R-:W-:Y:S02]  /*1c30*/  FMUL.FTZ R64, R63.reuse, R19 ;  /* 0x000000133f407220 */ /* 0x044fe40000410000 */
[----:B------:R-:W-:Y:S01]  /*1c40*/  FMUL.FTZ R70, R62, R9 ;  /* 0x000000093e467220 */ /* 0x000fe20000410000 */
[----:B------:R-:W2:Y:S01]  /*1c50*/  LDS R19, [R74.X4+0x1c] ;  /* 0x00001c004a137984 */ /* 0x000ea20000004800 */
[----:B------:R-:W-:-:S03]  /*1c60*/  FMUL.FTZ R63, R63, R18 ;  /* 0x000000123f3f7220 */ /* 0x000fc60000410000 */
[----:B------:R-:W-:Y:S01]  /*1c70*/  MUFU.EX2 R11, R11 ;  /* 0x0000000b000b7308 */ /* 0x000fe20000000800 */
[----:B------:R-:W2:Y:S07]  /*1c80*/  LDS R9, [R74.X4+0x18] ;  /* 0x000018004a097984 */ /* 0x000eae0000004800 */
[----:B------:R-:W1:Y:S01]  /*1c90*/  MUFU.COS R66, R68 ;  /* 0x0000004400427308 */ /* 0x000e620000000000 */
[----:B0-----:R-:W-:Y:S01]  /*1ca0*/  FMUL.FTZ R67, R62, R65 ;  /* 0x000000413e437220 */ /* 0x001fe20000410000 */
[----:B------:R-:W-:Y:S01]  /*1cb0*/  FSEL R62, R63, RZ, !P1 ;  /* 0x000000ff3f3e7208 */ /* 0x000fe20004800000 */
[----:B------:R-:W-:Y:S01]  /*1cc0*/  FMUL.FTZ R16, R53, R16 ;  /* 0x0000001035107220 */ /* 0x000fe20000410000 */
[----:B------:R-:W-:Y:S01]  /*1cd0*/  FSEL R63, R58, RZ, !P0 ;  /* 0x000000ff3a3f7208 */ /* 0x000fe20004000000 */
[----:B------:R-:W-:Y:S01]  /*1ce0*/  FMUL.FTZ R61, R54, R61 ;  /* 0x0000003d363d7220 */ /* 0x000fe20000410000 */
[----:B------:R-:W-:-:S02]  /*1cf0*/  FSEL R64, R64, 1, !P1 ;  /* 0x3f80000040407808 */ /* 0x000fc40004800000 */
[----:B------:R0:W0:Y:S01]  /*1d00*/  MUFU.SIN R18, R68 ;  /* 0x0000004400127308 */ /* 0x0000220000000400 */
[----:B------:R-:W-:Y:S01]  /*1d10*/  FSEL R65, R16, RZ, !P0 ;  /* 0x000000ff10417208 */ /* 0x000fe20004000000 */
[----:B------:R-:W-:Y:S02]  /*1d20*/  FMUL.FTZ R58, R63, R62 ;  /* 0x0000003e3f3a7220 */ /* 0x000fe40000410000 */
[C---:B-1----:R-:W-:Y:S02]  /*1d30*/  FMUL.FTZ R69, R60.reuse, R69 ;  /* 0x000000453c457220 */ /* 0x042fe40000410000 */
[----:B------:R-:W-:Y:S02]  /*1d40*/  FMUL.FTZ R71, R60, R71 ;  /* 0x000000473c477220 */ /* 0x000fe40000410000 */
[----:B------:R-:W-:Y:S01]  /*1d50*/  FMUL.FTZ R60, R11, R66 ;  /* 0x000000420b3c7220 */ /* 0x000fe20000410000 */
[----:B------:R-:W-:Y:S01]  /*1d60*/  FSEL R66, R61, RZ, !P1 ;  /* 0x000000ff3d427208 */ /* 0x000fe20004800000 */
[----:B------:R-:W-:-:S02]  /*1d70*/  FMUL.FTZ R59, R54, R59 ;  /* 0x0000003b363b7220 */ /* 0x000fc40000410000 */
[C---:B------:R-:W-:Y:S02]  /*1d80*/  FMUL.FTZ R16, R65.reuse, R62 ;  /* 0x0000003e41107220 */ /* 0x040fe40000410000 */
[-C--:B------:R-:W-:Y:S01]  /*1d90*/  FFMA.FTZ R61, R65, R64.reuse, R58 ;  /* 0x00000040413d7223 */ /* 0x080fe2000001003a */
[----:B------:R-:W-:Y:S02]  /*1da0*/  FSEL R67, R67, RZ, !P2 ;  /* 0x000000ff43437208 */ /* 0x000fe40005000000 */
[----:B0-----:R-:W-:Y:S01]  /*1db0*/  FSEL R68, R59, RZ, !P1 ;  /* 0x000000ff3b447208 */ /* 0x001fe20004800000 */
[----:B------:R-:W-:Y:S02]  /*1dc0*/  FFMA.FTZ R59, R63, R64, -R16 ;  /* 0x000000403f3b7223 */ /* 0x000fe40000010810 */
[----:B------:R-:W-:Y:S01]  /*1dd0*/  FADD.FTZ R61, R66, R61 ;  /* 0x0000003d423d7221 */ /* 0x000fe20000010000 */
[----:B------:R-:W-:Y:S01]  /*1de0*/  FSEL R69, R69, 1, !P0 ;  /* 0x3f80000045457808 */ /* 0x000fe20004000000 */
[----:B------:R-:W-:Y:S01]  /*1df0*/  FADD.FTZ R59, R68, R59 ;  /* 0x0000003b443b7221 */ /* 0x000fe20000010000 */
[----:B------:R-:W-:Y:S01]  /*1e00*/  FSEL R70, R70, 1, !P2 ;  /* 0x3f80000046467808 */ /* 0x000fe20005000000 */
[----:B------:R-:W-:Y:S01]  /*1e10*/  FMUL.FTZ R16, R67, R61 ;  /* 0x0000003d43107220 */ /* 0x000fe20000410000 */
[----:B------:R-:W-:Y:S01]  /*1e20*/  FSEL R71, R71, RZ, !P0 ;  /* 0x000000ff47477208 */ /* 0x000fe20004000000 */
[----:B------:R-:W-:-:S02]  /*1e30*/  FMUL.FTZ R18, R11, R18 ;  /* 0x000000120b127220 */ /* 0x000fc40000410000 */
[----:B------:R-:W-:Y:S02]  /*1e40*/  FMUL.FTZ R11, R69, R62 ;  /* 0x0000003e450b7220 */ /* 0x000fe40000410000 */
[C---:B------:R-:W-:Y:S02]  /*1e50*/  FMUL.FTZ R8, R55.reuse, R8 ;  /* 0x0000000837087220 */ /* 0x040fe40000410000 */
[-C--:B------:R-:W-:Y:S02]  /*1e60*/  FFMA.FTZ R16, R70, R59.reuse, -R16 ;  /* 0x0000003b46107223 */ /* 0x080fe40000010810 */
[----:B------:R-:W-:Y:S02]  /*1e70*/  FMUL.FTZ R10, R55, R10 ;  /* 0x0000000a370a7220 */ /* 0x000fe40000410000 */
[----:B------:R-:W-:Y:S01]  /*1e80*/  FMUL.FTZ R59, R67, R59 ;  /* 0x0000003b433b7220 */ /* 0x000fe20000410000 */
[----:B------:R-:W-:Y:S01]  /*1e90*/  FSEL R72, R8, RZ, !P2 ;  /* 0x000000ff08487208 */ /* 0x000fe20005000000 */
[----:B------:R-:W-:-:S02]  /*1ea0*/  FMUL.FTZ R58, R71, R62 ;  /* 0x0000003e473a7220 */ /* 0x000fc40000410000 */
[-C--:B------:R-:W-:Y:S01]  /*1eb0*/  FFMA.FTZ R11, R71, R64.reuse, R11 ;  /* 0x00000040470b7223 */ /* 0x080fe2000001000b */
[----:B------:R-:W-:Y:S01]  /*1ec0*/  FSEL R73, R10, RZ, !P2 ;  /* 0x000000ff0a497208 */ /* 0x000fe20005000000 */
[----:B------:R-:W-:Y:S01]  /*1ed0*/  FFMA.FTZ R85, R70, R61, R59 ;  /* 0x0000003d46557223 */ /* 0x000fe2000001003b */
[----:B------:R-:W-:Y:S01]  /*1ee0*/  FSEL R61, R18, RZ, !P3 ;  /* 0x000000ff123d7208 */ /* 0x000fe20005800000 */
[----:B------:R-:W-:Y:S02]  /*1ef0*/  FFMA.FTZ R58, R69, R64, -R58 ;  /* 0x00000040453a7223 */ /* 0x000fe4000001083a */
[----:B------:R-:W-:Y:S02]  /*1f00*/  FMUL.FTZ R59, R67, R11 ;  /* 0x0000000b433b7220 */ /* 0x000fe40000410000 */
[----:B------:R-:W-:Y:S02]  /*1f10*/  FADD.FTZ R85, R72, R85 ;  /* 0x0000005548557221 */ /* 0x000fe40000010000 */
[----:B------:R-:W-:Y:S01]  /*1f20*/  FADD.FTZ R16, R73, R16 ;  /* 0x0000001049107221 */ /* 0x000fe20000010000 */
[----:B------:R-:W-:Y:S01]  /*1f30*/  FSEL R60, R60, 1, !P3 ;  /* 0x3f8000003c3c7808 */ /* 0x000fe20005800000 */
[----:B------:R-:W-:-:S02]  /*1f40*/  FFMA.FTZ R8, R70, R58, -R59 ;  /* 0x0000003a46087223 */ /* 0x000fc4000001083b */
[----:B------:R-:W-:Y:S02]  /*1f50*/  FMUL.FTZ R58, R67, R58 ;  /* 0x0000003a433a7220 */ /* 0x000fe40000410000 */
[C---:B--2---:R-:W-:Y:S02]  /*1f60*/  FMUL.FTZ R19, R56.reuse, R19 ;  /* 0x0000001338137220 */ /* 0x044fe40000410000 */
[----:B------:R-:W-:Y:S02]  /*1f70*/  FMUL.FTZ R9, R56, R9 ;  /* 0x0000000938097220 */ /* 0x000fe40000410000 */
[C---:B------:R-:W-:Y:S02]  /*1f80*/  FMUL.FTZ R59, R61.reuse, R85 ;  /* 0x000000553d3b7220 */ /* 0x040fe40000410000 */
[-C--:B------:R-:W-:Y:S02]  /*1f90*/  FMUL.FTZ R10, R61, R16.reuse ;  /* 0x000000103d0a7220 */ /* 0x080fe40000410000 */
[----:B------:R-:W-:Y:S01]  /*1fa0*/  FFMA.FTZ R11, R70, R11, R58 ;  /* 0x0000000b460b7223 */ /* 0x000fe2000001003a */
[----:B------:R-:W-:Y:S01]  /*1fb0*/  FSEL R58, R19, RZ, !P3 ;  /* 0x000000ff133a7208 */ /* 0x000fe20005800000 */
[C---:B------:R-:W-:Y:S01]  /*1fc0*/  FFMA.FTZ R16, R60.reuse, R16, -R59 ;  /* 0x000000103c107223 */ /* 0x040fe2000001083b */
[----:B------:R-:W-:Y:S01]  /*1fd0*/  FSEL R59, R9, RZ, !P3 ;  /* 0x000000ff093b7208 */ /* 0x000fe20005800000 */
[----:B------:R-:W-:-:S02]  /*1fe0*/  FFMA.FTZ R19, R60, R85, R10 ;  /* 0x000000553c137223 */ /* 0x000fc4000001000a */
[CC--:B------:R-:W-:Y:S02]  /*1ff0*/  FMUL.FTZ R9, R61.reuse, R11.reuse ;  /* 0x0000000b3d097220 */ /* 0x0c0fe40000410000 */
[----:B------:R-:W-:Y:S02]  /*2000*/  FADD.FTZ R19, R58, R19 ;  /* 0x000000133a137221 */ /* 0x000fe40000010000 */
[-C--:B------:R-:W-:Y:S02]  /*2010*/  FMUL.FTZ R10, R61, R8.reuse ;  /* 0x000000083d0a7220 */ /* 0x080fe40000410000 */
[----:B------:R-:W-:Y:S02]  /*2020*/  FADD.FTZ R18, R59, R16 ;  /* 0x000000103b127221 */ /* 0x000fe40000010000 */
[C---:B------:R-:W-:Y:S01]  /*2030*/  FFMA.FTZ R16, R60.reuse, R8, -R9 ;  /* 0x000000083c107223 */ /* 0x040fe20000010809 */
[----:B------:R-:W0:Y:S01]  /*2040*/  SHFL.UP PT, R87, R19, 0x1, RZ ;  /* 0x0420000013577989 */ /* 0x000e2200000e00ff */
[----:B------:R-:W-:-:S03]  /*2050*/  FFMA.FTZ R10, R60, R11, R10 ;  /* 0x0000000b3c0a7223 */ /* 0x000fc6000001000a */
[----:B------:R-:W1:Y:S04]  /*2060*/  SHFL.UP PT, R85, R18, 0x1, RZ ;  /* 0x0420000012557989 */ /* 0x000e6800000e00ff */
[----:B------:R-:W2:Y:S04]  /*2070*/  SHFL.UP PT, R9, R16, 0x1, RZ ;  /* 0x0420000010097989 */ /* 0x000ea800000e00ff */
[----:B------:R-:W2:Y:S01]  /*2080*/  SHFL.UP PT, R11, R10, 0x1, RZ ;  /* 0x042000000a0b7989 */ /* 0x000ea200000e00ff */
[----:B------:R-:W-:Y:S01]  /*2090*/  ISETP.GE.AND P0, PT, R34, 0x1, PT ;  /* 0x000000012200780c */ /* 0x000fe20003f06270 */
[----:B0-----:R-:W-:-:S02]  /*20a0*/  FMUL.FTZ R8, R10, R87 ;  /* 0x000000570a087220 */ /* 0x001fc40000410000 */
[-C--:B-1----:R-:W-:Y:S02]  /*20b0*/  FMUL.FTZ R88, R10, R85.reuse ;  /* 0x000000550a587220 */ /* 0x082fe40000410000 */
[----:B------:R-:W-:Y:S02]  /*20c0*/  FFMA.FTZ R85, R16, R85, -R8 ;  /* 0x0000005510557223 */ /* 0x000fe40000010808 */
[----:B--2---:R-:W-:Y:S02]  /*20d0*/  FMUL.FTZ R86, R10, R9 ;  /* 0x000000090a567220 */ /* 0x004fe40000410000 */
[----:B------:R-:W-:Y:S02]  /*20e0*/  FFMA.FTZ R88, R16, R87, R88 ;  /* 0x0000005710587223 */ /* 0x000fe40000010058 */
[-C--:B------:R-:W-:Y:S02]  /*20f0*/  FMUL.FTZ R8, R10, R11.reuse ;  /* 0x0000000b0a087220 */ /* 0x080fe40000410000 */
        /* <DEDUP_REMOVED lines=12> */
[C---:B--2---:R-:W-:Y:S02]  /*21c0*/  FMUL.FTZ R86, R11.reuse, R8 ;  /* 0x000000080b567220 */ /* 0x044fe40000410000 */
        /* <DEDUP_REMOVED lines=26> */
[----:B------:R-:W2:Y:S04]  /*2370*/  SHFL.UP PT, R85, R19, 0x8, RZ ;  /* 0x0500000013557989 */ /* 0x000ea800000e00ff */
[----:B------:R-:W4:Y:S01]  /*2380*/  SHFL.UP PT, R9, R11, 0x8, RZ ;  /* 0x050000000b097989 */ /* 0x000f2200000e00ff */
[----:B------:R-:W-:-:S03]  /*2390*/  ISETP.GE.AND P1, PT, R34, 0x8, PT ;  /* 0x000000082200780c */ /* 0x000fc60003f26270 */
[----:B---3--:R-:W-:Y:S01]  /*23a0*/  STS [R14.X4+0x420], R79 ;  /* 0x0004204f0e007388 */ /* 0x008fe20000004800 */
[C---:B0-----:R-:W-:Y:S02]  /*23b0*/  FMUL.FTZ R86, R11.reuse, R8 ;  /* 0x000000080b567220 */ /* 0x041fe40000410000 */
[C---:B-1----:R-:W-:Y:S02]  /*23c0*/  FMUL.FTZ R88, R11.reuse, R10 ;  /* 0x0000000a0b587220 */ /* 0x042fe40000410000 */
[CC--:B--2---:R-:W-:Y:S02]  /*23d0*/  FMUL.FTZ R87, R11.reuse, R85.reuse ;  /* 0x000000550b577220 */ /* 0x0c4fe40000410000 */
[C---:B------:R-:W-:Y:S02]  /*23e0*/  FFMA.FTZ R88, R16.reuse, R85, R88 ;  /* 0x0000005510587223 */ /* 0x040fe40000010058 */
[-C--:B----4-:R-:W-:Y:S02]  /*23f0*/  FFMA.FTZ R86, R16, R9.reuse, R86 ;  /* 0x0000000910567223 */ /* 0x090fe40000010056 */
[----:B------:R-:W-:-:S02]  /*2400*/  FMUL.FTZ R9, R11, R9 ;  /* 0x000000090b097220 */ /* 0x000fc40000410000 */
[C---:B------:R-:W-:Y:S01]  /*2410*/  FFMA.FTZ R87, R16.reuse, R10, -R87 ;  /* 0x0000000a10577223 */ /* 0x040fe20000010857 */
[----:B------:R0:W-:Y:S01]  /*2420*/  STS [R13.X4+0x4a0], R78 ;  /* 0x0004a04e0d007388 */ /* 0x0001e20000004800 */
[----:B------:R-:W-:Y:S02]  /*2430*/  @P1 FFMA.FTZ R16, R16, R8, -R9 ;  /* 0x0000000810101223 */ /* 0x000fe40000010809 */
[----:B------:R-:W-:Y:S01]  /*2440*/  @P1 FADD.FTZ R19, R19, R88 ;  /* 0x0000005813131221 */ /* 0x000fe20000010000 */
[----:B-----5:R-:W-:Y:S01]  /*2450*/  STS [R12.X4+0x520], R17 ;  /* 0x000520110c007388 */ /* 0x020fe20000004800 */
[----:B------:R-:W-:Y:S01]  /*2460*/  @P1 FADD.FTZ R18, R18, R87 ;  /* 0x0000005712121221 */ /* 0x000fe20000010000 */
[----:B------:R-:W-:Y:S02]  /*2470*/  FSEL R86, R11, R86, !P1 ;  /* 0x000000560b567208 */ /* 0x000fe40004800000 */
[----:B------:R1:W-:Y:S04]  /*2480*/  STS [R15.X4+0x5a0], R24 ;  /* 0x0005a0180f007388 */ /* 0x0003e80000004800 */
[----:B------:R-:W-:Y:S01]  /*2490*/  STS [R84.X4+0x620], R83 ;  /* 0x0006205354007388 */ /* 0x000fe20000004800 */
[----:B------:R-:W-:-:S03]  /*24a0*/  ISETP.NE.AND P0, PT, R30, RZ, PT ;  /* 0x000000ff1e00720c */ /* 0x000fc60003f05270 */
[----:B------:R-:W-:Y:S04]  /*24b0*/  STS [R82.X4+0x6a0], R81 ;  /* 0x0006a05152007388 */ /* 0x000fe80000004800 */
[----:B------:R-:W-:Y:S04]  /*24c0*/  STS [R25.X4+0x720], R80 ;  /* 0x0007205019007388 */ /* 0x000fe80000004800 */
[----:B------:R-:W2:Y:S04]  /*24d0*/  SHFL.UP PT, R25, R19, 0x10, RZ ;  /* 0x0600000013197989 */ /* 0x000ea800000e00ff */
[----:B------:R-:W3:Y:S04]  /*24e0*/  SHFL.UP PT, R9, R16, 0x10, RZ ;  /* 0x0600000010097989 */ /* 0x000ee800000e00ff */
[----:B------:R-:W4:Y:S01]  /*24f0*/  SHFL.UP PT, R17, R18, 0x10, RZ ;  /* 0x0600000012117989 */ /* 0x000f2200000e00ff */
[----:B------:R-:W-:-:S03]  /*2500*/  ISETP.EQ.OR P0, PT, R35, RZ, P0 ;  /* 0x000000ff2300720c */ /* 0x000fc60000702670 */
[----:B------:R-:W5:Y:S01]  /*2510*/  SHFL.UP PT, R11, R86, 0x10, RZ ;  /* 0x06000000560b7989 */ /* 0x000f6200000e00ff */
[----:B0-----:R-:W-:Y:S01]  /*2520*/  MOV R13, RZ ;  /* 0x000000ff000d7202 */ /* 0x001fe20000000f00 */
[----:B-1----:R-:W-:Y:S01]  /*2530*/  CS2R R14, SRZ ;  /* 0x00000000000e7805 */ /* 0x002fe2000001ff00 */
[----:B------:R-:W-:Y:S01]  /*2540*/  MOV R12, 0x3f800000 ;  /* 0x3f800000000c7802 */ /* 0x000fe20000000f00 */
[----:B------:R4:W-:Y:S01]  /*2550*/  STS [R76.X4+0x7a0], R77 ;  /* 0x0007a04d4c007388 */ /* 0x0009e20000004800 */
[----:B------:R-:W-:-:S06]  /*2560*/  NOP ;  /* 0x0000000000007918 */ /* 0x000fcc0000000000 */
[----:B------:R-:W0:Y:S01]  /*2570*/  @!P0 LDS.128 R12, [R57.X16+0x880] ;  /* 0x00088000390c8984 */ /* 0x000e22000000cc00 */
[----:B------:R-:W-:Y:S01]  /*2580*/  ISETP.GE.AND P0, PT, R34, 0x10, PT ;  /* 0x000000102200780c */ /* 0x000fe20003f06270 */
[----:B--2---:R-:W-:Y:S01]  /*2590*/  FMUL.FTZ R24, R86, R25 ;  /* 0x0000001956187220 */ /* 0x004fe20000410000 */
[----:B------:R-:W-:Y:S01]  /*25a0*/  ISETP.NE.AND P1, PT, R34, 0x1f, PT ;  /* 0x0000001f2200780c */ /* 0x000fe20003f25270 */
[----:B------:R-:W-:Y:S01]  /*25b0*/  LDS R83, [R74.X4+0x424] ;  /* 0x000424004a537984 */ /* 0x000fe20000004800 */
[----:B---3--:R-:W-:-:S03]  /*25c0*/  FMUL.FTZ R10, R86, R9 ;  /* 0x00000009560a7220 */ /* 0x008fc60000410000 */
[----:B------:R-:W-:Y:S01]  /*25d0*/  LDS R77, [R74.X4+0x428] ;  /* 0x000428004a4d7984 */ /* 0x000fe20000004800 */
[-C--:B----4-:R-:W-:Y:S02]  /*25e0*/  FMUL.FTZ R76, R86, R17.reuse ;  /* 0x00000011564c7220 */ /* 0x090fe40000410000 */
[----:B------:R-:W-:Y:S01]  /*25f0*/  FFMA.FTZ R17, R16, R17, -R24 ;  /* 0x0000001110117223 */ /* 0x000fe20000010818 */
[----:B------:R-:W-:Y:S01]  /*2600*/  LDS R78, [R74.X4+0x42c] ;  /* 0x00042c004a4e7984 */ /* 0x000fe20000004800 */
[-C--:B-----5:R-:W-:Y:S02]  /*2610*/  FMUL.FTZ R8, R86, R11.reuse ;  /* 0x0000000b56087220 */ /* 0x0a0fe40000410000 */
[C---:B------:R-:W-:Y:S01]  /*2620*/  FFMA.FTZ R11, R16.reuse, R11, R10 ;  /* 0x0000000b100b7223 */ /* 0x040fe2000001000a */
[----:B------:R-:W-:Y:S01]  /*2630*/  LDS R79, [R74.X4+0x430] ;  /* 0x000430004a4f7984 */ /* 0x000fe20000004800 */
[----:B------:R-:W-:Y:S02]  /*2640*/  FFMA.FTZ R76, R16, R25, R76 ;  /* 0x00000019104c7223 */ /* 0x000fe4000001004c */
        /* <DEDUP_REMOVED lines=38> */
[----:B------:R-:W-:Y:S01]  /*28b0*/  FFMA.FTZ R17, R64, R84, R17 ;  /* 0x0000005440117223 */ /* 0x000fe20000010011 */
        /* <DEDUP_REMOVED lines=39> */
.L_x_2534:
[----:B------:R-:W-:Y:S05]  /*2b30*/  BSYNC B0 ;  /* 0x0000000000007941 */ /* 0x000fea0003800000 */
.L_x_2533:
[----:B-1----:R-:W-:Y:S01]  /*2b40*/  IADD3 R57, R57, 0x1, RZ ;  /* 0x0000000139397810 */ /* 0x002fe20007ffe0ff */
[-C--:B------:R-:W-:Y:S02]  /*2b50*/  FMUL.FTZ R61, R61, R67.reuse ;  /* 0x000000433d3d7220 */ /* 0x080fe40000410000 */
[C---:B------:R-:W-:Y:S01]  /*2b60*/  FFMA.FTZ R19, R60.reuse, R67, R19 ;  /* 0x000000433c137223 */ /* 0x040fe20000010013 */
[----:B------:R-:W-:Y:S01]  /*2b70*/  ISETP.GE.AND P0, PT, R57, c[0x0][0x16c], PT ;  /* 0x00005b0039007a0c */ /* 0x000fe20003f06270 */
[----:B------:R-:W-:Y:S02]  /*2b80*/  FFMA.FTZ R60, R60, R16, -R61 ;  /* 0x000000103c3c7223 */ /* 0x000fe4000001083d */
[----:B------:R-:W-:Y:S02]  /*2b90*/  FADD.FTZ R19, R58, R19 ;  /* 0x000000133a137221 */ /* 0x000fe40000010000 */
        /* <DEDUP_REMOVED lines=14> */
.L_x_2532:
        /* <DEDUP_REMOVED lines=30> */
.L_x_2537:
[----:B------:R-:W-:Y:S05]  /*2e60*/  BSYNC B0 ;  /* 0x0000000000007941 */ /* 0x000fea0003800000 */
.L_x_2536:
[----:B------:R-:W-:Y:S01]  /*2e70*/  MOV R4, R8 ;  /* 0x0000000800047202 */ /* 0x000fe20000000f00 */
[----:B------:R-:W-:Y:S01]  /*2e80*/  IMAD R9, R27, c[0x0][0x208], RZ ;  /* 0x000082001b097a24 */ /* 0x000fe200078e02ff */
[----:B------:R-:W-:Y:S02]  /*2e90*/  MOV R5, R25 ;  /* 0x0000001900057202 */ /* 0x000fe40000000f00 */
[----:B0-----:R-:W-:Y:S01]  /*2ea0*/  LOP3.LUT R6, R31, 0x20, R30, 0xfe, !PT ;  /* 0x000000201f067812 */ /* 0x001fe200078efe1e */
[C---:B------:R-:W-:Y:S01]  /*2eb0*/  IMAD R8, R0.reuse, c[0x0][0x20c], R9 ;  /* 0x0000830000087a24 */ /* 0x040fe200078e0209 */
[----:B------:R-:W-:Y:S01]  /*2ec0*/  SHF.L.U32 R7, R35, 0x7, RZ ;  /* 0x0000000723077819 */ /* 0x000fe200000006ff */
[----:B------:R-:W-:Y:S01]  /*2ed0*/  IMAD.WIDE.U32 R4, R0, c[0x0][0x208], R4 ;  /* 0x0000820000047a25 */ /* 0x000fe200078e0004 */
[----:B------:R-:W-:Y:S02]  /*2ee0*/  ISETP.GE.AND P0, PT, R6, R19, PT ;  /* 0x000000130600720c */ /* 0x000fe40003f06270 */
[----:B------:R-:W-:-:S02]  /*2ef0*/  SHF.R.S32.HI R9, RZ, 0x1f, R7 ;  /* 0x0000001fff097819 */ /* 0x000fc40000011407 */
[----:B------:R-:W-:Y:S02]  /*2f00*/  IADD3 R6, P4, R7, R4, RZ ;  /* 0x0000000407067210 */ /* 0x000fe40007f9e0ff */
[C---:B------:R-:W-:Y:S02]  /*2f10*/  LEA R7, P3, R32.reuse, c[0x0][0x258], 0x2 ;  /* 0x0000960020077a11 */ /* 0x040fe400078610ff */
[----:B------:R-:W-:Y:S02]  /*2f20*/  IADD3.X R5, R9, R8, R5, P4, !PT ;  /* 0x0000000809057210 */ /* 0x000fe400027fe405 */
[----:B------:R-:W-:Y:S02]  /*2f30*/  LEA.HI.X R8, R32, c[0x0][0x25c], R33, 0x2, P3 ;  /* 0x0000970020087a11 */ /* 0x000fe400018f1421 */
[----:B------:R-:W-:Y:S02]  /*2f40*/  LEA R4, P3, R6, R7, 0x2 ;  /* 0x0000000706047211 */ /* 0x000fe400078610ff */
[----:B------:R-:W-:-:S02]  /*2f50*/  LOP3.LUT R10, R31, 0x40, R30, 0xfe, !PT ;  /* 0x000000401f0a7812 */ /* 0x000fc400078efe1e */
[----:B------:R-:W-:Y:S02]  /*2f60*/  LOP3.LUT R12, R31, 0x60, R30, 0xfe, !PT ;  /* 0x000000601f0c7812 */ /* 0x000fe400078efe1e */
[----:B------:R-:W-:Y:S02]  /*2f70*/  LEA.HI.X R5, R6, R8, R5, 0x2, P3 ;  /* 0x0000000806057211 */ /* 0x000fe400018f1405 */
[----:B------:R-:W-:Y:S02]  /*2f80*/  IADD3 R35, R35, 0x1, RZ ;  /* 0x0000000123237810 */ /* 0x000fe40007ffe0ff */
[-C--:B------:R-:W-:Y:S01]  /*2f90*/  ISETP.GE.AND P1, PT, R10, R19.reuse, PT ;  /* 0x000000130a00720c */ /* 0x080fe20003f26270 */
[----:B------:R0:W-:Y:S01]  /*2fa0*/  @!P0 STG.E [R4.64+0x80], R13 ;  /* 0x0000800d04008986 */ /* 0x0001e2000c101904 */
[----:B------:R-:W-:Y:S02]  /*2fb0*/  ISETP.GE.AND P2, PT, R12, R19, PT ;  /* 0x000000130c00720c */ /* 0x000fe40003f46270 */
[----:B------:R-:W-:-:S02]  /*2fc0*/  ISETP.GE.AND P0, PT, R35, c[0x0][0x174], PT ;  /* 0x00005d0023007a0c */ /* 0x000fc40003f06270 */
[----:B------:R-:W-:Y:S02]  /*2fd0*/  IADD3 R43, P3, R43, 0x400, RZ ;  /* 0x000004002b2b7810 */ /* 0x000fe40007f7e0ff */
[----:B------:R-:W-:Y:S02]  /*2fe0*/  IADD3 R44, P4, R44, 0x400, RZ ;  /* 0x000004002c2c7810 */ /* 0x000fe40007f9e0ff */
        /* <DEDUP_REMOVED lines=10> */
.L_x_2538:
[----:B------:R-:W-:Y:S05]  /*3090*/  EXIT ;  /* 0x000000000000794d */ /* 0x000fea0003800000 */
.L_x_2540:
        /* <DEDUP_REMOVED lines=14> */
.L_x_5390:


//--------------------- .text._Z25selective_scan_fwd_kernelI32Selective_Scan_fwd_kernel_traitsILi32ELi4ELi1ELb0ELb1ELb1ELb1EfN3c107complexIfEEEEv13SSMParamsBase --------------------------
	.section	.text._Z25selective_scan_fwd_kernelI32Selective_Scan_fwd_kernel_traitsILi32ELi4ELi1ELb0ELb1ELb1ELb1EfN3c107complexIfEEEEv13SSMParamsBase,"ax",@progbits
	.sectioninfo	@"SHI_REGISTERS=92"
	.align	128
        .global         _Z25selective_scan_fwd_kernelI32Selective_Scan_fwd_kernel_traitsILi32ELi4ELi1ELb0ELb1ELb1ELb1EfN3c107complexIfEEEEv13SSMParamsBase
        .type           _Z25selective_scan_fwd_kernelI32Selective_Scan_fwd_kernel_traitsILi32ELi4ELi1ELb0ELb1ELb1ELb1EfN3c107complexIfEEEEv13SSMParamsBase,@function
        .size           _Z25selective_scan_fwd_kernelI32Selective_Scan_fwd_kernel_traitsILi32ELi4ELi1ELb0ELb1ELb1ELb1EfN3c107complexIfEEEEv13SSMParamsBase,(.L_x_5391 - _Z25selective_scan_fwd_kernelI32Selective_Scan_fwd_kernel_traitsILi32ELi4ELi1ELb0ELb1ELb1ELb1EfN3c107complexIfEEEEv13SSMParamsBase)
        .other          _Z25selective_scan_fwd_kernelI32Selective_Scan_fwd_kernel_traitsILi32ELi4ELi1ELb0ELb1ELb1ELb1EfN3c107complexIfEEEEv13SSMParamsBase,@"STO_CUDA_ENTRY STV_DEFAULT"
_Z25selective_scan_fwd_kernelI32Selective_Scan_fwd_kernel_traitsILi32ELi4ELi1ELb0ELb1ELb1ELb1EfN3c107complexIfEEEEv13SSMParamsBase:
.text._Z25selective_scan_fwd_kernelI32Selective_Scan_fwd_kernel_traitsILi32ELi4ELi1ELb0ELb1ELb1ELb1EfN3c107complexIfEEEEv13SSMParamsBase:
        /* <DEDUP_REMOVED lines=33> */
[----:B-1----:R-:W-:Y:S01]  /*0210*/  IMAD R6, R9, R6, R2 ;  /* 0x0000000609067224 */ /* 0x002fe200078e0202 */
[----:B------:R-:W0:Y:S01]  /*0220*/  S2R R48, SR_TID.X ;  /* 0x0000000000307919 */ /* 0x000e220000002100 */
[----:B------:R-:W-:Y:S01]  /*0230*/  IMAD R5, R27, c[0x0][0x1d8], RZ ;  /* 0x000076001b057a24 */ /* 0x000fe200078e02ff */
[----:B------:R-:W-:Y:S01]  /*0240*/  MOV R29, UR6 ;  /* 0x00000006001d7c02 */ /* 0x000fe20008000f00 */
[C---:B------:R-:W-:Y:S01]  /*0250*/  IMAD.WIDE.U32 R2, R0.reuse, c[0x0][0x1d8], RZ ;  /* 0x0000760000027a25 */ /* 0x040fe200078e00ff */
[----:B------:R-:W-:Y:S01]  /*0260*/  ISETP.GT.U32.AND P1, PT, R9, R6, PT ;  /* 0x000000060900720c */ /* 0x000fe20003f24070 */
[----:B------:R-:W1:Y:S01]  /*0270*/  S2R R34, SR_LANEID ;  /* 0x0000000000227919 */ /* 0x000e620000000000 */
[----:B------:R-:W-:Y:S01]  /*0280*/  SHF.R.S32.HI R69, RZ, 0x1f, R29 ;  /* 0x0000001fff457819 */ /* 0x000fe2000001141d */
[C---:B------:R-:W-:Y:S01]  /*0290*/  IMAD R5, R0.reuse, c[0x0][0x1dc], R5 ;  /* 0x0000770000057a24 */ /* 0x040fe200078e0205 */
[----:B------:R-:W-:Y:S01]  /*02a0*/  MOV R4, R2 ;  /* 0x0000000200047202 */ /* 0x000fe20000000f00 */
[----:B------:R-:W-:Y:S01]  /*02b0*/  IMAD R7, R27, c[0x0][0x1e8], RZ ;  /* 0x00007a001b077a24 */ /* 0x000fe200078e02ff */
[----:B------:R-:W-:Y:S01]  /*02c0*/  MOV R35, RZ ;  /* 0x000000ff00237202 */ /* 0x000fe20000000f00 */
[----:B------:R-:W-:Y:S01]  /*02d0*/  IMAD R10, R69, c[0x0][0x190], RZ ;  /* 0x00006400450a7a24 */ /* 0x000fe200078e02ff */
[----:B------:R-:W-:Y:S01]  /*02e0*/  IADD3 R5, R3, R5, RZ ;  /* 0x0000000503057210 */ /* 0x000fe20007ffe0ff */
[----:B------:R-:W-:-:S04]  /*02f0*/  IMAD.WIDE.U32 R2, R0, c[0x0][0x1e8], RZ ;  /* 0x00007a0000027a25 */ /* 0x000fc800078e00ff */
[-C--:B------:R-:W-:Y:S01]  /*0300*/  @!P1 IADD3 R6, R6, -R9.reuse, RZ ;  /* 0x8000000906069210 */ /* 0x080fe20007ffe0ff */
[----:B------:R-:W-:Y:S01]  /*0310*/  IMAD R7, R0, c[0x0][0x1ec], R7 ;  /* 0x00007b0000077a24 */ /* 0x000fe200078e0207 */
[----:B------:R-:W-:Y:S01]  /*0320*/  @!P1 IADD3 R8, R8, 0x1, RZ ;  /* 0x0000000108089810 */ /* 0x000fe20007ffe0ff */
[----:B------:R-:W-:Y:S01]  /*0330*/  IMAD.WIDE.U32 R4, R29, c[0x0][0x1d0], R4 ;  /* 0x000074001d047a25 */ /* 0x000fe200078e0004 */
[----:B------:R-:W-:Y:S02]  /*0340*/  ISETP.GE.U32.AND P0, PT, R6, R9, PT ;  /* 0x000000090600720c */ /* 0x000fe40003f06070 */
[----:B------:R-:W-:Y:S01]  /*0350*/  LOP3.LUT R9, R0, c[0x0][0x178], RZ, 0x3c, !PT ;  /* 0x00005e0000097a12 */ /* 0x000fe200078e3cff */
[C---:B------:R-:W-:Y:S01]  /*0360*/  IMAD R6, R69.reuse, c[0x0][0x1d0], RZ ;  /* 0x0000740045067a24 */ /* 0x040fe200078e02ff */
[C---:B0-----:R-:W-:Y:S01]  /*0370*/  SHF.L.U32 R31, R48.reuse, 0x2, RZ ;  /* 0x00000002301f7819 */ /* 0x041fe200000006ff */
[----:B------:R-:W-:Y:S01]  /*0380*/  IMAD R14, R69, c[0x0][0x1b0], RZ ;  /* 0x00006c00450e7a24 */ /* 0x000fe200078e02ff */
[----:B------:R-:W-:Y:S01]  /*0390*/  ISETP.GE.AND P2, PT, R9, RZ, PT ;  /* 0x000000ff0900720c */ /* 0x000fe20003f46270 */
[C---:B------:R-:W-:Y:S01]  /*03a0*/  IMAD R12, R29.reuse, c[0x0][0x1d4], R6 ;  /* 0x000075001d0c7a24 */ /* 0x040fe200078e0206 */
[----:B------:R-:W-:Y:S01]  /*03b0*/  ISETP.NE.AND P1, PT, RZ, c[0x0][0x178], PT ;  /* 0x00005e00ff007a0c */ /* 0x000fe20003f25270 */
[----:B------:R-:W-:Y:S01]  /*03c0*/  IMAD R9, R29, c[0x0][0x194], R10 ;  /* 0x000065001d097a24 */ /* 0x000fe200078e020a */
[----:B------:R-:W-:Y:S01]  /*03d0*/  LOP3.LUT R30, R48, 0x1f, RZ, 0xc0, !PT ;  /* 0x0000001f301e7812 */ /* 0x000fe200078ec0ff */
[----:B------:R-:W-:Y:S01]  /*03e0*/  IMAD R10, R69, c[0x0][0x1e0], RZ ;  /* 0x00007800450a7a24 */ /* 0x000fe200078e02ff */
[----:B------:R-:W-:Y:S01]  /*03f0*/  LOP3.LUT R31, R31, 0xffffff80, RZ, 0xc0, !PT ;  /* 0xffffff801f1f7812 */ /* 0x000fe200078ec0ff */
[----:B------:R-:W-:Y:S01]  /*0400*/  IMAD R11, R29, c[0x0][0x1b4], R14 ;  /* 0x00006d001d0b7a24 */ /* 0x000fe200078e020e */
[----:B------:R-:W-:Y:S01]  /*0410*/  IADD3 R7, R3, R7, RZ ;  /* 0x0000000703077210 */ /* 0x000fe20007ffe0ff */
[C---:B------:R-:W-:Y:S01]  /*0420*/  IMAD R10, R29.reuse, c[0x0][0x1e4], R10 ;  /* 0x000079001d0a7a24 */ /* 0x040fe200078e020a */
[----:B------:R-:W-:Y:S01]  /*0430*/  MOV R6, R2 ;  /* 0x0000000200067202 */ /* 0x000fe20000000f00 */
[----:B------:R-:W-:Y:S01]  /*0440*/  IMAD.WIDE.U32 R2, R29, c[0x0][0x190], RZ ;  /* 0x000064001d027a25 */ /* 0x000fe200078e00ff */
[----:B------:R-:W-:-:S02]  /*0450*/  LOP3.LUT R32, R31, R30, RZ, 0xfc, !PT ;  /* 0x0000001e1f207212 */ /* 0x000fc400078efcff */
[----:B------:R-:W-:Y:S01]  /*0460*/  @P0 IADD3 R8, R8, 0x1, RZ ;  /* 0x0000000108080810 */ /* 0x000fe20007ffe0ff */
[----:B------:R-:W-:Y:S01]  /*0470*/  IMAD.WIDE.U32 R6, R29, c[0x0][0x1e0], R6 ;  /* 0x000078001d067a25 */ /* 0x000fe200078e0006 */
[----:B------:R-:W-:Y:S02]  /*0480*/  SHF.R.S32.HI R33, RZ, 0x1f, R32 ;  /* 0x0000001fff217819 */ /* 0x000fe40000011420 */
[----:B------:R-:W-:Y:S02]  /*0490*/  IADD3 R21, P3, R32, R4, RZ ;  /* 0x0000000420157210 */ /* 0x000fe40007f7e0ff */
[----:B------:R-:W-:Y:S02]  /*04a0*/  @!P2 IADD3 R8, -R8, RZ, RZ ;  /* 0x000000ff0808a210 */ /* 0x000fe40007ffe1ff */
[----:B------:R-:W-:Y:S02]  /*04b0*/  @!P1 LOP3.LUT R8, RZ, c[0x0][0x178], RZ, 0x33, !PT ;  /* 0x00005e00ff089a12 */ /* 0x000fe400078e33ff */
[----:B------:R-:W-:-:S02]  /*04c0*/  IADD3 R3, R3, R9, RZ ;  /* 0x0000000903037210 */ /* 0x000fc40007ffe0ff */
[----:B------:R-:W-:Y:S01]  /*04d0*/  IADD3.X R12, R33, R5, R12, P3, !PT ;  /* 0x00000005210c7210 */ /* 0x000fe20001ffe40c */
[----:B------:R-:W-:Y:S01]  /*04e0*/  IMAD.WIDE.U32 R4, R29, c[0x0][0x1b0], RZ ;  /* 0x00006c001d047a25 */ /* 0x000fe200078e00ff */
[----:B------:R-:W-:Y:S02]  /*04f0*/  IADD3 R9, P1, R32, R6, RZ ;  /* 0x0000000620097210 */ /* 0x000fe40007f3e0ff */
[----:B------:R-:W-:Y:S01]  /*0500*/  SHF.R.S32.HI R6, RZ, 0x1f, R8 ;  /* 0x0000001fff067819 */ /* 0x000fe20000011408 */
[----:B------:R-:W-:Y:S01]  /*0510*/  IMAD.WIDE.U32 R2, R8, c[0x0][0x1a8], R2 ;  /* 0x00006a0008027a25 */ /* 0x000fe200078e0002 */
[----:B------:R-:W-:Y:S02]  /*0520*/  IADD3.X R10, R33, R7, R10, P1, !PT ;  /* 0x00000007210a7210 */ /* 0x000fe40000ffe40a */
[----:B------:R-:W-:Y:S01]  /*0530*/  IADD3 R5, R5, R11, RZ ;  /* 0x0000000b05057210 */ /* 0x000fe20007ffe0ff */
[C---:B------:R-:W-:Y:S01]  /*0540*/  IMAD R7, R6.reuse, c[0x0][0x1a8], RZ ;  /* 0x00006a0006077a24 */ /* 0x040fe200078e02ff */
[----:B------:R-:W-:Y:S01]  /*0550*/  LEA R20, P0, R21, c[0x0][0x240], 0x2 ;  /* 0x0000900015147a11 */ /* 0x000fe200078010ff */
[----:B------:R-:W-:Y:S01]  /*0560*/  IMAD R11, R6, c[0x0][0x1c8], RZ ;  /* 0x00007200060b7a24 */ /* 0x000fe200078e02ff */
[----:B------:R-:W-:Y:S01]  /*0570*/  IADD3 R22, R31, R32, RZ ;  /* 0x000000201f167210 */ /* 0x000fe20007ffe0ff */
[C---:B------:R-:W-:Y:S01]  /*0580*/  IMAD R7, R8.reuse, c[0x0][0x1ac], R7 ;  /* 0x00006b0008077a24 */ /* 0x040fe200078e0207 */
[----:B------:R-:W-:Y:S01]  /*0590*/  LEA.HI.X R21, R21, c[0x0][0x244], R12, 0x2, P0 ;  /* 0x0000910015157a11 */ /* 0x000fe200000f140c */
[----:B------:R-:W-:Y:S01]  /*05a0*/  IMAD.WIDE.U32 R4, R8, c[0x0][0x1c8], R4 ;  /* 0x0000720008047a25 */ /* 0x000fe200078e0004 */
[----:B------:R-:W-:-:S02]  /*05b0*/  LEA R43, P0, R2, c[0x0][0x228], 0x2 ;  /* 0x00008a00022b7a11 */ /* 0x000fc400078010ff */
[----:B------:R-:W-:Y:S01]  /*05c0*/  IADD3 R45, R3, R7, RZ ;  /* 0x00000007032d7210 */ /* 0x000fe20007ffe0ff */
[----:B------:R-:W-:Y:S01]  /*05d0*/  IMAD R11, R8, c[0x0][0x1cc], R11 ;  /* 0x00007300080b7a24 */ /* 0x000fe200078e020b */
[----:B------:R-:W-:Y:S02]  /*05e0*/  LEA R8, P2, R9, c[0x0][0x248], 0x2 ;  /* 0x0000920009087a11 */ /* 0x000fe400078410ff */
[----:B------:R-:W-:Y:S02]  /*05f0*/  LEA R44, P1, R4, c[0x0][0x230], 0x2 ;  /* 0x00008c00042c7a11 */ /* 0x000fe400078210ff */
[----:B------:R-:W-:Y:S02]  /*0600*/  IADD3 R3, R5, R11, RZ ;  /* 0x0000000b05037210 */ /* 0x000fe40007ffe0ff */
[----:B------:R-:W-:Y:S02]  /*0610*/  LEA.HI.X R9, R9, c[0x0][0x24c], R10, 0x2, P2 ;  /* 0x0000930009097a11 */ /* 0x000fe400010f140a */
[----:B------:R-:W-:-:S02]  /*0620*/  LEA.HI.X R45, R2, c[0x0][0x22c], R45, 0x2, P0 ;  /* 0x00008b00022d7a11 */ /* 0x000fc400000f142d */
[----:B------:R-:W-:Y:S02]  /*0630*/  LEA.HI.X R46, R4, c[0x0][0x234], R3, 0x2, P1 ;  /* 0x00008d00042e7a11 */ /* 0x000fe400008f1403 */
[----:B------:R-:W-:Y:S02]  /*0640*/  SHF.R.S32.HI R23, RZ, 0x1f, R22 ;  /* 0x0000001fff177819 */ /* 0x000fe40000011416 */
[C---:B------:R-:W-:Y:S02]  /*0650*/  IADD3 R36, R22.reuse, 0x20, RZ ;  /* 0x0000002016247810 */ /* 0x040fe40007ffe0ff */
[C---:B------:R-:W-:Y:S02]  /*0660*/  IADD3 R37, R22.reuse, 0x40, RZ ;  /* 0x0000004016257810 */ /* 0x040fe40007ffe0ff */
[C---:B------:R-:W-:Y:S02]  /*0670*/  IADD3 R38, R22.reuse, 0x60, RZ ;  /* 0x0000006016267810 */ /* 0x040fe40007ffe0ff */
[----:B------:R-:W-:-:S02]  /*0680*/  IADD3 R39, R22, 0x80, RZ ;  /* 0x0000008016277810 */ /* 0x000fc40007ffe0ff */
[C---:B------:R-:W-:Y:S02]  /*0690*/  IADD3 R40, R22.reuse, 0xa0, RZ ;  /* 0x000000a016287810 */ /* 0x040fe40007ffe0ff */
[C---:B------:R-:W-:Y:S02]  /*06a0*/  IADD3 R41, R22.reuse, 0xc0, RZ ;  /* 0x000000c016297810 */ /* 0x040fe40007ffe0ff */
[----:B-1----:R-:W-:Y:S02]  /*06b0*/  IADD3 R42, R22, 0xe0, RZ ;  /* 0x000000e0162a7810 */ /* 0x002fe40007ffe0ff */
.L_x_2558:
[----:B------:R-:W-:Y:S01]  /*06c0*/  BAR.SYNC.DEFER_BLOCKING 0x0 ;  /* 0x0000000000007b1d */ /* 0x000fe20000010000 */
[----:B------:R-:W-:Y:S01]  /*06d0*/  MOV R2, 0xffffff80 ;  /* 0xffffff8000027802 */ /* 0x000fe20000000f00 */
[----:B0-----:R-:W-:Y:S01]  /*06e0*/  HFMA2.MMA R5, -RZ, RZ, 0, 0 ;  /* 0x00000000ff057435 */ /* 0x001fe200000001ff */
        /* <DEDUP_REMOVED lines=17> */
[----:B------:R-:W-:Y:S01]  /*0800*/  MOV R2, R8 ;  /* 0x0000000800027202 */ /* 0x000fe20000000f00 */
[----:B------:R-:W-:Y:S01]  /*0810*/  HFMA2.MMA R19, -RZ, RZ, 0, 0 ;  /* 0x00000000ff137435 */ /* 0x000fe200000001ff */
[----:B------:R-:W-:-:S02]  /*0820*/  ISETP.GE.AND P2, PT, R4, R47, PT ;  /* 0x0000002f0400720c */ /* 0x000fc40003f46270 */
[-C--:B------:R-:W-:Y:S02]  /*0830*/  ISETP.GE.AND P3, PT, R6, R47.reuse, PT ;  /* 0x0000002f0600720c */ /* 0x080fe40003f66270 */
        /* <DEDUP_REMOVED lines=67> */
.L_x_2542:
[----:B------:R-:W-:Y:S05]  /*0c70*/  BSYNC B0 ;  /* 0x0000000000007941 */ /* 0x000fea0003800000 */
.L_x_2541:
        /* <DEDUP_REMOVED lines=33> */
.L_x_2544:
[----:B------:R-:W-:Y:S05]  /*0e90*/  BSYNC B0 ;  /* 0x0000000000007941 */ /* 0x000fea0003800000 */
.L_x_2543:
        /* <DEDUP_REMOVED lines=33> */
.L_x_2546:
[----:B------:R-:W-:Y:S05]  /*10b0*/  BSYNC B0 ;  /* 0x0000000000007941 */ /* 0x000fea0003800000 */
.L_x_2545:
        /* <DEDUP_REMOVED lines=33> */
.L_x_2548:
[----:B------:R-:W-:Y:S05]  /*12d0*/  BSYNC B0 ;  /* 0x0000000000007941 */ /* 0x000fea0003800000 */
.L_x_2547:
        /* <DEDUP_REMOVED lines=13> */
.L_x_2552:
[----:B------:R-:W-:Y:S01]  /*13b0*/  IMAD.MOV.U32 R10, RZ, RZ, -0x80 ;  /* 0xffffff80ff0a7424 */ /* 0x000fe200078e00ff */
[----:B------:R-:W-:Y:S01]  /*13c0*/  SHF.R.S32.HI R14, RZ, 0x1f, R57 ;  /* 0x0000001fff0e7819 */ /* 0x000fe20000011439 */
[----:B------:R-:W-:Y:S01]  /*13d0*/  CS2R R24, SRZ ;  /* 0x0000000000187805 */ /* 0x000fe2000001ff00 */
        /* <DEDUP_REMOVED lines=56> */
[C---:B------:R-:W-:Y:S02]  /*1760*/  IADD3 R71, R34.reuse, 0xc0, RZ ;  /* 0x000000c022477810 */ /* 0x040fe40007ffe0ff */
[----:B------:R-:W-:Y:S02]  /*1770*/  IADD3 R73, R34, 0xe0, RZ ;  /* 0x000000e022497810 */ /* 0x000fe40007ffe0ff */
[-C--:B------:R-:W-:Y:S02]  /*1780*/  LEA.HI.SX32 R15, R15, R34.reuse, 0x1b ;  /* 0x000000220f0f7211 */ /* 0x080fe400078fdaff */
[-C--:B------:R-:W-:Y:S02]  /*1790*/  LEA.HI.SX32 R84, R17, R34.reuse, 0x1b ;  /* 0x0000002211547211 */ /* 0x080fe400078fdaff */
[-C--:B------:R-:W-:Y:S01]  /*17a0*/  LEA.HI.SX32 R82, R19, R34.reuse, 0x1b ;  /* 0x0000002213527211 */ /* 0x080fe200078fdaff */
[----:B------:R-:W-:Y:S01]  /*17b0*/  CS2R R78, SRZ ;  /* 0x00000000004e7805 */ /* 0x000fe2000001ff00 */
[----:B------:R-:W-:-:S02]  /*17c0*/  LEA.HI.SX32 R76, R73, R34, 0x1b ;  /* 0x00000022494c7211 */ /* 0x000fc400078fdaff */
[-C--:B------:R-:W-:Y:S02]  /*17d0*/  ISETP.GE.AND P5, PT, R36, R59.reuse, PT ;  /* 0x0000003b2400720c */ /* 0x080fe40003fa6270 */
[-C--:B------:R-:W-:Y:S02]  /*17e0*/  ISETP.GE.AND P4, PT, R37, R59.reuse, PT ;  /* 0x0000003b2500720c */ /* 0x080fe40003f86270 */
[-C--:B------:R-:W-:Y:S02]  /*17f0*/  ISETP.GE.AND P3, PT, R38, R59.reuse, PT ;  /* 0x0000003b2600720c */ /* 0x080fe40003f66270 */
[-C--:B------:R-:W-:Y:S02]  /*1800*/  ISETP.GE.AND P2, PT, R39, R59.reuse, PT ;  /* 0x0000003b2700720c */ /* 0x080fe40003f46270 */
[-C--:B------:R-:W-:Y:S02]  /*1810*/  ISETP.GE.AND P1, PT, R40, R59.reuse, PT ;  /* 0x0000003b2800720c */ /* 0x080fe40003f26270 */
        /* <DEDUP_REMOVED lines=11> */
[----:B-----5:R0:W-:Y:S04]  /*18d0*/  STS [R15.X4+0x180], R48 ;  /* 0x000180300f007388 */ /* 0x0201e80000004800 */
[----:B------:R-:W-:Y:S04]  /*18e0*/  STS [R84.X4+0x200], R65 ;  /* 0x0002004154007388 */ /* 0x000fe80000004800 */
[----:B------:R-:W-:Y:S04]  /*18f0*/  STS [R82.X4+0x280], R63 ;  /* 0x0002803f52007388 */ /* 0x000fe80000004800 */
[----:B------:R2:W-:Y:S04]  /*1900*/  STS [R25.X4+0x300], R58 ;  /* 0x0003003a19007388 */ /* 0x0005e80000004800 */
[----:B------:R-:W-:Y:S01]  /*1910*/  STS [R76.X4+0x380], R67 ;  /* 0x000380434c007388 */ /* 0x000fe20000004800 */
[----:B------:R-:W-:-:S06]  /*1920*/  NOP ;  /* 0x0000000000007918 */ /* 0x000fcc0000000000 */
[----:B------:R3:W4:Y:S01]  /*1930*/  @!P6 LDG.E R79, [R10.64] ;  /* 0x000000040a4fe981 */ /* 0x000722000c1e1900 */
[----:B------:R-:W-:Y:S02]  /*1940*/  ISETP.GE.AND P6, PT, R42, R59, PT ;  /* 0x0000003b2a00720c */ /* 0x000fe40003fc6270 */
[----:B-1----:R-:W-:Y:S01]  /*1950*/  MOV R24, RZ ;  /* 0x000000ff00187202 */ /* 0x002fe20000000f00 */
[----:B------:R3:W5:Y:S04]  /*1960*/  @!P5 LDG.E R78, [R10.64+0x80] ;  /* 0x000080040a4ed981 */ /* 0x000768000c1e1900 */
[----:B------:R3:W4:Y:S04]  /*1970*/  @!P4 LDG.E R17, [R10.64+0x100] ;  /* 0x000100040a11c981 */ /* 0x000728000c1e1900 */
[----:B------:R3:W4:Y:S04]  /*1980*/  @!P3 LDG.E R24, [R10.64+0x180] ;  /* 0x000180040a18b981 */ /* 0x000728000c1e1900 */
[----:B------:R3:W4:Y:S04]  /*1990*/  @!P2 LDG.E R83, [R10.64+0x200] ;  /* 0x000200040a53a981 */ /* 0x000728000c1e1900 */
[----:B------:R3:W4:Y:S04]  /*19a0*/  @!P1 LDG.E R81, [R10.64+0x280] ;  /* 0x000280040a519981 */ /* 0x000728000c1e1900 */
[----:B------:R3:W4:Y:S04]  /*19b0*/  @!P0 LDG.E R80, [R10.64+0x300] ;  /* 0x000300040a508981 */ /* 0x000728000c1e1900 */
[----:B------:R3:W4:Y:S01]  /*19c0*/  @!P6 LDG.E R77, [R10.64+0x380] ;  /* 0x000380040a4de981 */ /* 0x000722000c1e1900 */
[----:B------:R-:W-:-:S03]  /*19d0*/  FMUL.FTZ R16, R9, R49 ;  /* 0x0000003109107220 */ /* 0x000fc60000410000 */
[----:B0-----:R-:W0:Y:S01]  /*19e0*/  S2R R48, SR_TID.X ;  /* 0x0000000000307919 */ /* 0x001e220000002100 */
[----:B--2---:R-:W-:Y:S02]  /*19f0*/  FMUL.RZ R58, R16, 0.15915493667125701904 ;  /* 0x3e22f983103a7820 */ /* 0x004fe4000040c000 */
[----:B------:R-:W-:Y:S01]  /*1a00*/  FMUL.FTZ R16, R9, R50 ;  /* 0x0000003209107220 */ /* 0x000fe20000410000 */
[----:B------:R-:W-:Y:S01]  /*1a10*/  LDS R61, [R75.X4+0xc] ;  /* 0x00000c004b3d7984 */ /* 0x000fe20000004800 */
[----:B------:R-:W-:Y:S02]  /*1a20*/  MUFU.SIN R73, R58 ;  /* 0x0000003a00497308 */ /* 0x000fe40000000400 */
[----:B------:R-:W-:Y:S02]  /*1a30*/  FMUL.RZ R59, R16, 0.15915493667125701904 ;  /* 0x3e22f983103b7820 */ /* 0x000fe4000040c000 */
[----:B------:R-:W-:Y:S04]  /*1a40*/  LDS R16, [R75.X4+0x4] ;  /* 0x000004004b107984 */ /* 0x000fe80000004800 */
[----:B------:R1:W-:Y:S01]  /*1a50*/  MUFU.COS R71, R58 ;  /* 0x0000003a00477308 */ /* 0x0003e20000000000 */
[----:B------:R-:W-:Y:S01]  /*1a60*/  FMUL.FTZ R8, R8, 1.4426950216293334961 ;  /* 0x3fb8aa3b08087820 */ /* 0x000fe20000410000 */
[----:B-1----:R-:W1:Y:S03]  /*1a70*/  LDS R58, [R75.X4] ;  /* 0x000000004b3a7984 */ /* 0x002e660000004800 */
[----:B------:R-:W-:-:S03]  /*1a80*/  FMUL.FTZ R60, R8, R49 ;  /* 0x00000031083c7220 */ /* 0x000fc60000410000 */
[----:B------:R-:W-:Y:S01]  /*1a90*/  MUFU.SIN R18, R59 ;  /* 0x0000003b00127308 */ /* 0x000fe20000000400 */
[C---:B------:R-:W-:Y:S02]  /*1aa0*/  FMUL.FTZ R63, R8.reuse, R50 ;  /* 0x00000032083f7220 */ /* 0x040fe40000410000 */
[CC--:B------:R-:W-:Y:S02]  /*1ab0*/  FMUL.FTZ R62, R8.reuse, R51.reuse ;  /* 0x00000033083e7220 */ /* 0x0c0fe40000410000 */
[-C--:B---3--:R-:W-:Y:S01]  /*1ac0*/  FMUL.FTZ R11, R8, R52.reuse ;  /* 0x00000034080b7220 */ /* 0x088fe20000410000 */
[----:B0-----:R-:W-:Y:S01]  /*1ad0*/  SHF.L.U32 R66, R48, 0x2, RZ ;  /* 0x0000000230427819 */ /* 0x001fe200000006ff */
[C---:B------:R-:W-:Y:S01]  /*1ae0*/  FMUL.FTZ R8, R9.reuse, R51 ;  /* 0x0000003309087220 */ /* 0x040fe20000410000 */
[----:B------:R0:W-:Y:S01]  /*1af0*/  MUFU.COS R19, R59 ;  /* 0x0000003b00137308 */ /* 0x0001e20000000000 */
[----:B------:R-:W-:Y:S02]  /*1b00*/  FMUL.FTZ R10, R9, R52 ;  /* 0x00000034090a7220 */ /* 0x000fe40000410000 */
[----:B------:R-:W-:Y:S01]  /*1b10*/  FMUL.RZ R64, R8, 0.15915493667125701904 ;  /* 0x3e22f98308407820 */ /* 0x000fe2000040c000 */
[----:B------:R-:W-:Y:S01]  /*1b20*/  IADD3 R8, R66, 0x1, RZ ;  /* 0x0000000142087810 */ /* 0x000fe20007ffe0ff */
[----:B0-----:R-:W0:Y:S03]  /*1b30*/  LDS R59, [R75.X4+0x8] ;  /* 0x000008004b3b7984 */ /* 0x001e260000004800 */
[----:B------:R-:W-:Y:S01]  /*1b40*/  ISETP.GE.U32.AND P1, PT, R8, R47, PT ;  /* 0x0000002f0800720c */ /* 0x000fe20003f26070 */
[----:B------:R-:W-:Y:S01]  /*1b50*/  FMUL.RZ R68, R10, 0.15915493667125701904 ;  /* 0x3e22f9830a447820 */ /* 0x000fe2000040c000 */
[----:B------:R-:W2:Y:S01]  /*1b60*/  MUFU.EX2 R63, R63 ;  /* 0x0000003f003f7308 */ /* 0x000ea20000000800 */
[----:B------:R-:W-:-:S02]  /*1b70*/  IADD3 R8, R66, 0x2, RZ ;  /* 0x0000000242087810 */ /* 0x000fc40007ffe0ff */
[----:B------:R-:W-:-:S05]  /*1b80*/  IADD3 R10, R66, 0x3, RZ ;  /* 0x00000003420a7810 */ /* 0x000fca0007ffe0ff */
[----:B------:R-:W-:Y:S01]  /*1b90*/  MUFU.EX2 R62, R62 ;  /* 0x0000003e003e7308 */ /* 0x000fe20000000800 */
[-C--:B------:R-:W-:Y:S02]  /*1ba0*/  ISETP.GE.U32.AND P2, PT, R8, R47.reuse, PT ;  /* 0x0000002f0800720c */ /* 0x080fe40003f46070 */
[-C--:B------:R-:W-:Y:S01]  /*1bb0*/  ISETP.GE.U32.AND P3, PT, R10, R47.reuse, PT ;  /* 0x0000002f0a00720c */ /* 0x080fe20003f66070 */
[----:B------:R-:W3:Y:S04]  /*1bc0*/  LDS R8, [R75.X4+0x14] ;  /* 0x000014004b087984 */ /* 0x000ee80000004800 */
[----:B------:R-:W0:Y:S01]  /*1bd0*/  MUFU.COS R9, R64 ;  /* 0x0000004000097308 */ /* 0x000e220000000000 */
[----:B------:R-:W3:Y:S07]  /*1be0*/  LDS R10, [R75.X4+0x10] ;  /* 0x000010004b0a7984 */ /* 0x000eee0000004800 */
[----:B------:R2:W0:Y:S01]  /*1bf0*/  MUFU.SIN R65, R64 ;  /* 0x0000004000417308 */ /* 0x0004220000000400 */
[----:B------:R-:W-:Y:S01]  /*1c00*/  ISETP.GE.U32.AND P0, PT, R66, R47, PT ;  /* 0x0000002f4200720c */ /* 0x000fe20003f06070 */
[----:B-1----:R-:W-:-:S06]  /*1c10*/  FMUL.FTZ R58, R53, R58 ;  /* 0x0000003a353a7220 */ /* 0x002fcc0000410000 */
[----:B------:R-:W1:Y:S01]  /*1c20*/  MUFU.EX2 R60, R60 ;  /* 0x0000003c003c7308 */ /* 0x000e620000000800 */
[C---:B--2---:R-:W-:Y:S02]  /*1c30*/  FMUL.FTZ R64, R63.reuse, R19 ;  /* 0x000000133f407220 */ /* 0x044fe40000410000 */
[----:B------:R-:W-:Y:S01]  /*1c40*/  FMUL.FTZ R63, R63, R18 ;  /* 0x000000123f3f7220 */ /* 0x000fe20000410000 */
[----:B------:R-:W-:Y:S01]  /*1c50*/  LDS R19, [R75.X4+0x1c] ;  /* 0x00001c004b137984 */ /* 0x000fe20000004800 */
[----:B0-----:R-:W-:-:S03]  /*1c60*/  FMUL.FTZ R70, R62, R9 ;  /* 0x000000093e467220 */ /* 0x001fc60000410000 */
[----:B------:R-:W-:Y:S01]  /*1c70*/  MUFU.EX2 R11, R11 ;  /* 0x0000000b000b7308 */ /* 0x000fe20000000800 */
[----:B------:R-:W0:Y:S07]  /*1c80*/  LDS R9, [R75.X4+0x18] ;  /* 0x000018004b097984 */ /* 0x000e2e0000004800 */
[----:B------:R-:W2:Y:S01]  /*1c90*/  MUFU.COS R66, R68 ;  /* 0x0000004400427308 */ /* 0x000ea20000000000 */
[----:B------:R-:W-:Y:S01]  /*1ca0*/  FMUL.FTZ R67, R62, R65 ;  /* 0x000000413e437220 */ /* 0x000fe20000410000 */
        /* <DEDUP_REMOVED lines=10> */
[----:B--2---:R-:W-:Y:S01]  /*1d50*/  FMUL.FTZ R60, R11, R66 ;  /* 0x000000420b3c7220 */ /* 0x004fe20000410000 */
[----:B------:R-:W-:Y:S01]  /*1d60*/  FSEL R66, R61, RZ, !P1 ;  /* 0x000000ff3d427208 */ /* 0x000fe20004800000 */
[----:B------:R-:W-:-:S02]  /*1d70*/  FMUL.FTZ R59, R54, R59 ;  /* 0x0000003b363b7220 */ /* 0x000fc40000410000 */
[C---:B------:R-:W-:Y:S02]  /*1d80*/  FMUL.FTZ R16, R65.reuse, R62 ;  /* 0x0000003e41107220 */ /* 0x040fe40000410000 */
[-C--:B------:R-:W-:Y:S01]  /*1d90*/  FFMA.FTZ R61, R65, R64.reuse, R58 ;  /* 0x00000040413d7223 */ /* 0x080fe2000001003a */
[----:B------:R-:W-:Y:S02]  /*1da0*/  FSEL R67, R67, RZ, !P2 ;  /* 0x000000ff43437208 */ /* 0x000fe40005000000 */
[----:B---3--:R-:W-:Y:S01]  /*1db0*/  FSEL R68, R59, RZ, !P1 ;  /* 0x000000ff3b447208 */ /* 0x008fe20004800000 */
[----:B------:R-:W-:Y:S01]  /*1dc0*/  FFMA.FTZ R59, R63, R64, -R16 ;  /* 0x000000403f3b7223 */ /* 0x000fe20000010810 */
[----:B------:R-:W-:Y:S01]  /*1dd0*/  FSEL R71, R71, 1, !P0 ;  /* 0x3f80000047477808 */ /* 0x000fe20004000000 */
[----:B------:R-:W-:Y:S01]  /*1de0*/  FADD.FTZ R61, R66, R61 ;  /* 0x0000003d423d7221 */ /* 0x000fe20000010000 */
[----:B------:R-:W-:Y:S01]  /*1df0*/  FSEL R70, R70, 1, !P2 ;  /* 0x3f80000046467808 */ /* 0x000fe20005000000 */
[----:B------:R-:W-:Y:S01]  /*1e00*/  FADD.FTZ R59, R68, R59 ;  /* 0x0000003b443b7221 */ /* 0x000fe20000010000 */
[----:B------:R-:W-:Y:S01]  /*1e10*/  FSEL R73, R73, RZ, !P0 ;  /* 0x000000ff49497208 */ /* 0x000fe20004000000 */
[----:B------:R-:W-:-:S02]  /*1e20*/  FMUL.FTZ R58, R67, R61 ;  /* 0x0000003d433a7220 */ /* 0x000fc40000410000 */
[----:B------:R-:W-:Y:S02]  /*1e30*/  FMUL.FTZ R16, R71, R62 ;  /* 0x0000003e47107220 */ /* 0x000fe40000410000 */
[----:B0-----:R-:W-:Y:S02]  /*1e40*/  FMUL.FTZ R18, R11, R18 ;  /* 0x000000120b127220 */ /* 0x001fe40000410000 */
[-C--:B------:R-:W-:Y:S02]  /*1e50*/  FFMA.FTZ R11, R70, R59.reuse, -R58 ;  /* 0x0000003b460b7223 */ /* 0x080fe4000001083a */
[----:B------:R-:W-:Y:S02]  /*1e60*/  FMUL.FTZ R59, R67, R59 ;  /* 0x0000003b433b7220 */ /* 0x000fe40000410000 */
[C---:B------:R-:W-:Y:S02]  /*1e70*/  FMUL.FTZ R58, R73.reuse, R62 ;  /* 0x0000003e493a7220 */ /* 0x040fe40000410000 */
[----:B------:R-:W-:-:S02]  /*1e80*/  FFMA.FTZ R16, R73, R64, R16 ;  /* 0x0000004049107223 */ /* 0x000fc40000010010 */
[C---:B------:R-:W-:Y:S02]  /*1e90*/  FMUL.FTZ R8, R55.reuse, R8 ;  /* 0x0000000837087220 */ /* 0x040fe40000410000 */
[----:B------:R-:W-:Y:S02]  /*1ea0*/  FMUL.FTZ R10, R55, R10 ;  /* 0x0000000a370a7220 */ /* 0x000fe40000410000 */
[----:B------:R-:W-:Y:S01]  /*1eb0*/  FFMA.FTZ R85, R70, R61, R59 ;  /* 0x0000003d46557223 */ /* 0x000fe2000001003b */
[----:B------:R-:W-:Y:S01]  /*1ec0*/  FSEL R72, R8, RZ, !P2 ;  /* 0x000000ff08487208 */ /* 0x000fe20005000000 */
[----:B------:R-:W-:Y:S01]  /*1ed0*/  FFMA.FTZ R58, R71, R64, -R58 ;  /* 0x00000040473a7223 */ /* 0x000fe2000001083a */
[----:B------:R-:W-:Y:S01]  /*1ee0*/  FSEL R74, R10, RZ, !P2 ;  /* 0x000000ff0a4a7208 */ /* 0x000fe20005000000 */
[----:B------:R-:W-:Y:S01]  /*1ef0*/  FMUL.FTZ R59, R67, R16 ;  /* 0x00000010433b7220 */ /* 0x000fe20000410000 */
[----:B------:R-:W-:Y:S01]  /*1f00*/  FSEL R61, R18, RZ, !P3 ;  /* 0x000000ff123d7208 */ /* 0x000fe20005800000 */
[----:B------:R-:W-:-:S02]  /*1f10*/  FADD.FTZ R85, R72, R85 ;  /* 0x0000005548557221 */ /* 0x000fc40000010000 */
[-C--:B------:R-:W-:Y:S02]  /*1f20*/  FFMA.FTZ R8, R70, R58.reuse, -R59 ;  /* 0x0000003a46087223 */ /* 0x080fe4000001083b */
[----:B------:R-:W-:Y:S02]  /*1f30*/  FMUL.FTZ R59, R67, R58 ;  /* 0x0000003a433b7220 */ /* 0x000fe40000410000 */
[----:B------:R-:W-:Y:S01]  /*1f40*/  FADD.FTZ R11, R74, R11 ;  /* 0x0000000b4a0b7221 */ /* 0x000fe20000010000 */
[----:B------:R-:W-:Y:S01]  /*1f50*/  FSEL R60, R60, 1, !P3 ;  /* 0x3f8000003c3c7808 */ /* 0x000fe20005800000 */
[C---:B------:R-:W-:Y:S02]  /*1f60*/  FMUL.FTZ R9, R56.reuse, R9 ;  /* 0x0000000938097220 */ /* 0x040fe40000410000 */
[----:B------:R-:W-:Y:S02]  /*1f70*/  FMUL.FTZ R19, R56, R19 ;  /* 0x0000001338137220 */ /* 0x000fe40000410000 */
[----:B------:R-:W-:-:S02]  /*1f80*/  FFMA.FTZ R10, R70, R16, R59 ;  /* 0x00000010460a7223 */ /* 0x000fc4000001003b */
[C---:B------:R-:W-:Y:S02]  /*1f90*/  FMUL.FTZ R18, R61.reuse, R85 ;  /* 0x000000553d127220 */ /* 0x040fe40000410000 */
        /* <DEDUP_REMOVED lines=9> */
[C---:B------:R-:W-:Y:S02]  /*2030*/  FFMA.FTZ R16, R60.reuse, R8, -R9 ;  /* 0x000000083c107223 */ /* 0x040fe40000010809 */
[----:B------:R-:W-:Y:S01]  /*2040*/  FFMA.FTZ R11, R60, R10, R11 ;  /* 0x0000000a3c0b7223 */ /* 0x000fe2000001000b */
        /* <DEDUP_REMOVED lines=9> */
[C---:B------:R-:W-:Y:S02]  /*20e0*/  FFMA.FTZ R88, R16.reuse, R85, R88 ;  /* 0x0000005510587223 */ /* 0x040fe40000010058 */
[-C--:B---3--:R-:W-:Y:S02]  /*20f0*/  FMUL.FTZ R85, R11, R9.reuse ;  /* 0x000000090b557220 */ /* 0x088fe40000410000 */
[----:B------:R-:W-:-:S02]  /*2100*/  FFMA.FTZ R86, R16, R9, R86 ;  /* 0x0000000910567223 */ /* 0x000fc40000010056 */
[----:B------:R-:W-:Y:S02]  /*2110*/  @P0 FADD.FTZ R18, R18, R87 ;  /* 0x0000005712120221 */ /* 0x000fe40000010000 */
[----:B------:R-:W-:Y:S02]  /*2120*/  @P0 FADD.FTZ R19, R19, R88 ;  /* 0x0000005813130221 */ /* 0x000fe40000010000 */
[----:B------:R-:W-:Y:S01]  /*2130*/  @P0 FFMA.FTZ R16, R16, R8, -R85 ;  /* 0x0000000810100223 */ /* 0x000fe20000010855 */
[----:B------:R-:W-:Y:S01]  /*2140*/  FSEL R86, R11, R86, !P0 ;  /* 0x000000560b567208 */ /* 0x000fe20004000000 */
[----:B------:R-:W0:Y:S04]  /*2150*/  SHFL.UP PT, R85, R18, 0x2, RZ ;  /* 0x0440000012557989 */ /* 0x000e2800000e00ff */
[----:B------:R-:W1:Y:S04]  /*2160*/  SHFL.UP PT, R87, R19, 0x2, RZ ;  /* 0x0440000013577989 */ /* 0x000e6800000e00ff */
[----:B------:R-:W2:Y:S04]  /*2170*/  SHFL.UP PT, R9, R16, 0x2, RZ ;  /* 0x0440000010097989 */ /* 0x000ea800000e00ff */
[----:B------:R-:W3:Y:S01]  /*2180*/  SHFL.UP PT, R11, R86, 0x2, RZ ;  /* 0x04400000560b7989 */ /* 0x000ee200000e00ff */
[----:B------:R-:W-:Y:S01]  /*2190*/  ISETP.GE.AND P0, PT, R34, 0x2, PT ;  /* 0x000000022200780c */ /* 0x000fe20003f06270 */
[----:B0-----:R-:W-:-:S02]  /*21a0*/  FMUL.FTZ R88, R86, R85 ;  /* 0x0000005556587220 */ /* 0x001fc40000410000 */
[C---:B-1----:R-:W-:Y:S02]  /*21b0*/  FMUL.FTZ R10, R86.reuse, R87 ;  /* 0x00000057560a7220 */ /* 0x042fe40000410000 */
[----:B--2---:R-:W-:Y:S02]  /*21c0*/  FMUL.FTZ R8, R86, R9 ;  /* 0x0000000956087220 */ /* 0x004fe40000410000 */
[C---:B------:R-:W-:Y:S02]  /*21d0*/  FFMA.FTZ R88, R16.reuse, R87, R88 ;  /* 0x0000005710587223 */ /* 0x040fe40000010058 */
[C---:B------:R-:W-:Y:S02]  /*21e0*/  FFMA.FTZ R85, R16.reuse, R85, -R10 ;  /* 0x0000005510557223 */ /* 0x040fe4000001080a */
[-C--:B---3--:R-:W-:Y:S02]  /*21f0*/  FFMA.FTZ R87, R16, R11.reuse, R8 ;  /* 0x0000000b10577223 */ /* 0x088fe40000010008 */
[----:B------:R-:W-:-:S02]  /*2200*/  FMUL.FTZ R11, R86, R11 ;  /* 0x0000000b560b7220 */ /* 0x000fc40000410000 */
[----:B------:R-:W-:Y:S02]  /*2210*/  @P0 FADD.FTZ R19, R19, R88 ;  /* 0x0000005813130221 */ /* 0x000fe40000010000 */
[----:B------:R-:W-:Y:S01]  /*2220*/  @P0 FADD.FTZ R18, R18, R85 ;  /* 0x0000005512120221 */ /* 0x000fe20000010000 */
[----:B------:R-:W-:Y:S01]  /*2230*/  FSEL R87, R86, R87, !P0 ;  /* 0x0000005756577208 */ /* 0x000fe20004000000 */
[----:B------:R-:W-:Y:S02]  /*2240*/  @P0 FFMA.FTZ R16, R16, R9, -R11 ;  /* 0x0000000910100223 */ /* 0x000fe4000001080b */
[----:B------:R-:W0:Y:S04]  /*2250*/  SHFL.UP PT, R11, R19, 0x4, RZ ;  /* 0x04800000130b7989 */ /* 0x000e2800000e00ff */
[----:B------:R-:W1:Y:S04]  /*2260*/  SHFL.UP PT, R10, R18, 0x4, RZ ;  /* 0x04800000120a7989 */ /* 0x000e6800000e00ff */
[----:B------:R-:W2:Y:S04]  /*2270*/  SHFL.UP PT, R8, R16, 0x4, RZ ;  /* 0x0480000010087989 */ /* 0x000ea800000e00ff */
[----:B------:R-:W3:Y:S01]  /*2280*/  SHFL.UP PT, R9, R87, 0x4, RZ ;  /* 0x0480000057097989 */ /* 0x000ee200000e00ff */
[----:B------:R-:W-:Y:S01]  /*2290*/  ISETP.GE.AND P0, PT, R34, 0x4, PT ;  /* 0x000000042200780c */ /* 0x000fe20003f06270 */
[----:B0-----:R-:W-:-:S02]  /*22a0*/  FMUL.FTZ R89, R87, R11 ;  /* 0x0000000b57597220 */ /* 0x001fc40000410000 */
[C---:B-1----:R-:W-:Y:S02]  /*22b0*/  FMUL.FTZ R88, R87.reuse, R10 ;  /* 0x0000000a57587220 */ /* 0x042fe40000410000 */
[C---:B--2---:R-:W-:Y:S02]  /*22c0*/  FMUL.FTZ R86, R87.reuse, R8 ;  /* 0x0000000857567220 */ /* 0x044fe40000410000 */
[C---:B------:R-:W-:Y:S02]  /*22d0*/  FFMA.FTZ R89, R16.reuse, R10, -R89 ;  /* 0x0000000a10597223 */ /* 0x040fe40000010859 */
[----:B---3--:R-:W-:Y:S02]  /*22e0*/  FMUL.FTZ R85, R87, R9 ;  /* 0x0000000957557220 */ /* 0x008fe40000410000 */
        /* <DEDUP_REMOVED lines=9> */
[----:B------:R-:W3:Y:S01]  /*2380*/  SHFL.UP PT, R11, R86, 0x8, RZ ;  /* 0x05000000560b7989 */ /* 0x000ee200000e00ff */
[----:B------:R-:W-:-:S03]  /*2390*/  ISETP.GE.AND P1, PT, R34, 0x8, PT ;  /* 0x000000082200780c */ /* 0x000fc60003f26270 */
[----:B----4-:R3:W-:Y:S01]  /*23a0*/  STS [R14.X4+0x420], R79 ;  /* 0x0004204f0e007388 */ /* 0x0107e20000004800 */
[C---:B0-----:R-:W-:Y:S02]  /*23b0*/  FMUL.FTZ R8, R86.reuse, R9 ;  /* 0x0000000956087220 */ /* 0x041fe40000410000 */
[C---:B-1----:R-:W-:Y:S02]  /*23c0*/  FMUL.FTZ R10, R86.reuse, R87 ;  /* 0x00000057560a7220 */ /* 0x042fe40000410000 */
[-C--:B--2---:R-:W-:Y:S02]  /*23d0*/  FMUL.FTZ R88, R86, R85.reuse ;  /* 0x0000005556587220 */ /* 0x084fe40000410000 */
[C---:B------:R-:W-:Y:S02]  /*23e0*/  FFMA.FTZ R85, R16.reuse, R85, -R10 ;  /* 0x0000005510557223 */ /* 0x040fe4000001080a */
[-C--:B---3--:R-:W-:Y:S02]  /*23f0*/  FFMA.FTZ R79, R16, R11.reuse, R8 ;  /* 0x0000000b104f7223 */ /* 0x088fe40000010008 */
[----:B------:R-:W-:-:S02]  /*2400*/  FMUL.FTZ R11, R86, R11 ;  /* 0x0000000b560b7220 */ /* 0x000fc40000410000 */
[C---:B------:R-:W-:Y:S02]  /*2410*/  FFMA.FTZ R88, R16.reuse, R87, R88 ;  /* 0x0000005710587223 */ /* 0x040fe40000010058 */
[----:B------:R-:W-:Y:S02]  /*2420*/  @P1 FFMA.FTZ R16, R16, R9, -R11 ;  /* 0x0000000910101223 */ /* 0x000fe4000001080b */
[----:B------:R-:W-:Y:S02]  /*2430*/  @P1 FADD.FTZ R19, R19, R88 ;  /* 0x0000005813131221 */ /* 0x000fe40000010000 */
[----:B------:R-:W-:Y:S01]  /*2440*/  @P1 FADD.FTZ R18, R18, R85 ;  /* 0x0000005512121221 */ /* 0x000fe20000010000 */
[----:B------:R-:W-:Y:S01]  /*2450*/  FSEL R79, R86, R79, !P1 ;  /* 0x0000004f564f7208 */ /* 0x000fe20004800000 */
[----:B------:R-:W0:Y:S01]  /*2460*/  SHFL.UP PT, R8, R16, 0x10, RZ ;  /* 0x0600000010087989 */ /* 0x000e2200000e00ff */
[----:B------:R-:W-:-:S03]  /*2470*/  ISETP.NE.AND P0, PT, R30, RZ, PT ;  /* 0x000000ff1e00720c */ /* 0x000fc60003f05270 */
[----:B------:R-:W-:Y:S04]  /*2480*/  SHFL.UP PT, R10, R18, 0x10, RZ ;  /* 0x06000000120a7989 */ /* 0x000fe800000e00ff */
[----:B------:R-:W1:Y:S01]  /*2490*/  SHFL.UP PT, R11, R19, 0x10, RZ ;  /* 0x06000000130b7989 */ /* 0x000e6200000e00ff */
[----:B------:R-:W-:-:S03]  /*24a0*/  ISETP.EQ.OR P0, PT, R35, RZ, P0 ;  /* 0x000000ff2300720c */ /* 0x000fc60000702670 */
[----:B------:R-:W2:Y:S04]  /*24b0*/  SHFL.UP PT, R9, R79, 0x10, RZ ;  /* 0x060000004f097989 */ /* 0x000ea800000e00ff */
[----:B-----5:R3:W-:Y:S04]  /*24c0*/  STS [R13.X4+0x4a0], R78 ;  /* 0x0004a04e0d007388 */ /* 0x0207e80000004800 */
[----:B------:R4:W-:Y:S04]  /*24d0*/  STS [R12.X4+0x520], R17 ;  /* 0x000520110c007388 */ /* 0x0009e80000004800 */
[----:B------:R5:W-:Y:S01]  /*24e0*/  STS [R15.X4+0x5a0], R24 ;  /* 0x0005a0180f007388 */ /* 0x000be20000004800 */
[----:B---3--:R-:W-:-:S03]  /*24f0*/  MOV R13, RZ ;  /* 0x000000ff000d7202 */ /* 0x008fc60000000f00 */
[----:B------:R-:W-:Y:S01]  /*2500*/  STS [R84.X4+0x620], R83 ;  /* 0x0006205354007388 */ /* 0x000fe20000004800 */
[----:B----4-:R-:W-:-:S03]  /*2510*/  MOV R12, 0x3f800000 ;  /* 0x3f800000000c7802 */ /* 0x010fc60000000f00 */
[----:B------:R-:W-:Y:S01]  /*2520*/  STS [R82.X4+0x6a0], R81 ;  /* 0x0006a05152007388 */ /* 0x000fe20000004800 */
[----:B-----5:R-:W-:-:S03]  /*2530*/  CS2R R14, SRZ ;  /* 0x00000000000e7805 */ /* 0x020fc6000001ff00 */
[----:B------:R1:W-:Y:S04]  /*2540*/  STS [R25.X4+0x720], R80 ;  /* 0x0007205019007388 */ /* 0x0003e80000004800 */
[----:B------:R3:W-:Y:S01]  /*2550*/  STS [R76.X4+0x7a0], R77 ;  /* 0x0007a04d4c007388 */ /* 0x0007e20000004800 */
[----:B------:R-:W-:-:S06]  /*2560*/  NOP ;  /* 0x0000000000007918 */ /* 0x000fcc0000000000 */
[----:B------:R-:W4:Y:S01]  /*2570*/  @!P0 LDS.128 R12, [R57.X16+0x880] ;  /* 0x00088000390c8984 */ /* 0x000f22000000cc00 */
[C---:B------:R-:W-:Y:S01]  /*2580*/  ISETP.GE.AND P0, PT, R34.reuse, 0x10, PT ;  /* 0x000000102200780c */ /* 0x040fe20003f06270 */
[C---:B0-----:R-:W-:Y:S01]  /*2590*/  FMUL.FTZ R24, R79.reuse, R8 ;  /* 0x000000084f187220 */ /* 0x041fe20000410000 */
[----:B------:R-:W-:Y:S01]  /*25a0*/  ISETP.NE.AND P1, PT, R34, 0x1f, PT ;  /* 0x0000001f2200780c */ /* 0x000fe20003f25270 */
[C---:B-1----:R-:W-:Y:S01]  /*25b0*/  FMUL.FTZ R25, R79.reuse, R11 ;  /* 0x0000000b4f197220 */ /* 0x042fe20000410000 */
[----:B------:R-:W-:Y:S01]  /*25c0*/  LDS R83, [R75.X4+0x424] ;  /* 0x000424004b537984 */ /* 0x000fe20000004800 */
[C---:B---3--:R-:W-:Y:S02]  /*25d0*/  FMUL.FTZ R76, R79.reuse, R10 ;  /* 0x0000000a4f4c7220 */ /* 0x048fe40000410000 */
[-C--:B--2---:R-:W-:Y:S01]  /*25e0*/  FMUL.FTZ R17, R79, R9.reuse ;  /* 0x000000094f117220 */ /* 0x084fe20000410000 */
[----:B------:R-:W-:Y:S01]  /*25f0*/  LDS R77, [R75.X4+0x428] ;  /* 0x000428004b4d7984 */ /* 0x000fe20000004800 */
[----:B------:R-:W-:-:S02]  /*2600*/  FFMA.FTZ R24, R16, R9, R24 ;  /* 0x0000000910187223 */ /* 0x000fc40000010018 */
[C---:B------:R-:W-:Y:S01]  /*2610*/  FFMA.FTZ R25, R16.reuse, R10, -R25 ;  /* 0x0000000a10197223 */ /* 0x040fe20000010819 */
[----:B------:R-:W-:Y:S01]  /*2620*/  LDS R78, [R75.X4+0x42c] ;  /* 0x00042c004b4e7984 */ /* 0x000fe20000004800 */
[C---:B------:R-:W-:Y:S02]  /*2630*/  FFMA.FTZ R76, R16.reuse, R11, R76 ;  /* 0x0000000b104c7223 */ /* 0x040fe4000001004c */
[----:B------:R-:W-:Y:S01]  /*2640*/  @P0 FFMA.FTZ R16, R16, R8, -R17 ;  /* 0x0000000810100223 */ /* 0x000fe20000010811 */
[----:B------:R-:W-:Y:S01]  /*2650*/  FSEL R17, R79, R24, !P0 ;  /* 0x000000184f117208 */ /* 0x000fe20004000000 */
[----:B------:R-:W-:Y:S01]  /*2660*/  @P0 FADD.FTZ R18, R18, R25 ;  /* 0x0000001912120221 */ /* 0x000fe20000010000 */
[----:B------:R-:W-:Y:S01]  /*2670*/  LDS R79, [R75.X4+0x430] ;  /* 0x000430004b4f7984 */ /* 0x000fe20000004800 */
[----:B------:R-:W-:-:S03]  /*2680*/  @P0 FADD.FTZ R19, R19, R76 ;  /* 0x0000004c13130221 */ /* 0x000fc60000010000 */
        /* <DEDUP_REMOVED lines=74> */
.L_x_2551:
[----:B------:R-:W-:Y:S05]  /*2b30*/  BSYNC B0 ;  /* 0x0000000000007941 */ /* 0x000fea0003800000 */
.L_x_2550:
        /* <DEDUP_REMOVED lines=20> */
.L_x_2549:
[----:B------:R-:W-:Y:S01]  /*2c80*/  BAR.SYNC.DEFER_BLOCKING 0x0 ;  /* 0x0000000000007b1d */ /* 0x000fe20000010000 */
[----:B------:R-:W-:Y:S01]  /*2c90*/  ISETP.NE.AND P0, PT, R48, RZ, PT ;  /* 0x000000ff3000720c */ /* 0x000fe20003f05270 */
[----:B------:R-:W-:Y:S01]  /*2ca0*/  IMAD.SHL.U32 R12, R35, 0x80, RZ ;  /* 0x00000080230c7824 */ /* 0x000fe200078e00ff */
[----:B------:R-:W-:Y:S01]  /*2cb0*/  ISETP.GE.AND P1, PT, R32, R47, PT ;  /* 0x0000002f2000720c */ /* 0x000fe20003f26270 */
[----:B------:R-:W-:Y:S01]  /*2cc0*/  IMAD R14, R69, c[0x0][0x200], RZ ;  /* 0x00008000450e7a24 */ /* 0x000fe200078e02ff */
[----:B------:R-:W-:Y:S01]  /*2cd0*/  LOP3.LUT R18, R31, 0x20, R30, 0xfe, !PT ;  /* 0x000000201f127812 */ /* 0x000fe200078efe1e */
[----:B------:R-:W-:Y:S01]  /*2ce0*/  IMAD R16, R69, c[0x0][0x1f0], RZ ;  /* 0x00007c0045107a24 */ /* 0x000fe200078e02ff */
[----:B------:R-:W-:Y:S01]  /*2cf0*/  SHF.R.S32.HI R13, RZ, 0x1f, R12 ;  /* 0x0000001fff0d7819 */ /* 0x000fe2000001140c */
[----:B------:R-:W-:Y:S01]  /*2d00*/  IMAD.WIDE.U32 R8, R29, c[0x0][0x200], RZ ;  /* 0x000080001d087a25 */ /* 0x000fe200078e00ff */
[C-C-:B------:R-:W-:Y:S01]  /*2d10*/  LOP3.LUT R50, R31.reuse, 0x40, R30.reuse, 0xfe, !PT ;  /* 0x000000401f327812 */ /* 0x140fe200078efe1e */
[----:B------:R-:W-:Y:S01]  /*2d20*/  BSSY B0, `(.L_x_2553) ;  /* 0x000003e000007945 */ /* 0x000fe20003800000 */
[----:B------:R-:W-:Y:S01]  /*2d30*/  LOP3.LUT R52, R31, 0x60, R30, 0xfe, !PT ;  /* 0x000000601f347812 */ /* 0x000fe200078efe1e */
[C---:B------:R-:W-:Y:S01]  /*2d40*/  IMAD R59, R29.reuse, c[0x0][0x204], R14 ;  /* 0x000081001d3b7a24 */ /* 0x040fe200078e020e */
[----:B------:R-:W-:Y:S01]  /*2d50*/  MOV R14, R8 ;  /* 0x00000008000e7202 */ /* 0x000fe20000000f00 */
[----:B------:R-:W-:-:S03]  /*2d60*/  IMAD.WIDE.U32 R10, R29, c[0x0][0x1f0], RZ ;  /* 0x00007c001d0a7a25 */ /* 0x000fc600078e00ff */
[----:B------:R-:W-:Y:S01]  /*2d70*/  IADD3 R15, R9, R59, RZ ;  /* 0x0000003b090f7210 */ /* 0x000fe20007ffe0ff */
[C---:B------:R-:W-:Y:S01]  /*2d80*/  IMAD R19, R29.reuse, c[0x0][0x1f4], R16 ;  /* 0x00007d001d137a24 */ /* 0x040fe200078e0210 */
[----:B------:R-:W-:Y:S01]  /*2d90*/  MOV R8, R10 ;  /* 0x0000000a00087202 */ /* 0x000fe20000000f00 */
[----:B------:R-:W-:-:S03]  /*2da0*/  @!P1 IMAD.WIDE.U32 R16, R29, c[0x0][0x1f0], R12 ;  /* 0x00007c001d109a25 */ /* 0x000fc600078e000c */
[----:B------:R-:W-:Y:S01]  /*2db0*/  IADD3 R9, R11, R19, RZ ;  /* 0x000000130b097210 */ /* 0x000fe20007ffe0ff */
[----:B------:R-:W-:Y:S01]  /*2dc0*/  STS.128 [R34.X16], R4 ;  /* 0x0000000422007388 */ /* 0x000fe2000000cc00 */
[----:B------:R-:W-:-:S06]  /*2dd0*/  NOP ;  /* 0x0000000000007918 */ /* 0x000fcc0000000000 */
[----:B------:R-:W-:Y:S01]  /*2de0*/  LDS R53, [R34.X4] ;  /* 0x0000000022357984 */ /* 0x000fe20000004800 */
[----:B------:R-:W-:Y:S01]  /*2df0*/  @!P1 IADD3 R11, R19, R17, RZ ;  /* 0x00000011130b9210 */ /* 0x000fe20007ffe0ff */
[C---:B------:R-:W-:Y:S01]  /*2e00*/  IMAD R17, R27.reuse, c[0x0][0x208], RZ ;  /* 0x000082001b117a24 */ /* 0x040fe200078e02ff */
[----:B------:R-:W-:Y:S01]  /*2e10*/  LEA R19, P2, R32, c[0x0][0x258], 0x2 ;  /* 0x0000960020137a11 */ /* 0x000fe200078410ff */
[----:B------:R-:W-:Y:S01]  /*2e20*/  LDS R49, [R34.X4+0x80] ;  /* 0x0000800022317984 */ /* 0x000fe20000004800 */
[C---:B------:R-:W-:Y:S01]  /*2e30*/  IMAD.WIDE.U32 R14, R0.reuse, c[0x0][0x208], R14 ;  /* 0x00008200000e7a25 */ /* 0x040fe200078e000e */
[----:B------:R-:W-:Y:S02]  /*2e40*/  @!P1 MOV R10, R16 ;  /* 0x00000010000a9202 */ /* 0x000fe40000000f00 */
[----:B------:R-:W-:Y:S01]  /*2e50*/  LDS R51, [R34.X4+0x100] ;  /* 0x0001000022337984 */ /* 0x000fe20000004800 */
[----:B------:R-:W-:Y:S01]  /*2e60*/  IMAD R57, R0, c[0x0][0x20c], R17 ;  /* 0x0000830000397a24 */ /* 0x000fe200078e0211 */
[----:B------:R-:W-:Y:S01]  /*2e70*/  IADD3 R14, P3, R12, R14, RZ ;  /* 0x0000000e0c0e7210 */ /* 0x000fe20007f7e0ff */
[----:B------:R-:W-:Y:S01]  /*2e80*/  IMAD R17, R27, c[0x0][0x1f8], RZ ;  /* 0x00007e001b117a24 */ /* 0x000fe200078e02ff */
[----:B------:R-:W-:Y:S01]  /*2e90*/  LDS R25, [R34.X4+0x180] ;  /* 0x0001800022197984 */ /* 0x000fe20000004800 */
[----:B------:R-:W-:Y:S01]  /*2ea0*/  IMAD.WIDE.U32 R8, R0, c[0x0][0x1f8], R8 ;  /* 0x00007e0000087a25 */ /* 0x000fe200078e0008 */
[----:B------:R-:W-:-:S02]  /*2eb0*/  LEA.HI.X R16, R32, c[0x0][0x25c], R33, 0x2, P2 ;  /* 0x0000970020107a11 */ /* 0x000fc400010f1421 */
[----:B------:R-:W-:Y:S01]  /*2ec0*/  @!P0 STS [0x200], R47 ;  /* 0x0002002fff008388 */ /* 0x000fe20000000800 */
[----:B------:R-:W-:Y:S01]  /*2ed0*/  IADD3.X R15, R13, R57, R15, P3, !PT ;  /* 0x000000390d0f7210 */ /* 0x000fe20001ffe40f */
[----:B------:R-:W-:Y:S02]  /*2ee0*/  IMAD R57, R0, c[0x0][0x1fc], R17 ;  /* 0x00007f0000397a24 */ /* 0x000fe400078e0211 */
[----:B------:R-:W-:Y:S01]  /*2ef0*/  BAR.SYNC.DEFER_BLOCKING 0x0 ;  /* 0x0000000000007b1d */ /* 0x000fe20000010000 */
[----:B------:R-:W-:Y:S01]  /*2f00*/  IADD3 R24, P2, R32, 0x20, RZ ;  /* 0x0000002020187810 */ /* 0x000fe20007f5e0ff */
[----:B------:R-:W-:Y:S01]  /*2f10*/  @!P1 IMAD.WIDE.U32 R10, R0, c[0x0][0x1f8], R10 ;  /* 0x00007e00000a9a25 */ /* 0x000fe200078e000a */
[----:B------:R-:W-:Y:S02]  /*2f20*/  IADD3 R17, P5, R12, R8, RZ ;  /* 0x000000080c117210 */ /* 0x000fe40007fbe0ff */
[----:B------:R-:W-:Y:S02]  /*2f30*/  LEA R8, P3, R14, R19, 0x2 ;  /* 0x000000130e087211 */ /* 0x000fe400078610ff */
[----:B------:R-:W-:-:S02]  /*2f40*/  IADD3.X R19, RZ, R33, RZ, P2, !PT ;  /* 0x00000021ff137210 */ /* 0x000fc400017fe4ff */
[----:B------:R-:W-:Y:S02]  /*2f50*/  IADD3.X R54, R13, R57, R9, P5, !PT ;  /* 0x000000390d367210 */ /* 0x000fe40002ffe409 */
[C---:B------:R-:W-:Y:S02]  /*2f60*/  SHF.L.U64.HI R19, R24.reuse, 0x2, R19 ;  /* 0x0000000218137819 */ /* 0x040fe40000010213 */
[----:B------:R-:W-:Y:S02]  /*2f70*/  SHF.L.U32 R24, R24, 0x2, RZ ;  /* 0x0000000218187819 */ /* 0x000fe400000006ff */
[----:B------:R-:W-:Y:S02]  /*2f80*/  LEA.HI.X R9, R14, R16, R15, 0x2, P3 ;  /* 0x000000100e097211 */ /* 0x000fe400018f140f */
[----:B------:R-:W-:Y:S02]  /*2f90*/  IADD3 R16, P6, R24, c[0x0][0x268], RZ ;  /* 0x00009a0018107a10 */ /* 0x000fe40007fde0ff */
[----:B------:R-:W-:-:S02]  /*2fa0*/  @!P1 IADD3 R56, P4, R32, R10, RZ ;  /* 0x0000000a20389210 */ /* 0x000fc40007f9e0ff */
[----:B------:R-:W-:Y:S02]  /*2fb0*/  IADD3 R14, P2, R32, R12, RZ ;  /* 0x0000000c200e7210 */ /* 0x000fe40007f5e0ff */
[----:B------:R-:W-:Y:S01]  /*2fc0*/  IADD3.X R10, R19, c[0x0][0x26c], RZ, P6, !PT ;  /* 0x00009b00130a7a10 */ /* 0x000fe200037fe4ff */
[----:B------:R-:W0:Y:S01]  /*2fd0*/  LDS R55, [0x200] ;  /* 0x00020000ff377984 */ /* 0x000e220000000800 */
[----:B------:R-:W-:Y:S02]  /*2fe0*/  LEA R16, P6, R17, R16, 0x2 ;  /* 0x0000001011107211 */ /* 0x000fe400078c10ff */
[C---:B------:R-:W-:Y:S02]  /*2ff0*/  @!P1 IADD3.X R57, R33.reuse, R11, R57, P4, !PT ;  /* 0x0000000b21399210 */ /* 0x040fe400027fe439 */
[----:B------:R-:W-:Y:S02]  /*3000*/  IADD3.X R15, R33, R13, RZ, P2, !PT ;  /* 0x0000000d210f7210 */ /* 0x000fe400017fe4ff */
[----:B------:R-:W-:-:S02]  /*3010*/  LEA.HI.X R17, R17, R10, R54, 0x2, P6 ;  /* 0x0000000a11117211 */ /* 0x000fc400030f1436 */
        /* <DEDUP_REMOVED lines=14> */
.L_x_2554:
[----:B------:R-:W-:Y:S05]  /*3100*/  BSYNC B0 ;  /* 0x0000000000007941 */ /* 0x000fea0003800000 */
.L_x_2553:
        /* <DEDUP_REMOVED lines=12> */
[----:B-1----:R-:W-:-:S05]  /*31d0*/  MOV R49, RZ ;  /* 0x000000ff00317202 */ /* 0x002fca0000000f00 */
        /* <DEDUP_REMOVED lines=62> */
.L_x_2556:
[----:B------:R-:W-:Y:S05]  /*35c0*/  BSYNC B0 ;  /* 0x0000000000007941 */ /* 0x000fea0003800000 */
.L_x_2555:
[----:B------:R-:W-:Y:S01]  /*35d0*/  MOV R4, R8 ;  /* 0x0000000800047202 */ /* 0x000fe20000000f00 */
[----:B0-----:R-:W-:Y:S01]  /*35e0*/  IMAD R7, R27, c[0x0][0x218], RZ ;  /* 0x000086001b077a24 */ /* 0x001fe200078e02ff */
[----:B------:R-:W-:Y:S02]  /*35f0*/  MOV R5, R53 ;  /* 0x0000003500057202 */ /* 0x000fe40000000f00 */
[-C--:B------:R-:W-:Y:S01]  /*3600*/  ISETP.GE.AND P0, PT, R18, R51.reuse, PT ;  /* 0x000000331200720c */ /* 0x080fe20003f06270 */
[C---:B------:R-:W-:Y:S01]  /*3610*/  IMAD R7, R0.reuse, c[0x0][0x21c], R7 ;  /* 0x0000870000077a24 */ /* 0x040fe200078e0207 */
[----:B------:R-:W-:Y:S01]  /*3620*/  IADD3 R35, R35, 0x1, RZ ;  /* 0x0000000123237810 */ /* 0x000fe20007ffe0ff */
        /* <DEDUP_REMOVED lines=8> */
[----:B------:R-:W-:-:S02]  /*36b0*/  IADD3 R44, P4, R44, 0x400, RZ ;  /* 0x000004002c2c7810 */ /* 0x000fc40007f9e0ff */
[----:B------:R-:W-:Y:S02]  /*36c0*/  LEA.HI.X R5, R6, R19, R5, 0x2, P3 ;  /* 0x0000001306057211 */ /* 0x000fe400018f1405 */
[----:B------:R-:W-:Y:S02]  /*36d0*/  IADD3 R43, P3, R43, 0x400, RZ ;  /* 0x000004002b2b7810 */ /* 0x000fe40007f7e0ff */
[----:B------:R-:W-:Y:S01]  /*36e0*/  IADD3.X R46, RZ, R46, RZ, P4, !PT ;  /* 0x0000002eff2e7210 */ /* 0x000fe200027fe4ff */
        /* <DEDUP_REMOVED lines=11> */
.L_x_2557:
[----:B------:R-:W-:Y:S05]  /*37a0*/  EXIT ;  /* 0x000000000000794d */ /* 0x000fea0003800000 */
.L_x_2559:
        /* <DEDUP_REMOVED lines=13> */
.L_x_5391:


//--------------------- .text._Z25selective_scan_fwd_kernelI32Selective_Scan_fwd_kernel_traitsILi32ELi4ELi1ELb1ELb0ELb0ELb0EfN3c107complexIfEEEEv13SSMParamsBase --------------------------
	.section	.text._Z25selective_scan_fwd_kernelI32Selective_Scan_fwd_kernel_traitsILi32ELi4ELi1ELb1ELb0ELb0ELb0EfN3c107complexIfEEEEv13SSMParamsBase,"ax",@progbits
	.sectioninfo	@"SHI_REGISTERS=70"
	.align	128
        .global         _Z25selective_scan_fwd_kernelI32Selective_Scan_fwd_kernel_traitsILi32ELi4ELi1ELb1ELb0ELb0ELb0EfN3c107complexIfEEEEv13SSMParamsBase
        .type           _Z25selective_scan_fwd_kernelI32Selective_Scan_fwd_kernel_traitsILi32ELi4ELi1ELb1ELb0ELb0ELb0EfN3c107complexIfEEEEv13SSMParamsBase,@function
        .size           _Z25selective_scan_fwd_kernelI32Selective_Scan_fwd_kernel_traitsILi32ELi4ELi1ELb1ELb0ELb0ELb0EfN3c107complexIfEEEEv13SSMParamsBase,(.L_x_5392 - _Z25selective_scan_fwd_kernelI32Selective_Scan_fwd_kernel_traitsILi32ELi4ELi1ELb1ELb0ELb0ELb0EfN3c107complexIfEEEEv13SSMParamsBase)
        .other          _Z25selective_scan_fwd_kernelI32Selective_Scan_fwd_kernel_traitsILi32ELi4ELi1ELb1ELb0ELb0ELb0EfN3c107complexIfEEEEv13SSMParamsBase,@"STO_CUDA_ENTRY STV_DEFAULT"
_Z25selective_scan_fwd_kernelI32Selective_Scan_fwd_kernel_traitsILi32ELi4ELi1ELb1ELb0ELb0ELb0EfN3c107complexIfEEEEv13SSMParamsBase:
.text._Z25selective_scan_fwd_kernelI32Selective_Scan_fwd_kernel_traitsILi32ELi4ELi1ELb1ELb0ELb0ELb0EfN3c107complexIfEEEEv13SSMParamsBase:
[----:B------:R-:W-:Y:S02]  /*0000*/  MOV R1, c[0x0][0x28] ;  /* 0x00000a0000017a02 */ /* 0x000fe40000000f00 */
[----:B------:R-:W0:Y:S01]  /*0010*/  S2R R34, SR_CTAID.Y ;  /* 0x0000000000227919 */ /* 0x000e220000002600 */
[----:B------:R-:W-:Y:S01]  /*0020*/  ISETP.NE.U32.AND P0, PT, RZ, c[0x0][0x238], PT ;  /* 0x00008e00ff007a0c */ /* 0x000fe20003f05070 */
[----:B------:R-:W1:Y:S01]  /*0030*/  S2UR UR4, SR_CTAID.X ;  /* 0x00000000000479c3 */ /* 0x000e620000002500 */
[----:B------:R-:W-:Y:S01]  /*0040*/  ISETP.NE.U32.AND P1, PT, RZ, c[0x0][0x250], PT ;  /* 0x00009400ff007a0c */ /* 0x000fe20003f25070 */
[----:B------:R-:W-:Y:S01]  /*0050*/  HFMA2.MMA R32, -RZ, RZ, 0, 0 ;  /* 0x00000000ff207435 */ /* 0x000fe200000001ff */
[----:B------:R-:W-:Y:S01]  /*0060*/  ISETP.NE.AND.EX P0, PT, RZ, c[0x0][0x23c], PT, P0 ;  /* 0x00008f00ff007a0c */ /* 0x000fe20003f05300 */
[----:B------:R-:W-:Y:S01]  /*0070*/  ULDC.64 UR6, c[0x0][0x118] ;  /* 0x0000460000067ab9 */ /* 0x000fe20000000a00 */
[----:B------:R-:W-:Y:S02]  /*0080*/  ISETP.NE.AND.EX P1, PT, RZ, c[0x0][0x254], PT, P1 ;  /* 0x00009500ff007a0c */ /* 0x000fe40003f25310 */
[----:B------:R-:W-:Y:S02]  /*0090*/  MOV R0, c[0x0][0x174] ;  /* 0x00005d0000007a02 */ /* 0x000fe40000000f00 */
[----:B------:R-:W-:-:S02]  /*00a0*/  MOV R31, RZ ;  /* 0x000000ff001f7202 */ /* 0x000fc40000000f00 */
[----:B0-----:R-:W-:-:S05]  /*00b0*/  SHF.R.S32.HI R33, RZ, 0x1f, R34 ;  /* 0x0000001fff217819 */ /* 0x001fca0000011422 */
[C---:B------:R-:W-:Y:S02]  /*00c0*/  @P0 LEA R6, P2, R34.reuse, c[0x0][0x238], 0x2 ;  /* 0x00008e0022060a11 */ /* 0x040fe400078410ff */
[----:B-1----:R-:W-:Y:S02]  /*00d0*/  MOV R30, UR4 ;  /* 0x00000004001e7c02 */ /* 0x002fe40008000f00 */
[C---:B------:R-:W-:Y:S02]  /*00e0*/  @P0 LEA.HI.X R7, R34.reuse, c[0x0][0x23c], R33, 0x2, P2 ;  /* 0x00008f0022070a11 */ /* 0x040fe400010f1421 */
[----:B------:R-:W-:-:S03]  /*00f0*/  @P1 LEA R8, P3, R34, c[0x0][0x250], 0x2 ;  /* 0x0000940022081a11 */ /* 0x000fc600078610ff */
[----:B------:R0:W5:Y:S01]  /*0100*/  @P0 LDG.E R32, [R6.64] ;  /* 0x0000000606200981 */ /* 0x000162000c1e1900 */
[----:B------:R-:W-:Y:S02]  /*0110*/  ISETP.GE.AND P0, PT, R0, 0x1, PT ;  /* 0x000000010000780c */ /* 0x000fe40003f06270 */
[----:B------:R-:W-:Y:S02]  /*0120*/  SHF.R.S32.HI R29, RZ, 0x1f, R30 ;  /* 0x0000001fff1d7819 */ /* 0x000fe4000001141e */
[----:B------:R-:W-:-:S03]  /*0130*/  @P1 LEA.HI.X R9, R34, c[0x0][0x254], R33, 0x2, P3 ;  /* 0x0000950022091a11 */ /* 0x000fc600018f1421 */
[C---:B------:R-:W-:Y:S02]  /*0140*/  IMAD R11, R29.reuse, c[0x0][0x1d0], RZ ;  /* 0x000074001d0b7a24 */ /* 0x040fe400078e02ff */
[----:B------:R-:W-:Y:S01]  /*0150*/  IMAD R13, R29, c[0x0][0x1e0], RZ ;  /* 0x000078001d0d7a24 */ /* 0x000fe200078e02ff */
[----:B------:R1:W5:Y:S01]  /*0160*/  @P1 LDG.E R31, [R8.64] ;  /* 0x00000006081f1981 */ /* 0x000362000c1e1900 */
[----:B------:R-:W-:-:S04]  /*0170*/  IMAD.WIDE.U32 R2, R30, c[0x0][0x1d0], RZ ;  /* 0x000074001e027a25 */ /* 0x000fc800078e00ff */
[----:B------:R-:W-:-:S04]  /*0180*/  IMAD.WIDE.U32 R4, R30, c[0x0][0x1e0], RZ ;  /* 0x000078001e047a25 */ /* 0x000fc800078e00ff */
[C---:B------:R-:W-:Y:S02]  /*0190*/  IMAD R11, R30.reuse, c[0x0][0x1d4], R11 ;  /* 0x000075001e0b7a24 */ /* 0x040fe400078e020b */
[----:B------:R-:W-:Y:S02]  /*01a0*/  IMAD R13, R30, c[0x0][0x1e4], R13 ;  /* 0x000079001e0d7a24 */ /* 0x000fe400078e020d */
[C---:B0-----:R-:W-:Y:S02]  /*01b0*/  IMAD R7, R33.reuse, c[0x0][0x1d8], RZ ;  /* 0x0000760021077a24 */ /* 0x041fe400078e02ff */
[----:B-1----:R-:W-:Y:S01]  /*01c0*/  IMAD R9, R33, c[0x0][0x1e8], RZ ;  /* 0x00007a0021097a24 */ /* 0x002fe200078e02ff */
[----:B------:R-:W-:Y:S01]  /*01d0*/  IADD3 R3, R3, R11, RZ ;  /* 0x0000000b03037210 */ /* 0x000fe20007ffe0ff */
[C---:B------:R-:W-:Y:S01]  /*01e0*/  IMAD R7, R34.reuse, c[0x0][0x1dc], R7 ;  /* 0x0000770022077a24 */ /* 0x040fe200078e0207 */
[----:B------:R-:W-:Y:S01]  /*01f0*/  IADD3 R5, R5, R13, RZ ;  /* 0x0000000d05057210 */ /* 0x000fe20007ffe0ff */
[----:B------:R-:W-:Y:S01]  /*0200*/  IMAD R9, R34, c[0x0][0x1ec], R9 ;  /* 0x00007b0022097a24 */ /* 0x000fe200078e0209 */
[----:B------:R-:W-:Y:S06]  /*0210*/  @!P0 EXIT ;  /* 0x000000000000894d */ /* 0x000fec0003800000 */
[----:B------:R-:W0:Y:S01]  /*0220*/  S2R R28, SR_TID.X ;  /* 0x00000000001c7919 */ /* 0x000e220000002100 */
[----:B------:R-:W-:Y:S01]  /*0230*/  IMAD.WIDE.U32 R2, R34, c[0x0][0x1d8], R2 ;  /* 0x0000760022027a25 */ /* 0x000fe200078e0002 */
[----:B------:R-:W-:-:S02]  /*0240*/  MOV R0, RZ ;  /* 0x000000ff00007202 */ /* 0x000fc40000000f00 */
[----:B------:R-:W1:Y:S01]  /*0250*/  S2R R51, SR_LANEID ;  /* 0x0000000000337919 */ /* 0x000e620000000000 */
[----:B------:R-:W-:Y:S01]  /*0260*/  IMAD.WIDE.U32 R4, R34, c[0x0][0x1e8], R4 ;  /* 0x00007a0022047a25 */ /* 0x000fe200078e0004 */
[----:B------:R-:W-:Y:S02]  /*0270*/  IADD3 R27, R3, R7, RZ ;  /* 0x00000007031b7210 */ /* 0x000fe40007ffe0ff */
[----:B------:R-:W-:Y:S02]  /*0280*/  LEA R26, P0, R2, c[0x0][0x240], 0x2 ;  /* 0x00009000021a7a11 */ /* 0x000fe400078010ff */
[----:B------:R-:W-:Y:S02]  /*0290*/  IADD3 R25, R5, R9, RZ ;  /* 0x0000000905197210 */ /* 0x000fe40007ffe0ff */
[----:B------:R-:W-:Y:S02]  /*02a0*/  LEA R24, P1, R4, c[0x0][0x248], 0x2 ;  /* 0x0000920004187a11 */ /* 0x000fe400078210ff */
[----:B------:R-:W-:-:S02]  /*02b0*/  LEA.HI.X R27, R2, c[0x0][0x244], R27, 0x2, P0 ;  /* 0x00009100021b7a11 */ /* 0x000fc400000f141b */
[----:B------:R-:W-:-:S04]  /*02c0*/  LEA.HI.X R25, R4, c[0x0][0x24c], R25, 0x2, P1 ;  /* 0x0000930004197a11 */ /* 0x000fc800008f1419 */
.L_x_2571:
[----:B------:R-:W-:Y:S01]  /*02d0*/  BAR.SYNC.DEFER_BLOCKING 0x0 ;  /* 0x0000000000007b1d */ /* 0x000fe20000010000 */
[----:B0-----:R-:W-:-:S06]  /*02e0*/  IMAD.WIDE R4, R28, 0x10, R24 ;  /* 0x000000101c047825 */ /* 0x001fcc00078e0218 */
[----:B------:R-:W2:Y:S01]  /*02f0*/  LDG.E.128 R4, [R4.64] ;  /* 0x0000000604047981 */ /* 0x000ea2000c1e1d00 */
[----:B------:R-:W-:-:S06]  /*0300*/  IMAD.WIDE R8, R28, 0x10, R26 ;  /* 0x000000101c087825 */ /* 0x000fcc00078e021a */
[----:B-----5:R-:W5:Y:S01]  /*0310*/  LDG.E.128 R8, [R8.64] ;  /* 0x0000000608087981 */ /* 0x020f62000c1e1d00 */
[----:B------:R-:W-:Y:S01]  /*0320*/  ULDC.U8 UR4, c[0x0][0x17e] ;  /* 0x00005f8000047ab9 */ /* 0x000fe20000000000 */
[----:B------:R-:W-:Y:S01]  /*0330*/  BSSY B0, `(.L_x_2560) ;  /* 0x000002d000007945 */ /* 0x000fe20003800000 */
[--C-:B--2---:R-:W-:Y:S02]  /*0340*/  FADD.FTZ R35, R4, R31.reuse ;  /* 0x0000001f04237221 */ /* 0x104fe40000010000 */
[--C-:B------:R-:W-:Y:S02]  /*0350*/  FADD.FTZ R36, R5, R31.reuse ;  /* 0x0000001f05247221 */ /* 0x100fe40000010000 */
[--C-:B------:R-:W-:Y:S01]  /*0360*/  FADD.FTZ R37, R6, R31.reuse ;  /* 0x0000001f06257221 */ /* 0x100fe20000010000 */
[----:B------:R-:W-:Y:S01]  /*0370*/  FSETP.GTU.FTZ.AND P1, PT, R35, 20, PT ;  /* 0x41a000002300780b */ /* 0x000fe20003f3c000 */
[----:B------:R-:W-:Y:S01]  /*0380*/  FADD.FTZ R38, R7, R31 ;  /* 0x0000001f07267221 */ /* 0x000fe20000010000 */
[----:B------:R-:W-:-:S02]  /*0390*/  FSETP.GTU.FTZ.AND P0, PT, R36, 20, PT ;  /* 0x41a000002400780b */ /* 0x000fc40003f1c000 */
[----:B------:R-:W-:Y:S02]  /*03a0*/  ISETP.EQ.OR P1, PT, RZ, UR4, P1 ;  /* 0x00000004ff007c0c */ /* 0x000fe40008f22670 */
[----:B------:R-:W-:Y:S02]  /*03b0*/  FSETP.GTU.FTZ.AND P3, PT, R37, 20, PT ;  /* 0x41a000002500780b */ /* 0x000fe40003f7c000 */
[----:B------:R-:W-:Y:S02]  /*03c0*/  FSETP.GTU.FTZ.AND P2, PT, R38, 20, PT ;  /* 0x41a000002600780b */ /* 0x000fe40003f5c000 */
[----:B------:R-:W-:Y:S02]  /*03d0*/  ISETP.EQ.OR P0, PT, RZ, UR4, P0 ;  /* 0x00000004ff007c0c */ /* 0x000fe40008702670 */
[----:B------:R-:W-:Y:S02]  /*03e0*/  ISETP.EQ.OR P3, PT, RZ, UR4, P3 ;  /* 0x00000004ff007c0c */ /* 0x000fe40009f62670 */
[----:B------:R-:W-:-:S03]  /*03f0*/  ISETP.EQ.OR P2, PT, RZ, UR4, P2 ;  /* 0x00000004ff007c0c */ /* 0x000fc60009742670 */
[----:B-1----:R-:W-:Y:S05]  /*0400*/  @P1 BRA `(.L_x_2561) ;  /* 0x000001f000001947 */ /* 0x002fea0003800000 */
        /* <DEDUP_REMOVED lines=31> */
.L_x_2561:
[----:B------:R-:W-:Y:S05]  /*0600*/  BSYNC B0 ;  /* 0x0000000000007941 */ /* 0x000fea0003800000 */
.L_x_2560:
        /* <DEDUP_REMOVED lines=33> */
.L_x_2563:
[----:B------:R-:W-:Y:S05]  /*0820*/  BSYNC B0 ;  /* 0x0000000000007941 */ /* 0x000fea0003800000 */
.L_x_2562:
        /* <DEDUP_REMOVED lines=33> */
.L_x_2565:
[----:B------:R-:W-:Y:S05]  /*0a40*/  BSYNC B0 ;  /* 0x0000000000007941 */ /* 0x000fea0003800000 */
.L_x_2564:
        /* <DEDUP_REMOVED lines=33> */
.L_x_2567:
[----:B------:R-:W-:Y:S05]  /*0c60*/  BSYNC B0 ;  /* 0x0000000000007941 */ /* 0x000fea0003800000 */
.L_x_2566:
[----:B------:R-:W-:Y:S01]  /*0c70*/  MOV R2, c[0x0][0x16c] ;  /* 0x00005b0000027a02 */ /* 0x000fe20000000f00 */
[----:B------:R-:W-:Y:S01]  /*0c80*/  BAR.SYNC.DEFER_BLOCKING 0x0 ;  /* 0x0000000000007b1d */ /* 0x000fe20000010000 */
[-C--:B-----5:R-:W-:Y:S02]  /*0c90*/  FMUL.FTZ R4, R8, R32.reuse ;  /* 0x0000002008047220 */ /* 0x0a0fe40000410000 */
[----:B------:R-:W-:Y:S01]  /*0ca0*/  ISETP.GE.AND P0, PT, R2, 0x1, PT ;  /* 0x000000010200780c */ /* 0x000fe20003f06270 */
[-C--:B------:R-:W-:Y:S02]  /*0cb0*/  FMUL.FTZ R5, R9, R32.reuse ;  /* 0x0000002009057220 */ /* 0x080fe40000410000 */
[-C--:B------:R-:W-:Y:S02]  /*0cc0*/  FMUL.FTZ R6, R10, R32.reuse ;  /* 0x000000200a067220 */ /* 0x080fe40000410000 */
[----:B------:R-:W-:Y:S02]  /*0cd0*/  FMUL.FTZ R7, R11, R32 ;  /* 0x000000200b077220 */ /* 0x000fe40000410000 */
[----:B------:R-:W-:-:S02]  /*0ce0*/  FMUL.FTZ R39, R8, R35 ;  /* 0x0000002308277220 */ /* 0x000fc40000410000 */
[----:B------:R-:W-:Y:S02]  /*0cf0*/  FMUL.FTZ R40, R9, R36 ;  /* 0x0000002409287220 */ /* 0x000fe40000410000 */
[----:B------:R-:W-:Y:S02]  /*0d00*/  FMUL.FTZ R44, R10, R37 ;  /* 0x000000250a2c7220 */ /* 0x000fe40000410000 */
[----:B------:R-:W-:Y:S05]  /*0d10*/  @!P0 BRA `(.L_x_2568) ;  /* 0x000011e000008947 */ /* 0x000fea0003800000 */
[----:B------:R-:W0:Y:S01]  /*0d20*/  S2R R34, SR_CTAID.Y ;  /* 0x0000000000227919 */ /* 0x000e220000002600 */
[----:B------:R-:W-:Y:S01]  /*0d30*/  HFMA2.MMA R19, -RZ, RZ, 0, 9.5367431640625e-07 ;  /* 0x00000010ff137435 */ /* 0x000fe200000001ff */
[C---:B------:R-:W-:Y:S01]  /*0d40*/  IMAD R3, R33.reuse, c[0x0][0x180], RZ ;  /* 0x0000600021037a24 */ /* 0x040fe200078e02ff */
[----:B------:R-:W-:Y:S01]  /*0d50*/  HFMA2.MMA R52, -RZ, RZ, 0, 0 ;  /* 0x00000000ff347435 */ /* 0x000fe200000001ff */
[----:B------:R-:W2:Y:S01]  /*0d60*/  S2R R30, SR_CTAID.X ;  /* 0x00000000001e7919 */ /* 0x000ea20000002500 */
[C---:B------:R-:W-:Y:S01]  /*0d70*/  IMAD R9, R33.reuse, c[0x0][0x1b8], RZ ;  /* 0x00006e0021097a24 */ /* 0x040fe200078e02ff */
[----:B------:R-:W-:Y:S01]  /*0d80*/  UMOV UR4, URZ ;  /* 0x0000003f00047c82 */ /* 0x000fe20008000000 */
[----:B------:R-:W-:-:S02]  /*0d90*/  IMAD R17, R33, c[0x0][0x198], RZ ;  /* 0x0000660021117a24 */ /* 0x000fc400078e02ff */
[----:B------:R-:W-:Y:S02]  /*0da0*/  IMAD R13, R0, c[0x0][0x16c], RZ ;  /* 0x00005b00000d7a24 */ /* 0x000fe400078e02ff */
[C---:B0-----:R-:W-:Y:S02]  /*0db0*/  IMAD R45, R34.reuse, c[0x0][0x184], R3 ;  /* 0x00006100222d7a24 */ /* 0x041fe400078e0203 */
[----:B------:R-:W-:Y:S02]  /*0dc0*/  IMAD R15, R34, c[0x0][0x1bc], R9 ;  /* 0x00006f00220f7a24 */ /* 0x000fe400078e0209 */
[----:B--2---:R-:W-:Y:S02]  /*0dd0*/  IMAD R2, R30, c[0x0][0x164], R34 ;  /* 0x000059001e027a24 */ /* 0x004fe400078e0222 */
[----:B------:R-:W-:-:S04]  /*0de0*/  IMAD.WIDE.U32 R8, R34, c[0x0][0x180], RZ ;  /* 0x0000600022087a25 */ /* 0x000fc800078e00ff */
[----:B------:R-:W-:Y:S01]  /*0df0*/  IMAD R2, R2, c[0x0][0x174], RZ ;  /* 0x00005d0002027a24 */ /* 0x000fe200078e02ff */
[----:B------:R-:W-:Y:S01]  /*0e00*/  IADD3 R45, R9, R45, RZ ;  /* 0x0000002d092d7210 */ /* 0x000fe20007ffe0ff */
[----:B------:R-:W-:Y:S01]  /*0e10*/  IMAD R17, R34, c[0x0][0x19c], R17 ;  /* 0x0000670022117a24 */ /* 0x000fe200078e0211 */
[----:B------:R-:W-:Y:S01]  /*0e20*/  LEA R42, P0, R8, c[0x0][0x220], 0x3 ;  /* 0x00008800082a7a11 */ /* 0x000fe200078018ff */
[----:B------:R-:W-:Y:S02]  /*0e30*/  IMAD R2, R2, c[0x0][0x16c], RZ ;  /* 0x00005b0002027a24 */ /* 0x000fe400078e02ff */
[----:B------:R-:W-:Y:S01]  /*0e40*/  IMAD.WIDE.U32 R46, R34, c[0x0][0x1b8], RZ ;  /* 0x00006e00222e7a25 */ /* 0x000fe200078e00ff */
[----:B------:R-:W-:-:S03]  /*0e50*/  LEA.HI.X R45, R8, c[0x0][0x224], R45, 0x3, P0 ;  /* 0x00008900082d7a11 */ /* 0x000fc600000f1c2d */
[----:B------:R-:W-:Y:S01]  /*0e60*/  IMAD.WIDE R2, R2, R19, c[0x0][0x260] ;  /* 0x0000980002027625 */ /* 0x000fe200078e0213 */
[----:B------:R-:W-:-:S03]  /*0e70*/  LEA R41, P1, R46, c[0x0][0x230], 0x3 ;  /* 0x00008c002e297a11 */ /* 0x000fc600078218ff */
[----:B------:R-:W-:-:S04]  /*0e80*/  IMAD.WIDE.U32 R48, R34, c[0x0][0x198], RZ ;  /* 0x0000660022307a25 */ /* 0x000fc800078e00ff */
[----:B------:R-:W-:Y:S01]  /*0e90*/  IMAD.WIDE R2, R13, 0x10, R2 ;  /* 0x000000100d027825 */ /* 0x000fe200078e0202 */
[----:B------:R-:W-:Y:S02]  /*0ea0*/  IADD3 R13, R47, R15, RZ ;  /* 0x0000000f2f0d7210 */ /* 0x000fe40007ffe0ff */
[----:B------:R-:W-:Y:S01]  /*0eb0*/  IADD3 R9, R49, R17, RZ ;  /* 0x0000001131097210 */ /* 0x000fe20007ffe0ff */
[----:B------:R-:W-:Y:S01]  /*0ec0*/  FMUL.FTZ R49, R11, R38 ;  /* 0x000000260b317220 */ /* 0x000fe20000410000 */
[----:B------:R-:W-:Y:S02]  /*0ed0*/  LEA R43, P2, R48, c[0x0][0x228], 0x3 ;  /* 0x00008a00302b7a11 */ /* 0x000fe400078418ff */
[----:B------:R-:W-:Y:S02]  /*0ee0*/  LEA.HI.X R46, R46, c[0x0][0x234], R13, 0x3, P1 ;  /* 0x00008d002e2e7a11 */ /* 0x000fe400008f1c0d */
[----:B------:R-:W-:Y:S02]  /*0ef0*/  LEA.HI.X R48, R48, c[0x0][0x22c], R9, 0x3, P2 ;  /* 0x00008b0030307a11 */ /* 0x000fe400010f1c09 */
[----:B------:R-:W-:-:S02]  /*0f00*/  MOV R50, R2 ;  /* 0x0000000200327202 */ /* 0x000fc40000000f00 */
[----:B------:R-:W-:Y:S02]  /*0f10*/  MOV R47, R3 ;  /* 0x00000003002f7202 */ /* 0x000fe40000000f00 */
.L_x_2569:
[----:B------:R-:W-:Y:S02]  /*0f20*/  MOV R2, R42 ;  /* 0x0000002a00027202 */ /* 0x000fe40000000f00 */
[----:B------:R-:W-:-:S06]  /*0f30*/  MOV R3, R45 ;  /* 0x0000002d00037202 */ /* 0x000fcc0000000f00 */
[----:B------:R-:W2:Y:S01]  /*0f40*/  LDG.E.64 R2, [R2.64] ;  /* 0x0000000602027981 */ /* 0x000ea2000c1e1b00 */
[C---:B-1----:R-:W-:Y:S02]  /*0f50*/  ISETP.GE.AND P0, PT, R51.reuse, 0x1, PT ;  /* 0x000000013300780c */ /* 0x042fe40003f06270 */
[C---:B------:R-:W-:Y:S02]  /*0f60*/  ISETP.GE.AND P1, PT, R51.reuse, 0x8, PT ;  /* 0x000000083300780c */ /* 0x040fe40003f26270 */
[----:B------:R-:W-:Y:S01]  /*0f70*/  ISETP.NE.AND P2, PT, R51, RZ, PT ;  /* 0x000000ff3300720c */ /* 0x000fe20003f45270 */
[C---:B--2---:R-:W-:Y:S02]  /*0f80*/  FMUL.FTZ R8, R3.reuse, R35 ;  /* 0x0000002303087220 */ /* 0x044fe40000410000 */
[----:B------:R-:W-:Y:S02]  /*0f90*/  FMUL.FTZ R9, R3, R36 ;  /* 0x0000002403097220 */ /* 0x000fe40000410000 */
[----:B------:R-:W-:-:S02]  /*0fa0*/  FMUL.RZ R14, R8, 0.15915493667125701904 ;  /* 0x3e22f983080e7820 */ /* 0x000fc4000040c000 */
[----:B------:R-:W-:Y:S02]  /*0fb0*/  FMUL.FTZ R8, R2, 1.4426950216293334961 ;  /* 0x3fb8aa3b02087820 */ /* 0x000fe40000410000 */
[----:B------:R-:W-:Y:S01]  /*0fc0*/  FMUL.RZ R15, R9, 0.15915493667125701904 ;  /* 0x3e22f983090f7820 */ /* 0x000fe2000040c000 */
[----:B------:R-:W-:Y:S01]  /*0fd0*/  MUFU.SIN R10, R14 ;  /* 0x0000000e000a7308 */ /* 0x000fe20000000400 */
[C---:B------:R-:W-:Y:S02]  /*0fe0*/  FMUL.FTZ R2, R8.reuse, R36 ;  /* 0x0000002408027220 */ /* 0x040fe40000410000 */
[C---:B------:R-:W-:Y:S02]  /*0ff0*/  FMUL.FTZ R11, R8.reuse, R35 ;  /* 0x00000023080b7220 */ /* 0x040fe40000410000 */
[CC--:B------:R-:W-:Y:S02]  /*1000*/  FMUL.FTZ R57, R8.reuse, R37.reuse ;  /* 0x0000002508397220 */ /* 0x0c0fe40000410000 */
[----:B------:R-:W-:Y:S01]  /*1010*/  FMUL.FTZ R55, R8, R38 ;  /* 0x0000002608377220 */ /* 0x000fe20000410000 */
[----:B------:R-:W-:Y:S01]  /*1020*/  MUFU.SIN R9, R15 ;  /* 0x0000000f00097308 */ /* 0x000fe20000000400 */
[----:B------:R-:W-:-:S02]  /*1030*/  FMUL.FTZ R8, R3, R37 ;  /* 0x0000002503087220 */ /* 0x000fc40000410000 */
[----:B------:R-:W-:Y:S02]  /*1040*/  FMUL.FTZ R3, R3, R38 ;  /* 0x0000002603037220 */ /* 0x000fe40000410000 */
[----:B------:R-:W-:Y:S02]  /*1050*/  FMUL.RZ R8, R8, 0.15915493667125701904 ;  /* 0x3e22f98308087820 */ /* 0x000fe4000040c000 */
[----:B------:R-:W-:Y:S01]  /*1060*/  FMUL.RZ R17, R3, 0.15915493667125701904 ;  /* 0x3e22f98303117820 */ /* 0x000fe2000040c000 */
[----:B------:R-:W0:Y:S01]  /*1070*/  MUFU.EX2 R2, R2 ;  /* 0x0000000200027308 */ /* 0x000e220000000800 */
[----:B------:R-:W-:-:S07]  /*1080*/  MOV R3, R48 ;  /* 0x0000003000037202 */ /* 0x000fce0000000f00 */
[----:B------:R1:W2:Y:S08]  /*1090*/  MUFU.COS R13, R15 ;  /* 0x0000000f000d7308 */ /* 0x0002b00000000000 */
[----:B------:R-:W-:Y:S01]  /*10a0*/  MUFU.EX2 R57, R57 ;  /* 0x0000003900397308 */ /* 0x000fe20000000800 */
[----:B0-----:R-:W-:Y:S01]  /*10b0*/  FMUL.FTZ R54, R2, R9 ;  /* 0x0000000902367220 */ /* 0x001fe20000410000 */
[----:B------:R-:W-:-:S03]  /*10c0*/  MOV R9, R46 ;  /* 0x0000002e00097202 */ /* 0x000fc60000000f00 */
[----:B-1----:R-:W-:-:S03]  /*10d0*/  FMUL.FTZ R15, R39, R54 ;  /* 0x00000036270f7220 */ /* 0x002fc60000410000 */
[----:B------:R-:W0:Y:S01]  /*10e0*/  MUFU.SIN R58, R8 ;  /* 0x00000008003a7308 */ /* 0x000e220000000400 */
[----:B--2---:R-:W-:Y:S01]  /*10f0*/  FMUL.FTZ R56, R2, R13 ;  /* 0x0000000d02387220 */ /* 0x004fe20000410000 */
[----:B------:R-:W-:Y:S01]  /*1100*/  MOV R2, R43 ;  /* 0x0000002b00027202 */ /* 0x000fe20000000f00 */
[----:B------:R-:W-:-:S05]  /*1110*/  FMUL.FTZ R13, RZ, R54 ;  /* 0x00000036ff0d7220 */ /* 0x000fca0000410000 */
[----:B------:R-:W-:Y:S01]  /*1120*/  MUFU.COS R12, R14 ;  /* 0x0000000e000c7308 */ /* 0x000fe20000000000 */
[-C--:B------:R-:W-:Y:S01]  /*1130*/  FFMA.FTZ R15, RZ, R56.reuse, R15 ;  /* 0x00000038ff0f7223 */ /* 0x080fe2000001000f */
[----:B------:R-:W2:Y:S06]  /*1140*/  LDG.E.64 R2, [R2.64] ;  /* 0x0000000602027981 */ /* 0x000eac000c1e1b00 */
[----:B------:R1:W3:Y:S01]  /*1150*/  MUFU.COS R14, R8 ;  /* 0x00000008000e7308 */ /* 0x0002e20000000000 */
[----:B------:R-:W-:Y:S02]  /*1160*/  FFMA.FTZ R13, R39, R56, -R13 ;  /* 0x00000038270d7223 */ /* 0x000fe4000001080d */
[----:B0-----:R-:W-:-:S05]  /*1170*/  FMUL.FTZ R58, R57, R58 ;  /* 0x0000003a393a7220 */ /* 0x001fca0000410000 */
[----:B------:R-:W0:Y:S01]  /*1180*/  MUFU.EX2 R11, R11 ;  /* 0x0000000b000b7308 */ /* 0x000e220000000800 */
[----:B------:R-:W-:Y:S01]  /*1190*/  FADD.FTZ R13, R40, R13 ;  /* 0x0000000d280d7221 */ /* 0x000fe20000010000 */
[----:B-1----:R-:W-:-:S06]  /*11a0*/  MOV R8, R41 ;  /* 0x0000002900087202 */ /* 0x002fcc0000000f00 */
[----:B------:R-:W-:Y:S01]  /*11b0*/  MUFU.EX2 R55, R55 ;  /* 0x0000003700377308 */ /* 0x000fe20000000800 */
[----:B------:R-:W-:Y:S01]  /*11c0*/  FADD.FTZ R15, RZ, R15 ;  /* 0x0000000fff0f7221 */ /* 0x000fe20000010000 */
[----:B------:R1:W2:Y:S06]  /*11d0*/  LDG.E.64 R20, [R8.64] ;  /* 0x0000000608147981 */ /* 0x0002ac000c1e1b00 */
[----:B------:R-:W4:Y:S01]  /*11e0*/  MUFU.SIN R16, R17 ;  /* 0x0000001100107308 */ /* 0x000f220000000400 */
[----:B---3--:R-:W-:Y:S02]  /*11f0*/  FMUL.FTZ R57, R57, R14 ;  /* 0x0000000e39397220 */ /* 0x008fe40000410000 */
[----:B------:R-:W-:-:S05]  /*1200*/  FMUL.FTZ R22, R58, R13 ;  /* 0x0000000d3a167220 */ /* 0x000fca0000410000 */
[----:B------:R-:W3:Y:S01]  /*1210*/  MUFU.COS R18, R17 ;  /* 0x0000001100127308 */ /* 0x000ee20000000000 */
[-C--:B------:R-:W-:Y:S02]  /*1220*/  FMUL.FTZ R14, R58, R15.reuse ;  /* 0x0000000f3a0e7220 */ /* 0x080fe40000410000 */
[C---:B------:R-:W-:Y:S02]  /*1230*/  FFMA.FTZ R22, R57.reuse, R15, R22 ;  /* 0x0000000f39167223 */ /* 0x040fe40000010016 */
[----:B------:R-:W-:Y:S02]  /*1240*/  FFMA.FTZ R13, R57, R13, -R14 ;  /* 0x0000000d390d7223 */ /* 0x000fe4000001080e */
[----:B0-----:R-:W-:Y:S02]  /*1250*/  FMUL.FTZ R61, R11, R10 ;  /* 0x0000000a0b3d7220 */ /* 0x001fe40000410000 */
[----:B----4-:R-:W-:Y:S02]  /*1260*/  FMUL.FTZ R53, R55, R16 ;  /* 0x0000001037357220 */ /* 0x010fe40000410000 */
[----:B------:R-:W-:-:S02]  /*1270*/  FADD.FTZ R22, RZ, R22 ;  /* 0x00000016ff167221 */ /* 0x000fc40000010000 */
[----:B------:R-:W-:Y:S02]  /*1280*/  FMUL.FTZ R59, R11, R12 ;  /* 0x0000000c0b3b7220 */ /* 0x000fe40000410000 */
[----:B------:R-:W-:Y:S02]  /*1290*/  FADD.FTZ R12, R44, R13 ;  /* 0x0000000d2c0c7221 */ /* 0x000fe40000010000 */
[----:B---3--:R-:W-:Y:S02]  /*12a0*/  FMUL.FTZ R55, R55, R18 ;  /* 0x0000001237377220 */ /* 0x008fe40000410000 */
[----:B-1----:R-:W-:Y:S02]  /*12b0*/  FMUL.FTZ R8, R61, R54 ;  /* 0x000000363d087220 */ /* 0x002fe40000410000 */
[----:B------:R-:W-:Y:S02]  /*12c0*/  FMUL.FTZ R10, R53, R22 ;  /* 0x00000016350a7220 */ /* 0x000fe40000410000 */
[----:B------:R-:W-:-:S02]  /*12d0*/  FMUL.FTZ R9, R59, R54 ;  /* 0x000000363b097220 */ /* 0x000fc40000410000 */
[----:B------:R-:W-:Y:S02]  /*12e0*/  FMUL.FTZ R11, R53, R12 ;  /* 0x0000000c350b7220 */ /* 0x000fe40000410000 */
[----:B------:R-:W-:Y:S02]  /*12f0*/  FFMA.FTZ R8, R59, R56, -R8 ;  /* 0x000000383b087223 */ /* 0x000fe40000010808 */
[----:B------:R-:W-:Y:S02]  /*1300*/  FFMA.FTZ R18, R55, R12, -R10 ;  /* 0x0000000c37127223 */ /* 0x000fe4000001080a */
[----:B------:R-:W-:Y:S02]  /*1310*/  FFMA.FTZ R9, R61, R56, R9 ;  /* 0x000000383d097223 */ /* 0x000fe40000010009 */
[----:B------:R-:W-:Y:S02]  /*1320*/  FFMA.FTZ R11, R55, R22, R11 ;  /* 0x00000016370b7223 */ /* 0x000fe4000001000b */
[----:B------:R-:W-:-:S02]  /*1330*/  FMUL.FTZ R12, R58, R8 ;  /* 0x000000083a0c7220 */ /* 0x000fc40000410000 */
[----:B------:R-:W-:Y:S02]  /*1340*/  FADD.FTZ R18, R49, R18 ;  /* 0x0000001231127221 */ /* 0x000fe40000010000 */
[-C--:B------:R-:W-:Y:S02]  /*1350*/  FMUL.FTZ R10, R58, R9.reuse ;  /* 0x000000093a0a7220 */ /* 0x080fe40000410000 */
[----:B------:R-:W-:Y:S01]  /*1360*/  FADD.FTZ R19, RZ, R11 ;  /* 0x0000000bff137221 */ /* 0x000fe20000010000 */
[----:B------:R-:W0:Y:S01]  /*1370*/  SHFL.UP PT, R13, R18, 0x1, RZ ;  /* 0x04200000120d7989 */ /* 0x000e2200000e00ff */
[C---:B------:R-:W-:Y:S02]  /*1380*/  FFMA.FTZ R12, R57.reuse, R9, R12 ;  /* 0x00000009390c7223 */ /* 0x040fe4000001000c */
[----:B------:R-:W-:Y:S01]  /*1390*/  FFMA.FTZ R10, R57, R8, -R10 ;  /* 0x00000008390a7223 */ /* 0x000fe2000001080a */
[----:B------:R-:W1:Y:S01]  /*13a0*/  SHFL.UP PT, R15, R19, 0x1, RZ ;  /* 0x04200000130f7989 */ /* 0x000e6200000e00ff */
[----:B------:R-:W-:-:S02]  /*13b0*/  FMUL.FTZ R16, R53, R12 ;  /* 0x0000000c35107220 */ /* 0x000fc40000410000 */
[-C--:B------:R-:W-:Y:S02]  /*13c0*/  FMUL.FTZ R8, R53, R10.reuse ;  /* 0x0000000a35087220 */ /* 0x080fe40000410000 */
[C---:B------:R-:W-:Y:S02]  /*13d0*/  FFMA.FTZ R16, R55.reuse, R10, -R16 ;  /* 0x0000000a37107223 */ /* 0x040fe40000010810 */
[----:B------:R-:W-:-:S03]  /*13e0*/  FFMA.FTZ R8, R55, R12, R8 ;  /* 0x0000000c37087223 */ /* 0x000fc60000010008 */
        /* <DEDUP_REMOVED lines=23> */
[-C--:B---3--:R-:W-:Y:S02]  /*1560*/  FMUL.FTZ R10, R11, R8.reuse ;  /* 0x000000080b0a7220 */ /* 0x088fe40000410000 */
[----:B------:R-:W-:Y:S01]  /*1570*/  @P0 FADD.FTZ R19, R19, R14 ;  /* 0x0000000e13130221 */ /* 0x000fe20000010000 */
        /* <DEDUP_REMOVED lines=24> */
[CC--:B0-----:R-:W-:Y:S02]  /*1700*/  FMUL.FTZ R10, R11.reuse, R14.reuse ;  /* 0x0000000e0b0a7220 */ /* 0x0c1fe40000410000 */
[-C--:B-1----:R-:W-:Y:S02]  /*1710*/  FMUL.FTZ R15, R11, R13.reuse ;  /* 0x0000000d0b0f7220 */ /* 0x082fe40000410000 */
[C---:B------:R-:W-:Y:S02]  /*1720*/  FFMA.FTZ R13, R16.reuse, R13, -R10 ;  /* 0x0000000d100d7223 */ /* 0x040fe4000001080a */
[----:B------:R-:W-:-:S02]  /*1730*/  FFMA.FTZ R14, R16, R14, R15 ;  /* 0x0000000e100e7223 */ /* 0x000fc4000001000f */
[-C--:B---3--:R-:W-:Y:S02]  /*1740*/  FMUL.FTZ R10, R11, R8.reuse ;  /* 0x000000080b0a7220 */ /* 0x088fe40000410000 */
        /* <DEDUP_REMOVED lines=8> */
[----:B------:R-:W-:-:S03]  /*17d0*/  LOP3.LUT P0, RZ, R28, 0x1f, RZ, 0xc0, !PT ;  /* 0x0000001f1cff7812 */ /* 0x000fc6000780c0ff */
[----:B------:R-:W3:Y:S01]  /*17e0*/  SHFL.UP PT, R9, R16, 0x10, RZ ;  /* 0x0600000010097989 */ /* 0x000ee200000e00ff */
[----:B------:R-:W-:-:S03]  /*17f0*/  ISETP.EQ.OR P0, PT, R0, RZ, P0 ;  /* 0x000000ff0000720c */ /* 0x000fc60000702670 */
[----:B------:R-:W4:Y:S01]  /*1800*/  SHFL.UP PT, R11, R10, 0x10, RZ ;  /* 0x060000000a0b7989 */ /* 0x000f2200000e00ff */
[----:B------:R-:W-:Y:S01]  /*1810*/  MOV R13, RZ ;  /* 0x000000ff000d7202 */ /* 0x000fe20000000f00 */
[----:B------:R-:W-:Y:S01]  /*1820*/  CS2R R14, SRZ ;  /* 0x00000000000e7805 */ /* 0x000fe2000001ff00 */
[----:B------:R-:W-:-:S07]  /*1830*/  MOV R12, 0x3f800000 ;  /* 0x3f800000000c7802 */ /* 0x000fce0000000f00 */
[----:B------:R-:W5:Y:S01]  /*1840*/  @!P0 LDS.128 R12, [UR4+0x250] ;  /* 0x00025004ff0c8984 */ /* 0x000f620008000c00 */
[----:B0-----:R-:W-:Y:S01]  /*1850*/  FMUL.FTZ R8, R10, R23 ;  /* 0x000000170a087220 */ /* 0x001fe20000410000 */
[C---:B------:R-:W-:Y:S02]  /*1860*/  ISETP.GE.AND P0, PT, R51.reuse, 0x10, PT ;  /* 0x000000103300780c */ /* 0x040fe40003f06270 */
[----:B------:R-:W-:Y:S01]  /*1870*/  ISETP.NE.AND P1, PT, R51, 0x1f, PT ;  /* 0x0000001f3300780c */ /* 0x000fe20003f25270 */
[-C--:B-1----:R-:W-:Y:S02]  /*1880*/  FFMA.FTZ R63, R16, R17.reuse, -R8 ;  /* 0x00000011103f7223 */ /* 0x082fe40000010808 */
[C---:B------:R-:W-:Y:S02]  /*1890*/  FMUL.FTZ R22, R10.reuse, R17 ;  /* 0x000000110a167220 */ /* 0x040fe40000410000 */
[----:B---3--:R-:W-:Y:S02]  /*18a0*/  FMUL.FTZ R17, R10, R9 ;  /* 0x000000090a117220 */ /* 0x008fe40000410000 */
[----:B------:R-:W-:-:S02]  /*18b0*/  FFMA.FTZ R22, R16, R23, R22 ;  /* 0x0000001710167223 */ /* 0x000fc40000010016 */
        /* <DEDUP_REMOVED lines=8> */
[----:B------:R-:W-:-:S05]  /*1940*/  ISETP.NE.AND P3, PT, R28, RZ, PT ;  /* 0x000000ff1c00720c */ /* 0x000fca0003f65270 */
        /* <DEDUP_REMOVED lines=15> */
[----:B------:R-:W-:-:S02]  /*1a40*/  @P3 FFMA.FTZ R65, R22, R64, -R65 ;  /* 0x0000004016413223 */ /* 0x000fc40000010841 */
[----:B------:R-:W-:Y:S02]  /*1a50*/  @P3 FFMA.FTZ R63, R23, R64, R63 ;  /* 0x00000040173f3223 */ /* 0x000fe4000001003f */
[----:B------:R-:W-:Y:S02]  /*1a60*/  @P3 FADD.FTZ R60, R60, R65 ;  /* 0x000000413c3c3221 */ /* 0x000fe40000010000 */
[----:B------:R-:W-:Y:S01]  /*1a70*/  @P3 FADD.FTZ R62, R62, R63 ;  /* 0x0000003f3e3e3221 */ /* 0x000fe20000010000 */
[----:B------:R-:W-:Y:S01]  /*1a80*/  MOV R67, c[0x0][0x1a4] ;  /* 0x0000690000437a02 */ /* 0x000fe20000000f00 */
[C---:B------:R-:W-:Y:S01]  /*1a90*/  FMUL.FTZ R16, R61.reuse, R60 ;  /* 0x0000003c3d107220 */ /* 0x040fe20000410000 */
[C---:B------:R-:W-:Y:S02]  /*1aa0*/  LEA R43, P0, R66.reuse, R43, 0x3 ;  /* 0x0000002b422b7211 */ /* 0x040fe400078018ff */
[----:B------:R-:W-:Y:S01]  /*1ab0*/  MOV R19, c[0x0][0x188] ;  /* 0x0000620000137a02 */ /* 0x000fe20000000f00 */
[-C--:B------:R-:W-:Y:S01]  /*1ac0*/  FMUL.FTZ R61, R61, R62.reuse ;  /* 0x0000003e3d3d7220 */ /* 0x080fe20000410000 */
[----:B------:R-:W-:Y:S01]  /*1ad0*/  MOV R17, c[0x0][0x1c0] ;  /* 0x0000700000117a02 */ /* 0x000fe20000000f00 */
[----:B------:R-:W-:Y:S01]  /*1ae0*/  FFMA.FTZ R16, R59, R62, R16 ;  /* 0x0000003e3b107223 */ /* 0x000fe20000010010 */
[----:B------:R-:W-:-:S02]  /*1af0*/  LEA.HI.X R48, R66, R48, R67, 0x3, P0 ;  /* 0x0000003042307211 */ /* 0x000fc400000f1c43 */
[----:B------:R-:W-:Y:S02]  /*1b00*/  MOV R22, c[0x0][0x18c] ;  /* 0x0000630000167a02 */ /* 0x000fe40000000f00 */
[----:B------:R-:W-:Y:S01]  /*1b10*/  LEA R42, P1, R19, R42, 0x3 ;  /* 0x0000002a132a7211 */ /* 0x000fe200078218ff */
[----:B------:R-:W-:Y:S01]  /*1b20*/  FFMA.FTZ R60, R59, R60, -R61 ;  /* 0x0000003c3b3c7223 */ /* 0x000fe2000001083d */
[----:B------:R-:W-:Y:S02]  /*1b30*/  MOV R18, c[0x0][0x1c4] ;  /* 0x0000710000127a02 */ /* 0x000fe40000000f00 */
[----:B------:R-:W-:Y:S02]  /*1b40*/  LEA R41, P0, R17, R41, 0x3 ;  /* 0x0000002911297211 */ /* 0x000fe400078018ff */
[----:B------:R-:W-:Y:S01]  /*1b50*/  LEA.HI.X R45, R19, R45, R22, 0x3, P1 ;  /* 0x0000002d132d7211 */ /* 0x000fe200008f1c16 */
[----:B------:R-:W-:Y:S01]  /*1b60*/  FADD.FTZ R19, RZ, R16 ;  /* 0x00000010ff137221 */ /* 0x000fe20000010000 */
[----:B------:R-:W-:Y:S01]  /*1b70*/  LEA.HI.X R46, R17, R46, R18, 0x3, P0 ;  /* 0x0000002e112e7211 */ /* 0x000fe200000f1c12 */
[----:B------:R-:W-:-:S02]  /*1b80*/  FADD.FTZ R17, R39, R60 ;  /* 0x0000003c27117221 */ /* 0x000fc40000010000 */
[C---:B------:R-:W-:Y:S02]  /*1b90*/  FMUL.FTZ R18, R54.reuse, R19 ;  /* 0x0000001336127220 */ /* 0x040fe40000410000 */
[----:B--2---:R-:W-:Y:S02]  /*1ba0*/  FMUL.FTZ R23, R3, R21 ;  /* 0x0000001503177220 */ /* 0x004fe40000410000 */
[-C--:B------:R-:W-:Y:S02]  /*1bb0*/  FMUL.FTZ R54, R54, R17.reuse ;  /* 0x0000001136367220 */ /* 0x080fe40000410000 */
[----:B------:R-:W-:Y:S02]  /*1bc0*/  FFMA.FTZ R63, R56, R17, -R18 ;  /* 0x00000011383f7223 */ /* 0x000fe40000010812 */
[----:B------:R-:W-:Y:S02]  /*1bd0*/  FFMA.FTZ R16, R2, R20, -R23 ;  /* 0x0000001402107223 */ /* 0x000fe40000010817 */
[----:B------:R-:W-:-:S02]  /*1be0*/  FFMA.FTZ R18, R56, R19, R54 ;  /* 0x0000001338127223 */ /* 0x000fc40000010036 */
[C---:B------:R-:W-:Y:S02]  /*1bf0*/  FMUL.FTZ R23, R9.reuse, R15 ;  /* 0x0000000f09177220 */ /* 0x040fe40000410000 */
[----:B------:R-:W-:Y:S02]  /*1c00*/  FADD.FTZ R18, RZ, R18 ;  /* 0x00000012ff127221 */ /* 0x000fe40000010000 */
[-C--:B------:R-:W-:Y:S01]  /*1c10*/  FFMA.FTZ R61, R8, R14.reuse, -R23 ;  /* 0x0000000e083d7223 */ /* 0x080fe20000010817 */
[----:B------:R-:W-:Y:S01]  /*1c20*/  ISETP.NE.AND P0, PT, R28, RZ, PT ;  /* 0x000000ff1c00720c */ /* 0x000fe20003f05270 */
[C---:B------:R-:W-:Y:S02]  /*1c30*/  FMUL.FTZ R14, R9.reuse, R14 ;  /* 0x0000000e090e7220 */ /* 0x040fe40000410000 */
[----:B------:R-:W-:Y:S02]  /*1c40*/  FMUL.FTZ R59, R9, R13 ;  /* 0x0000000d093b7220 */ /* 0x000fe40000410000 */
[----:B------:R-:W-:-:S02]  /*1c50*/  FMUL.FTZ R21, R2, R21 ;  /* 0x0000001502157220 */ /* 0x000fc40000410000 */
[----:B------:R-:W-:Y:S02]  /*1c60*/  FMUL.FTZ R9, R9, R12 ;  /* 0x0000000c09097220 */ /* 0x000fe40000410000 */
[----:B------:R-:W-:Y:S02]  /*1c70*/  FADD.FTZ R23, R40, R63 ;  /* 0x0000003f28177221 */ /* 0x000fe40000010000 */
[----:B------:R-:W-:Y:S02]  /*1c80*/  FMUL.FTZ R2, R58, R18 ;  /* 0x000000123a027220 */ /* 0x000fe40000410000 */
[----:B------:R-:W-:Y:S02]  /*1c90*/  FFMA.FTZ R13, R8, R13, R9 ;  /* 0x0000000d080d7223 */ /* 0x000fe40000010009 */
[-C--:B------:R-:W-:Y:S02]  /*1ca0*/  FMUL.FTZ R58, R58, R23.reuse ;  /* 0x000000173a3a7220 */ /* 0x080fe40000410000 */
[----:B------:R-:W-:-:S02]  /*1cb0*/  FFMA.FTZ R9, R57, R23, -R2 ;  /* 0x0000001739097223 */ /* 0x000fc40000010802 */
[C---:B------:R-:W-:Y:S02]  /*1cc0*/  FFMA.FTZ R12, R8.reuse, R12, -R59 ;  /* 0x0000000c080c7223 */ /* 0x040fe4000001083b */
[----:B------:R-:W-:Y:S02]  /*1cd0*/  FFMA.FTZ R8, R8, R15, R14 ;  /* 0x0000000f08087223 */ /* 0x000fe4000001000e */
[----:B------:R-:W-:Y:S02]  /*1ce0*/  FFMA.FTZ R58, R57, R18, R58 ;  /* 0x00000012393a7223 */ /* 0x000fe4000001003a */
[----:B------:R-:W-:Y:S01]  /*1cf0*/  FADD.FTZ R22, R44, R9 ;  /* 0x000000092c167221 */ /* 0x000fe20000010000 */
[----:B------:R-:W-:Y:S01]  /*1d00*/  @!P0 MOV R2, R50 ;  /* 0x0000003200028202 */ /* 0x000fe20000000f00 */
[----:B------:R-:W-:Y:S02]  /*1d10*/  FADD.FTZ R15, R11, R8 ;  /* 0x000000080b0f7221 */ /* 0x000fe40000010000 */
[----:B------:R-:W-:Y:S01]  /*1d20*/  FFMA.FTZ R21, R3, R20, R21 ;  /* 0x0000001403157223 */ /* 0x000fe20000010015 */
[----:B------:R-:W-:Y:S01]  /*1d30*/  @!P0 MOV R3, R47 ;  /* 0x0000002f00038202 */ /* 0x000fe20000000f00 */
[----:B------:R-:W-:-:S02]  /*1d40*/  FADD.FTZ R14, R10, R61 ;  /* 0x0000003d0a0e7221 */ /* 0x000fc40000010000 */
[----:B------:R-:W-:Y:S02]  /*1d50*/  FADD.FTZ R58, RZ, R58 ;  /* 0x0000003aff3a7221 */ /* 0x000fe40000010000 */
[----:B------:R-:W-:Y:S01]  /*1d60*/  FMUL.FTZ R8, R53, R22 ;  /* 0x0000001635087220 */ /* 0x000fe20000410000 */
[----:B------:R-:W-:Y:S01]  /*1d70*/  IADD3 R52, R52, 0x1, RZ ;  /* 0x0000000134347810 */ /* 0x000fe20007ffe0ff */
[----:B------:R0:W-:Y:S02]  /*1d80*/  @!P0 STG.E.128 [R2.64], R12 ;  /* 0x0000000c02008986 */ /* 0x0001e4000c101d06 */
[-C--:B------:R-:W-:Y:S02]  /*1d90*/  FFMA.FTZ R10, R55, R58.reuse, R8 ;  /* 0x0000003a370a7223 */ /* 0x080fe40000010008 */
[----:B------:R-:W-:Y:S01]  /*1da0*/  FMUL.FTZ R8, R53, R58 ;  /* 0x0000003a35087220 */ /* 0x000fe20000410000 */
[----:B------:R0:W-:Y:S01]  /*1db0*/  @!P0 STS.128 [UR4+0x250], R12 ;  /* 0x0002500cff008988 */ /* 0x0001e20008000c04 */
[----:B------:R-:W-:Y:S01]  /*1dc0*/  ISETP.GE.AND P0, PT, R52, c[0x0][0x16c], PT ;  /* 0x00005b0034007a0c */ /* 0x000fe20003f06270 */
[----:B------:R-:W-:-:S02]  /*1dd0*/  FADD.FTZ R10, RZ, R10 ;  /* 0x0000000aff0a7221 */ /* 0x000fc40000010000 */
[----:B------:R-:W-:Y:S02]  /*1de0*/  FFMA.FTZ R8, R55, R22, -R8 ;  /* 0x0000001637087223 */ /* 0x000fe40000010808 */
[C---:B------:R-:W-:Y:S02]  /*1df0*/  FMUL.FTZ R19, R21.reuse, R19 ;  /* 0x0000001315137220 */ /* 0x040fe40000410000 */
[C---:B------:R-:W-:Y:S02]  /*1e00*/  FMUL.FTZ R18, R21.reuse, R18 ;  /* 0x0000001215127220 */ /* 0x040fe40000410000 */
[C---:B------:R-:W-:Y:S02]  /*1e10*/  FMUL.FTZ R9, R21.reuse, R58 ;  /* 0x0000003a15097220 */ /* 0x040fe40000410000 */
[----:B------:R-:W-:Y:S02]  /*1e20*/  FMUL.FTZ R11, R21, R10 ;  /* 0x0000000a150b7220 */ /* 0x000fe40000410000 */
[----:B------:R-:W-:Y:S01]  /*1e30*/  FADD.FTZ R8, R49, R8 ;  /* 0x0000000831087221 */ /* 0x000fe20000010000 */
[----:B------:R-:W-:Y:S01]  /*1e40*/  IADD3 R50, P1, R50, 0x10, RZ ;  /* 0x0000001032327810 */ /* 0x000fe20007f3e0ff */
[----:B------:R-:W-:-:S02]  /*1e50*/  FFMA.FTZ R19, R16, R17, -R19 ;  /* 0x0000001110137223 */ /* 0x000fc40000010813 */
[C---:B------:R-:W-:Y:S02]  /*1e60*/  FFMA.FTZ R18, R16.reuse, R23, -R18 ;  /* 0x0000001710127223 */ /* 0x040fe40000010812 */
[C---:B------:R-:W-:Y:S01]  /*1e70*/  FFMA.FTZ R9, R16.reuse, R22, -R9 ;  /* 0x0000001610097223 */ /* 0x040fe20000010809 */
[----:B------:R-:W-:Y:S01]  /*1e80*/  UIADD3 UR4, UR4, 0x10, URZ ;  /* 0x0000001004047890 */ /* 0x000fe2000fffe03f */
[----:B------:R-:W-:Y:S01]  /*1e90*/  FFMA.FTZ R16, R16, R8, -R11 ;  /* 0x0000000810107223 */ /* 0x000fe2000001080b */
[----:B------:R-:W-:Y:S01]  /*1ea0*/  IADD3.X R47, RZ, R47, RZ, P1, !PT ;  /* 0x0000002fff2f7210 */ /* 0x000fe20000ffe4ff */
[----:B------:R-:W-:Y:S02]  /*1eb0*/  FFMA.FTZ R4, R19, 2, R4 ;  /* 0x4000000013047823 */ /* 0x000fe40000010004 */
[----:B------:R-:W-:Y:S02]  /*1ec0*/  FFMA.FTZ R5, R18, 2, R5 ;  /* 0x4000000012057823 */ /* 0x000fe40000010005 */
[----:B------:R-:W-:-:S02]  /*1ed0*/  FFMA.FTZ R6, R9, 2, R6 ;  /* 0x4000000009067823 */ /* 0x000fc40000010006 */
[----:B------:R-:W-:Y:S01]  /*1ee0*/  FFMA.FTZ R7, R16, 2, R7 ;  /* 0x4000000010077823 */ /* 0x000fe20000010007 */
[----:B0-----:R-:W-:Y:S05]  /*1ef0*/  @!P0 BRA `(.L_x_2569) ;  /* 0xfffff02000008947 */ /* 0x001fea000383ffff */
.L_x_2568:
[----:B------:R-:W-:Y:S01]  /*1f00*/  SHF.L.U32 R2, R0, 0x7, RZ ;  /* 0x0000000700027819 */ /* 0x000fe200000006ff */
[----:B------:R-:W-:Y:S01]  /*1f10*/  IMAD R9, R29, c[0x0][0x200], RZ ;  /* 0x000080001d097a24 */ /* 0x000fe200078e02ff */
[----:B------:R-:W-:Y:S01]  /*1f20*/  BAR.SYNC.DEFER_BLOCKING 0x0 ;  /* 0x0000000000007b1d */ /* 0x000fe20000010000 */
[----:B------:R-:W-:Y:S01]  /*1f30*/  IMAD R11, R33, c[0x0][0x208], RZ ;  /* 0x00008200210b7a24 */ /* 0x000fe200078e02ff */
[--C-:B------:R-:W-:Y:S01]  /*1f40*/  SHF.R.S32.HI R3, RZ, 0x1f, R2.reuse ;  /* 0x0000001fff037819 */ /* 0x100fe20000011402 */
[----:B------:R-:W-:Y:S01]  /*1f50*/  IMAD R9, R30, c[0x0][0x204], R9 ;  /* 0x000081001e097a24 */ /* 0x000fe200078e0209 */
[----:B------:R-:W-:Y:S01]  /*1f60*/  IADD3 R0, R0, 0x1, RZ ;  /* 0x0000000100007810 */ /* 0x000fe20007ffe0ff */
[----:B------:R-:W-:Y:S01]  /*1f70*/  IMAD R11, R34, c[0x0][0x20c], R11 ;  /* 0x00008300220b7a24 */ /* 0x000fe200078e020b */
[----:B------:R-:W-:Y:S01]  /*1f80*/  IADD3 R26, P1, R26, 0x200, RZ ;  /* 0x000002001a1a7810 */ /* 0x000fe20007f3e0ff */
[----:B------:R-:W-:Y:S01]  /*1f90*/  IMAD.WIDE.U32 R2, R30, c[0x0][0x200], R2 ;  /* 0x000080001e027a25 */ /* 0x000fe200078e0002 */
[----:B------:R-:W-:-:S02]  /*1fa0*/  IADD3 R24, P2, R24, 0x200, RZ ;  /* 0x0000020018187810 */ /* 0x000fc40007f5e0ff */
[----:B------:R-:W-:Y:S02]  /*1fb0*/  IADD3.X R27, RZ, R27, RZ, P1, !PT ;  /* 0x0000001bff1b7210 */ /* 0x000fe40000ffe4ff */
[----:B------:R-:W-:Y:S02]  /*1fc0*/  IADD3 R3, R3, R9, RZ ;  /* 0x0000000903037210 */ /* 0x000fe40007ffe0ff */
[----:B------:R-:W-:-:S03]  /*1fd0*/  IADD3.X R25, RZ, R25, RZ, P2, !PT ;  /* 0x00000019ff197210 */ /* 0x000fc600017fe4ff */
[----:B------:R-:W-:-:S05]  /*1fe0*/  IMAD.WIDE.U32 R2, R34, c[0x0][0x208], R2 ;  /* 0x0000820022027a25 */ /* 0x000fca00078e0002 */
[----:B------:R-:W-:Y:S02]  /*1ff0*/  IADD3 R3, R3, R11, RZ ;  /* 0x0000000b03037210 */ /* 0x000fe40007ffe0ff */
[----:B------:R-:W-:-:S04]  /*2000*/  LEA R8, P0, R2, c[0x0][0x258], 0x2 ;  /* 0x0000960002087a11 */ /* 0x000fc800078010ff */
[----:B------:R-:W-:Y:S02]  /*2010*/  LEA.HI.X R9, R2, c[0x0][0x25c], R3, 0x2, P0 ;  /* 0x0000970002097a11 */ /* 0x000fe400000f1403 */
[----:B------:R-:W-:-:S03]  /*2020*/  ISETP.GE.AND P0, PT, R0, c[0x0][0x174], PT ;  /* 0x00005d0000007a0c */ /* 0x000fc60003f06270 */
[----:B------:R-:W-:-:S05]  /*2030*/  IMAD.WIDE R2, R28, 0x10, R8 ;  /* 0x000000101c027825 */ /* 0x000fca00078e0208 */
[----:B------:R0:W-:Y:S05]  /*2040*/  STG.E.128 [R2.64], R4 ;  /* 0x0000000402007986 */ /* 0x0001ea000c101d06 */
[----:B------:R-:W-:Y:S01]  /*2050*/  @P0 CALL.REL.NOINC `(.L_x_2570) ;  /* 0x0000001000000944 */ /* 0x000fe20003c00000 */
[----:B------:R-:W-:Y:S05]  /*2060*/  BRA `(.L_x_2571) ;  /* 0xffffe26000007947 */ /* 0x000fea000383ffff */
.L_x_2570:
[----:B------:R-:W-:Y:S05]  /*2070*/  EXIT ;  /* 0x000000000000794d */ /* 0x000fea0003800000 */
.L_x_2572:
        /* <DEDUP_REMOVED lines=16> */
.L_x_5392:


//--------------------- .text._Z25selective_scan_fwd_kernelI32Selective_Scan_fwd_kernel_traitsILi32ELi4ELi1ELb1ELb0ELb0ELb1EfN3c107complexIfEEEEv13SSMParamsBase --------------------------
	.section	.text._Z25selective_scan_fwd_kernelI32Selective_Scan_fwd_kernel_traitsILi32ELi4ELi1ELb1ELb0ELb0ELb1EfN3c107complexIfEEEEv13SSMParamsBase,"ax",@progbits
	.sectioninfo	@"SHI_REGISTERS=70"
	.align	128
        .global         _Z25selective_scan_fwd_kernelI32Selective_Scan_fwd_kernel_traitsILi32ELi4ELi1ELb1ELb0ELb0ELb1EfN3c107complexIfEEEEv13SSMParamsBase
        .type           _Z25selective_scan_fwd_kernelI32Selective_Scan_fwd_kernel_traitsILi32ELi4ELi1ELb1ELb0ELb0ELb1EfN3c107complexIfEEEEv13SSMParamsBase,@function
        .size           _Z25selective_scan_fwd_kernelI32Selective_Scan_fwd_kernel_traitsILi32ELi4ELi1ELb1ELb0ELb0ELb1EfN3c107complexIfEEEEv13SSMParamsBase,(.L_x_5393 - _Z25selective_scan_fwd_kernelI32Selective_Scan_fwd_kernel_traitsILi32ELi4ELi1ELb1ELb0ELb0ELb1EfN3c107complexIfEEEEv13SSMParamsBase)
        .other          _Z25selective_scan_fwd_kernelI32Selective_Scan_fwd_kernel_traitsILi32ELi4ELi1ELb1ELb0ELb0ELb1EfN3c107complexIfEEEEv13SSMParamsBase,@"STO_CUDA_ENTRY STV_DEFAULT"
_Z25selective_scan_fwd_kernelI32Selective_Scan_fwd_kernel_traitsILi32ELi4ELi1ELb1ELb0ELb0ELb1EfN3c107complexIfEEEEv13SSMParamsBase:
.text._Z25selective_scan_fwd_kernelI32Selective_Scan_fwd_kernel_traitsILi32ELi4ELi1ELb1ELb0ELb0ELb1EfN3c107complexIfEEEEv13SSMParamsBase:
        /* <DEDUP_REMOVED lines=45> */
.L_x_2584:
        /* <DEDUP_REMOVED lines=51> */
.L_x_2574:
[----:B------:R-:W-:Y:S05]  /*0600*/  BSYNC B0 ;  /* 0x0000000000007941 */ /* 0x000fea0003800000 */
.L_x_2573:
        /* <DEDUP_REMOVED lines=33> */
.L_x_2576:
[----:B------:R-:W-:Y:S05]  /*0820*/  BSYNC B0 ;  /* 0x0000000000007941 */ /* 0x000fea0003800000 */
.L_x_2575:
        /* <DEDUP_REMOVED lines=33> */
.L_x_2578:
[----:B------:R-:W-:Y:S05]  /*0a40*/  BSYNC B0 ;  /* 0x0000000000007941 */ /* 0x000fea0003800000 */
.L_x_2577:
        /* <DEDUP_REMOVED lines=33> */
.L_x_2580:
[----:B------:R-:W-:Y:S05]  /*0c60*/  BSYNC B0 ;  /* 0x0000000000007941 */ /* 0x000fea0003800000 */
.L_x_2579:
        /* <DEDUP_REMOVED lines=43> */
.L_x_2582:
        /* <DEDUP_REMOVED lines=254> */
.L_x_2581:
[----:B------:R-:W-:Y:S01]  /*1f00*/  SHF.L.U32 R2, R0, 0x7, RZ ;  /* 0x0000000700027819 */ /* 0x000fe200000006ff */
[C---:B------:R-:W-:Y:S01]  /*1f10*/  IMAD R9, R29.reuse, c[0x0][0x200], RZ ;  /* 0x000080001d097a24 */ /* 0x040fe200078e02ff */
[----:B------:R-:W-:Y:S01]  /*1f20*/  BAR.SYNC.DEFER_BLOCKING 0x0 ;  /* 0x0000000000007b1d */ /* 0x000fe20000010000 */
[----:B------:R-:W-:Y:S01]  /*1f30*/  IMAD R11, R29, c[0x0][0x1f0], RZ ;  /* 0x00007c001d0b7a24 */ /* 0x000fe200078e02ff */
[--C-:B------:R-:W-:Y:S01]  /*1f40*/  SHF.R.S32.HI R3, RZ, 0x1f, R2.reuse ;  /* 0x0000001fff037819 */ /* 0x100fe20000011402 */
[C---:B------:R-:W-:Y:S02]  /*1f50*/  IMAD R13, R30.reuse, c[0x0][0x204], R9 ;  /* 0x000081001e0d7a24 */ /* 0x040fe400078e0209 */
[C---:B------:R-:W-:Y:S02]  /*1f60*/  IMAD R15, R30.reuse, c[0x0][0x1f4], R11 ;  /* 0x00007d001e0f7a24 */ /* 0x040fe400078e020b */
[----:B------:R-:W-:-:S04]  /*1f70*/  IMAD.WIDE.U32 R8, R30, c[0x0][0x200], R2 ;  /* 0x000080001e087a25 */ /* 0x000fc800078e0002 */
[----:B------:R-:W-:Y:S01]  /*1f80*/  IMAD.WIDE.U32 R10, R30, c[0x0][0x1f0], R2 ;  /* 0x00007c001e0a7a25 */ /* 0x000fe200078e0002 */
[----:B------:R-:W-:-:S03]  /*1f90*/  IADD3 R9, R9, R13, RZ ;  /* 0x0000000d09097210 */ /* 0x000fc60007ffe0ff */
[----:B------:R-:W-:Y:S01]  /*1fa0*/  IMAD R13, R33, c[0x0][0x208], RZ ;  /* 0x00008200210d7a24 */ /* 0x000fe200078e02ff */
[----:B------:R-:W-:Y:S01]  /*1fb0*/  IADD3 R11, R11, R15, RZ ;  /* 0x0000000f0b0b7210 */ /* 0x000fe20007ffe0ff */
[----:B------:R-:W-:-:S04]  /*1fc0*/  IMAD.WIDE.U32 R8, R34, c[0x0][0x208], R8 ;  /* 0x0000820022087a25 */ /* 0x000fc800078e0008 */
[----:B------:R-:W-:Y:S01]  /*1fd0*/  IMAD R13, R34, c[0x0][0x20c], R13 ;  /* 0x00008300220d7a24 */ /* 0x000fe200078e020d */
[----:B------:R-:W-:Y:S01]  /*1fe0*/  LEA R12, P0, R8, c[0x0][0x258], 0x2 ;  /* 0x00009600080c7a11 */ /* 0x000fe200078010ff */
[----:B------:R-:W-:Y:S02]  /*1ff0*/  IMAD R15, R33, c[0x0][0x1f8], RZ ;  /* 0x00007e00210f7a24 */ /* 0x000fe400078e02ff */
[----:B------:R-:W-:Y:S01]  /*2000*/  IMAD.WIDE.U32 R10, R34, c[0x0][0x1f8], R10 ;  /* 0x00007e00220a7a25 */ /* 0x000fe200078e000a */
[----:B------:R-:W-:-:S03]  /*2010*/  IADD3 R13, R9, R13, RZ ;  /* 0x0000000d090d7210 */ /* 0x000fc60007ffe0ff */
[----:B------:R-:W-:Y:S01]  /*2020*/  IMAD R15, R34, c[0x0][0x1fc], R15 ;  /* 0x00007f00220f7a24 */ /* 0x000fe200078e020f */
[----:B------:R-:W-:Y:S02]  /*2030*/  LEA.HI.X R13, R8, c[0x0][0x25c], R13, 0x2, P0 ;  /* 0x00009700080d7a11 */ /* 0x000fe400000f140d */
[----:B------:R-:W-:Y:S02]  /*2040*/  LEA R14, P1, R10, c[0x0][0x268], 0x2 ;  /* 0x00009a000a0e7a11 */ /* 0x000fe400078210ff */
[----:B------:R-:W-:Y:S01]  /*2050*/  IADD3 R9, R11, R15, RZ ;  /* 0x0000000f0b097210 */ /* 0x000fe20007ffe0ff */
[----:B------:R-:W-:-:S03]  /*2060*/  IMAD.WIDE R12, R28, 0x10, R12 ;  /* 0x000000101c0c7825 */ /* 0x000fc600078e020c */
[----:B------:R-:W-:Y:S02]  /*2070*/  LEA.HI.X R15, R10, c[0x0][0x26c], R9, 0x2, P1 ;  /* 0x00009b000a0f7a11 */ /* 0x000fe400008f1409 */
[----:B------:R0:W-:Y:S03]  /*2080*/  STG.E.128 [R12.64], R4 ;  /* 0x000000040c007986 */ /* 0x0001e6000c101d06 */
[----:B------:R-:W-:Y:S01]  /*2090*/  IMAD.WIDE R8, R28, 0x10, R14 ;  /* 0x000000101c087825 */ /* 0x000fe200078e020e */
[----:B------:R-:W-:Y:S06]  /*20a0*/  BAR.SYNC.DEFER_BLOCKING 0x0 ;  /* 0x0000000000007b1d */ /* 0x000fec0000010000 */
[----:B------:R-:W2:Y:S01]  /*20b0*/  LDG.E.128 R8, [R8.64] ;  /* 0x0000000608087981 */ /* 0x000ea2000c1e1d00 */
[----:B------:R-:W-:Y:S01]  /*20c0*/  IMAD R21, R29, c[0x0][0x210], RZ ;  /* 0x000084001d157a24 */ /* 0x000fe200078e02ff */
[----:B------:R-:W-:Y:S01]  /*20d0*/  IADD3 R0, R0, 0x1, RZ ;  /* 0x0000000100007810 */ /* 0x000fe20007ffe0ff */
[----:B------:R-:W-:Y:S01]  /*20e0*/  IMAD.WIDE.U32 R2, R30, c[0x0][0x210], R2 ;  /* 0x000084001e027a25 */ /* 0x000fe200078e0002 */
[----:B------:R-:W-:Y:S01]  /*20f0*/  BAR.SYNC.DEFER_BLOCKING 0x0 ;  /* 0x0000000000007b1d */ /* 0x000fe20000010000 */
[----:B------:R-:W-:-:S02]  /*2100*/  IADD3 R26, P1, R26, 0x200, RZ ;  /* 0x000002001a1a7810 */ /* 0x000fc40007f3e0ff */
[----:B------:R-:W-:Y:S01]  /*2110*/  IMAD R21, R30, c[0x0][0x214], R21 ;  /* 0x000085001e157a24 */ /* 0x000fe200078e0215 */
[----:B------:R-:W-:Y:S02]  /*2120*/  IADD3 R24, P2, R24, 0x200, RZ ;  /* 0x0000020018187810 */ /* 0x000fe40007f5e0ff */
[----:B------:R-:W-:Y:S02]  /*2130*/  IADD3.X R27, RZ, R27, RZ, P1, !PT ;  /* 0x0000001bff1b7210 */ /* 0x000fe40000ffe4ff */
[----:B------:R-:W-:Y:S01]  /*2140*/  IADD3 R3, R3, R21, RZ ;  /* 0x0000001503037210 */ /* 0x000fe20007ffe0ff */
[----:B------:R-:W-:Y:S01]  /*2150*/  IMAD R21, R33, c[0x0][0x218], RZ ;  /* 0x0000860021157a24 */ /* 0x000fe200078e02ff */
[----:B------:R-:W-:-:S03]  /*2160*/  IADD3.X R25, RZ, R25, RZ, P2, !PT ;  /* 0x00000019ff197210 */ /* 0x000fc600017fe4ff */
[C---:B------:R-:W-:Y:S02]  /*2170*/  IMAD R21, R34.reuse, c[0x0][0x21c], R21 ;  /* 0x0000870022157a24 */ /* 0x040fe400078e0215 */
[----:B------:R-:W-:-:S05]  /*2180*/  IMAD.WIDE.U32 R2, R34, c[0x0][0x218], R2 ;  /* 0x0000860022027a25 */ /* 0x000fca00078e0002 */
[----:B------:R-:W-:Y:S01]  /*2190*/  IADD3 R3, R3, R21, RZ ;  /* 0x0000001503037210 */ /* 0x000fe20007ffe0ff */
[----:B--2---:R-:W-:Y:S02]  /*21a0*/  FMUL.FTZ R14, R8, -1.4426950216293334961 ;  /* 0xbfb8aa3b080e7820 */ /* 0x004fe40000410000 */
[----:B------:R-:W-:Y:S02]  /*21b0*/  FMUL.FTZ R15, R9, -1.4426950216293334961 ;  /* 0xbfb8aa3b090f7820 */ /* 0x000fe40000410000 */
[----:B------:R-:W-:Y:S02]  /*21c0*/  FMUL.FTZ R16, R10, -1.4426950216293334961 ;  /* 0xbfb8aa3b0a107820 */ /* 0x000fe40000410000 */
[----:B------:R-:W-:Y:S01]  /*21d0*/  FMUL.FTZ R17, R11, -1.4426950216293334961 ;  /* 0xbfb8aa3b0b117820 */ /* 0x000fe20000410000 */
[----:B------:R-:W0:Y:S08]  /*21e0*/  MUFU.EX2 R14, R14 ;  /* 0x0000000e000e7308 */ /* 0x000e300000000800 */
[----:B------:R-:W2:Y:S08]  /*21f0*/  MUFU.EX2 R15, R15 ;  /* 0x0000000f000f7308 */ /* 0x000eb00000000800 */
[----:B------:R-:W3:Y:S01]  /*2200*/  MUFU.EX2 R16, R16 ;  /* 0x0000001000107308 */ /* 0x000ee20000000800 */
[----:B0-----:R-:W-:-:S07]  /*2210*/  FADD.FTZ R12, R14, 1 ;  /* 0x3f8000000e0c7421 */ /* 0x001fce0000010000 */
[----:B------:R-:W0:Y:S01]  /*2220*/  MUFU.EX2 R17, R17 ;  /* 0x0000001100117308 */ /* 0x000e220000000800 */
[----:B--2---:R-:W-:Y:S02]  /*2230*/  FADD.FTZ R13, R15, 1 ;  /* 0x3f8000000f0d7421 */ /* 0x004fe40000010000 */
[----:B---3--:R-:W-:-:S05]  /*2240*/  FADD.FTZ R14, R16, 1 ;  /* 0x3f800000100e7421 */ /* 0x008fca0000010000 */
[----:B------:R2:W3:Y:S01]  /*2250*/  MUFU.RCP R19, R12 ;  /* 0x0000000c00137308 */ /* 0x0004e20000001000 */
[----:B0-----:R-:W-:-:S07]  /*2260*/  FADD.FTZ R17, R17, 1 ;  /* 0x3f80000011117421 */ /* 0x001fce0000010000 */
[----:B------:R0:W4:Y:S01]  /*2270*/  MUFU.RCP R18, R13 ;  /* 0x0000000d00127308 */ /* 0x0001220000001000 */
[----:B--2---:R-:W-:-:S07]  /*2280*/  LEA R12, P0, R2, c[0x0][0x270], 0x2 ;  /* 0x00009c00020c7a11 */ /* 0x004fce00078010ff */
[----:B------:R-:W2:Y:S01]  /*2290*/  MUFU.RCP R15, R14 ;  /* 0x0000000e000f7308 */ /* 0x000ea20000001000 */
[----:B0-----:R-:W-:Y:S01]  /*22a0*/  LEA.HI.X R13, R2, c[0x0][0x274], R3, 0x2, P0 ;  /* 0x00009d00020d7a11 */ /* 0x001fe200000f1403 */
[----:B---3--:R-:W-:Y:S01]  /*22b0*/  FMUL.FTZ R3, R8, R19 ;  /* 0x0000001308037220 */ /* 0x008fe20000410000 */
[----:B------:R-:W-:-:S03]  /*22c0*/  ISETP.GE.AND P0, PT, R0, c[0x0][0x174], PT ;  /* 0x00005d0000007a0c */ /* 0x000fc60003f06270 */
[----:B------:R-:W-:Y:S02]  /*22d0*/  FMUL.FTZ R4, R3, R4 ;  /* 0x0000000403047220 */ /* 0x000fe40000410000 */
[----:B------:R-:W0:Y:S01]  /*22e0*/  MUFU.RCP R16, R17 ;  /* 0x0000001100107308 */ /* 0x000e220000001000 */
[----:B----4-:R-:W-:-:S04]  /*22f0*/  FMUL.FTZ R2, R9, R18 ;  /* 0x0000001209027220 */ /* 0x010fc80000410000 */
[----:B------:R-:W-:Y:S02]  /*2300*/  FMUL.FTZ R5, R2, R5 ;  /* 0x0000000502057220 */ /* 0x000fe40000410000 */
[----:B------:R-:W-:-:S04]  /*2310*/  IMAD.WIDE R2, R28, 0x10, R12 ;  /* 0x000000101c027825 */ /* 0x000fc800078e020c */
[----:B--2---:R-:W-:-:S04]  /*2320*/  FMUL.FTZ R9, R10, R15 ;  /* 0x0000000f0a097220 */ /* 0x004fc80000410000 */
[----:B------:R-:W-:Y:S02]  /*2330*/  FMUL.FTZ R6, R9, R6 ;  /* 0x0000000609067220 */ /* 0x000fe40000410000 */
[----:B0-----:R-:W-:-:S04]  /*2340*/  FMUL.FTZ R8, R11, R16 ;  /* 0x000000100b087220 */ /* 0x001fc80000410000 */
[----:B------:R-:W-:-:S05]  /*2350*/  FMUL.FTZ R7, R8, R7 ;  /* 0x0000000708077220 */ /* 0x000fca0000410000 */
[----:B------:R0:W-:Y:S01]  /*2360*/  STG.E.128 [R2.64], R4 ;  /* 0x0000000402007986 */ /* 0x0001e2000c101d06 */
[----:B------:R-:W-:Y:S01]  /*2370*/  @P0 CALL.REL.NOINC `(.L_x_2583) ;  /* 0x0000001000000944 */ /* 0x000fe20003c00000 */
[----:B------:R-:W-:Y:S05]  /*2380*/  BRA `(.L_x_2584) ;  /* 0xffffdf4000007947 */ /* 0x000fea000383ffff */
.L_x_2583:
[----:B------:R-:W-:Y:S05]  /*2390*/  EXIT ;  /* 0x000000000000794d */ /* 0x000fea0003800000 */
.L_x_2585:
        /* <DEDUP_REMOVED lines=14> */
.L_x_5393:


//--------------------- .text._Z25selective_scan_fwd_kernelI32Selective_Scan_fwd_kernel_traitsILi32ELi4ELi1ELb1ELb0ELb1ELb0EfN3c107complexIfEEEEv13SSMParamsBase --------------------------
	.section	.text._Z25selective_scan_fwd_kernelI32Selective_Scan_fwd_kernel_traitsILi32ELi4ELi1ELb1ELb0ELb1ELb0EfN3c107complexIfEEEEv13SSMParamsBase,"ax",@progbits
	.sectioninfo	@"SHI_REGISTERS=72"
	.align	128
        .global         _Z25selective_scan_fwd_kernelI32Selective_Scan_fwd_kernel_traitsILi32ELi4ELi1ELb1ELb0ELb1ELb0EfN3c107complexIfEEEEv13SSMParamsBase
        .type           _Z25selective_scan_fwd_kernelI32Selective_Scan_fwd_kernel_traitsILi32ELi4ELi1ELb1ELb0ELb1ELb0EfN3c107complexIfEEEEv13SSMParamsBase,@function
        .size           _Z25selective_scan_fwd_kernelI32Selective_Scan_fwd_kernel_traitsILi32ELi4ELi1ELb1ELb0ELb1ELb0EfN3c107complexIfEEEEv13SSMParamsBase,(.L_x_5394 - _Z25selective_scan_fwd_kernelI32Selective_Scan_fwd_kernel_traitsILi32ELi4ELi1ELb1ELb0ELb1ELb0EfN3c107complexIfEEEEv13SSMParamsBase)
        .other          _Z25selective_scan_fwd_kernelI32Selective_Scan_fwd_kernel_traitsILi32ELi4ELi1ELb1ELb0ELb1ELb0EfN3c107complexIfEEEEv13SSMParamsBase,@"STO_CUDA_ENTRY STV_DEFAULT"
_Z25selective_scan_fwd_kernelI32Selective_Scan_fwd_kernel_traitsILi32ELi4ELi1ELb1ELb0ELb1ELb0EfN3c107complexIfEEEEv13SSMParamsBase:
.text._Z25selective_scan_fwd_kernelI32Selective_Scan_fwd_kernel_traitsILi32ELi4ELi1ELb1ELb0ELb1ELb0EfN3c107complexIfEEEEv13SSMParamsBase:
        /* <DEDUP_REMOVED lines=16> */
[C-C-:B------:R-:W-:Y:S02]  /*0100*/  @P0 LEA.HI.X R3, R44.reuse, c[0x0][0x23c], R43.reuse, 0x2, P2 ;  /* 0x00008f002c030a11 */ /* 0x140fe400010f142b */
[----:B------:R-:W-:Y:S02]  /*0110*/  @P1 LEA.HI.X R5, R44, c[0x0][0x254], R43, 0x2, P3 ;  /* 0x000095002c051a11 */ /* 0x000fe400018f142b */
[----:B-1----:R-:W-:Y:S01]  /*0120*/  IADD3 R6, R0, 0xffffffe, RZ ;  /* 0x0ffffffe00067810 */ /* 0x002fe20007ffe0ff */
[----:B------:R0:W5:Y:S03]  /*0130*/  @P0 LDG.E R42, [R2.64] ;  /* 0x00000004022a0981 */ /* 0x000166000c1e1900 */
[----:B------:R1:W3:Y:S01]  /*0140*/  F2I.FTZ.U32.TRUNC.NTZ R7, R6 ;  /* 0x0000000600077305 */ /* 0x0002e2000021f000 */
[----:B--2---:R-:W-:Y:S01]  /*0150*/  SHF.R.S32.HI R51, RZ, 0x1f, R40 ;  /* 0x0000001fff337819 */ /* 0x004fe20000011428 */
[----:B------:R2:W5:Y:S01]  /*0160*/  @P1 LDG.E R41, [R4.64] ;  /* 0x0000000404291981 */ /* 0x000562000c1e1900 */
[----:B------:R-:W-:-:S03]  /*0170*/  ISETP.NE.AND P1, PT, RZ, c[0x0][0x178], PT ;  /* 0x00005e00ff007a0c */ /* 0x000fc60003f25270 */
[C---:B------:R-:W-:Y:S01]  /*0180*/  IMAD R15, R51.reuse, c[0x0][0x1e0], RZ ;  /* 0x00007800330f7a24 */ /* 0x040fe200078e02ff */
[----:B0-----:R-:W-:Y:S01]  /*0190*/  IABS R2, R44 ;  /* 0x0000002c00027213 */ /* 0x001fe20000000000 */
[----:B------:R-:W-:Y:S01]  /*01a0*/  IMAD R3, R51, c[0x0][0x1b0], RZ ;  /* 0x00006c0033037a24 */ /* 0x000fe200078e02ff */
[----:B-1----:R-:W-:Y:S01]  /*01b0*/  HFMA2.MMA R6, -RZ, RZ, 0, 0 ;  /* 0x00000000ff067435 */ /* 0x002fe200000001ff */
[C---:B------:R-:W-:Y:S02]  /*01c0*/  IMAD R17, R40.reuse, c[0x0][0x1e4], R15 ;  /* 0x0000790028117a24 */ /* 0x040fe400078e020f */
[----:B--2---:R-:W-:Y:S01]  /*01d0*/  IMAD.WIDE.U32 R4, R40, c[0x0][0x1b0], RZ ;  /* 0x00006c0028047a25 */ /* 0x004fe200078e00ff */
[----:B---3--:R-:W-:-:S03]  /*01e0*/  IADD3 R8, RZ, -R7, RZ ;  /* 0x80000007ff087210 */ /* 0x008fc60007ffe0ff */
[----:B------:R-:W-:Y:S01]  /*01f0*/  IMAD R15, R43, c[0x0][0x1d8], RZ ;  /* 0x000076002b0f7a24 */ /* 0x000fe200078e02ff */
[----:B------:R-:W-:Y:S01]  /*0200*/  MOV R10, R4 ;  /* 0x00000004000a7202 */ /* 0x000fe20000000f00 */
[----:B------:R-:W-:-:S04]  /*0210*/  IMAD R11, R8, R9, RZ ;  /* 0x00000009080b7224 */ /* 0x000fc800078e02ff */
[----:B------:R-:W-:-:S04]  /*0220*/  IMAD.HI.U32 R7, R7, R11, R6 ;  /* 0x0000000b07077227 */ /* 0x000fc800078e0006 */
[----:B------:R-:W-:Y:S02]  /*0230*/  IMAD R11, R40, c[0x0][0x1b4], R3 ;  /* 0x00006d00280b7a24 */ /* 0x000fe400078e0203 */
[----:B------:R-:W-:-:S03]  /*0240*/  IMAD.HI.U32 R8, R7, R2, RZ ;  /* 0x0000000207087227 */ /* 0x000fc600078e00ff */
[----:B------:R-:W-:Y:S01]  /*0250*/  IADD3 R11, R5, R11, RZ ;  /* 0x0000000b050b7210 */ /* 0x000fe20007ffe0ff */
[----:B------:R-:W-:Y:S01]  /*0260*/  IMAD.WIDE.U32 R6, R40, c[0x0][0x1e0], RZ ;  /* 0x0000780028067a25 */ /* 0x000fe200078e00ff */
        /* <DEDUP_REMOVED lines=8> */
[----:B------:R-:W-:Y:S01]  /*02f0*/  ISETP.GE.U32.AND P0, PT, R0, R9, PT ;  /* 0x000000090000720c */ /* 0x000fe20003f06070 */
[----:B------:R-:W-:Y:S01]  /*0300*/  IMAD R9, R51, c[0x0][0x1d0], RZ ;  /* 0x0000740033097a24 */ /* 0x000fe200078e02ff */
[----:B------:R-:W-:-:S03]  /*0310*/  LOP3.LUT R0, R44, c[0x0][0x178], RZ, 0x3c, !PT ;  /* 0x00005e002c007a12 */ /* 0x000fc600078e3cff */
[----:B------:R-:W-:Y:S01]  /*0320*/  IMAD R9, R40, c[0x0][0x1d4], R9 ;  /* 0x0000750028097a24 */ /* 0x000fe200078e0209 */
[----:B------:R-:W-:-:S04]  /*0330*/  ISETP.GE.AND P3, PT, R0, RZ, PT ;  /* 0x000000ff0000720c */ /* 0x000fc80003f66270 */
[----:B------:R-:W-:Y:S02]  /*0340*/  IADD3 R5, R3, R9, RZ ;  /* 0x0000000903057210 */ /* 0x000fe40007ffe0ff */
[----:B------:R-:W-:Y:S02]  /*0350*/  IADD3 R9, R7, R17, RZ ;  /* 0x0000001107097210 */ /* 0x000fe40007ffe0ff */
[----:B------:R-:W-:-:S04]  /*0360*/  @P0 IADD3 R8, R8, 0x1, RZ ;  /* 0x0000000108080810 */ /* 0x000fc80007ffe0ff */
[----:B------:R-:W-:-:S04]  /*0370*/  MOV R13, R8 ;  /* 0x00000008000d7202 */ /* 0x000fc80000000f00 */
[----:B------:R-:W-:Y:S02]  /*0380*/  @!P3 IADD3 R13, -R13, RZ, RZ ;  /* 0x000000ff0d0db210 */ /* 0x000fe40007ffe1ff */
[----:B------:R-:W-:Y:S01]  /*0390*/  @!P1 LOP3.LUT R13, RZ, c[0x0][0x178], RZ, 0x33, !PT ;  /* 0x00005e00ff0d9a12 */ /* 0x000fe200078e33ff */
[----:B------:R-:W-:Y:S06]  /*03a0*/  @!P4 EXIT ;  /* 0x000000000000c94d */ /* 0x000fec0003800000 */
[----:B------:R-:W0:Y:S01]  /*03b0*/  S2R R39, SR_TID.X ;  /* 0x0000000000277919 */ /* 0x000e220000002100 */
[----:B------:R-:W-:Y:S01]  /*03c0*/  SHF.R.S32.HI R0, RZ, 0x1f, R13 ;  /* 0x0000001fff007819 */ /* 0x000fe2000001140d */
[----:B------:R-:W-:Y:S01]  /*03d0*/  IMAD R3, R43, c[0x0][0x1e8], RZ ;  /* 0x00007a002b037a24 */ /* 0x000fe200078e02ff */
[----:B------:R-:W-:Y:S01]  /*03e0*/  MOV R4, R2 ;  /* 0x0000000200047202 */ /* 0x000fe20000000f00 */
[----:B------:R-:W1:Y:S01]  /*03f0*/  S2R R50, SR_LANEID ;  /* 0x0000000000327919 */ /* 0x000e620000000000 */
[----:B------:R-:W-:Y:S01]  /*0400*/  MOV R8, R6 ;  /* 0x0000000600087202 */ /* 0x000fe20000000f00 */
[----:B------:R-:W-:Y:S01]  /*0410*/  IMAD R0, R0, c[0x0][0x1c8], RZ ;  /* 0x0000720000007a24 */ /* 0x000fe200078e02ff */
[----:B------:R-:W-:Y:S01]  /*0420*/  MOV R38, RZ ;  /* 0x000000ff00267202 */ /* 0x000fe20000000f00 */
[----:B------:R-:W-:-:S02]  /*0430*/  IMAD R31, R44, c[0x0][0x1ec], R3 ;  /* 0x00007b002c1f7a24 */ /* 0x000fc400078e0203 */
[C---:B------:R-:W-:Y:S02]  /*0440*/  IMAD R15, R44.reuse, c[0x0][0x1dc], R15 ;  /* 0x000077002c0f7a24 */ /* 0x040fe400078e020f */
[----:B------:R-:W-:-:S04]  /*0450*/  IMAD.WIDE.U32 R2, R44, c[0x0][0x1d8], R4 ;  /* 0x000076002c027a25 */ /* 0x000fc800078e0004 */
[----:B------:R-:W-:Y:S01]  /*0460*/  IMAD.WIDE.U32 R6, R13, c[0x0][0x1c8], R10 ;  /* 0x000072000d067a25 */ /* 0x000fe200078e000a */
[----:B------:R-:W-:-:S03]  /*0470*/  LEA R34, P0, R2, c[0x0][0x240], 0x2 ;  /* 0x0000900002227a11 */ /* 0x000fc600078010ff */
[----:B------:R-:W-:Y:S01]  /*0480*/  IMAD R13, R13, c[0x0][0x1cc], R0 ;  /* 0x000073000d0d7a24 */ /* 0x000fe200078e0200 */
[----:B------:R-:W-:Y:S01]  /*0490*/  LEA R30, P2, R6, c[0x0][0x230], 0x2 ;  /* 0x00008c00061e7a11 */ /* 0x000fe200078410ff */
[----:B------:R-:W-:Y:S01]  /*04a0*/  IMAD.WIDE.U32 R4, R44, c[0x0][0x1e8], R8 ;  /* 0x00007a002c047a25 */ /* 0x000fe200078e0008 */
[----:B------:R-:W-:Y:S02]  /*04b0*/  IADD3 R9, R3, R15, RZ ;  /* 0x0000000f03097210 */ /* 0x000fe40007ffe0ff */
[----:B------:R-:W-:Y:S01]  /*04c0*/  IADD3 R3, R7, R13, RZ ;  /* 0x0000000d07037210 */ /* 0x000fe20007ffe0ff */
[----:B------:R-:W-:Y:S01]  /*04d0*/  IMAD R0, R40, c[0x0][0x164], R44 ;  /* 0x0000590028007a24 */ /* 0x000fe200078e022c */
[----:B------:R-:W-:Y:S02]  /*04e0*/  LEA.HI.X R32, R2, c[0x0][0x244], R9, 0x2, P0 ;  /* 0x0000910002207a11 */ /* 0x000fe400000f1409 */
[----:B------:R-:W-:Y:S01]  /*04f0*/  IADD3 R31, R5, R31, RZ ;  /* 0x0000001f051f7210 */ /* 0x000fe20007ffe0ff */
[----:B------:R-:W-:Y:S01]  /*0500*/  IMAD R0, R0, c[0x0][0x174], RZ ;  /* 0x00005d0000007a24 */ /* 0x000fe200078e02ff */
[----:B------:R-:W-:-:S02]  /*0510*/  LEA R33, P1, R4, c[0x0][0x248], 0x2 ;  /* 0x0000920004217a11 */ /* 0x000fc400078210ff */
[----:B------:R-:W-:Y:S01]  /*0520*/  LEA.HI.X R6, R6, c[0x0][0x234], R3, 0x2, P2 ;  /* 0x00008d0006067a11 */ /* 0x000fe200010f1403 */
[----:B------:R-:W-:Y:S01]  /*0530*/  IMAD R36, R0, c[0x0][0x16c], RZ ;  /* 0x00005b0000247a24 */ /* 0x000fe200078e02ff */
[----:B0-----:R-:W-:Y:S02]  /*0540*/  SHF.R.S32.HI R2, RZ, 0x1f, R39 ;  /* 0x0000001fff027819 */ /* 0x001fe40000011427 */
[----:B------:R-:W-:Y:S02]  /*0550*/  LEA.HI.X R31, R4, c[0x0][0x24c], R31, 0x2, P1 ;  /* 0x00009300041f7a11 */ /* 0x000fe400008f141f */
[C---:B------:R-:W-:Y:S02]  /*0560*/  SHF.L.U32 R37, R39.reuse, 0x4, RZ ;  /* 0x0000000427257819 */ /* 0x040fe400000006ff */
[----:B------:R-:W-:Y:S02]  /*0570*/  SHF.L.U64.HI R35, R39, 0x4, R2 ;  /* 0x0000000427237819 */ /* 0x000fe40000010202 */
[----:B-1----:R-:W-:-:S02]  /*0580*/  MOV R0, R6 ;  /* 0x0000000600007202 */ /* 0x002fc40000000f00 */
.L_x_2599:
[----:B------:R-:W-:Y:S01]  /*0590*/  BAR.SYNC.DEFER_BLOCKING 0x0 ;  /* 0x0000000000007b1d */ /* 0x000fe20000010000 */
[----:B0-----:R-:W-:-:S04]  /*05a0*/  IADD3 R4, P0, R33, R37, RZ ;  /* 0x0000002521047210 */ /* 0x001fc80007f1e0ff */
[----:B------:R-:W-:-:S06]  /*05b0*/  IADD3.X R5, R31, R35, RZ, P0, !PT ;  /* 0x000000231f057210 */ /* 0x000fcc00007fe4ff */
[----:B------:R-:W2:Y:S01]  /*05c0*/  LDG.E.128 R4, [R4.64] ;  /* 0x0000000404047981 */ /* 0x000ea2000c1e1d00 */
[----:B------:R-:W-:-:S04]  /*05d0*/  IADD3 R8, P0, R34, R37, RZ ;  /* 0x0000002522087210 */ /* 0x000fc80007f1e0ff */
[----:B------:R-:W-:-:S06]  /*05e0*/  IADD3.X R9, R32, R35, RZ, P0, !PT ;  /* 0x0000002320097210 */ /* 0x000fcc00007fe4ff */
        /* <DEDUP_REMOVED lines=47> */
.L_x_2587:
[----:B------:R-:W-:Y:S05]  /*08e0*/  BSYNC B0 ;  /* 0x0000000000007941 */ /* 0x000fea0003800000 */
.L_x_2586:
        /* <DEDUP_REMOVED lines=33> */
.L_x_2589:
[----:B------:R-:W-:Y:S05]  /*0b00*/  BSYNC B0 ;  /* 0x0000000000007941 */ /* 0x000fea0003800000 */
.L_x_2588:
        /* <DEDUP_REMOVED lines=33> */
.L_x_2591:
[----:B------:R-:W-:Y:S05]  /*0d20*/  BSYNC B0 ;  /* 0x0000000000007941 */ /* 0x000fea0003800000 */
.L_x_2590:
        /* <DEDUP_REMOVED lines=33> */
.L_x_2593:
[----:B------:R-:W-:Y:S05]  /*0f40*/  BSYNC B0 ;  /* 0x0000000000007941 */ /* 0x000fea0003800000 */
.L_x_2592:
        /* <DEDUP_REMOVED lines=11> */
[----:B------:R-:W-:Y:S01]  /*1000*/  LOP3.LUT P0, RZ, R39, 0x1f, RZ, 0xc0, !PT ;  /* 0x0000001f27ff7812 */ /* 0x000fe2000780c0ff */
[----:B------:R-:W-:Y:S01]  /*1010*/  HFMA2.MMA R55, -RZ, RZ, 0, 0 ;  /* 0x00000000ff377435 */ /* 0x000fe200000001ff */
[----:B------:R-:W-:Y:S02]  /*1020*/  FMUL.FTZ R54, R11, R48 ;  /* 0x000000300b367220 */ /* 0x000fe40000410000 */
[----:B------:R-:W-:-:S06]  /*1030*/  ISETP.EQ.OR P0, PT, R38, RZ, P0 ;  /* 0x000000ff2600720c */ /* 0x000fcc0000702670 */
.L_x_2597:
        /* <DEDUP_REMOVED lines=14> */
[----:B------:R-:W-:Y:S02]  /*1120*/  IMAD R3, R44, c[0x0][0x19c], R3 ;  /* 0x000067002c037a24 */ /* 0x000fe400078e0203 */
[C---:B------:R-:W-:Y:S02]  /*1130*/  IMAD R18, R10.reuse, c[0x0][0x1c0], RZ ;  /* 0x000070000a127a24 */ /* 0x040fe400078e02ff */
[----:B------:R-:W-:Y:S01]  /*1140*/  IMAD R20, R10, c[0x0][0x1a0], RZ ;  /* 0x000068000a147a24 */ /* 0x000fe200078e02ff */
[----:B------:R-:W-:-:S03]  /*1150*/  IADD3 R13, R13, R3, RZ ;  /* 0x000000030d0d7210 */ /* 0x000fc60007ffe0ff */
[C---:B------:R-:W-:Y:S02]  /*1160*/  IMAD R17, R55.reuse, c[0x0][0x1a4], R20 ;  /* 0x0000690037117a24 */ /* 0x040fe400078e0214 */
[----:B------:R-:W-:Y:S01]  /*1170*/  IMAD.WIDE.U32 R12, R55, c[0x0][0x1a0], R12 ;  /* 0x00006800370c7a25 */ /* 0x000fe200078e000c */
[C---:B------:R-:W-:Y:S02]  /*1180*/  ISETP.NE.AND P2, PT, R50.reuse, 0x1f, PT ;  /* 0x0000001f3200780c */ /* 0x040fe40003f45270 */
[----:B------:R-:W-:Y:S01]  /*1190*/  ISETP.NE.AND P3, PT, R50, RZ, PT ;  /* 0x000000ff3200720c */ /* 0x000fe20003f65270 */
[----:B--2---:R-:W-:Y:S02]  /*11a0*/  FMUL.FTZ R2, R9, R45 ;  /* 0x0000002d09027220 */ /* 0x004fe40000410000 */
[----:B------:R-:W-:Y:S02]  /*11b0*/  FMUL.FTZ R16, R8, 1.4426950216293334961 ;  /* 0x3fb8aa3b08107820 */ /* 0x000fe40000410000 */
[----:B------:R-:W-:-:S02]  /*11c0*/  FMUL.RZ R11, R2, 0.15915493667125701904 ;  /* 0x3e22f983020b7820 */ /* 0x000fc4000040c000 */
[CC--:B------:R-:W-:Y:S02]  /*11d0*/  FMUL.FTZ R2, R9.reuse, R46.reuse ;  /* 0x0000002e09027220 */ /* 0x0c0fe40000410000 */
[----:B------:R-:W-:Y:S01]  /*11e0*/  FMUL.FTZ R21, R16, R46 ;  /* 0x0000002e10157220 */ /* 0x000fe20000410000 */
[----:B------:R-:W-:Y:S01]  /*11f0*/  MUFU.SIN R63, R11 ;  /* 0x0000000b003f7308 */ /* 0x000fe20000000400 */
[----:B------:R-:W-:Y:S02]  /*1200*/  FMUL.RZ R15, R2, 0.15915493667125701904 ;  /* 0x3e22f983020f7820 */ /* 0x000fe4000040c000 */
[C---:B------:R-:W-:Y:S02]  /*1210*/  FMUL.FTZ R14, R16.reuse, R45 ;  /* 0x0000002d100e7220 */ /* 0x040fe40000410000 */
[CC--:B------:R-:W-:Y:S02]  /*1220*/  FMUL.FTZ R59, R16.reuse, R47.reuse ;  /* 0x0000002f103b7220 */ /* 0x0c0fe40000410000 */
[----:B------:R-:W-:Y:S01]  /*1230*/  FMUL.FTZ R56, R16, R48 ;  /* 0x0000003010387220 */ /* 0x000fe20000410000 */
[----:B------:R-:W-:Y:S01]  /*1240*/  MUFU.SIN R60, R15 ;  /* 0x0000000f003c7308 */ /* 0x000fe20000000400 */
[----:B------:R-:W-:-:S02]  /*1250*/  FMUL.FTZ R16, R9, R47 ;  /* 0x0000002f09107220 */ /* 0x000fc40000410000 */
[----:B------:R-:W-:-:S05]  /*1260*/  IMAD.WIDE.U32 R2, R55, c[0x0][0x1c0], RZ ;  /* 0x0000700037027a25 */ /* 0x000fca00078e00ff */
[----:B------:R-:W0:Y:S01]  /*1270*/  MUFU.EX2 R21, R21 ;  /* 0x0000001500157308 */ /* 0x000e220000000800 */
[----:B------:R-:W-:Y:S01]  /*1280*/  FMUL.RZ R22, R16, 0.15915493667125701904 ;  /* 0x3e22f98310167820 */ /* 0x000fe2000040c000 */
[----:B------:R-:W-:-:S06]  /*1290*/  LEA R10, P1, R2, R30, 0x2 ;  /* 0x0000001e020a7211 */ /* 0x000fcc00078210ff */
[----:B------:R-:W1:Y:S01]  /*12a0*/  MUFU.COS R62, R15 ;  /* 0x0000000f003e7308 */ /* 0x000e620000000000 */
[----:B------:R-:W-:-:S07]  /*12b0*/  FMUL.FTZ R9, R9, R48 ;  /* 0x0000003009097220 */ /* 0x000fce0000410000 */
[----:B------:R2:W-:Y:S01]  /*12c0*/  MUFU.COS R61, R11 ;  /* 0x0000000b003d7308 */ /* 0x0005e20000000000 */
[----:B0-----:R-:W-:-:S07]  /*12d0*/  FMUL.FTZ R60, R21, R60 ;  /* 0x0000003c153c7220 */ /* 0x001fce0000410000 */
[----:B------:R-:W-:Y:S01]  /*12e0*/  MUFU.EX2 R59, R59 ;  /* 0x0000003b003b7308 */ /* 0x000fe20000000800 */
[----:B--2---:R-:W-:-:S07]  /*12f0*/  IMAD R11, R55, c[0x0][0x1c4], R18 ;  /* 0x00007100370b7a24 */ /* 0x004fce00078e0212 */
[----:B------:R-:W0:Y:S01]  /*1300*/  MUFU.SIN R58, R22 ;  /* 0x00000016003a7308 */ /* 0x000e220000000400 */
[----:B------:R-:W-:Y:S01]  /*1310*/  IADD3 R3, R3, R11, RZ ;  /* 0x0000000b03037210 */ /* 0x000fe20007ffe0ff */
[----:B------:R-:W-:Y:S02]  /*1320*/  FMUL.RZ R24, R9, 0.15915493667125701904 ;  /* 0x3e22f98309187820 */ /* 0x000fe4000040c000 */
[----:B-1----:R-:W-:Y:S01]  /*1330*/  FMUL.FTZ R62, R21, R62 ;  /* 0x0000003e153e7220 */ /* 0x002fe20000410000 */
[----:B------:R-:W-:-:S03]  /*1340*/  LEA.HI.X R11, R2, R0, R3, 0x2, P1 ;  /* 0x00000000020b7211 */ /* 0x000fc600008f1403 */
[----:B------:R-:W1:Y:S01]  /*1350*/  MUFU.COS R20, R22 ;  /* 0x0000001600147308 */ /* 0x000e620000000000 */
[-C--:B------:R-:W-:Y:S01]  /*1360*/  FMUL.FTZ R21, RZ, R60.reuse ;  /* 0x0000003cff157220 */ /* 0x080fe20000410000 */
[----:B------:R-:W-:Y:S01]  /*1370*/  IADD3 R3, R13, R17, RZ ;  /* 0x000000110d037210 */ /* 0x000fe20007ffe0ff */
[----:B------:R-:W-:Y:S01]  /*1380*/  FMUL.FTZ R23, R49, R60 ;  /* 0x0000003c31177220 */ /* 0x000fe20000410000 */
[----:B------:R-:W-:Y:S01]  /*1390*/  SHF.L.U32 R13, R39, 0x1, RZ ;  /* 0x00000001270d7819 */ /* 0x000fe200000006ff */
[-C--:B------:R-:W-:Y:S01]  /*13a0*/  FFMA.FTZ R21, R49, R62.reuse, -R21 ;  /* 0x0000003e31157223 */ /* 0x080fe20000010815 */
[C---:B------:R-:W-:Y:S02]  /*13b0*/  LEA R2, P1, R12.reuse, c[0x0][0x228], 0x3 ;  /* 0x00008a000c027a11 */ /* 0x040fe400078218ff */
[----:B------:R2:W3:Y:S01]  /*13c0*/  MUFU.EX2 R8, R14 ;  /* 0x0000000e00087308 */ /* 0x0004e20000000800 */
[----:B------:R-:W-:Y:S01]  /*13d0*/  FFMA.FTZ R23, RZ, R62, R23 ;  /* 0x0000003eff177223 */ /* 0x000fe20000010017 */
[----:B------:R-:W-:Y:S01]  /*13e0*/  LEA.HI.X R3, R12, c[0x0][0x22c], R3, 0x3, P1 ;  /* 0x00008b000c037a11 */ /* 0x000fe200008f1c03 */
[----:B------:R-:W-:-:S05]  /*13f0*/  IMAD.WIDE R10, R13, 0x10, R10 ;  /* 0x000000100d0a7825 */ /* 0x000fca00078e020a */
[----:B------:R-:W-:Y:S01]  /*1400*/  MUFU.EX2 R56, R56 ;  /* 0x0000003800387308 */ /* 0x000fe20000000800 */
[----:B0-----:R-:W-:Y:S01]  /*1410*/  FMUL.FTZ R58, R59, R58 ;  /* 0x0000003a3b3a7220 */ /* 0x001fe20000410000 */
[----:B--2---:R0:W2:Y:S01]  /*1420*/  LDG.E.128 R12, [R10.64] ;  /* 0x000000040a0c7981 */ /* 0x0040a2000c1e1d00 */
[----:B------:R-:W-:-:S05]  /*1430*/  FADD.FTZ R21, R52, R21 ;  /* 0x0000001534157221 */ /* 0x000fca0000010000 */
[----:B------:R-:W4:Y:S01]  /*1440*/  MUFU.COS R57, R24 ;  /* 0x0000001800397308 */ /* 0x000f220000000000 */
[----:B------:R-:W-:Y:S01]  /*1450*/  FADD.FTZ R23, RZ, R23 ;  /* 0x00000017ff177221 */ /* 0x000fe20000010000 */
[----:B------:R0:W5:Y:S06]  /*1460*/  LDG.E.128 R16, [R10.64+0x10] ;  /* 0x000010040a107981 */ /* 0x00016c000c1e1d00 */
[----:B------:R-:W4:Y:S01]  /*1470*/  MUFU.SIN R9, R24 ;  /* 0x0000001800097308 */ /* 0x000f220000000400 */
[----:B-1----:R-:W-:Y:S01]  /*1480*/  FMUL.FTZ R59, R59, R20 ;  /* 0x000000143b3b7220 */ /* 0x002fe20000410000 */
[----:B------:R-:W2:Y:S01]  /*1490*/  LDG.E.64 R2, [R2.64] ;  /* 0x0000000402027981 */ /* 0x000ea2000c1e1b00 */
[----:B------:R-:W-:-:S02]  /*14a0*/  FMUL.FTZ R20, R58, R21 ;  /* 0x000000153a147220 */ /* 0x000fc40000410000 */
[-C--:B0-----:R-:W-:Y:S02]  /*14b0*/  FMUL.FTZ R10, R58, R23.reuse ;  /* 0x000000173a0a7220 */ /* 0x081fe40000410000 */
[C---:B------:R-:W-:Y:S02]  /*14c0*/  FFMA.FTZ R20, R59.reuse, R23, R20 ;  /* 0x000000173b147223 */ /* 0x040fe40000010014 */
[----:B------:R-:W-:Y:S02]  /*14d0*/  FFMA.FTZ R10, R59, R21, -R10 ;  /* 0x000000153b0a7223 */ /* 0x000fe4000001080a */
[----:B---3--:R-:W-:Y:S02]  /*14e0*/  FMUL.FTZ R63, R8, R63 ;  /* 0x0000003f083f7220 */ /* 0x008fe40000410000 */
[----:B----4-:R-:W-:Y:S02]  /*14f0*/  FMUL.FTZ R57, R56, R57 ;  /* 0x0000003938397220 */ /* 0x010fe40000410000 */
[----:B------:R-:W-:-:S02]  /*1500*/  FMUL.FTZ R61, R8, R61 ;  /* 0x0000003d083d7220 */ /* 0x000fc40000410000 */
[----:B------:R-:W-:Y:S02]  /*1510*/  FMUL.FTZ R56, R56, R9 ;  /* 0x0000000938387220 */ /* 0x000fe40000410000 */
[----:B------:R-:W-:Y:S02]  /*1520*/  FADD.FTZ R20, RZ, R20 ;  /* 0x00000014ff147221 */ /* 0x000fe40000010000 */
[----:B------:R-:W-:Y:S02]  /*1530*/  FADD.FTZ R10, R53, R10 ;  /* 0x0000000a350a7221 */ /* 0x000fe40000010000 */
[-C--:B------:R-:W-:Y:S02]  /*1540*/  FMUL.FTZ R8, R63, R60.reuse ;  /* 0x0000003c3f087220 */ /* 0x080fe40000410000 */
[----:B------:R-:W-:Y:S02]  /*1550*/  FMUL.FTZ R9, R61, R60 ;  /* 0x0000003c3d097220 */ /* 0x000fe40000410000 */
[----:B------:R-:W-:-:S02]  /*1560*/  FMUL.FTZ R11, R56, R20 ;  /* 0x00000014380b7220 */ /* 0x000fc40000410000 */
[----:B------:R-:W-:Y:S02]  /*1570*/  FMUL.FTZ R21, R56, R10 ;  /* 0x0000000a38157220 */ /* 0x000fe40000410000 */
[-C--:B------:R-:W-:Y:S02]  /*1580*/  FFMA.FTZ R8, R61, R62.reuse, -R8 ;  /* 0x0000003e3d087223 */ /* 0x080fe40000010808 */
        /* <DEDUP_REMOVED lines=42> */
[CC--:B----4-:R-:W-:Y:S02]  /*1830*/  FFMA.FTZ R10, R24.reuse, R9.reuse, R10 ;  /* 0x00000009180a7223 */ /* 0x0d0fe4000001000a */
[C---:B------:R-:W-:Y:S01]  /*1840*/  FMUL.FTZ R9, R11.reuse, R9 ;  /* 0x000000090b097220 */ /* 0x040fe20000410000 */
[----:B------:R-:W1:Y:S03]  /*1850*/  SHFL.UP PT, R23, R27, 0x4, RZ ;  /* 0x048000001b177989 */ /* 0x000e6600000e00ff */
        /* <DEDUP_REMOVED lines=27> */
[CC--:B----4-:R-:W-:Y:S02]  /*1a10*/  FMUL.FTZ R25, R11.reuse, R9.reuse ;  /* 0x000000090b197220 */ /* 0x0d0fe40000410000 */
[----:B------:R-:W-:Y:S02]  /*1a20*/  FFMA.FTZ R10, R24, R9, R10 ;  /* 0x00000009180a7223 */ /* 0x000fe4000001000a */
[----:B------:R-:W-:Y:S01]  /*1a30*/  @P1 FADD.FTZ R26, R26, R21 ;  /* 0x000000151a1a1221 */ /* 0x000fe20000010000 */
[----:B------:R-:W0:Y:S01]  /*1a40*/  SHFL.UP PT, R9, R27, 0x10, RZ ;  /* 0x060000001b097989 */ /* 0x000e2200000e00ff */
        /* <DEDUP_REMOVED lines=8> */
[----:B------:R-:W-:-:S04]  /*1ad0*/  ISETP.GE.AND P1, PT, R50, 0x10, PT ;  /* 0x000000103200780c */ /* 0x000fc80003f26270 */
[----:B------:R-:W5:Y:S01]  /*1ae0*/  @!P0 LDS.128 R20, [R55.X16+0x460] ;  /* 0x0004600037148984 */ /* 0x000f62000000cc00 */
        /* <DEDUP_REMOVED lines=19> */
[----:B------:R1:W3:Y:S04]  /*1c20*/  SHFL.UP PT, R65, R24, 0x1, RZ ;  /* 0x0420000018417989 */ /* 0x0002e800000e00ff */
[----:B------:R-:W4:Y:S04]  /*1c30*/  SHFL.UP PT, R66, R27, 0x1, RZ ;  /* 0x042000001b427989 */ /* 0x000f2800000e00ff */
[----:B------:R-:W5:Y:S01]  /*1c40*/  SHFL.UP PT, R68, R26, 0x1, RZ ;  /* 0x042000001a447989 */ /* 0x000f6200000e00ff */
[----:B0-----:R-:W-:Y:S01]  /*1c50*/  @!P3 MOV R67, R21 ;  /* 0x000000150043b202 */ /* 0x001fe20000000f00 */
[----:B--2---:R-:W-:-:S02]  /*1c60*/  FMUL.FTZ R64, R13, R3 ;  /* 0x000000030d407220 */ /* 0x004fc40000410000 */
[-C--:B-1----:R-:W-:Y:S02]  /*1c70*/  FMUL.FTZ R24, R13, R2.reuse ;  /* 0x000000020d187220 */ /* 0x082fe40000410000 */
[C---:B------:R-:W-:Y:S02]  /*1c80*/  FMUL.FTZ R25, R15.reuse, R3 ;  /* 0x000000030f197220 */ /* 0x040fe40000410000 */
[----:B------:R-:W-:Y:S01]  /*1c90*/  FMUL.FTZ R15, R15, R2 ;  /* 0x000000020f0f7220 */ /* 0x000fe20000410000 */
[----:B---3--:R-:W-:Y:S02]  /*1ca0*/  @!P3 MOV R65, R20 ;  /* 0x000000140041b202 */ /* 0x008fe40000000f00 */
[----:B----4-:R-:W-:Y:S01]  /*1cb0*/  @!P3 MOV R66, R23 ;  /* 0x000000170042b202 */ /* 0x010fe20000000f00 */
[-C--:B------:R-:W-:Y:S02]  /*1cc0*/  @P4 FMUL.FTZ R69, R28, R67.reuse ;  /* 0x000000431c454220 */ /* 0x080fe40000410000 */
[----:B------:R-:W-:-:S02]  /*1cd0*/  @P4 FMUL.FTZ R67, R29, R67 ;  /* 0x000000431d434220 */ /* 0x000fc40000410000 */
[-C--:B------:R-:W-:Y:S01]  /*1ce0*/  @P4 FFMA.FTZ R69, R29, R65.reuse, R69 ;  /* 0x000000411d454223 */ /* 0x080fe20000010045 */
[----:B-----5:R-:W-:Y:S01]  /*1cf0*/  @!P3 MOV R68, R22 ;  /* 0x000000160044b202 */ /* 0x020fe20000000f00 */
[----:B------:R-:W-:Y:S02]  /*1d00*/  @P4 FFMA.FTZ R67, R28, R65, -R67 ;  /* 0x000000411c434223 */ /* 0x000fe40000010843 */
[-C--:B------:R-:W-:Y:S02]  /*1d10*/  FFMA.FTZ R13, R12, R2.reuse, -R64 ;  /* 0x000000020c0d7223 */ /* 0x080fe40000010840 */
[----:B------:R-:W-:Y:S02]  /*1d20*/  @P4 FADD.FTZ R66, R66, R69 ;  /* 0x0000004542424221 */ /* 0x000fe40000010000 */
[----:B------:R-:W-:Y:S02]  /*1d30*/  FFMA.FTZ R64, R12, R3, R24 ;  /* 0x000000030c407223 */ /* 0x000fe40000010018 */
[----:B------:R-:W-:-:S02]  /*1d40*/  FFMA.FTZ R12, R14, R2, -R25 ;  /* 0x000000020e0c7223 */ /* 0x000fc40000010819 */
[----:B------:R-:W-:Y:S02]  /*1d50*/  @P4 FADD.FTZ R68, R68, R67 ;  /* 0x0000004344444221 */ /* 0x000fe40000010000 */
[-C--:B------:R-:W-:Y:S02]  /*1d60*/  FFMA.FTZ R14, R14, R3.reuse, R15 ;  /* 0x000000030e0e7223 */ /* 0x080fe4000001000f */
[----:B------:R-:W-:Y:S02]  /*1d70*/  FMUL.FTZ R15, R63, R66 ;  /* 0x000000423f0f7220 */ /* 0x000fe40000410000 */
[----:B------:R-:W-:Y:S02]  /*1d80*/  FMUL.FTZ R27, R17, R3 ;  /* 0x00000003111b7220 */ /* 0x000fe40000410000 */
[----:B------:R-:W-:Y:S02]  /*1d90*/  FMUL.FTZ R63, R63, R68 ;  /* 0x000000443f3f7220 */ /* 0x000fe40000410000 */
[----:B------:R-:W-:-:S02]  /*1da0*/  FMUL.FTZ R17, R17, R2 ;  /* 0x0000000211117220 */ /* 0x000fc40000410000 */
[----:B------:R-:W-:Y:S02]  /*1db0*/  FFMA.FTZ R68, R61, R68, -R15 ;  /* 0x000000443d447223 */ /* 0x000fe4000001080f */
[C---:B------:R-:W-:Y:S02]  /*1dc0*/  FFMA.FTZ R15, R16.reuse, R2, -R27 ;  /* 0x00000002100f7223 */ /* 0x040fe4000001081b */
[-C--:B------:R-:W-:Y:S02]  /*1dd0*/  FFMA.FTZ R16, R16, R3.reuse, R17 ;  /* 0x0000000310107223 */ /* 0x080fe40000010011 */
[----:B------:R-:W-:Y:S02]  /*1de0*/  FMUL.FTZ R27, R19, R3 ;  /* 0x00000003131b7220 */ /* 0x000fe40000410000 */
[----:B------:R-:W-:Y:S02]  /*1df0*/  FFMA.FTZ R25, R61, R66, R63 ;  /* 0x000000423d197223 */ /* 0x000fe4000001003f */
[----:B------:R-:W-:-:S02]  /*1e00*/  FADD.FTZ R17, R49, R68 ;  /* 0x0000004431117221 */ /* 0x000fc40000010000 */
[-C--:B------:R-:W-:Y:S02]  /*1e10*/  FMUL.FTZ R24, R19, R2.reuse ;  /* 0x0000000213187220 */ /* 0x080fe40000410000 */
[----:B------:R-:W-:Y:S02]  /*1e20*/  FFMA.FTZ R19, R18, R2, -R27 ;  /* 0x0000000212137223 */ /* 0x000fe4000001081b */
[----:B------:R-:W-:Y:S02]  /*1e30*/  FADD.FTZ R25, RZ, R25 ;  /* 0x00000019ff197221 */ /* 0x000fe40000010000 */
[C---:B------:R-:W-:Y:S02]  /*1e40*/  FMUL.FTZ R2, R60.reuse, R17 ;  /* 0x000000113c027220 */ /* 0x040fe40000410000 */
[----:B------:R-:W-:Y:S02]  /*1e50*/  FMUL.FTZ R27, R9, R23 ;  /* 0x00000017091b7220 */ /* 0x000fe40000410000 */
[----:B------:R-:W-:-:S02]  /*1e60*/  FMUL.FTZ R60, R60, R25 ;  /* 0x000000193c3c7220 */ /* 0x000fc40000410000 */
[----:B------:R-:W-:Y:S02]  /*1e70*/  FFMA.FTZ R2, R62, R25, R2 ;  /* 0x000000193e027223 */ /* 0x000fe40000010002 */
[----:B------:R-:W-:Y:S02]  /*1e80*/  FFMA.FTZ R18, R18, R3, R24 ;  /* 0x0000000312127223 */ /* 0x000fe40000010018 */
[-C--:B------:R-:W-:Y:S01]  /*1e90*/  FFMA.FTZ R3, R8, R22.reuse, -R27 ;  /* 0x0000001608037223 */ /* 0x080fe2000001081b */
[----:B------:R-:W-:Y:S01]  /*1ea0*/  ISETP.NE.AND P1, PT, R39, RZ, PT ;  /* 0x000000ff2700720c */ /* 0x000fe20003f25270 */
[----:B------:R-:W-:Y:S02]  /*1eb0*/  FFMA.FTZ R61, R62, R17, -R60 ;  /* 0x000000113e3d7223 */ /* 0x000fe4000001083c */
[----:B------:R-:W-:Y:S02]  /*1ec0*/  FADD.FTZ R27, RZ, R2 ;  /* 0x00000002ff1b7221 */ /* 0x000fe40000010000 */
[----:B------:R-:W-:-:S02]  /*1ed0*/  FMUL.FTZ R22, R9, R22 ;  /* 0x0000001609167220 */ /* 0x000fc40000410000 */
[C---:B------:R-:W-:Y:S02]  /*1ee0*/  FMUL.FTZ R29, R9.reuse, R21 ;  /* 0x00000015091d7220 */ /* 0x040fe40000410000 */
[----:B------:R-:W-:Y:S02]  /*1ef0*/  FMUL.FTZ R2, R9, R20 ;  /* 0x0000001409027220 */ /* 0x000fe40000410000 */
[----:B------:R-:W-:Y:S02]  /*1f00*/  FADD.FTZ R9, R52, R61 ;  /* 0x0000003d34097221 */ /* 0x000fe40000010000 */
[C---:B------:R-:W-:Y:S02]  /*1f10*/  FMUL.FTZ R24, R58.reuse, R27 ;  /* 0x0000001b3a187220 */ /* 0x040fe40000410000 */
[-C--:B------:R-:W-:Y:S02]  /*1f20*/  FMUL.FTZ R58, R58, R9.reuse ;  /* 0x000000093a3a7220 */ /* 0x080fe40000410000 */
[----:B------:R-:W-:-:S02]  /*1f30*/  FFMA.FTZ R24, R59, R9, -R24 ;  /* 0x000000093b187223 */ /* 0x000fc40000010818 */
[C---:B------:R-:W-:Y:S02]  /*1f40*/  FFMA.FTZ R21, R8.reuse, R21, R2 ;  /* 0x0000001508157223 */ /* 0x040fe40000010002 */
[C---:B------:R-:W-:Y:S02]  /*1f50*/  FFMA.FTZ R20, R8.reuse, R20, -R29 ;  /* 0x0000001408147223 */ /* 0x040fe4000001081d */
[----:B------:R-:W-:Y:S01]  /*1f60*/  FFMA.FTZ R2, R8, R23, R22 ;  /* 0x0000001708027223 */ /* 0x000fe20000010016 */
[----:B------:R-:W-:Y:S01]  /*1f70*/  BSSY B0, `(.L_x_2595) ;  /* 0x0000011000007945 */ /* 0x000fe20003800000 */
[----:B------:R-:W-:Y:S02]  /*1f80*/  FFMA.FTZ R58, R59, R27, R58 ;  /* 0x0000001b3b3a7223 */ /* 0x000fe4000001003a */
[----:B------:R-:W-:Y:S02]  /*1f90*/  FADD.FTZ R8, R53, R24 ;  /* 0x0000001835087221 */ /* 0x000fe40000010000 */
[----:B------:R-:W-:-:S02]  /*1fa0*/  FMUL.FTZ R64, R25, R64 ;  /* 0x0000004019407220 */ /* 0x000fc40000410000 */
[----:B------:R-:W-:Y:S02]  /*1fb0*/  FADD.FTZ R22, R10, R3 ;  /* 0x000000030a167221 */ /* 0x000fe40000010000 */
[----:B------:R-:W-:Y:S02]  /*1fc0*/  FADD.FTZ R25, RZ, R58 ;  /* 0x0000003aff197221 */ /* 0x000fe40000010000 */
        /* <DEDUP_REMOVED lines=11> */
.L_x_2596:
[----:B------:R-:W-:Y:S05]  /*2080*/  BSYNC B0 ;  /* 0x0000000000007941 */ /* 0x000fea0003800000 */
.L_x_2595:
[----:B0-----:R-:W-:Y:S01]  /*2090*/  IADD3 R55, R55, 0x1, RZ ;  /* 0x0000000137377810 */ /* 0x001fe20007ffe0ff */
[-C--:B------:R-:W-:Y:S02]  /*20a0*/  FFMA.FTZ R3, R57, R25.reuse, R10 ;  /* 0x0000001939037223 */ /* 0x080fe4000001000a */
[----:B------:R-:W-:Y:S01]  /*20b0*/  FMUL.FTZ R56, R56, R25 ;  /* 0x0000001938387220 */ /* 0x000fe20000410000 */
[----:B------:R-:W-:Y:S01]  /*20c0*/  ISETP.GE.AND P1, PT, R55, c[0x0][0x16c], PT ;  /* 0x00005b0037007a0c */ /* 0x000fe20003f26270 */
[----:B------:R-:W-:Y:S02]  /*20d0*/  FADD.FTZ R3, RZ, R3 ;  /* 0x00000003ff037221 */ /* 0x000fe40000010000 */
[----:B------:R-:W-:Y:S02]  /*20e0*/  FFMA.FTZ R57, R57, R8, -R56 ;  /* 0x0000000839397223 */ /* 0x000fe40000010838 */
[----:B------:R-:W-:Y:S02]  /*20f0*/  FMUL.FTZ R14, R27, R14 ;  /* 0x0000000e1b0e7220 */ /* 0x000fe40000410000 */
[----:B------:R-:W-:-:S02]  /*2100*/  FMUL.FTZ R16, R25, R16 ;  /* 0x0000001019107220 */ /* 0x000fc40000410000 */
[----:B------:R-:W-:Y:S02]  /*2110*/  FMUL.FTZ R18, R18, R3 ;  /* 0x0000000312127220 */ /* 0x000fe40000410000 */
[----:B------:R-:W-:Y:S02]  /*2120*/  FADD.FTZ R57, R54, R57 ;  /* 0x0000003936397221 */ /* 0x000fe40000010000 */
        /* <DEDUP_REMOVED lines=10> */
.L_x_2594:
        /* <DEDUP_REMOVED lines=11> */
[----:B------:R-:W-:Y:S02]  /*2280*/  IADD3 R33, P3, R33, 0x200, RZ ;  /* 0x0000020021217810 */ /* 0x000fe40007f7e0ff */
[----:B------:R-:W-:Y:S02]  /*2290*/  IADD3 R3, R3, R9, RZ ;  /* 0x0000000903037210 */ /* 0x000fe40007ffe0ff */
[----:B------:R-:W-:Y:S02]  /*22a0*/  IADD3.X R0, RZ, R0, RZ, P1, !PT ;  /* 0x00000000ff007210 */ /* 0x000fe40000ffe4ff */
[----:B------:R-:W-:Y:S01]  /*22b0*/  IADD3.X R32, RZ, R32, RZ, P2, !PT ;  /* 0x00000020ff207210 */ /* 0x000fe200017fe4ff */
[----:B------:R-:W-:Y:S01]  /*22c0*/  IMAD.WIDE.U32 R2, R44, c[0x0][0x208], R2 ;  /* 0x000082002c027a25 */ /* 0x000fe200078e0002 */
[----:B------:R-:W-:-:S04]  /*22d0*/  IADD3.X R31, RZ, R31, RZ, P3, !PT ;  /* 0x0000001fff1f7210 */ /* 0x000fc80001ffe4ff */
[----:B------:R-:W-:Y:S02]  /*22e0*/  IADD3 R3, R3, R11, RZ ;  /* 0x0000000b03037210 */ /* 0x000fe40007ffe0ff */
[----:B------:R-:W-:-:S04]  /*22f0*/  LEA R8, P0, R2, c[0x0][0x258], 0x2 ;  /* 0x0000960002087a11 */ /* 0x000fc800078010ff */
[----:B------:R-:W-:Y:S02]  /*2300*/  LEA.HI.X R10, R2, c[0x0][0x25c], R3, 0x2, P0 ;  /* 0x00009700020a7a11 */ /* 0x000fe400000f1403 */
[----:B------:R-:W-:-:S04]  /*2310*/  IADD3 R2, P0, R8, R37, RZ ;  /* 0x0000002508027210 */ /* 0x000fc80007f1e0ff */
[----:B------:R-:W-:Y:S02]  /*2320*/  IADD3.X R3, R10, R35, RZ, P0, !PT ;  /* 0x000000230a037210 */ /* 0x000fe400007fe4ff */
[----:B------:R-:W-:-:S03]  /*2330*/  ISETP.GE.AND P0, PT, R38, c[0x0][0x174], PT ;  /* 0x00005d0026007a0c */ /* 0x000fc60003f06270 */
[----:B------:R0:W-:Y:S10]  /*2340*/  STG.E.128 [R2.64], R4 ;  /* 0x0000000402007986 */ /* 0x0001f4000c101d04 */
[----:B------:R-:W-:Y:S01]  /*2350*/  @P0 CALL.REL.NOINC `(.L_x_2598) ;  /* 0x0000001000000944 */ /* 0x000fe20003c00000 */
[----:B------:R-:W-:Y:S05]  /*2360*/  BRA `(.L_x_2599) ;  /* 0xffffe22000007947 */ /* 0x000fea000383ffff */
.L_x_2598:
[----:B------:R-:W-:Y:S05]  /*2370*/  EXIT ;  /* 0x000000000000794d */ /* 0x000fea0003800000 */
.L_x_2600:
        /* <DEDUP_REMOVED lines=16> */
.L_x_5394:


//--------------------- .text._Z25selective_scan_fwd_kernelI32Selective_Scan_fwd_kernel_traitsILi32ELi4ELi1ELb1ELb0ELb1ELb1EfN3c107complexIfEEEEv13SSMParamsBase --------------------------
	.section	.text._Z25selective_scan_fwd_kernelI32Selective_Scan_fwd_kernel_traitsILi32ELi4ELi1ELb1ELb0ELb1ELb1EfN3c107complexIfEEEEv13SSMParamsBase,"ax",@progbits
	.sectioninfo	@"SHI_REGISTERS=72"
	.align	128
        .global         _Z25selective_scan_fwd_kernelI32Selective_Scan_fwd_kernel_traitsILi32ELi4ELi1ELb1ELb0ELb1ELb1EfN3c107complexIfEEEEv13SSMParamsBase
        .type           _Z25selective_scan_fwd_kernelI32Selective_Scan_fwd_kernel_traitsILi32ELi4ELi1ELb1ELb0ELb1ELb1EfN3c107complexIfEEEEv13SSMParamsBase,@function
        .size           _Z25selective_scan_fwd_kernelI32Selective_Scan_fwd_kernel_traitsILi32ELi4ELi1ELb1ELb0ELb1ELb1EfN3c107complexIfEEEEv13SSMParamsBase,(.L_x_5395 - _Z25selective_scan_fwd_kernelI32Selective_Scan_fwd_kernel_traitsILi32ELi4ELi1ELb1ELb0ELb1ELb1EfN3c107complexIfEEEEv13SSMParamsBase)
        .other          _Z25selective_scan_fwd_kernelI32Selective_Scan_fwd_kernel_traitsILi32ELi4ELi1ELb1ELb0ELb1ELb1EfN3c107complexIfEEEEv13SSMParamsBase,@"STO_CUDA_ENTRY STV_DEFAULT"
_Z25selective_scan_fwd_kernelI32Selective_Scan_fwd_kernel_traitsILi32ELi4ELi1ELb1ELb0ELb1ELb1EfN3c107complexIfEEEEv13SSMParamsBase:
.text._Z25selective_scan_fwd_kernelI32Selective_Scan_fwd_kernel_traitsILi32ELi4ELi1ELb1ELb0ELb1ELb1EfN3c107complexIfEEEEv13SSMParamsBase:
        /* <DEDUP_REMOVED lines=30> */
[----:B------:R-:W-:Y:S02]  /*01e0*/  IMAD R9, R10, R11, RZ ;  /* 0x0000000b0a097224 */ /* 0x000fe400078e02ff */
[----:B------:R-:W-:Y:S02]  /*01f0*/  IMAD R10, R46, c[0x0][0x1e0], RZ ;  /* 0x000078002e0a7a24 */ /* 0x000fe400078e02ff */
[----:B------:R-:W-:-:S06]  /*0200*/  IMAD.HI.U32 R7, R7, R9, R6 ;  /* 0x0000000907077227 */ /* 0x000fcc00078e0006 */
[----:B------:R-:W-:-:S04]  /*0210*/  IMAD.HI.U32 R9, R7, R2, RZ ;  /* 0x0000000207097227 */ /* 0x000fc800078e00ff */
[----:B------:R-:W-:Y:S01]  /*0220*/  IMAD.WIDE.U32 R6, R33, c[0x0][0x1e0], RZ ;  /* 0x0000780021067a25 */ /* 0x000fe200078e00ff */
[----:B------:R-:W-:-:S05]  /*0230*/  IADD3 R3, -R9, RZ, RZ ;  /* 0x000000ff09037210 */ /* 0x000fca0007ffe1ff */
[----:B------:R-:W-:Y:S01]  /*0240*/  IMAD R2, R11, R3, R2 ;  /* 0x000000030b027224 */ /* 0x000fe200078e0202 */
[----:B------:R-:W-:-:S04]  /*0250*/  MOV R3, c[0x0][0x174] ;  /* 0x00005d0000037a02 */ /* 0x000fc80000000f00 */
[----:B------:R-:W-:Y:S02]  /*0260*/  ISETP.GT.U32.AND P2, PT, R11, R2, PT ;  /* 0x000000020b00720c */ /* 0x000fe40003f44070 */
[----:B------:R-:W-:-:S11]  /*0270*/  ISETP.GE.AND P4, PT, R3, 0x1, PT ;  /* 0x000000010300780c */ /* 0x000fd60003f86270 */
[-C--:B------:R-:W-:Y:S02]  /*0280*/  @!P2 IADD3 R2, R2, -R11.reuse, RZ ;  /* 0x8000000b0202a210 */ /* 0x080fe40007ffe0ff */
[----:B------:R-:W-:Y:S02]  /*0290*/  @!P2 IADD3 R9, R9, 0x1, RZ ;  /* 0x000000010909a810 */ /* 0x000fe40007ffe0ff */
[----:B------:R-:W-:Y:S02]  /*02a0*/  ISETP.GE.U32.AND P0, PT, R2, R11, PT ;  /* 0x0000000b0200720c */ /* 0x000fe40003f06070 */
[----:B------:R-:W-:-:S04]  /*02b0*/  LOP3.LUT R2, R0, c[0x0][0x178], RZ, 0x3c, !PT ;  /* 0x00005e0000027a12 */ /* 0x000fc800078e3cff */
[----:B------:R-:W-:Y:S01]  /*02c0*/  ISETP.GE.AND P3, PT, R2, RZ, PT ;  /* 0x000000ff0200720c */ /* 0x000fe20003f66270 */
[----:B------:R-:W-:-:S04]  /*02d0*/  IMAD R2, R46, c[0x0][0x1b0], RZ ;  /* 0x00006c002e027a24 */ /* 0x000fc800078e02ff */
[----:B------:R-:W-:Y:S02]  /*02e0*/  IMAD R11, R33, c[0x0][0x1b4], R2 ;  /* 0x00006d00210b7a24 */ /* 0x000fe400078e0202 */
[----:B------:R-:W-:Y:S01]  /*02f0*/  @P0 IADD3 R9, R9, 0x1, RZ ;  /* 0x0000000109090810 */ /* 0x000fe20007ffe0ff */
[----:B------:R-:W-:Y:S02]  /*0300*/  IMAD.WIDE.U32 R2, R33, c[0x0][0x1d0], RZ ;  /* 0x0000740021027a25 */ /* 0x000fe400078e00ff */
[----:B------:R-:W-:Y:S02]  /*0310*/  IADD3 R11, R5, R11, RZ ;  /* 0x0000000b050b7210 */ /* 0x000fe40007ffe0ff */
[----:B------:R-:W-:Y:S01]  /*0320*/  MOV R13, R9 ;  /* 0x00000009000d7202 */ /* 0x000fe20000000f00 */
[C---:B------:R-:W-:Y:S02]  /*0330*/  IMAD R5, R33.reuse, c[0x0][0x1d4], R8 ;  /* 0x0000750021057a24 */ /* 0x040fe400078e0208 */
[----:B------:R-:W-:Y:S01]  /*0340*/  IMAD R9, R33, c[0x0][0x1e4], R10 ;  /* 0x0000790021097a24 */ /* 0x000fe200078e020a */
[----:B------:R-:W-:-:S02]  /*0350*/  @!P3 IADD3 R13, -R13, RZ, RZ ;  /* 0x000000ff0d0db210 */ /* 0x000fc40007ffe1ff */
[----:B------:R-:W-:Y:S02]  /*0360*/  MOV R10, R4 ;  /* 0x00000004000a7202 */ /* 0x000fe40000000f00 */
[----:B------:R-:W-:Y:S02]  /*0370*/  IADD3 R5, R3, R5, RZ ;  /* 0x0000000503057210 */ /* 0x000fe40007ffe0ff */
[----:B------:R-:W-:Y:S02]  /*0380*/  IADD3 R9, R7, R9, RZ ;  /* 0x0000000907097210 */ /* 0x000fe40007ffe0ff */
        /* <DEDUP_REMOVED lines=11> */
[----:B------:R-:W-:-:S04]  /*0440*/  IMAD.WIDE.U32 R2, R0, c[0x0][0x1d8], R4 ;  /* 0x0000760000027a25 */ /* 0x000fc800078e0004 */
[----:B------:R-:W-:Y:S01]  /*0450*/  IMAD.WIDE.U32 R4, R0, c[0x0][0x1e8], R8 ;  /* 0x00007a0000047a25 */ /* 0x000fe200078e0008 */
[----:B------:R-:W-:-:S03]  /*0460*/  LEA R39, P0, R2, c[0x0][0x240], 0x2 ;  /* 0x0000900002277a11 */ /* 0x000fc600078010ff */
[----:B------:R-:W-:Y:S01]  /*0470*/  IMAD.WIDE.U32 R6, R13, c[0x0][0x1c8], R10 ;  /* 0x000072000d067a25 */ /* 0x000fe200078e000a */
[----:B------:R-:W-:Y:S02]  /*0480*/  IADD3 R45, R5, R45, RZ ;  /* 0x0000002d052d7210 */ /* 0x000fe40007ffe0ff */
[----:B------:R-:W-:Y:S01]  /*0490*/  LEA R41, P1, R4, c[0x0][0x248], 0x2 ;  /* 0x0000920004297a11 */ /* 0x000fe200078210ff */
[----:B------:R-:W-:Y:S01]  /*04a0*/  IMAD R15, R0, c[0x0][0x1dc], R15 ;  /* 0x00007700000f7a24 */ /* 0x000fe200078e020f */
[----:B------:R-:W-:Y:S01]  /*04b0*/  LEA R40, P2, R6, c[0x0][0x230], 0x2 ;  /* 0x00008c0006287a11 */ /* 0x000fe200078410ff */
[----:B------:R-:W-:Y:S01]  /*04c0*/  IMAD R13, R13, c[0x0][0x1cc], R12 ;  /* 0x000073000d0d7a24 */ /* 0x000fe200078e020c */
[----:B------:R-:W-:Y:S02]  /*04d0*/  LEA.HI.X R45, R4, c[0x0][0x24c], R45, 0x2, P1 ;  /* 0x00009300042d7a11 */ /* 0x000fe400008f142d */
[----:B------:R-:W-:Y:S01]  /*04e0*/  IADD3 R43, R3, R15, RZ ;  /* 0x0000000f032b7210 */ /* 0x000fe20007ffe0ff */
[----:B------:R-:W-:Y:S01]  /*04f0*/  IMAD R3, R33, c[0x0][0x164], R0 ;  /* 0x0000590021037a24 */ /* 0x000fe200078e0200 */
[----:B------:R-:W-:-:S02]  /*0500*/  IADD3 R5, R7, R13, RZ ;  /* 0x0000000d07057210 */ /* 0x000fc40007ffe0ff */
[----:B------:R-:W-:Y:S01]  /*0510*/  LEA.HI.X R43, R2, c[0x0][0x244], R43, 0x2, P0 ;  /* 0x00009100022b7a11 */ /* 0x000fe200000f142b */
[----:B------:R-:W-:Y:S01]  /*0520*/  IMAD R3, R3, c[0x0][0x174], RZ ;  /* 0x00005d0003037a24 */ /* 0x000fe200078e02ff */
[----:B------:R-:W-:Y:S02]  /*0530*/  LEA.HI.X R42, R6, c[0x0][0x234], R5, 0x2, P2 ;  /* 0x00008d00062a7a11 */ /* 0x000fe400010f1405 */
[----:B0-----:R-:W-:Y:S01]  /*0540*/  SHF.R.S32.HI R5, RZ, 0x1f, R34 ;  /* 0x0000001fff057819 */ /* 0x001fe20000011422 */
[----:B------:R-:W-:Y:S01]  /*0550*/  IMAD R37, R3, c[0x0][0x16c], RZ ;  /* 0x00005b0003257a24 */ /* 0x000fe200078e02ff */
[C---:B------:R-:W-:Y:S02]  /*0560*/  SHF.L.U32 R36, R34.reuse, 0x4, RZ ;  /* 0x0000000422247819 */ /* 0x040fe400000006ff */
[----:B-1----:R-:W-:Y:S02]  /*0570*/  SHF.L.U64.HI R38, R34, 0x4, R5 ;  /* 0x0000000422267819 */ /* 0x002fe40000010205 */
.L_x_2614:
        /* <DEDUP_REMOVED lines=53> */
.L_x_2602:
[----:B------:R-:W-:Y:S05]  /*08d0*/  BSYNC B0 ;  /* 0x0000000000007941 */ /* 0x000fea0003800000 */
.L_x_2601:
        /* <DEDUP_REMOVED lines=33> */
.L_x_2604:
[----:B------:R-:W-:Y:S05]  /*0af0*/  BSYNC B0 ;  /* 0x0000000000007941 */ /* 0x000fea0003800000 */
.L_x_2603:
        /* <DEDUP_REMOVED lines=33> */
.L_x_2606:
[----:B------:R-:W-:Y:S05]  /*0d10*/  BSYNC B0 ;  /* 0x0000000000007941 */ /* 0x000fea0003800000 */
.L_x_2605:
        /* <DEDUP_REMOVED lines=33> */
.L_x_2608:
[----:B------:R-:W-:Y:S05]  /*0f30*/  BSYNC B0 ;  /* 0x0000000000007941 */ /* 0x000fea0003800000 */
.L_x_2607:
        /* <DEDUP_REMOVED lines=15> */
.L_x_2612:
        /* <DEDUP_REMOVED lines=15> */
[----:B------:R-:W-:-:S03]  /*1120*/  IMAD R17, R10, c[0x0][0x1c0], RZ ;  /* 0x000070000a117a24 */ /* 0x000fc600078e02ff */
[----:B------:R-:W-:Y:S01]  /*1130*/  IADD3 R13, R13, R3, RZ ;  /* 0x000000030d0d7210 */ /* 0x000fe20007ffe0ff */
[----:B------:R-:W-:-:S04]  /*1140*/  IMAD R17, R56, c[0x0][0x1c4], R17 ;  /* 0x0000710038117a24 */ /* 0x000fc800078e0211 */
[----:B------:R-:W-:Y:S01]  /*1150*/  IMAD.WIDE.U32 R12, R56, c[0x0][0x1a0], R12 ;  /* 0x00006800380c7a25 */ /* 0x000fe200078e000c */
[C---:B------:R-:W-:Y:S02]  /*1160*/  ISETP.NE.AND P2, PT, R48.reuse, 0x1f, PT ;  /* 0x0000001f3000780c */ /* 0x040fe40003f45270 */
[----:B------:R-:W-:Y:S01]  /*1170*/  ISETP.NE.AND P3, PT, R48, RZ, PT ;  /* 0x000000ff3000720c */ /* 0x000fe20003f65270 */
[C---:B--2---:R-:W-:Y:S02]  /*1180*/  FMUL.FTZ R2, R9.reuse, R47 ;  /* 0x0000002f09027220 */ /* 0x044fe40000410000 */
[----:B------:R-:W-:Y:S02]  /*1190*/  FMUL.FTZ R16, R8, 1.4426950216293334961 ;  /* 0x3fb8aa3b08107820 */ /* 0x000fe40000410000 */
[----:B------:R-:W-:Y:S02]  /*11a0*/  FMUL.RZ R11, R2, 0.15915493667125701904 ;  /* 0x3e22f983020b7820 */ /* 0x000fe4000040c000 */
[----:B------:R-:W-:-:S02]  /*11b0*/  FMUL.FTZ R2, R9, R44 ;  /* 0x0000002c09027220 */ /* 0x000fc40000410000 */
        /* <DEDUP_REMOVED lines=11> */
[----:B------:R-:W-:-:S06]  /*1270*/  IADD3 R3, R3, R17, RZ ;  /* 0x0000001103037210 */ /* 0x000fcc0007ffe0ff */
[----:B------:R-:W1:Y:S01]  /*1280*/  MUFU.COS R62, R15 ;  /* 0x0000000f003e7308 */ /* 0x000e620000000000 */
[----:B------:R-:W-:-:S07]  /*1290*/  FMUL.FTZ R9, R9, R50 ;  /* 0x0000003209097220 */ /* 0x000fce0000410000 */
[----:B------:R2:W-:Y:S01]  /*12a0*/  MUFU.COS R61, R11 ;  /* 0x0000000b003d7308 */ /* 0x0005e20000000000 */
[----:B0-----:R-:W-:-:S07]  /*12b0*/  FMUL.FTZ R60, R21, R60 ;  /* 0x0000003c153c7220 */ /* 0x001fce0000410000 */
[----:B------:R-:W-:Y:S01]  /*12c0*/  MUFU.EX2 R59, R59 ;  /* 0x0000003b003b7308 */ /* 0x000fe20000000800 */
[----:B--2---:R-:W-:Y:S01]  /*12d0*/  IMAD R11, R10, c[0x0][0x1a0], RZ ;  /* 0x000068000a0b7a24 */ /* 0x004fe200078e02ff */
[----:B------:R-:W-:-:S06]  /*12e0*/  LEA R10, P1, R2, R40, 0x2 ;  /* 0x00000028020a7211 */ /* 0x000fcc00078210ff */
[----:B------:R-:W0:Y:S01]  /*12f0*/  MUFU.SIN R58, R23 ;  /* 0x00000017003a7308 */ /* 0x000e220000000400 */
[----:B------:R-:W-:Y:S01]  /*1300*/  IMAD R19, R56, c[0x0][0x1a4], R11 ;  /* 0x0000690038137a24 */ /* 0x000fe200078e020b */
[----:B------:R-:W-:Y:S01]  /*1310*/  LEA.HI.X R11, R2, R42, R3, 0x2, P1 ;  /* 0x0000002a020b7211 */ /* 0x000fe200008f1403 */
[----:B------:R-:W-:Y:S01]  /*1320*/  FMUL.RZ R25, R9, 0.15915493667125701904 ;  /* 0x3e22f98309197820 */ /* 0x000fe2000040c000 */
[----:B------:R-:W-:-:S04]  /*1330*/  LEA R2, P1, R12, c[0x0][0x228], 0x3 ;  /* 0x00008a000c027a11 */ /* 0x000fc800078218ff */
[----:B------:R-:W2:Y:S01]  /*1340*/  MUFU.COS R22, R23 ;  /* 0x0000001700167308 */ /* 0x000ea20000000000 */
[----:B-1----:R-:W-:Y:S01]  /*1350*/  FMUL.FTZ R62, R21, R62 ;  /* 0x0000003e153e7220 */ /* 0x002fe20000410000 */
[----:B------:R-:W-:Y:S01]  /*1360*/  IADD3 R3, R13, R19, RZ ;  /* 0x000000130d037210 */ /* 0x000fe20007ffe0ff */
[-C--:B------:R-:W-:Y:S01]  /*1370*/  FMUL.FTZ R9, RZ, R60.reuse ;  /* 0x0000003cff097220 */ /* 0x080fe20000410000 */
[----:B------:R-:W-:Y:S01]  /*1380*/  SHF.L.U32 R13, R34, 0x1, RZ ;  /* 0x00000001220d7819 */ /* 0x000fe200000006ff */
[C---:B------:R-:W-:Y:S01]  /*1390*/  FMUL.FTZ R21, R51.reuse, R60 ;  /* 0x0000003c33157220 */ /* 0x040fe20000410000 */
[----:B------:R-:W-:Y:S01]  /*13a0*/  LEA.HI.X R3, R12, c[0x0][0x22c], R3, 0x3, P1 ;  /* 0x00008b000c037a11 */ /* 0x000fe200008f1c03 */
[-C--:B------:R-:W-:Y:S01]  /*13b0*/  FFMA.FTZ R9, R51, R62.reuse, -R9 ;  /* 0x0000003e33097223 */ /* 0x080fe20000010809 */
[----:B------:R1:W3:Y:S01]  /*13c0*/  MUFU.EX2 R8, R14 ;  /* 0x0000000e00087308 */ /* 0x0002e20000000800 */
[----:B------:R-:W-:Y:S02]  /*13d0*/  FFMA.FTZ R21, RZ, R62, R21 ;  /* 0x0000003eff157223 */ /* 0x000fe40000010015 */
[----:B------:R-:W-:Y:S01]  /*13e0*/  IMAD.WIDE R10, R13, 0x10, R10 ;  /* 0x000000100d0a7825 */ /* 0x000fe200078e020a */
[----:B------:R-:W4:Y:S04]  /*13f0*/  LDG.E.64 R2, [R2.64] ;  /* 0x0000000402027981 */ /* 0x000f28000c1e1b00 */
[----:B------:R-:W-:Y:S01]  /*1400*/  MUFU.EX2 R55, R55 ;  /* 0x0000003700377308 */ /* 0x000fe20000000800 */
[----:B0-----:R-:W-:Y:S01]  /*1410*/  FMUL.FTZ R58, R59, R58 ;  /* 0x0000003a3b3a7220 */ /* 0x001fe20000410000 */
[----:B-1----:R0:W4:Y:S01]  /*1420*/  LDG.E.128 R12, [R10.64] ;  /* 0x000000040a0c7981 */ /* 0x002122000c1e1d00 */
[----:B------:R-:W-:-:S05]  /*1430*/  FADD.FTZ R9, R52, R9 ;  /* 0x0000000934097221 */ /* 0x000fca0000010000 */
[----:B------:R-:W1:Y:S01]  /*1440*/  MUFU.COS R20, R25 ;  /* 0x0000001900147308 */ /* 0x000e620000000000 */
[----:B------:R-:W-:Y:S01]  /*1450*/  FADD.FTZ R21, RZ, R21 ;  /* 0x00000015ff157221 */ /* 0x000fe20000010000 */
[----:B------:R0:W5:Y:S06]  /*1460*/  LDG.E.128 R16, [R10.64+0x10] ;  /* 0x000010040a107981 */ /* 0x00016c000c1e1d00 */
[----:B------:R-:W1:Y:S01]  /*1470*/  MUFU.SIN R24, R25 ;  /* 0x0000001900187308 */ /* 0x000e620000000400 */
[----:B--2---:R-:W-:Y:S02]  /*1480*/  FMUL.FTZ R59, R59, R22 ;  /* 0x000000163b3b7220 */ /* 0x004fe40000410000 */
[----:B------:R-:W-:-:S02]  /*1490*/  FMUL.FTZ R22, R58, R9 ;  /* 0x000000093a167220 */ /* 0x000fc40000410000 */
[-C--:B0-----:R-:W-:Y:S02]  /*14a0*/  FMUL.FTZ R10, R58, R21.reuse ;  /* 0x000000153a0a7220 */ /* 0x081fe40000410000 */
[C---:B------:R-:W-:Y:S02]  /*14b0*/  FFMA.FTZ R22, R59.reuse, R21, R22 ;  /* 0x000000153b167223 */ /* 0x040fe40000010016 */
[----:B------:R-:W-:Y:S02]  /*14c0*/  FFMA.FTZ R10, R59, R9, -R10 ;  /* 0x000000093b0a7223 */ /* 0x000fe4000001080a */
[C---:B---3--:R-:W-:Y:S02]  /*14d0*/  FMUL.FTZ R63, R8.reuse, R63 ;  /* 0x0000003f083f7220 */ /* 0x048fe40000410000 */
[----:B-1----:R-:W-:Y:S02]  /*14e0*/  FMUL.FTZ R57, R55, R20 ;  /* 0x0000001437397220 */ /* 0x002fe40000410000 */
        /* <DEDUP_REMOVED lines=49> */
[----:B------:R-:W-:Y:S01]  /*1800*/  @P1 FADD.FTZ R27, R27, R22 ;  /* 0x000000161b1b1221 */ /* 0x000fe20000010000 */
[----:B------:R-:W0:Y:S01]  /*1810*/  SHFL.UP PT, R21, R26, 0x4, RZ ;  /* 0x048000001a157989 */ /* 0x000e2200000e00ff */
[CC--:B---3--:R-:W-:Y:S02]  /*1820*/  FFMA.FTZ R10, R24.reuse, R9.reuse, R10 ;  /* 0x00000009180a7223 */ /* 0x0c8fe4000001000a */
[C---:B------:R-:W-:Y:S01]  /*1830*/  FMUL.FTZ R9, R11.reuse, R9 ;  /* 0x000000090b097220 */ /* 0x040fe20000410000 */
[----:B------:R-:W1:Y:S03]  /*1840*/  SHFL.UP PT, R23, R27, 0x4, RZ ;  /* 0x048000001b177989 */ /* 0x000e6600000e00ff */
        /* <DEDUP_REMOVED lines=27> */
[CC--:B---3--:R-:W-:Y:S02]  /*1a00*/  FMUL.FTZ R25, R11.reuse, R9.reuse ;  /* 0x000000090b197220 */ /* 0x0c8fe40000410000 */
[----:B------:R-:W-:Y:S02]  /*1a10*/  FFMA.FTZ R10, R24, R9, R10 ;  /* 0x00000009180a7223 */ /* 0x000fe4000001000a */
[----:B------:R-:W-:Y:S01]  /*1a20*/  @P1 FADD.FTZ R26, R26, R21 ;  /* 0x000000151a1a1221 */ /* 0x000fe20000010000 */
[----:B------:R-:W0:Y:S01]  /*1a30*/  SHFL.UP PT, R9, R27, 0x10, RZ ;  /* 0x060000001b097989 */ /* 0x000e2200000e00ff */
[----:B------:R-:W-:Y:S01]  /*1a40*/  @P1 FFMA.FTZ R24, R24, R8, -R25 ;  /* 0x0000000818181223 */ /* 0x000fe20000010819 */
[----:B------:R-:W-:Y:S02]  /*1a50*/  FSEL R10, R11, R10, !P1 ;  /* 0x0000000a0b0a7208 */ /* 0x000fe40004800000 */
[----:B------:R-:W1:Y:S04]  /*1a60*/  SHFL.UP PT, R29, R26, 0x10, RZ ;  /* 0x060000001a1d7989 */ /* 0x000e6800000e00ff */
[----:B------:R-:W2:Y:S04]  /*1a70*/  SHFL.UP PT, R11, R24, 0x10, RZ ;  /* 0x06000000180b7989 */ /* 0x000ea800000e00ff */
[----:B------:R-:W3:Y:S01]  /*1a80*/  SHFL.UP PT, R25, R10, 0x10, RZ ;  /* 0x060000000a197989 */ /* 0x000ee200000e00ff */
[----:B------:R-:W-:Y:S01]  /*1a90*/  MOV R21, RZ ;  /* 0x000000ff00157202 */ /* 0x000fe20000000f00 */
[----:B------:R-:W-:Y:S01]  /*1aa0*/  CS2R R22, SRZ ;  /* 0x0000000000167805 */ /* 0x000fe2000001ff00 */
[----:B------:R-:W-:-:S02]  /*1ab0*/  MOV R20, 0x3f800000 ;  /* 0x3f80000000147802 */ /* 0x000fc40000000f00 */
[----:B------:R-:W-:-:S04]  /*1ac0*/  ISETP.GE.AND P1, PT, R48, 0x10, PT ;  /* 0x000000103000780c */ /* 0x000fc80003f26270 */
[----:B------:R-:W4:Y:S01]  /*1ad0*/  @!P0 LDS.128 R20, [R56.X16+0x460] ;  /* 0x0004600038148984 */ /* 0x000f22000000cc00 */
[----:B0-----:R-:W-:-:S04]  /*1ae0*/  FMUL.FTZ R8, R10, R9 ;  /* 0x000000090a087220 */ /* 0x001fc80000410000 */
        /* <DEDUP_REMOVED lines=13> */
[----:B----4-:R-:W-:Y:S04]  /*1bc0*/  @!P3 STS.128 [0x440], R20 ;  /* 0x00044014ff00b388 */ /* 0x010fe80000000c00 */
[----:B------:R-:W-:Y:S04]  /*1bd0*/  LDS.128 R8, [0x420] ;  /* 0x00042000ff087984 */ /* 0x000fe80000000c00 */
[----:B------:R-:W-:Y:S06]  /*1be0*/  BAR.SYNC.DEFER_BLOCKING 0x0 ;  /* 0x0000000000007b1d */ /* 0x000fec0000010000 */
[----:B------:R-:W0:Y:S04]  /*1bf0*/  SHFL.UP PT, R67, R25, 0x1, RZ ;  /* 0x0420000019437989 */ /* 0x000e2800000e00ff */
[----:B------:R-:W-:Y:S04]  /*1c00*/  @P4 LDS.64 R28, [0x448] ;  /* 0x00044800ff1c4984 */ /* 0x000fe80000000a00 */
[----:B------:R1:W2:Y:S04]  /*1c10*/  SHFL.UP PT, R65, R24, 0x1, RZ ;  /* 0x0420000018417989 */ /* 0x0002a800000e00ff */
[----:B------:R-:W3:Y:S04]  /*1c20*/  SHFL.UP PT, R66, R27, 0x1, RZ ;  /* 0x042000001b427989 */ /* 0x000ee800000e00ff */
[----:B------:R-:W4:Y:S01]  /*1c30*/  SHFL.UP PT, R68, R26, 0x1, RZ ;  /* 0x042000001a447989 */ /* 0x000f2200000e00ff */
[----:B0-----:R-:W-:Y:S01]  /*1c40*/  @!P3 MOV R67, R21 ;  /* 0x000000150043b202 */ /* 0x001fe20000000f00 */
[----:B------:R-:W-:-:S02]  /*1c50*/  FMUL.FTZ R64, R13, R3 ;  /* 0x000000030d407220 */ /* 0x000fc40000410000 */
[-C--:B-1----:R-:W-:Y:S02]  /*1c60*/  FMUL.FTZ R24, R13, R2.reuse ;  /* 0x000000020d187220 */ /* 0x082fe40000410000 */
[C---:B------:R-:W-:Y:S02]  /*1c70*/  FMUL.FTZ R25, R15.reuse, R3 ;  /* 0x000000030f197220 */ /* 0x040fe40000410000 */
[----:B------:R-:W-:Y:S01]  /*1c80*/  FMUL.FTZ R15, R15, R2 ;  /* 0x000000020f0f7220 */ /* 0x000fe20000410000 */
[----:B--2---:R-:W-:Y:S02]  /*1c90*/  @!P3 MOV R65, R20 ;  /* 0x000000140041b202 */ /* 0x004fe40000000f00 */
[----:B---3--:R-:W-:Y:S01]  /*1ca0*/  @!P3 MOV R66, R23 ;  /* 0x000000170042b202 */ /* 0x008fe20000000f00 */
[-C--:B------:R-:W-:Y:S02]  /*1cb0*/  @P4 FMUL.FTZ R69, R28, R67.reuse ;  /* 0x000000431c454220 */ /* 0x080fe40000410000 */
[----:B------:R-:W-:-:S02]  /*1cc0*/  @P4 FMUL.FTZ R67, R29, R67 ;  /* 0x000000431d434220 */ /* 0x000fc40000410000 */
[-C--:B------:R-:W-:Y:S01]  /*1cd0*/  @P4 FFMA.FTZ R69, R29, R65.reuse, R69 ;  /* 0x000000411d454223 */ /* 0x080fe20000010045 */
[----:B----4-:R-:W-:Y:S01]  /*1ce0*/  @!P3 MOV R68, R22 ;  /* 0x000000160044b202 */ /* 0x010fe20000000f00 */
        /* <DEDUP_REMOVED lines=8> */
[----:B-----5:R-:W-:Y:S02]  /*1d70*/  FMUL.FTZ R27, R17, R3 ;  /* 0x00000003111b7220 */ /* 0x020fe40000410000 */
        /* <DEDUP_REMOVED lines=33> */
[----:B------:R-:W-:-:S02]  /*1f90*/  FADD.FTZ R22, R10, R3 ;  /* 0x000000030a167221 */ /* 0x000fc40000010000 */
[----:B------:R-:W-:Y:S02]  /*1fa0*/  FMUL.FTZ R64, R25, R64 ;  /* 0x0000004019407220 */ /* 0x000fe40000410000 */
        /* <DEDUP_REMOVED lines=12> */
.L_x_2611:
[----:B------:R-:W-:Y:S05]  /*2070*/  BSYNC B0 ;  /* 0x0000000000007941 */ /* 0x000fea0003800000 */
.L_x_2610:
        /* <DEDUP_REMOVED lines=20> */
.L_x_2609:
[----:B------:R-:W-:Y:S01]  /*21c0*/  SHF.L.U32 R2, R35, 0x7, RZ ;  /* 0x0000000723027819 */ /* 0x000fe200000006ff */
[C---:B------:R-:W-:Y:S01]  /*21d0*/  IMAD R8, R46.reuse, c[0x0][0x200], RZ ;  /* 0x000080002e087a24 */ /* 0x040fe200078e02ff */
[----:B------:R-:W-:Y:S01]  /*21e0*/  BAR.SYNC.DEFER_BLOCKING 0x0 ;  /* 0x0000000000007b1d */ /* 0x000fe20000010000 */
        /* <DEDUP_REMOVED lines=9> */
[----:B------:R-:W-:Y:S02]  /*2280*/  IMAD R15, R31, c[0x0][0x1f8], RZ ;  /* 0x00007e001f0f7a24 */ /* 0x000fe400078e02ff */
[C---:B------:R-:W-:Y:S02]  /*2290*/  IMAD R13, R0.reuse, c[0x0][0x20c], R13 ;  /* 0x00008300000d7a24 */ /* 0x040fe400078e020d */
[----:B------:R-:W-:-:S04]  /*22a0*/  IMAD.WIDE.U32 R8, R0, c[0x0][0x208], R8 ;  /* 0x0000820000087a25 */ /* 0x000fc800078e0008 */
[C---:B------:R-:W-:Y:S01]  /*22b0*/  IMAD R17, R0.reuse, c[0x0][0x1fc], R15 ;  /* 0x00007f0000117a24 */ /* 0x040fe200078e020f */
[----:B------:R-:W-:Y:S01]  /*22c0*/  IADD3 R15, R9, R13, RZ ;  /* 0x0000000d090f7210 */ /* 0x000fe20007ffe0ff */
[----:B------:R-:W-:Y:S01]  /*22d0*/  IMAD.WIDE.U32 R10, R0, c[0x0][0x1f8], R10 ;  /* 0x00007e00000a7a25 */ /* 0x000fe200078e000a */
[----:B------:R-:W-:-:S04]  /*22e0*/  LEA R13, P0, R8, c[0x0][0x258], 0x2 ;  /* 0x00009600080d7a11 */ /* 0x000fc800078010ff */
[----:B------:R-:W-:Y:S02]  /*22f0*/  LEA.HI.X R15, R8, c[0x0][0x25c], R15, 0x2, P0 ;  /* 0x00009700080f7a11 */ /* 0x000fe400000f140f */
[----:B------:R-:W-:Y:S02]  /*2300*/  IADD3 R12, P0, R13, R36, RZ ;  /* 0x000000240d0c7210 */ /* 0x000fe40007f1e0ff */
[----:B------:R-:W-:Y:S02]  /*2310*/  IADD3 R11, R11, R17, RZ ;  /* 0x000000110b0b7210 */ /* 0x000fe40007ffe0ff */
[----:B------:R-:W-:Y:S02]  /*2320*/  IADD3.X R13, R15, R38, RZ, P0, !PT ;  /* 0x000000260f0d7210 */ /* 0x000fe400007fe4ff */
[----:B------:R-:W-:-:S03]  /*2330*/  LEA R9, P1, R10, c[0x0][0x268], 0x2 ;  /* 0x00009a000a097a11 */ /* 0x000fc600078210ff */
[----:B------:R0:W-:Y:S01]  /*2340*/  STG.E.128 [R12.64], R4 ;  /* 0x000000040c007986 */ /* 0x0001e2000c101d04 */
[----:B------:R-:W-:-:S03]  /*2350*/  LEA.HI.X R11, R10, c[0x0][0x26c], R11, 0x2, P1 ;  /* 0x00009b000a0b7a11 */ /* 0x000fc600008f140b */
[----:B------:R-:W-:Y:S01]  /*2360*/  BAR.SYNC.DEFER_BLOCKING 0x0 ;  /* 0x0000000000007b1d */ /* 0x000fe20000010000 */
[----:B------:R-:W-:-:S04]  /*2370*/  IADD3 R8, P1, R9, R36, RZ ;  /* 0x0000002409087210 */ /* 0x000fc80007f3e0ff */
[----:B------:R-:W-:-:S06]  /*2380*/  IADD3.X R9, R11, R38, RZ, P1, !PT ;  /* 0x000000260b097210 */ /* 0x000fcc0000ffe4ff */
[----:B------:R-:W2:Y:S01]  /*2390*/  LDG.E.128 R8, [R8.64] ;  /* 0x0000000408087981 */ /* 0x000ea2000c1e1d00 */
[----:B0-----:R-:W-:Y:S01]  /*23a0*/  IMAD R12, R46, c[0x0][0x210], RZ ;  /* 0x000084002e0c7a24 */ /* 0x001fe200078e02ff */
[----:B------:R-:W-:Y:S01]  /*23b0*/  IADD3 R35, R35, 0x1, RZ ;  /* 0x0000000123237810 */ /* 0x000fe20007ffe0ff */
[----:B------:R-:W-:Y:S01]  /*23c0*/  IMAD.WIDE.U32 R2, R33, c[0x0][0x210], R2 ;  /* 0x0000840021027a25 */ /* 0x000fe200078e0002 */
[----:B------:R-:W-:Y:S02]  /*23d0*/  IADD3 R40, P1, R40, 0x400, RZ ;  /* 0x0000040028287810 */ /* 0x000fe40007f3e0ff */
[----:B------:R-:W-:Y:S01]  /*23e0*/  IADD3 R39, P2, R39, 0x200, RZ ;  /* 0x0000020027277810 */ /* 0x000fe20007f5e0ff */
[----:B------:R-:W-:Y:S01]  /*23f0*/  IMAD R21, R33, c[0x0][0x214], R12 ;  /* 0x0000850021157a24 */ /* 0x000fe200078e020c */
[----:B------:R-:W-:Y:S02]  /*2400*/  IADD3 R41, P3, R41, 0x200, RZ ;  /* 0x0000020029297810 */ /* 0x000fe40007f7e0ff */
[----:B------:R-:W-:-:S02]  /*2410*/  IADD3.X R42, RZ, R42, RZ, P1, !PT ;  /* 0x0000002aff2a7210 */ /* 0x000fc40000ffe4ff */
[----:B------:R-:W-:Y:S02]  /*2420*/  IADD3 R3, R3, R21, RZ ;  /* 0x0000001503037210 */ /* 0x000fe40007ffe0ff */
[----:B------:R-:W-:Y:S02]  /*2430*/  IADD3.X R43, RZ, R43, RZ, P2, !PT ;  /* 0x0000002bff2b7210 */ /* 0x000fe400017fe4ff */
[----:B------:R-:W-:Y:S01]  /*2440*/  IADD3.X R45, RZ, R45, RZ, P3, !PT ;  /* 0x0000002dff2d7210 */ /* 0x000fe20001ffe4ff */
[----:B------:R-:W-:Y:S01]  /*2450*/  IMAD.WIDE.U32 R2, R0, c[0x0][0x218], R2 ;  /* 0x0000860000027a25 */ /* 0x000fe200078e0002 */
[----:B------:R-:W-:Y:S03]  /*2460*/  BAR.SYNC.DEFER_BLOCKING 0x0 ;  /* 0x0000000000007b1d */ /* 0x000fe60000010000 */
[----:B--2---:R-:W-:Y:S02]  /*2470*/  FMUL.FTZ R16, R10, -1.4426950216293334961 ;  /* 0xbfb8aa3b0a107820 */ /* 0x004fe40000410000 */
[----:B------:R-:W-:-:S02]  /*2480*/  FMUL.FTZ R17, R11, -1.4426950216293334961 ;  /* 0xbfb8aa3b0b117820 */ /* 0x000fc40000410000 */
        /* <DEDUP_REMOVED lines=10> */
[----:B------:R-:W-:-:S04]  /*2530*/  IMAD R15, R31, c[0x0][0x218], RZ ;  /* 0x000086001f0f7a24 */ /* 0x000fc800078e02ff */
[----:B------:R-:W-:Y:S02]  /*2540*/  IMAD R15, R0, c[0x0][0x21c], R15 ;  /* 0x00008700000f7a24 */ /* 0x000fe400078e020f */
[----:B0-----:R-:W-:Y:S01]  /*2550*/  FADD.FTZ R14, R14, 1 ;  /* 0x3f8000000e0e7421 */ /* 0x001fe20000010000 */
[----:B------:R-:W0:Y:S02]  /*2560*/  MUFU.RCP R16, R12 ;  /* 0x0000000c00107308 */ /* 0x000e240000001000 */
[----:B------:R-:W-:Y:S02]  /*2570*/  IADD3 R17, R3, R15, RZ ;  /* 0x0000000f03117210 */ /* 0x000fe40007ffe0ff */
[----:B------:R-:W-:-:S04]  /*2580*/  LEA R15, P0, R2, c[0x0][0x270], 0x2 ;  /* 0x00009c00020f7a11 */ /* 0x000fc800078010ff */
[----:B------:R-:W2:Y:S01]  /*2590*/  MUFU.RCP R18, R18 ;  /* 0x0000001200127308 */ /* 0x000ea20000001000 */
[----:B-1----:R-:W-:Y:S01]  /*25a0*/  FMUL.FTZ R3, R10, R19 ;  /* 0x000000130a037220 */ /* 0x002fe20000410000 */
[----:B------:R-:W-:Y:S02]  /*25b0*/  LEA.HI.X R17, R2, c[0x0][0x274], R17, 0x2, P0 ;  /* 0x00009d0002117a11 */ /* 0x000fe400000f1411 */
[----:B------:R-:W-:Y:S01]  /*25c0*/  IADD3 R2, P0, R15, R36, RZ ;  /* 0x000000240f027210 */ /* 0x000fe20007f1e0ff */
[----:B------:R-:W-:-:S03]  /*25d0*/  FMUL.FTZ R6, R3, R6 ;  /* 0x0000000603067220 */ /* 0x000fc60000410000 */
[----:B------:R-:W1:Y:S01]  /*25e0*/  MUFU.RCP R13, R14 ;  /* 0x0000000e000d7308 */ /* 0x000e620000001000 */
[----:B0-----:R-:W-:Y:S01]  /*25f0*/  FMUL.FTZ R10, R9, R16 ;  /* 0x00000010090a7220 */ /* 0x001fe20000410000 */
[----:B------:R-:W-:Y:S02]  /*2600*/  IADD3.X R3, R17, R38, RZ, P0, !PT ;  /* 0x0000002611037210 */ /* 0x000fe400007fe4ff */
[----:B------:R-:W-:Y:S01]  /*2610*/  ISETP.GE.AND P0, PT, R35, c[0x0][0x174], PT ;  /* 0x00005d0023007a0c */ /* 0x000fe20003f06270 */
[----:B------:R-:W-:Y:S02]  /*2620*/  FMUL.FTZ R5, R10, R5 ;  /* 0x000000050a057220 */ /* 0x000fe40000410000 */
[----:B--2---:R-:W-:-:S04]  /*2630*/  FMUL.FTZ R12, R11, R18 ;  /* 0x000000120b0c7220 */ /* 0x004fc80000410000 */
[----:B------:R-:W-:Y:S02]  /*2640*/  FMUL.FTZ R7, R12, R7 ;  /* 0x000000070c077220 */ /* 0x000fe40000410000 */
[----:B-1----:R-:W-:-:S04]  /*2650*/  FMUL.FTZ R9, R8, R13 ;  /* 0x0000000d08097220 */ /* 0x002fc80000410000 */
[----:B------:R-:W-:-:S05]  /*2660*/  FMUL.FTZ R4, R9, R4 ;  /* 0x0000000409047220 */ /* 0x000fca0000410000 */
[----:B------:R0:W-:Y:S01]  /*2670*/  STG.E.128 [R2.64], R4 ;  /* 0x0000000402007986 */ /* 0x0001e2000c101d04 */
[----:B------:R-:W-:Y:S01]  /*2680*/  @P0 CALL.REL.NOINC `(.L_x_2613) ;  /* 0x0000001000000944 */ /* 0x000fe20003c00000 */
[----:B------:R-:W-:Y:S05]  /*2690*/  BRA `(.L_x_2614) ;  /* 0xffffdee000007947 */ /* 0x000fea000383ffff */
.L_x_2613:
[----:B------:R-:W-:Y:S05]  /*26a0*/  EXIT ;  /* 0x000000000000794d */ /* 0x000fea0003800000 */
.L_x_2615:
        /* <DEDUP_REMOVED lines=13> */
.L_x_5395:


//--------------------- .text._Z25selective_scan_fwd_kernelI32Selective_Scan_fwd_kernel_traitsILi32ELi4ELi1ELb1ELb1ELb0ELb0EfN3c107complexIfEEEEv13SSMParamsBase --------------------------
	.section	.text._Z25selective_scan_fwd_kernelI32Selective_Scan_fwd_kernel_traitsILi32ELi4ELi1ELb1ELb1ELb0ELb0EfN3c107complexIfEEEEv13SSMParamsBase,"ax",@progbits
	.sectioninfo	@"SHI_REGISTERS=64"
	.align	128
        .global         _Z25selective_scan_fwd_kernelI32Selective_Scan_fwd_kernel_traitsILi32ELi4ELi1ELb1ELb1ELb0ELb0EfN3c107complexIfEEEEv13SSMParamsBase
        .type           _Z25selective_scan_fwd_kernelI32Selective_Scan_fwd_kernel_traitsILi32ELi4ELi1ELb1ELb1ELb0ELb0EfN3c107complexIfEEEEv13SSMParamsBase,@function
        .size           _Z25selective_scan_fwd_kernelI32Selective_Scan_fwd_kernel_traitsILi32ELi4ELi1ELb1ELb1ELb0ELb0EfN3c107complexIfEEEEv13SSMParamsBase,(.L_x_5396 - _Z25selective_scan_fwd_kernelI32Selective_Scan_fwd_kernel_traitsILi32ELi4ELi1ELb1ELb1ELb0ELb0EfN3c107complexIfEEEEv13SSMParamsBase)
        .other          _Z25selective_scan_fwd_kernelI32Selective_Scan_fwd_kernel_traitsILi32ELi4ELi1ELb1ELb1ELb0ELb0EfN3c107complexIfEEEEv13SSMParamsBase,@"STO_CUDA_ENTRY STV_DEFAULT"
_Z25selective_scan_fwd_kernelI32Selective_Scan_fwd_kernel_traitsILi32ELi4ELi1ELb1ELb1ELb0ELb0EfN3c107complexIfEEEEv13SSMParamsBase:
.text._Z25selective_scan_fwd_kernelI32Selective_Scan_fwd_kernel_traitsILi32ELi4ELi1ELb1ELb1ELb0ELb0EfN3c107complexIfEEEEv13SSMParamsBase:
        /* <DEDUP_REMOVED lines=11> */
[----:B------:R-:W-:-:S03]  /*00b0*/  ULDC.64 UR4, c[0x0][0x118] ;  /* 0x0000460000047ab9 */ /* 0x000fc60000000a00 */
[----:B------:R-:W-:-:S03]  /*00c0*/  SHF.R.S32.HI R30, RZ, 0x1f, R31 ;  /* 0x0000001fff1e7819 */ /* 0x000fc6000001141f */
[C---:B------:R-:W-:Y:S02]  /*00d0*/  @P0 LEA R2, P2, R31.reuse, c[0x0][0x238], 0x2 ;  /* 0x00008e001f020a11 */ /* 0x040fe400078410ff */
[C---:B------:R-:W-:Y:S02]  /*00e0*/  @P1 LEA R4, P3, R31.reuse, c[0x0][0x250], 0x2 ;  /* 0x000094001f041a11 */ /* 0x040fe400078610ff */
[C-C-:B------:R-:W-:Y:S02]  /*00f0*/  @P0 LEA.HI.X R3, R31.reuse, c[0x0][0x23c], R30.reuse, 0x2, P2 ;  /* 0x00008f001f030a11 */ /* 0x140fe400010f141e */
[----:B-1----:R-:W-:Y:S01]  /*0100*/  IADD3 R6, R0, 0xffffffe, RZ ;  /* 0x0ffffffe00067810 */ /* 0x002fe20007ffe0ff */
[----:B------:R-:W0:Y:S01]  /*0110*/  S2UR UR6, SR_CTAID.X ;  /* 0x00000000000679c3 */ /* 0x000e220000002500 */
[----:B------:R-:W-:Y:S01]  /*0120*/  @P1 LEA.HI.X R5, R31, c[0x0][0x254], R30, 0x2, P3 ;  /* 0x000095001f051a11 */ /* 0x000fe200018f141e */
[----:B------:R1:W5:Y:S01]  /*0130*/  @P0 LDG.E R29, [R2.64] ;  /* 0x00000004021d0981 */ /* 0x000362000c1e1900 */
[----:B------:R2:W3:Y:S03]  /*0140*/  F2I.FTZ.U32.TRUNC.NTZ R7, R6 ;  /* 0x0000000600077305 */ /* 0x0004e6000021f000 */
[----:B------:R4:W5:Y:S01]  /*0150*/  @P1 LDG.E R28, [R4.64] ;  /* 0x00000004041c1981 */ /* 0x000962000c1e1900 */
[----:B--2---:R-:W-:Y:S01]  /*0160*/  HFMA2.MMA R6, -RZ, RZ, 0, 0 ;  /* 0x00000000ff067435 */ /* 0x004fe200000001ff */
[----:B-1----:R-:W-:-:S02]  /*0170*/  IABS R2, R31 ;  /* 0x0000001f00027213 */ /* 0x002fc40000000000 */
[----:B---3--:R-:W-:-:S05]  /*0180*/  IADD3 R8, RZ, -R7, RZ ;  /* 0x80000007ff087210 */ /* 0x008fca0007ffe0ff */
[----:B------:R-:W-:-:S04]  /*0190*/  IMAD R11, R8, R9, RZ ;  /* 0x00000009080b7224 */ /* 0x000fc800078e02ff */
[----:B------:R-:W-:Y:S01]  /*01a0*/  IMAD.HI.U32 R7, R7, R11, R6 ;  /* 0x0000000b07077227 */ /* 0x000fe200078e0006 */
[----:B0-----:R-:W-:-:S04]  /*01b0*/  MOV R11, UR6 ;  /* 0x00000006000b7c02 */ /* 0x001fc80008000f00 */
[----:B------:R-:W-:Y:S01]  /*01c0*/  SHF.R.S32.HI R10, RZ, 0x1f, R11 ;  /* 0x0000001fff0a7819 */ /* 0x000fe2000001140b */
[----:B------:R-:W-:-:S04]  /*01d0*/  IMAD.HI.U32 R8, R7, R2, RZ ;  /* 0x0000000207087227 */ /* 0x000fc800078e00ff */
[----:B------:R-:W-:Y:S01]  /*01e0*/  IMAD R12, R10, c[0x0][0x1e0], RZ ;  /* 0x000078000a0c7a24 */ /* 0x000fe200078e02ff */
[----:B------:R-:W-:Y:S01]  /*01f0*/  IADD3 R0, -R8, RZ, RZ ;  /* 0x000000ff08007210 */ /* 0x000fe20007ffe1ff */
[----:B------:R-:W-:Y:S02]  /*0200*/  IMAD R14, R10, c[0x0][0x190], RZ ;  /* 0x000064000a0e7a24 */ /* 0x000fe400078e02ff */
[----:B------:R-:W-:Y:S01]  /*0210*/  IMAD R13, R11, c[0x0][0x1e4], R12 ;  /* 0x000079000b0d7a24 */ /* 0x000fe200078e020c */
[----:B------:R-:W-:Y:S01]  /*0220*/  MOV R12, c[0x0][0x174] ;  /* 0x00005d00000c7a02 */ /* 0x000fe20000000f00 */
[----:B------:R-:W-:Y:S02]  /*0230*/  IMAD R0, R9, R0, R2 ;  /* 0x0000000009007224 */ /* 0x000fe400078e0202 */
[----:B------:R-:W-:-:S03]  /*0240*/  IMAD.WIDE.U32 R2, R11, c[0x0][0x1d0], RZ ;  /* 0x000074000b027a25 */ /* 0x000fc600078e00ff */
[----:B------:R-:W-:Y:S01]  /*0250*/  ISETP.GT.U32.AND P1, PT, R9, R0, PT ;  /* 0x000000000900720c */ /* 0x000fe20003f24070 */
[----:B------:R-:W-:-:S04]  /*0260*/  IMAD.WIDE.U32 R6, R11, c[0x0][0x190], RZ ;  /* 0x000064000b067a25 */ /* 0x000fc800078e00ff */
[----:B----4-:R-:W-:-:S04]  /*0270*/  IMAD.WIDE.U32 R4, R11, c[0x0][0x1e0], RZ ;  /* 0x000078000b047a25 */ /* 0x010fc800078e00ff */
[----:B------:R-:W-:Y:S01]  /*0280*/  IMAD R15, R11, c[0x0][0x194], R14 ;  /* 0x000065000b0f7a24 */ /* 0x000fe200078e020e */
[----:B------:R-:W-:-:S03]  /*0290*/  IADD3 R5, R5, R13, RZ ;  /* 0x0000000d05057210 */ /* 0x000fc60007ffe0ff */
[-C--:B------:R-:W-:Y:S02]  /*02a0*/  @!P1 IADD3 R0, R0, -R9.reuse, RZ ;  /* 0x8000000900009210 */ /* 0x080fe40007ffe0ff */
[----:B------:R-:W-:Y:S01]  /*02b0*/  @!P1 IADD3 R8, R8, 0x1, RZ ;  /* 0x0000000108089810 */ /* 0x000fe20007ffe0ff */
[C---:B------:R-:W-:Y:S01]  /*02c0*/  IMAD.WIDE.U32 R4, R31.reuse, c[0x0][0x1e8], R4 ;  /* 0x00007a001f047a25 */ /* 0x040fe200078e0004 */
[----:B------:R-:W-:Y:S02]  /*02d0*/  ISETP.GE.U32.AND P0, PT, R0, R9, PT ;  /* 0x000000090000720c */ /* 0x000fe40003f06070 */
[----:B------:R-:W-:Y:S02]  /*02e0*/  LOP3.LUT R0, R31, c[0x0][0x178], RZ, 0x3c, !PT ;  /* 0x00005e001f007a12 */ /* 0x000fe400078e3cff */
[----:B------:R-:W-:Y:S02]  /*02f0*/  ISETP.NE.AND P1, PT, RZ, c[0x0][0x178], PT ;  /* 0x00005e00ff007a0c */ /* 0x000fe40003f25270 */
[----:B------:R-:W-:Y:S01]  /*0300*/  ISETP.GE.AND P2, PT, R0, RZ, PT ;  /* 0x000000ff0000720c */ /* 0x000fe20003f46270 */
[----:B------:R-:W-:Y:S01]  /*0310*/  IMAD R0, R10, c[0x0][0x1d0], RZ ;  /* 0x000074000a007a24 */ /* 0x000fe200078e02ff */
[----:B------:R-:W-:-:S03]  /*0320*/  IADD3 R7, R7, R15, RZ ;  /* 0x0000000f07077210 */ /* 0x000fc60007ffe0ff */
[----:B------:R-:W-:Y:S02]  /*0330*/  IMAD R9, R11, c[0x0][0x1d4], R0 ;  /* 0x000075000b097a24 */ /* 0x000fe400078e0200 */
[----:B------:R-:W-:Y:S02]  /*0340*/  @P0 IADD3 R8, R8, 0x1, RZ ;  /* 0x0000000108080810 */ /* 0x000fe40007ffe0ff */
[----:B------:R-:W-:Y:S01]  /*0350*/  ISETP.GE.AND P0, PT, R12, 0x1, PT ;  /* 0x000000010c00780c */ /* 0x000fe20003f06270 */
[----:B------:R-:W-:Y:S01]  /*0360*/  IMAD R12, R30, c[0x0][0x1e8], RZ ;  /* 0x00007a001e0c7a24 */ /* 0x000fe200078e02ff */
[----:B------:R-:W-:Y:S02]  /*0370*/  IADD3 R3, R3, R9, RZ ;  /* 0x0000000903037210 */ /* 0x000fe40007ffe0ff */
[----:B------:R-:W-:Y:S01]  /*0380*/  @!P2 IADD3 R8, -R8, RZ, RZ ;  /* 0x000000ff0808a210 */ /* 0x000fe20007ffe1ff */
[C---:B------:R-:W-:Y:S01]  /*0390*/  IMAD R13, R31.reuse, c[0x0][0x1ec], R12 ;  /* 0x00007b001f0d7a24 */ /* 0x040fe200078e020c */
[----:B------:R-:W-:Y:S01]  /*03a0*/  @!P1 LOP3.LUT R8, RZ, c[0x0][0x178], RZ, 0x33, !PT ;  /* 0x00005e00ff089a12 */ /* 0x000fe200078e33ff */
[----:B------:R-:W-:-:S03]  /*03b0*/  IMAD.WIDE.U32 R2, R31, c[0x0][0x1d8], R2 ;  /* 0x000076001f027a25 */ /* 0x000fc600078e0002 */
[----:B------:R-:W-:Y:S01]  /*03c0*/  SHF.R.S32.HI R0, RZ, 0x1f, R8 ;  /* 0x0000001fff007819 */ /* 0x000fe20000011408 */
[----:B------:R-:W-:-:S04]  /*03d0*/  IMAD.WIDE.U32 R6, R8, c[0x0][0x1a8], R6 ;  /* 0x00006a0008067a25 */ /* 0x000fc800078e0006 */
[----:B------:R-:W-:Y:S02]  /*03e0*/  IMAD R9, R0, c[0x0][0x1a8], RZ ;  /* 0x00006a0000097a24 */ /* 0x000fe400078e02ff */
[----:B------:R-:W-:Y:S02]  /*03f0*/  IMAD R0, R30, c[0x0][0x1d8], RZ ;  /* 0x000076001e007a24 */ /* 0x000fe400078e02ff */
[----:B------:R-:W-:Y:S02]  /*0400*/  IMAD R17, R8, c[0x0][0x1ac], R9 ;  /* 0x00006b0008117a24 */ /* 0x000fe400078e0209 */
[----:B------:R-:W-:Y:S01]  /*0410*/  IMAD R15, R31, c[0x0][0x1dc], R0 ;  /* 0x000077001f0f7a24 */ /* 0x000fe200078e0200 */
[----:B------:R-:W-:Y:S06]  /*0420*/  @!P0 EXIT ;  /* 0x000000000000894d */ /* 0x000fec0003800000 */
[----:B------:R-:W0:Y:S01]  /*0430*/  S2R R9, SR_TID.X ;  /* 0x0000000000097919 */ /* 0x000e220000002100 */
[----:B------:R-:W-:Y:S02]  /*0440*/  IADD3 R15, R3, R15, RZ ;  /* 0x0000000f030f7210 */ /* 0x000fe40007ffe0ff */
[----:B------:R-:W-:Y:S01]  /*0450*/  IADD3 R13, R5, R13, RZ ;  /* 0x0000000d050d7210 */ /* 0x000fe20007ffe0ff */
[----:B------:R-:W1:Y:S01]  /*0460*/  S2R R8, SR_LANEID ;  /* 0x0000000000087919 */ /* 0x000e620000000000 */
[----:B------:R-:W-:-:S02]  /*0470*/  LEA R14, P0, R2, c[0x0][0x240], 0x2 ;  /* 0x00009000020e7a11 */ /* 0x000fc400078010ff */
[----:B------:R-:W-:Y:S02]  /*0480*/  LEA R5, P1, R4, c[0x0][0x248], 0x2 ;  /* 0x0000920004057a11 */ /* 0x000fe400078210ff */
[----:B------:R-:W-:Y:S02]  /*0490*/  LEA R0, P2, R6, c[0x0][0x228], 0x2 ;  /* 0x00008a0006007a11 */ /* 0x000fe400078410ff */
[----:B------:R-:W-:Y:S02]  /*04a0*/  IADD3 R3, R7, R17, RZ ;  /* 0x0000001107037210 */ /* 0x000fe40007ffe0ff */
[----:B------:R-:W-:Y:S02]  /*04b0*/  LEA.HI.X R15, R2, c[0x0][0x244], R15, 0x2, P0 ;  /* 0x00009100020f7a11 */ /* 0x000fe400000f140f */
[----:B------:R-:W-:Y:S02]  /*04c0*/  LEA.HI.X R2, R4, c[0x0][0x24c], R13, 0x2, P1 ;  /* 0x0000930004027a11 */ /* 0x000fe400008f140d */
[----:B------:R-:W-:-:S02]  /*04d0*/  LEA.HI.X R12, R6, c[0x0][0x22c], R3, 0x2, P2 ;  /* 0x00008b00060c7a11 */ /* 0x000fc400010f1403 */
[----:B------:R-:W-:Y:S02]  /*04e0*/  MOV R3, R2 ;  /* 0x0000000200037202 */ /* 0x000fe40000000f00 */
[----:B------:R-:W-:Y:S02]  /*04f0*/  MOV R4, R5 ;  /* 0x0000000500047202 */ /* 0x000fe40000000f00 */
[----:B------:R-:W-:Y:S02]  /*0500*/  MOV R2, R0 ;  /* 0x0000000000027202 */ /* 0x000fe40000000f00 */
[----:B------:R-:W-:Y:S02]  /*0510*/  MOV R7, RZ ;  /* 0x000000ff00077202 */ /* 0x000fe40000000f00 */
[----:B------:R-:W-:Y:S02]  /*0520*/  MOV R6, R14 ;  /* 0x0000000e00067202 */ /* 0x000fe40000000f00 */
[----:B------:R-:W-:-:S02]  /*0530*/  MOV R5, R15 ;  /* 0x0000000f00057202 */ /* 0x000fc40000000f00 */
[----:B01----:R-:W-:Y:S02]  /*0540*/  MOV R0, R12 ;  /* 0x0000000c00007202 */ /* 0x003fe40000000f00 */
.L_x_2629:
[----:B------:R-:W-:Y:S01]  /*0550*/  BAR.SYNC.DEFER_BLOCKING 0x0 ;  /* 0x0000000000007b1d */ /* 0x000fe20000010000 */
[----:B0-----:R-:W-:Y:S02]  /*0560*/  MOV R12, R4 ;  /* 0x00000004000c7202 */ /* 0x001fe40000000f00 */
[----:B------:R-:W-:-:S05]  /*0570*/  MOV R13, R3 ;  /* 0x00000003000d7202 */ /* 0x000fca0000000f00 */
[----:B------:R-:W-:-:S06]  /*0580*/  IMAD.WIDE R12, R9, 0x10, R12 ;  /* 0x00000010090c7825 */ /* 0x000fcc00078e020c */
[----:B------:R-:W2:Y:S01]  /*0590*/  LDG.E.128 R12, [R12.64] ;  /* 0x000000040c0c7981 */ /* 0x000ea2000c1e1d00 */
[----:B------:R-:W-:Y:S02]  /*05a0*/  MOV R16, R6 ;  /* 0x0000000600107202 */ /* 0x000fe40000000f00 */
[----:B------:R-:W-:-:S05]  /*05b0*/  MOV R17, R5 ;  /* 0x0000000500117202 */ /* 0x000fca0000000f00 */
        /* <DEDUP_REMOVED lines=48> */
.L_x_2617:
[----:B------:R-:W-:Y:S05]  /*08c0*/  BSYNC B0 ;  /* 0x0000000000007941 */ /* 0x000fea0003800000 */
.L_x_2616:
        /* <DEDUP_REMOVED lines=33> */
.L_x_2619:
[----:B------:R-:W-:Y:S05]  /*0ae0*/  BSYNC B0 ;  /* 0x0000000000007941 */ /* 0x000fea0003800000 */
.L_x_2618:
        /* <DEDUP_REMOVED lines=33> */
.L_x_2621:
[----:B------:R-:W-:Y:S05]  /*0d00*/  BSYNC B0 ;  /* 0x0000000000007941 */ /* 0x000fea0003800000 */
.L_x_2620:
        /* <DEDUP_REMOVED lines=33> */
.L_x_2623:
[----:B------:R-:W-:Y:S05]  /*0f20*/  BSYNC B0 ;  /* 0x0000000000007941 */ /* 0x000fea0003800000 */
.L_x_2622:
[----:B------:R-:W-:Y:S01]  /*0f30*/  MOV R12, c[0x0][0x16c] ;  /* 0x00005b00000c7a02 */ /* 0x000fe20000000f00 */
[----:B------:R-:W-:Y:S01]  /*0f40*/  BAR.SYNC.DEFER_BLOCKING 0x0 ;  /* 0x0000000000007b1d */ /* 0x000fe20000010000 */
[-C--:B-----5:R-:W-:Y:S02]  /*0f50*/  FMUL.FTZ R13, R17, R29.reuse ;  /* 0x0000001d110d7220 */ /* 0x0a0fe40000410000 */
        /* <DEDUP_REMOVED lines=10> */
.L_x_2627:
        /* <DEDUP_REMOVED lines=11> */
[----:B------:R-:W-:-:S05]  /*10b0*/  IMAD R19, R36, c[0x0][0x1a0], RZ ;  /* 0x0000680024137a24 */ /* 0x000fca00078e02ff */
[----:B------:R-:W2:Y:S01]  /*10c0*/  LDG.E.64 R24, [R24.64] ;  /* 0x0000000418187981 */ /* 0x000ea2000c1e1b00 */
[----:B------:R-:W-:-:S04]  /*10d0*/  IMAD.WIDE.U32 R16, R44, c[0x0][0x1a0], RZ ;  /* 0x000068002c107a25 */ /* 0x000fc800078e00ff */
[----:B------:R-:W-:Y:S01]  /*10e0*/  IMAD R19, R44, c[0x0][0x1a4], R19 ;  /* 0x000069002c137a24 */ /* 0x000fe200078e0213 */
[----:B------:R-:W-:-:S04]  /*10f0*/  LEA R26, P0, R16, R2, 0x2 ;  /* 0x00000002101a7211 */ /* 0x000fc800078010ff */
[----:B------:R-:W-:-:S04]  /*1100*/  IADD3 R17, R17, R19, RZ ;  /* 0x0000001311117210 */ /* 0x000fc80007ffe0ff */
[----:B------:R-:W-:Y:S02]  /*1110*/  LEA.HI.X R27, R16, R0, R17, 0x2, P0 ;  /* 0x00000000101b7211 */ /* 0x000fe400000f1411 */
[----:B------:R-:W-:-:S05]  /*1120*/  SHF.L.U32 R17, R9, 0x1, RZ ;  /* 0x0000000109117819 */ /* 0x000fca00000006ff */
[----:B------:R-:W-:-:S05]  /*1130*/  IMAD.WIDE R26, R17, 0x10, R26 ;  /* 0x00000010111a7825 */ /* 0x000fca00078e021a */
[----:B------:R0:W3:Y:S04]  /*1140*/  LDG.E.128 R16, [R26.64] ;  /* 0x000000041a107981 */ /* 0x0000e8000c1e1d00 */
[----:B------:R0:W4:Y:S02]  /*1150*/  LDG.E.128 R20, [R26.64+0x10] ;  /* 0x000010041a147981 */ /* 0x000124000c1e1d00 */
[----:B0-----:R-:W-:Y:S01]  /*1160*/  IMAD.WIDE.U32 R26, R31, c[0x0][0x1b8], RZ ;  /* 0x00006e001f1a7a25 */ /* 0x001fe200078e00ff */
[----:B------:R-:W-:-:S03]  /*1170*/  ISETP.GE.AND P1, PT, R8, 0x8, PT ;  /* 0x000000080800780c */ /* 0x000fc60003f26270 */
[----:B--2---:R-:W-:Y:S02]  /*1180*/  FMUL.FTZ R24, R24, 1.4426950216293334961 ;  /* 0x3fb8aa3b18187820 */ /* 0x004fe40000410000 */
[CC--:B------:R-:W-:Y:S02]  /*1190*/  FMUL.FTZ R40, R25.reuse, R32.reuse ;  /* 0x0000002019287220 */ /* 0x0c0fe40000410000 */
[----:B------:R-:W-:Y:S02]  /*11a0*/  FMUL.FTZ R54, R24, R32 ;  /* 0x0000002018367220 */ /* 0x000fe40000410000 */
[----:B------:R-:W-:Y:S02]  /*11b0*/  FMUL.RZ R40, R40, 0.15915493667125701904 ;  /* 0x3e22f98328287820 */ /* 0x000fe4000040c000 */
[----:B------:R-:W-:Y:S02]  /*11c0*/  FMUL.FTZ R37, R25, R33 ;  /* 0x0000002119257220 */ /* 0x000fe40000410000 */
[----:B------:R-:W-:Y:S01]  /*11d0*/  MUFU.SIN R45, R40 ;  /* 0x00000028002d7308 */ /* 0x000fe20000000400 */
[----:B------:R-:W-:-:S02]  /*11e0*/  FMUL.FTZ R57, R24, R35 ;  /* 0x0000002318397220 */ /* 0x000fc40000410000 */
[----:B------:R-:W-:Y:S02]  /*11f0*/  FMUL.RZ R41, R37, 0.15915493667125701904 ;  /* 0x3e22f98325297820 */ /* 0x000fe4000040c000 */
[C---:B------:R-:W-:Y:S02]  /*1200*/  FMUL.FTZ R37, R24.reuse, R33 ;  /* 0x0000002118257220 */ /* 0x040fe40000410000 */
[----:B------:R-:W-:Y:S01]  /*1210*/  FMUL.FTZ R52, R24, R34 ;  /* 0x0000002218347220 */ /* 0x000fe20000410000 */
[----:B------:R-:W0:Y:S01]  /*1220*/  MUFU.EX2 R54, R54 ;  /* 0x0000003600367308 */ /* 0x000e220000000800 */
[----:B------:R-:W-:-:S07]  /*1230*/  FMUL.FTZ R24, R25, R35 ;  /* 0x0000002319187220 */ /* 0x000fce0000410000 */
[----:B------:R-:W1:Y:S01]  /*1240*/  MUFU.COS R47, R40 ;  /* 0x00000028002f7308 */ /* 0x000e620000000000 */
[C---:B---3--:R-:W-:Y:S02]  /*1250*/  FMUL.FTZ R46, R38.reuse, R16 ;  /* 0x00000010262e7220 */ /* 0x048fe40000410000 */
[----:B------:R-:W-:Y:S02]  /*1260*/  FMUL.FTZ R48, R38, R17 ;  /* 0x0000001126307220 */ /* 0x000fe40000410000 */
[----:B------:R-:W-:Y:S02]  /*1270*/  FMUL.FTZ R51, R39, R18 ;  /* 0x0000001227337220 */ /* 0x000fe40000410000 */
[----:B----4-:R-:W-:Y:S01]  /*1280*/  FMUL.FTZ R59, R42, R21 ;  /* 0x000000152a3b7220 */ /* 0x010fe20000410000 */
[----:B------:R-:W-:Y:S01]  /*1290*/  MUFU.SIN R56, R41 ;  /* 0x0000002900387308 */ /* 0x000fe20000000400 */
[----:B0-----:R-:W-:Y:S02]  /*12a0*/  FMUL.FTZ R45, R54, R45 ;  /* 0x0000002d362d7220 */ /* 0x001fe40000410000 */
[----:B------:R-:W-:-:S02]  /*12b0*/  FMUL.FTZ R60, R42, R20 ;  /* 0x000000142a3c7220 */ /* 0x000fc40000410000 */
[----:B------:R-:W-:Y:S02]  /*12c0*/  FMUL.FTZ R16, R48, R45 ;  /* 0x0000002d30107220 */ /* 0x000fe40000410000 */
[----:B------:R-:W-:Y:S01]  /*12d0*/  FMUL.FTZ R53, R43, R23 ;  /* 0x000000172b357220 */ /* 0x000fe20000410000 */
[----:B------:R0:W-:Y:S01]  /*12e0*/  MUFU.COS R58, R41 ;  /* 0x00000029003a7308 */ /* 0x0001e20000000000 */
[----:B-1----:R-:W-:Y:S02]  /*12f0*/  FMUL.FTZ R47, R54, R47 ;  /* 0x0000002f362f7220 */ /* 0x002fe40000410000 */
[----:B------:R-:W-:Y:S02]  /*1300*/  FMUL.FTZ R54, R39, R19 ;  /* 0x0000001327367220 */ /* 0x000fe40000410000 */
[----:B------:R-:W-:-:S03]  /*1310*/  FFMA.FTZ R16, R46, R47, -R16 ;  /* 0x0000002f2e107223 */ /* 0x000fc60000010810 */
[----:B------:R-:W-:Y:S01]  /*1320*/  MUFU.EX2 R57, R57 ;  /* 0x0000003900397308 */ /* 0x000fe20000000800 */
[----:B0-----:R-:W-:Y:S02]  /*1330*/  FMUL.RZ R41, R24, 0.15915493667125701904 ;  /* 0x3e22f98318297820 */ /* 0x001fe4000040c000 */
[----:B------:R-:W-:Y:S02]  /*1340*/  IMAD R24, R30, c[0x0][0x1b8], RZ ;  /* 0x00006e001e187a24 */ /* 0x000fe400078e02ff */
[----:B------:R-:W-:Y:S02]  /*1350*/  FADD.FTZ R16, R51, R16 ;  /* 0x0000001033107221 */ /* 0x000fe40000010000 */
[----:B------:R-:W-:Y:S01]  /*1360*/  IMAD R49, R31, c[0x0][0x1bc], R24 ;  /* 0x00006f001f317a24 */ /* 0x000fe200078e0218 */
[----:B------:R-:W0:Y:S01]  /*1370*/  MUFU.SIN R50, R41 ;  /* 0x0000002900327308 */ /* 0x000e220000000400 */
[----:B------:R-:W-:-:S03]  /*1380*/  FMUL.FTZ R24, R25, R34 ;  /* 0x0000002219187220 */ /* 0x000fc60000410000 */
[----:B------:R-:W-:Y:S01]  /*1390*/  IADD3 R25, R27, R49, RZ ;  /* 0x000000311b197210 */ /* 0x000fe20007ffe0ff */
[----:B------:R-:W-:Y:S01]  /*13a0*/  FMUL.RZ R27, R24, 0.15915493667125701904 ;  /* 0x3e22f983181b7820 */ /* 0x000fe2000040c000 */
[----:B------:R-:W-:Y:S01]  /*13b0*/  MOV R24, R26 ;  /* 0x0000001a00187202 */ /* 0x000fe20000000f00 */
[----:B------:R-:W-:Y:S01]  /*13c0*/  FMUL.FTZ R26, R46, R45 ;  /* 0x0000002d2e1a7220 */ /* 0x000fe20000410000 */
[----:B------:R-:W1:Y:S03]  /*13d0*/  MUFU.COS R40, R41 ;  /* 0x0000002900287308 */ /* 0x000e660000000000 */
[----:B------:R-:W-:Y:S02]  /*13e0*/  FFMA.FTZ R19, R48, R47, R26 ;  /* 0x0000002f30137223 */ /* 0x000fe4000001001a */
[----:B------:R-:W-:-:S03]  /*13f0*/  IMAD.WIDE.U32 R24, R44, c[0x0][0x1c0], R24 ;  /* 0x000070002c187a25 */ /* 0x000fc600078e0018 */
[----:B------:R-:W2:Y:S01]  /*1400*/  MUFU.EX2 R37, R37 ;  /* 0x0000002500257308 */ /* 0x000ea20000000800 */
[----:B0-----:R-:W-:Y:S02]  /*1410*/  FMUL.FTZ R55, R57, R50 ;  /* 0x0000003239377220 */ /* 0x001fe40000410000 */
[----:B------:R-:W-:Y:S02]  /*1420*/  FADD.FTZ R18, R54, R19 ;  /* 0x0000001336127221 */ /* 0x000fe40000010000 */
[C---:B------:R-:W-:Y:S02]  /*1430*/  FMUL.FTZ R26, R55.reuse, R16 ;  /* 0x00000010371a7220 */ /* 0x040fe40000410000 */
[----:B------:R-:W-:Y:S01]  /*1440*/  FMUL.FTZ R19, R55, R18 ;  /* 0x0000001237137220 */ /* 0x000fe20000410000 */
[----:B------:R-:W-:Y:S01]  /*1450*/  MUFU.EX2 R52, R52 ;  /* 0x0000003400347308 */ /* 0x000fe20000000800 */
[----:B-1----:R-:W-:Y:S02]  /*1460*/  FMUL.FTZ R57, R57, R40 ;  /* 0x0000002839397220 */ /* 0x002fe40000410000 */
[----:B------:R-:W-:-:S02]  /*1470*/  FMUL.FTZ R50, R43, R22 ;  /* 0x000000162b327220 */ /* 0x000fc40000410000 */
[C---:B------:R-:W-:Y:S02]  /*1480*/  FFMA.FTZ R19, R57.reuse, R16, -R19 ;  /* 0x0000001039137223 */ /* 0x040fe40000010813 */
[----:B------:R-:W-:Y:S01]  /*1490*/  FFMA.FTZ R26, R57, R18, R26 ;  /* 0x00000012391a7223 */ /* 0x000fe2000001001a */
[----:B------:R-:W0:Y:S01]  /*14a0*/  MUFU.COS R49, R27 ;  /* 0x0000001b00317308 */ /* 0x000e220000000000 */
[C---:B--2---:R-:W-:Y:S02]  /*14b0*/  FMUL.FTZ R58, R37.reuse, R58 ;  /* 0x0000003a253a7220 */ /* 0x044fe40000410000 */
[----:B------:R-:W-:Y:S02]  /*14c0*/  FMUL.FTZ R56, R37, R56 ;  /* 0x0000003825387220 */ /* 0x000fe40000410000 */
[----:B------:R-:W-:Y:S02]  /*14d0*/  FADD.FTZ R26, R59, R26 ;  /* 0x0000001a3b1a7221 */ /* 0x000fe40000010000 */
[----:B------:R-:W-:Y:S01]  /*14e0*/  FADD.FTZ R19, R60, R19 ;  /* 0x000000133c137221 */ /* 0x000fe20000010000 */
[----:B------:R-:W1:Y:S01]  /*14f0*/  MUFU.SIN R17, R27 ;  /* 0x0000001b00117308 */ /* 0x000e620000000400 */
[----:B------:R-:W-:-:S02]  /*1500*/  FMUL.FTZ R18, R58, R45 ;  /* 0x0000002d3a127220 */ /* 0x000fc40000410000 */
[C---:B------:R-:W-:Y:S02]  /*1510*/  FMUL.FTZ R16, R56.reuse, R45 ;  /* 0x0000002d38107220 */ /* 0x040fe40000410000 */
[-C--:B------:R-:W-:Y:S02]  /*1520*/  FFMA.FTZ R18, R56, R47.reuse, R18 ;  /* 0x0000002f38127223 */ /* 0x080fe40000010012 */
[----:B------:R-:W-:Y:S02]  /*1530*/  FFMA.FTZ R16, R58, R47, -R16 ;  /* 0x0000002f3a107223 */ /* 0x000fe40000010810 */
[C---:B0-----:R-:W-:Y:S02]  /*1540*/  FMUL.FTZ R49, R52.reuse, R49 ;  /* 0x0000003134317220 */ /* 0x041fe40000410000 */
[----:B-1----:R-:W-:Y:S02]  /*1550*/  FMUL.FTZ R52, R52, R17 ;  /* 0x0000001134347220 */ /* 0x002fe40000410000 */
[----:B------:R-:W-:Y:S01]  /*1560*/  IMAD R17, R36, c[0x0][0x1c0], RZ ;  /* 0x0000700024117a24 */ /* 0x000fe200078e02ff */
[----:B------:R-:W-:Y:S01]  /*1570*/  LEA R36, P0, R24, c[0x0][0x230], 0x3 ;  /* 0x00008c0018247a11 */ /* 0x000fe200078018ff */
[----:B------:R-:W-:-:S02]  /*1580*/  FMUL.FTZ R20, R52, R26 ;  /* 0x0000001a34147220 */ /* 0x000fc40000410000 */
[-C--:B------:R-:W-:Y:S02]  /*1590*/  FMUL.FTZ R21, R52, R19.reuse ;  /* 0x0000001334157220 */ /* 0x080fe40000410000 */
[----:B------:R-:W-:Y:S02]  /*15a0*/  IMAD R23, R44, c[0x0][0x1c4], R17 ;  /* 0x000071002c177a24 */ /* 0x000fe400078e0211 */
[C---:B------:R-:W-:Y:S02]  /*15b0*/  FFMA.FTZ R17, R49.reuse, R19, -R20 ;  /* 0x0000001331117223 */ /* 0x040fe40000010814 */
[----:B------:R-:W-:Y:S01]  /*15c0*/  FFMA.FTZ R26, R49, R26, R21 ;  /* 0x0000001a311a7223 */ /* 0x000fe20000010015 */
[----:B------:R-:W-:Y:S01]  /*15d0*/  IADD3 R21, R25, R23, RZ ;  /* 0x0000001719157210 */ /* 0x000fe20007ffe0ff */
[C---:B------:R-:W-:Y:S02]  /*15e0*/  FMUL.FTZ R19, R55.reuse, R18 ;  /* 0x0000001237137220 */ /* 0x040fe40000410000 */
[----:B------:R-:W-:Y:S01]  /*15f0*/  FMUL.FTZ R20, R55, R16 ;  /* 0x0000001037147220 */ /* 0x000fe20000410000 */
[----:B------:R-:W-:Y:S01]  /*1600*/  LEA.HI.X R37, R24, c[0x0][0x234], R21, 0x3, P0 ;  /* 0x00008d0018257a11 */ /* 0x000fe200000f1c15 */
[----:B------:R-:W-:-:S02]  /*1610*/  FADD.FTZ R23, R53, R26 ;  /* 0x0000001a35177221 */ /* 0x000fc40000010000 */
[----:B------:R-:W-:Y:S02]  /*1620*/  FADD.FTZ R22, R50, R17 ;  /* 0x0000001132167221 */ /* 0x000fe40000010000 */
[C---:B------:R-:W-:Y:S01]  /*1630*/  FFMA.FTZ R19, R57.reuse, R16, -R19 ;  /* 0x0000001039137223 */ /* 0x040fe20000010813 */
[----:B------:R-:W0:Y:S01]  /*1640*/  SHFL.UP PT, R17, R23, 0x1, RZ ;  /* 0x0420000017117989 */ /* 0x000e2200000e00ff */
[----:B------:R-:W-:-:S03]  /*1650*/  FFMA.FTZ R16, R57, R18, R20 ;  /* 0x0000001239107223 */ /* 0x000fc60000010014 */
[----:B------:R-:W1:Y:S01]  /*1660*/  SHFL.UP PT, R25, R22, 0x1, RZ ;  /* 0x0420000016197989 */ /* 0x000e6200000e00ff */
[CC--:B------:R-:W-:Y:S02]  /*1670*/  FMUL.FTZ R20, R52.reuse, R16.reuse ;  /* 0x0000001034147220 */ /* 0x0c0fe40000410000 */
[-C--:B------:R-:W-:Y:S01]  /*1680*/  FMUL.FTZ R18, R52, R19.reuse ;  /* 0x0000001334127220 */ /* 0x080fe20000410000 */
[C---:B------:R-:W-:Y:S01]  /*1690*/  ISETP.GE.AND P0, PT, R8.reuse, 0x1, PT ;  /* 0x000000010800780c */ /* 0x040fe20003f06270 */
[C---:B------:R-:W-:Y:S01]  /*16a0*/  FFMA.FTZ R20, R49.reuse, R19, -R20 ;  /* 0x0000001331147223 */ /* 0x040fe20000010814 */
[----:B------:R-:W2:Y:S01]  /*16b0*/  LDG.E.64 R36, [R36.64] ;  /* 0x0000000424247981 */ /* 0x000ea2000c1e1b00 */
[----:B------:R-:W-:Y:S01]  /*16c0*/  FFMA.FTZ R16, R49, R16, R18 ;  /* 0x0000001031107223 */ /* 0x000fe20000010012 */
[----:B------:R-:W-:Y:S01]  /*16d0*/  ISETP.NE.AND P2, PT, R8, RZ, PT ;  /* 0x000000ff0800720c */ /* 0x000fe20003f45270 */
[----:B------:R-:W-:Y:S01]  /*16e0*/  BSSY B0, `(.L_x_2625) ;  /* 0x000009b000007945 */ /* 0x000fe20003800000 */
[----:B------:R-:W3:Y:S01]  /*16f0*/  SHFL.UP PT, R19, R20, 0x1, RZ ;  /* 0x0420000014137989 */ /* 0x000ee200000e00ff */
[----:B------:R-:W-:-:S03]  /*1700*/  ISETP.NE.AND P3, PT, R9, RZ, PT ;  /* 0x000000ff0900720c */ /* 0x000fc60003f65270 */
[----:B------:R-:W4:Y:S01]  /*1710*/  SHFL.UP PT, R21, R16, 0x1, RZ ;  /* 0x0420000010157989 */ /* 0x000f2200000e00ff */
[C---:B0-----:R-:W-:Y:S02]  /*1720*/  FMUL.FTZ R18, R16.reuse, R17 ;  /* 0x0000001110127220 */ /* 0x041fe40000410000 */
[-C--:B-1----:R-:W-:Y:S02]  /*1730*/  FMUL.FTZ R24, R16, R25.reuse ;  /* 0x0000001910187220 */ /* 0x082fe40000410000 */
[C---:B------:R-:W-:Y:S02]  /*1740*/  FFMA.FTZ R25, R20.reuse, R25, -R18 ;  /* 0x0000001914197223 */ /* 0x040fe40000010812 */
[----:B------:R-:W-:Y:S02]  /*1750*/  FFMA.FTZ R24, R20, R17, R24 ;  /* 0x0000001114187223 */ /* 0x000fe40000010018 */
[----:B------:R-:W-:Y:S02]  /*1760*/  @P0 FADD.FTZ R22, R22, R25 ;  /* 0x0000001916160221 */ /* 0x000fe40000010000 */
[----:B------:R-:W-:-:S02]  /*1770*/  @P0 FADD.FTZ R23, R23, R24 ;  /* 0x0000001817170221 */ /* 0x000fc40000010000 */
[C---:B---3--:R-:W-:Y:S01]  /*1780*/  FMUL.FTZ R24, R16.reuse, R19 ;  /* 0x0000001310187220 */ /* 0x048fe20000410000 */
[----:B------:R-:W0:Y:S01]  /*1790*/  SHFL.UP PT, R17, R22, 0x2, RZ ;  /* 0x0440000016117989 */ /* 0x000e2200000e00ff */
[----:B----4-:R-:W-:-:S03]  /*17a0*/  FMUL.FTZ R18, R16, R21 ;  /* 0x0000001510127220 */ /* 0x010fc60000410000 */
[----:B------:R-:W1:Y:S01]  /*17b0*/  SHFL.UP PT, R25, R23, 0x2, RZ ;  /* 0x0440000017197989 */ /* 0x000e6200000e00ff */
[C---:B------:R-:W-:Y:S02]  /*17c0*/  FFMA.FTZ R21, R20.reuse, R21, R24 ;  /* 0x0000001514157223 */ /* 0x040fe40000010018 */
[----:B------:R-:W-:-:S03]  /*17d0*/  @P0 FFMA.FTZ R20, R20, R19, -R18 ;  /* 0x0000001314140223 */ /* 0x000fc60000010812 */
[----:B------:R-:W-:Y:S02]  /*17e0*/  FSEL R16, R16, R21, !P0 ;  /* 0x0000001510107208 */ /* 0x000fe40004000000 */
[----:B------:R-:W3:Y:S01]  /*17f0*/  SHFL.UP PT, R19, R20, 0x2, RZ ;  /* 0x0440000014137989 */ /* 0x000ee200000e00ff */
[----:B------:R-:W-:-:S03]  /*1800*/  ISETP.GE.AND P0, PT, R8, 0x2, PT ;  /* 0x000000020800780c */ /* 0x000fc60003f06270 */
[----:B------:R-:W4:Y:S01]  /*1810*/  SHFL.UP PT, R21, R16, 0x2, RZ ;  /* 0x0440000010157989 */ /* 0x000f2200000e00ff */
[C---:B0-----:R-:W-:Y:S02]  /*1820*/  FMUL.FTZ R24, R16.reuse, R17 ;  /* 0x0000001110187220 */ /* 0x041fe40000410000 */
[-C--:B-1----:R-:W-:Y:S02]  /*1830*/  FMUL.FTZ R18, R16, R25.reuse ;  /* 0x0000001910127220 */ /* 0x082fe40000410000 */
[C---:B------:R-:W-:Y:S02]  /*1840*/  FFMA.FTZ R24, R20.reuse, R25, R24 ;  /* 0x0000001914187223 */ /* 0x040fe40000010018 */
[----:B------:R-:W-:-:S03]  /*1850*/  FFMA.FTZ R17, R20, R17, -R18 ;  /* 0x0000001114117223 */ /* 0x000fc60000010812 */
        /* <DEDUP_REMOVED lines=12> */
[C---:B0-----:R-:W-:Y:S02]  /*1920*/  FMUL.FTZ R18, R16.reuse, R17 ;  /* 0x0000001110127220 */ /* 0x041fe40000410000 */
[-C--:B-1----:R-:W-:Y:S02]  /*1930*/  FMUL.FTZ R24, R16, R25.reuse ;  /* 0x0000001910187220 */ /* 0x082fe40000410000 */
[C---:B------:R-:W-:Y:S02]  /*1940*/  FFMA.FTZ R25, R20.reuse, R25, -R18 ;  /* 0x0000001914197223 */ /* 0x040fe40000010812 */
[----:B------:R-:W-:-:S03]  /*1950*/  FFMA.FTZ R24, R20, R17, R24 ;  /* 0x0000001114187223 */ /* 0x000fc60000010018 */
        /* <DEDUP_REMOVED lines=10> */
[----:B------:R-:W-:-:S03]  /*1a00*/  LOP3.LUT P0, RZ, R9, 0x1f, RZ, 0xc0, !PT ;  /* 0x0000001f09ff7812 */ /* 0x000fc6000780c0ff */
[----:B------:R-:W4:Y:S01]  /*1a10*/  SHFL.UP PT, R19, R24, 0x8, RZ ;  /* 0x0500000018137989 */ /* 0x000f2200000e00ff */
[----:B------:R-:W-:Y:S01]  /*1a20*/  ISETP.EQ.OR P0, PT, R7, RZ, P0 ;  /* 0x000000ff0700720c */ /* 0x000fe20000702670 */
[C---:B0-----:R-:W-:Y:S02]  /*1a30*/  FMUL.FTZ R18, R24.reuse, R17 ;  /* 0x0000001118127220 */ /* 0x041fe40000410000 */
[-C--:B-1----:R-:W-:Y:S02]  /*1a40*/  FMUL.FTZ R16, R24, R27.reuse ;  /* 0x0000001b18107220 */ /* 0x082fe40000410000 */
[C---:B------:R-:W-:Y:S02]  /*1a50*/  FFMA.FTZ R18, R20.reuse, R27, R18 ;  /* 0x0000001b14127223 */ /* 0x040fe40000010012 */
[----:B------:R-:W-:Y:S01]  /*1a60*/  FFMA.FTZ R17, R20, R17, -R16 ;  /* 0x0000001114117223 */ /* 0x000fe20000010810 */
[----:B------:R-:W-:Y:S01]  /*1a70*/  MOV R16, 0x3f800000 ;  /* 0x3f80000000107802 */ /* 0x000fe20000000f00 */
[----:B------:R-:W-:-:S02]  /*1a80*/  @P1 FADD.FTZ R23, R23, R18 ;  /* 0x0000001217171221 */ /* 0x000fc40000010000 */
[C---:B---3--:R-:W-:Y:S02]  /*1a90*/  FMUL.FTZ R18, R24.reuse, R25 ;  /* 0x0000001918127220 */ /* 0x048fe40000410000 */
[-C--:B----4-:R-:W-:Y:S01]  /*1aa0*/  FMUL.FTZ R26, R24, R19.reuse ;  /* 0x00000013181a7220 */ /* 0x090fe20000410000 */
[----:B------:R-:W0:Y:S01]  /*1ab0*/  SHFL.UP PT, R21, R23, 0x10, RZ ;  /* 0x0600000017157989 */ /* 0x000e2200000e00ff */
[----:B------:R-:W-:Y:S01]  /*1ac0*/  @P1 FADD.FTZ R22, R22, R17 ;  /* 0x0000001116161221 */ /* 0x000fe20000010000 */
[----:B------:R-:W-:Y:S01]  /*1ad0*/  MOV R17, RZ ;  /* 0x000000ff00117202 */ /* 0x000fe20000000f00 */
[C---:B------:R-:W-:Y:S02]  /*1ae0*/  FFMA.FTZ R27, R20.reuse, R19, R18 ;  /* 0x00000013141b7223 */ /* 0x040fe40000010012 */
[----:B------:R-:W-:Y:S01]  /*1af0*/  @P1 FFMA.FTZ R20, R20, R25, -R26 ;  /* 0x0000001914141223 */ /* 0x000fe2000001081a */
[----:B------:R-:W1:Y:S01]  /*1b00*/  SHFL.UP PT, R61, R22, 0x10, RZ ;  /* 0x06000000163d7989 */ /* 0x000e6200000e00ff */
[----:B------:R-:W-:Y:S01]  /*1b10*/  CS2R R18, SRZ ;  /* 0x0000000000127805 */ /* 0x000fe2000001ff00 */
[----:B------:R-:W-:-:S02]  /*1b20*/  FSEL R24, R24, R27, !P1 ;  /* 0x0000001b18187208 */ /* 0x000fc40004800000 */
[----:B------:R-:W3:Y:S01]  /*1b30*/  SHFL.UP PT, R27, R20, 0x10, RZ ;  /* 0x06000000141b7989 */ /* 0x000ee200000e00ff */
[----:B------:R-:W-:-:S03]  /*1b40*/  ISETP.NE.AND P1, PT, R8, 0x1f, PT ;  /* 0x0000001f0800780c */ /* 0x000fc60003f25270 */
[----:B------:R-:W4:Y:S04]  /*1b50*/  SHFL.UP PT, R25, R24, 0x10, RZ ;  /* 0x0600000018197989 */ /* 0x000f2800000e00ff */
[----:B------:R-:W-:Y:S01]  /*1b60*/  @!P0 LDS.128 R16, [R44.X16+0x460] ;  /* 0x000460002c108984 */ /* 0x000fe2000000cc00 */
[----:B------:R-:W-:Y:S01]  /*1b70*/  ISETP.GE.AND P0, PT, R8, 0x10, PT ;  /* 0x000000100800780c */ /* 0x000fe20003f06270 */
[----:B0-----:R-:W-:-:S04]  /*1b80*/  FMUL.FTZ R41, R24, R21 ;  /* 0x0000001518297220 */ /* 0x001fc80000410000 */
[-C--:B-1----:R-:W-:Y:S02]  /*1b90*/  FFMA.FTZ R41, R20, R61.reuse, -R41 ;  /* 0x0000003d14297223 */ /* 0x082fe40000010829 */
[C---:B------:R-:W-:Y:S02]  /*1ba0*/  FMUL.FTZ R61, R24.reuse, R61 ;  /* 0x0000003d183d7220 */ /* 0x040fe40000410000 */
[----:B---3--:R-:W-:Y:S02]  /*1bb0*/  FMUL.FTZ R40, R24, R27 ;  /* 0x0000001b18287220 */ /* 0x008fe40000410000 */
[C---:B------:R-:W-:Y:S02]  /*1bc0*/  FFMA.FTZ R61, R20.reuse, R21, R61 ;  /* 0x00000015143d7223 */ /* 0x040fe4000001003d */
[-C--:B----4-:R-:W-:Y:S02]  /*1bd0*/  FFMA.FTZ R21, R20, R25.reuse, R40 ;  /* 0x0000001914157223 */ /* 0x090fe40000010028 */
        /* <DEDUP_REMOVED lines=10> */
[----:B------:R-:W3:Y:S04]  /*1c80*/  SHFL.UP PT, R23, R23, 0x1, RZ ;  /* 0x0420000017177989 */ /* 0x000ee800000e00ff */
[----:B------:R-:W4:Y:S01]  /*1c90*/  SHFL.UP PT, R21, R22, 0x1, RZ ;  /* 0x0420000016157989 */ /* 0x000f2200000e00ff */
[----:B0-----:R-:W-:-:S03]  /*1ca0*/  @!P2 MOV R61, R17 ;  /* 0x00000011003da202 */ /* 0x001fc60000000f00 */
[----:B------:R-:W-:Y:S04]  /*1cb0*/  @!P2 STS.128 [0x440], R16 ;  /* 0x00044010ff00a388 */ /* 0x000fe80000000c00 */
[----:B------:R-:W-:Y:S01]  /*1cc0*/  LDS.128 R24, [0x420] ;  /* 0x00042000ff187984 */ /* 0x000fe20000000c00 */
[----:B-1----:R-:W-:-:S03]  /*1cd0*/  @!P2 MOV R20, R16 ;  /* 0x000000100014a202 */ /* 0x002fc60000000f00 */
[----:B------:R-:W-:Y:S01]  /*1ce0*/  BAR.SYNC.DEFER_BLOCKING 0x0 ;  /* 0x0000000000007b1d */ /* 0x000fe20000010000 */
[----:B---3--:R-:W-:Y:S02]  /*1cf0*/  @!P2 MOV R23, R19 ;  /* 0x000000130017a202 */ /* 0x008fe40000000f00 */
[----:B----4-:R-:W-:-:S03]  /*1d00*/  @!P2 MOV R21, R18 ;  /* 0x000000120015a202 */ /* 0x010fc60000000f00 */
        /* <DEDUP_REMOVED lines=30> */
[----:B------:R-:W-:Y:S02]  /*1ef0*/  FFMA.FTZ R16, R24, R16, -R21 ;  /* 0x0000001018107223 */ /* 0x000fe40000010815 */
[----:B------:R-:W-:Y:S02]  /*1f00*/  FMUL.FTZ R20, R52, R40 ;  /* 0x0000002834147220 */ /* 0x000fe40000410000 */
[----:B------:R-:W-:Y:S02]  /*1f10*/  FFMA.FTZ R17, R24, R17, R25 ;  /* 0x0000001118117223 */ /* 0x000fe40000010019 */
        /* <DEDUP_REMOVED lines=23> */
.L_x_2626:
[----:B------:R-:W-:Y:S05]  /*2090*/  BSYNC B0 ;  /* 0x0000000000007941 */ /* 0x000fea0003800000 */
.L_x_2625:
[----:B-1----:R-:W-:Y:S01]  /*20a0*/  IADD3 R44, R44, 0x1, RZ ;  /* 0x000000012c2c7810 */ /* 0x002fe20007ffe0ff */
[----:B------:R-:W-:Y:S02]  /*20b0*/  FADD.FTZ R52, R53, R52 ;  /* 0x0000003435347221 */ /* 0x000fe40000010000 */
[C---:B------:R-:W-:Y:S01]  /*20c0*/  FMUL.FTZ R17, R37.reuse, R54 ;  /* 0x0000003625117220 */ /* 0x040fe20000410000 */
[----:B------:R-:W-:Y:S01]  /*20d0*/  ISETP.GE.AND P0, PT, R44, c[0x0][0x16c], PT ;  /* 0x00005b002c007a0c */ /* 0x000fe20003f06270 */
[C---:B------:R-:W-:Y:S02]  /*20e0*/  FMUL.FTZ R40, R37.reuse, R40 ;  /* 0x0000002825287220 */ /* 0x040fe40000410000 */
        /* <DEDUP_REMOVED lines=12> */
.L_x_2624:
[C---:B------:R-:W-:Y:S01]  /*21b0*/  SHF.L.U32 R16, R7.reuse, 0x7, RZ ;  /* 0x0000000707107819 */ /* 0x040fe200000006ff */
[----:B------:R-:W-:Y:S01]  /*21c0*/  IMAD R18, R10, c[0x0][0x200], RZ ;  /* 0x000080000a127a24 */ /* 0x000fe200078e02ff */
[----:B------:R-:W-:Y:S01]  /*21d0*/  BAR.SYNC.DEFER_BLOCKING 0x0 ;  /* 0x0000000000007b1d */ /* 0x000fe20000010000 */
[----:B------:R-:W-:Y:S02]  /*21e0*/  IADD3 R7, R7, 0x1, RZ ;  /* 0x0000000107077810 */ /* 0x000fe40007ffe0ff */
[----:B------:R-:W-:Y:S01]  /*21f0*/  SHF.R.S32.HI R17, RZ, 0x1f, R16 ;  /* 0x0000001fff117819 */ /* 0x000fe20000011410 */
[C---:B------:R-:W-:Y:S01]  /*2200*/  IMAD R19, R11.reuse, c[0x0][0x204], R18 ;  /* 0x000081000b137a24 */ /* 0x040fe200078e0212 */
[----:B------:R-:W-:Y:S01]  /*2210*/  IADD3 R2, P1, R2, 0x400, RZ ;  /* 0x0000040002027810 */ /* 0x000fe20007f3e0ff */
[----:B------:R-:W-:Y:S01]  /*2220*/  IMAD R18, R30, c[0x0][0x208], RZ ;  /* 0x000082001e127a24 */ /* 0x000fe200078e02ff */
[----:B------:R-:W-:Y:S01]  /*2230*/  IADD3 R6, P2, R6, 0x200, RZ ;  /* 0x0000020006067810 */ /* 0x000fe20007f5e0ff */
[----:B------:R-:W-:Y:S01]  /*2240*/  IMAD.WIDE.U32 R16, R11, c[0x0][0x200], R16 ;  /* 0x000080000b107a25 */ /* 0x000fe200078e0010 */
[----:B------:R-:W-:-:S02]  /*2250*/  IADD3 R4, P3, R4, 0x200, RZ ;  /* 0x0000020004047810 */ /* 0x000fc40007f7e0ff */
[----:B------:R-:W-:Y:S02]  /*2260*/  IADD3.X R0, RZ, R0, RZ, P1, !PT ;  /* 0x00000000ff007210 */ /* 0x000fe40000ffe4ff */
[----:B------:R-:W-:Y:S01]  /*2270*/  IADD3 R17, R17, R19, RZ ;  /* 0x0000001311117210 */ /* 0x000fe20007ffe0ff */
[C---:B------:R-:W-:Y:S01]  /*2280*/  IMAD R19, R31.reuse, c[0x0][0x20c], R18 ;  /* 0x000083001f137a24 */ /* 0x040fe200078e0212 */
[----:B------:R-:W-:Y:S02]  /*2290*/  IADD3.X R5, RZ, R5, RZ, P2, !PT ;  /* 0x00000005ff057210 */ /* 0x000fe400017fe4ff */
[----:B------:R-:W-:Y:S01]  /*22a0*/  IADD3.X R3, RZ, R3, RZ, P3, !PT ;  /* 0x00000003ff037210 */ /* 0x000fe20001ffe4ff */
        /* <DEDUP_REMOVED lines=9> */
.L_x_2628:
[----:B------:R-:W-:Y:S05]  /*2340*/  EXIT ;  /* 0x000000000000794d */ /* 0x000fea0003800000 */
.L_x_2630:
        /* <DEDUP_REMOVED lines=11> */
.L_x_5396:


//--------------------- .text._Z25selective_scan_fwd_kernelI32Selective_Scan_fwd_kernel_traitsILi32ELi4ELi1ELb1ELb1ELb0ELb1EfN3c107complexIfEEEEv13SSMParamsBase --------------------------
	.section	.text._Z25selective_scan_fwd_kernelI32Selective_Scan_fwd_kernel_traitsILi32ELi4ELi1ELb1ELb1ELb0ELb1EfN3c107complexIfEEEEv13SSMParamsBase,"ax",@progbits
	.sectioninfo	@"SHI_REGISTERS=64"
	.align	128
        .global         _Z25selective_scan_fwd_kernelI32Selective_Scan_fwd_kernel_traitsILi32ELi4ELi1ELb1ELb1ELb0ELb1EfN3c107complexIfEEEEv13SSMParamsBase
        .type           _Z25selective_scan_fwd_kernelI32Selective_Scan_fwd_kernel_traitsILi32ELi4ELi1ELb1ELb1ELb0ELb1EfN3c107complexIfEEEEv13SSMParamsBase,@function
        .size           _Z25selective_scan_fwd_kernelI32Selective_Scan_fwd_kernel_traitsILi32ELi4ELi1ELb1ELb1ELb0ELb1EfN3c107complexIfEEEEv13SSMParamsBase,(.L_x_5397 - _Z25selective_scan_fwd_kernelI32Selective_Scan_fwd_kernel_traitsILi32ELi4ELi1ELb1ELb1ELb0ELb1EfN3c107complexIfEEEEv13SSMParamsBase)
        .other          _Z25selective_scan_fwd_kernelI32Selective_Scan_fwd_kernel_traitsILi32ELi4ELi1ELb1ELb1ELb0ELb1EfN3c107complexIfEEEEv13SSMParamsBase,@"STO_CUDA_ENTRY STV_DEFAULT"
_Z25selective_scan_fwd_kernelI32Selective_Scan_fwd_kernel_traitsILi32ELi4ELi1ELb1ELb1ELb0ELb1EfN3c107complexIfEEEEv13SSMParamsBase:
.text._Z25selective_scan_fwd_kernelI32Selective_Scan_fwd_kernel_traitsILi32ELi4ELi1ELb1ELb1ELb0ELb1EfN3c107complexIfEEEEv13SSMParamsBase:
        /* <DEDUP_REMOVED lines=85> */
.L_x_2644:
        /* <DEDUP_REMOVED lines=55> */
.L_x_2632:
[----:B------:R-:W-:Y:S05]  /*08c0*/  BSYNC B0 ;  /* 0x0000000000007941 */ /* 0x000fea0003800000 */
.L_x_2631:
        /* <DEDUP_REMOVED lines=33> */
.L_x_2634:
[----:B------:R-:W-:Y:S05]  /*0ae0*/  BSYNC B0 ;  /* 0x0000000000007941 */ /* 0x000fea0003800000 */
.L_x_2633:
        /* <DEDUP_REMOVED lines=33> */
.L_x_2636:
[----:B------:R-:W-:Y:S05]  /*0d00*/  BSYNC B0 ;  /* 0x0000000000007941 */ /* 0x000fea0003800000 */
.L_x_2635:
        /* <DEDUP_REMOVED lines=33> */
.L_x_2638:
[----:B------:R-:W-:Y:S05]  /*0f20*/  BSYNC B0 ;  /* 0x0000000000007941 */ /* 0x000fea0003800000 */
.L_x_2637:
        /* <DEDUP_REMOVED lines=13> */
.L_x_2642:
        /* <DEDUP_REMOVED lines=265> */
.L_x_2641:
[----:B------:R-:W-:Y:S05]  /*2090*/  BSYNC B0 ;  /* 0x0000000000007941 */ /* 0x000fea0003800000 */
.L_x_2640:
        /* <DEDUP_REMOVED lines=17> */
.L_x_2639:
[----:B------:R-:W-:Y:S01]  /*21b0*/  SHF.L.U32 R20, R7, 0x7, RZ ;  /* 0x0000000707147819 */ /* 0x000fe200000006ff */
[----:B------:R-:W-:Y:S01]  /*21c0*/  IMAD R16, R10, c[0x0][0x200], RZ ;  /* 0x000080000a107a24 */ /* 0x000fe200078e02ff */
[----:B------:R-:W-:Y:S01]  /*21d0*/  BAR.SYNC.DEFER_BLOCKING 0x0 ;  /* 0x0000000000007b1d */ /* 0x000fe20000010000 */
        /* <DEDUP_REMOVED lines=10> */
[----:B------:R-:W-:-:S03]  /*2280*/  IADD3 R19, R19, R25, RZ ;  /* 0x0000001913137210 */ /* 0x000fc60007ffe0ff */
[----:B------:R-:W-:Y:S01]  /*2290*/  IMAD R24, R30, c[0x0][0x1f8], RZ ;  /* 0x00007e001e187a24 */ /* 0x000fe200078e02ff */
[----:B------:R-:W-:Y:S01]  /*22a0*/  IADD3 R23, R17, R23, RZ ;  /* 0x0000001711177210 */ /* 0x000fe20007ffe0ff */
[----:B------:R-:W-:Y:S01]  /*22b0*/  IMAD.WIDE.U32 R18, R31, c[0x0][0x1f8], R18 ;  /* 0x00007e001f127a25 */ /* 0x000fe200078e0012 */
[----:B------:R-:W-:-:S03]  /*22c0*/  LEA R22, P0, R16, c[0x0][0x258], 0x2 ;  /* 0x0000960010167a11 */ /* 0x000fc600078010ff */
        /* <DEDUP_REMOVED lines=13> */
[----:B------:R-:W-:-:S02]  /*23a0*/  IADD3 R2, P1, R2, 0x400, RZ ;  /* 0x0000040002027810 */ /* 0x000fc40007f3e0ff */
[----:B------:R-:W-:Y:S01]  /*23b0*/  IADD3 R6, P2, R6, 0x200, RZ ;  /* 0x0000020006067810 */ /* 0x000fe20007f5e0ff */
[----:B------:R-:W-:Y:S01]  /*23c0*/  IMAD R35, R11, c[0x0][0x214], R34 ;  /* 0x000085000b237a24 */ /* 0x000fe200078e0222 */
[----:B------:R-:W-:Y:S01]  /*23d0*/  IADD3 R4, P3, R4, 0x200, RZ ;  /* 0x0000020004047810 */ /* 0x000fe20007f7e0ff */
[----:B------:R-:W-:Y:S01]  /*23e0*/  IMAD R34, R30, c[0x0][0x218], RZ ;  /* 0x000086001e227a24 */ /* 0x000fe200078e02ff */
[----:B------:R-:W-:Y:S02]  /*23f0*/  IADD3.X R0, RZ, R0, RZ, P1, !PT ;  /* 0x00000000ff007210 */ /* 0x000fe40000ffe4ff */
[----:B------:R-:W-:Y:S01]  /*2400*/  IADD3 R21, R21, R35, RZ ;  /* 0x0000002315157210 */ /* 0x000fe20007ffe0ff */
[----:B------:R-:W-:Y:S01]  /*2410*/  IMAD R35, R31, c[0x0][0x21c], R34 ;  /* 0x000087001f237a24 */ /* 0x000fe200078e0222 */
[----:B------:R-:W-:Y:S02]  /*2420*/  IADD3.X R5, RZ, R5, RZ, P2, !PT ;  /* 0x00000005ff057210 */ /* 0x000fe400017fe4ff */
[----:B------:R-:W-:Y:S01]  /*2430*/  IADD3.X R3, RZ, R3, RZ, P3, !PT ;  /* 0x00000003ff037210 */ /* 0x000fe20001ffe4ff */
[----:B------:R-:W-:Y:S01]  /*2440*/  BAR.SYNC.DEFER_BLOCKING 0x0 ;  /* 0x0000000000007b1d */ /* 0x000fe20000010000 */
[----:B--2---:R-:W-:-:S02]  /*2450*/  FMUL.FTZ R24, R16, -1.4426950216293334961 ;  /* 0xbfb8aa3b10187820 */ /* 0x004fc40000410000 */
        /* <DEDUP_REMOVED lines=12> */
[----:B------:R0:W2:Y:S08]  /*2520*/  MUFU.RCP R32, R23 ;  /* 0x0000001700207308 */ /* 0x0000b00000001000 */
[----:B------:R-:W3:Y:S01]  /*2530*/  MUFU.RCP R25, R24 ;  /* 0x0000001800197308 */ /* 0x000ee20000001000 */
[----:B0-----:R-:W-:-:S05]  /*2540*/  IMAD.WIDE.U32 R22, R31, c[0x0][0x218], R20 ;  /* 0x000086001f167a25 */ /* 0x001fca00078e0014 */
[----:B------:R-:W-:Y:S01]  /*2550*/  IADD3 R21, R23, R35, RZ ;  /* 0x0000002317157210 */ /* 0x000fe20007ffe0ff */
[----:B-1----:R-:W-:Y:S01]  /*2560*/  FMUL.FTZ R23, R16, R33 ;  /* 0x0000002110177220 */ /* 0x002fe20000410000 */
[----:B------:R-:W0:Y:S01]  /*2570*/  MUFU.RCP R26, R27 ;  /* 0x0000001b001a7308 */ /* 0x000e220000001000 */
[C---:B------:R-:W-:Y:S01]  /*2580*/  LEA R20, P0, R22.reuse, c[0x0][0x270], 0x2 ;  /* 0x00009c0016147a11 */ /* 0x040fe200078010ff */
[----:B--2---:R-:W-:Y:S02]  /*2590*/  FMUL.FTZ R16, R17, R32 ;  /* 0x0000002011107220 */ /* 0x004fe40000410000 */
[----:B------:R-:W-:Y:S01]  /*25a0*/  FMUL.FTZ R12, R23, R12 ;  /* 0x0000000c170c7220 */ /* 0x000fe20000410000 */
[----:B------:R-:W-:Y:S01]  /*25b0*/  LEA.HI.X R21, R22, c[0x0][0x274], R21, 0x2, P0 ;  /* 0x00009d0016157a11 */ /* 0x000fe200000f1415 */
[----:B------:R-:W-:Y:S01]  /*25c0*/  FMUL.FTZ R13, R16, R13 ;  /* 0x0000000d100d7220 */ /* 0x000fe20000410000 */
[----:B------:R-:W-:Y:S01]  /*25d0*/  ISETP.GE.AND P0, PT, R7, c[0x0][0x174], PT ;  /* 0x00005d0007007a0c */ /* 0x000fe20003f06270 */
[----:B---3--:R-:W-:-:S02]  /*25e0*/  FMUL.FTZ R17, R18, R25 ;  /* 0x0000001912117220 */ /* 0x008fc40000410000 */
[----:B------:R-:W-:-:S04]  /*25f0*/  IMAD.WIDE R20, R9, 0x10, R20 ;  /* 0x0000001009147825 */ /* 0x000fc800078e0214 */
[----:B------:R-:W-:Y:S02]  /*2600*/  FMUL.FTZ R14, R17, R14 ;  /* 0x0000000e110e7220 */ /* 0x000fe40000410000 */
[----:B0-----:R-:W-:-:S04]  /*2610*/  FMUL.FTZ R18, R19, R26 ;  /* 0x0000001a13127220 */ /* 0x001fc80000410000 */
[----:B------:R-:W-:-:S05]  /*2620*/  FMUL.FTZ R15, R18, R15 ;  /* 0x0000000f120f7220 */ /* 0x000fca0000410000 */
[----:B------:R0:W-:Y:S01]  /*2630*/  STG.E.128 [R20.64], R12 ;  /* 0x0000000c14007986 */ /* 0x0001e2000c101d04 */
[----:B------:R-:W-:Y:S01]  /*2640*/  @P0 CALL.REL.NOINC `(.L_x_2643) ;  /* 0x0000001000000944 */ /* 0x000fe20003c00000 */
[----:B------:R-:W-:Y:S05]  /*2650*/  BRA `(.L_x_2644) ;  /* 0xffffdef000007947 */ /* 0x000fea000383ffff */
.L_x_2643:
[----:B------:R-:W-:Y:S05]  /*2660*/  EXIT ;  /* 0x000000000000794d */ /* 0x000fea0003800000 */
.L_x_2645:
        /* <DEDUP_REMOVED lines=9> */
.L_x_5397:


//--------------------- .text._Z25selective_scan_fwd_kernelI32Selective_Scan_fwd_kernel_traitsILi32ELi4ELi1ELb1ELb1ELb1ELb0EfN3c107complexIfEEEEv13SSMParamsBase --------------------------
	.section	.text._Z25selective_scan_fwd_kernelI32Selective_Scan_fwd_kernel_traitsILi32ELi4ELi1ELb1ELb1ELb1ELb0EfN3c107complexIfEEEEv13SSMParamsBase,"ax",@progbits
	.sectioninfo	@"SHI_REGISTERS=80"
	.align	128
        .global         _Z25selective_scan_fwd_kernelI32Selective_Scan_fwd_kernel_traitsILi32ELi4ELi1ELb1ELb1ELb1ELb0EfN3c107complexIfEEEEv13SSMParamsBase
        .type           _Z25selective_scan_fwd_kernelI32Selective_Scan_fwd_kernel_traitsILi32ELi4ELi1ELb1ELb1ELb1ELb0EfN3c107complexIfEEEEv13SSMParamsBase,@function
        .size           _Z25selective_scan_fwd_kernelI32Selective_Scan_fwd_kernel_traitsILi32ELi4ELi1ELb1ELb1ELb1ELb0EfN3c107complexIfEEEEv13SSMParamsBase,(.L_x_5398 - _Z25selective_scan_fwd_kernelI32Selective_Scan_fwd_kernel_traitsILi32ELi4ELi1ELb1ELb1ELb1ELb0EfN3c107complexIfEEEEv13SSMParamsBase)
        .other          _Z25selective_scan_fwd_kernelI32Selective_Scan_fwd_kernel_traitsILi32ELi4ELi1ELb1ELb1ELb1ELb0EfN3c107complexIfEEEEv13SSMParamsBase,@"STO_CUDA_ENTRY STV_DEFAULT"
_Z25selective_scan_fwd_kernelI32Selective_Scan_fwd_kernel_traitsILi32ELi4ELi1ELb1ELb1ELb1ELb0EfN3c107complexIfEEEEv13SSMParamsBase:
.text._Z25selective_scan_fwd_kernelI32Selective_Scan_fwd_kernel_traitsILi32ELi4ELi1ELb1ELb1ELb1ELb0EfN3c107complexIfEEEEv13SSMParamsBase:
[----:B------:R-:W-:Y:S02]  /*0000*/  MOV R1, c[0x0][0x28] ;  /* 0x00000a0000017a02 */ /* 0x000fe40000000f00 */
[----:B------:R-:W-:Y:S01]  /*0010*/  IABS R9, c[0x0][0x178] ;  /* 0x00005e0000097a13 */ /* 0x000fe20000000000 */
[----:B------:R-:W0:Y:S01]  /*0020*/  S2R R45, SR_CTAID.Y ;  /* 0x00000000002d7919 */ /* 0x000e220000002600 */
[----:B------:R-:W-:Y:S01]  /*0030*/  ISETP.NE.U32.AND P0, PT, RZ, c[0x0][0x238], PT ;  /* 0x00008e00ff007a0c */ /* 0x000fe20003f05070 */
[----:B------:R-:W-:Y:S01]  /*0040*/  CS2R R42, SRZ ;  /* 0x00000000002a7805 */ /* 0x000fe2000001ff00 */
[----:B------:R-:W1:Y:S01]  /*0050*/  I2F.RP R0, R9 ;  /* 0x0000000900007306 */ /* 0x000e620000209400 */
[----:B------:R-:W-:Y:S01]  /*0060*/  ULDC.64 UR4, c[0x0][0x118] ;  /* 0x0000460000047ab9 */ /* 0x000fe20000000a00 */
[----:B------:R-:W-:Y:S02]  /*0070*/  ISETP.NE.AND.EX P0, PT, RZ, c[0x0][0x23c], PT, P0 ;  /* 0x00008f00ff007a0c */ /* 0x000fe40003f05300 */
[----:B------:R-:W-:Y:S01]  /*0080*/  ISETP.NE.U32.AND P1, PT, RZ, c[0x0][0x250], PT ;  /* 0x00009400ff007a0c */ /* 0x000fe20003f25070 */
[----:B------:R-:W2:Y:S03]  /*0090*/  S2R R41, SR_CTAID.X ;  /* 0x0000000000297919 */ /* 0x000ea60000002500 */
        /* <DEDUP_REMOVED lines=15> */
[C---:B------:R-:W-:Y:S01]  /*0190*/  IMAD R14, R40.reuse, c[0x0][0x1b0], RZ ;  /* 0x00006c00280e7a24 */ /* 0x040fe200078e02ff */
[----:B-1----:R-:W-:Y:S01]  /*01a0*/  HFMA2.MMA R6, -RZ, RZ, 0, 0 ;  /* 0x00000000ff067435 */ /* 0x002fe200000001ff */
[----:B------:R-:W-:Y:S01]  /*01b0*/  MOV R3, c[0x0][0x174] ;  /* 0x00005d0000037a02 */ /* 0x000fe20000000f00 */
[----:B------:R-:W-:Y:S02]  /*01c0*/  IMAD R13, R41, c[0x0][0x194], R12 ;  /* 0x00006500290d7a24 */ /* 0x000fe400078e020c */
[----:B------:R-:W-:Y:S01]  /*01d0*/  IMAD R12, R40, c[0x0][0x1e0], RZ ;  /* 0x00007800280c7a24 */ /* 0x000fe200078e02ff */
[----:B------:R-:W-:Y:S01]  /*01e0*/  ISETP.GE.AND P4, PT, R3, 0x1, PT ;  /* 0x000000010300780c */ /* 0x000fe20003f86270 */
[----:B--2---:R-:W-:Y:S01]  /*01f0*/  IMAD.WIDE.U32 R4, R41, c[0x0][0x1e0], RZ ;  /* 0x0000780029047a25 */ /* 0x004fe200078e00ff */
[----:B---3--:R-:W-:-:S03]  /*0200*/  IADD3 R8, RZ, -R7, RZ ;  /* 0x80000007ff087210 */ /* 0x008fc60007ffe0ff */
[----:B------:R-:W-:Y:S02]  /*0210*/  IMAD R15, R41, c[0x0][0x1b4], R14 ;  /* 0x00006d00290f7a24 */ /* 0x000fe400078e020e */
[----:B------:R-:W-:-:S04]  /*0220*/  IMAD R11, R8, R9, RZ ;  /* 0x00000009080b7224 */ /* 0x000fc800078e02ff */
[----:B------:R-:W-:-:S06]  /*0230*/  IMAD.HI.U32 R7, R7, R11, R6 ;  /* 0x0000000b07077227 */ /* 0x000fcc00078e0006 */
[----:B------:R-:W-:-:S04]  /*0240*/  IMAD.HI.U32 R10, R7, R2, RZ ;  /* 0x00000002070a7227 */ /* 0x000fc800078e00ff */
[----:B------:R-:W-:Y:S01]  /*0250*/  IMAD.WIDE.U32 R6, R41, c[0x0][0x190], RZ ;  /* 0x0000640029067a25 */ /* 0x000fe200078e00ff */
[----:B------:R-:W-:-:S04]  /*0260*/  IADD3 R0, -R10, RZ, RZ ;  /* 0x000000ff0a007210 */ /* 0x000fc80007ffe1ff */
[----:B------:R-:W-:Y:S01]  /*0270*/  IADD3 R7, R7, R13, RZ ;  /* 0x0000000d07077210 */ /* 0x000fe20007ffe0ff */
[----:B------:R-:W-:Y:S01]  /*0280*/  IMAD R0, R9, R0, R2 ;  /* 0x0000000009007224 */ /* 0x000fe200078e0202 */
[----:B------:R-:W-:Y:S01]  /*0290*/  LOP3.LUT R2, R45, c[0x0][0x178], RZ, 0x3c, !PT ;  /* 0x00005e002d027a12 */ /* 0x000fe200078e3cff */
[----:B------:R-:W-:Y:S02]  /*02a0*/  IMAD R13, R41, c[0x0][0x1e4], R12 ;  /* 0x00007900290d7a24 */ /* 0x000fe400078e020c */
[----:B------:R-:W-:Y:S01]  /*02b0*/  IMAD R12, R44, c[0x0][0x1e8], RZ ;  /* 0x00007a002c0c7a24 */ /* 0x000fe200078e02ff */
[----:B------:R-:W-:Y:S02]  /*02c0*/  ISETP.GT.U32.AND P2, PT, R9, R0, PT ;  /* 0x000000000900720c */ /* 0x000fe40003f44070 */
[----:B------:R-:W-:Y:S01]  /*02d0*/  ISETP.GE.AND P3, PT, R2, RZ, PT ;  /* 0x000000ff0200720c */ /* 0x000fe20003f66270 */
[----:B------:R-:W-:Y:S01]  /*02e0*/  IMAD.WIDE.U32 R2, R41, c[0x0][0x1d0], RZ ;  /* 0x0000740029027a25 */ /* 0x000fe200078e00ff */
[----:B------:R-:W-:-:S09]  /*02f0*/  IADD3 R5, R5, R13, RZ ;  /* 0x0000000d05057210 */ /* 0x000fd20007ffe0ff */
[-C--:B------:R-:W-:Y:S02]  /*0300*/  @!P2 IADD3 R0, R0, -R9.reuse, RZ ;  /* 0x800000090000a210 */ /* 0x080fe40007ffe0ff */
[----:B------:R-:W-:Y:S02]  /*0310*/  @!P2 IADD3 R10, R10, 0x1, RZ ;  /* 0x000000010a0aa810 */ /* 0x000fe40007ffe0ff */
[----:B------:R-:W-:Y:S01]  /*0320*/  ISETP.GE.U32.AND P0, PT, R0, R9, PT ;  /* 0x000000090000720c */ /* 0x000fe20003f06070 */
[----:B------:R-:W-:Y:S02]  /*0330*/  IMAD R0, R40, c[0x0][0x1d0], RZ ;  /* 0x0000740028007a24 */ /* 0x000fe400078e02ff */
[----:B------:R-:W-:-:S04]  /*0340*/  IMAD.WIDE.U32 R8, R41, c[0x0][0x1b0], RZ ;  /* 0x00006c0029087a25 */ /* 0x000fc800078e00ff */
[----:B------:R-:W-:Y:S01]  /*0350*/  IMAD R11, R41, c[0x0][0x1d4], R0 ;  /* 0x00007500290b7a24 */ /* 0x000fe200078e0200 */
[----:B------:R-:W-:Y:S01]  /*0360*/  IADD3 R9, R9, R15, RZ ;  /* 0x0000000f09097210 */ /* 0x000fe20007ffe0ff */
[----:B------:R-:W-:-:S03]  /*0370*/  IMAD R0, R44, c[0x0][0x1d8], RZ ;  /* 0x000076002c007a24 */ /* 0x000fc600078e02ff */
[----:B------:R-:W-:Y:S01]  /*0380*/  IADD3 R3, R3, R11, RZ ;  /* 0x0000000b03037210 */ /* 0x000fe20007ffe0ff */
[C---:B------:R-:W-:Y:S01]  /*0390*/  IMAD R21, R45.reuse, c[0x0][0x1dc], R0 ;  /* 0x000077002d157a24 */ /* 0x040fe200078e0200 */
[----:B------:R-:W-:Y:S01]  /*03a0*/  @P0 IADD3 R10, R10, 0x1, RZ ;  /* 0x000000010a0a0810 */ /* 0x000fe20007ffe0ff */
[----:B------:R-:W-:-:S03]  /*03b0*/  IMAD R11, R45, c[0x0][0x1ec], R12 ;  /* 0x00007b002d0b7a24 */ /* 0x000fc600078e020c */
[----:B------:R-:W-:Y:S02]  /*03c0*/  @!P3 IADD3 R10, -R10, RZ, RZ ;  /* 0x000000ff0a0ab210 */ /* 0x000fe40007ffe1ff */
[----:B------:R-:W-:-:S04]  /*03d0*/  @!P1 LOP3.LUT R10, RZ, c[0x0][0x178], RZ, 0x33, !PT ;  /* 0x00005e00ff0a9a12 */ /* 0x000fc800078e33ff */
[----:B------:R-:W-:Y:S01]  /*03e0*/  SHF.R.S32.HI R0, RZ, 0x1f, R10 ;  /* 0x0000001fff007819 */ /* 0x000fe2000001140a */
[----:B------:R-:W-:Y:S06]  /*03f0*/  @!P4 EXIT ;  /* 0x000000000000c94d */ /* 0x000fec0003800000 */
[----:B------:R-:W0:Y:S01]  /*0400*/  S2R R15, SR_TID.X ;  /* 0x00000000000f7919 */ /* 0x000e220000002100 */
[----:B------:R-:W-:-:S03]  /*0410*/  IMAD.WIDE.U32 R2, R45, c[0x0][0x1d8], R2 ;  /* 0x000076002d027a25 */ /* 0x000fc600078e0002 */
[----:B------:R-:W1:Y:S01]  /*0420*/  S2R R14, SR_LANEID ;  /* 0x00000000000e7919 */ /* 0x000e620000000000 */
[C---:B------:R-:W-:Y:S01]  /*0430*/  IMAD R13, R0.reuse, c[0x0][0x1a8], RZ ;  /* 0x00006a00000d7a24 */ /* 0x040fe200078e02ff */
[----:B------:R-:W-:Y:S01]  /*0440*/  IADD3 R21, R3, R21, RZ ;  /* 0x0000001503157210 */ /* 0x000fe20007ffe0ff */
[----:B------:R-:W-:Y:S01]  /*0450*/  IMAD R17, R0, c[0x0][0x1c8], RZ ;  /* 0x0000720000117a24 */ /* 0x000fe200078e02ff */
[----:B------:R-:W-:Y:S01]  /*0460*/  LEA R20, P0, R2, c[0x0][0x240], 0x2 ;  /* 0x0000900002147a11 */ /* 0x000fe200078010ff */
[----:B------:R-:W-:-:S03]  /*0470*/  IMAD.WIDE.U32 R4, R45, c[0x0][0x1e8], R4 ;  /* 0x00007a002d047a25 */ /* 0x000fc600078e0004 */
[----:B------:R-:W-:Y:S01]  /*0480*/  LEA.HI.X R21, R2, c[0x0][0x244], R21, 0x2, P0 ;  /* 0x0000910002157a11 */ /* 0x000fe200000f1415 */
[----:B------:R-:W-:Y:S01]  /*0490*/  IMAD.WIDE.U32 R6, R10, c[0x0][0x1a8], R6 ;  /* 0x00006a000a067a25 */ /* 0x000fe200078e0006 */
[----:B------:R-:W-:Y:S02]  /*04a0*/  IADD3 R11, R5, R11, RZ ;  /* 0x0000000b050b7210 */ /* 0x000fe40007ffe0ff */
[----:B------:R-:W-:Y:S01]  /*04b0*/  LEA R19, P1, R4, c[0x0][0x248], 0x2 ;  /* 0x0000920004137a11 */ /* 0x000fe200078210ff */
[----:B------:R-:W-:-:S03]  /*04c0*/  IMAD.WIDE.U32 R8, R10, c[0x0][0x1c8], R8 ;  /* 0x000072000a087a25 */ /* 0x000fc600078e0008 */
[----:B------:R-:W-:Y:S01]  /*04d0*/  LEA.HI.X R4, R4, c[0x0][0x24c], R11, 0x2, P1 ;  /* 0x0000930004047a11 */ /* 0x000fe200008f140b */
[----:B------:R-:W-:Y:S01]  /*04e0*/  IMAD R13, R10, c[0x0][0x1ac], R13 ;  /* 0x00006b000a0d7a24 */ /* 0x000fe200078e020d */
[----:B------:R-:W-:Y:S01]  /*04f0*/  LEA R3, P3, R8, c[0x0][0x230], 0x2 ;  /* 0x00008c0008037a11 */ /* 0x000fe200078610ff */
[----:B------:R-:W-:Y:S01]  /*0500*/  IMAD R23, R10, c[0x0][0x1cc], R17 ;  /* 0x000073000a177a24 */ /* 0x000fe200078e0211 */
[----:B------:R-:W-:Y:S01]  /*0510*/  LEA R17, P2, R6, c[0x0][0x228], 0x2 ;  /* 0x00008a0006117a11 */ /* 0x000fe200078410ff */
[----:B------:R-:W-:Y:S01]  /*0520*/  IMAD R2, R44, c[0x0][0x180], RZ ;  /* 0x000060002c027a24 */ /* 0x000fe200078e02ff */
[----:B------:R-:W-:Y:S01]  /*0530*/  IADD3 R7, R7, R13, RZ ;  /* 0x0000000d07077210 */ /* 0x000fe20007ffe0ff */
[----:B------:R-:W-:Y:S01]  /*0540*/  IMAD R0, R41, c[0x0][0x164], R45 ;  /* 0x0000590029007a24 */ /* 0x000fe200078e022d */
[----:B------:R-:W-:Y:S01]  /*0550*/  IADD3 R5, R9, R23, RZ ;  /* 0x0000001709057210 */ /* 0x000fe20007ffe0ff */
[C---:B------:R-:W-:Y:S01]  /*0560*/  IMAD R11, R45.reuse, c[0x0][0x184], R2 ;  /* 0x000061002d0b7a24 */ /* 0x040fe200078e0202 */
[----:B0-----:R-:W-:Y:S01]  /*0570*/  SHF.R.S32.HI R2, RZ, 0x1f, R15 ;  /* 0x0000001fff027819 */ /* 0x001fe2000001140f */
[----:B------:R-:W-:Y:S01]  /*0580*/  IMAD.WIDE.U32 R74, R45, c[0x0][0x180], RZ ;  /* 0x000060002d4a7a25 */ /* 0x000fe200078e00ff */
[----:B------:R-:W-:-:S02]  /*0590*/  LEA.HI.X R18, R6, c[0x0][0x22c], R7, 0x2, P2 ;  /* 0x00008b0006127a11 */ /* 0x000fc400010f1407 */
[----:B------:R-:W-:Y:S01]  /*05a0*/  LEA.HI.X R16, R8, c[0x0][0x234], R5, 0x2, P3 ;  /* 0x00008d0008107a11 */ /* 0x000fe200018f1405 */
[----:B------:R-:W-:Y:S01]  /*05b0*/  IMAD R0, R0, c[0x0][0x174], RZ ;  /* 0x00005d0000007a24 */ /* 0x000fe200078e02ff */
[C---:B------:R-:W-:Y:S02]  /*05c0*/  SHF.L.U64.HI R9, R15.reuse, 0x4, R2 ;  /* 0x000000040f097819 */ /* 0x040fe40000010202 */
[----:B------:R-:W-:Y:S01]  /*05d0*/  MOV R5, R4 ;  /* 0x0000000400057202 */ /* 0x000fe20000000f00 */
[----:B------:R-:W-:Y:S01]  /*05e0*/  IMAD R10, R0, c[0x0][0x16c], RZ ;  /* 0x00005b00000a7a24 */ /* 0x000fe200078e02ff */
[----:B------:R-:W-:Y:S02]  /*05f0*/  MOV R13, RZ ;  /* 0x000000ff000d7202 */ /* 0x000fe40000000f00 */
[----:B------:R-:W-:Y:S02]  /*0600*/  SHF.L.U32 R12, R15, 0x4, RZ ;  /* 0x000000040f0c7819 */ /* 0x000fe400000006ff */
[----:B------:R-:W-:-:S02]  /*0610*/  IADD3 R11, R75, R11, RZ ;  /* 0x0000000b4b0b7210 */ /* 0x000fc40007ffe0ff */
[----:B------:R-:W-:Y:S02]  /*0620*/  MOV R8, R20 ;  /* 0x0000001400087202 */ /* 0x000fe40000000f00 */
[----:B------:R-:W-:Y:S02]  /*0630*/  MOV R7, R19 ;  /* 0x0000001300077202 */ /* 0x000fe40000000f00 */
[----:B------:R-:W-:Y:S02]  /*0640*/  MOV R6, R21 ;  /* 0x0000001500067202 */ /* 0x000fe40000000f00 */
[----:B------:R-:W-:Y:S02]  /*0650*/  MOV R4, R17 ;  /* 0x0000001100047202 */ /* 0x000fe40000000f00 */
[----:B------:R-:W-:Y:S02]  /*0660*/  MOV R2, R18 ;  /* 0x0000001200027202 */ /* 0x000fe40000000f00 */
[----:B-1----:R-:W-:-:S02]  /*0670*/  MOV R0, R16 ;  /* 0x0000001000007202 */ /* 0x002fc40000000f00 */
.L_x_2659:
        /* <DEDUP_REMOVED lines=53> */
.L_x_2647:
[----:B------:R-:W-:Y:S05]  /*09d0*/  BSYNC B0 ;  /* 0x0000000000007941 */ /* 0x000fea0003800000 */
.L_x_2646:
        /* <DEDUP_REMOVED lines=33> */
.L_x_2649:
[----:B------:R-:W-:Y:S05]  /*0bf0*/  BSYNC B0 ;  /* 0x0000000000007941 */ /* 0x000fea0003800000 */
.L_x_2648:
        /* <DEDUP_REMOVED lines=33> */
.L_x_2651:
[----:B------:R-:W-:Y:S05]  /*0e10*/  BSYNC B0 ;  /* 0x0000000000007941 */ /* 0x000fea0003800000 */
.L_x_2650:
        /* <DEDUP_REMOVED lines=33> */
.L_x_2653:
[----:B------:R-:W-:Y:S05]  /*1030*/  BSYNC B0 ;  /* 0x0000000000007941 */ /* 0x000fea0003800000 */
.L_x_2652:
        /* <DEDUP_REMOVED lines=8> */
[----:B------:R-:W-:Y:S01]  /*10c0*/  LOP3.LUT P0, RZ, R15, 0x1f, RZ, 0xc0, !PT ;  /* 0x0000001f0fff7812 */ /* 0x000fe2000780c0ff */
[----:B------:R-:W-:Y:S01]  /*10d0*/  HFMA2.MMA R56, -RZ, RZ, 0, 0 ;  /* 0x00000000ff387435 */ /* 0x000fe200000001ff */
[----:B------:R-:W-:Y:S02]  /*10e0*/  FMUL.FTZ R52, R20, R47 ;  /* 0x0000002f14347220 */ /* 0x000fe40000410000 */
[----:B------:R-:W-:Y:S01]  /*10f0*/  ISETP.EQ.OR P0, PT, R13, RZ, P0 ;  /* 0x000000ff0d00720c */ /* 0x000fe20000702670 */
[----:B------:R-:W-:Y:S02]  /*1100*/  FMUL.FTZ R53, R21, R46 ;  /* 0x0000002e15357220 */ /* 0x000fe40000410000 */
[----:B------:R-:W-:Y:S02]  /*1110*/  FMUL.FTZ R54, R22, R49 ;  /* 0x0000003116367220 */ /* 0x000fe40000410000 */
[----:B------:R-:W-:Y:S02]  /*1120*/  FMUL.FTZ R55, R23, R48 ;  /* 0x0000003017377220 */ /* 0x000fe40000410000 */
.L_x_2657:
        /* <DEDUP_REMOVED lines=8> */
[----:B------:R-:W-:Y:S01]  /*11b0*/  LEA.HI.X R29, R20, c[0x0][0x224], R21, 0x3, P1 ;  /* 0x00008900141d7a11 */ /* 0x000fe200008f1c15 */
[----:B------:R-:W-:-:S05]  /*11c0*/  IMAD R23, R33, c[0x0][0x1a0], RZ ;  /* 0x0000680021177a24 */ /* 0x000fca00078e02ff */
[----:B------:R-:W2:Y:S01]  /*11d0*/  LDG.E.64 R28, [R28.64] ;  /* 0x000000041c1c7981 */ /* 0x000ea2000c1e1b00 */
[----:B------:R-:W-:Y:S01]  /*11e0*/  IMAD.WIDE.U32 R20, R56, c[0x0][0x1a0], RZ ;  /* 0x0000680038147a25 */ /* 0x000fe200078e00ff */
[----:B------:R-:W-:-:S03]  /*11f0*/  SHF.L.U32 R35, R15, 0x1, RZ ;  /* 0x000000010f237819 */ /* 0x000fc600000006ff */
[----:B------:R-:W-:Y:S01]  /*1200*/  IMAD R23, R56, c[0x0][0x1a4], R23 ;  /* 0x0000690038177a24 */ /* 0x000fe200078e0217 */
[----:B------:R-:W-:-:S04]  /*1210*/  LEA R30, P1, R20, R4, 0x2 ;  /* 0x00000004141e7211 */ /* 0x000fc800078210ff */
[----:B------:R-:W-:-:S04]  /*1220*/  IADD3 R21, R21, R23, RZ ;  /* 0x0000001715157210 */ /* 0x000fc80007ffe0ff */
[----:B------:R-:W-:-:S05]  /*1230*/  LEA.HI.X R31, R20, R2, R21, 0x2, P1 ;  /* 0x00000002141f7211 */ /* 0x000fca00008f1415 */
[----:B------:R-:W-:-:S05]  /*1240*/  IMAD.WIDE R30, R35, 0x10, R30 ;  /* 0x00000010231e7825 */ /* 0x000fca00078e021e */
[----:B------:R0:W3:Y:S04]  /*1250*/  LDG.E.128 R20, [R30.64] ;  /* 0x000000041e147981 */ /* 0x0000e8000c1e1d00 */
[----:B------:R0:W4:Y:S01]  /*1260*/  LDG.E.128 R24, [R30.64+0x10] ;  /* 0x000010041e187981 */ /* 0x000122000c1e1d00 */
[----:B------:R-:W-:-:S04]  /*1270*/  IMAD R33, R33, c[0x0][0x1c0], RZ ;  /* 0x0000700021217a24 */ /* 0x000fc800078e02ff */
[C---:B------:R-:W-:Y:S02]  /*1280*/  IMAD R39, R56.reuse, c[0x0][0x1c4], R33 ;  /* 0x0000710038277a24 */ /* 0x040fe400078e0221 */
[----:B0-----:R-:W-:-:S05]  /*1290*/  IMAD.WIDE.U32 R30, R56, c[0x0][0x1c0], RZ ;  /* 0x00007000381e7a25 */ /* 0x001fca00078e00ff */
[----:B------:R-:W-:Y:S02]  /*12a0*/  IADD3 R39, R31, R39, RZ ;  /* 0x000000271f277210 */ /* 0x000fe40007ffe0ff */
[----:B------:R-:W-:Y:S01]  /*12b0*/  ISETP.NE.AND P2, PT, R14, 0x1f, PT ;  /* 0x0000001f0e00780c */ /* 0x000fe20003f45270 */
[CC--:B--2---:R-:W-:Y:S02]  /*12c0*/  FMUL.FTZ R34, R29.reuse, R46.reuse ;  /* 0x0000002e1d227220 */ /* 0x0c4fe40000410000 */
[----:B------:R-:W-:Y:S02]  /*12d0*/  FMUL.FTZ R28, R28, 1.4426950216293334961 ;  /* 0x3fb8aa3b1c1c7820 */ /* 0x000fe40000410000 */
[----:B------:R-:W-:Y:S02]  /*12e0*/  FMUL.RZ R38, R34, 0.15915493667125701904 ;  /* 0x3e22f98322267820 */ /* 0x000fe4000040c000 */
[C---:B------:R-:W-:Y:S02]  /*12f0*/  FMUL.FTZ R34, R28.reuse, R46 ;  /* 0x0000002e1c227220 */ /* 0x040fe40000410000 */
[----:B------:R-:W-:Y:S01]  /*1300*/  FMUL.FTZ R32, R29, R47 ;  /* 0x0000002f1d207220 */ /* 0x000fe20000410000 */
[----:B------:R-:W-:Y:S01]  /*1310*/  MUFU.SIN R60, R38 ;  /* 0x00000026003c7308 */ /* 0x000fe20000000400 */
[----:B------:R-:W-:-:S02]  /*1320*/  FMUL.FTZ R70, R28, R49 ;  /* 0x000000311c467220 */ /* 0x000fc40000410000 */
[----:B------:R-:W-:Y:S02]  /*1330*/  FMUL.RZ R36, R32, 0.15915493667125701904 ;  /* 0x3e22f98320247820 */ /* 0x000fe4000040c000 */
[C---:B------:R-:W-:Y:S02]  /*1340*/  FMUL.FTZ R32, R28.reuse, R47 ;  /* 0x0000002f1c207220 */ /* 0x040fe40000410000 */
[----:B------:R-:W-:Y:S01]  /*1350*/  FMUL.FTZ R57, R28, R48 ;  /* 0x000000301c397220 */ /* 0x000fe20000410000 */
[----:B------:R0:W1:Y:S01]  /*1360*/  MUFU.EX2 R37, R34 ;  /* 0x0000002200257308 */ /* 0x0000620000000800 */
[----:B------:R-:W-:Y:S02]  /*1370*/  FMUL.FTZ R28, R29, R49 ;  /* 0x000000311d1c7220 */ /* 0x000fe40000410000 */
[----:B---3--:R-:W-:-:S05]  /*1380*/  FMUL.FTZ R59, R52, R20 ;  /* 0x00000014343b7220 */ /* 0x008fca0000410000 */
[----:B------:R-:W2:Y:S01]  /*1390*/  MUFU.COS R62, R38 ;  /* 0x00000026003e7308 */ /* 0x000ea20000000000 */
[----:B0-----:R-:W-:Y:S02]  /*13a0*/  FMUL.FTZ R34, R29, R48 ;  /* 0x000000301d227220 */ /* 0x001fe40000410000 */
[----:B------:R-:W-:Y:S02]  /*13b0*/  FMUL.FTZ R61, R52, R21 ;  /* 0x00000015343d7220 */ /* 0x000fe40000410000 */
[----:B------:R-:W-:Y:S02]  /*13c0*/  FMUL.RZ R34, R34, 0.15915493667125701904 ;  /* 0x3e22f98322227820 */ /* 0x000fe4000040c000 */
[----:B------:R-:W-:Y:S01]  /*13d0*/  FMUL.FTZ R64, R53, R22 ;  /* 0x0000001635407220 */ /* 0x000fe20000410000 */
[----:B------:R-:W-:Y:S01]  /*13e0*/  MUFU.SIN R71, R36 ;  /* 0x0000002400477308 */ /* 0x000fe20000000400 */
[----:B-1----:R-:W-:Y:S02]  /*13f0*/  FMUL.FTZ R60, R37, R60 ;  /* 0x0000003c253c7220 */ /* 0x002fe40000410000 */
[----:B------:R-:W-:-:S02]  /*1400*/  FMUL.FTZ R67, R53, R23 ;  /* 0x0000001735437220 */ /* 0x000fc40000410000 */
[----:B------:R-:W-:Y:S02]  /*1410*/  FMUL.FTZ R21, R61, R60 ;  /* 0x0000003c3d157220 */ /* 0x000fe40000410000 */
[C---:B----4-:R-:W-:Y:S01]  /*1420*/  FMUL.FTZ R72, R54.reuse, R25 ;  /* 0x0000001936487220 */ /* 0x050fe20000410000 */
[----:B------:R0:W-:Y:S01]  /*1430*/  MUFU.COS R69, R36 ;  /* 0x0000002400457308 */ /* 0x0001e20000000000 */
[----:B--2---:R-:W-:Y:S02]  /*1440*/  FMUL.FTZ R62, R37, R62 ;  /* 0x0000003e253e7220 */ /* 0x004fe40000410000 */
[----:B------:R-:W-:Y:S02]  /*1450*/  FMUL.FTZ R65, R54, R24 ;  /* 0x0000001836417220 */ /* 0x000fe40000410000 */
[----:B------:R-:W-:Y:S02]  /*1460*/  FFMA.FTZ R21, R59, R62, -R21 ;  /* 0x0000003e3b157223 */ /* 0x000fe40000010815 */
[----:B------:R-:W-:Y:S01]  /*1470*/  FMUL.FTZ R66, R55, R27 ;  /* 0x0000001b37427220 */ /* 0x000fe20000410000 */
[----:B------:R-:W-:Y:S01]  /*1480*/  MUFU.EX2 R70, R70 ;  /* 0x0000004600467308 */ /* 0x000fe20000000800 */
[----:B0-----:R-:W-:Y:S01]  /*1490*/  FMUL.RZ R36, R28, 0.15915493667125701904 ;  /* 0x3e22f9831c247820 */ /* 0x001fe2000040c000 */
[----:B------:R-:W-:Y:S01]  /*14a0*/  LEA R28, P1, R30, R3, 0x2 ;  /* 0x000000031e1c7211 */ /* 0x000fe200078210ff */
[----:B------:R-:W-:-:S02]  /*14b0*/  FADD.FTZ R21, R64, R21 ;  /* 0x0000001540157221 */ /* 0x000fc40000010000 */
[----:B------:R-:W-:Y:S01]  /*14c0*/  FMUL.FTZ R63, R55, R26 ;  /* 0x0000001a373f7220 */ /* 0x000fe20000410000 */
[----:B------:R-:W-:Y:S01]  /*14d0*/  LEA.HI.X R29, R30, R0, R39, 0x2, P1 ;  /* 0x000000001e1d7211 */ /* 0x000fe200008f1427 */
[----:B------:R-:W-:Y:S01]  /*14e0*/  FMUL.FTZ R30, R59, R60 ;  /* 0x0000003c3b1e7220 */ /* 0x000fe20000410000 */
[----:B------:R-:W0:Y:S03]  /*14f0*/  MUFU.SIN R33, R36 ;  /* 0x0000002400217308 */ /* 0x000e260000000400 */
[----:B------:R-:W-:Y:S02]  /*1500*/  FFMA.FTZ R30, R61, R62, R30 ;  /* 0x0000003e3d1e7223 */ /* 0x000fe4000001001e */
[----:B------:R-:W-:-:S03]  /*1510*/  IMAD.WIDE R28, R35, 0x10, R28 ;  /* 0x00000010231c7825 */ /* 0x000fc600078e021c */
[----:B------:R-:W1:Y:S01]  /*1520*/  MUFU.COS R31, R36 ;  /* 0x00000024001f7308 */ /* 0x000e620000000000 */
[----:B------:R-:W-:-:S07]  /*1530*/  FADD.FTZ R23, R67, R30 ;  /* 0x0000001e43177221 */ /* 0x000fce0000010000 */
[----:B------:R-:W2:Y:S01]  /*1540*/  MUFU.EX2 R32, R32 ;  /* 0x0000002000207308 */ /* 0x000ea20000000800 */
[----:B0-----:R-:W-:-:S07]  /*1550*/  FMUL.FTZ R68, R70, R33 ;  /* 0x0000002146447220 */ /* 0x001fce0000410000 */
[----:B------:R-:W-:Y:S01]  /*1560*/  MUFU.EX2 R57, R57 ;  /* 0x0000003900397308 */ /* 0x000fe20000000800 */
[----:B-1----:R-:W-:-:S07]  /*1570*/  FMUL.FTZ R70, R70, R31 ;  /* 0x0000001f46467220 */ /* 0x002fce0000410000 */
[----:B------:R-:W0:Y:S01]  /*1580*/  MUFU.COS R58, R34 ;  /* 0x00000022003a7308 */ /* 0x000e220000000000 */
[----:B------:R-:W-:-:S07]  /*1590*/  FMUL.FTZ R22, R68, R23 ;  /* 0x0000001744167220 */ /* 0x000fce0000410000 */
[----:B------:R-:W1:Y:S01]  /*15a0*/  MUFU.SIN R20, R34 ;  /* 0x0000002200147308 */ /* 0x000e620000000400 */
[----:B------:R-:W-:Y:S01]  /*15b0*/  FMUL.FTZ R30, R68, R21 ;  /* 0x00000015441e7220 */ /* 0x000fe20000410000 */
[----:B------:R-:W-:Y:S01]  /*15c0*/  ISETP.GE.AND P1, PT, R14, 0x1, PT ;  /* 0x000000010e00780c */ /* 0x000fe20003f26270 */
[C---:B--2---:R-:W-:Y:S01]  /*15d0*/  FMUL.FTZ R69, R32.reuse, R69 ;  /* 0x0000004520457220 */ /* 0x044fe20000410000 */
[----:B------:R2:W3:Y:S01]  /*15e0*/  LDG.E.128 R24, [R28.64] ;  /* 0x000000041c187981 */ /* 0x0004e2000c1e1d00 */
[----:B------:R-:W-:Y:S02]  /*15f0*/  FMUL.FTZ R71, R32, R71 ;  /* 0x0000004720477220 */ /* 0x000fe40000410000 */
[C---:B------:R-:W-:Y:S02]  /*1600*/  FFMA.FTZ R22, R70.reuse, R21, -R22 ;  /* 0x0000001546167223 */ /* 0x040fe40000010816 */
[----:B------:R-:W-:Y:S02]  /*1610*/  FFMA.FTZ R23, R70, R23, R30 ;  /* 0x0000001746177223 */ /* 0x000fe4000001001e */
[----:B------:R-:W-:-:S02]  /*1620*/  FMUL.FTZ R21, R69, R60 ;  /* 0x0000003c45157220 */ /* 0x000fc40000410000 */
[C---:B0-----:R-:W-:Y:S02]  /*1630*/  FMUL.FTZ R58, R57.reuse, R58 ;  /* 0x0000003a393a7220 */ /* 0x041fe40000410000 */
[----:B------:R-:W-:Y:S02]  /*1640*/  FADD.FTZ R30, R72, R23 ;  /* 0x00000017481e7221 */ /* 0x000fe40000010000 */
[----:B-1----:R-:W-:Y:S02]  /*1650*/  FMUL.FTZ R57, R57, R20 ;  /* 0x0000001439397220 */ /* 0x002fe40000410000 */
[----:B------:R-:W-:Y:S02]  /*1660*/  FMUL.FTZ R20, R71, R60 ;  /* 0x0000003c47147220 */ /* 0x000fe40000410000 */
[----:B------:R-:W-:Y:S02]  /*1670*/  FADD.FTZ R22, R65, R22 ;  /* 0x0000001641167221 */ /* 0x000fe40000010000 */
[----:B------:R-:W-:-:S02]  /*1680*/  FFMA.FTZ R23, R71, R62, R21 ;  /* 0x0000003e47177223 */ /* 0x000fc40000010015 */
[----:B------:R-:W-:Y:S02]  /*1690*/  FFMA.FTZ R21, R69, R62, -R20 ;  /* 0x0000003e45157223 */ /* 0x000fe40000010814 */
[C---:B------:R-:W-:Y:S02]  /*16a0*/  FMUL.FTZ R33, R57.reuse, R22 ;  /* 0x0000001639217220 */ /* 0x040fe40000410000 */
[----:B------:R-:W-:Y:S02]  /*16b0*/  FMUL.FTZ R20, R68, R23 ;  /* 0x0000001744147220 */ /* 0x000fe40000410000 */
[-C--:B------:R-:W-:Y:S02]  /*16c0*/  FMUL.FTZ R31, R57, R30.reuse ;  /* 0x0000001e391f7220 */ /* 0x080fe40000410000 */
[----:B------:R-:W-:Y:S02]  /*16d0*/  FFMA.FTZ R33, R58, R30, R33 ;  /* 0x0000001e3a217223 */ /* 0x000fe40000010021 */
[----:B------:R-:W-:-:S02]  /*16e0*/  FFMA.FTZ R20, R70, R21, -R20 ;  /* 0x0000001546147223 */ /* 0x000fc40000010814 */
[----:B------:R-:W-:Y:S02]  /*16f0*/  FFMA.FTZ R22, R58, R22, -R31 ;  /* 0x000000163a167223 */ /* 0x000fe4000001081f */
[----:B------:R-:W-:Y:S02]  /*1700*/  FMUL.FTZ R21, R68, R21 ;  /* 0x0000001544157220 */ /* 0x000fe40000410000 */
        /* <DEDUP_REMOVED lines=8> */
[----:B------:R-:W-:Y:S02]  /*1790*/  FFMA.FTZ R32, R58, R20, -R23 ;  /* 0x000000143a207223 */ /* 0x000fe40000010817 */
[----:B------:R2:W5:Y:S04]  /*17a0*/  LDG.E.128 R20, [R28.64+0x10] ;  /* 0x000010041c147981 */ /* 0x000568000c1e1d00 */
[----:B------:R-:W2:Y:S04]  /*17b0*/  SHFL.UP PT, R31, R32, 0x1, RZ ;  /* 0x04200000201f7989 */ /* 0x000ea800000e00ff */
[----:B------:R-:W4:Y:S01]  /*17c0*/  SHFL.UP PT, R33, R30, 0x1, RZ ;  /* 0x042000001e217989 */ /* 0x000f2200000e00ff */
[----:B0-----:R-:W-:-:S02]  /*17d0*/  FMUL.FTZ R36, R30, R39 ;  /* 0x000000271e247220 */ /* 0x001fc40000410000 */
[-C--:B-1----:R-:W-:Y:S02]  /*17e0*/  FMUL.FTZ R38, R30, R37.reuse ;  /* 0x000000251e267220 */ /* 0x082fe40000410000 */
[C---:B------:R-:W-:Y:S02]  /*17f0*/  FFMA.FTZ R37, R32.reuse, R37, -R36 ;  /* 0x0000002520257223 */ /* 0x040fe40000010824 */
[----:B------:R-:W-:Y:S02]  /*1800*/  FFMA.FTZ R38, R32, R39, R38 ;  /* 0x0000002720267223 */ /* 0x000fe40000010026 */
[----:B------:R-:W-:Y:S02]  /*1810*/  @P1 FADD.FTZ R34, R34, R37 ;  /* 0x0000002522221221 */ /* 0x000fe40000010000 */
[----:B------:R-:W-:Y:S02]  /*1820*/  @P1 FADD.FTZ R35, R35, R38 ;  /* 0x0000002623231221 */ /* 0x000fe40000010000 */
[----:B--2---:R-:W-:-:S02]  /*1830*/  FMUL.FTZ R28, R30, R31 ;  /* 0x0000001f1e1c7220 */ /* 0x004fc40000410000 */
[-C--:B----4-:R-:W-:Y:S01]  /*1840*/  FMUL.FTZ R36, R30, R33.reuse ;  /* 0x000000211e247220 */ /* 0x090fe20000410000 */
[----:B------:R-:W0:Y:S01]  /*1850*/  SHFL.UP PT, R37, R34, 0x2, RZ ;  /* 0x0440000022257989 */ /* 0x000e2200000e00ff */
[C---:B------:R-:W-:Y:S02]  /*1860*/  FFMA.FTZ R33, R32.reuse, R33, R28 ;  /* 0x0000002120217223 */ /* 0x040fe4000001001c */
[----:B------:R-:W-:Y:S01]  /*1870*/  @P1 FFMA.FTZ R32, R32, R31, -R36 ;  /* 0x0000001f20201223 */ /* 0x000fe20000010824 */
[----:B------:R-:W1:Y:S02]  /*1880*/  SHFL.UP PT, R39, R35, 0x2, RZ ;  /* 0x0440000023277989 */ /* 0x000e6400000e00ff */
[----:B------:R-:W-:Y:S02]  /*1890*/  FSEL R28, R30, R33, !P1 ;  /* 0x000000211e1c7208 */ /* 0x000fe40004800000 */
[----:B------:R-:W2:Y:S04]  /*18a0*/  SHFL.UP PT, R29, R32, 0x2, RZ ;  /* 0x04400000201d7989 */ /* 0x000ea800000e00ff */
[----:B------:R-:W4:Y:S01]  /*18b0*/  SHFL.UP PT, R31, R28, 0x2, RZ ;  /* 0x044000001c1f7989 */ /* 0x000f2200000e00ff */
[----:B------:R-:W-:Y:S01]  /*18c0*/  ISETP.GE.AND P1, PT, R14, 0x2, PT ;  /* 0x000000020e00780c */ /* 0x000fe20003f26270 */
[----:B0-----:R-:W-:-:S02]  /*18d0*/  FMUL.FTZ R33, R28, R37 ;  /* 0x000000251c217220 */ /* 0x001fc40000410000 */
[-C--:B-1----:R-:W-:Y:S02]  /*18e0*/  FMUL.FTZ R30, R28, R39.reuse ;  /* 0x000000271c1e7220 */ /* 0x082fe40000410000 */
[C---:B------:R-:W-:Y:S02]  /*18f0*/  FFMA.FTZ R36, R32.reuse, R39, R33 ;  /* 0x0000002720247223 */ /* 0x040fe40000010021 */
[----:B------:R-:W-:Y:S02]  /*1900*/  FFMA.FTZ R37, R32, R37, -R30 ;  /* 0x0000002520257223 */ /* 0x000fe4000001081e */
[----:B--2---:R-:W-:-:S04]  /*1910*/  FMUL.FTZ R30, R28, R29 ;  /* 0x0000001d1c1e7220 */ /* 0x004fc80000410000 */
[----:B------:R-:W-:Y:S02]  /*1920*/  @P1 FADD.FTZ R35, R35, R36 ;  /* 0x0000002423231221 */ /* 0x000fe40000010000 */
[----:B------:R-:W-:Y:S02]  /*1930*/  @P1 FADD.FTZ R34, R34, R37 ;  /* 0x0000002522221221 */ /* 0x000fe40000010000 */
[-C--:B----4-:R-:W-:Y:S02]  /*1940*/  FFMA.FTZ R33, R32, R31.reuse, R30 ;  /* 0x0000001f20217223 */ /* 0x090fe4000001001e */
[----:B------:R-:W-:Y:S01]  /*1950*/  FMUL.FTZ R31, R28, R31 ;  /* 0x0000001f1c1f7220 */ /* 0x000fe20000410000 */
[----:B------:R-:W0:Y:S03]  /*1960*/  SHFL.UP PT, R39, R35, 0x4, RZ ;  /* 0x0480000023277989 */ /* 0x000e2600000e00ff */
[----:B------:R-:W-:Y:S01]  /*1970*/  @P1 FFMA.FTZ R32, R32, R29, -R31 ;  /* 0x0000001d20201223 */ /* 0x000fe2000001081f */
        /* <DEDUP_REMOVED lines=24> */
[----:B--2---:R-:W-:Y:S02]  /*1b00*/  FMUL.FTZ R31, R33, R36 ;  /* 0x00000024211f7220 */ /* 0x004fe40000410000 */
[----:B------:R-:W-:-:S04]  /*1b10*/  FFMA.FTZ R37, R32, R37, -R28 ;  /* 0x0000002520257223 */ /* 0x000fc8000001081c */
[----:B------:R-:W-:Y:S02]  /*1b20*/  @P1 FADD.FTZ R35, R35, R38 ;  /* 0x0000002623231221 */ /* 0x000fe40000010000 */
[CC--:B----4-:R-:W-:Y:S02]  /*1b30*/  FMUL.FTZ R39, R33.reuse, R30.reuse ;  /* 0x0000001e21277220 */ /* 0x0d0fe40000410000 */
[----:B------:R-:W-:Y:S02]  /*1b40*/  FFMA.FTZ R38, R32, R30, R31 ;  /* 0x0000001e20267223 */ /* 0x000fe4000001001f */
[----:B------:R-:W-:Y:S02]  /*1b50*/  @P1 FADD.FTZ R34, R34, R37 ;  /* 0x0000002522221221 */ /* 0x000fe40000010000 */
[----:B------:R-:W-:Y:S01]  /*1b60*/  @P1 FFMA.FTZ R32, R32, R36, -R39 ;  /* 0x0000002420201223 */ /* 0x000fe20000010827 */
[----:B------:R-:W0:Y:S01]  /*1b70*/  SHFL.UP PT, R37, R35, 0x10, RZ ;  /* 0x0600000023257989 */ /* 0x000e2200000e00ff */
[----:B------:R-:W-:-:S03]  /*1b80*/  FSEL R36, R33, R38, !P1 ;  /* 0x0000002621247208 */ /* 0x000fc60004800000 */
[----:B------:R-:W1:Y:S04]  /*1b90*/  SHFL.UP PT, R73, R34, 0x10, RZ ;  /* 0x0600000022497989 */ /* 0x000e6800000e00ff */
[----:B------:R-:W2:Y:S04]  /*1ba0*/  SHFL.UP PT, R33, R32, 0x10, RZ ;  /* 0x0600000020217989 */ /* 0x000ea800000e00ff */
[----:B------:R-:W4:Y:S01]  /*1bb0*/  SHFL.UP PT, R39, R36, 0x10, RZ ;  /* 0x0600000024277989 */ /* 0x000f2200000e00ff */
[----:B------:R-:W-:Y:S01]  /*1bc0*/  MOV R29, RZ ;  /* 0x000000ff001d7202 */ /* 0x000fe20000000f00 */
[----:B------:R-:W-:Y:S01]  /*1bd0*/  CS2R R30, SRZ ;  /* 0x00000000001e7805 */ /* 0x000fe2000001ff00 */
[----:B------:R-:W-:-:S02]  /*1be0*/  MOV R28, 0x3f800000 ;  /* 0x3f800000001c7802 */ /* 0x000fc40000000f00 */
[----:B------:R-:W-:-:S04]  /*1bf0*/  ISETP.GE.AND P1, PT, R14, 0x10, PT ;  /* 0x000000100e00780c */ /* 0x000fc80003f26270 */
[----:B------:R-:W3:Y:S01]  /*1c00*/  @!P0 LDS.128 R28, [R56.X16+0x880] ;  /* 0x00088000381c8984 */ /* 0x000ee2000000cc00 */
[----:B0-----:R-:W-:-:S04]  /*1c10*/  FMUL.FTZ R51, R36, R37 ;  /* 0x0000002524337220 */ /* 0x001fc80000410000 */
        /* <DEDUP_REMOVED lines=44> */
[C---:B------:R-:W-:Y:S02]  /*1ee0*/  FMUL.FTZ R33, R37.reuse, R31 ;  /* 0x0000001f25217220 */ /* 0x040fe40000410000 */
        /* <DEDUP_REMOVED lines=28> */
.L_x_2656:
[----:B------:R-:W-:Y:S05]  /*20b0*/  BSYNC B0 ;  /* 0x0000000000007941 */ /* 0x000fea0003800000 */
.L_x_2655:
[----:B0-----:R-:W-:Y:S01]  /*20c0*/  IADD3 R56, R56, 0x1, RZ ;  /* 0x0000000138387810 */ /* 0x001fe20007ffe0ff */
[-C--:B------:R-:W-:Y:S02]  /*20d0*/  FMUL.FTZ R57, R57, R72.reuse ;  /* 0x0000004839397220 */ /* 0x080fe40000410000 */
[-C--:B------:R-:W-:Y:S01]  /*20e0*/  FFMA.FTZ R25, R58, R72.reuse, R25 ;  /* 0x000000483a197223 */ /* 0x080fe20000010019 */
[----:B------:R-:W-:Y:S01]  /*20f0*/  ISETP.GE.AND P1, PT, R56, c[0x0][0x16c], PT ;  /* 0x00005b0038007a0c */ /* 0x000fe20003f26270 */
[----:B------:R-:W-:Y:S02]  /*2100*/  FFMA.FTZ R58, R58, R65, -R57 ;  /* 0x000000413a3a7223 */ /* 0x000fe40000010839 */
[----:B------:R-:W-:Y:S02]  /*2110*/  FADD.FTZ R66, R66, R25 ;  /* 0x0000001942427221 */ /* 0x000fe40000010000 */
[----:B------:R-:W-:Y:S02]  /*2120*/  FMUL.FTZ R27, R27, R67 ;  /* 0x000000431b1b7220 */ /* 0x000fe40000410000 */
[----:B-----5:R-:W-:-:S02]  /*2130*/  FMUL.FTZ R21, R21, R72 ;  /* 0x0000004815157220 */ /* 0x020fc40000410000 */
        /* <DEDUP_REMOVED lines=12> */
.L_x_2654:
[C---:B------:R-:W-:Y:S01]  /*2200*/  SHF.L.U32 R20, R13.reuse, 0x7, RZ ;  /* 0x000000070d147819 */ /* 0x040fe200000006ff */
[----:B------:R-:W-:Y:S01]  /*2210*/  IMAD R22, R40, c[0x0][0x200], RZ ;  /* 0x0000800028167a24 */ /* 0x000fe200078e02ff */
[----:B------:R-:W-:Y:S01]  /*2220*/  BAR.SYNC.DEFER_BLOCKING 0x0 ;  /* 0x0000000000007b1d */ /* 0x000fe20000010000 */
[----:B------:R-:W-:-:S02]  /*2230*/  IADD3 R13, R13, 0x1, RZ ;  /* 0x000000010d0d7810 */ /* 0x000fc40007ffe0ff */
[----:B------:R-:W-:Y:S01]  /*2240*/  SHF.R.S32.HI R21, RZ, 0x1f, R20 ;  /* 0x0000001fff157819 */ /* 0x000fe20000011414 */
[----:B------:R-:W-:Y:S01]  /*2250*/  IMAD R23, R41, c[0x0][0x204], R22 ;  /* 0x0000810029177a24 */ /* 0x000fe200078e0216 */
[----:B------:R-:W-:Y:S01]  /*2260*/  IADD3 R4, P1, R4, 0x400, RZ ;  /* 0x0000040004047810 */ /* 0x000fe20007f3e0ff */
[----:B------:R-:W-:Y:S01]  /*2270*/  IMAD R22, R44, c[0x0][0x208], RZ ;  /* 0x000082002c167a24 */ /* 0x000fe200078e02ff */
[----:B------:R-:W-:Y:S01]  /*2280*/  IADD3 R3, P2, R3, 0x400, RZ ;  /* 0x0000040003037810 */ /* 0x000fe20007f5e0ff */
[----:B------:R-:W-:Y:S01]  /*2290*/  IMAD.WIDE.U32 R20, R41, c[0x0][0x200], R20 ;  /* 0x0000800029147a25 */ /* 0x000fe200078e0014 */
[----:B------:R-:W-:Y:S02]  /*22a0*/  IADD3 R8, P3, R8, 0x200, RZ ;  /* 0x0000020008087810 */ /* 0x000fe40007f7e0ff */
[----:B------:R-:W-:Y:S02]  /*22b0*/  IADD3 R7, P4, R7, 0x200, RZ ;  /* 0x0000020007077810 */ /* 0x000fe40007f9e0ff */
[----:B------:R-:W-:Y:S01]  /*22c0*/  IADD3 R21, R21, R23, RZ ;  /* 0x0000001715157210 */ /* 0x000fe20007ffe0ff */
[----:B------:R-:W-:Y:S01]  /*22d0*/  IMAD R23, R45, c[0x0][0x20c], R22 ;  /* 0x000083002d177a24 */ /* 0x000fe200078e0216 */
[----:B------:R-:W-:-:S02]  /*22e0*/  IADD3.X R2, RZ, R2, RZ, P1, !PT ;  /* 0x00000002ff027210 */ /* 0x000fc40000ffe4ff */
[----:B------:R-:W-:Y:S01]  /*22f0*/  IADD3.X R0, RZ, R0, RZ, P2, !PT ;  /* 0x00000000ff007210 */ /* 0x000fe200017fe4ff */
[----:B------:R-:W-:Y:S01]  /*2300*/  IMAD.WIDE.U32 R20, R45, c[0x0][0x208], R20 ;  /* 0x000082002d147a25 */ /* 0x000fe200078e0014 */
[----:B------:R-:W-:Y:S02]  /*2310*/  IADD3.X R6, RZ, R6, RZ, P3, !PT ;  /* 0x00000006ff067210 */ /* 0x000fe40001ffe4ff */
[----:B------:R-:W-:Y:S02]  /*2320*/  IADD3.X R5, RZ, R5, RZ, P4, !PT ;  /* 0x00000005ff057210 */ /* 0x000fe400027fe4ff */
        /* <DEDUP_REMOVED lines=9> */
.L_x_2658:
[----:B------:R-:W-:Y:S05]  /*23c0*/  EXIT ;  /* 0x000000000000794d */ /* 0x000fea0003800000 */
.L_x_2660:
        /* <DEDUP_REMOVED lines=11> */
.L_x_5398:


//--------------------- .text._Z25selective_scan_fwd_kernelI32Selective_Scan_fwd_kernel_traitsILi32ELi4ELi1ELb1ELb1ELb1ELb1EfN3c107complexIfEEEEv13SSMParamsBase --------------------------
	.section	.text._Z25selective_scan_fwd_kernelI32Selective_Scan_fwd_kernel_traitsILi32ELi4ELi1ELb1ELb1ELb1ELb1EfN3c107complexIfEEEEv13SSMParamsBase,"ax",@progbits
	.sectioninfo	@"SHI_REGISTERS=80"
	.align	128
        .global         _Z25selective_scan_fwd_kernelI32Selective_Scan_fwd_kernel_traitsILi32ELi4ELi1ELb1ELb1ELb1ELb1EfN3c107complexIfEEEEv13SSMParamsBase
        .type           _Z25selective_scan_fwd_kernelI32Selective_Scan_fwd_kernel_traitsILi32ELi4ELi1ELb1ELb1ELb1ELb1EfN3c107complexIfEEEEv13SSMParamsBase,@function
        .size           _Z25selective_scan_fwd_kernelI32Selective_Scan_fwd_kernel_traitsILi32ELi4ELi1ELb1ELb1ELb1ELb1EfN3c107complexIfEEEEv13SSMParamsBase,(.L_x_5399 - _Z25selective_scan_fwd_kernelI32Selective_Scan_fwd_kernel_traitsILi32ELi4ELi1ELb1ELb1ELb1ELb1EfN3c107complexIfEEEEv13SSMParamsBase)
        .other          _Z25selective_scan_fwd_kernelI32Selective_Scan_fwd_kernel_traitsILi32ELi4ELi1ELb1ELb1ELb1ELb1EfN3c107complexIfEEEEv13SSMParamsBase,@"STO_CUDA_ENTRY STV_DEFAULT"
_Z25selective_scan_fwd_kernelI32Selective_Scan_fwd_kernel_traitsILi32ELi4ELi1ELb1ELb1ELb1ELb1EfN3c107complexIfEEEEv13SSMParamsBase:
.text._Z25selective_scan_fwd_kernelI32Selective_Scan_fwd_kernel_traitsILi32ELi4ELi1ELb1ELb1ELb1ELb1EfN3c107complexIfEEEEv13SSMParamsBase:
        /* <DEDUP_REMOVED lines=21> */
[----:B------:R-:W-:-:S03]  /*0150*/  ISETP.NE.AND P1, PT, RZ, c[0x0][0x178], PT ;  /* 0x00005e00ff007a0c */ /* 0x000fc60003f25270 */
[----:B------:R-:W4:Y:S01]  /*0160*/  S2R R5, SR_CTAID.X ;  /* 0x0000000000057919 */ /* 0x000f220000002500 */
[----:B0-----:R-:W-:Y:S01]  /*0170*/  IABS R6, R0 ;  /* 0x0000000000067213 */ /* 0x001fe20000000000 */
[----:B-1----:R-:W-:Y:S01]  /*0180*/  HFMA2.MMA R10, -RZ, RZ, 0, 0 ;  /* 0x00000000ff0a7435 */ /* 0x002fe200000001ff */
[----:B---3--:R-:W-:-:S04]  /*0190*/  MOV R9, c[0x0][0x174] ;  /* 0x00005d0000097a02 */ /* 0x008fc80000000f00 */
[----:B------:R-:W-:Y:S02]  /*01a0*/  ISETP.GE.AND P4, PT, R9, 0x1, PT ;  /* 0x000000010900780c */ /* 0x000fe40003f86270 */
[----:B--2---:R-:W-:-:S05]  /*01b0*/  IADD3 R12, RZ, -R11, RZ ;  /* 0x8000000bff0c7210 */ /* 0x004fca0007ffe0ff */
[----:B------:R-:W-:-:S04]  /*01c0*/  IMAD R15, R12, R13, RZ ;  /* 0x0000000d0c0f7224 */ /* 0x000fc800078e02ff */
[----:B------:R-:W-:-:S04]  /*01d0*/  IMAD.HI.U32 R11, R11, R15, R10 ;  /* 0x0000000f0b0b7227 */ /* 0x000fc800078e000a */
[----:B----4-:R-:W-:-:S04]  /*01e0*/  IMAD.WIDE.U32 R14, R5, c[0x0][0x1b0], RZ ;  /* 0x00006c00050e7a25 */ /* 0x010fc800078e00ff */
[----:B------:R-:W-:-:S04]  /*01f0*/  IMAD.HI.U32 R7, R11, R6, RZ ;  /* 0x000000060b077227 */ /* 0x000fc800078e00ff */
[----:B------:R-:W-:Y:S01]  /*0200*/  IMAD.WIDE.U32 R10, R5, c[0x0][0x1e0], RZ ;  /* 0x00007800050a7a25 */ /* 0x000fe200078e00ff */
[----:B------:R-:W-:-:S05]  /*0210*/  IADD3 R8, -R7, RZ, RZ ;  /* 0x000000ff07087210 */ /* 0x000fca0007ffe1ff */
[----:B------:R-:W-:Y:S01]  /*0220*/  IMAD R6, R13, R8, R6 ;  /* 0x000000080d067224 */ /* 0x000fe200078e0206 */
[----:B------:R-:W-:-:S04]  /*0230*/  LOP3.LUT R8, R0, c[0x0][0x178], RZ, 0x3c, !PT ;  /* 0x00005e0000087a12 */ /* 0x000fc800078e3cff */
[----:B------:R-:W-:Y:S02]  /*0240*/  ISETP.GT.U32.AND P2, PT, R13, R6, PT ;  /* 0x000000060d00720c */ /* 0x000fe40003f44070 */
[----:B------:R-:W-:Y:S01]  /*0250*/  ISETP.GE.AND P3, PT, R8, RZ, PT ;  /* 0x000000ff0800720c */ /* 0x000fe20003f66270 */
[----:B------:R-:W-:-:S10]  /*0260*/  IMAD.WIDE.U32 R8, R5, c[0x0][0x1d0], RZ ;  /* 0x0000740005087a25 */ /* 0x000fd400078e00ff */
[-C--:B------:R-:W-:Y:S02]  /*0270*/  @!P2 IADD3 R6, R6, -R13.reuse, RZ ;  /* 0x8000000d0606a210 */ /* 0x080fe40007ffe0ff */
[----:B------:R-:W-:Y:S02]  /*0280*/  @!P2 IADD3 R7, R7, 0x1, RZ ;  /* 0x000000010707a810 */ /* 0x000fe40007ffe0ff */
[----:B------:R-:W-:Y:S01]  /*0290*/  ISETP.GE.U32.AND P0, PT, R6, R13, PT ;  /* 0x0000000d0600720c */ /* 0x000fe20003f06070 */
[----:B------:R-:W-:Y:S01]  /*02a0*/  IMAD.WIDE.U32 R12, R5, c[0x0][0x190], RZ ;  /* 0x00006400050c7a25 */ /* 0x000fe200078e00ff */
[----:B------:R-:W-:-:S05]  /*02b0*/  SHF.R.S32.HI R6, RZ, 0x1f, R5 ;  /* 0x0000001fff067819 */ /* 0x000fca0000011405 */
[C---:B------:R-:W-:Y:S02]  /*02c0*/  IMAD R18, R6.reuse, c[0x0][0x190], RZ ;  /* 0x0000640006127a24 */ /* 0x040fe400078e02ff */
[C---:B------:R-:W-:Y:S02]  /*02d0*/  IMAD R16, R6.reuse, c[0x0][0x1d0], RZ ;  /* 0x0000740006107a24 */ /* 0x040fe400078e02ff */
[C---:B------:R-:W-:Y:S02]  /*02e0*/  IMAD R19, R5.reuse, c[0x0][0x194], R18 ;  /* 0x0000650005137a24 */ /* 0x040fe400078e0212 */
[----:B------:R-:W-:Y:S01]  /*02f0*/  IMAD R17, R5, c[0x0][0x1d4], R16 ;  /* 0x0000750005117a24 */ /* 0x000fe200078e0210 */
[----:B------:R-:W-:Y:S01]  /*0300*/  @P0 IADD3 R7, R7, 0x1, RZ ;  /* 0x0000000107070810 */ /* 0x000fe20007ffe0ff */
[C---:B------:R-:W-:Y:S01]  /*0310*/  IMAD R18, R6.reuse, c[0x0][0x1e0], RZ ;  /* 0x0000780006127a24 */ /* 0x040fe200078e02ff */
[----:B------:R-:W-:Y:S01]  /*0320*/  IADD3 R13, R13, R19, RZ ;  /* 0x000000130d0d7210 */ /* 0x000fe20007ffe0ff */
[----:B------:R-:W-:Y:S01]  /*0330*/  IMAD R20, R6, c[0x0][0x1b0], RZ ;  /* 0x00006c0006147a24 */ /* 0x000fe200078e02ff */
[----:B------:R-:W-:Y:S01]  /*0340*/  IADD3 R9, R9, R17, RZ ;  /* 0x0000001109097210 */ /* 0x000fe20007ffe0ff */
[C---:B------:R-:W-:Y:S01]  /*0350*/  IMAD R19, R5.reuse, c[0x0][0x1e4], R18 ;  /* 0x0000790005137a24 */ /* 0x040fe200078e0212 */
[----:B------:R-:W-:Y:S01]  /*0360*/  MOV R17, R7 ;  /* 0x0000000700117202 */ /* 0x000fe20000000f00 */
[----:B------:R-:W-:-:S02]  /*0370*/  IMAD R21, R5, c[0x0][0x1b4], R20 ;  /* 0x00006d0005157a24 */ /* 0x000fc400078e0214 */
[----:B------:R-:W-:Y:S01]  /*0380*/  IMAD R7, R3, c[0x0][0x1d8], RZ ;  /* 0x0000760003077a24 */ /* 0x000fe200078e02ff */
[----:B------:R-:W-:Y:S01]  /*0390*/  IADD3 R11, R11, R19, RZ ;  /* 0x000000130b0b7210 */ /* 0x000fe20007ffe0ff */
[----:B------:R-:W-:Y:S01]  /*03a0*/  IMAD R19, R3, c[0x0][0x1e8], RZ ;  /* 0x00007a0003137a24 */ /* 0x000fe200078e02ff */
[----:B------:R-:W-:Y:S01]  /*03b0*/  @!P3 IADD3 R17, -R17, RZ, RZ ;  /* 0x000000ff1111b210 */ /* 0x000fe20007ffe1ff */
[C---:B------:R-:W-:Y:S01]  /*03c0*/  IMAD R43, R0.reuse, c[0x0][0x1dc], R7 ;  /* 0x00007700002b7a24 */ /* 0x040fe200078e0207 */
[----:B------:R-:W-:Y:S01]  /*03d0*/  @!P1 LOP3.LUT R17, RZ, c[0x0][0x178], RZ, 0x33, !PT ;  /* 0x00005e00ff119a12 */ /* 0x000fe200078e33ff */
[----:B------:R-:W-:Y:S01]  /*03e0*/  IMAD R19, R0, c[0x0][0x1ec], R19 ;  /* 0x00007b0000137a24 */ /* 0x000fe200078e0213 */
[----:B------:R-:W-:Y:S02]  /*03f0*/  IADD3 R15, R15, R21, RZ ;  /* 0x000000150f0f7210 */ /* 0x000fe40007ffe0ff */
[----:B------:R-:W-:Y:S01]  /*0400*/  SHF.R.S32.HI R16, RZ, 0x1f, R17 ;  /* 0x0000001fff107819 */ /* 0x000fe20000011411 */
[----:B------:R-:W-:Y:S06]  /*0410*/  @!P4 EXIT ;  /* 0x000000000000c94d */ /* 0x000fec0003800000 */
[----:B------:R-:W-:Y:S01]  /*0420*/  IMAD R18, R16, c[0x0][0x1a8], RZ ;  /* 0x00006a0010127a24 */ /* 0x000fe200078e02ff */
[----:B------:R-:W0:Y:S01]  /*0430*/  S2R R7, SR_TID.X ;  /* 0x0000000000077919 */ /* 0x000e220000002100 */
[----:B------:R-:W-:-:S04]  /*0440*/  IMAD.WIDE.U32 R8, R0, c[0x0][0x1d8], R8 ;  /* 0x0000760000087a25 */ /* 0x000fc800078e0008 */
[----:B------:R-:W-:Y:S01]  /*0450*/  IMAD R16, R16, c[0x0][0x1c8], RZ ;  /* 0x0000720010107a24 */ /* 0x000fe200078e02ff */
[----:B------:R-:W-:Y:S01]  /*0460*/  IADD3 R43, R9, R43, RZ ;  /* 0x0000002b092b7210 */ /* 0x000fe20007ffe0ff */
[----:B------:R-:W-:-:S04]  /*0470*/  IMAD.WIDE.U32 R12, R17, c[0x0][0x1a8], R12 ;  /* 0x00006a00110c7a25 */ /* 0x000fc800078e000c */
[----:B------:R-:W-:-:S04]  /*0480*/  IMAD.WIDE.U32 R14, R17, c[0x0][0x1c8], R14 ;  /* 0x00007200110e7a25 */ /* 0x000fc800078e000e */
[C---:B------:R-:W-:Y:S01]  /*0490*/  IMAD R21, R17.reuse, c[0x0][0x1ac], R18 ;  /* 0x00006b0011157a24 */ /* 0x040fe200078e0212 */
[----:B------:R-:W-:Y:S01]  /*04a0*/  LEA R40, P3, R14, c[0x0][0x230], 0x2 ;  /* 0x00008c000e287a11 */ /* 0x000fe200078610ff */
[----:B------:R-:W-:Y:S01]  /*04b0*/  IMAD R23, R17, c[0x0][0x1cc], R16 ;  /* 0x0000730011177a24 */ /* 0x000fe200078e0210 */
[----:B------:R-:W-:Y:S01]  /*04c0*/  LEA R17, P0, R8, c[0x0][0x240], 0x2 ;  /* 0x0000900008117a11 */ /* 0x000fe200078010ff */
[----:B------:R-:W-:Y:S01]  /*04d0*/  IMAD.WIDE.U32 R10, R0, c[0x0][0x1e8], R10 ;  /* 0x00007a00000a7a25 */ /* 0x000fe200078e000a */
[----:B------:R-:W-:Y:S02]  /*04e0*/  LEA R16, P2, R12, c[0x0][0x228], 0x2 ;  /* 0x00008a000c107a11 */ /* 0x000fe400078410ff */
[----:B------:R-:W-:Y:S01]  /*04f0*/  LEA.HI.X R43, R8, c[0x0][0x244], R43, 0x2, P0 ;  /* 0x00009100082b7a11 */ /* 0x000fe200000f142b */
[----:B------:R-:W-:Y:S01]  /*0500*/  IMAD.WIDE.U32 R74, R0, c[0x0][0x180], RZ ;  /* 0x00006000004a7a25 */ /* 0x000fe200078e00ff */
[----:B------:R-:W1:Y:S01]  /*0510*/  S2R R8, SR_LANEID ;  /* 0x0000000000087919 */ /* 0x000e620000000000 */
[----:B------:R-:W-:-:S02]  /*0520*/  IADD3 R9, R15, R23, RZ ;  /* 0x000000170f097210 */ /* 0x000fc40007ffe0ff */
[----:B------:R-:W-:Y:S02]  /*0530*/  IADD3 R45, R11, R19, RZ ;  /* 0x000000130b2d7210 */ /* 0x000fe40007ffe0ff */
[----:B------:R-:W-:Y:S01]  /*0540*/  IADD3 R11, R13, R21, RZ ;  /* 0x000000150d0b7210 */ /* 0x000fe20007ffe0ff */
[----:B------:R-:W-:Y:S01]  /*0550*/  IMAD R13, R3, c[0x0][0x180], RZ ;  /* 0x00006000030d7a24 */ /* 0x000fe200078e02ff */
[----:B------:R-:W-:Y:S01]  /*0560*/  LEA.HI.X R44, R14, c[0x0][0x234], R9, 0x2, P3 ;  /* 0x00008d000e2c7a11 */ /* 0x000fe200018f1409 */
[----:B------:R-:W-:Y:S01]  /*0570*/  IMAD R9, R5, c[0x0][0x164], R0 ;  /* 0x0000590005097a24 */ /* 0x000fe200078e0200 */
[----:B------:R-:W-:Y:S01]  /*0580*/  LEA R41, P1, R10, c[0x0][0x248], 0x2 ;  /* 0x000092000a297a11 */ /* 0x000fe200078210ff */
[----:B------:R-:W-:Y:S01]  /*0590*/  IMAD R13, R0, c[0x0][0x184], R13 ;  /* 0x00006100000d7a24 */ /* 0x000fe200078e020d */
[----:B------:R-:W-:Y:S01]  /*05a0*/  LEA.HI.X R42, R12, c[0x0][0x22c], R11, 0x2, P2 ;  /* 0x00008b000c2a7a11 */ /* 0x000fe200010f140b */
[----:B------:R-:W-:Y:S01]  /*05b0*/  IMAD R11, R9, c[0x0][0x174], RZ ;  /* 0x00005d00090b7a24 */ /* 0x000fe200078e02ff */
[----:B0-----:R-:W-:-:S02]  /*05c0*/  SHF.R.S32.HI R12, RZ, 0x1f, R7 ;  /* 0x0000001fff0c7819 */ /* 0x001fc40000011407 */
[----:B------:R-:W-:Y:S01]  /*05d0*/  LEA.HI.X R45, R10, c[0x0][0x24c], R45, 0x2, P1 ;  /* 0x000093000a2d7a11 */ /* 0x000fe200008f142d */
[----:B------:R-:W-:Y:S01]  /*05e0*/  IMAD R11, R11, c[0x0][0x16c], RZ ;  /* 0x00005b000b0b7a24 */ /* 0x000fe200078e02ff */
[----:B------:R-:W-:Y:S02]  /*05f0*/  MOV R9, RZ ;  /* 0x000000ff00097202 */ /* 0x000fe40000000f00 */
[----:B------:R-:W-:Y:S02]  /*0600*/  SHF.L.U32 R10, R7, 0x4, RZ ;  /* 0x00000004070a7819 */ /* 0x000fe400000006ff */
[----:B------:R-:W-:Y:S02]  /*0610*/  IADD3 R13, R75, R13, RZ ;  /* 0x0000000d4b0d7210 */ /* 0x000fe40007ffe0ff */
[----:B------:R-:W-:Y:S02]  /*0620*/  SHF.L.U64.HI R12, R7, 0x4, R12 ;  /* 0x00000004070c7819 */ /* 0x000fe4000001020c */
[----:B------:R-:W-:-:S02]  /*0630*/  MOV R15, R17 ;  /* 0x00000011000f7202 */ /* 0x000fc40000000f00 */
[----:B-1----:R-:W-:Y:S02]  /*0640*/  MOV R14, R16 ;  /* 0x00000010000e7202 */ /* 0x002fe40000000f00 */
.L_x_2674:
        /* <DEDUP_REMOVED lines=53> */
.L_x_2662:
[----:B------:R-:W-:Y:S05]  /*09a0*/  BSYNC B0 ;  /* 0x0000000000007941 */ /* 0x000fea0003800000 */
.L_x_2661:
        /* <DEDUP_REMOVED lines=33> */
.L_x_2664:
[----:B------:R-:W-:Y:S05]  /*0bc0*/  BSYNC B0 ;  /* 0x0000000000007941 */ /* 0x000fea0003800000 */
.L_x_2663:
        /* <DEDUP_REMOVED lines=33> */
.L_x_2666:
[----:B------:R-:W-:Y:S05]  /*0de0*/  BSYNC B0 ;  /* 0x0000000000007941 */ /* 0x000fea0003800000 */
.L_x_2665:
        /* <DEDUP_REMOVED lines=33> */
.L_x_2668:
[----:B------:R-:W-:Y:S05]  /*1000*/  BSYNC B0 ;  /* 0x0000000000007941 */ /* 0x000fea0003800000 */
.L_x_2667:
        /* <DEDUP_REMOVED lines=15> */
.L_x_2672:
        /* <DEDUP_REMOVED lines=248> */
.L_x_2671:
[----:B------:R-:W-:Y:S05]  /*2080*/  BSYNC B0 ;  /* 0x0000000000007941 */ /* 0x000fea0003800000 */
.L_x_2670:
        /* <DEDUP_REMOVED lines=20> */
.L_x_2669:
        /* <DEDUP_REMOVED lines=32> */
[C---:B------:R-:W-:Y:S01]  /*23d0*/  IMAD.WIDE.U32 R24, R5.reuse, c[0x0][0x210], R24 ;  /* 0x0000840005187a25 */ /* 0x040fe200078e0018 */
[----:B------:R-:W-:Y:S02]  /*23e0*/  IADD3 R14, P1, R14, 0x400, RZ ;  /* 0x000004000e0e7810 */ /* 0x000fe40007f3e0ff */
[----:B------:R-:W-:Y:S01]  /*23f0*/  IADD3 R40, P2, R40, 0x400, RZ ;  /* 0x0000040028287810 */ /* 0x000fe20007f5e0ff */
[----:B------:R-:W-:Y:S01]  /*2400*/  IMAD R35, R5, c[0x0][0x214], R26 ;  /* 0x0000850005237a24 */ /* 0x000fe200078e021a */
[----:B------:R-:W-:Y:S02]  /*2410*/  IADD3 R15, P3, R15, 0x200, RZ ;  /* 0x000002000f0f7810 */ /* 0x000fe40007f7e0ff */
[----:B------:R-:W-:-:S02]  /*2420*/  IADD3 R41, P4, R41, 0x200, RZ ;  /* 0x0000020029297810 */ /* 0x000fc40007f9e0ff */
[----:B------:R-:W-:Y:S02]  /*2430*/  IADD3 R25, R25, R35, RZ ;  /* 0x0000002319197210 */ /* 0x000fe40007ffe0ff */
[----:B------:R-:W-:Y:S02]  /*2440*/  IADD3.X R42, RZ, R42, RZ, P1, !PT ;  /* 0x0000002aff2a7210 */ /* 0x000fe40000ffe4ff */
[----:B------:R-:W-:Y:S01]  /*2450*/  IADD3.X R44, RZ, R44, RZ, P2, !PT ;  /* 0x0000002cff2c7210 */ /* 0x000fe200017fe4ff */
[----:B------:R-:W-:Y:S01]  /*2460*/  IMAD.WIDE.U32 R24, R0, c[0x0][0x218], R24 ;  /* 0x0000860000187a25 */ /* 0x000fe200078e0018 */
        /* <DEDUP_REMOVED lines=22> */
[----:B------:R-:W-:Y:S01]  /*25d0*/  LEA.HI.X R31, R24, c[0x0][0x274], R31, 0x2, P0 ;  /* 0x00009d00181f7a11 */ /* 0x000fe200000f141f */
[----:B-1----:R-:W-:Y:S01]  /*25e0*/  FMUL.FTZ R25, R22, R33 ;  /* 0x0000002116197220 */ /* 0x002fe20000410000 */
[----:B------:R-:W-:-:S03]  /*25f0*/  IADD3 R22, P0, R29, R10, RZ ;  /* 0x0000000a1d167210 */ /* 0x000fc60007f1e0ff */
[----:B------:R-:W-:Y:S02]  /*2600*/  FMUL.FTZ R18, R25, R18 ;  /* 0x0000001219127220 */ /* 0x000fe40000410000 */
[----:B------:R-:W1:Y:S01]  /*2610*/  MUFU.RCP R27, R28 ;  /* 0x0000001c001b7308 */ /* 0x000e620000001000 */
[----:B0-----:R-:W-:-:S04]  /*2620*/  FMUL.FTZ R24, R21, R30 ;  /* 0x0000001e15187220 */ /* 0x001fc80000410000 */
[----:B------:R-:W-:Y:S02]  /*2630*/  FMUL.FTZ R17, R24, R17 ;  /* 0x0000001118117220 */ /* 0x000fe40000410000 */
[----:B--2---:R-:W-:Y:S01]  /*2640*/  FMUL.FTZ R26, R23, R32 ;  /* 0x00000020171a7220 */ /* 0x004fe20000410000 */
[----:B------:R-:W-:Y:S02]  /*2650*/  IADD3.X R23, R31, R12, RZ, P0, !PT ;  /* 0x0000000c1f177210 */ /* 0x000fe400007fe4ff */
[----:B------:R-:W-:Y:S01]  /*2660*/  ISETP.GE.AND P0, PT, R9, c[0x0][0x174], PT ;  /* 0x00005d0009007a0c */ /* 0x000fe20003f06270 */
[----:B------:R-:W-:Y:S02]  /*2670*/  FMUL.FTZ R19, R26, R19 ;  /* 0x000000131a137220 */ /* 0x000fe40000410000 */
[----:B-1----:R-:W-:-:S04]  /*2680*/  FMUL.FTZ R21, R20, R27 ;  /* 0x0000001b14157220 */ /* 0x002fc80000410000 */
[----:B------:R-:W-:-:S05]  /*2690*/  FMUL.FTZ R16, R21, R16 ;  /* 0x0000001015107220 */ /* 0x000fca0000410000 */
[----:B------:R0:W-:Y:S01]  /*26a0*/  STG.E.128 [R22.64], R16 ;  /* 0x0000001016007986 */ /* 0x0001e2000c101d04 */
[----:B------:R-:W-:Y:S01]  /*26b0*/  @P0 CALL.REL.NOINC `(.L_x_2673) ;  /* 0x0000001000000944 */ /* 0x000fe20003c00000 */
[----:B------:R-:W-:Y:S05]  /*26c0*/  BRA `(.L_x_2674) ;  /* 0xffffdf8000007947 */ /* 0x000fea000383ffff */
.L_x_2673:
[----:B------:R-:W-:Y:S05]  /*26d0*/  EXIT ;  /* 0x000000000000794d */ /* 0x000fea0003800000 */
.L_x_2675:
        /* <DEDUP_REMOVED lines=10> */
.L_x_5399:


//--------------------- .text._Z25selective_scan_fwd_kernelI32Selective_Scan_fwd_kernel_traitsILi128ELi16ELi1ELb0ELb0ELb0ELb0EffEEv13SSMParamsBase --------------------------
	.section	.text._Z25selective_scan_fwd_kernelI32Selective_Scan_fwd_kernel_traitsILi128ELi16ELi1ELb0ELb0ELb0ELb0EffEEv13SSMParamsBase,"ax",@progbits
	.sectioninfo	@"SHI_REGISTERS=156"
	.align	128
        .global         _Z25selective_scan_fwd_kernelI32Selective_Scan_fwd_kernel_traitsILi128ELi16ELi1ELb0ELb0ELb0ELb0EffEEv13SSMParamsBase
        .type           _Z25selective_scan_fwd_kernelI32Selective_Scan_fwd_kernel_traitsILi128ELi16ELi1ELb0ELb0ELb0ELb0EffEEv13SSMParamsBase,@function
        .size           _Z25selective_scan_fwd_kernelI32Selective_Scan_fwd_kernel_traitsILi128ELi16ELi1ELb0ELb0ELb0ELb0EffEEv13SSMParamsBase,(.L_x_5400 - _Z25selective_scan_fwd_kernelI32Selective_Scan_fwd_kernel_traitsILi128ELi16ELi1ELb0ELb0ELb0ELb0EffEEv13SSMParamsBase)
        .other          _Z25selective_scan_fwd_kernelI32Selective_Scan_fwd_kernel_traitsILi128ELi16ELi1ELb0ELb0ELb0ELb0EffEEv13SSMParamsBase,@"STO_CUDA_ENTRY STV_DEFAULT"
_Z25selective_scan_fwd_kernelI32Selective_Scan_fwd_kernel_traitsILi128ELi16ELi1ELb0ELb0ELb0ELb0EffEEv13SSMParamsBase:
.text._Z25selective_scan_fwd_kernelI32Selective_Scan_fwd_kernel_traitsILi128ELi16ELi1ELb0ELb0ELb0ELb0EffEEv13SSMParamsBase:
[----:B------:R-:W-:Y:S02]  /*0000*/  MOV R1, c[0x0][0x28] ;  /* 0x00000a0000017a02 */ /* 0x000fe40000000f00 */
[----:B------:R-:W0:Y:S01]  /*0010*/  S2UR UR32, SR_CTAID.Y ;  /* 0x00000000002079c3 */ /* 0x000e220000002600 */
[----:B------:R-:W-:Y:S02]  /*0020*/  ULDC.64 UR4, c[0x0][0x238] ;  /* 0x00008e0000047ab9 */ /* 0x000fe40000000a00 */
[----:B------:R-:W-:Y:S02]  /*0030*/  UISETP.NE.U32.AND UP0, UPT, URZ, UR4, UPT ;  /* 0x000000043f00728c */ /* 0x000fe4000bf05070 */
[----:B------:R-:W-:Y:S02]  /*0040*/  ULDC.64 UR26, c[0x0][0x118] ;  /* 0x00004600001a7ab9 */ /* 0x000fe40000000a00 */
[----:B------:R-:W-:Y:S01]  /*0050*/  UISETP.NE.AND.EX UP0, UPT, URZ, UR5, UPT, UP0 ;  /* 0x000000053f00728c */ /* 0x000fe2000bf05300 */
[----:B------:R-:W1:Y:S01]  /*0060*/  S2UR UR34, SR_CTAID.X ;  /* 0x00000000002279c3 */ /* 0x000e620000002500 */
[----:B------:R-:W-:Y:S01]  /*0070*/  HFMA2.MMA R53, -RZ, RZ, 0, 0 ;  /* 0x00000000ff357435 */ /* 0x000fe200000001ff */
[----:B------:R-:W-:-:S02]  /*0080*/  ULDC.64 UR6, c[0x0][0x1d0] ;  /* 0x0000740000067ab9 */ /* 0x000fc40000000a00 */
[----:B------:R-:W-:Y:S01]  /*0090*/  ULDC.64 UR10, c[0x0][0x1e0] ;  /* 0x00007800000a7ab9 */ /* 0x000fe20000000a00 */
[----:B------:R-:W-:Y:S01]  /*00a0*/  PLOP3.LUT P1, PT, PT, PT, UP0, 0x80, 0x0 ;  /* 0x000000000000781c */ /* 0x000fe20003f2f008 */
[----:B------:R-:W-:Y:S02]  /*00b0*/  ULDC.64 UR14, c[0x0][0x1d8] ;  /* 0x00007600000e7ab9 */ /* 0x000fe40000000a00 */
[----:B------:R-:W-:Y:S02]  /*00c0*/  ULDC.64 UR12, c[0x0][0x1e8] ;  /* 0x00007a00000c7ab9 */ /* 0x000fe40000000a00 */
[----:B0-----:R-:W-:Y:S02]  /*00d0*/  USHF.R.S32.HI UR33, URZ, 0x1f, UR32 ;  /* 0x0000001f3f217899 */ /* 0x001fe40008011420 */
[----:B------:R-:W-:-:S04]  /*00e0*/  @UP0 ULEA UR4, UP1, UR32, UR4, 0x2 ;  /* 0x0000000420040291 */ /* 0x000fc8000f82103f */
[----:B------:R-:W-:Y:S02]  /*00f0*/  @UP0 ULEA.HI.X UR5, UR32, UR5, UR33, 0x2, UP1 ;  /* 0x0000000520050291 */ /* 0x000fe400088f1421 */
[----:B------:R-:W-:-:S04]  /*0100*/  MOV R2, UR4 ;  /* 0x0000000400027c02 */ /* 0x000fc80008000f00 */
[----:B------:R-:W-:Y:S01]  /*0110*/  MOV R3, UR5 ;  /* 0x0000000500037c02 */ /* 0x000fe20008000f00 */
[----:B------:R-:W-:-:S04]  /*0120*/  ULDC.64 UR4, c[0x0][0x250] ;  /* 0x0000940000047ab9 */ /* 0x000fc80000000a00 */
[----:B------:R0:W5:Y:S01]  /*0130*/  @P1 LDG.E R2, [R2.64] ;  /* 0x0000001a02021981 */ /* 0x000162000c1e1900 */
[----:B------:R-:W-:-:S04]  /*0140*/  UISETP.NE.U32.AND UP0, UPT, URZ, UR4, UPT ;  /* 0x000000043f00728c */ /* 0x000fc8000bf05070 */
[----:B------:R-:W-:-:S06]  /*0150*/  UISETP.NE.AND.EX UP0, UPT, URZ, UR5, UPT, UP0 ;  /* 0x000000053f00728c */ /* 0x000fcc000bf05300 */
[----:B------:R-:W-:-:S05]  /*0160*/  PLOP3.LUT P0, PT, PT, PT, UP0, 0x80, 0x0 ;  /* 0x000000000000781c */ /* 0x000fca0003f0f008 */
[----:B------:R-:W-:-:S04]  /*0170*/  @UP0 ULEA UR4, UP1, UR32, UR4, 0x2 ;  /* 0x0000000420040291 */ /* 0x000fc8000f82103f */
[----:B------:R-:W-:Y:S02]  /*0180*/  @UP0 ULEA.HI.X UR5, UR32, UR5, UR33, 0x2, UP1 ;  /* 0x0000000520050291 */ /* 0x000fe400088f1421 */
[----:B------:R-:W-:Y:S01]  /*0190*/  MOV R4, UR4 ;  /* 0x0000000400047c02 */ /* 0x000fe20008000f00 */
[----:B-1----:R-:W-:Y:S01]  /*01a0*/  USHF.R.S32.HI UR35, URZ, 0x1f, UR34 ;  /* 0x0000001f3f237899 */ /* 0x002fe20008011422 */
[----:B------:R-:W-:Y:S02]  /*01b0*/  MOV R0, c[0x0][0x174] ;  /* 0x00005d0000007a02 */ /* 0x000fe40000000f00 */
[----:B------:R-:W-:Y:S01]  /*01c0*/  IMAD.U32 R5, RZ, RZ, UR5 ;  /* 0x00000005ff057e24 */ /* 0x000fe2000f8e00ff */
[----:B------:R-:W-:Y:S02]  /*01d0*/  UIMAD.WIDE.U32 UR4, UR34, UR6, URZ ;  /* 0x00000006220472a5 */ /* 0x000fe4000f8e003f */
[----:B------:R-:W-:Y:S02]  /*01e0*/  UIMAD UR6, UR35, UR6, URZ ;  /* 0x00000006230672a4 */ /* 0x000fe4000f8e023f */
[----:B------:R0:W5:Y:S01]  /*01f0*/  @P0 LDG.E R53, [R4.64] ;  /* 0x0000001a04350981 */ /* 0x000162000c1e1900 */
[----:B------:R-:W-:Y:S01]  /*0200*/  UIMAD UR9, UR35, UR10, URZ ;  /* 0x0000000a230972a4 */ /* 0x000fe2000f8e023f */
[----:B------:R-:W-:Y:S01]  /*0210*/  ISETP.GE.AND P0, PT, R0, 0x1, PT ;  /* 0x000000010000780c */ /* 0x000fe20003f06270 */
[----:B------:R-:W-:-:S02]  /*0220*/  UIMAD UR8, UR34, UR7, UR6 ;  /* 0x00000007220872a4 */ /* 0x000fc4000f8e0206 */
[----:B------:R-:W-:Y:S02]  /*0230*/  UIMAD.WIDE.U32 UR6, UR34, UR10, URZ ;  /* 0x0000000a220672a5 */ /* 0x000fe4000f8e003f */
[----:B------:R-:W-:Y:S02]  /*0240*/  UIMAD UR10, UR34, UR11, UR9 ;  /* 0x0000000b220a72a4 */ /* 0x000fe4000f8e0209 */
[----:B------:R-:W-:Y:S02]  /*0250*/  UIADD3 UR5, UR5, UR8, URZ ;  /* 0x0000000805057290 */ /* 0x000fe4000fffe03f */
[----:B------:R-:W-:Y:S02]  /*0260*/  UIMAD UR9, UR33, UR14, URZ ;  /* 0x0000000e210972a4 */ /* 0x000fe4000f8e023f */
[----:B------:R-:W-:Y:S02]  /*0270*/  UIMAD UR8, UR33, UR12, URZ ;  /* 0x0000000c210872a4 */ /* 0x000fe4000f8e023f */
[----:B------:R-:W-:-:S02]  /*0280*/  UIADD3 UR7, UR7, UR10, URZ ;  /* 0x0000000a07077290 */ /* 0x000fc4000fffe03f */
[----:B------:R-:W-:Y:S02]  /*0290*/  UIMAD UR15, UR32, UR15, UR9 ;  /* 0x0000000f200f72a4 */ /* 0x000fe4000f8e0209 */
[----:B------:R-:W-:Y:S02]  /*02a0*/  UIMAD.WIDE.U32 UR4, UR32, UR14, UR4 ;  /* 0x0000000e200472a5 */ /* 0x000fe4000f8e0004 */
[----:B------:R-:W-:Y:S02]  /*02b0*/  UIMAD UR16, UR32, UR13, UR8 ;  /* 0x0000000d201072a4 */ /* 0x000fe4000f8e0208 */
[----:B------:R-:W-:Y:S01]  /*02c0*/  UIMAD.WIDE.U32 UR6, UR32, UR12, UR6 ;  /* 0x0000000c200672a5 */ /* 0x000fe2000f8e0006 */
[----:B------:R-:W-:Y:S11]  /*02d0*/  @!P0 EXIT ;  /* 0x000000000000894d */ /* 0x000ff60003800000 */
[----:B0-----:R-:W-:Y:S01]  /*02e0*/  ULDC.64 UR8, c[0x0][0x180] ;  /* 0x0000600000087ab9 */ /* 0x001fe20000000a00 */
[----:B------:R-:W0:Y:S01]  /*02f0*/  S2R R65, SR_TID.X ;  /* 0x0000000000417919 */ /* 0x000e220000002100 */
[----:B------:R-:W-:Y:S02]  /*0300*/  UIMAD.WIDE.U32 UR28, UR32, UR8, URZ ;  /* 0x00000008201c72a5 */ /* 0x000fe4000f8e003f */
[----:B------:R-:W-:Y:S01]  /*0310*/  UIMAD UR8, UR33, UR8, URZ ;  /* 0x00000008210872a4 */ /* 0x000fe2000f8e023f */
[----:B------:R-:W1:Y:S01]  /*0320*/  S2R R52, SR_LANEID ;  /* 0x0000000000347919 */ /* 0x000e620000000000 */
[----:B------:R-:W-:-:S02]  /*0330*/  ULDC.64 UR12, c[0x0][0x198] ;  /* 0x00006600000c7ab9 */ /* 0x000fc40000000a00 */
[----:B------:R-:W-:Y:S02]  /*0340*/  UIMAD UR10, UR32, UR9, UR8 ;  /* 0x00000009200a72a4 */ /* 0x000fe4000f8e0208 */
[----:B------:R-:W-:Y:S02]  /*0350*/  ULDC.64 UR18, c[0x0][0x240] ;  /* 0x0000900000127ab9 */ /* 0x000fe40000000a00 */
[----:B------:R-:W-:Y:S02]  /*0360*/  UIMAD UR11, UR33, UR12, URZ ;  /* 0x0000000c210b72a4 */ /* 0x000fe4000f8e023f */
[----:B------:R-:W-:Y:S02]  /*0370*/  UIMAD.WIDE.U32 UR8, UR32, UR12, URZ ;  /* 0x0000000c200872a5 */ /* 0x000fe4000f8e003f */
[----:B------:R-:W-:Y:S02]  /*0380*/  UIADD3 UR15, UR5, UR15, URZ ;  /* 0x0000000f050f7290 */ /* 0x000fe4000fffe03f */
[----:B------:R-:W-:-:S02]  /*0390*/  ULEA UR12, UP0, UR4, UR18, 0x2 ;  /* 0x00000012040c7291 */ /* 0x000fc4000f80103f */
[----:B------:R-:W-:Y:S02]  /*03a0*/  ULDC.64 UR20, c[0x0][0x248] ;  /* 0x0000920000147ab9 */ /* 0x000fe40000000a00 */
[----:B------:R-:W-:Y:S02]  /*03b0*/  ULEA.HI.X UR15, UR4, UR19, UR15, 0x2, UP0 ;  /* 0x00000013040f7291 */ /* 0x000fe400080f140f */
[----:B------:R-:W-:Y:S01]  /*03c0*/  UIADD3 UR16, UR7, UR16, URZ ;  /* 0x0000001007107290 */ /* 0x000fe2000fffe03f */
[C---:B0-----:R-:W-:Y:S01]  /*03d0*/  SHF.L.U32 R46, R65.reuse, 0x4, RZ ;  /* 0x00000004412e7819 */ /* 0x041fe200000006ff */
[----:B------:R-:W-:Y:S01]  /*03e0*/  UMOV UR4, URZ ;  /* 0x0000003f00047c82 */ /* 0x000fe20008000000 */
[----:B------:R-:W-:Y:S01]  /*03f0*/  LOP3.LUT R51, R65, 0x1f, RZ, 0xc0, !PT ;  /* 0x0000001f41337812 */ /* 0x000fe200078ec0ff */
[----:B------:R-:W-:Y:S01]  /*0400*/  ULEA UR14, UP1, UR6, UR20, 0x2 ;  /* 0x00000014060e7291 */ /* 0x000fe2000f82103f */
[C---:B------:R-:W-:Y:S01]  /*0410*/  LOP3.LUT R49, R46.reuse, 0xfffffe00, RZ, 0xc0, !PT ;  /* 0xfffffe002e317812 */ /* 0x040fe200078ec0ff */
[----:B-----5:R0:W2:Y:S01]  /*0420*/  @P1 R2UR UR4, R2 ;  /* 0x00000000020413c2 */ /* 0x0200a200000e0000 */
[----:B------:R-:W-:Y:S01]  /*0430*/  ULDC.64 UR22, c[0x0][0x1b8] ;  /* 0x00006e0000167ab9 */ /* 0x000fe20000000a00 */
[----:B------:R-:W-:Y:S01]  /*0440*/  LOP3.LUT R48, R51, 0xfffffe00, R46, 0xf8, !PT ;  /* 0xfffffe0033307812 */ /* 0x000fe200078ef82e */
[----:B------:R-:W-:Y:S01]  /*0450*/  ULEA.HI.X UR16, UR6, UR21, UR16, 0x2, UP1 ;  /* 0x0000001506107291 */ /* 0x000fe200088f1410 */
[C---:B------:R-:W-:Y:S01]  /*0460*/  IADD3 R47, R46.reuse, 0x1, RZ ;  /* 0x000000012e2f7810 */ /* 0x040fe20007ffe0ff */
[----:B------:R-:W-:Y:S01]  /*0470*/  UIMAD UR11, UR32, UR13, UR11 ;  /* 0x0000000d200b72a4 */ /* 0x000fe2000f8e020b */
[C---:B------:R-:W-:Y:S01]  /*0480*/  IADD3 R132, R46.reuse, 0x2, RZ ;  /* 0x000000022e847810 */ /* 0x040fe20007ffe0ff */
[----:B------:R-:W-:Y:S01]  /*0490*/  ULDC UR6, c[0x0][0x164] ;  /* 0x0000590000067ab9 */ /* 0x000fe20000000800 */
[C---:B------:R-:W-:Y:S01]  /*04a0*/  IADD3 R131, R46.reuse, 0x3, RZ ;  /* 0x000000032e837810 */ /* 0x040fe20007ffe0ff */
[----:B------:R-:W-:Y:S01]  /*04b0*/  UIMAD UR13, UR33, UR22, URZ ;  /* 0x00000016210d72a4 */ /* 0x000fe2000f8e023f */
[C---:B------:R-:W-:Y:S01]  /*04c0*/  IADD3 R130, R46.reuse, 0x4, RZ ;  /* 0x000000042e827810 */ /* 0x040fe20007ffe0ff */
[----:B------:R-:W-:Y:S01]  /*04d0*/  UIMAD UR6, UR34, UR6, UR32 ;  /* 0x00000006220672a4 */ /* 0x000fe2000f8e0220 */
[C---:B------:R-:W-:Y:S01]  /*04e0*/  IADD3 R129, R46.reuse, 0x5, RZ ;  /* 0x000000052e817810 */ /* 0x040fe20007ffe0ff */
[----:B------:R-:W-:Y:S01]  /*04f0*/  ULDC UR7, c[0x0][0x174] ;  /* 0x00005d0000077ab9 */ /* 0x000fe20000000800 */
[C---:B------:R-:W-:Y:S01]  /*0500*/  IADD3 R128, R46.reuse, 0x6, RZ ;  /* 0x000000062e807810 */ /* 0x040fe20007ffe0ff */
[----:B------:R-:W-:Y:S01]  /*0510*/  UIMAD.WIDE.U32 UR30, UR32, UR22, URZ ;  /* 0x00000016201e72a5 */ /* 0x000fe2000f8e003f */
[C---:B------:R-:W-:Y:S01]  /*0520*/  IADD3 R127, R46.reuse, 0x7, RZ ;  /* 0x000000072e7f7810 */ /* 0x040fe20007ffe0ff */
[----:B------:R-:W-:Y:S01]  /*0530*/  UIMAD UR13, UR32, UR23, UR13 ;  /* 0x00000017200d72a4 */ /* 0x000fe2000f8e020d */
[C---:B------:R-:W-:Y:S01]  /*0540*/  IADD3 R126, R46.reuse, 0x8, RZ ;  /* 0x000000082e7e7810 */ /* 0x040fe20007ffe0ff */
[----:B------:R-:W-:Y:S01]  /*0550*/  UIMAD UR6, UR6, UR7, URZ ;  /* 0x00000007060672a4 */ /* 0x000fe2000f8e023f */
[C---:B------:R-:W-:Y:S01]  /*0560*/  IADD3 R125, R46.reuse, 0x9, RZ ;  /* 0x000000092e7d7810 */ /* 0x040fe20007ffe0ff */
[----:B------:R-:W-:Y:S01]  /*0570*/  ULDC UR17, c[0x0][0x16c] ;  /* 0x00005b0000117ab9 */ /* 0x000fe20000000800 */
[C---:B------:R-:W-:Y:S01]  /*0580*/  IADD3 R124, R46.reuse, 0xa, RZ ;  /* 0x0000000a2e7c7810 */ /* 0x040fe20007ffe0ff */
[----:B------:R-:W-:Y:S01]  /*0590*/  UIADD3 UR7, UR29, UR10, URZ ;  /* 0x0000000a1d077290 */ /* 0x000fe2000fffe03f */
[C---:B------:R-:W-:Y:S01]  /*05a0*/  IADD3 R123, R46.reuse, 0xb, RZ ;  /* 0x0000000b2e7b7810 */ /* 0x040fe20007ffe0ff */
[----:B------:R-:W-:Y:S01]  /*05b0*/  UMOV UR5, URZ ;  /* 0x0000003f00057c82 */ /* 0x000fe20008000000 */
[C---:B------:R-:W-:Y:S01]  /*05c0*/  IADD3 R122, R46.reuse, 0xc, RZ ;  /* 0x0000000c2e7a7810 */ /* 0x040fe20007ffe0ff */
[----:B------:R-:W-:Y:S01]  /*05d0*/  UIADD3 UR11, UR9, UR11, URZ ;  /* 0x0000000b090b7290 */ /* 0x000fe2000fffe03f */
[C---:B------:R-:W-:Y:S01]  /*05e0*/  IADD3 R121, R46.reuse, 0xd, RZ ;  /* 0x0000000d2e797810 */ /* 0x040fe20007ffe0ff */
[----:B------:R-:W-:Y:S01]  /*05f0*/  UIADD3 UR13, UR31, UR13, URZ ;  /* 0x0000000d1f0d7290 */ /* 0x000fe2000fffe03f */
[----:B------:R-:W-:Y:S01]  /*0600*/  IADD3 R120, R46, 0xe, RZ ;  /* 0x0000000e2e787810 */ /* 0x000fe20007ffe0ff */
[----:B------:R-:W-:Y:S01]  /*0610*/  UIMAD UR10, UR6, UR17, URZ ;  /* 0x00000011060a72a4 */ /* 0x000fe2000f8e023f */
[----:B------:R-:W-:-:S02]  /*0620*/  SHF.R.U32.HI R50, RZ, 0x5, R65 ;  /* 0x00000005ff327819 */ /* 0x000fc40000011641 */
[----:B------:R-:W-:Y:S02]  /*0630*/  IADD3 R46, R46, 0xf, RZ ;  /* 0x0000000f2e2e7810 */ /* 0x000fe40007ffe0ff */
[----:B------:R-:W-:Y:S02]  /*0640*/  SHF.R.S32.HI R45, RZ, 0x1f, R48 ;  /* 0x0000001fff2d7819 */ /* 0x000fe40000011430 */
[C---:B------:R-:W-:Y:S02]  /*0650*/  LOP3.LUT R44, R48.reuse, 0x20, RZ, 0xfc, !PT ;  /* 0x00000020302c7812 */ /* 0x040fe400078efcff */
[C---:B------:R-:W-:Y:S02]  /*0660*/  LOP3.LUT R43, R48.reuse, 0x40, RZ, 0xfc, !PT ;  /* 0x00000040302b7812 */ /* 0x040fe400078efcff */
[C---:B------:R-:W-:Y:S02]  /*0670*/  LOP3.LUT R42, R48.reuse, 0x60, RZ, 0xfc, !PT ;  /* 0x00000060302a7812 */ /* 0x040fe400078efcff */
[----:B------:R-:W-:-:S02]  /*0680*/  LOP3.LUT R41, R48, 0x80, RZ, 0xfc, !PT ;  /* 0x0000008030297812 */ /* 0x000fc400078efcff */
[C---:B------:R-:W-:Y:S02]  /*0690*/  LOP3.LUT R40, R48.reuse, 0xa0, RZ, 0xfc, !PT ;  /* 0x000000a030287812 */ /* 0x040fe400078efcff */
[C---:B------:R-:W-:Y:S02]  /*06a0*/  LOP3.LUT R39, R48.reuse, 0xc0, RZ, 0xfc, !PT ;  /* 0x000000c030277812 */ /* 0x040fe400078efcff */
        /* <DEDUP_REMOVED lines=8> */
[----:B012---:R-:W-:Y:S02]  /*0730*/  LOP3.LUT R30, R48, 0x1e0, RZ, 0xfc, !PT ;  /* 0x000001e0301e7812 */ /* 0x007fe400078efcff */
.L_x_2717:
[----:B------:R-:W-:Y:S01]  /*0740*/  BAR.SYNC.DEFER_BLOCKING 0x0 ;  /* 0x0000000000007b1d */ /* 0x000fe20000010000 */
[C---:B------:R-:W-:Y:S01]  /*0750*/  SHF.L.U32 R60, R48.reuse, 0x2, RZ ;  /* 0x00000002303c7819 */ /* 0x040fe200000006ff */
[----:B------:R-:W-:Y:S01]  /*0760*/  HFMA2.MMA R0, -RZ, RZ, 0, 0 ;  /* 0x00000000ff007435 */ /* 0x000fe200000001ff */
[----:B------:R-:W-:Y:S01]  /*0770*/  SHF.L.U64.HI R62, R48, 0x2, R45 ;  /* 0x00000002303e7819 */ /* 0x000fe2000001022d */
[----:B------:R-:W-:Y:S01]  /*0780*/  CS2R R4, SRZ ;  /* 0x0000000000047805 */ /* 0x000fe2000001ff00 */
[----:B------:R-:W-:Y:S01]  /*0790*/  IADD3 R2, P3, R60, UR12, RZ ;  /* 0x0000000c3c027c10 */ /* 0x000fe2000ff7e0ff */
[----:B------:R-:W-:Y:S01]  /*07a0*/  UMOV UR17, 0xfffff800 ;  /* 0xfffff80000117882 */ /* 0x000fe20000000000 */
[----:B------:R-:W-:Y:S01]  /*07b0*/  CS2R R6, SRZ ;  /* 0x0000000000067805 */ /* 0x000fe2000001ff00 */
[----:B------:R-:W-:Y:S01]  /*07c0*/  ULDC UR6, c[0x0][0x168] ;  /* 0x00005a0000067ab9 */ /* 0x000fe20000000800 */
[----:B------:R-:W-:Y:S01]  /*07d0*/  IADD3.X R3, R62, UR15, RZ, P3, !PT ;  /* 0x0000000f3e037c10 */ /* 0x000fe20009ffe4ff */
[----:B------:R-:W-:Y:S01]  /*07e0*/  UIMAD UR17, UR5, UR17, UR6 ;  /* 0x00000011051172a4 */ /* 0x000fe2000f8e0206 */
[----:B------:R-:W-:Y:S01]  /*07f0*/  CS2R R8, SRZ ;  /* 0x0000000000087805 */ /* 0x000fe2000001ff00 */
[----:B------:R-:W-:Y:S01]  /*0800*/  CS2R R10, SRZ ;  /* 0x00000000000a7805 */ /* 0x000fe2000001ff00 */
[----:B------:R-:W-:-:S03]  /*0810*/  CS2R R12, SRZ ;  /* 0x00000000000c7805 */ /* 0x000fc6000001ff00 */
[----:B------:R-:W-:Y:S02]  /*0820*/  ISETP.GE.AND P2, PT, R48, UR17, PT ;  /* 0x0000001130007c0c */ /* 0x000fe4000bf46270 */
[----:B------:R-:W-:Y:S02]  /*0830*/  ISETP.GE.AND P1, PT, R44, UR17, PT ;  /* 0x000000112c007c0c */ /* 0x000fe4000bf26270 */
[----:B------:R-:W-:Y:S02]  /*0840*/  ISETP.GE.AND P0, PT, R43, UR17, PT ;  /* 0x000000112b007c0c */ /* 0x000fe4000bf06270 */
[----:B------:R-:W-:Y:S02]  /*0850*/  ISETP.GE.AND P4, PT, R42, UR17, PT ;  /* 0x000000112a007c0c */ /* 0x000fe4000bf86270 */
[----:B------:R-:W-:Y:S02]  /*0860*/  ISETP.GE.AND P6, PT, R41, UR17, PT ;  /* 0x0000001129007c0c */ /* 0x000fe4000bfc6270 */
[----:B------:R-:W-:-:S02]  /*0870*/  ISETP.GE.AND P5, PT, R40, UR17, PT ;  /* 0x0000001128007c0c */ /* 0x000fc4000bfa6270 */
[----:B------:R-:W-:Y:S01]  /*0880*/  ISETP.GE.AND P3, PT, R39, UR17, PT ;  /* 0x0000001127007c0c */ /* 0x000fe2000bf66270 */
[----:B------:R0:W2:Y:S01]  /*0890*/  @!P2 LDG.E R0, [R2.64] ;  /* 0x0000001a0200a981 */ /* 0x0000a2000c1e1900 */
[----:B------:R-:W-:-:S03]  /*08a0*/  ISETP.GE.AND P2, PT, R38, UR17, PT ;  /* 0x0000001126007c0c */ /* 0x000fc6000bf46270 */
[----:B------:R0:W3:Y:S01]  /*08b0*/  @!P1 LDG.E R5, [R2.64+0x80] ;  /* 0x0000801a02059981 */ /* 0x0000e2000c1e1900 */
[----:B------:R-:W-:-:S03]  /*08c0*/  ISETP.GE.AND P1, PT, R37, UR17, PT ;  /* 0x0000001125007c0c */ /* 0x000fc6000bf26270 */
[----:B------:R0:W4:Y:S01]  /*08d0*/  @!P0 LDG.E R4, [R2.64+0x100] ;  /* 0x0001001a02048981 */ /* 0x000122000c1e1900 */
        /* <DEDUP_REMOVED lines=11> */
[----:B------:R-:W-:Y:S02]  /*0990*/  CS2R R54, SRZ ;  /* 0x0000000000367805 */ /* 0x000fe4000001ff00 */
[----:B------:R0:W5:Y:S01]  /*09a0*/  @!P1 LDG.E R10, [R2.64+0x400] ;  /* 0x0004001a020a9981 */ /* 0x000162000c1e1900 */
        /* <DEDUP_REMOVED lines=12> */
[C---:B------:R-:W-:Y:S02]  /*0a70*/  IADD3 R15, R14.reuse, 0x20, RZ ;  /* 0x000000200e0f7810 */ /* 0x040fe40007ffe0ff */
[C---:B------:R-:W-:Y:S02]  /*0a80*/  IADD3 R27, R14.reuse, 0x40, RZ ;  /* 0x000000400e1b7810 */ /* 0x040fe40007ffe0ff */
[C---:B------:R-:W-:Y:S02]  /*0a90*/  IADD3 R17, R14.reuse, 0x60, RZ ;  /* 0x000000600e117810 */ /* 0x040fe40007ffe0ff */
        /* <DEDUP_REMOVED lines=10> */
[C---:B0-----:R-:W-:Y:S02]  /*0b40*/  IADD3 R3, R14.reuse, 0x120, RZ ;  /* 0x000001200e037810 */ /* 0x041fe40007ffe0ff */
        /* <DEDUP_REMOVED lines=17> */
[----:B------:R-:W-:Y:S02]  /*0c60*/  ISETP.GE.AND P1, PT, R44, UR17, PT ;  /* 0x000000112c007c0c */ /* 0x000fe4000bf26270 */
[----:B------:R-:W-:Y:S02]  /*0c70*/  IADD3 R2, P0, R60, UR14, RZ ;  /* 0x0000000e3c027c10 */ /* 0x000fe4000ff1e0ff */
[----:B------:R-:W-:Y:S02]  /*0c80*/  MOV R61, RZ ;  /* 0x000000ff003d7202 */ /* 0x000fe40000000f00 */
[----:B------:R-:W-:-:S02]  /*0c90*/  IADD3.X R3, R62, UR16, RZ, P0, !PT ;  /* 0x000000103e037c10 */ /* 0x000fc400087fe4ff */
[----:B------:R-:W-:Y:S02]  /*0ca0*/  ISETP.GE.AND P0, PT, R43, UR17, PT ;  /* 0x000000112b007c0c */ /* 0x000fe4000bf06270 */
[----:B------:R-:W-:Y:S02]  /*0cb0*/  ISETP.GE.AND P4, PT, R42, UR17, PT ;  /* 0x000000112a007c0c */ /* 0x000fe4000bf86270 */
[----:B------:R-:W-:Y:S02]  /*0cc0*/  ISETP.GE.AND P6, PT, R41, UR17, PT ;  /* 0x0000001129007c0c */ /* 0x000fe4000bfc6270 */
[----:B------:R-:W-:Y:S02]  /*0cd0*/  ISETP.GE.AND P5, PT, R40, UR17, PT ;  /* 0x0000001128007c0c */ /* 0x000fe4000bfa6270 */
[----:B------:R-:W-:Y:S02]  /*0ce0*/  ISETP.GE.AND P3, PT, R39, UR17, PT ;  /* 0x0000001127007c0c */ /* 0x000fe4000bf66270 */
[----:B------:R-:W-:Y:S01]  /*0cf0*/  MOV R63, RZ ;  /* 0x000000ff003f7202 */ /* 0x000fe20000000f00 */
[----:B------:R-:W-:Y:S01]  /*0d00*/  HFMA2.MMA R69, -RZ, RZ, 0, 0 ;  /* 0x00000000ff457435 */ /* 0x000fe200000001ff */
[----:B------:R-:W-:Y:S01]  /*0d10*/  MOV R67, RZ ;  /* 0x000000ff00437202 */ /* 0x000fe20000000f00 */
[----:B------:R-:W-:Y:S01]  /*0d20*/  IMAD.MOV.U32 R60, RZ, RZ, RZ ;  /* 0x000000ffff3c7224 */ /* 0x000fe200078e00ff */
[----:B------:R-:W-:Y:S01]  /*0d30*/  HFMA2.MMA R71, -RZ, RZ, 0, 0 ;  /* 0x00000000ff477435 */ /* 0x000fe200000001ff */
[----:B------:R-:W-:-:S02]  /*0d40*/  MOV R62, RZ ;  /* 0x000000ff003e7202 */ /* 0x000fc40000000f00 */
[----:B------:R-:W-:Y:S01]  /*0d50*/  MOV R64, RZ ;  /* 0x000000ff00407202 */ /* 0x000fe20000000f00 */
[----:B--2---:R0:W-:Y:S04]  /*0d60*/  STS [R29.X4], R0 ;  /* 0x000000001d007388 */ /* 0x0041e80000004800 */
[----:B---3--:R-:W-:Y:S04]  /*0d70*/  STS [R28.X4+0x80], R5 ;  /* 0x000080051c007388 */ /* 0x008fe80000004800 */
[----:B----4-:R-:W-:Y:S01]  /*0d80*/  STS [R27.X4+0x100], R4 ;  /* 0x000100041b007388 */ /* 0x010fe20000004800 */
[----:B0-----:R-:W-:-:S03]  /*0d90*/  IMAD R0, R52, 0x10, R49 ;  /* 0x0000001034007824 */ /* 0x001fc600078e0231 */
[----:B-----5:R-:W-:Y:S02]  /*0da0*/  STS [R26.X4+0x180], R7 ;  /* 0x000180071a007388 */ /* 0x020fe40000004800 */
[----:B------:R-:W-:Y:S02]  /*0db0*/  LEA.HI.SX32 R0, R0, R0, 0x1b ;  /* 0x0000000000007211 */ /* 0x000fe400078fdaff */
[----:B------:R-:W-:Y:S04]  /*0dc0*/  STS [R25.X4+0x200], R6 ;  /* 0x0002000619007388 */ /* 0x000fe80000004800 */
[----:B------:R-:W-:Y:S04]  /*0dd0*/  STS [R24.X4+0x280], R9 ;  /* 0x0002800918007388 */ /* 0x000fe80000004800 */
[----:B------:R-:W-:Y:S04]  /*0de0*/  STS [R23.X4+0x300], R8 ;  /* 0x0003000817007388 */ /* 0x000fe80000004800 */
[----:B------:R-:W-:Y:S04]  /*0df0*/  STS [R22.X4+0x380], R11 ;  /* 0x0003800b16007388 */ /* 0x000fe80000004800 */
[----:B------:R0:W-:Y:S04]  /*0e00*/  STS [R21.X4+0x400], R10 ;  /* 0x0004000a15007388 */ /* 0x0001e80000004800 */
[----:B------:R-:W-:Y:S04]  /*0e10*/  STS [R20.X4+0x480], R13 ;  /* 0x0004800d14007388 */ /* 0x000fe80000004800 */
[----:B------:R1:W-:Y:S01]  /*0e20*/  STS [R19.X4+0x500], R12 ;  /* 0x0005000c13007388 */ /* 0x0003e20000004800 */
[----:B0-----:R-:W-:-:S03]  /*0e30*/  HFMA2.MMA R10, -RZ, RZ, 0, 0 ;  /* 0x00000000ff0a7435 */ /* 0x001fc600000001ff */
[----:B------:R-:W-:Y:S04]  /*0e40*/  STS [R18.X4+0x580], R55 ;  /* 0x0005803712007388 */ /* 0x000fe80000004800 */
[----:B------:R0:W-:Y:S01]  /*0e50*/  STS [R17.X4+0x600], R54 ;  /* 0x0006003611007388 */ /* 0x0001e20000004800 */
[----:B-1----:R-:W-:-:S03]  /*0e60*/  HFMA2.MMA R12, -RZ, RZ, 0, 0 ;  /* 0x00000000ff0c7435 */ /* 0x002fc600000001ff */
[----:B------:R-:W-:Y:S04]  /*0e70*/  STS [R16.X4+0x680], R57 ;  /* 0x0006803910007388 */ /* 0x000fe80000004800 */
[----:B------:R1:W-:Y:S01]  /*0e80*/  STS [R15.X4+0x700], R56 ;  /* 0x000700380f007388 */ /* 0x0003e20000004800 */
[----:B0-----:R-:W-:-:S03]  /*0e90*/  CS2R R54, SRZ ;  /* 0x0000000000367805 */ /* 0x001fc6000001ff00 */
[----:B------:R0:W-:Y:S01]  /*0ea0*/  STS [R14.X4+0x780], R59 ;  /* 0x0007803b0e007388 */ /* 0x0001e20000004800 */
[----:B------:R-:W-:-:S06]  /*0eb0*/  NOP ;  /* 0x0000000000007918 */ /* 0x000fcc0000000000 */
[----:B------:R-:W-:Y:S01]  /*0ec0*/  LDS R11, [R0.X4] ;  /* 0x00000000000b7984 */ /* 0x000fe20000004800 */
[----:B-1----:R-:W-:-:S03]  /*0ed0*/  CS2R R56, SRZ ;  /* 0x0000000000387805 */ /* 0x002fc6000001ff00 */
        /* <DEDUP_REMOVED lines=16> */
[----:B0-----:R-:W-:-:S05]  /*0fe0*/  HFMA2.MMA R59, -RZ, RZ, 0, 0 ;  /* 0x00000000ff3b7435 */ /* 0x001fca00000001ff */
[----:B------:R-:W2:Y:S01]  /*0ff0*/  @!P2 LDG.E R58, [R2.64] ;  /* 0x0000001a023aa981 */ /* 0x000ea2000c1e1900 */
[----:B------:R-:W-:-:S03]  /*1000*/  ISETP.GE.AND P2, PT, R38, UR17, PT ;  /* 0x0000001126007c0c */ /* 0x000fc6000bf46270 */
[----:B------:R-:W3:Y:S01]  /*1010*/  @!P1 LDG.E R61, [R2.64+0x80] ;  /* 0x0000801a023d9981 */ /* 0x000ee2000c1e1900 */
[----:B------:R-:W-:-:S03]  /*1020*/  ISETP.GE.AND P1, PT, R37, UR17, PT ;  /* 0x0000001125007c0c */ /* 0x000fc6000bf26270 */
[----:B------:R-:W4:Y:S01]  /*1030*/  @!P0 LDG.E R10, [R2.64+0x100] ;  /* 0x0001001a020a8981 */ /* 0x000f22000c1e1900 */
[----:B------:R-:W-:-:S03]  /*1040*/  ISETP.GE.AND P0, PT, R36, UR17, PT ;  /* 0x0000001124007c0c */ /* 0x000fc6000bf06270 */
[----:B------:R-:W5:Y:S01]  /*1050*/  @!P4 LDG.E R63, [R2.64+0x180] ;  /* 0x0001801a023fc981 */ /* 0x000f62000c1e1900 */
        /* <DEDUP_REMOVED lines=11> */
[----:B------:R-:W5:Y:S04]  /*1110*/  @!P0 LDG.E R67, [R2.64+0x480] ;  /* 0x0004801a02438981 */ /* 0x000f68000c1e1900 */
[----:B------:R-:W5:Y:S04]  /*1120*/  @!P4 LDG.E R60, [R2.64+0x500] ;  /* 0x0005001a023cc981 */ /* 0x000f68000c1e1900 */
[----:B------:R-:W5:Y:S04]  /*1130*/  @!P6 LDG.E R59, [R2.64+0x580] ;  /* 0x0005801a023be981 */ /* 0x000f68000c1e1900 */
[----:B------:R-:W5:Y:S04]  /*1140*/  @!P5 LDG.E R62, [R2.64+0x600] ;  /* 0x0006001a023ed981 */ /* 0x000f68000c1e1900 */
[----:B------:R-:W5:Y:S04]  /*1150*/  @!P3 LDG.E R69, [R2.64+0x680] ;  /* 0x0006801a0245b981 */ /* 0x000f68000c1e1900 */
[----:B------:R-:W5:Y:S04]  /*1160*/  @!P2 LDG.E R64, [R2.64+0x700] ;  /* 0x0007001a0240a981 */ /* 0x000f68000c1e1900 */
[----:B------:R-:W5:Y:S01]  /*1170*/  @!P1 LDG.E R71, [R2.64+0x780] ;  /* 0x0007801a02479981 */ /* 0x000f62000c1e1900 */
[----:B------:R-:W-:Y:S01]  /*1180*/  ULDC.U8 UR6, c[0x0][0x17e] ;  /* 0x00005f8000067ab9 */ /* 0x000fe20000000000 */
[----:B------:R-:W-:Y:S02]  /*1190*/  BSSY B0, `(.L_x_2676) ;  /* 0x0000052000007945 */ /* 0x000fe40003800000 */
        /* <DEDUP_REMOVED lines=24> */
[----:B------:R-:W5:Y:S04]  /*1320*/  LDS R80, [R0.X4+0x1c] ;  /* 0x00001c0000507984 */ /* 0x000f680000004800 */
[----:B------:R0:W5:Y:S04]  /*1330*/  LDS R82, [R0.X4+0x20] ;  /* 0x0000200000527984 */ /* 0x0001680000004800 */
[----:B------:R1:W5:Y:S04]  /*1340*/  LDS R84, [R0.X4+0x24] ;  /* 0x0000240000547984 */ /* 0x0003680000004800 */
[----:B------:R2:W5:Y:S01]  /*1350*/  LDS R54, [R0.X4+0x28] ;  /* 0x0000280000367984 */ /* 0x0005620000004800 */
[----:B0-----:R-:W-:-:S03]  /*1360*/  FADD.FTZ R64, R86, R53 ;  /* 0x0000003556407221 */ /* 0x001fc60000010000 */
[----:B------:R0:W0:Y:S01]  /*1370*/  LDS R66, [R0.X4+0x2c] ;  /* 0x00002c0000427984 */ /* 0x0000220000004800 */
[--C-:B-1----:R-:W-:Y:S01]  /*1380*/  FADD.FTZ R61, R58, R53.reuse ;  /* 0x000000353a3d7221 */ /* 0x102fe20000010000 */
[----:B------:R-:W-:Y:S02]  /*1390*/  FSETP.GTU.FTZ.AND P5, PT, R64, 20, PT ;  /* 0x41a000004000780b */ /* 0x000fe40003fbc000 */
[----:B------:R1:W0:Y:S01]  /*13a0*/  LDS R10, [R0.X4+0x30] ;  /* 0x00003000000a7984 */ /* 0x0002220000004800 */
[--C-:B--2---:R-:W-:Y:S01]  /*13b0*/  FADD.FTZ R63, R12, R53.reuse ;  /* 0x000000350c3f7221 */ /* 0x104fe20000010000 */
[----:B------:R-:W-:Y:S02]  /*13c0*/  ISETP.EQ.OR P5, PT, RZ, UR6, P5 ;  /* 0x00000006ff007c0c */ /* 0x000fe4000afa2670 */
[----:B------:R1:W2:Y:S01]  /*13d0*/  LDS R68, [R0.X4+0x34] ;  /* 0x0000340000447984 */ /* 0x0002a20000004800 */
[----:B---3--:R-:W-:Y:S01]  /*13e0*/  FADD.FTZ R62, R56, R53 ;  /* 0x00000035383e7221 */ /* 0x008fe20000010000 */
[----:B------:R-:W-:-:S02]  /*13f0*/  FSETP.GTU.FTZ.AND P4, PT, R63, 20, PT ;  /* 0x41a000003f00780b */ /* 0x000fc40003f9c000 */
[----:B------:R1:W3:Y:S01]  /*1400*/  LDS R2, [R0.X4+0x38] ;  /* 0x0000380000027984 */ /* 0x0002e20000004800 */
[--C-:B----4-:R-:W-:Y:S01]  /*1410*/  FADD.FTZ R60, R60, R53.reuse ;  /* 0x000000353c3c7221 */ /* 0x110fe20000010000 */
[----:B------:R-:W-:Y:S02]  /*1420*/  FSETP.GTU.FTZ.AND P3, PT, R62, 20, PT ;  /* 0x41a000003e00780b */ /* 0x000fe40003f7c000 */
[----:B------:R1:W4:Y:S01]  /*1430*/  LDS R70, [R0.X4+0x3c] ;  /* 0x00003c0000467984 */ /* 0x0003220000004800 */
[--C-:B-----5:R-:W-:Y:S01]  /*1440*/  FADD.FTZ R59, R76, R53.reuse ;  /* 0x000000354c3b7221 */ /* 0x120fe20000010000 */
[----:B------:R-:W-:Y:S01]  /*1450*/  FSETP.GTU.FTZ.AND P2, PT, R61, 20, PT ;  /* 0x41a000003d00780b */ /* 0x000fe20003f5c000 */
[--C-:B------:R-:W-:Y:S01]  /*1460*/  FADD.FTZ R58, R78, R53.reuse ;  /* 0x000000354e3a7221 */ /* 0x100fe20000010000 */
[----:B------:R-:W-:Y:S02]  /*1470*/  FSETP.GTU.FTZ.AND P1, PT, R60, 20, PT ;  /* 0x41a000003c00780b */ /* 0x000fe40003f3c000 */
[----:B------:R-:W-:Y:S01]  /*1480*/  FSETP.GTU.FTZ.AND P0, PT, R59, 20, PT ;  /* 0x41a000003b00780b */ /* 0x000fe20003f1c000 */
[----:B------:R-:W-:Y:S01]  /*1490*/  FADD.FTZ R57, R80, R53 ;  /* 0x0000003550397221 */ /* 0x000fe20000010000 */
[----:B------:R-:W-:Y:S01]  /*14a0*/  FSETP.GTU.FTZ.AND P6, PT, R58, 20, PT ;  /* 0x41a000003a00780b */ /* 0x000fe20003fdc000 */
[----:B------:R-:W-:Y:S07]  /*14b0*/  @P5 BRA `(.L_x_2677) ;  /* 0x000001f000005947 */ /* 0x000fee0003800000 */
[----:B-1----:R-:W-:Y:S01]  /*14c0*/  FMUL.FTZ R64, R64, 1.4426950216293334961 ;  /* 0x3fb8aa3b40407820 */ /* 0x002fe20000410000 */
[----:B------:R-:W-:Y:S01]  /*14d0*/  MOV R67, 0x3d39bf78 ;  /* 0x3d39bf7800437802 */ /* 0x000fe20000000f00 */
[----:B------:R-:W-:-:S02]  /*14e0*/  IMAD.MOV.U32 R56, RZ, RZ, 0x3e800000 ;  /* 0x3e800000ff387424 */ /* 0x000fc400078e00ff */
[----:B------:R-:W1:Y:S02]  /*14f0*/  MUFU.EX2 R76, R64 ;  /* 0x00000040004c7308 */ /* 0x000e640000000800 */
[C---:B-1----:R-:W-:Y:S01]  /*1500*/  FADD.FTZ.RZ R3, R76.reuse, 1 ;  /* 0x3f8000004c037421 */ /* 0x042fe2000001c000 */
[----:B------:R-:W-:-:S04]  /*1510*/  ISETP.GE.U32.AND P5, PT, R76, 0x7f800000, PT ;  /* 0x7f8000004c00780c */ /* 0x000fc80003fa6070 */
[----:B------:R-:W-:-:S04]  /*1520*/  IADD3 R3, R3, -0x3f400000, RZ ;  /* 0xc0c0000003037810 */ /* 0x000fc80007ffe0ff */
[----:B------:R-:W-:-:S04]  /*1530*/  LOP3.LUT R3, R3, 0xff800000, RZ, 0xc0, !PT ;  /* 0xff80000003037812 */ /* 0x000fc800078ec0ff */
[----:B------:R-:W-:Y:S02]  /*1540*/  IADD3 R55, -R3, 0x40800000, RZ ;  /* 0x4080000003377810 */ /* 0x000fe40007ffe1ff */
[----:B------:R-:W-:Y:S02]  /*1550*/  IADD3 R12, R76, -R3, RZ ;  /* 0x800000034c0c7210 */ /* 0x000fe40007ffe0ff */
[----:B------:R-:W1:Y:S01]  /*1560*/  I2F R3, R3 ;  /* 0x0000000300037306 */ /* 0x000e620000201400 */
[----:B------:R-:W-:-:S04]  /*1570*/  FFMA.FTZ R55, R55, R56, -1 ;  /* 0xbf80000037377423 */ /* 0x000fc80000010038 */
[----:B------:R-:W-:-:S04]  /*1580*/  FADD.FTZ R12, R12, R55 ;  /* 0x000000370c0c7221 */ /* 0x000fc80000010000 */
[----:B------:R-:W-:-:S04]  /*1590*/  FFMA.FTZ R55, R12, -R67, 0.10546888411045074463 ;  /* 0x3dd800120c377423 */ /* 0x000fc80000010843 */
[C---:B------:R-:W-:Y:S02]  /*15a0*/  FFMA.FTZ R55, R12.reuse, R55, -0.13229703903198242188 ;  /* 0xbe0778e00c377423 */ /* 0x040fe40000010037 */
[----:B-1----:R-:W-:Y:S02]  /*15b0*/  FMUL.FTZ R64, R3, 1.1920928955078125e-07 ;  /* 0x3400000003407820 */ /* 0x002fe40000410000 */
        /* <DEDUP_REMOVED lines=15> */
.L_x_2677:
[----:B-1----:R-:W-:Y:S05]  /*16b0*/  BSYNC B0 ;  /* 0x0000000000007941 */ /* 0x002fea0003800000 */
.L_x_2676:
        /* <DEDUP_REMOVED lines=8> */
[----:B------:R-:W-:Y:S02]  /*1740*/  IMAD.MOV.U32 R67, RZ, RZ, 0x3d39bf78 ;  /* 0x3d39bf78ff437424 */ /* 0x000fe400078e00ff */
        /* <DEDUP_REMOVED lines=28> */
.L_x_2679:
[----:B------:R-:W-:Y:S05]  /*1910*/  BSYNC B0 ;  /* 0x0000000000007941 */ /* 0x000fea0003800000 */
.L_x_2678:
[----:B------:R-:W-:Y:S01]  /*1920*/  BSSY B0, `(.L_x_2680) ;  /* 0x0000023000007945 */ /* 0x000fe20003800000 */
[----:B------:R-:W-:Y:S01]  /*1930*/  FSETP.GTU.FTZ.AND P4, PT, R56, 20, PT ;  /* 0x41a000003800780b */ /* 0x000fe20003f9c000 */
[----:B------:R-:W-:Y:S01]  /*1940*/  FADD.FTZ R55, R84, R53 ;  /* 0x0000003554377221 */ /* 0x000fe20000010000 */
[----:B------:R-:W-:Y:S06]  /*1950*/  @P3 BRA `(.L_x_2681) ;  /* 0x000001f000003947 */ /* 0x000fec0003800000 */
[----:B------:R-:W-:Y:S01]  /*1960*/  FMUL.FTZ R62, R62, 1.4426950216293334961 ;  /* 0x3fb8aa3b3e3e7820 */ /* 0x000fe20000410000 */
[----:B------:R-:W-:Y:S01]  /*1970*/  MOV R78, 0x3e800000 ;  /* 0x3e800000004e7802 */ /* 0x000fe20000000f00 */
[----:B------:R-:W-:Y:S02]  /*1980*/  HFMA2.MMA R69, -RZ, RZ, 1.3056640625, -1.8671875 ;  /* 0x3d39bf78ff457435 */ /* 0x000fe400000001ff */
        /* <DEDUP_REMOVED lines=28> */
.L_x_2681:
[----:B------:R-:W-:Y:S05]  /*1b50*/  BSYNC B0 ;  /* 0x0000000000007941 */ /* 0x000fea0003800000 */
.L_x_2680:
        /* <DEDUP_REMOVED lines=37> */
.L_x_2683:
[----:B------:R-:W-:Y:S05]  /*1db0*/  BSYNC B0 ;  /* 0x0000000000007941 */ /* 0x000fea0003800000 */
.L_x_2682:
[----:B------:R-:W-:Y:S01]  /*1dc0*/  BSSY B0, `(.L_x_2684) ;  /* 0x0000023000007945 */ /* 0x000fe20003800000 */
[----:B------:R-:W-:Y:S01]  /*1dd0*/  FSETP.GTU.FTZ.AND P2, PT, R54, 20, PT ;  /* 0x41a000003600780b */ /* 0x000fe20003f5c000 */
[----:B0-----:R-:W-:Y:S01]  /*1de0*/  FADD.FTZ R66, R66, R53 ;  /* 0x0000003542427221 */ /* 0x001fe20000010000 */
[----:B------:R-:W-:Y:S06]  /*1df0*/  @P1 BRA `(.L_x_2685) ;  /* 0x000001f000001947 */ /* 0x000fec0003800000 */
[----:B------:R-:W-:Y:S01]  /*1e00*/  FMUL.FTZ R60, R60, 1.4426950216293334961 ;  /* 0x3fb8aa3b3c3c7820 */ /* 0x000fe20000410000 */
[----:B------:R-:W-:Y:S01]  /*1e10*/  HFMA2.MMA R78, -RZ, RZ, 1.625, 0 ;  /* 0x3e800000ff4e7435 */ /* 0x000fe200000001ff */
[----:B------:R-:W-:Y:S02]  /*1e20*/  IMAD.MOV.U32 R69, RZ, RZ, 0x3d39bf78 ;  /* 0x3d39bf78ff457424 */ /* 0x000fe400078e00ff */
        /* <DEDUP_REMOVED lines=28> */
.L_x_2685:
[----:B------:R-:W-:Y:S05]  /*1ff0*/  BSYNC B0 ;  /* 0x0000000000007941 */ /* 0x000fea0003800000 */
.L_x_2684:
        /* <DEDUP_REMOVED lines=37> */
.L_x_2687:
[----:B------:R-:W-:Y:S05]  /*2250*/  BSYNC B0 ;  /* 0x0000000000007941 */ /* 0x000fea0003800000 */
.L_x_2686:
[----:B------:R-:W-:Y:S01]  /*2260*/  BSSY B0, `(.L_x_2688) ;  /* 0x0000023000007945 */ /* 0x000fe20003800000 */
[----:B------:R-:W-:Y:S01]  /*2270*/  FSETP.GTU.FTZ.AND P0, PT, R67, 20, PT ;  /* 0x41a000004300780b */ /* 0x000fe20003f1c000 */
[----:B--2---:R-:W-:Y:S01]  /*2280*/  FADD.FTZ R68, R68, R53 ;  /* 0x0000003544447221 */ /* 0x004fe20000010000 */
[----:B------:R-:W-:Y:S06]  /*2290*/  @P6 BRA `(.L_x_2689) ;  /* 0x000001f000006947 */ /* 0x000fec0003800000 */
[----:B------:R-:W-:Y:S01]  /*22a0*/  FMUL.FTZ R58, R58, 1.4426950216293334961 ;  /* 0x3fb8aa3b3a3a7820 */ /* 0x000fe20000410000 */
[----:B------:R-:W-:Y:S01]  /*22b0*/  MOV R71, 0x3d39bf78 ;  /* 0x3d39bf7800477802 */ /* 0x000fe20000000f00 */
        /* <DEDUP_REMOVED lines=29> */
.L_x_2689:
[----:B------:R-:W-:Y:S05]  /*2490*/  BSYNC B0 ;  /* 0x0000000000007941 */ /* 0x000fea0003800000 */
.L_x_2688:
[----:B------:R-:W-:Y:S01]  /*24a0*/  ISETP.EQ.OR P5, PT, RZ, UR6, P5 ;  /* 0x00000006ff007c0c */ /* 0x000fe2000afa2670 */
[----:B------:R-:W-:Y:S01]  /*24b0*/  BSSY B0, `(.L_x_2690) ;  /* 0x0000024000007945 */ /* 0x000fe20003800000 */
[----:B------:R-:W-:Y:S01]  /*24c0*/  FSETP.GTU.FTZ.AND P6, PT, R68, 20, PT ;  /* 0x41a000004400780b */ /* 0x000fe20003fdc000 */
[----:B---3--:R-:W-:Y:S01]  /*24d0*/  FADD.FTZ R69, R2, R53 ;  /* 0x0000003502457221 */ /* 0x008fe20000010000 */
[----:B------:R-:W-:-:S09]  /*24e0*/  ISETP.EQ.OR P4, PT, RZ, UR6, P4 ;  /* 0x00000006ff007c0c */ /* 0x000fd2000a782670 */
[----:B------:R-:W-:Y:S05]  /*24f0*/  @P5 BRA `(.L_x_2691) ;  /* 0x000001f000005947 */ /* 0x000fea0003800000 */
        /* <DEDUP_REMOVED lines=31> */
.L_x_2691:
[----:B------:R-:W-:Y:S05]  /*26f0*/  BSYNC B0 ;  /* 0x0000000000007941 */ /* 0x000fea0003800000 */
.L_x_2690:
[----:B------:R-:W-:Y:S01]  /*2700*/  BSSY B0, `(.L_x_2692) ;  /* 0x0000023000007945 */ /* 0x000fe20003800000 */
[----:B------:R-:W-:Y:S01]  /*2710*/  FSETP.GTU.FTZ.AND P5, PT, R69, 20, PT ;  /* 0x41a000004500780b */ /* 0x000fe20003fbc000 */
[----:B----4-:R-:W-:Y:S01]  /*2720*/  FADD.FTZ R70, R70, R53 ;  /* 0x0000003546467221 */ /* 0x010fe20000010000 */
        /* <DEDUP_REMOVED lines=32> */
.L_x_2693:
[----:B------:R-:W-:Y:S05]  /*2930*/  BSYNC B0 ;  /* 0x0000000000007941 */ /* 0x000fea0003800000 */
.L_x_2692:
[----:B------:R-:W-:Y:S01]  /*2940*/  ISETP.EQ.OR P3, PT, RZ, UR6, P3 ;  /* 0x00000006ff007c0c */ /* 0x000fe20009f62670 */
[----:B------:R-:W-:Y:S01]  /*2950*/  BSSY B0, `(.L_x_2694) ;  /* 0x0000029000007945 */ /* 0x000fe20003800000 */
[----:B------:R-:W-:Y:S01]  /*2960*/  FSETP.GTU.FTZ.AND P4, PT, R70, 20, PT ;  /* 0x41a000004600780b */ /* 0x000fe20003f9c000 */
[----:B------:R-:W-:Y:S01]  /*2970*/  IMAD.MOV.U32 R12, RZ, RZ, c[0x0][0x16c] ;  /* 0x00005b00ff0c7624 */ /* 0x000fe200078e00ff */
        /* <DEDUP_REMOVED lines=38> */
.L_x_2695:
[----:B------:R-:W-:Y:S05]  /*2be0*/  BSYNC B0 ;  /* 0x0000000000007941 */ /* 0x000fea0003800000 */
.L_x_2694:
        /* <DEDUP_REMOVED lines=10> */
[----:B------:R-:W-:Y:S01]  /*2c90*/  IADD3 R10, -R2, 0x40800000, RZ ;  /* 0x40800000020a7810 */ /* 0x000fe20007ffe1ff */
[----:B------:R-:W-:Y:S02]  /*2ca0*/  IMAD.IADD R3, R71, 0x1, -R2 ;  /* 0x0000000147037824 */ /* 0x000fe400078e0a02 */
[----:B------:R-:W0:Y:S02]  /*2cb0*/  I2F R2, R2 ;  /* 0x0000000200027306 */ /* 0x000e240000201400 */
        /* <DEDUP_REMOVED lines=20> */
.L_x_2697:
[----:B------:R-:W-:Y:S05]  /*2e00*/  BSYNC B0 ;  /* 0x0000000000007941 */ /* 0x000fea0003800000 */
.L_x_2696:
        /* <DEDUP_REMOVED lines=30> */
[----:B------:R-:W-:-:S04]  /*2ff0*/  @P1 IMAD.MOV.U32 R2, RZ, RZ, 0x7f800000 ;  /* 0x7f800000ff021424 */ /* 0x000fc800078e00ff */
[----:B------:R-:W-:-:S05]  /*3000*/  @P1 FFMA.FTZ R66, R71, R2, +INF ;  /* 0x7f80000047421423 */ /* 0x000fca0000010002 */
[----:B------:R-:W-:Y:S02]  /*3010*/  FSEL R66, R66, -RZ, P2 ;  /* 0x800000ff42427208 */ /* 0x000fe40001000000 */
.L_x_2699:
[----:B------:R-:W-:Y:S05]  /*3020*/  BSYNC B0 ;  /* 0x0000000000007941 */ /* 0x000fea0003800000 */
.L_x_2698:
        /* <DEDUP_REMOVED lines=33> */
.L_x_2701:
[----:B------:R-:W-:Y:S05]  /*3240*/  BSYNC B0 ;  /* 0x0000000000007941 */ /* 0x000fea0003800000 */
.L_x_2700:
        /* <DEDUP_REMOVED lines=33> */
.L_x_2703:
[----:B------:R-:W-:Y:S05]  /*3460*/  BSYNC B0 ;  /* 0x0000000000007941 */ /* 0x000fea0003800000 */
.L_x_2702:
        /* <DEDUP_REMOVED lines=33> */
.L_x_2705:
[----:B------:R-:W-:Y:S05]  /*3680*/  BSYNC B0 ;  /* 0x0000000000007941 */ /* 0x000fea0003800000 */
.L_x_2704:
        /* <DEDUP_REMOVED lines=33> */
.L_x_2707:
[----:B------:R-:W-:Y:S05]  /*38a0*/  BSYNC B0 ;  /* 0x0000000000007941 */ /* 0x000fea0003800000 */
.L_x_2706:
        /* <DEDUP_REMOVED lines=19> */
[----:B------:R-:W-:Y:S01]  /*39e0*/  ISETP.NE.AND P0, PT, R51, RZ, PT ;  /* 0x000000ff3300720c */ /* 0x000fe20003f05270 */
[----:B------:R-:W-:Y:S01]  /*39f0*/  FMUL.FTZ R72, R72, R69 ;  /* 0x0000004548487220 */ /* 0x000fe20000410000 */
[----:B------:R-:W-:Y:S01]  /*3a00*/  UMOV UR6, URZ ;  /* 0x0000003f00067c82 */ /* 0x000fe20008000000 */
[----:B------:R-:W-:Y:S01]  /*3a10*/  FMUL.FTZ R74, R74, R67 ;  /* 0x000000434a4a7220 */ /* 0x000fe20000410000 */
[----:B------:R-:W-:Y:S01]  /*3a20*/  ISETP.EQ.OR P0, PT, RZ, UR5, P0 ;  /* 0x00000005ff007c0c */ /* 0x000fe20008702670 */
        /* <DEDUP_REMOVED lines=14> */
.L_x_2713:
[----:B------:R-:W-:Y:S02]  /*3b10*/  USHF.R.S32.HI UR20, URZ, 0x1f, UR6 ;  /* 0x0000001f3f147899 */ /* 0x000fe40008011406 */
[----:B------:R-:W-:Y:S02]  /*3b20*/  ULDC.64 UR22, c[0x0][0x188] ;  /* 0x0000620000167ab9 */ /* 0x000fe40000000a00 */
[----:B------:R-:W-:Y:S02]  /*3b30*/  UIMAD UR21, UR20, UR22, URZ ;  /* 0x00000016141572a4 */ /* 0x000fe4000f8e023f */
[----:B------:R-:W-:Y:S02]  /*3b40*/  UMOV UR18, UR28 ;  /* 0x0000001c00127c82 */ /* 0x000fe40008000000 */
[----:B------:R-:W-:Y:S02]  /*3b50*/  UMOV UR19, UR7 ;  /* 0x0000000700137c82 */ /* 0x000fe40008000000 */
[----:B------:R-:W-:-:S02]  /*3b60*/  UIMAD.WIDE.U32 UR18, UR6, UR22, UR18 ;  /* 0x00000016061272a5 */ /* 0x000fc4000f8e0012 */
[----:B------:R-:W-:Y:S02]  /*3b70*/  UIMAD UR22, UR6, UR23, UR21 ;  /* 0x00000017061672a4 */ /* 0x000fe4000f8e0215 */
[----:B------:R-:W-:Y:S02]  /*3b80*/  ULDC.64 UR24, c[0x0][0x220] ;  /* 0x0000880000187ab9 */ /* 0x000fe40000000a00 */
[----:B------:R-:W-:Y:S02]  /*3b90*/  ULEA UR21, UP0, UR18, UR24, 0x2 ;  /* 0x0000001812157291 */ /* 0x000fe4000f80103f */
[----:B------:R-:W-:Y:S01]  /*3ba0*/  UIADD3 UR19, UR19, UR22, URZ ;  /* 0x0000001613137290 */ /* 0x000fe2000fffe03f */
[----:B0-----:R-:W0:Y:S01]  /*3bb0*/  S2R R65, SR_TID.X ;  /* 0x0000000000417919 */ /* 0x001e220000002100 */
[----:B------:R-:W-:Y:S01]  /*3bc0*/  ISETP.GE.U32.AND P3, PT, R47, UR17, PT ;  /* 0x000000112f007c0c */ /* 0x000fe2000bf66070 */
[----:B------:R-:W-:Y:S01]  /*3bd0*/  ULDC.64 UR36, c[0x0][0x1a0] ;  /* 0x0000680000247ab9 */ /* 0x000fe20000000a00 */
[----:B-1----:R-:W-:Y:S01]  /*3be0*/  MOV R2, UR21 ;  /* 0x0000001500027c02 */ /* 0x002fe20008000f00 */
[----:B------:R-:W-:Y:S01]  /*3bf0*/  ULEA.HI.X UR18, UR18, UR25, UR19, 0x2, UP0 ;  /* 0x0000001912127291 */ /* 0x000fe200080f1413 */
[----:B------:R-:W-:Y:S01]  /*3c00*/  ISETP.GE.U32.AND P4, PT, R132, UR17, PT ;  /* 0x0000001184007c0c */ /* 0x000fe2000bf86070 */
[----:B------:R-:W-:-:S04]  /*3c10*/  ULDC.64 UR38, c[0x0][0x1c0] ;  /* 0x0000700000267ab9 */ /* 0x000fc80000000a00 */
[----:B------:R-:W-:-:S05]  /*3c20*/  IMAD.U32 R3, RZ, RZ, UR18 ;  /* 0x00000012ff037e24 */ /* 0x000fca000f8e00ff */
[----:B------:R-:W2:Y:S01]  /*3c30*/  LDG.E R2, [R2.64] ;  /* 0x0000001a02027981 */ /* 0x000ea2000c1e1900 */
[----:B------:R-:W-:Y:S01]  /*3c40*/  FSEL R106, R88, RZ, !P3 ;  /* 0x000000ff586a7208 */ /* 0x000fe20005800000 */
[----:B------:R-:W-:Y:S01]  /*3c50*/  UIMAD UR21, UR20, UR36, URZ ;  /* 0x00000024141572a4 */ /* 0x000fe2000f8e023f */
[----:B------:R-:W-:Y:S01]  /*3c60*/  ISETP.GE.U32.AND P5, PT, R131, UR17, PT ;  /* 0x0000001183007c0c */ /* 0x000fe2000bfa6070 */
[----:B------:R-:W-:Y:S01]  /*3c70*/  UIMAD UR24, UR20, UR38, URZ ;  /* 0x00000026141872a4 */ /* 0x000fe2000f8e023f */
[----:B------:R-:W-:Y:S01]  /*3c80*/  FSEL R107, R84, RZ, !P4 ;  /* 0x000000ff546b7208 */ /* 0x000fe20006000000 */
[----:B------:R-:W-:Y:S01]  /*3c90*/  UIMAD UR37, UR6, UR37, UR21 ;  /* 0x00000025062572a4 */ /* 0x000fe2000f8e0215 */
[----:B------:R-:W-:Y:S01]  /*3ca0*/  ISETP.GE.U32.AND P6, PT, R130, UR17, PT ;  /* 0x0000001182007c0c */ /* 0x000fe2000bfc6070 */
[----:B------:R-:W-:Y:S01]  /*3cb0*/  UMOV UR18, UR8 ;  /* 0x0000000800127c82 */ /* 0x000fe20008000000 */
[----:B0-----:R-:W-:Y:S01]  /*3cc0*/  SHF.L.U32 R9, R65, 0x4, RZ ;  /* 0x0000000441097819 */ /* 0x001fe200000006ff */
[----:B------:R-:W-:Y:S01]  /*3cd0*/  UMOV UR19, UR11 ;  /* 0x0000000b00137c82 */ /* 0x000fe20008000000 */
[----:B------:R-:W-:Y:S01]  /*3ce0*/  FSEL R109, R90, RZ, !P5 ;  /* 0x000000ff5a6d7208 */ /* 0x000fe20006800000 */
[----:B------:R-:W-:Y:S01]  /*3cf0*/  UMOV UR20, UR30 ;  /* 0x0000001e00147c82 */ /* 0x000fe20008000000 */
[----:B------:R-:W-:Y:S01]  /*3d00*/  ISETP.GE.U32.AND P2, PT, R9, UR17, PT ;  /* 0x0000001109007c0c */ /* 0x000fe2000bf46070 */
[----:B------:R-:W-:Y:S01]  /*3d10*/  UMOV UR21, UR13 ;  /* 0x0000000d00157c82 */ /* 0x000fe20008000000 */
[----:B------:R-:W-:Y:S01]  /*3d20*/  ISETP.GE.U32.AND P1, PT, R129, UR17, PT ;  /* 0x0000001181007c0c */ /* 0x000fe2000bf26070 */
[----:B------:R-:W-:Y:S01]  /*3d30*/  UIMAD.WIDE.U32 UR18, UR6, UR36, UR18 ;  /* 0x00000024061272a5 */ /* 0x000fe2000f8e0012 */
[----:B------:R-:W-:Y:S01]  /*3d40*/  FSEL R103, R86, RZ, !P2 ;  /* 0x000000ff56677208 */ /* 0x000fe20005000000 */
[----:B------:R-:W-:Y:S01]  /*3d50*/  UIMAD.WIDE.U32 UR22, UR6, UR38, UR20 ;  /* 0x00000026061672a5 */ /* 0x000fe2000f8e0014 */
[----:B------:R-:W-:Y:S01]  /*3d60*/  FSEL R111, R82, RZ, !P6 ;  /* 0x000000ff526f7208 */ /* 0x000fe20007000000 */
[----:B------:R-:W-:Y:S01]  /*3d70*/  UIMAD UR38, UR6, UR39, UR24 ;  /* 0x00000027062672a4 */ /* 0x000fe2000f8e0218 */
[----:B------:R-:W-:Y:S01]  /*3d80*/  FSEL R113, R92, RZ, !P1 ;  /* 0x000000ff5c717208 */ /* 0x000fe20004800000 */
[----:B------:R-:W-:-:S02]  /*3d90*/  ULDC.64 UR20, c[0x0][0x228] ;  /* 0x00008a0000147ab9 */ /* 0x000fc40000000a00 */
[----:B------:R-:W-:Y:S02]  /*3da0*/  ULDC.64 UR24, c[0x0][0x230] ;  /* 0x00008c0000187ab9 */ /* 0x000fe40000000a00 */
[----:B------:R-:W-:Y:S02]  /*3db0*/  ULEA UR36, UP0, UR18, UR20, 0x2 ;  /* 0x0000001412247291 */ /* 0x000fe4000f80103f */
[----:B------:R-:W-:Y:S02]  /*3dc0*/  ULEA UR24, UP1, UR22, UR24, 0x2 ;  /* 0x0000001816187291 */ /* 0x000fe4000f82103f */
[----:B------:R-:W-:Y:S02]  /*3dd0*/  UIADD3 UR20, UR23, UR38, URZ ;  /* 0x0000002617147290 */ /* 0x000fe4000fffe03f */
[----:B------:R-:W-:Y:S02]  /*3de0*/  UIADD3 UR19, UR19, UR37, URZ ;  /* 0x0000002513137290 */ /* 0x000fe4000fffe03f */
[----:B------:R-:W-:Y:S01]  /*3df0*/  ULEA.HI.X UR25, UR22, UR25, UR20, 0x2, UP1 ;  /* 0x0000001916197291 */ /* 0x000fe200088f1414 */
[----:B------:R-:W-:Y:S01]  /*3e00*/  HFMA2.MMA R13, -RZ, RZ, 0, 0 ;  /* 0x00000000ff0d7435 */ /* 0x000fe200000001ff */
[----:B------:R-:W-:Y:S01]  /*3e10*/  ULEA.HI.X UR21, UR18, UR21, UR19, 0x2, UP0 ;  /* 0x0000001512157291 */ /* 0x000fe200080f1413 */
[----:B------:R-:W-:Y:S01]  /*3e20*/  MOV R12, 0x3f800000 ;  /* 0x3f800000000c7802 */ /* 0x000fe20000000f00 */
[----:B------:R-:W-:-:S07]  /*3e30*/  IMAD.U32 R153, RZ, RZ, UR6 ;  /* 0x00000006ff997e24 */ /* 0x000fce000f8e00ff */
[----:B------:R-:W-:Y:S01]  /*3e40*/  @!P0 LDS.64 R12, [R153.X8+0x2150] ;  /* 0x00215000990c8984 */ /* 0x000fe20000008a00 */
[----:B--2---:R-:W-:-:S04]  /*3e50*/  FMUL.FTZ R5, R2, 1.4426950216293334961 ;  /* 0x3fb8aa3b02057820 */ /* 0x004fc80000410000 */
[C---:B------:R-:W-:Y:S02]  /*3e60*/  FMUL.FTZ R4, R5.reuse, R64 ;  /* 0x0000004005047220 */ /* 0x040fe40000410000 */
[C---:B------:R-:W-:Y:S02]  /*3e70*/  FMUL.FTZ R6, R5.reuse, R63 ;  /* 0x0000003f05067220 */ /* 0x040fe40000410000 */
[C---:B------:R-:W-:Y:S02]  /*3e80*/  FMUL.FTZ R7, R5.reuse, R62 ;  /* 0x0000003e05077220 */ /* 0x040fe40000410000 */
[----:B------:R-:W0:Y:S01]  /*3e90*/  MUFU.EX2 R4, R4 ;  /* 0x0000000400047308 */ /* 0x000e220000000800 */
[C---:B------:R-:W-:Y:S02]  /*3ea0*/  FMUL.FTZ R9, R5.reuse, R58 ;  /* 0x0000003a05097220 */ /* 0x040fe40000410000 */
[C---:B------:R-:W-:Y:S02]  /*3eb0*/  FMUL.FTZ R8, R5.reuse, R61 ;  /* 0x0000003d05087220 */ /* 0x040fe40000410000 */
[----:B------:R-:W-:-:S02]  /*3ec0*/  FMUL.FTZ R2, R5, R60 ;  /* 0x0000003c05027220 */ /* 0x000fc40000410000 */
[C---:B------:R-:W-:Y:S01]  /*3ed0*/  FMUL.FTZ R3, R5.reuse, R59 ;  /* 0x0000003b05037220 */ /* 0x040fe20000410000 */
[----:B------:R-:W1:Y:S01]  /*3ee0*/  MUFU.EX2 R6, R6 ;  /* 0x0000000600067308 */ /* 0x000e620000000800 */
[----:B------:R-:W-:-:S07]  /*3ef0*/  FMUL.FTZ R10, R5, R57 ;  /* 0x00000039050a7220 */ /* 0x000fce0000410000 */
[----:B------:R-:W2:Y:S01]  /*3f00*/  MUFU.EX2 R7, R7 ;  /* 0x0000000700077308 */ /* 0x000ea20000000800 */
[----:B0-----:R-:W-:Y:S01]  /*3f10*/  FSEL R104, R4, 1, !P2 ;  /* 0x3f80000004687808 */ /* 0x001fe20005000000 */
[----:B------:R-:W-:Y:S01]  /*3f20*/  FMUL.FTZ R4, R5, R56 ;  /* 0x0000003805047220 */ /* 0x000fe20000410000 */
[----:B------:R-:W-:-:S04]  /*3f30*/  ISETP.GE.U32.AND P2, PT, R128, UR17, PT ;  /* 0x0000001180007c0c */ /* 0x000fc8000bf46070 */
[----:B------:R-:W-:Y:S01]  /*3f40*/  FSEL R115, R80, RZ, !P2 ;  /* 0x000000ff50737208 */ /* 0x000fe20005000000 */
[----:B------:R-:W0:Y:S01]  /*3f50*/  MUFU.EX2 R9, R9 ;  /* 0x0000000900097308 */ /* 0x000e220000000800 */
[----:B-1----:R-:W-:Y:S01]  /*3f60*/  FSEL R105, R6, 1, !P3 ;  /* 0x3f80000006697808 */ /* 0x002fe20005800000 */
[----:B------:R-:W-:Y:S01]  /*3f70*/  FMUL.FTZ R6, R5, R55 ;  /* 0x0000003705067220 */ /* 0x000fe20000410000 */
[----:B------:R-:W-:-:S04]  /*3f80*/  ISETP.GE.U32.AND P3, PT, R127, UR17, PT ;  /* 0x000000117f007c0c */ /* 0x000fc8000bf66070 */
[----:B------:R-:W-:Y:S01]  /*3f90*/  FSEL R117, R94, RZ, !P3 ;  /* 0x000000ff5e757208 */ /* 0x000fe20005800000 */
[----:B------:R-:W1:Y:S01]  /*3fa0*/  MUFU.EX2 R8, R8 ;  /* 0x0000000800087308 */ /* 0x000e620000000800 */
[----:B--2---:R-:W-:Y:S01]  /*3fb0*/  FSEL R108, R7, 1, !P4 ;  /* 0x3f800000076c7808 */ /* 0x004fe20006000000 */
[----:B------:R-:W-:Y:S01]  /*3fc0*/  FFMA.FTZ R7, R103, R105, R106 ;  /* 0x0000006967077223 */ /* 0x000fe2000001006a */
[----:B------:R-:W-:-:S03]  /*3fd0*/  ISETP.GE.U32.AND P4, PT, R126, UR17, PT ;  /* 0x000000117e007c0c */ /* 0x000fc6000bf86070 */
[----:B------:R-:W-:Y:S01]  /*3fe0*/  FFMA.FTZ R7, R108, R7, R107 ;  /* 0x000000076c077223 */ /* 0x000fe2000001006b */
[----:B------:R-:W-:Y:S01]  /*3ff0*/  FSEL R119, R78, RZ, !P4 ;  /* 0x000000ff4e777208 */ /* 0x000fe20006000000 */
[----:B------:R-:W2:Y:S01]  /*4000*/  MUFU.EX2 R2, R2 ;  /* 0x0000000200027308 */ /* 0x000ea20000000800 */
[----:B0-----:R-:W-:Y:S01]  /*4010*/  FSEL R116, R9, 1, !P2 ;  /* 0x3f80000009747808 */ /* 0x001fe20005000000 */
[----:B------:R-:W-:Y:S01]  /*4020*/  FMUL.FTZ R9, R104, R105 ;  /* 0x0000006968097220 */ /* 0x000fe20000410000 */
[----:B------:R-:W-:-:S03]  /*4030*/  ISETP.GE.U32.AND P2, PT, R122, UR17, PT ;  /* 0x000000117a007c0c */ /* 0x000fc6000bf46070 */
[----:B------:R-:W-:Y:S01]  /*4040*/  FMUL.FTZ R9, R108, R9 ;  /* 0x000000096c097220 */ /* 0x000fe20000410000 */
[----:B------:R-:W-:Y:S01]  /*4050*/  FSEL R139, R74, RZ, !P2 ;  /* 0x000000ff4a8b7208 */ /* 0x000fe20005000000 */
[----:B------:R-:W0:Y:S01]  /*4060*/  MUFU.EX2 R3, R3 ;  /* 0x0000000300037308 */ /* 0x000e220000000800 */
[----:B-1----:R-:W-:Y:S02]  /*4070*/  FSEL R110, R8, 1, !P5 ;  /* 0x3f800000086e7808 */ /* 0x002fe40006800000 */
[----:B------:R-:W-:-:S03]  /*4080*/  ISETP.GE.U32.AND P5, PT, R125, UR17, PT ;  /* 0x000000117d007c0c */ /* 0x000fc6000bfa6070 */
[----:B------:R-:W-:Y:S01]  /*4090*/  FFMA.FTZ R7, R110, R7, R109 ;  /* 0x000000076e077223 */ /* 0x000fe2000001006d */
[----:B------:R-:W-:Y:S01]  /*40a0*/  FSEL R133, R96, RZ, !P5 ;  /* 0x000000ff60857208 */ /* 0x000fe20006800000 */
[----:B------:R-:W1:Y:S01]  /*40b0*/  MUFU.EX2 R4, R4 ;  /* 0x0000000400047308 */ /* 0x000e620000000800 */
[----:B--2---:R-:W-:Y:S01]  /*40c0*/  FSEL R112, R2, 1, !P6 ;  /* 0x3f80000002707808 */ /* 0x004fe20007000000 */
[----:B------:R-:W-:Y:S01]  /*40d0*/  FMUL.FTZ R2, R5, R54 ;  /* 0x0000003605027220 */ /* 0x000fe20000410000 */
[----:B------:R-:W-:Y:S01]  /*40e0*/  ISETP.GE.U32.AND P6, PT, R124, UR17, PT ;  /* 0x000000117c007c0c */ /* 0x000fe2000bfc6070 */
[----:B------:R-:W-:Y:S02]  /*40f0*/  FMUL.FTZ R9, R110, R9 ;  /* 0x000000096e097220 */ /* 0x000fe40000410000 */
[----:B------:R-:W-:Y:S01]  /*4100*/  FFMA.FTZ R7, R112, R7, R111 ;  /* 0x0000000770077223 */ /* 0x000fe2000001006f */
[----:B------:R-:W-:Y:S01]  /*4110*/  FSEL R135, R76, RZ, !P6 ;  /* 0x000000ff4c877208 */ /* 0x000fe20007000000 */
[----:B------:R-:W2:Y:S01]  /*4120*/  MUFU.EX2 R10, R10 ;  /* 0x0000000a000a7308 */ /* 0x000ea20000000800 */
[----:B0-----:R-:W-:Y:S01]  /*4130*/  FSEL R114, R3, 1, !P1 ;  /* 0x3f80000003727808 */ /* 0x001fe20004800000 */
[----:B------:R-:W-:Y:S01]  /*4140*/  FMUL.FTZ R3, R5, R66 ;  /* 0x0000004205037220 */ /* 0x000fe20000410000 */
[----:B------:R-:W-:Y:S01]  /*4150*/  ISETP.GE.U32.AND P1, PT, R123, UR17, PT ;  /* 0x000000117b007c0c */ /* 0x000fe2000bf26070 */
[----:B------:R-:W-:-:S02]  /*4160*/  FMUL.FTZ R9, R112, R9 ;  /* 0x0000000970097220 */ /* 0x000fc40000410000 */
[----:B------:R-:W-:Y:S01]  /*4170*/  FFMA.FTZ R7, R114, R7, R113 ;  /* 0x0000000772077223 */ /* 0x000fe20000010071 */
[----:B------:R-:W-:Y:S01]  /*4180*/  FSEL R137, R98, RZ, !P1 ;  /* 0x000000ff62897208 */ /* 0x000fe20004800000 */
[----:B------:R-:W0:Y:S01]  /*4190*/  MUFU.EX2 R6, R6 ;  /* 0x0000000600067308 */ /* 0x000e220000000800 */
[----:B-1----:R-:W-:Y:S01]  /*41a0*/  FSEL R134, R4, 1, !P4 ;  /* 0x3f80000004867808 */ /* 0x002fe20006000000 */
[----:B------:R-:W-:Y:S01]  /*41b0*/  FMUL.FTZ R4, R5, R67 ;  /* 0x0000004305047220 */ /* 0x000fe20000410000 */
[----:B------:R-:W-:Y:S01]  /*41c0*/  ISETP.GE.U32.AND P4, PT, R120, UR17, PT ;  /* 0x0000001178007c0c */ /* 0x000fe2000bf86070 */
[----:B------:R-:W-:Y:S02]  /*41d0*/  FMUL.FTZ R9, R114, R9 ;  /* 0x0000000972097220 */ /* 0x000fe40000410000 */
[----:B------:R-:W-:Y:S01]  /*41e0*/  FFMA.FTZ R8, R116, R7, R115 ;  /* 0x0000000774087223 */ /* 0x000fe20000010073 */
[----:B------:R-:W-:Y:S01]  /*41f0*/  FSEL R143, R72, RZ, !P4 ;  /* 0x000000ff488f7208 */ /* 0x000fe20006000000 */
[----:B------:R-:W1:Y:S01]  /*4200*/  MUFU.EX2 R2, R2 ;  /* 0x0000000200027308 */ /* 0x000e620000000800 */
[----:B--2---:R-:W-:Y:S01]  /*4210*/  FSEL R118, R10, 1, !P3 ;  /* 0x3f8000000a767808 */ /* 0x004fe20005800000 */
[----:B------:R-:W-:Y:S01]  /*4220*/  FMUL.FTZ R9, R116, R9 ;  /* 0x0000000974097220 */ /* 0x000fe20000410000 */
[----:B------:R-:W-:Y:S01]  /*4230*/  ISETP.GE.U32.AND P3, PT, R121, UR17, PT ;  /* 0x0000001179007c0c */ /* 0x000fe2000bf66070 */
[----:B------:R-:W-:-:S02]  /*4240*/  FMUL.FTZ R7, R5, R69 ;  /* 0x0000004505077220 */ /* 0x000fc40000410000 */
[----:B------:R-:W-:Y:S01]  /*4250*/  FFMA.FTZ R8, R118, R8, R117 ;  /* 0x0000000876087223 */ /* 0x000fe20000010075 */
[----:B------:R-:W-:Y:S01]  /*4260*/  FSEL R141, R100, RZ, !P3 ;  /* 0x000000ff648d7208 */ /* 0x000fe20005800000 */
[----:B------:R-:W2:Y:S01]  /*4270*/  MUFU.EX2 R3, R3 ;  /* 0x0000000300037308 */ /* 0x000ea20000000800 */
[----:B0-----:R-:W-:Y:S01]  /*4280*/  FSEL R136, R6, 1, !P5 ;  /* 0x3f80000006887808 */ /* 0x001fe20006800000 */
[C---:B------:R-:W-:Y:S01]  /*4290*/  FMUL.FTZ R6, R5.reuse, R68 ;  /* 0x0000004405067220 */ /* 0x040fe20000410000 */
[----:B------:R-:W-:Y:S01]  /*42a0*/  ISETP.GE.U32.AND P5, PT, R46, UR17, PT ;  /* 0x000000112e007c0c */ /* 0x000fe2000bfa6070 */
[----:B------:R-:W-:Y:S02]  /*42b0*/  FMUL.FTZ R9, R118, R9 ;  /* 0x0000000976097220 */ /* 0x000fe40000410000 */
[----:B------:R-:W-:Y:S01]  /*42c0*/  FFMA.FTZ R8, R134, R8, R119 ;  /* 0x0000000886087223 */ /* 0x000fe20000010077 */
[----:B------:R-:W-:Y:S01]  /*42d0*/  FSEL R145, R102, RZ, !P5 ;  /* 0x000000ff66917208 */ /* 0x000fe20006800000 */
[----:B------:R-:W0:Y:S01]  /*42e0*/  MUFU.EX2 R4, R4 ;  /* 0x0000000400047308 */ /* 0x000e220000000800 */
[----:B------:R-:W-:Y:S01]  /*42f0*/  FMUL.FTZ R5, R5, R70 ;  /* 0x0000004605057220 */ /* 0x000fe20000410000 */
[----:B-1----:R-:W-:Y:S01]  /*4300*/  FSEL R138, R2, 1, !P6 ;  /* 0x3f800000028a7808 */ /* 0x002fe20007000000 */
[----:B------:R-:W-:-:S02]  /*4310*/  FMUL.FTZ R9, R134, R9 ;  /* 0x0000000986097220 */ /* 0x000fc40000410000 */
[C---:B------:R-:W-:Y:S02]  /*4320*/  FFMA.FTZ R8, R136.reuse, R8, R133 ;  /* 0x0000000888087223 */ /* 0x040fe40000010085 */
[----:B------:R-:W-:Y:S01]  /*4330*/  FMUL.FTZ R9, R136, R9 ;  /* 0x0000000988097220 */ /* 0x000fe20000410000 */
[----:B------:R-:W1:Y:S01]  /*4340*/  MUFU.EX2 R6, R6 ;  /* 0x0000000600067308 */ /* 0x000e620000000800 */
[----:B--2---:R-:W-:Y:S01]  /*4350*/  FSEL R140, R3, 1, !P1 ;  /* 0x3f800000038c7808 */ /* 0x004fe20004800000 */
[----:B------:R-:W-:Y:S01]  /*4360*/  FFMA.FTZ R8, R138, R8, R135 ;  /* 0x000000088a087223 */ /* 0x000fe20000010087 */
[----:B------:R-:W-:Y:S01]  /*4370*/  ISETP.GE.AND P1, PT, R52, 0x1, PT ;  /* 0x000000013400780c */ /* 0x000fe20003f26270 */
[----:B------:R-:W-:Y:S02]  /*4380*/  FMUL.FTZ R9, R138, R9 ;  /* 0x000000098a097220 */ /* 0x000fe40000410000 */
[----:B------:R-:W-:Y:S02]  /*4390*/  FFMA.FTZ R8, R140, R8, R137 ;  /* 0x000000088c087223 */ /* 0x000fe40000010089 */
[----:B------:R-:W2:Y:S01]  /*43a0*/  MUFU.EX2 R7, R7 ;  /* 0x0000000700077308 */ /* 0x000ea20000000800 */
[----:B0-----:R-:W-:Y:S01]  /*43b0*/  FSEL R142, R4, 1, !P2 ;  /* 0x3f800000048e7808 */ /* 0x001fe20005000000 */
[----:B------:R-:W-:Y:S01]  /*43c0*/  FMUL.FTZ R9, R140, R9 ;  /* 0x000000098c097220 */ /* 0x000fe20000410000 */
[----:B------:R-:W-:-:S03]  /*43d0*/  MOV R4, UR24 ;  /* 0x0000001800047c02 */ /* 0x000fc60008000f00 */
[----:B------:R-:W-:Y:S02]  /*43e0*/  FFMA.FTZ R8, R142, R8, R139 ;  /* 0x000000088e087223 */ /* 0x000fe4000001008b */
[----:B------:R-:W0:Y:S01]  /*43f0*/  MUFU.EX2 R5, R5 ;  /* 0x0000000500057308 */ /* 0x000e220000000800 */
[----:B-1----:R-:W-:Y:S01]  /*4400*/  FSEL R144, R6, 1, !P3 ;  /* 0x3f80000006907808 */ /* 0x002fe20005800000 */
[----:B------:R-:W-:Y:S01]  /*4410*/  FMUL.FTZ R9, R142, R9 ;  /* 0x000000098e097220 */ /* 0x000fe20000410000 */
[----:B--2---:R-:W-:-:S03]  /*4420*/  FSEL R146, R7, 1, !P4 ;  /* 0x3f80000007927808 */ /* 0x004fc60006000000 */
[----:B------:R-:W-:Y:S01]  /*4430*/  FFMA.FTZ R8, R144, R8, R141 ;  /* 0x0000000890087223 */ /* 0x000fe2000001008d */
[----:B------:R-:W-:Y:S01]  /*4440*/  ISETP.NE.AND P2, PT, R52, 0x1f, PT ;  /* 0x0000001f3400780c */ /* 0x000fe20003f45270 */
[----:B------:R-:W-:Y:S01]  /*4450*/  FMUL.FTZ R9, R144, R9 ;  /* 0x0000000990097220 */ /* 0x000fe20000410000 */
[----:B------:R-:W-:Y:S01]  /*4460*/  MOV R6, UR36 ;  /* 0x0000002400067c02 */ /* 0x000fe20008000f00 */
[C---:B------:R-:W-:Y:S01]  /*4470*/  FFMA.FTZ R8, R146.reuse, R8, R143 ;  /* 0x0000000892087223 */ /* 0x040fe2000001008f */
[----:B------:R-:W-:Y:S01]  /*4480*/  MOV R7, UR21 ;  /* 0x0000001500077c02 */ /* 0x000fe20008000f00 */
[----:B------:R-:W-:Y:S01]  /*4490*/  FMUL.FTZ R9, R146, R9 ;  /* 0x0000000992097220 */ /* 0x000fe20000410000 */
[----:B0-----:R-:W-:Y:S02]  /*44a0*/  FSEL R148, R5, 1, !P5 ;  /* 0x3f80000005947808 */ /* 0x001fe40006800000 */
[----:B------:R-:W-:Y:S01]  /*44b0*/  MOV R5, UR25 ;  /* 0x0000001900057c02 */ /* 0x000fe20008000f00 */
[----:B------:R0:W5:Y:S02]  /*44c0*/  LDG.E R150, [R6.64] ;  /* 0x0000001a06967981 */ /* 0x000164000c1e1900 */
[----:B------:R-:W-:-:S02]  /*44d0*/  FFMA.FTZ R3, R148, R8, R145 ;  /* 0x0000000894037223 */ /* 0x000fc40000010091 */
[----:B------:R-:W-:Y:S01]  /*44e0*/  FMUL.FTZ R2, R148, R9 ;  /* 0x0000000994027220 */ /* 0x000fe20000410000 */
[----:B------:R1:W5:Y:S04]  /*44f0*/  LDG.E R147, [R4.64] ;  /* 0x0000001a04937981 */ /* 0x000368000c1e1900 */
[----:B------:R-:W2:Y:S04]  /*4500*/  SHFL.UP PT, R8, R3, 0x1, RZ ;  /* 0x0420000003087989 */ /* 0x000ea800000e00ff */
[----:B------:R-:W3:Y:S01]  /*4510*/  SHFL.UP PT, R9, R2, 0x1, RZ ;  /* 0x0420000002097989 */ /* 0x000ee200000e00ff */
[----:B--2---:R-:W-:-:S02]  /*4520*/  @P1 FFMA.FTZ R3, R2, R8, R3 ;  /* 0x0000000802031223 */ /* 0x004fc40000010003 */
[----:B---3--:R-:W-:-:S03]  /*4530*/  @P1 FMUL.FTZ R2, R2, R9 ;  /* 0x0000000902021220 */ /* 0x008fc60000410000 */
[----:B------:R-:W2:Y:S04]  /*4540*/  SHFL.UP PT, R8, R3, 0x2, RZ ;  /* 0x0440000003087989 */ /* 0x000ea800000e00ff */
[----:B------:R-:W3:Y:S01]  /*4550*/  SHFL.UP PT, R9, R2, 0x2, RZ ;  /* 0x0440000002097989 */ /* 0x000ee200000e00ff */
[----:B------:R-:W-:-:S13]  /*4560*/  ISETP.GE.AND P1, PT, R52, 0x2, PT ;  /* 0x000000023400780c */ /* 0x000fda0003f26270 */
[C---:B--2---:R-:W-:Y:S02]  /*4570*/  @P1 FFMA.FTZ R3, R2.reuse, R8, R3 ;  /* 0x0000000802031223 */ /* 0x044fe40000010003 */
[----:B---3--:R-:W-:-:S03]  /*4580*/  @P1 FMUL.FTZ R2, R2, R9 ;  /* 0x0000000902021220 */ /* 0x008fc60000410000 */
[----:B------:R-:W2:Y:S04]  /*4590*/  SHFL.UP PT, R8, R3, 0x4, RZ ;  /* 0x0480000003087989 */ /* 0x000ea800000e00ff */
[----:B------:R-:W3:Y:S01]  /*45a0*/  SHFL.UP PT, R9, R2, 0x4, RZ ;  /* 0x0480000002097989 */ /* 0x000ee200000e00ff */
[----:B------:R-:W-:-:S13]  /*45b0*/  ISETP.GE.AND P1, PT, R52, 0x4, PT ;  /* 0x000000043400780c */ /* 0x000fda0003f26270 */
[C---:B--2---:R-:W-:Y:S02]  /*45c0*/  @P1 FFMA.FTZ R3, R2.reuse, R8, R3 ;  /* 0x0000000802031223 */ /* 0x044fe40000010003 */
[----:B---3--:R-:W-:-:S03]  /*45d0*/  @P1 FMUL.FTZ R2, R2, R9 ;  /* 0x0000000902021220 */ /* 0x008fc60000410000 */
[----:B-1----:R-:W1:Y:S04]  /*45e0*/  SHFL.UP PT, R4, R3, 0x8, RZ ;  /* 0x0500000003047989 */ /* 0x002e6800000e00ff */
[----:B------:R-:W2:Y:S01]  /*45f0*/  SHFL.UP PT, R5, R2, 0x8, RZ ;  /* 0x0500000002057989 */ /* 0x000ea200000e00ff */
[----:B------:R-:W-:-:S13]  /*4600*/  ISETP.GE.AND P1, PT, R52, 0x8, PT ;  /* 0x000000083400780c */ /* 0x000fda0003f26270 */
[C---:B-1----:R-:W-:Y:S02]  /*4610*/  @P1 FFMA.FTZ R3, R2.reuse, R4, R3 ;  /* 0x0000000402031223 */ /* 0x042fe40000010003 */
[----:B--2---:R-:W-:-:S03]  /*4620*/  @P1 FMUL.FTZ R2, R2, R5 ;  /* 0x0000000502021220 */ /* 0x004fc60000410000 */
[----:B------:R-:W1:Y:S04]  /*4630*/  SHFL.UP PT, R4, R3, 0x10, RZ ;  /* 0x0600000003047989 */ /* 0x000e6800000e00ff */
[----:B------:R-:W2:Y:S01]  /*4640*/  SHFL.UP PT, R5, R2, 0x10, RZ ;  /* 0x0600000002057989 */ /* 0x000ea200000e00ff */
[----:B------:R-:W-:-:S13]  /*4650*/  ISETP.GE.AND P1, PT, R52, 0x10, PT ;  /* 0x000000103400780c */ /* 0x000fda0003f26270 */
[C---:B-1----:R-:W-:Y:S02]  /*4660*/  @P1 FFMA.FTZ R3, R2.reuse, R4, R3 ;  /* 0x0000000402031223 */ /* 0x042fe40000010003 */
[----:B--2---:R-:W-:-:S05]  /*4670*/  @P1 FMUL.FTZ R2, R2, R5 ;  /* 0x0000000502021220 */ /* 0x004fca0000410000 */
[----:B------:R1:W-:Y:S04]  /*4680*/  @!P2 STS.64 [R50.X8+0x2110], R2 ;  /* 0x002110023200a388 */ /* 0x0003e80000008a00 */
[----:B------:R-:W-:Y:S06]  /*4690*/  BAR.SYNC.DEFER_BLOCKING 0x0 ;  /* 0x0000000000007b1d */ /* 0x000fec0000010000 */
[----:B0-----:R-:W0:Y:S04]  /*46a0*/  LDS.128 R4, [0x2110] ;  /* 0x00211000ff047984 */ /* 0x001e280000000c00 */
[----:B------:R-:W2:Y:S01]  /*46b0*/  LDS.128 R8, [0x2120] ;  /* 0x00212000ff087984 */ /* 0x000ea20000000c00 */
[----:B-1----:R-:W-:-:S03]  /*46c0*/  SHF.R.U32.HI R50, RZ, 0x5, R65 ;  /* 0x00000005ff327819 */ /* 0x002fc60000011641 */
[----:B------:R-:W1:Y:S04]  /*46d0*/  SHFL.UP PT, R149, R2, 0x1, RZ ;  /* 0x0420000002957989 */ /* 0x000e6800000e00ff */
[----:B------:R-:W3:Y:S01]  /*46e0*/  SHFL.UP PT, R152, R3, 0x1, RZ ;  /* 0x0420000003987989 */ /* 0x000ee200000e00ff */
[C---:B------:R-:W-:Y:S02]  /*46f0*/  ISETP.NE.AND P3, PT, R50.reuse, RZ, PT ;  /* 0x000000ff3200720c */ /* 0x040fe40003f65270 */
[----:B------:R-:W-:Y:S02]  /*4700*/  ISETP.NE.AND P1, PT, R50, 0x2, PT ;  /* 0x000000023200780c */ /* 0x000fe40003f25270 */
[----:B------:R-:W-:Y:S02]  /*4710*/  ISETP.NE.AND P4, PT, R52, RZ, P3 ;  /* 0x000000ff3400720c */ /* 0x000fe40001f85270 */
[----:B------:R-:W-:Y:S01]  /*4720*/  ISETP.NE.AND P2, PT, R50, 0x3, PT ;  /* 0x000000033200780c */ /* 0x000fe20003f45270 */
[----:B------:R-:W-:Y:S01]  /*4730*/  BSSY B0, `(.L_x_2709) ;  /* 0x0000018000007945 */ /* 0x000fe20003800000 */
[----:B0-----:R-:W-:-:S02]  /*4740*/  FMUL.FTZ R151, R4, R6 ;  /* 0x0000000604977220 */ /* 0x001fc40000410000 */
[----:B------:R-:W-:-:S03]  /*4750*/  FFMA.FTZ R6, R5, R6, R7 ;  /* 0x0000000605067223 */ /* 0x000fc60000010007 */
[C---:B------:R-:W-:Y:S01]  /*4760*/  FSEL R4, R151.reuse, R4, !P1 ;  /* 0x0000000497047208 */ /* 0x040fe20004800000 */
[-C--:B--2---:R-:W-:Y:S01]  /*4770*/  FMUL.FTZ R151, R151, R8.reuse ;  /* 0x0000000897977220 */ /* 0x084fe20000410000 */
[C---:B------:R-:W-:Y:S01]  /*4780*/  FSEL R5, R6.reuse, R5, !P1 ;  /* 0x0000000506057208 */ /* 0x040fe20004800000 */
[----:B------:R-:W-:-:S03]  /*4790*/  FFMA.FTZ R8, R6, R8, R9 ;  /* 0x0000000806087223 */ /* 0x000fc60000010009 */
[----:B------:R-:W-:Y:S02]  /*47a0*/  FSEL R4, R151, R4, !P2 ;  /* 0x0000000497047208 */ /* 0x000fe40005000000 */
[----:B------:R-:W-:-:S03]  /*47b0*/  FSEL R5, R8, R5, !P2 ;  /* 0x0000000508057208 */ /* 0x000fc60005000000 */
[C---:B-1----:R-:W-:Y:S02]  /*47c0*/  @P4 FMUL.FTZ R4, R149.reuse, R4 ;  /* 0x0000000495044220 */ /* 0x042fe40000410000 */
[----:B---3--:R-:W-:Y:S01]  /*47d0*/  @P4 FFMA.FTZ R5, R149, R5, R152 ;  /* 0x0000000595054223 */ /* 0x008fe20000010098 */
[----:B------:R-:W-:Y:S01]  /*47e0*/  @P3 MOV R3, R13 ;  /* 0x0000000d00033202 */ /* 0x000fe20000000f00 */
[C---:B------:R-:W-:Y:S01]  /*47f0*/  FFMA.FTZ R11, R10.reuse, R8, R11 ;  /* 0x000000080a0b7223 */ /* 0x040fe2000001000b */
[----:B------:R-:W-:Y:S01]  /*4800*/  @P3 MOV R149, R4 ;  /* 0x0000000400953202 */ /* 0x000fe20000000f00 */
[----:B------:R-:W-:Y:S01]  /*4810*/  FMUL.FTZ R10, R10, R151 ;  /* 0x000000970a0a7220 */ /* 0x000fe20000410000 */
[----:B------:R-:W-:Y:S01]  /*4820*/  @P3 MOV R152, R5 ;  /* 0x0000000500983202 */ /* 0x000fe20000000f00 */
[----:B------:R-:W-:Y:S01]  /*4830*/  @P3 IMAD.MOV.U32 R2, RZ, RZ, R12 ;  /* 0x000000ffff023224 */ /* 0x000fe200078e000c */
[----:B------:R-:W-:Y:S05]  /*4840*/  @P3 BRA `(.L_x_2710) ;  /* 0x0000006000003947 */ /* 0x000fea0003800000 */
[----:B------:R-:W-:Y:S01]  /*4850*/  ISETP.NE.AND P1, PT, R52, RZ, PT ;  /* 0x000000ff3400720c */ /* 0x000fe20003f25270 */
[----:B------:R-:W-:-:S02]  /*4860*/  FMUL.FTZ R2, R10, R12 ;  /* 0x0000000c0a027220 */ /* 0x000fc40000410000 */
[----:B------:R-:W-:-:S10]  /*4870*/  FFMA.FTZ R3, R10, R13, R11 ;  /* 0x0000000d0a037223 */ /* 0x000fd4000001000b */
[----:B------:R0:W-:Y:S01]  /*4880*/  @!P1 STS.64 [0x2138], R12 ;  /* 0x0021380cff009388 */ /* 0x0001e20000000a00 */
[----:B------:R-:W-:Y:S02]  /*4890*/  @!P1 MOV R149, R12 ;  /* 0x0000000c00959202 */ /* 0x000fe40000000f00 */
[----:B------:R-:W-:Y:S02]  /*48a0*/  @!P1 MOV R152, R13 ;  /* 0x0000000d00989202 */ /* 0x000fe40000000f00 */
.L_x_2710:
[----:B------:R-:W-:Y:S05]  /*48b0*/  BSYNC B0 ;  /* 0x0000000000007941 */ /* 0x000fea0003800000 */
.L_x_2709:
[----:B------:R-:W-:Y:S01]  /*48c0*/  BAR.SYNC.DEFER_BLOCKING 0x0 ;  /* 0x0000000000007b1d */ /* 0x000fe20000010000 */
[----:B------:R-:W-:Y:S01]  /*48d0*/  ISETP.NE.AND P1, PT, R65, RZ, PT ;  /* 0x000000ff4100720c */ /* 0x000fe20003f25270 */
[----:B-----5:R-:W-:-:S04]  /*48e0*/  FMUL.FTZ R150, R147, R150 ;  /* 0x0000009693967220 */ /* 0x020fc80000410000 */
[----:B------:R-:W-:Y:S01]  /*48f0*/  BSSY B0, `(.L_x_2711) ;  /* 0x0000022000007945 */ /* 0x000fe20003800000 */
[----:B------:R-:W1:Y:S07]  /*4900*/  LDS R4, [0x213c] ;  /* 0x00213c00ff047984 */ /* 0x000e6e0000000800 */
[----:B-1----:R-:W-:Y:S01]  /*4910*/  @P1 FFMA.FTZ R152, R4, R149, R152 ;  /* 0x0000009504981223 */ /* 0x002fe20000010098 */
[----:B------:R-:W-:-:S03]  /*4920*/  ISETP.NE.AND P1, PT, R65, RZ, PT ;  /* 0x000000ff4100720c */ /* 0x000fc60003f25270 */
[----:B------:R-:W-:-:S04]  /*4930*/  FFMA.FTZ R103, R104, R152, R103 ;  /* 0x0000009868677223 */ /* 0x000fc80000010067 */
        /* <DEDUP_REMOVED lines=14> */
[----:B------:R-:W-:Y:S01]  /*4a20*/  FFMA.FTZ R145, R148, R143, R145 ;  /* 0x0000008f94917223 */ /* 0x000fe20000010091 */
[----:B------:R-:W-:Y:S05]  /*4a30*/  @P1 BRA `(.L_x_2712) ;  /* 0x000000d000001947 */ /* 0x000fea0003800000 */
[----:B------:R-:W-:Y:S01]  /*4a40*/  ULDC UR18, c[0x0][0x16c] ;  /* 0x00005b0000127ab9 */ /* 0x000fe20000000800 */
[----:B------:R-:W-:Y:S01]  /*4a50*/  MOV R6, UR6 ;  /* 0x0000000600067c02 */ /* 0x000fe20008000f00 */
[----:B------:R-:W-:Y:S02]  /*4a60*/  UIMAD UR18, UR5, UR18, UR6 ;  /* 0x00000012051272a4 */ /* 0x000fe4000f8e0206 */
[----:B------:R-:W-:Y:S02]  /*4a70*/  ULDC.64 UR22, c[0x0][0x260] ;  /* 0x0000980000167ab9 */ /* 0x000fe40000000a00 */
[----:B------:R-:W-:Y:S01]  /*4a80*/  USHF.R.S32.HI UR19, URZ, 0x1f, UR18 ;  /* 0x0000001f3f137899 */ /* 0x000fe20008011412 */
[----:B------:R1:W-:Y:S01]  /*4a90*/  STS.64 [R6.X8+0x2150], R2 ;  /* 0x0021500206007388 */ /* 0x0003e20000008a00 */
[----:B------:R-:W-:-:S04]  /*4aa0*/  UIADD3 UR20, UP0, UR10, UR18, URZ ;  /* 0x000000120a147290 */ /* 0x000fc8000ff1e03f */
[----:B------:R-:W-:Y:S02]  /*4ab0*/  ULEA.HI.X.SX32 UR19, UR10, UR19, 0x1, UP0 ;  /* 0x000000130a137291 */ /* 0x000fe400080f0e3f */
[----:B------:R-:W-:-:S04]  /*4ac0*/  ULEA UR18, UP0, UR20, UR22, 0x3 ;  /* 0x0000001614127291 */ /* 0x000fc8000f80183f */
[----:B------:R-:W-:Y:S02]  /*4ad0*/  ULEA.HI.X UR19, UR20, UR23, UR19, 0x3, UP0 ;  /* 0x0000001714137291 */ /* 0x000fe400080f1c13 */
[----:B------:R-:W-:-:S04]  /*4ae0*/  MOV R4, UR18 ;  /* 0x0000001200047c02 */ /* 0x000fc80008000f00 */
[----:B------:R-:W-:-:S05]  /*4af0*/  MOV R5, UR19 ;  /* 0x0000001300057c02 */ /* 0x000fca0008000f00 */
[----:B------:R1:W-:Y:S02]  /*4b00*/  STG.E.64 [R4.64], R2 ;  /* 0x0000000204007986 */ /* 0x0003e4000c101b1a */
.L_x_2712:
[----:B------:R-:W-:Y:S05]  /*4b10*/  BSYNC B0 ;  /* 0x0000000000007941 */ /* 0x000fea0003800000 */
.L_x_2711:
[----:B------:R-:W-:Y:S01]  /*4b20*/  UIADD3 UR6, UR6, 0x1, URZ ;  /* 0x0000000106067890 */ /* 0x000fe2000fffe03f */
[C---:B------:R-:W-:Y:S01]  /*4b30*/  FFMA.FTZ R101, R150.reuse, R103, R101 ;  /* 0x0000006796657223 */ /* 0x040fe20000010065 */
[----:B------:R-:W-:Y:S01]  /*4b40*/  ULDC UR18, c[0x0][0x16c] ;  /* 0x00005b0000127ab9 */ /* 0x000fe20000000800 */
[C---:B------:R-:W-:Y:S01]  /*4b50*/  FFMA.FTZ R99, R150.reuse, R105, R99 ;  /* 0x0000006996637223 */ /* 0x040fe20000010063 */
[----:B------:R-:W-:Y:S01]  /*4b60*/  UISETP.GE.AND UP0, UPT, UR6, UR18, UPT ;  /* 0x000000120600728c */ /* 0x000fe2000bf06270 */
[C---:B------:R-:W-:Y:S02]  /*4b70*/  FFMA.FTZ R97, R150.reuse, R107, R97 ;  /* 0x0000006b96617223 */ /* 0x040fe40000010061 */
[C---:B------:R-:W-:Y:S02]  /*4b80*/  FFMA.FTZ R95, R150.reuse, R109, R95 ;  /* 0x0000006d965f7223 */ /* 0x040fe4000001005f */
[C---:B------:R-:W-:Y:S01]  /*4b90*/  FFMA.FTZ R93, R150.reuse, R111, R93 ;  /* 0x0000006f965d7223 */ /* 0x040fe2000001005d */
[----:B------:R-:W-:Y:S01]  /*4ba0*/  PLOP3.LUT P1, PT, PT, PT, UP0, 0x80, 0x0 ;  /* 0x000000000000781c */ /* 0x000fe20003f2f008 */
[----:B------:R-:W-:-:S02]  /*4bb0*/  FFMA.FTZ R91, R150, R113, R91 ;  /* 0x00000071965b7223 */ /* 0x000fc4000001005b */
[C---:B------:R-:W-:Y:S02]  /*4bc0*/  FFMA.FTZ R89, R150.reuse, R115, R89 ;  /* 0x0000007396597223 */ /* 0x040fe40000010059 */
[C---:B------:R-:W-:Y:S02]  /*4bd0*/  FFMA.FTZ R87, R150.reuse, R117, R87 ;  /* 0x0000007596577223 */ /* 0x040fe40000010057 */
[C---:B------:R-:W-:Y:S02]  /*4be0*/  FFMA.FTZ R85, R150.reuse, R119, R85 ;  /* 0x0000007796557223 */ /* 0x040fe40000010055 */
[C---:B------:R-:W-:Y:S02]  /*4bf0*/  FFMA.FTZ R83, R150.reuse, R133, R83 ;  /* 0x0000008596537223 */ /* 0x040fe40000010053 */
[C---:B------:R-:W-:Y:S02]  /*4c00*/  FFMA.FTZ R81, R150.reuse, R135, R81 ;  /* 0x0000008796517223 */ /* 0x040fe40000010051 */
[----:B------:R-:W-:-:S02]  /*4c10*/  FFMA.FTZ R79, R150, R137, R79 ;  /* 0x00000089964f7223 */ /* 0x000fc4000001004f */
[C---:B------:R-:W-:Y:S02]  /*4c20*/  FFMA.FTZ R77, R150.reuse, R139, R77 ;  /* 0x0000008b964d7223 */ /* 0x040fe4000001004d */
[C---:B------:R-:W-:Y:S02]  /*4c30*/  FFMA.FTZ R75, R150.reuse, R141, R75 ;  /* 0x0000008d964b7223 */ /* 0x040fe4000001004b */
[C---:B------:R-:W-:Y:S02]  /*4c40*/  FFMA.FTZ R73, R150.reuse, R143, R73 ;  /* 0x0000008f96497223 */ /* 0x040fe40000010049 */
[----:B------:R-:W-:Y:S01]  /*4c50*/  FFMA.FTZ R71, R150, R145, R71 ;  /* 0x0000009196477223 */ /* 0x000fe20000010047 */
[----:B------:R-:W-:Y:S01]  /*4c60*/  @P1 CALL.REL.NOINC `(.L_x_2708) ;  /* 0x0000001000001944 */ /* 0x000fe20003c00000 */
[----:B------:R-:W-:Y:S05]  /*4c70*/  BRA `(.L_x_2713) ;  /* 0xffffee9000007947 */ /* 0x000fea000383ffff */
.L_x_2708:
[----:B------:R-:W-:Y:S01]  /*4c80*/  BAR.SYNC.DEFER_BLOCKING 0x0 ;  /* 0x0000000000007b1d */ /* 0x000fe20000010000 */
[----:B------:R-:W-:Y:S02]  /*4c90*/  ISETP.NE.AND P0, PT, R65, RZ, PT ;  /* 0x000000ff4100720c */ /* 0x000fe40003f05270 */
[----:B-1----:R-:W-:-:S03]  /*4ca0*/  MOV R3, UR5 ;  /* 0x0000000500037c02 */ /* 0x002fc60008000f00 */
[----:B------:R-:W-:Y:S01]  /*4cb0*/  ULDC.64 UR20, c[0x0][0x200] ;  /* 0x0000800000147ab9 */ /* 0x000fe20000000a00 */
[----:B------:R-:W-:Y:S01]  /*4cc0*/  BSSY B0, `(.L_x_2714) ;  /* 0x000003d000007945 */ /* 0x000fe20003800000 */
[----:B------:R-:W-:Y:S02]  /*4cd0*/  UIMAD UR6, UR35, UR20, URZ ;  /* 0x00000014230672a4 */ /* 0x000fe4000f8e023f */
[----:B------:R-:W-:Y:S02]  /*4ce0*/  UIMAD.WIDE.U32 UR18, UR34, UR20, URZ ;  /* 0x00000014221272a5 */ /* 0x000fe4000f8e003f */
[----:B------:R-:W-:Y:S02]  /*4cf0*/  UIMAD UR17, UR34, UR21, UR6 ;  /* 0x00000015221172a4 */ /* 0x000fe4000f8e0206 */
[----:B------:R-:W-:Y:S02]  /*4d00*/  @!P0 IMAD.MOV.U32 R2, RZ, RZ, -0x800 ;  /* 0xfffff800ff028424 */ /* 0x000fe400078e00ff */
[----:B------:R-:W-:-:S02]  /*4d10*/  UIADD3 UR6, UR19, UR17, URZ ;  /* 0x0000001113067290 */ /* 0x000fc4000fffe03f */
[----:B------:R-:W-:Y:S01]  /*4d20*/  @!P0 IMAD R2, R2, R3, c[0x0][0x168] ;  /* 0x00005a0002028624 */ /* 0x000fe200078e0203 */
        /* <DEDUP_REMOVED lines=24> */
[----:B0-----:R-:W-:Y:S04]  /*4eb0*/  LDS R13, [R22.X4+0x380] ;  /* 0x00038000160d7984 */ /* 0x001fe80000004800 */
        /* <DEDUP_REMOVED lines=13> */
[----:B------:R-:W-:Y:S01]  /*4f90*/  USHF.L.U32 UR20, UR5, 0xb, URZ ;  /* 0x0000000b05147899 */ /* 0x000fe2000800063f */
[----:B------:R-:W-:-:S05]  /*4fa0*/  MOV R5, UR34 ;  /* 0x0000002200057c02 */ /* 0x000fca0008000f00 */
[----:B------:R-:W-:Y:S02]  /*4fb0*/  IADD3 R2, P0, R48, UR20, RZ ;  /* 0x0000001430027c10 */ /* 0x000fe4000ff1e0ff */
[----:B------:R-:W-:Y:S01]  /*4fc0*/  MOV R0, UR20 ;  /* 0x0000001400007c02 */ /* 0x000fe20008000f00 */
[----:B------:R-:W-:Y:S02]  /*4fd0*/  ULDC.64 UR20, c[0x0][0x208] ;  /* 0x0000820000147ab9 */ /* 0x000fe40000000a00 */
[----:B------:R-:W-:Y:S01]  /*4fe0*/  UIMAD UR20, UR33, UR20, URZ ;  /* 0x00000014211472a4 */ /* 0x000fe2000f8e023f */
[----:B------:R-:W-:-:S03]  /*4ff0*/  LEA.HI.X.SX32 R3, R0, R45, 0x1, P0 ;  /* 0x0000002d00037211 */ /* 0x000fc600000f0eff */
[----:B------:R-:W-:Y:S02]  /*5000*/  UIMAD UR20, UR32, UR21, UR20 ;  /* 0x00000015201472a4 */ /* 0x000fe4000f8e0214 */
[----:B------:R-:W-:Y:S01]  /*5010*/  IMAD.WIDE.U32 R2, R5, c[0x0][0x200], R2 ;  /* 0x0000800005027a25 */ /* 0x000fe200078e0002 */
[----:B------:R-:W-:-:S04]  /*5020*/  MOV R5, UR32 ;  /* 0x0000002000057c02 */ /* 0x000fc80008000f00 */
[----:B------:R-:W-:-:S05]  /*5030*/  IADD3 R3, R3, UR17, RZ ;  /* 0x0000001103037c10 */ /* 0x000fca000fffe0ff */
[----:B------:R-:W-:-:S05]  /*5040*/  IMAD.WIDE.U32 R2, R5, c[0x0][0x208], R2 ;  /* 0x0000820005027a25 */ /* 0x000fca00078e0002 */
[----:B------:R-:W-:Y:S02]  /*5050*/  IADD3 R3, R3, UR20, RZ ;  /* 0x0000001403037c10 */ /* 0x000fe4000fffe0ff */
[----:B------:R-:W-:-:S04]  /*5060*/  LEA R4, P0, R2, c[0x0][0x258], 0x2 ;  /* 0x0000960002047a11 */ /* 0x000fc800078010ff */
[----:B------:R-:W-:-:S05]  /*5070*/  LEA.HI.X R5, R2, c[0x0][0x25c], R3, 0x2, P0 ;  /* 0x0000970002057a11 */ /* 0x000fca00000f1403 */
[----:B------:R0:W-:Y:S04]  /*5080*/  STG.E [R4.64], R29 ;  /* 0x0000001d04007986 */ /* 0x0001e8000c10191a */
.L_x_2715:
[----:B------:R-:W-:Y:S05]  /*5090*/  BSYNC B0 ;  /* 0x0000000000007941 */ /* 0x000fea0003800000 */
.L_x_2714:
[----:B------:R-:W-:Y:S01]  /*50a0*/  ULDC.64 UR22, c[0x0][0x208] ;  /* 0x0000820000167ab9 */ /* 0x000fe20000000a00 */
[----:B------:R-:W-:Y:S01]  /*50b0*/  HFMA2.MMA R3, -RZ, RZ, 0, 2.384185791015625e-07 ;  /* 0x00000004ff037435 */ /* 0x000fe200000001ff */
[----:B------:R-:W-:Y:S01]  /*50c0*/  UMOV UR19, UR6 ;  /* 0x0000000600137c82 */ /* 0x000fe20008000000 */
[-C--:B------:R-:W-:Y:S01]  /*50d0*/  ISETP.GE.AND P2, PT, R44, R63.reuse, PT ;  /* 0x0000003f2c00720c */ /* 0x080fe20003f46270 */
[----:B------:R-:W-:Y:S01]  /*50e0*/  USHF.L.U32 UR17, UR5, 0xb, URZ ;  /* 0x0000000b05117899 */ /* 0x000fe2000800063f */
[-C--:B------:R-:W-:Y:S01]  /*50f0*/  ISETP.GE.AND P1, PT, R43, R63.reuse, PT ;  /* 0x0000003f2b00720c */ /* 0x080fe20003f26270 */
[----:B------:R-:W-:Y:S01]  /*5100*/  UIMAD UR21, UR33, UR22, URZ ;  /* 0x00000016211572a4 */ /* 0x000fe2000f8e023f */
[-C--:B------:R-:W-:Y:S01]  /*5110*/  ISETP.GE.AND P3, PT, R40, R63.reuse, PT ;  /* 0x0000003f2800720c */ /* 0x080fe20003f66270 */
[----:B------:R-:W-:Y:S01]  /*5120*/  UIMAD.WIDE.U32 UR18, UR32, UR22, UR18 ;  /* 0x00000016201272a5 */ /* 0x000fe2000f8e0012 */
[----:B------:R-:W-:Y:S01]  /*5130*/  ISETP.GE.AND P4, PT, R39, R63, PT ;  /* 0x0000003f2700720c */ /* 0x000fe20003f86270 */
[----:B------:R-:W-:Y:S01]  /*5140*/  USHF.R.S32.HI UR20, URZ, 0x1f, UR17 ;  /* 0x0000001f3f147899 */ /* 0x000fe20008011411 */
[----:B------:R-:W-:Y:S01]  /*5150*/  IMAD.WIDE R2, R48, R3, c[0x0][0x258] ;  /* 0x0000960030027625 */ /* 0x000fe200078e0203 */
[----:B------:R-:W-:Y:S01]  /*5160*/  UIMAD UR21, UR32, UR23, UR21 ;  /* 0x00000017201572a4 */ /* 0x000fe2000f8e0215 */
[-C--:B------:R-:W-:Y:S01]  /*5170*/  ISETP.GE.AND P5, PT, R38, R63.reuse, PT ;  /* 0x0000003f2600720c */ /* 0x080fe20003fa6270 */
[----:B------:R-:W-:Y:S01]  /*5180*/  UIADD3 UR6, UP0, UR17, UR18, URZ ;  /* 0x0000001211067290 */ /* 0x000fe2000ff1e03f */
[----:B------:R-:W-:Y:S01]  /*5190*/  ISETP.GE.AND P6, PT, R37, R63, PT ;  /* 0x0000003f2500720c */ /* 0x000fe20003fc6270 */
[----:B------:R-:W-:-:S02]  /*51a0*/  UIADD3 UR5, UR5, 0x1, URZ ;  /* 0x0000000105057890 */ /* 0x000fc4000fffe03f */
[----:B------:R-:W-:Y:S02]  /*51b0*/  UIADD3.X UR18, UR20, UR21, UR19, UP0, !UPT ;  /* 0x0000001514127290 */ /* 0x000fe400087fe413 */
[----:B0-----:R-:W-:Y:S01]  /*51c0*/  MOV R5, UR6 ;  /* 0x0000000600057c02 */ /* 0x001fe20008000f00 */
[----:B------:R-:W-:Y:S02]  /*51d0*/  ULDC UR6, c[0x0][0x174] ;  /* 0x00005d0000067ab9 */ /* 0x000fe40000000800 */
[----:B------:R-:W-:Y:S01]  /*51e0*/  UISETP.GE.AND UP0, UPT, UR5, UR6, UPT ;  /* 0x000000060500728c */ /* 0x000fe2000bf06270 */
[----:B------:R-:W-:Y:S01]  /*51f0*/  MOV R0, UR18 ;  /* 0x0000001200007c02 */ /* 0x000fe20008000f00 */
[----:B------:R-:W-:Y:S01]  /*5200*/  UIADD3 UR14, UP1, UR14, 0x2000, URZ ;  /* 0x000020000e0e7890 */ /* 0x000fe2000ff3e03f */
[C---:B------:R-:W-:Y:S01]  /*5210*/  LEA R2, P0, R5.reuse, R2, 0x2 ;  /* 0x0000000205027211 */ /* 0x040fe200078010ff */
[----:B------:R-:W-:Y:S02]  /*5220*/  UIADD3 UR12, UP2, UR12, 0x2000, URZ ;  /* 0x000020000c0c7890 */ /* 0x000fe4000ff5e03f */
[----:B------:R-:W-:Y:S01]  /*5230*/  UIADD3.X UR16, URZ, UR16, URZ, UP1, !UPT ;  /* 0x000000103f107290 */ /* 0x000fe20008ffe43f */
[----:B------:R-:W-:Y:S01]  /*5240*/  LEA.HI.X R3, R5, R3, R0, 0x2, P0 ;  /* 0x0000000305037211 */ /* 0x000fe200000f1400 */
[----:B------:R-:W-:Y:S01]  /*5250*/  UIADD3.X UR15, URZ, UR15, URZ, UP2, !UPT ;  /* 0x0000000f3f0f7290 */ /* 0x000fe200097fe43f */
        /* <DEDUP_REMOVED lines=27> */
.L_x_2716:
[----:B------:R-:W-:Y:S05]  /*5410*/  EXIT ;  /* 0x000000000000794d */ /* 0x000fea0003800000 */
.L_x_2718:
        /* <DEDUP_REMOVED lines=14> */
.L_x_5400:


//--------------------- .text._Z25selective_scan_fwd_kernelI32Selective_Scan_fwd_kernel_traitsILi128ELi16ELi1ELb0ELb0ELb0ELb1EffEEv13SSMParamsBase --------------------------
	.section	.text._Z25selective_scan_fwd_kernelI32Selective_Scan_fwd_kernel_traitsILi128ELi16ELi1ELb0ELb0ELb0ELb1EffEEv13SSMParamsBase,"ax",@progbits
	.sectioninfo	@"SHI_REGISTERS=168"
	.align	128
        .global         _Z25selective_scan_fwd_kernelI32Selective_Scan_fwd_kernel_traitsILi128ELi16ELi1ELb0ELb0ELb0ELb1EffEEv13SSMParamsBase
        .type           _Z25selective_scan_fwd_kernelI32Selective_Scan_fwd_kernel_traitsILi128ELi16ELi1ELb0ELb0ELb0ELb1EffEEv13SSMParamsBase,@function
        .size           _Z25selective_scan_fwd_kernelI32Selective_Scan_fwd_kernel_traitsILi128ELi16ELi1ELb0ELb0ELb0ELb1EffEEv13SSMParamsBase,(.L_x_5401 - _Z25selective_scan_fwd_kernelI32Selective_Scan_fwd_kernel_traitsILi128ELi16ELi1ELb0ELb0ELb0ELb1EffEEv13SSMParamsBase)
        .other          _Z25selective_scan_fwd_kernelI32Selective_Scan_fwd_kernel_traitsILi128ELi16ELi1ELb0ELb0ELb0ELb1EffEEv13SSMParamsBase,@"STO_CUDA_ENTRY STV_DEFAULT"
_Z25selective_scan_fwd_kernelI32Selective_Scan_fwd_kernel_traitsILi128ELi16ELi1ELb0ELb0ELb0ELb1EffEEv13SSMParamsBase:
.text._Z25selective_scan_fwd_kernelI32Selective_Scan_fwd_kernel_traitsILi128ELi16ELi1ELb0ELb0ELb0ELb1EffEEv13SSMParamsBase:
[----:B------:R-:W-:Y:S02]  /*0000*/  MOV R1, c[0x0][0x28] ;  /* 0x00000a0000017a02 */ /* 0x000fe40000000f00 */
[----:B------:R-:W0:Y:S01]  /*0010*/  S2UR UR34, SR_CTAID.Y ;  /* 0x00000000002279c3 */ /* 0x000e220000002600 */
[----:B------:R-:W-:Y:S02]  /*0020*/  ULDC.64 UR4, c[0x0][0x238] ;  /* 0x00008e0000047ab9 */ /* 0x000fe40000000a00 */
[----:B------:R-:W-:Y:S02]  /*0030*/  ULDC.64 UR6, c[0x0][0x250] ;  /* 0x0000940000067ab9 */ /* 0x000fe40000000a00 */
[----:B------:R-:W-:Y:S02]  /*0040*/  UISETP.NE.U32.AND UP0, UPT, URZ, UR4, UPT ;  /* 0x000000043f00728c */ /* 0x000fe4000bf05070 */
[----:B------:R-:W-:Y:S02]  /*0050*/  UISETP.NE.U32.AND UP1, UPT, URZ, UR6, UPT ;  /* 0x000000063f00728c */ /* 0x000fe4000bf25070 */
[----:B------:R-:W-:Y:S02]  /*0060*/  UISETP.NE.AND.EX UP0, UPT, URZ, UR5, UPT, UP0 ;  /* 0x000000053f00728c */ /* 0x000fe4000bf05300 */
[----:B------:R-:W-:-:S02]  /*0070*/  UISETP.NE.AND.EX UP1, UPT, URZ, UR7, UPT, UP1 ;  /* 0x000000073f00728c */ /* 0x000fc4000bf25310 */
[----:B------:R-:W-:Y:S02]  /*0080*/  ULDC.64 UR28, c[0x0][0x118] ;  /* 0x00004600001c7ab9 */ /* 0x000fe40000000a00 */
[----:B------:R-:W-:Y:S01]  /*0090*/  PLOP3.LUT P1, PT, PT, PT, UP0, 0x80, 0x0 ;  /* 0x000000000000781c */ /* 0x000fe20003f2f008 */
[----:B------:R-:W1:Y:S01]  /*00a0*/  S2UR UR36, SR_CTAID.X ;  /* 0x00000000002479c3 */ /* 0x000e620000002500 */
[----:B------:R-:W-:Y:S01]  /*00b0*/  PLOP3.LUT P2, PT, PT, PT, UP1, 0x80, 0x0 ;  /* 0x000000000000781c */ /* 0x000fe20003f4f018 */
[----:B------:R-:W-:Y:S02]  /*00c0*/  ULDC.64 UR10, c[0x0][0x1e0] ;  /* 0x00007800000a7ab9 */ /* 0x000fe40000000a00 */
[----:B------:R-:W-:Y:S02]  /*00d0*/  ULDC.64 UR12, c[0x0][0x1d8] ;  /* 0x00007600000c7ab9 */ /* 0x000fe40000000a00 */
[----:B------:R-:W-:Y:S02]  /*00e0*/  ULDC.64 UR14, c[0x0][0x1e8] ;  /* 0x00007a00000e7ab9 */ /* 0x000fe40000000a00 */
[----:B0-----:R-:W-:-:S02]  /*00f0*/  USHF.R.S32.HI UR35, URZ, 0x1f, UR34 ;  /* 0x0000001f3f237899 */ /* 0x001fc40008011422 */
[----:B------:R-:W-:Y:S02]  /*0100*/  @UP0 ULEA UR4, UP2, UR34, UR4, 0x2 ;  /* 0x0000000422040291 */ /* 0x000fe4000f84103f */
[----:B------:R-:W-:Y:S02]  /*0110*/  @UP1 ULEA UR6, UP3, UR34, UR6, 0x2 ;  /* 0x0000000622061291 */ /* 0x000fe4000f86103f */
[----:B------:R-:W-:Y:S02]  /*0120*/  @UP0 ULEA.HI.X UR5, UR34, UR5, UR35, 0x2, UP2 ;  /* 0x0000000522050291 */ /* 0x000fe400090f1423 */
[----:B------:R-:W-:Y:S01]  /*0130*/  @UP1 ULEA.HI.X UR7, UR34, UR7, UR35, 0x2, UP3 ;  /* 0x0000000722071291 */ /* 0x000fe200098f1423 */
[----:B------:R-:W-:Y:S01]  /*0140*/  MOV R2, UR4 ;  /* 0x0000000400027c02 */ /* 0x000fe20008000f00 */
[----:B------:R-:W-:Y:S02]  /*0150*/  IMAD.U32 R4, RZ, RZ, UR6 ;  /* 0x00000006ff047e24 */ /* 0x000fe4000f8e00ff */
[----:B------:R-:W-:-:S02]  /*0160*/  MOV R3, UR5 ;  /* 0x0000000500037c02 */ /* 0x000fc40008000f00 */
[----:B------:R-:W-:Y:S01]  /*0170*/  MOV R5, UR7 ;  /* 0x0000000700057c02 */ /* 0x000fe20008000f00 */
[----:B------:R-:W-:Y:S02]  /*0180*/  ULDC.64 UR6, c[0x0][0x1d0] ;  /* 0x0000740000067ab9 */ /* 0x000fe40000000a00 */
[----:B------:R0:W5:Y:S04]  /*0190*/  @P1 LDG.E R6, [R2.64] ;  /* 0x0000001c02061981 */ /* 0x000168000c1e1900 */
[----:B------:R0:W5:Y:S01]  /*01a0*/  @P2 LDG.E R8, [R4.64] ;  /* 0x0000001c04082981 */ /* 0x000162000c1e1900 */
[----:B-1----:R-:W-:Y:S01]  /*01b0*/  USHF.R.S32.HI UR37, URZ, 0x1f, UR36 ;  /* 0x0000001f3f257899 */ /* 0x002fe20008011424 */
[----:B------:R-:W-:Y:S01]  /*01c0*/  MOV R0, c[0x0][0x174] ;  /* 0x00005d0000007a02 */ /* 0x000fe20000000f00 */
[----:B------:R-:W-:-:S02]  /*01d0*/  UIMAD.WIDE.U32 UR4, UR36, UR6, URZ ;  /* 0x00000006240472a5 */ /* 0x000fc4000f8e003f */
[----:B------:R-:W-:Y:S01]  /*01e0*/  UIMAD UR6, UR37, UR6, URZ ;  /* 0x00000006250672a4 */ /* 0x000fe2000f8e023f */
[----:B------:R-:W-:Y:S01]  /*01f0*/  ISETP.GE.AND P0, PT, R0, 0x1, PT ;  /* 0x000000010000780c */ /* 0x000fe20003f06270 */
[----:B------:R-:W-:Y:S02]  /*0200*/  UIMAD UR9, UR37, UR10, URZ ;  /* 0x0000000a250972a4 */ /* 0x000fe4000f8e023f */
[----:B------:R-:W-:Y:S02]  /*0210*/  UIMAD UR8, UR36, UR7, UR6 ;  /* 0x00000007240872a4 */ /* 0x000fe4000f8e0206 */
[----:B------:R-:W-:Y:S02]  /*0220*/  UIMAD.WIDE.U32 UR6, UR36, UR10, URZ ;  /* 0x0000000a240672a5 */ /* 0x000fe4000f8e003f */
[----:B------:R-:W-:Y:S02]  /*0230*/  UIMAD UR10, UR36, UR11, UR9 ;  /* 0x0000000b240a72a4 */ /* 0x000fe4000f8e0209 */
[----:B------:R-:W-:-:S02]  /*0240*/  UIADD3 UR5, UR5, UR8, URZ ;  /* 0x0000000805057290 */ /* 0x000fc4000fffe03f */
[----:B------:R-:W-:Y:S02]  /*0250*/  UIMAD UR9, UR35, UR12, URZ ;  /* 0x0000000c230972a4 */ /* 0x000fe4000f8e023f */
[----:B------:R-:W-:Y:S02]  /*0260*/  UIMAD UR8, UR35, UR14, URZ ;  /* 0x0000000e230872a4 */ /* 0x000fe4000f8e023f */
[----:B------:R-:W-:Y:S02]  /*0270*/  UIADD3 UR7, UR7, UR10, URZ ;  /* 0x0000000a07077290 */ /* 0x000fe4000fffe03f */
[----:B------:R-:W-:Y:S02]  /*0280*/  UIMAD UR16, UR34, UR13, UR9 ;  /* 0x0000000d221072a4 */ /* 0x000fe4000f8e0209 */
[----:B------:R-:W-:Y:S02]  /*0290*/  UIMAD.WIDE.U32 UR4, UR34, UR12, UR4 ;  /* 0x0000000c220472a5 */ /* 0x000fe4000f8e0004 */
[----:B------:R-:W-:-:S02]  /*02a0*/  UIMAD UR17, UR34, UR15, UR8 ;  /* 0x0000000f221172a4 */ /* 0x000fc4000f8e0208 */
[----:B------:R-:W-:Y:S01]  /*02b0*/  UIMAD.WIDE.U32 UR6, UR34, UR14, UR6 ;  /* 0x0000000e220672a5 */ /* 0x000fe2000f8e0006 */
[----:B------:R-:W-:Y:S11]  /*02c0*/  @!P0 EXIT ;  /* 0x000000000000894d */ /* 0x000ff60003800000 */
[----:B0-----:R-:W0:Y:S01]  /*02d0*/  S2R R0, SR_TID.X ;  /* 0x0000000000007919 */ /* 0x001e220000002100 */
[----:B------:R-:W-:Y:S02]  /*02e0*/  ULDC.64 UR10, c[0x0][0x180] ;  /* 0x00006000000a7ab9 */ /* 0x000fe40000000a00 */
[----:B------:R-:W-:Y:S01]  /*02f0*/  ULDC.64 UR12, c[0x0][0x198] ;  /* 0x00006600000c7ab9 */ /* 0x000fe20000000a00 */
[----:B------:R-:W1:Y:S01]  /*0300*/  S2R R3, SR_LANEID ;  /* 0x0000000000037919 */ /* 0x000e620000000000 */
[----:B------:R-:W-:Y:S02]  /*0310*/  UIMAD.WIDE.U32 UR30, UR34, UR10, URZ ;  /* 0x0000000a221e72a5 */ /* 0x000fe4000f8e003f */
[----:B------:R-:W-:Y:S02]  /*0320*/  UIMAD UR8, UR35, UR10, URZ ;  /* 0x0000000a230872a4 */ /* 0x000fe4000f8e023f */
[----:B------:R-:W-:-:S02]  /*0330*/  UIMAD UR10, UR35, UR12, URZ ;  /* 0x0000000c230a72a4 */ /* 0x000fc4000f8e023f */
[----:B------:R-:W-:Y:S02]  /*0340*/  ULDC.64 UR14, c[0x0][0x240] ;  /* 0x00009000000e7ab9 */ /* 0x000fe40000000a00 */
[----:B------:R-:W-:Y:S02]  /*0350*/  UIMAD UR13, UR34, UR13, UR10 ;  /* 0x0000000d220d72a4 */ /* 0x000fe4000f8e020a */
[----:B------:R-:W-:Y:S02]  /*0360*/  UIADD3 UR16, UR5, UR16, URZ ;  /* 0x0000001005107290 */ /* 0x000fe4000fffe03f */
[----:B------:R-:W-:Y:S02]  /*0370*/  ULEA UR10, UP0, UR4, UR14, 0x2 ;  /* 0x0000000e040a7291 */ /* 0x000fe4000f80103f */
[----:B------:R-:W-:Y:S02]  /*0380*/  UIMAD UR11, UR34, UR11, UR8 ;  /* 0x0000000b220b72a4 */ /* 0x000fe4000f8e0208 */
[----:B------:R-:W-:-:S02]  /*0390*/  ULDC.64 UR20, c[0x0][0x1b8] ;  /* 0x00006e0000147ab9 */ /* 0x000fc40000000a00 */
[----:B------:R-:W-:Y:S01]  /*03a0*/  UIADD3 UR17, UR7, UR17, URZ ;  /* 0x0000001107117290 */ /* 0x000fe2000fffe03f */
[C---:B0-----:R-:W-:Y:S01]  /*03b0*/  IMAD.SHL.U32 R19, R0.reuse, 0x10, RZ ;  /* 0x0000001000137824 */ /* 0x041fe200078e00ff */
[----:B------:R-:W-:Y:S01]  /*03c0*/  LOP3.LUT R2, R0, 0x1f, RZ, 0xc0, !PT ;  /* 0x0000001f00027812 */ /* 0x000fe200078ec0ff */
[----:B------:R-:W-:Y:S01]  /*03d0*/  UIMAD.WIDE.U32 UR8, UR34, UR12, URZ ;  /* 0x0000000c220872a5 */ /* 0x000fe2000f8e003f */
[----:B------:R-:W-:Y:S01]  /*03e0*/  SHF.R.U32.HI R160, RZ, 0x5, R0 ;  /* 0x00000005ffa07819 */ /* 0x000fe20000011600 */
[----:B------:R-:W-:Y:S01]  /*03f0*/  ULEA.HI.X UR16, UR4, UR15, UR16, 0x2, UP0 ;  /* 0x0000000f04107291 */ /* 0x000fe200080f1410 */
[----:B------:R-:W-:Y:S01]  /*0400*/  LOP3.LUT R4, R2, 0xfffffe00, R19, 0xf8, !PT ;  /* 0xfffffe0002047812 */ /* 0x000fe200078ef813 */
[----:B------:R-:W-:Y:S01]  /*0410*/  ULDC UR7, c[0x0][0x164] ;  /* 0x0000590000077ab9 */ /* 0x000fe20000000800 */
[C---:B------:R-:W-:Y:S01]  /*0420*/  IADD3 R5, R19.reuse, 0x1, RZ ;  /* 0x0000000113057810 */ /* 0x040fe20007ffe0ff */
[----:B------:R-:W-:Y:S01]  /*0430*/  UIMAD UR12, UR35, UR20, URZ ;  /* 0x00000014230c72a4 */ /* 0x000fe2000f8e023f */
[C---:B------:R-:W-:Y:S01]  /*0440*/  IADD3 R7, R19.reuse, 0x3, RZ ;  /* 0x0000000313077810 */ /* 0x040fe20007ffe0ff */
[----:B------:R-:W-:Y:S01]  /*0450*/  UMOV UR4, URZ ;  /* 0x0000003f00047c82 */ /* 0x000fe20008000000 */
[C---:B------:R-:W-:Y:S01]  /*0460*/  IADD3 R9, R19.reuse, 0x5, RZ ;  /* 0x0000000513097810 */ /* 0x040fe20007ffe0ff */
[----:B------:R-:W-:Y:S01]  /*0470*/  UMOV UR5, URZ ;  /* 0x0000003f00057c82 */ /* 0x000fe20008000000 */
[C---:B------:R-:W-:Y:S01]  /*0480*/  IADD3 R10, R19.reuse, 0x6, RZ ;  /* 0x00000006130a7810 */ /* 0x040fe20007ffe0ff */
[----:B------:R-:W-:Y:S01]  /*0490*/  UIMAD UR7, UR36, UR7, UR34 ;  /* 0x00000007240772a4 */ /* 0x000fe2000f8e0222 */
[----:B-----5:R0:W2:Y:S01]  /*04a0*/  @P2 R2UR UR4, R8 ;  /* 0x00000000080423c2 */ /* 0x0200a200000e0000 */
[----:B------:R-:W-:Y:S01]  /*04b0*/  ULDC.64 UR18, c[0x0][0x248] ;  /* 0x0000920000127ab9 */ /* 0x000fe20000000a00 */
[C---:B------:R-:W-:Y:S01]  /*04c0*/  IADD3 R11, R19.reuse, 0x7, RZ ;  /* 0x00000007130b7810 */ /* 0x040fe20007ffe0ff */
[----:B------:R-:W-:Y:S01]  /*04d0*/  ULDC UR15, c[0x0][0x174] ;  /* 0x00005d00000f7ab9 */ /* 0x000fe20000000800 */
[C---:B------:R-:W-:Y:S01]  /*04e0*/  IADD3 R12, R19.reuse, 0x8, RZ ;  /* 0x00000008130c7810 */ /* 0x040fe20007ffe0ff */
[----:B------:R-:W-:Y:S01]  /*04f0*/  UIMAD.WIDE.U32 UR32, UR34, UR20, URZ ;  /* 0x00000014222072a5 */ /* 0x000fe2000f8e003f */
[C---:B------:R-:W-:Y:S01]  /*0500*/  IADD3 R13, R19.reuse, 0x9, RZ ;  /* 0x00000009130d7810 */ /* 0x040fe20007ffe0ff */
[----:B------:R-:W-:Y:S01]  /*0510*/  ULEA UR14, UP1, UR6, UR18, 0x2 ;  /* 0x00000012060e7291 */ /* 0x000fe2000f82103f */
[----:B------:R3:W4:Y:S01]  /*0520*/  @P1 R2UR UR5, R6 ;  /* 0x00000000060513c2 */ /* 0x00072200000e0000 */
[----:B------:R-:W-:Y:S01]  /*0530*/  UIMAD UR12, UR34, UR21, UR12 ;  /* 0x00000015220c72a4 */ /* 0x000fe2000f8e020c */
[C---:B0-----:R-:W-:Y:S01]  /*0540*/  IADD3 R8, R19.reuse, 0x4, RZ ;  /* 0x0000000413087810 */ /* 0x041fe20007ffe0ff */
[----:B------:R-:W-:Y:S01]  /*0550*/  UIMAD UR7, UR7, UR15, URZ ;  /* 0x0000000f070772a4 */ /* 0x000fe2000f8e023f */
[C---:B------:R-:W-:Y:S01]  /*0560*/  IADD3 R14, R19.reuse, 0xa, RZ ;  /* 0x0000000a130e7810 */ /* 0x040fe20007ffe0ff */
[----:B------:R-:W-:Y:S01]  /*0570*/  ULDC UR18, c[0x0][0x16c] ;  /* 0x00005b0000127ab9 */ /* 0x000fe20000000800 */
[C---:B------:R-:W-:Y:S01]  /*0580*/  IADD3 R15, R19.reuse, 0xb, RZ ;  /* 0x0000000b130f7810 */ /* 0x040fe20007ffe0ff */
[----:B------:R-:W-:Y:S01]  /*0590*/  ULEA.HI.X UR17, UR6, UR19, UR17, 0x2, UP1 ;  /* 0x0000001306117291 */ /* 0x000fe200088f1411 */
[C---:B---3--:R-:W-:Y:S01]  /*05a0*/  IADD3 R6, R19.reuse, 0x2, RZ ;  /* 0x0000000213067810 */ /* 0x048fe20007ffe0ff */
        /* <DEDUP_REMOVED lines=9> */
[----:B------:R-:W-:-:S02]  /*0640*/  SHF.L.U32 R20, R160, 0x9, RZ ;  /* 0x00000009a0147819 */ /* 0x000fc400000006ff */
[----:B------:R-:W-:Y:S02]  /*0650*/  SHF.R.S32.HI R21, RZ, 0x1f, R4 ;  /* 0x0000001fff157819 */ /* 0x000fe40000011404 */
        /* <DEDUP_REMOVED lines=14> */
[----:B-12-4-:R-:W-:Y:S02]  /*0740*/  LOP3.LUT R35, R4, 0x1e0, RZ, 0xfc, !PT ;  /* 0x000001e004237812 */ /* 0x016fe400078efcff */
.L_x_2762:
[----:B------:R-:W-:Y:S01]  /*0750*/  BAR.SYNC.DEFER_BLOCKING 0x0 ;  /* 0x0000000000007b1d */ /* 0x000fe20000010000 */
[C---:B------:R-:W-:Y:S01]  /*0760*/  SHF.L.U32 R69, R4.reuse, 0x2, RZ ;  /* 0x0000000204457819 */ /* 0x040fe200000006ff */
[----:B------:R-:W-:Y:S01]  /*0770*/  CS2R R40, SRZ ;  /* 0x0000000000287805 */ /* 0x000fe2000001ff00 */
        /* <DEDUP_REMOVED lines=45> */
[----:B------:R-:W-:Y:S01]  /*0a50*/  IADD3 R59, R20, R3, RZ ;  /* 0x00000003143b7210 */ /* 0x000fe20007ffe0ff */
[----:B------:R-:W-:Y:S01]  /*0a60*/  IMAD R75, R3, 0x10, R20 ;  /* 0x00000010034b7824 */ /* 0x000fe200078e0214 */
[----:B------:R-:W-:Y:S01]  /*0a70*/  ISETP.GE.AND P2, PT, R76, UR20, PT ;  /* 0x000000144c007c0c */ /* 0x000fe2000bf46270 */
[----:B------:R-:W-:Y:S01]  /*0a80*/  HFMA2.MMA R77, -RZ, RZ, 0, 0 ;  /* 0x00000000ff4d7435 */ /* 0x000fe200000001ff */
[C---:B------:R-:W-:Y:S01]  /*0a90*/  IADD3 R48, R59.reuse, 0x20, RZ ;  /* 0x000000203b307810 */ /* 0x040fe20007ffe0ff */
[----:B------:R-:W-:Y:S01]  /*0aa0*/  HFMA2.MMA R81, -RZ, RZ, 0, 0 ;  /* 0x00000000ff517435 */ /* 0x000fe200000001ff */
[C---:B------:R-:W-:Y:S01]  /*0ab0*/  IADD3 R50, R59.reuse, 0x40, RZ ;  /* 0x000000403b327810 */ /* 0x040fe20007ffe0ff */
[----:B------:R-:W-:Y:S01]  /*0ac0*/  CS2R R88, SRZ ;  /* 0x0000000000587805 */ /* 0x000fe2000001ff00 */
[C---:B------:R-:W-:Y:S01]  /*0ad0*/  IADD3 R52, R59.reuse, 0x60, RZ ;  /* 0x000000603b347810 */ /* 0x040fe20007ffe0ff */
[----:B------:R-:W-:Y:S01]  /*0ae0*/  CS2R R90, SRZ ;  /* 0x00000000005a7805 */ /* 0x000fe2000001ff00 */
[C---:B------:R-:W-:Y:S01]  /*0af0*/  LEA.HI.SX32 R36, R59.reuse, R59, 0x1b ;  /* 0x0000003b3b247211 */ /* 0x040fe200078fdaff */
[----:B------:R-:W-:Y:S01]  /*0b00*/  IMAD.MOV.U32 R83, RZ, RZ, RZ ;  /* 0x000000ffff537224 */ /* 0x000fe200078e00ff */
[C---:B------:R-:W-:Y:S01]  /*0b10*/  IADD3 R54, R59.reuse, 0x80, RZ ;  /* 0x000000803b367810 */ /* 0x040fe20007ffe0ff */
[----:B------:R-:W-:Y:S01]  /*0b20*/  CS2R R92, SRZ ;  /* 0x00000000005c7805 */ /* 0x000fe2000001ff00 */
[----:B------:R-:W-:-:S02]  /*0b30*/  IADD3 R56, R59, 0xa0, RZ ;  /* 0x000000a03b387810 */ /* 0x000fc40007ffe0ff */
[-C--:B------:R-:W-:Y:S02]  /*0b40*/  LEA.HI.SX32 R37, R48, R59.reuse, 0x1b ;  /* 0x0000003b30257211 */ /* 0x080fe400078fdaff */
[C---:B------:R-:W-:Y:S02]  /*0b50*/  IADD3 R58, R59.reuse, 0xc0, RZ ;  /* 0x000000c03b3a7810 */ /* 0x040fe40007ffe0ff */
[-C--:B0-----:R-:W-:Y:S02]  /*0b60*/  LEA.HI.SX32 R38, R50, R59.reuse, 0x1b ;  /* 0x0000003b32267211 */ /* 0x081fe400078fdaff */
        /* <DEDUP_REMOVED lines=22> */
[C---:B------:R-:W-:Y:S01]  /*0cd0*/  IADD3 R68, R75.reuse, 0x8, RZ ;  /* 0x000000084b447810 */ /* 0x040fe20007ffe0ff */
[----:B------:R-:W-:Y:S01]  /*0ce0*/  CS2R R84, SRZ ;  /* 0x0000000000547805 */ /* 0x000fe2000001ff00 */
[C---:B------:R-:W-:Y:S02]  /*0cf0*/  IADD3 R70, R75.reuse, 0x9, RZ ;  /* 0x000000094b467810 */ /* 0x040fe40007ffe0ff */
[C---:B------:R-:W-:Y:S02]  /*0d00*/  IADD3 R72, R75.reuse, 0xa, RZ ;  /* 0x0000000a4b487810 */ /* 0x040fe40007ffe0ff */
[C---:B------:R-:W-:Y:S02]  /*0d10*/  IADD3 R74, R75.reuse, 0xb, RZ ;  /* 0x0000000b4b4a7810 */ /* 0x040fe40007ffe0ff */
[----:B------:R-:W-:-:S02]  /*0d20*/  IADD3 R76, R75, 0xc, RZ ;  /* 0x0000000c4b4c7810 */ /* 0x000fc40007ffe0ff */
[C---:B------:R-:W-:Y:S02]  /*0d30*/  IADD3 R78, R75.reuse, 0xd, RZ ;  /* 0x0000000d4b4e7810 */ /* 0x040fe40007ffe0ff */
[C---:B------:R-:W-:Y:S02]  /*0d40*/  IADD3 R80, R75.reuse, 0xe, RZ ;  /* 0x0000000e4b507810 */ /* 0x040fe40007ffe0ff */
[----:B------:R-:W-:Y:S02]  /*0d50*/  IADD3 R82, R75, 0xf, RZ ;  /* 0x0000000f4b527810 */ /* 0x000fe40007ffe0ff */
[-C--:B------:R-:W-:Y:S02]  /*0d60*/  LEA.HI.SX32 R71, R76, R75.reuse, 0x1b ;  /* 0x0000004b4c477211 */ /* 0x080fe400078fdaff */
[----:B------:R-:W-:Y:S02]  /*0d70*/  LEA.HI.SX32 R73, R80, R75, 0x1b ;  /* 0x0000004b50497211 */ /* 0x000fe400078fdaff */
[----:B------:R-:W-:-:S02]  /*0d80*/  ISETP.GE.AND P1, PT, R4, UR20, PT ;  /* 0x0000001404007c0c */ /* 0x000fc4000bf26270 */
        /* <DEDUP_REMOVED lines=8> */
[----:B--2---:R-:W-:Y:S04]  /*0e10*/  STS [R36.X4], R41 ;  /* 0x0000002924007388 */ /* 0x004fe80000004800 */
[----:B---3--:R0:W-:Y:S04]  /*0e20*/  STS [R37.X4+0x80], R40 ;  /* 0x0000802825007388 */ /* 0x0081e80000004800 */
[----:B----4-:R-:W-:Y:S04]  /*0e30*/  STS [R38.X4+0x100], R43 ;  /* 0x0001002b26007388 */ /* 0x010fe80000004800 */
[----:B-----5:R1:W-:Y:S01]  /*0e40*/  STS [R39.X4+0x180], R42 ;  /* 0x0001802a27007388 */ /* 0x0203e20000004800 */
[----:B0-----:R-:W-:-:S03]  /*0e50*/  IADD3 R40, P0, R69, UR14, RZ ;  /* 0x0000000e45287c10 */ /* 0x001fc6000ff1e0ff */
[----:B------:R-:W-:Y:S01]  /*0e60*/  STS [R48.X4+0x200], R45 ;  /* 0x0002002d30007388 */ /* 0x000fe20000004800 */
[-C--:B------:R-:W-:Y:S02]  /*0e70*/  LEA.HI.SX32 R69, R72, R75.reuse, 0x1b ;  /* 0x0000004b48457211 */ /* 0x080fe400078fdaff */
[----:B------:R-:W-:Y:S01]  /*0e80*/  LEA.HI.SX32 R72, R78, R75, 0x1b ;  /* 0x0000004b4e487211 */ /* 0x000fe200078fdaff */
[----:B------:R0:W-:Y:S01]  /*0e90*/  STS [R49.X4+0x280], R44 ;  /* 0x0002802c31007388 */ /* 0x0001e20000004800 */
[----:B------:R-:W-:Y:S02]  /*0ea0*/  IADD3.X R41, R86, UR17, RZ, P0, !PT ;  /* 0x0000001156297c10 */ /* 0x000fe400087fe4ff */
[----:B-1----:R-:W-:Y:S01]  /*0eb0*/  IADD3 R42, R75, 0x2, RZ ;  /* 0x000000024b2a7810 */ /* 0x002fe20007ffe0ff */
[----:B------:R-:W-:Y:S01]  /*0ec0*/  STS [R50.X4+0x300], R47 ;  /* 0x0003002f32007388 */ /* 0x000fe20000004800 */
[----:B------:R-:W-:-:S03]  /*0ed0*/  ISETP.GE.AND P0, PT, R22, UR20, PT ;  /* 0x0000001416007c0c */ /* 0x000fc6000bf06270 */
[----:B------:R1:W-:Y:S01]  /*0ee0*/  STS [R51.X4+0x380], R46 ;  /* 0x0003802e33007388 */ /* 0x0003e20000004800 */
[----:B0-----:R-:W-:-:S03]  /*0ef0*/  IADD3 R44, R75, 0x4, RZ ;  /* 0x000000044b2c7810 */ /* 0x001fc60007ffe0ff */
[----:B------:R0:W-:Y:S04]  /*0f00*/  STS [R52.X4+0x400], R61 ;  /* 0x0004003d34007388 */ /* 0x0001e80000004800 */
[----:B------:R2:W-:Y:S01]  /*0f10*/  STS [R53.X4+0x480], R60 ;  /* 0x0004803c35007388 */ /* 0x0005e20000004800 */
[----:B-1----:R-:W-:-:S03]  /*0f20*/  IADD3 R46, R75, 0x6, RZ ;  /* 0x000000064b2e7810 */ /* 0x002fc60007ffe0ff */
[----:B------:R1:W-:Y:S01]  /*0f30*/  STS [R54.X4+0x500], R63 ;  /* 0x0005003f36007388 */ /* 0x0003e20000004800 */
[----:B0-----:R-:W-:-:S03]  /*0f40*/  LEA.HI.SX32 R61, R42, R75, 0x1b ;  /* 0x0000004b2a3d7211 */ /* 0x001fc600078fdaff */
[----:B------:R0:W-:Y:S01]  /*0f50*/  STS [R55.X4+0x580], R62 ;  /* 0x0005803e37007388 */ /* 0x0001e20000004800 */
[----:B--2---:R-:W-:-:S03]  /*0f60*/  IADD3 R60, R75, 0x1, RZ ;  /* 0x000000014b3c7810 */ /* 0x004fc60007ffe0ff */
[----:B------:R2:W-:Y:S01]  /*0f70*/  STS [R56.X4+0x600], R65 ;  /* 0x0006004138007388 */ /* 0x0005e20000004800 */
[----:B------:R-:W-:-:S03]  /*0f80*/  LEA.HI.SX32 R60, R60, R75, 0x1b ;  /* 0x0000004b3c3c7211 */ /* 0x000fc600078fdaff */
[----:B------:R3:W-:Y:S01]  /*0f90*/  STS [R57.X4+0x680], R64 ;  /* 0x0006804039007388 */ /* 0x0007e20000004800 */
[-C--:B-1----:R-:W-:Y:S02]  /*0fa0*/  LEA.HI.SX32 R63, R44, R75.reuse, 0x1b ;  /* 0x0000004b2c3f7211 */ /* 0x082fe400078fdaff */
[----:B0-----:R-:W-:Y:S01]  /*0fb0*/  IADD3 R62, R75, 0x3, RZ ;  /* 0x000000034b3e7810 */ /* 0x001fe20007ffe0ff */
[----:B------:R-:W-:Y:S01]  /*0fc0*/  STS [R58.X4+0x700], R67 ;  /* 0x000700433a007388 */ /* 0x000fe20000004800 */
[----:B--2---:R-:W-:-:S03]  /*0fd0*/  LEA.HI.SX32 R65, R46, R75, 0x1b ;  /* 0x0000004b2e417211 */ /* 0x004fc600078fdaff */
[----:B------:R0:W-:Y:S01]  /*0fe0*/  STS [R59.X4+0x780], R66 ;  /* 0x000780423b007388 */ /* 0x0001e20000004800 */
[----:B------:R-:W-:Y:S01]  /*0ff0*/  LEA.HI.SX32 R62, R62, R75, 0x1b ;  /* 0x0000004b3e3e7211 */ /* 0x000fe200078fdaff */
[----:B------:R-:W-:-:S06]  /*1000*/  NOP ;  /* 0x0000000000007918 */ /* 0x000fcc0000000000 */
[C---:B---3--:R-:W-:Y:S01]  /*1010*/  IADD3 R64, R75.reuse, 0x5, RZ ;  /* 0x000000054b407810 */ /* 0x048fe20007ffe0ff */
[----:B------:R-:W-:Y:S01]  /*1020*/  LDS R120, [R60.X4+0x4] ;  /* 0x000004003c787984 */ /* 0x000fe20000004800 */
[----:B0-----:R-:W-:Y:S02]  /*1030*/  IADD3 R66, R75, 0x7, RZ ;  /* 0x000000074b427810 */ /* 0x001fe40007ffe0ff */
[-C--:B------:R-:W-:Y:S01]  /*1040*/  LEA.HI.SX32 R67, R68, R75.reuse, 0x1b ;  /* 0x0000004b44437211 */ /* 0x080fe200078fdaff */
[----:B------:R-:W-:Y:S01]  /*1050*/  LDS R43, [R61.X4+0x8] ;  /* 0x000008003d2b7984 */ /* 0x000fe20000004800 */
[-C--:B------:R-:W-:Y:S02]  /*1060*/  LEA.HI.SX32 R68, R70, R75.reuse, 0x1b ;  /* 0x0000004b46447211 */ /* 0x080fe400078fdaff */
[-C--:B------:R-:W-:Y:S01]  /*1070*/  LEA.HI.SX32 R70, R74, R75.reuse, 0x1b ;  /* 0x0000004b4a467211 */ /* 0x080fe200078fdaff */
[----:B------:R-:W-:Y:S01]  /*1080*/  LDS R86, [R62.X4+0xc] ;  /* 0x00000c003e567984 */ /* 0x000fe20000004800 */
[----:B------:R-:W-:-:S02]  /*1090*/  LEA.HI.SX32 R64, R64, R75, 0x1b ;  /* 0x0000004b40407211 */ /* 0x000fc400078fdaff */
[-C--:B------:R-:W-:Y:S01]  /*10a0*/  LEA.HI.SX32 R66, R66, R75.reuse, 0x1b ;  /* 0x0000004b42427211 */ /* 0x080fe200078fdaff */
[----:B------:R-:W-:Y:S01]  /*10b0*/  LDS R117, [R63.X4+0x10] ;  /* 0x000010003f757984 */ /* 0x000fe20000004800 */
[-C--:B------:R-:W-:Y:S02]  /*10c0*/  LEA.HI.SX32 R74, R82, R75.reuse, 0x1b ;  /* 0x0000004b524a7211 */ /* 0x080fe400078fdaff */
[----:B------:R-:W-:Y:S01]  /*10d0*/  LEA.HI.SX32 R75, R75, R75, 0x1b ;  /* 0x0000004b4b4b7211 */ /* 0x000fe200078fdaff */
[----:B------:R-:W-:Y:S04]  /*10e0*/  LDS R122, [R64.X4+0x14] ;  /* 0x00001400407a7984 */ /* 0x000fe80000004800 */
        /* <DEDUP_REMOVED lines=12> */
[----:B------:R-:W-:-:S05]  /*11b0*/  MOV R78, RZ ;  /* 0x000000ff004e7202 */ /* 0x000fca0000000f00 */
[----:B------:R-:W2:Y:S01]  /*11c0*/  @!P2 LDG.E R84, [R40.64+0x80] ;  /* 0x0000801c2854a981 */ /* 0x000ea2000c1e1900 */
[----:B------:R-:W-:-:S03]  /*11d0*/  ISETP.GE.AND P2, PT, R27, UR20, PT ;  /* 0x000000141b007c0c */ /* 0x000fc6000bf46270 */
[----:B------:R-:W3:Y:S01]  /*11e0*/  @!P1 LDG.E R77, [R40.64] ;  /* 0x0000001c284d9981 */ /* 0x000ee2000c1e1900 */
        /* <DEDUP_REMOVED lines=24> */
[----:B---3--:R-:W-:Y:S04]  /*1370*/  STS [R36.X4], R77 ;  /* 0x0000004d24007388 */ /* 0x008fe80000004800 */
[----:B--2---:R-:W-:Y:S04]  /*1380*/  STS [R37.X4+0x80], R84 ;  /* 0x0000805425007388 */ /* 0x004fe80000004800 */
        /* <DEDUP_REMOVED lines=26> */
[----:B0-----:R-:W-:-:S03]  /*1530*/  FADD.FTZ R76, R88, UR4 ;  /* 0x00000004584c7e21 */ /* 0x001fc60008010000 */
[----:B------:R0:W0:Y:S01]  /*1540*/  LDS R91, [R70.X4+0x2c] ;  /* 0x00002c00465b7984 */ /* 0x0000220000004800 */
[----:B-1----:R-:W-:Y:S01]  /*1550*/  FADD.FTZ R77, R77, UR4 ;  /* 0x000000044d4d7e21 */ /* 0x002fe20008010000 */
[----:B------:R-:W-:Y:S02]  /*1560*/  FSETP.GTU.FTZ.AND P5, PT, R76, 20, PT ;  /* 0x41a000004c00780b */ /* 0x000fe40003fbc000 */
[----:B------:R1:W0:Y:S01]  /*1570*/  LDS R92, [R71.X4+0x30] ;  /* 0x00003000475c7984 */ /* 0x0002220000004800 */
[----:B--2---:R-:W-:Y:S01]  /*1580*/  FADD.FTZ R78, R40, UR4 ;  /* 0x00000004284e7e21 */ /* 0x004fe20008010000 */
[----:B------:R-:W-:Y:S02]  /*1590*/  ISETP.EQ.OR P5, PT, RZ, UR7, P5 ;  /* 0x00000007ff007c0c */ /* 0x000fe4000afa2670 */
[----:B------:R1:W2:Y:S01]  /*15a0*/  LDS R93, [R72.X4+0x34] ;  /* 0x00003400485d7984 */ /* 0x0002a20000004800 */
[----:B---3--:R-:W-:Y:S01]  /*15b0*/  FADD.FTZ R79, R79, UR4 ;  /* 0x000000044f4f7e21 */ /* 0x008fe20008010000 */
[----:B------:R-:W-:-:S02]  /*15c0*/  FSETP.GTU.FTZ.AND P4, PT, R77, 20, PT ;  /* 0x41a000004d00780b */ /* 0x000fc40003f9c000 */
[----:B------:R1:W3:Y:S01]  /*15d0*/  LDS R94, [R73.X4+0x38] ;  /* 0x00003800495e7984 */ /* 0x0002e20000004800 */
[----:B----4-:R-:W-:Y:S01]  /*15e0*/  FADD.FTZ R80, R41, UR4 ;  /* 0x0000000429507e21 */ /* 0x010fe20008010000 */
[----:B------:R-:W-:Y:S02]  /*15f0*/  FSETP.GTU.FTZ.AND P3, PT, R78, 20, PT ;  /* 0x41a000004e00780b */ /* 0x000fe40003f7c000 */
[----:B------:R1:W4:Y:S01]  /*1600*/  LDS R95, [R74.X4+0x3c] ;  /* 0x00003c004a5f7984 */ /* 0x0003220000004800 */
[----:B-----5:R-:W-:Y:S01]  /*1610*/  FADD.FTZ R81, R81, UR4 ;  /* 0x0000000451517e21 */ /* 0x020fe20008010000 */
[----:B------:R-:W-:Y:S01]  /*1620*/  FSETP.GTU.FTZ.AND P2, PT, R79, 20, PT ;  /* 0x41a000004f00780b */ /* 0x000fe20003f5c000 */
[----:B------:R-:W-:Y:S01]  /*1630*/  FADD.FTZ R82, R82, UR4 ;  /* 0x0000000452527e21 */ /* 0x000fe20008010000 */
[----:B------:R-:W-:Y:S02]  /*1640*/  FSETP.GTU.FTZ.AND P1, PT, R80, 20, PT ;  /* 0x41a000005000780b */ /* 0x000fe40003f3c000 */
[----:B------:R-:W-:Y:S01]  /*1650*/  FSETP.GTU.FTZ.AND P0, PT, R81, 20, PT ;  /* 0x41a000005100780b */ /* 0x000fe20003f1c000 */
[----:B------:R-:W-:Y:S01]  /*1660*/  FADD.FTZ R83, R83, UR4 ;  /* 0x0000000453537e21 */ /* 0x000fe20008010000 */
[----:B------:R-:W-:Y:S01]  /*1670*/  FSETP.GTU.FTZ.AND P6, PT, R82, 20, PT ;  /* 0x41a000005200780b */ /* 0x000fe20003fdc000 */
[----:B------:R-:W-:Y:S07]  /*1680*/  @P5 BRA `(.L_x_2720) ;  /* 0x000001f000005947 */ /* 0x000fee0003800000 */
[----:B-1----:R-:W-:Y:S01]  /*1690*/  FMUL.FTZ R76, R76, 1.4426950216293334961 ;  /* 0x3fb8aa3b4c4c7820 */ /* 0x002fe20000410000 */
[----:B------:R-:W-:-:S02]  /*16a0*/  MOV R89, 0x3e800000 ;  /* 0x3e80000000597802 */ /* 0x000fc40000000f00 */
[----:B------:R-:W-:Y:S01]  /*16b0*/  MOV R96, 0x3d39bf78 ;  /* 0x3d39bf7800607802 */ /* 0x000fe20000000f00 */
        /* <DEDUP_REMOVED lines=24> */
[----:B------:R-:W-:-:S04]  /*1840*/  @P5 IMAD.MOV.U32 R40, RZ, RZ, 0x7f800000 ;  /* 0x7f800000ff285424 */ /* 0x000fc800078e00ff */
[C---:B------:R-:W-:Y:S01]  /*1850*/  @P5 FFMA.FTZ R76, R97.reuse, R40, +INF ;  /* 0x7f800000614c5423 */ /* 0x040fe20000010028 */
[----:B------:R-:W-:-:S04]  /*1860*/  FSETP.NEU.FTZ.AND P5, PT, R97, RZ, PT ;  /* 0x000000ff6100720b */ /* 0x000fc80003fbd000 */
[----:B------:R-:W-:-:S04]  /*1870*/  FSEL R76, R76, -RZ, P5 ;  /* 0x800000ff4c4c7208 */ /* 0x000fc80002800000 */
.L_x_2720:
[----:B-1----:R-:W-:Y:S05]  /*1880*/  BSYNC B0 ;  /* 0x0000000000007941 */ /* 0x002fea0003800000 */
.L_x_2719:
        /* <DEDUP_REMOVED lines=37> */
.L_x_2722:
[----:B------:R-:W-:Y:S05]  /*1ae0*/  BSYNC B0 ;  /* 0x0000000000007941 */ /* 0x000fea0003800000 */
.L_x_2721:
[----:B------:R-:W-:Y:S01]  /*1af0*/  BSSY B0, `(.L_x_2723) ;  /* 0x0000023000007945 */ /* 0x000fe20003800000 */
[----:B------:R-:W-:Y:S01]  /*1b00*/  FSETP.GTU.FTZ.AND P4, PT, R84, 20, PT ;  /* 0x41a000005400780b */ /* 0x000fe20003f9c000 */
[----:B------:R-:W-:Y:S01]  /*1b10*/  FADD.FTZ R85, R85, UR4 ;  /* 0x0000000455557e21 */ /* 0x000fe20008010000 */
[----:B------:R-:W-:Y:S06]  /*1b20*/  @P3 BRA `(.L_x_2724) ;  /* 0x000001f000003947 */ /* 0x000fec0003800000 */
        /* <DEDUP_REMOVED lines=31> */
.L_x_2724:
[----:B------:R-:W-:Y:S05]  /*1d20*/  BSYNC B0 ;  /* 0x0000000000007941 */ /* 0x000fea0003800000 */
.L_x_2723:
        /* <DEDUP_REMOVED lines=37> */
.L_x_2726:
[----:B------:R-:W-:Y:S05]  /*1f80*/  BSYNC B0 ;  /* 0x0000000000007941 */ /* 0x000fea0003800000 */
.L_x_2725:
[----:B------:R-:W-:Y:S01]  /*1f90*/  BSSY B0, `(.L_x_2727) ;  /* 0x0000023000007945 */ /* 0x000fe20003800000 */
[----:B------:R-:W-:Y:S01]  /*1fa0*/  FSETP.GTU.FTZ.AND P2, PT, R90, 20, PT ;  /* 0x41a000005a00780b */ /* 0x000fe20003f5c000 */
[----:B0-----:R-:W-:Y:S01]  /*1fb0*/  FADD.FTZ R91, R91, UR4 ;  /* 0x000000045b5b7e21 */ /* 0x001fe20008010000 */
        /* <DEDUP_REMOVED lines=32> */
.L_x_2728:
[----:B------:R-:W-:Y:S05]  /*21c0*/  BSYNC B0 ;  /* 0x0000000000007941 */ /* 0x000fea0003800000 */
.L_x_2727:
        /* <DEDUP_REMOVED lines=37> */
.L_x_2730:
[----:B------:R-:W-:Y:S05]  /*2420*/  BSYNC B0 ;  /* 0x0000000000007941 */ /* 0x000fea0003800000 */
.L_x_2729:
[----:B------:R-:W-:Y:S01]  /*2430*/  BSSY B0, `(.L_x_2731) ;  /* 0x0000023000007945 */ /* 0x000fe20003800000 */
[----:B------:R-:W-:Y:S01]  /*2440*/  FSETP.GTU.FTZ.AND P0, PT, R92, 20, PT ;  /* 0x41a000005c00780b */ /* 0x000fe20003f1c000 */
[----:B--2---:R-:W-:Y:S01]  /*2450*/  FADD.FTZ R93, R93, UR4 ;  /* 0x000000045d5d7e21 */ /* 0x004fe20008010000 */
        /* <DEDUP_REMOVED lines=32> */
.L_x_2732:
[----:B------:R-:W-:Y:S05]  /*2660*/  BSYNC B0 ;  /* 0x0000000000007941 */ /* 0x000fea0003800000 */
.L_x_2731:
[----:B------:R-:W-:Y:S01]  /*2670*/  ISETP.EQ.OR P5, PT, RZ, UR7, P5 ;  /* 0x00000007ff007c0c */ /* 0x000fe2000afa2670 */
[----:B------:R-:W-:Y:S01]  /*2680*/  BSSY B0, `(.L_x_2733) ;  /* 0x0000024000007945 */ /* 0x000fe20003800000 */
[----:B------:R-:W-:Y:S01]  /*2690*/  FSETP.GTU.FTZ.AND P6, PT, R93, 20, PT ;  /* 0x41a000005d00780b */ /* 0x000fe20003fdc000 */
[----:B---3--:R-:W-:Y:S01]  /*26a0*/  FADD.FTZ R94, R94, UR4 ;  /* 0x000000045e5e7e21 */ /* 0x008fe20008010000 */
        /* <DEDUP_REMOVED lines=33> */
.L_x_2734:
[----:B------:R-:W-:Y:S05]  /*28c0*/  BSYNC B0 ;  /* 0x0000000000007941 */ /* 0x000fea0003800000 */
.L_x_2733:
[----:B------:R-:W-:Y:S01]  /*28d0*/  BSSY B0, `(.L_x_2735) ;  /* 0x0000023000007945 */ /* 0x000fe20003800000 */
[----:B------:R-:W-:Y:S01]  /*28e0*/  FSETP.GTU.FTZ.AND P5, PT, R94, 20, PT ;  /* 0x41a000005e00780b */ /* 0x000fe20003fbc000 */
[----:B----4-:R-:W-:Y:S01]  /*28f0*/  FADD.FTZ R95, R95, UR4 ;  /* 0x000000045f5f7e21 */ /* 0x010fe20008010000 */
        /* <DEDUP_REMOVED lines=32> */
.L_x_2736:
[----:B------:R-:W-:Y:S05]  /*2b00*/  BSYNC B0 ;  /* 0x0000000000007941 */ /* 0x000fea0003800000 */
.L_x_2735:
        /* <DEDUP_REMOVED lines=42> */
.L_x_2738:
[----:B------:R-:W-:Y:S05]  /*2db0*/  BSYNC B0 ;  /* 0x0000000000007941 */ /* 0x000fea0003800000 */
.L_x_2737:
[----:B------:R-:W-:Y:S01]  /*2dc0*/  BSSY B0, `(.L_x_2739) ;  /* 0x0000021000007945 */ /* 0x000fe20003800000 */
[----:B------:R-:W-:Y:S05]  /*2dd0*/  @P2 BRA `(.L_x_2740) ;  /* 0x000001f000002947 */ /* 0x000fea0003800000 */
        /* <DEDUP_REMOVED lines=31> */
.L_x_2740:
[----:B------:R-:W-:Y:S05]  /*2fd0*/  BSYNC B0 ;  /* 0x0000000000007941 */ /* 0x000fea0003800000 */
.L_x_2739:
[----:B------:R-:W-:Y:S01]  /*2fe0*/  BSSY B0, `(.L_x_2741) ;  /* 0x0000021000007945 */ /* 0x000fe20003800000 */
        /* <DEDUP_REMOVED lines=32> */
.L_x_2742:
[----:B------:R-:W-:Y:S05]  /*31f0*/  BSYNC B0 ;  /* 0x0000000000007941 */ /* 0x000fea0003800000 */
.L_x_2741:
        /* <DEDUP_REMOVED lines=33> */
.L_x_2744:
[----:B------:R-:W-:Y:S05]  /*3410*/  BSYNC B0 ;  /* 0x0000000000007941 */ /* 0x000fea0003800000 */
.L_x_2743:
        /* <DEDUP_REMOVED lines=33> */
.L_x_2746:
[----:B------:R-:W-:Y:S05]  /*3630*/  BSYNC B0 ;  /* 0x0000000000007941 */ /* 0x000fea0003800000 */
.L_x_2745:
        /* <DEDUP_REMOVED lines=33> */
.L_x_2748:
[----:B------:R-:W-:Y:S05]  /*3850*/  BSYNC B0 ;  /* 0x0000000000007941 */ /* 0x000fea0003800000 */
.L_x_2747:
        /* <DEDUP_REMOVED lines=33> */
.L_x_2750:
[----:B------:R-:W-:Y:S05]  /*3a70*/  BSYNC B0 ;  /* 0x0000000000007941 */ /* 0x000fea0003800000 */
.L_x_2749:
        /* <DEDUP_REMOVED lines=38> */
.L_x_2756:
[----:B------:R-:W-:Y:S02]  /*3ce0*/  USHF.R.S32.HI UR21, URZ, 0x1f, UR7 ;  /* 0x0000001f3f157899 */ /* 0x000fe40008011407 */
[----:B------:R-:W-:Y:S02]  /*3cf0*/  ULDC.64 UR24, c[0x0][0x188] ;  /* 0x0000620000187ab9 */ /* 0x000fe40000000a00 */
[----:B------:R-:W-:Y:S02]  /*3d00*/  UIMAD UR22, UR21, UR24, URZ ;  /* 0x00000018151672a4 */ /* 0x000fe4000f8e023f */
[----:B------:R-:W-:Y:S02]  /*3d10*/  UMOV UR18, UR30 ;  /* 0x0000001e00127c82 */ /* 0x000fe40008000000 */
[----:B------:R-:W-:Y:S02]  /*3d20*/  UMOV UR19, UR11 ;  /* 0x0000000b00137c82 */ /* 0x000fe40008000000 */
[----:B------:R-:W-:-:S02]  /*3d30*/  UIMAD.WIDE.U32 UR18, UR7, UR24, UR18 ;  /* 0x00000018071272a5 */ /* 0x000fc4000f8e0012 */
[----:B------:R-:W-:Y:S01]  /*3d40*/  UIMAD UR23, UR7, UR25, UR22 ;  /* 0x00000019071772a4 */ /* 0x000fe2000f8e0216 */
[----:B0-----:R-:W0:Y:S01]  /*3d50*/  S2R R0, SR_TID.X ;  /* 0x0000000000007919 */ /* 0x001e220000002100 */
[----:B------:R-:W-:Y:S02]  /*3d60*/  ULDC.64 UR26, c[0x0][0x1c0] ;  /* 0x00007000001a7ab9 */ /* 0x000fe40000000a00 */
[----:B------:R-:W-:Y:S02]  /*3d70*/  ULDC.64 UR24, c[0x0][0x220] ;  /* 0x0000880000187ab9 */ /* 0x000fe40000000a00 */
[----:B------:R-:W-:Y:S02]  /*3d80*/  ULEA UR22, UP0, UR18, UR24, 0x2 ;  /* 0x0000001812167291 */ /* 0x000fe4000f80103f */
[----:B------:R-:W-:-:S04]  /*3d90*/  UIADD3 UR19, UR19, UR23, URZ ;  /* 0x0000001713137290 */ /* 0x000fc8000fffe03f */
[----:B------:R-:W-:Y:S01]  /*3da0*/  ULEA.HI.X UR18, UR18, UR25, UR19, 0x2, UP0 ;  /* 0x0000001912127291 */ /* 0x000fe200080f1413 */
[----:B-1----:R-:W-:-:S05]  /*3db0*/  MOV R40, UR22 ;  /* 0x0000001600287c02 */ /* 0x002fca0008000f00 */
[----:B------:R-:W-:-:S05]  /*3dc0*/  MOV R41, UR18 ;  /* 0x0000001200297c02 */ /* 0x000fca0008000f00 */
[----:B------:R-:W2:Y:S01]  /*3dd0*/  LDG.E R40, [R40.64] ;  /* 0x0000001c28287981 */ /* 0x000ea2000c1e1900 */
[----:B------:R-:W-:Y:S01]  /*3de0*/  ISETP.GE.U32.AND P3, PT, R5, UR20, PT ;  /* 0x0000001405007c0c */ /* 0x000fe2000bf66070 */
[----:B0-----:R-:W-:Y:S01]  /*3df0*/  IMAD.SHL.U32 R86, R0, 0x10, RZ ;  /* 0x0000001000567824 */ /* 0x001fe200078e00ff */
[----:B------:R-:W-:Y:S01]  /*3e00*/  ISETP.GE.U32.AND P4, PT, R6, UR20, PT ;  /* 0x0000001406007c0c */ /* 0x000fe2000bf86070 */
[----:B------:R-:W-:Y:S01]  /*3e10*/  UIMAD UR24, UR21, UR26, URZ ;  /* 0x0000001a151872a4 */ /* 0x000fe2000f8e023f */
[----:B------:R-:W-:Y:S01]  /*3e20*/  ISETP.GE.U32.AND P6, PT, R8, UR20, PT ;  /* 0x0000001408007c0c */ /* 0x000fe2000bfc6070 */
[----:B------:R-:W-:Y:S01]  /*3e30*/  UMOV UR18, UR32 ;  /* 0x0000002000127c82 */ /* 0x000fe20008000000 */
[----:B------:R-:W-:Y:S01]  /*3e40*/  ISETP.GE.U32.AND P2, PT, R86, UR20, PT ;  /* 0x0000001456007c0c */ /* 0x000fe2000bf46070 */
[----:B------:R-:W-:Y:S01]  /*3e50*/  UMOV UR19, UR15 ;  /* 0x0000000f00137c82 */ /* 0x000fe20008000000 */
[----:B------:R-:W-:Y:S01]  /*3e60*/  FSEL R131, R120, RZ, !P3 ;  /* 0x000000ff78837208 */ /* 0x000fe20005800000 */
[----:B------:R-:W-:Y:S01]  /*3e70*/  UIMAD.WIDE.U32 UR22, UR7, UR26, UR18 ;  /* 0x0000001a071672a5 */ /* 0x000fe2000f8e0012 */
[----:B------:R-:W-:Y:S01]  /*3e80*/  FSEL R128, R119, RZ, !P2 ;  /* 0x000000ff77807208 */ /* 0x000fe20005000000 */
[----:B------:R-:W-:Y:S01]  /*3e90*/  UIMAD UR18, UR7, UR27, UR24 ;  /* 0x0000001b071272a4 */ /* 0x000fe2000f8e0218 */
[----:B------:R-:W-:Y:S01]  /*3ea0*/  ISETP.GE.U32.AND P5, PT, R7, UR20, PT ;  /* 0x0000001407007c0c */ /* 0x000fe2000bfa6070 */
[----:B------:R-:W-:Y:S01]  /*3eb0*/  UMOV UR19, UR13 ;  /* 0x0000000d00137c82 */ /* 0x000fe20008000000 */
[----:B------:R-:W-:Y:S01]  /*3ec0*/  FSEL R132, R118, RZ, !P4 ;  /* 0x000000ff76847208 */ /* 0x000fe20006000000 */
[----:B------:R-:W-:Y:S01]  /*3ed0*/  ULDC.64 UR24, c[0x0][0x1a0] ;  /* 0x0000680000187ab9 */ /* 0x000fe20000000a00 */
[----:B------:R-:W-:Y:S01]  /*3ee0*/  FSEL R134, R121, RZ, !P5 ;  /* 0x000000ff79867208 */ /* 0x000fe20006800000 */
[----:B------:R-:W-:Y:S01]  /*3ef0*/  ULDC.64 UR26, c[0x0][0x230] ;  /* 0x00008c00001a7ab9 */ /* 0x000fe20000000a00 */
[----:B------:R-:W-:Y:S01]  /*3f00*/  ISETP.GE.U32.AND P1, PT, R9, UR20, PT ;  /* 0x0000001409007c0c */ /* 0x000fe2000bf26070 */
[----:B------:R-:W-:Y:S01]  /*3f10*/  UIMAD UR38, UR21, UR24, URZ ;  /* 0x00000018152672a4 */ /* 0x000fe2000f8e023f */
[----:B------:R-:W-:Y:S01]  /*3f20*/  FSEL R136, R117, RZ, !P6 ;  /* 0x000000ff75887208 */ /* 0x000fe20007000000 */
[----:B------:R-:W-:Y:S01]  /*3f30*/  ULEA UR26, UP0, UR22, UR26, 0x2 ;  /* 0x0000001a161a7291 */ /* 0x000fe2000f80103f */
[----:B------:R-:W-:Y:S01]  /*3f40*/  FSEL R138, R122, RZ, !P1 ;  /* 0x000000ff7a8a7208 */ /* 0x000fe20004800000 */
[----:B------:R-:W-:-:S02]  /*3f50*/  UIADD3 UR21, UR23, UR18, URZ ;  /* 0x0000001217157290 */ /* 0x000fc4000fffe03f */
[----:B------:R-:W-:Y:S02]  /*3f60*/  UIMAD UR25, UR7, UR25, UR38 ;  /* 0x00000019071972a4 */ /* 0x000fe4000f8e0226 */
[----:B------:R-:W-:Y:S02]  /*3f70*/  ULEA.HI.X UR27, UR22, UR27, UR21, 0x2, UP0 ;  /* 0x0000001b161b7291 */ /* 0x000fe400080f1415 */
[----:B------:R-:W-:Y:S02]  /*3f80*/  UMOV UR18, UR8 ;  /* 0x0000000800127c82 */ /* 0x000fe40008000000 */
[----:B------:R-:W-:Y:S02]  /*3f90*/  UIMAD.WIDE.U32 UR18, UR7, UR24, UR18 ;  /* 0x00000018071272a5 */ /* 0x000fe4000f8e0012 */
[----:B------:R-:W-:Y:S02]  /*3fa0*/  ULDC.64 UR22, c[0x0][0x228] ;  /* 0x00008a0000167ab9 */ /* 0x000fe40000000a00 */
[----:B------:R-:W-:-:S02]  /*3fb0*/  ULEA UR21, UP0, UR18, UR22, 0x2 ;  /* 0x0000001612157291 */ /* 0x000fc4000f80103f */
[----:B------:R-:W-:-:S04]  /*3fc0*/  UIADD3 UR19, UR19, UR25, URZ ;  /* 0x0000001913137290 */ /* 0x000fc8000fffe03f */
[----:B------:R-:W-:Y:S01]  /*3fd0*/  ULEA.HI.X UR18, UR18, UR23, UR19, 0x2, UP0 ;  /* 0x0000001712127291 */ /* 0x000fe200080f1413 */
[----:B------:R-:W-:Y:S01]  /*3fe0*/  HFMA2.MMA R89, -RZ, RZ, 0, 0 ;  /* 0x00000000ff597435 */ /* 0x000fe200000001ff */
[----:B------:R-:W-:Y:S01]  /*3ff0*/  MOV R88, 0x3f800000 ;  /* 0x3f80000000587802 */ /* 0x000fe20000000f00 */
[----:B--2---:R-:W-:-:S04]  /*4000*/  FMUL.FTZ R42, R40, 1.4426950216293334961 ;  /* 0x3fb8aa3b282a7820 */ /* 0x004fc80000410000 */
[C---:B------:R-:W-:Y:S02]  /*4010*/  FMUL.FTZ R44, R42.reuse, R77 ;  /* 0x0000004d2a2c7220 */ /* 0x040fe40000410000 */
[C---:B------:R-:W-:Y:S02]  /*4020*/  FMUL.FTZ R43, R42.reuse, R76 ;  /* 0x0000004c2a2b7220 */ /* 0x040fe40000410000 */
[C---:B------:R-:W-:Y:S02]  /*4030*/  FMUL.FTZ R45, R42.reuse, R78 ;  /* 0x0000004e2a2d7220 */ /* 0x040fe40000410000 */
[C---:B------:R-:W-:Y:S01]  /*4040*/  FMUL.FTZ R40, R42.reuse, R80 ;  /* 0x000000502a287220 */ /* 0x040fe20000410000 */
[----:B------:R-:W0:Y:S01]  /*4050*/  MUFU.EX2 R44, R44 ;  /* 0x0000002c002c7308 */ /* 0x000e220000000800 */
[C---:B------:R-:W-:Y:S02]  /*4060*/  FMUL.FTZ R46, R42.reuse, R79 ;  /* 0x0000004f2a2e7220 */ /* 0x040fe40000410000 */
[----:B------:R-:W-:-:S02]  /*4070*/  FMUL.FTZ R41, R42, R81 ;  /* 0x000000512a297220 */ /* 0x000fc40000410000 */
[C---:B------:R-:W-:Y:S02]  /*4080*/  FMUL.FTZ R47, R42.reuse, R82 ;  /* 0x000000522a2f7220 */ /* 0x040fe40000410000 */
[C---:B------:R-:W-:Y:S01]  /*4090*/  FMUL.FTZ R86, R42.reuse, R83 ;  /* 0x000000532a567220 */ /* 0x040fe20000410000 */
[----:B------:R-:W1:Y:S01]  /*40a0*/  MUFU.EX2 R43, R43 ;  /* 0x0000002b002b7308 */ /* 0x000e620000000800 */
[C---:B------:R-:W-:Y:S02]  /*40b0*/  FMUL.FTZ R87, R42.reuse, R84 ;  /* 0x000000542a577220 */ /* 0x040fe40000410000 */
[C---:B------:R-:W-:Y:S02]  /*40c0*/  FMUL.FTZ R151, R42.reuse, R90 ;  /* 0x0000005a2a977220 */ /* 0x040fe40000410000 */
[C---:B------:R-:W-:Y:S02]  /*40d0*/  FMUL.FTZ R150, R42.reuse, R91 ;  /* 0x0000005b2a967220 */ /* 0x040fe40000410000 */
[----:B------:R-:W-:Y:S01]  /*40e0*/  FMUL.FTZ R153, R42, R92 ;  /* 0x0000005c2a997220 */ /* 0x000fe20000410000 */
        /* <DEDUP_REMOVED lines=8> */
[----:B------:R-:W-:-:S03]  /*4170*/  ISETP.GE.U32.AND P2, PT, R10, UR20, PT ;  /* 0x000000140a007c0c */ /* 0x000fc6000bf46070 */
[----:B------:R-:W-:Y:S01]  /*4180*/  FMUL.FTZ R44, R129, R130 ;  /* 0x00000082812c7220 */ /* 0x000fe20000410000 */
[----:B------:R-:W-:Y:S01]  /*4190*/  FSEL R140, R116, RZ, !P2 ;  /* 0x000000ff748c7208 */ /* 0x000fe20005000000 */
[----:B------:R-:W1:Y:S01]  /*41a0*/  MUFU.EX2 R46, R46 ;  /* 0x0000002e002e7308 */ /* 0x000e620000000800 */
[----:B--2---:R-:W-:Y:S02]  /*41b0*/  FSEL R133, R45, 1, !P4 ;  /* 0x3f8000002d857808 */ /* 0x004fe40006000000 */
[----:B------:R-:W-:-:S03]  /*41c0*/  ISETP.GE.U32.AND P4, PT, R12, UR20, PT ;  /* 0x000000140c007c0c */ /* 0x000fc6000bf86070 */
[----:B------:R-:W-:Y:S01]  /*41d0*/  FMUL.FTZ R44, R133, R44 ;  /* 0x0000002c852c7220 */ /* 0x000fe20000410000 */
[----:B------:R-:W-:Y:S01]  /*41e0*/  FSEL R144, R115, RZ, !P4 ;  /* 0x000000ff73907208 */ /* 0x000fe20006000000 */
[----:B------:R-:W2:Y:S01]  /*41f0*/  MUFU.EX2 R41, R41 ;  /* 0x0000002900297308 */ /* 0x000ea20000000800 */
[----:B0-----:R-:W-:Y:S01]  /*4200*/  FSEL R137, R40, 1, !P6 ;  /* 0x3f80000028897808 */ /* 0x001fe20007000000 */
[----:B------:R-:W-:Y:S01]  /*4210*/  FFMA.FTZ R40, R128, R130, R131 ;  /* 0x0000008280287223 */ /* 0x000fe20000010083 */
[----:B------:R-:W-:-:S03]  /*4220*/  ISETP.GE.U32.AND P6, PT, R14, UR20, PT ;  /* 0x000000140e007c0c */ /* 0x000fc6000bfc6070 */
[----:B------:R-:W-:Y:S01]  /*4230*/  FFMA.FTZ R40, R133, R40, R132 ;  /* 0x0000002885287223 */ /* 0x000fe20000010084 */
[----:B------:R-:W-:Y:S01]  /*4240*/  FSEL R148, R114, RZ, !P6 ;  /* 0x000000ff72947208 */ /* 0x000fe20007000000 */
[----:B------:R-:W0:Y:S01]  /*4250*/  MUFU.EX2 R47, R47 ;  /* 0x0000002f002f7308 */ /* 0x000e220000000800 */
[----:B-1----:R-:W-:Y:S02]  /*4260*/  FSEL R135, R46, 1, !P5 ;  /* 0x3f8000002e877808 */ /* 0x002fe40006800000 */
[----:B------:R-:W-:-:S03]  /*4270*/  ISETP.GE.U32.AND P5, PT, R13, UR20, PT ;  /* 0x000000140d007c0c */ /* 0x000fc6000bfa6070 */
[C---:B------:R-:W-:Y:S01]  /*4280*/  FFMA.FTZ R40, R135.reuse, R40, R134 ;  /* 0x0000002887287223 */ /* 0x040fe20000010086 */
[----:B------:R-:W-:Y:S01]  /*4290*/  FSEL R146, R124, RZ, !P5 ;  /* 0x000000ff7c927208 */ /* 0x000fe20006800000 */
[----:B------:R-:W1:Y:S01]  /*42a0*/  MUFU.EX2 R86, R86 ;  /* 0x0000005600567308 */ /* 0x000e620000000800 */
[----:B------:R-:W-:Y:S01]  /*42b0*/  FMUL.FTZ R44, R135, R44 ;  /* 0x0000002c872c7220 */ /* 0x000fe20000410000 */
[----:B--2---:R-:W-:Y:S01]  /*42c0*/  FSEL R139, R41, 1, !P1 ;  /* 0x3f800000298b7808 */ /* 0x004fe20004800000 */
[----:B------:R-:W-:Y:S01]  /*42d0*/  FFMA.FTZ R40, R137, R40, R136 ;  /* 0x0000002889287223 */ /* 0x000fe20000010088 */
[----:B------:R-:W-:Y:S01]  /*42e0*/  ISETP.GE.U32.AND P1, PT, R15, UR20, PT ;  /* 0x000000140f007c0c */ /* 0x000fe2000bf26070 */
[----:B------:R-:W-:Y:S02]  /*42f0*/  FMUL.FTZ R44, R137, R44 ;  /* 0x0000002c892c7220 */ /* 0x000fe40000410000 */
[----:B------:R-:W-:Y:S01]  /*4300*/  FFMA.FTZ R40, R139, R40, R138 ;  /* 0x000000288b287223 */ /* 0x000fe2000001008a */
[----:B------:R-:W2:Y:S01]  /*4310*/  MUFU.EX2 R87, R87 ;  /* 0x0000005700577308 */ /* 0x000ea20000000800 */
[----:B0-----:R-:W-:Y:S01]  /*4320*/  FSEL R141, R47, 1, !P2 ;  /* 0x3f8000002f8d7808 */ /* 0x001fe20005000000 */
[----:B------:R-:W-:Y:S01]  /*4330*/  FMUL.FTZ R44, R139, R44 ;  /* 0x0000002c8b2c7220 */ /* 0x000fe20000410000 */
[----:B------:R-:W-:-:S02]  /*4340*/  ISETP.GE.U32.AND P2, PT, R16, UR20, PT ;  /* 0x0000001410007c0c */ /* 0x000fc4000bf46070 */
[----:B------:R-:W-:Y:S01]  /*4350*/  FSEL R149, R125, RZ, !P1 ;  /* 0x000000ff7d957208 */ /* 0x000fe20004800000 */
        /* <DEDUP_REMOVED lines=18> */
[----:B------:R-:W-:Y:S01]  /*4480*/  FMUL.FTZ R44, R145, R44 ;  /* 0x0000002c912c7220 */ /* 0x000fe20000410000 */
[----:B------:R-:W-:-:S03]  /*4490*/  ISETP.GE.U32.AND P5, PT, R19, UR20, PT ;  /* 0x0000001413007c0c */ /* 0x000fc6000bfa6070 */
[----:B------:R-:W-:Y:S01]  /*44a0*/  FFMA.FTZ R41, R147, R41, R146 ;  /* 0x0000002993297223 */ /* 0x000fe20000010092 */
[----:B------:R-:W-:Y:S01]  /*44b0*/  FSEL R158, R127, RZ, !P5 ;  /* 0x000000ff7f9e7208 */ /* 0x000fe20006800000 */
[----:B------:R-:W0:Y:S01]  /*44c0*/  MUFU.EX2 R153, R153 ;  /* 0x0000009900997308 */ /* 0x000e220000000800 */
[----:B-1----:R-:W-:Y:S01]  /*44d0*/  FSEL R151, R151, 1, !P6 ;  /* 0x3f80000097977808 */ /* 0x002fe20007000000 */
[----:B------:R-:W-:-:S04]  /*44e0*/  FMUL.FTZ R44, R147, R44 ;  /* 0x0000002c932c7220 */ /* 0x000fc80000410000 */
[C---:B------:R-:W-:Y:S02]  /*44f0*/  FFMA.FTZ R43, R151.reuse, R41, R148 ;  /* 0x00000029972b7223 */ /* 0x040fe40000010094 */
[----:B------:R-:W1:Y:S01]  /*4500*/  MUFU.EX2 R155, R155 ;  /* 0x0000009b009b7308 */ /* 0x000e620000000800 */
[----:B--2---:R-:W-:Y:S01]  /*4510*/  FSEL R150, R150, 1, !P1 ;  /* 0x3f80000096967808 */ /* 0x004fe20004800000 */
[----:B------:R-:W-:Y:S01]  /*4520*/  FMUL.FTZ R41, R151, R44 ;  /* 0x0000002c97297220 */ /* 0x000fe20000410000 */
[----:B------:R-:W-:-:S03]  /*4530*/  ISETP.GE.AND P1, PT, R3, 0x1, PT ;  /* 0x000000010300780c */ /* 0x000fc60003f26270 */
[C---:B------:R-:W-:Y:S02]  /*4540*/  FFMA.FTZ R43, R150.reuse, R43, R149 ;  /* 0x0000002b962b7223 */ /* 0x040fe40000010095 */
[----:B------:R-:W2:Y:S01]  /*4550*/  MUFU.EX2 R40, R40 ;  /* 0x0000002800287308 */ /* 0x000ea20000000800 */
[----:B0-----:R-:W-:Y:S01]  /*4560*/  FSEL R153, R153, 1, !P2 ;  /* 0x3f80000099997808 */ /* 0x001fe20005000000 */
[----:B------:R-:W-:-:S04]  /*4570*/  FMUL.FTZ R44, R150, R41 ;  /* 0x00000029962c7220 */ /* 0x000fc80000410000 */
[----:B------:R-:W-:Y:S02]  /*4580*/  FFMA.FTZ R43, R153, R43, R152 ;  /* 0x0000002b992b7223 */ /* 0x000fe40000010098 */
[----:B------:R-:W0:Y:S01]  /*4590*/  MUFU.EX2 R42, R42 ;  /* 0x0000002a002a7308 */ /* 0x000e220000000800 */
[----:B-1----:R-:W-:Y:S01]  /*45a0*/  FSEL R155, R155, 1, !P3 ;  /* 0x3f8000009b9b7808 */ /* 0x002fe20005800000 */
[----:B------:R-:W-:-:S04]  /*45b0*/  FMUL.FTZ R44, R153, R44 ;  /* 0x0000002c992c7220 */ /* 0x000fc80000410000 */
[C---:B------:R-:W-:Y:S01]  /*45c0*/  FFMA.FTZ R43, R155.reuse, R43, R154 ;  /* 0x0000002b9b2b7223 */ /* 0x040fe2000001009a */
[----:B--2---:R-:W-:Y:S01]  /*45d0*/  FSEL R157, R40, 1, !P4 ;  /* 0x3f800000289d7808 */ /* 0x004fe20006000000 */
[----:B------:R-:W-:-:S04]  /*45e0*/  FMUL.FTZ R44, R155, R44 ;  /* 0x0000002c9b2c7220 */ /* 0x000fc80000410000 */
[C---:B------:R-:W-:Y:S02]  /*45f0*/  FFMA.FTZ R43, R157.reuse, R43, R156 ;  /* 0x0000002b9d2b7223 */ /* 0x040fe4000001009c */
[----:B------:R-:W-:Y:S01]  /*4600*/  FMUL.FTZ R44, R157, R44 ;  /* 0x0000002c9d2c7220 */ /* 0x000fe20000410000 */
[----:B0-----:R-:W-:Y:S02]  /*4610*/  FSEL R159, R42, 1, !P5 ;  /* 0x3f8000002a9f7808 */ /* 0x001fe40006800000 */
[----:B------:R-:W-:-:S03]  /*4620*/  MOV R42, UR26 ;  /* 0x0000001a002a7c02 */ /* 0x000fc60008000f00 */
[C---:B------:R-:W-:Y:S01]  /*4630*/  FFMA.FTZ R87, R159.reuse, R43, R158 ;  /* 0x0000002b9f577223 */ /* 0x040fe2000001009e */
[----:B------:R-:W-:Y:S01]  /*4640*/  MOV R43, UR27 ;  /* 0x0000001b002b7c02 */ /* 0x000fe20008000f00 */
[----:B------:R-:W-:-:S03]  /*4650*/  FMUL.FTZ R86, R159, R44 ;  /* 0x0000002c9f567220 */ /* 0x000fc60000410000 */
[----:B------:R-:W0:Y:S04]  /*4660*/  SHFL.UP PT, R40, R87, 0x1, RZ ;  /* 0x0420000057287989 */ /* 0x000e2800000e00ff */
[----:B------:R-:W1:Y:S04]  /*4670*/  SHFL.UP PT, R41, R86, 0x1, RZ ;  /* 0x0420000056297989 */ /* 0x000e6800000e00ff */
[----:B------:R2:W5:Y:S01]  /*4680*/  LDG.E R161, [R42.64] ;  /* 0x0000001c2aa17981 */ /* 0x000562000c1e1900 */
[C---:B0-----:R-:W-:Y:S01]  /*4690*/  @P1 FFMA.FTZ R87, R86.reuse, R40, R87 ;  /* 0x0000002856571223 */ /* 0x041fe20000010057 */
[----:B------:R-:W-:Y:S01]  /*46a0*/  MOV R40, UR21 ;  /* 0x0000001500287c02 */ /* 0x000fe20008000f00 */
[----:B-1----:R-:W-:-:S03]  /*46b0*/  @P1 FMUL.FTZ R86, R86, R41 ;  /* 0x0000002956561220 */ /* 0x002fc60000410000 */
[----:B------:R-:W0:Y:S01]  /*46c0*/  SHFL.UP PT, R44, R87, 0x2, RZ ;  /* 0x04400000572c7989 */ /* 0x000e2200000e00ff */
[----:B------:R-:W-:-:S03]  /*46d0*/  IMAD.U32 R41, RZ, RZ, UR18 ;  /* 0x00000012ff297e24 */ /* 0x000fc6000f8e00ff */
[----:B------:R-:W1:Y:S01]  /*46e0*/  SHFL.UP PT, R45, R86, 0x2, RZ ;  /* 0x04400000562d7989 */ /* 0x000e6200000e00ff */
[----:B------:R-:W-:-:S03]  /*46f0*/  ISETP.GE.AND P1, PT, R3, 0x2, PT ;  /* 0x000000020300780c */ /* 0x000fc60003f26270 */
[----:B------:R3:W5:Y:S01]  /*4700*/  LDG.E R162, [R40.64] ;  /* 0x0000001c28a27981 */ /* 0x000762000c1e1900 */
[----:B------:R-:W-:Y:S01]  /*4710*/  ISETP.NE.AND P2, PT, R3, 0x1f, PT ;  /* 0x0000001f0300780c */ /* 0x000fe20003f45270 */
[----:B------:R-:W-:Y:S08]  /*4720*/  BSSY B0, `(.L_x_2752) ;  /* 0x0000036000007945 */ /* 0x000ff00003800000 */
[----:B0-----:R-:W-:-:S02]  /*4730*/  @P1 FFMA.FTZ R87, R86, R44, R87 ;  /* 0x0000002c56571223 */ /* 0x001fc40000010057 */
[----:B-1----:R-:W-:-:S03]  /*4740*/  @P1 FMUL.FTZ R86, R86, R45 ;  /* 0x0000002d56561220 */ /* 0x002fc60000410000 */
[----:B--2---:R-:W0:Y:S01]  /*4750*/  SHFL.UP PT, R42, R87, 0x4, RZ ;  /* 0x04800000572a7989 */ /* 0x004e2200000e00ff */
[----:B------:R-:W-:-:S03]  /*4760*/  ISETP.GE.AND P1, PT, R3, 0x4, PT ;  /* 0x000000040300780c */ /* 0x000fc60003f26270 */
[----:B------:R-:W1:Y:S10]  /*4770*/  SHFL.UP PT, R43, R86, 0x4, RZ ;  /* 0x04800000562b7989 */ /* 0x000e7400000e00ff */
[----:B0-----:R-:W-:-:S02]  /*4780*/  @P1 FFMA.FTZ R87, R86, R42, R87 ;  /* 0x0000002a56571223 */ /* 0x001fc40000010057 */
[----:B-1----:R-:W-:-:S03]  /*4790*/  @P1 FMUL.FTZ R86, R86, R43 ;  /* 0x0000002b56561220 */ /* 0x002fc60000410000 */
[----:B---3--:R-:W0:Y:S01]  /*47a0*/  SHFL.UP PT, R40, R87, 0x8, RZ ;  /* 0x0500000057287989 */ /* 0x008e2200000e00ff */
[----:B------:R-:W-:-:S03]  /*47b0*/  ISETP.GE.AND P1, PT, R3, 0x8, PT ;  /* 0x000000080300780c */ /* 0x000fc60003f26270 */
[----:B------:R-:W1:Y:S10]  /*47c0*/  SHFL.UP PT, R41, R86, 0x8, RZ ;  /* 0x0500000056297989 */ /* 0x000e7400000e00ff */
[----:B0-----:R-:W-:-:S02]  /*47d0*/  @P1 FFMA.FTZ R87, R86, R40, R87 ;  /* 0x0000002856571223 */ /* 0x001fc40000010057 */
[----:B-1----:R-:W-:-:S03]  /*47e0*/  @P1 FMUL.FTZ R86, R86, R41 ;  /* 0x0000002956561220 */ /* 0x002fc60000410000 */
[----:B------:R-:W0:Y:S01]  /*47f0*/  SHFL.UP PT, R40, R87, 0x10, RZ ;  /* 0x0600000057287989 */ /* 0x000e2200000e00ff */
[----:B------:R-:W-:-:S03]  /*4800*/  ISETP.GE.AND P1, PT, R3, 0x10, PT ;  /* 0x000000100300780c */ /* 0x000fc60003f26270 */
[----:B------:R-:W1:Y:S10]  /*4810*/  SHFL.UP PT, R41, R86, 0x10, RZ ;  /* 0x0600000056297989 */ /* 0x000e7400000e00ff */
[C---:B0-----:R-:W-:Y:S01]  /*4820*/  @P1 FFMA.FTZ R87, R86.reuse, R40, R87 ;  /* 0x0000002856571223 */ /* 0x041fe20000010057 */
[----:B------:R-:W-:Y:S01]  /*4830*/  MOV R40, UR7 ;  /* 0x0000000700287c02 */ /* 0x000fe20008000f00 */
[----:B-1----:R-:W-:-:S03]  /*4840*/  @P1 FMUL.FTZ R86, R86, R41 ;  /* 0x0000002956561220 */ /* 0x002fc60000410000 */
[----:B------:R-:W-:Y:S04]  /*4850*/  SHFL.UP PT, R163, R87, 0x1, RZ ;  /* 0x0420000057a37989 */ /* 0x000fe800000e00ff */
[----:B------:R-:W-:Y:S04]  /*4860*/  @!P0 LDS.64 R88, [R40.X8+0x2150] ;  /* 0x0021500028588984 */ /* 0x000fe80000008a00 */
[----:B------:R0:W-:Y:S04]  /*4870*/  @!P2 STS.64 [R160.X8+0x2110], R86 ;  /* 0x00211056a000a388 */ /* 0x0001e80000008a00 */
[----:B------:R-:W-:Y:S06]  /*4880*/  BAR.SYNC.DEFER_BLOCKING 0x0 ;  /* 0x0000000000007b1d */ /* 0x000fec0000010000 */
[----:B------:R-:W-:Y:S01]  /*4890*/  SHFL.UP PT, R164, R86, 0x1, RZ ;  /* 0x0420000056a47989 */ /* 0x000fe200000e00ff */
[----:B0-----:R-:W-:-:S04]  /*48a0*/  SHF.R.U32.HI R160, RZ, 0x5, R0 ;  /* 0x00000005ffa07819 */ /* 0x001fc80000011600 */
[C---:B------:R-:W-:Y:S02]  /*48b0*/  ISETP.NE.AND P2, PT, R160.reuse, RZ, PT ;  /* 0x000000ffa000720c */ /* 0x040fe40003f45270 */
[----:B------:R-:W-:Y:S02]  /*48c0*/  ISETP.NE.AND P1, PT, R160, 0x2, PT ;  /* 0x00000002a000780c */ /* 0x000fe40003f25270 */
[----:B------:R-:W-:Y:S01]  /*48d0*/  ISETP.NE.AND P3, PT, R3, RZ, P2 ;  /* 0x000000ff0300720c */ /* 0x000fe20001765270 */
[----:B------:R-:W0:Y:S04]  /*48e0*/  LDS.128 R40, [0x2110] ;  /* 0x00211000ff287984 */ /* 0x000e280000000c00 */
[----:B------:R-:W1:Y:S01]  /*48f0*/  LDS.128 R44, [0x2120] ;  /* 0x00212000ff2c7984 */ /* 0x000e620000000c00 */
[----:B0-----:R-:W-:-:S02]  /*4900*/  FFMA.FTZ R165, R41, R42, R43 ;  /* 0x0000002a29a57223 */ /* 0x001fc4000001002b */
[----:B------:R-:W-:Y:S02]  /*4910*/  FMUL.FTZ R43, R40, R42 ;  /* 0x0000002a282b7220 */ /* 0x000fe40000410000 */
[C---:B-1----:R-:W-:Y:S01]  /*4920*/  FFMA.FTZ R42, R165.reuse, R44, R45 ;  /* 0x0000002ca52a7223 */ /* 0x042fe2000001002d */
[----:B------:R-:W-:Y:S02]  /*4930*/  FSEL R41, R165, R41, !P1 ;  /* 0x00000029a5297208 */ /* 0x000fe40004800000 */
[C---:B------:R-:W-:Y:S01]  /*4940*/  FSEL R40, R43.reuse, R40, !P1 ;  /* 0x000000282b287208 */ /* 0x040fe20004800000 */
[----:B------:R-:W-:Y:S01]  /*4950*/  FMUL.FTZ R43, R43, R44 ;  /* 0x0000002c2b2b7220 */ /* 0x000fe20000410000 */
[----:B------:R-:W-:-:S04]  /*4960*/  ISETP.NE.AND P1, PT, R160, 0x3, PT ;  /* 0x00000003a000780c */ /* 0x000fc80003f25270 */
[----:B------:R-:W-:Y:S01]  /*4970*/  FSEL R41, R42, R41, !P1 ;  /* 0x000000292a297208 */ /* 0x000fe20004800000 */
[C---:B------:R-:W-:Y:S01]  /*4980*/  FFMA.FTZ R42, R46.reuse, R42, R47 ;  /* 0x0000002a2e2a7223 */ /* 0x040fe2000001002f */
[----:B------:R-:W-:Y:S01]  /*4990*/  FSEL R45, R43, R40, !P1 ;  /* 0x000000282b2d7208 */ /* 0x000fe20004800000 */
[----:B------:R-:W-:Y:S01]  /*49a0*/  FMUL.FTZ R43, R46, R43 ;  /* 0x0000002b2e2b7220 */ /* 0x000fe20000410000 */
[----:B------:R-:W-:Y:S01]  /*49b0*/  @P2 MOV R40, R88 ;  /* 0x0000005800282202 */ /* 0x000fe20000000f00 */
[C---:B------:R-:W-:Y:S02]  /*49c0*/  @P3 FFMA.FTZ R41, R164.reuse, R41, R163 ;  /* 0x00000029a4293223 */ /* 0x040fe400000100a3 */
[----:B------:R-:W-:-:S03]  /*49d0*/  @P3 FMUL.FTZ R45, R164, R45 ;  /* 0x0000002da42d3220 */ /* 0x000fc60000410000 */
[----:B------:R-:W-:Y:S01]  /*49e0*/  @P2 MOV R163, R41 ;  /* 0x0000002900a32202 */ /* 0x000fe20000000f00 */
[----:B------:R-:W-:Y:S01]  /*49f0*/  @P2 IMAD.MOV.U32 R164, RZ, RZ, R45 ;  /* 0x000000ffffa42224 */ /* 0x000fe200078e002d */
[----:B------:R-:W-:Y:S01]  /*4a00*/  @P2 MOV R41, R89 ;  /* 0x0000005900292202 */ /* 0x000fe20000000f00 */
[----:B------:R-:W-:Y:S05]  /*4a10*/  @P2 BRA `(.L_x_2753) ;  /* 0x0000006000002947 */ /* 0x000fea0003800000 */
[----:B------:R-:W-:Y:S01]  /*4a20*/  ISETP.NE.AND P1, PT, R3, RZ, PT ;  /* 0x000000ff0300720c */ /* 0x000fe20003f25270 */
[C---:B------:R-:W-:Y:S02]  /*4a30*/  FMUL.FTZ R40, R43.reuse, R88 ;  /* 0x000000582b287220 */ /* 0x040fe40000410000 */
[----:B------:R-:W-:-:S10]  /*4a40*/  FFMA.FTZ R41, R43, R89, R42 ;  /* 0x000000592b297223 */ /* 0x000fd4000001002a */
[----:B------:R0:W-:Y:S01]  /*4a50*/  @!P1 STS.64 [0x2138], R88 ;  /* 0x00213858ff009388 */ /* 0x0001e20000000a00 */
[----:B------:R-:W-:Y:S01]  /*4a60*/  @!P1 IMAD.MOV.U32 R164, RZ, RZ, R88 ;  /* 0x000000ffffa49224 */ /* 0x000fe200078e0058 */
[----:B------:R-:W-:Y:S02]  /*4a70*/  @!P1 MOV R163, R89 ;  /* 0x0000005900a39202 */ /* 0x000fe40000000f00 */
.L_x_2753:
[----:B------:R-:W-:Y:S05]  /*4a80*/  BSYNC B0 ;  /* 0x0000000000007941 */ /* 0x000fea0003800000 */
.L_x_2752:
        /* <DEDUP_REMOVED lines=35> */
[----:B------:R-:W-:-:S05]  /*4cc0*/  IMAD.U32 R43, RZ, RZ, UR19 ;  /* 0x00000013ff2b7e24 */ /* 0x000fca000f8e00ff */
[----:B------:R1:W-:Y:S02]  /*4cd0*/  STG.E.64 [R42.64], R40 ;  /* 0x000000282a007986 */ /* 0x0003e4000c101b1c */
.L_x_2755:
[----:B------:R-:W-:Y:S05]  /*4ce0*/  BSYNC B0 ;  /* 0x0000000000007941 */ /* 0x000fea0003800000 */
.L_x_2754:
        /* <DEDUP_REMOVED lines=22> */
.L_x_2751:
[----:B------:R-:W-:Y:S01]  /*4e50*/  BAR.SYNC.DEFER_BLOCKING 0x0 ;  /* 0x0000000000007b1d */ /* 0x000fe20000010000 */
[----:B------:R-:W-:Y:S01]  /*4e60*/  ISETP.NE.AND P0, PT, R0, RZ, PT ;  /* 0x000000ff0000720c */ /* 0x000fe20003f05270 */
[----:B------:R-:W-:Y:S01]  /*4e70*/  USHF.L.U32 UR18, UR6, 0xb, URZ ;  /* 0x0000000b06127899 */ /* 0x000fe2000800063f */
[----:B-1----:R-:W-:-:S03]  /*4e80*/  MOV R41, UR6 ;  /* 0x0000000600297c02 */ /* 0x002fc60008000f00 */
[----:B------:R-:W-:Y:S01]  /*4e90*/  ULDC.64 UR22, c[0x0][0x200] ;  /* 0x0000800000167ab9 */ /* 0x000fe20000000a00 */
[----:B------:R-:W-:Y:S01]  /*4ea0*/  BSSY B0, `(.L_x_2757) ;  /* 0x000003c000007945 */ /* 0x000fe20003800000 */
[----:B------:R-:W-:Y:S01]  /*4eb0*/  UIMAD UR19, UR37, UR22, URZ ;  /* 0x00000016251372a4 */ /* 0x000fe2000f8e023f */
[----:B------:R-:W-:Y:S01]  /*4ec0*/  IADD3 R46, P2, R4, UR18, RZ ;  /* 0x00000012042e7c10 */ /* 0x000fe2000ff5e0ff */
[----:B------:R-:W-:Y:S02]  /*4ed0*/  UIMAD.WIDE.U32 UR20, UR36, UR22, URZ ;  /* 0x00000016241472a5 */ /* 0x000fe4000f8e003f */
[----:B------:R-:W-:Y:S02]  /*4ee0*/  UIMAD UR22, UR36, UR23, UR19 ;  /* 0x00000017241672a4 */ /* 0x000fe4000f8e0213 */
[----:B------:R-:W-:Y:S01]  /*4ef0*/  @!P0 MOV R40, 0xfffff800 ;  /* 0xfffff80000288802 */ /* 0x000fe20000000f00 */
[----:B------:R-:W-:Y:S02]  /*4f00*/  USHF.R.S32.HI UR7, URZ, 0x1f, UR18 ;  /* 0x0000001f3f077899 */ /* 0x000fe40008011412 */
[----:B------:R-:W-:-:S02]  /*4f10*/  UIADD3 UR19, UR21, UR22, URZ ;  /* 0x0000001615137290 */ /* 0x000fc4000fffe03f */
[----:B------:R-:W-:Y:S02]  /*4f20*/  @!P0 IMAD R40, R40, R41, c[0x0][0x168] ;  /* 0x00005a0028288624 */ /* 0x000fe400078e0229 */
[----:B------:R-:W-:Y:S01]  /*4f30*/  IADD3.X R47, R21, UR7, RZ, P2, !PT ;  /* 0x00000007152f7c10 */ /* 0x000fe200097fe4ff */
        /* <DEDUP_REMOVED lines=38> */
[----:B------:R-:W-:Y:S01]  /*51a0*/  MOV R43, UR36 ;  /* 0x00000024002b7c02 */ /* 0x000fe20008000f00 */
[----:B------:R-:W-:Y:S01]  /*51b0*/  ULDC.64 UR24, c[0x0][0x208] ;  /* 0x0000820000187ab9 */ /* 0x000fe20000000a00 */
[----:B------:R-:W-:Y:S01]  /*51c0*/  IMAD.U32 R41, RZ, RZ, UR34 ;  /* 0x00000022ff297e24 */ /* 0x000fe2000f8e00ff */
[----:B------:R-:W-:Y:S02]  /*51d0*/  UIMAD UR23, UR35, UR24, URZ ;  /* 0x00000018231772a4 */ /* 0x000fe4000f8e023f */
[----:B------:R-:W-:Y:S02]  /*51e0*/  IMAD.WIDE.U32 R42, R43, c[0x0][0x200], R46 ;  /* 0x000080002b2a7a25 */ /* 0x000fe400078e002e */
[----:B------:R-:W-:-:S03]  /*51f0*/  UIMAD UR23, UR34, UR25, UR23 ;  /* 0x00000019221772a4 */ /* 0x000fc6000f8e0217 */
[----:B------:R-:W-:-:S05]  /*5200*/  IADD3 R43, R43, UR22, RZ ;  /* 0x000000162b2b7c10 */ /* 0x000fca000fffe0ff */
[----:B------:R-:W-:-:S05]  /*5210*/  IMAD.WIDE.U32 R42, R41, c[0x0][0x208], R42 ;  /* 0x00008200292a7a25 */ /* 0x000fca00078e002a */
[----:B------:R-:W-:Y:S02]  /*5220*/  IADD3 R41, R43, UR23, RZ ;  /* 0x000000172b297c10 */ /* 0x000fe4000fffe0ff */
[----:B------:R-:W-:-:S04]  /*5230*/  LEA R40, P1, R42, c[0x0][0x258], 0x2 ;  /* 0x000096002a287a11 */ /* 0x000fc800078210ff */
[----:B------:R-:W-:-:S05]  /*5240*/  LEA.HI.X R41, R42, c[0x0][0x25c], R41, 0x2, P1 ;  /* 0x000097002a297a11 */ /* 0x000fca00008f1429 */
[----:B------:R0:W-:Y:S04]  /*5250*/  STG.E [R40.64], R45 ;  /* 0x0000002d28007986 */ /* 0x0001e8000c10191c */
.L_x_2758:
[----:B------:R-:W-:Y:S05]  /*5260*/  BSYNC B0 ;  /* 0x0000000000007941 */ /* 0x000fea0003800000 */
.L_x_2757:
[----:B------:R-:W-:Y:S01]  /*5270*/  ULDC.64 UR22, c[0x0][0x208] ;  /* 0x0000820000167ab9 */ /* 0x000fe20000000a00 */
[----:B------:R-:W-:Y:S01]  /*5280*/  LOP3.LUT R76, R4, 0x20, RZ, 0xfc, !PT ;  /* 0x00000020044c7812 */ /* 0x000fe200078efcff */
[----:B------:R-:W-:Y:S01]  /*5290*/  UMOV UR21, UR19 ;  /* 0x0000001300157c82 */ /* 0x000fe20008000000 */
[-C--:B------:R-:W-:Y:S01]  /*52a0*/  ISETP.GE.AND P3, PT, R22, R125.reuse, PT ;  /* 0x0000007d1600720c */ /* 0x080fe20003f66270 */
[----:B------:R-:W-:Y:S01]  /*52b0*/  UIMAD.WIDE.U32 UR20, UR34, UR22, UR20 ;  /* 0x00000016221472a5 */ /* 0x000fe2000f8e0014 */
[C---:B------:R-:W-:Y:S01]  /*52c0*/  SHF.L.U32 R77, R76.reuse, 0x2, RZ ;  /* 0x000000024c4d7819 */ /* 0x040fe200000006ff */
[----:B------:R-:W-:Y:S01]  /*52d0*/  UIMAD UR19, UR35, UR22, URZ ;  /* 0x00000016231372a4 */ /* 0x000fe2000f8e023f */
[----:B------:R-:W-:Y:S01]  /*52e0*/  SHF.L.U64.HI R78, R76, 0x2, R21 ;  /* 0x000000024c4e7819 */ /* 0x000fe20000010215 */
[----:B------:R-:W-:Y:S01]  /*52f0*/  UIADD3 UR24, UP0, UR18, UR20, URZ ;  /* 0x0000001412187290 */ /* 0x000fe2000ff1e03f */
[----:B------:R-:W-:Y:S01]  /*5300*/  IADD3 R42, P1, R77, c[0x0][0x258], RZ ;  /* 0x000096004d2a7a10 */ /* 0x000fe20007f3e0ff */
[----:B------:R-:W-:Y:S01]  /*5310*/  UIMAD UR19, UR34, UR23, UR19 ;  /* 0x00000017221372a4 */ /* 0x000fe2000f8e0213 */
[-C--:B------:R-:W-:Y:S01]  /*5320*/  ISETP.GE.AND P4, PT, R23, R125.reuse, PT ;  /* 0x0000007d1700720c */ /* 0x080fe20003f86270 */
[----:B------:R-:W-:Y:S01]  /*5330*/  ULDC UR22, c[0x0][0x168] ;  /* 0x00005a0000167ab9 */ /* 0x000fe20000000800 */
[----:B------:R-:W-:Y:S01]  /*5340*/  ISETP.GE.AND P5, PT, R24, R125, PT ;  /* 0x0000007d1800720c */ /* 0x000fe20003fa6270 */
[----:B------:R-:W-:Y:S01]  /*5350*/  UIADD3.X UR20, UR7, UR19, UR21, UP0, !UPT ;  /* 0x0000001307147290 */ /* 0x000fe200087fe415 */
[----:B------:R-:W-:-:S02]  /*5360*/  MOV R43, UR24 ;  /* 0x00000018002b7c02 */ /* 0x000fc40008000f00 */
[-C--:B------:R-:W-:Y:S01]  /*5370*/  ISETP.GE.AND P2, PT, R25, R125.reuse, PT ;  /* 0x0000007d1900720c */ /* 0x080fe20003f46270 */
[----:B------:R-:W-:Y:S01]  /*5380*/  UMOV UR19, 0xfffff800 ;  /* 0xfffff80000137882 */ /* 0x000fe20000000000 */
[----:B0-----:R-:W-:Y:S01]  /*5390*/  IADD3.X R40, R78, c[0x0][0x25c], RZ, P1, !PT ;  /* 0x000097004e287a10 */ /* 0x001fe20000ffe4ff */
[----:B------:R-:W-:Y:S01]  /*53a0*/  UIMAD UR22, UR6, UR19, UR22 ;  /* 0x00000013061672a4 */ /* 0x000fe2000f8e0216 */
[----:B------:R-:W-:Y:S01]  /*53b0*/  LEA R42, P6, R43, R42, 0x2 ;  /* 0x0000002a2b2a7211 */ /* 0x000fe200078c10ff */
[----:B------:R-:W-:Y:S01]  /*53c0*/  IMAD.U32 R43, RZ, RZ, UR20 ;  /* 0x00000014ff2b7e24 */ /* 0x000fe2000f8e00ff */
[-C--:B------:R-:W-:Y:S01]  /*53d0*/  ISETP.GE.AND P1, PT, R76, R125.reuse, PT ;  /* 0x0000007d4c00720c */ /* 0x080fe20003f26270 */
[----:B------:R-:W-:Y:S01]  /*53e0*/  ULDC.64 UR20, c[0x0][0x1f0] ;  /* 0x00007c0000147ab9 */ /* 0x000fe20000000a00 */
[----:B------:R-:W-:Y:S01]  /*53f0*/  MOV R41, UR24 ;  /* 0x0000001800297c02 */ /* 0x000fe20008000f00 */
[----:B------:R-:W-:Y:S01]  /*5400*/  UIMAD UR19, UR37, UR20, URZ ;  /* 0x00000014251372a4 */ /* 0x000fe2000f8e023f */
[----:B------:R-:W-:Y:S01]  /*5410*/  MOV R45, UR36 ;  /* 0x00000024002d7c02 */ /* 0x000fe20008000f00 */
[----:B------:R-:W-:Y:S01]  /*5420*/  ULDC.64 UR24, c[0x0][0x1f8] ;  /* 0x00007e0000187ab9 */ /* 0x000fe20000000a00 */
[----:B------:R-:W-:Y:S01]  /*5430*/  LEA.HI.X R43, R41, R40, R43, 0x2, P6 ;  /* 0x00000028292b7211 */ /* 0x000fe200030f142b */
[----:B------:R-:W-:Y:S01]  /*5440*/  UIMAD UR19, UR36, UR21, UR19 ;  /* 0x00000015241372a4 */ /* 0x000fe2000f8e0213 */
[-C--:B------:R-:W-:Y:S01]  /*5450*/  ISETP.GE.AND P6, PT, R27, R125.reuse, PT ;  /* 0x0000007d1b00720c */ /* 0x080fe20003fc6270 */
[----:B------:R-:W-:Y:S01]  /*5460*/  UIMAD.WIDE.U32 UR20, UR36, UR20, URZ ;  /* 0x00000014241472a5 */ /* 0x000fe2000f8e003f */
[----:B------:R-:W-:Y:S01]  /*5470*/  MOV R40, UR18 ;  /* 0x0000001200287c02 */ /* 0x000fe20008000f00 */
[----:B------:R0:W-:Y:S01]  /*5480*/  @!P3 STG.E [R42.64+0x80], R81 ;  /* 0x000080512a00b986 */ /* 0x0001e2000c10191c */
[-C--:B------:R-:W-:Y:S01]  /*5490*/  ISETP.GE.AND P3, PT, R29, R125.reuse, PT ;  /* 0x0000007d1d00720c */ /* 0x080fe20003f66270 */
[----:B------:R-:W-:Y:S01]  /*54a0*/  UIADD3 UR21, UR21, UR19, URZ ;  /* 0x0000001315157290 */ /* 0x000fe2000fffe03f */
[----:B------:R-:W-:Y:S01]  /*54b0*/  MOV R41, UR7 ;  /* 0x0000000700297c02 */ /* 0x000fe20008000f00 */
[----:B------:R-:W-:Y:S01]  /*54c0*/  @!P4 STG.E [R42.64+0x100], R83 ;  /* 0x000100532a00c986 */ /* 0x000fe2000c10191c */
[----:B------:R-:W-:Y:S01]  /*54d0*/  ISETP.GE.AND P4, PT, R30, R125, PT ;  /* 0x0000007d1e00720c */ /* 0x000fe20003f86270 */
[----:B------:R-:W-:-:S02]  /*54e0*/  UIMAD.WIDE.U32 UR20, UR34, UR24, UR20 ;  /* 0x00000018221472a5 */ /* 0x000fc4000f8e0014 */
[----:B------:R-:W-:Y:S01]  /*54f0*/  @!P5 STG.E [R42.64+0x180], R85 ;  /* 0x000180552a00d986 */ /* 0x000fe2000c10191c */
[-C--:B------:R-:W-:Y:S01]  /*5500*/  ISETP.GE.AND P5, PT, R26, R125.reuse, PT ;  /* 0x0000007d1a00720c */ /* 0x080fe20003fa6270 */
[----:B------:R-:W-:Y:S02]  /*5510*/  UIADD3 UR23, UP0, UR18, UR20, URZ ;  /* 0x0000001412177290 */ /* 0x000fe4000ff1e03f */
[----:B------:R-:W-:Y:S01]  /*5520*/  @!P2 STG.E [R42.64+0x200], R87 ;  /* 0x000200572a00a986 */ /* 0x000fe2000c10191c */
[----:B------:R-:W-:-:S03]  /*5530*/  ISETP.GE.AND P2, PT, R28, R125, PT ;  /* 0x0000007d1c00720c */ /* 0x000fc60003f46270 */
[----:B------:R1:W-:Y:S01]  /*5540*/  @!P1 STG.E [R42.64], R79 ;  /* 0x0000004f2a009986 */ /* 0x0003e2000c10191c */
[----:B------:R-:W-:Y:S02]  /*5550*/  ISETP.GE.AND P1, PT, R4, UR22, PT ;  /* 0x0000001604007c0c */ /* 0x000fe4000bf26270 */
[----:B0-----:R-:W-:Y:S01]  /*5560*/  MOV R81, UR23 ;  /* 0x0000001700517c02 */ /* 0x001fe20008000f00 */
[----:B------:R-:W-:Y:S01]  /*5570*/  @!P6 STG.E [R42.64+0x300], R91 ;  /* 0x0003005b2a00e986 */ /* 0x000fe2000c10191c */
[----:B------:R-:W-:-:S03]  /*5580*/  ISETP.GE.AND P6, PT, R34, R125, PT ;  /* 0x0000007d2200720c */ /* 0x000fc60003fc6270 */
[----:B------:R-:W-:Y:S01]  /*5590*/  @!P5 STG.E [R42.64+0x280], R89 ;  /* 0x000280592a00d986 */ /* 0x000fe2000c10191c */
[----:B------:R-:W-:-:S03]  /*55a0*/  ISETP.GE.AND P5, PT, R31, R125, PT ;  /* 0x0000007d1f00720c */ /* 0x000fc60003fa6270 */
[----:B------:R-:W-:Y:S01]  /*55b0*/  @!P2 STG.E [R42.64+0x380], R93 ;  /* 0x0003805d2a00a986 */ /* 0x000fe2000c10191c */
[-C--:B------:R-:W-:Y:S01]  /*55c0*/  ISETP.GE.AND P2, PT, R35, R125.reuse, PT ;  /* 0x0000007d2300720c */ /* 0x080fe20003f46270 */
[----:B------:R-:W-:Y:S01]  /*55d0*/  @!P1 IMAD.WIDE.U32 R40, R45, c[0x0][0x1f0], R40 ;  /* 0x00007c002d289a25 */ /* 0x000fe200078e0028 */
[----:B-1----:R-:W-:Y:S01]  /*55e0*/  HFMA2.MMA R79, -RZ, RZ, 0, 0 ;  /* 0x00000000ff4f7435 */ /* 0x002fe200000001ff */
[----:B------:R-:W-:Y:S01]  /*55f0*/  @!P3 STG.E [R42.64+0x400], R95 ;  /* 0x0004005f2a00b986 */ /* 0x000fe2000c10191c */
[-C--:B------:R-:W-:Y:S01]  /*5600*/  ISETP.GE.AND P3, PT, R32, R125.reuse, PT ;  /* 0x0000007d2000720c */ /* 0x080fe20003f66270 */
[----:B------:R-:W-:Y:S01]  /*5610*/  IMAD.U32 R45, RZ, RZ, UR34 ;  /* 0x00000022ff2d7e24 */ /* 0x000fe2000f8e00ff */
[----:B------:R-:W-:Y:S01]  /*5620*/  @!P1 IADD3 R41, R41, UR19, RZ ;  /* 0x0000001329299c10 */ /* 0x000fe2000fffe0ff */
[----:B------:R-:W-:Y:S01]  /*5630*/  @!P4 STG.E [R42.64+0x480], R113 ;  /* 0x000480712a00c986 */ /* 0x000fe2000c10191c */
[----:B------:R-:W-:Y:S01]  /*5640*/  ISETP.GE.AND P4, PT, R33, R125, PT ;  /* 0x0000007d2100720c */ /* 0x000fe20003f86270 */
[----:B------:R-:W-:-:S02]  /*5650*/  UIMAD UR19, UR35, UR24, URZ ;  /* 0x00000018231372a4 */ /* 0x000fc4000f8e023f */
[----:B------:R-:W-:Y:S01]  /*5660*/  @!P1 IMAD.WIDE.U32 R40, R45, c[0x0][0x1f8], R40 ;  /* 0x00007e002d289a25 */ /* 0x000fe200078e0028 */
[----:B------:R-:W-:Y:S01]  /*5670*/  @!P5 STG.E [R42.64+0x500], R115 ;  /* 0x000500732a00d986 */ /* 0x000fe2000c10191c */
[----:B------:R-:W-:-:S03]  /*5680*/  UIMAD UR19, UR34, UR25, UR19 ;  /* 0x00000019221372a4 */ /* 0x000fc6000f8e0213 */
[----:B------:R-:W-:Y:S01]  /*5690*/  @!P6 STG.E [R42.64+0x680], R121 ;  /* 0x000680792a00e986 */ /* 0x000fe2000c10191c */
[----:B------:R-:W-:-:S03]  /*56a0*/  UIADD3.X UR20, UR7, UR19, UR21, UP0, !UPT ;  /* 0x0000001307147290 */ /* 0x000fc600087fe415 */
[----:B------:R-:W-:Y:S01]  /*56b0*/  @!P3 STG.E [R42.64+0x580], R117 ;  /* 0x000580752a00b986 */ /* 0x000fe2000c10191c */
[----:B------:R-:W-:Y:S02]  /*56c0*/  @!P1 IADD3 R45, P3, R4, R40, RZ ;  /* 0x00000028042d9210 */ /* 0x000fe40007f7e0ff */
[----:B------:R-:W-:Y:S01]  /*56d0*/  MOV R82, UR20 ;  /* 0x0000001400527c02 */ /* 0x000fe20008000f00 */
[----:B------:R-:W-:Y:S01]  /*56e0*/  @!P4 STG.E [R42.64+0x600], R119 ;  /* 0x000600772a00c986 */ /* 0x000fe2000c10191c */
[----:B------:R-:W-:Y:S02]  /*56f0*/  IADD3 R40, P4, R77, c[0x0][0x268], RZ ;  /* 0x00009a004d287a10 */ /* 0x000fe40007f9e0ff */
[----:B------:R-:W-:Y:S01]  /*5700*/  @!P1 IADD3.X R80, R21, UR19, R41, P3, !PT ;  /* 0x0000001315509c10 */ /* 0x000fe20009ffe429 */
[----:B------:R0:W-:Y:S01]  /*5710*/  @!P2 STG.E [R42.64+0x700], R123 ;  /* 0x0007007b2a00a986 */ /* 0x0001e2000c10191c */
[----:B------:R-:W-:Y:S02]  /*5720*/  IADD3.X R41, R78, c[0x0][0x26c], RZ, P4, !PT ;  /* 0x00009b004e297a10 */ /* 0x000fe400027fe4ff */
[----:B------:R-:W-:-:S02]  /*5730*/  LEA R40, P4, R81, R40, 0x2 ;  /* 0x0000002851287211 */ /* 0x000fc400078810ff */
[----:B------:R-:W-:Y:S02]  /*5740*/  @!P1 LEA R44, P3, R45, c[0x0][0x268], 0x2 ;  /* 0x00009a002d2c9a11 */ /* 0x000fe400078610ff */
[----:B------:R-:W-:Y:S02]  /*5750*/  LEA.HI.X R41, R81, R41, R82, 0x2, P4 ;  /* 0x0000002951297211 */ /* 0x000fe400020f1452 */
[----:B------:R-:W-:Y:S01]  /*5760*/  @!P1 LEA.HI.X R45, R45, c[0x0][0x26c], R80, 0x2, P3 ;  /* 0x00009b002d2d9a11 */ /* 0x000fe200018f1450 */
[----:B------:R-:W-:Y:S01]  /*5770*/  BAR.SYNC.DEFER_BLOCKING 0x0 ;  /* 0x0000000000007b1d */ /* 0x000fe20000010000 */
[----:B------:R-:W-:Y:S01]  /*5780*/  ISETP.GE.AND P4, PT, R76, UR22, PT ;  /* 0x000000164c007c0c */ /* 0x000fe2000bf86270 */
[----:B------:R-:W-:Y:S01]  /*5790*/  CS2R R80, SRZ ;  /* 0x0000000000507805 */ /* 0x000fe2000001ff00 */
[----:B------:R-:W-:Y:S02]  /*57a0*/  ISETP.GE.AND P3, PT, R22, UR22, PT ;  /* 0x0000001616007c0c */ /* 0x000fe4000bf66270 */
[----:B------:R-:W-:Y:S01]  /*57b0*/  ISETP.GE.AND P2, PT, R23, UR22, PT ;  /* 0x0000001617007c0c */ /* 0x000fe2000bf46270 */
[----:B------:R-:W-:Y:S01]  /*57c0*/  CS2R R82, SRZ ;  /* 0x0000000000527805 */ /* 0x000fe2000001ff00 */
[----:B------:R-:W-:-:S02]  /*57d0*/  ISETP.GE.AND P6, PT, R25, UR22, PT ;  /* 0x0000001619007c0c */ /* 0x000fc4000bfc6270 */
[----:B------:R-:W-:Y:S01]  /*57e0*/  ISETP.GE.AND P5, PT, R26, UR22, PT ;  /* 0x000000161a007c0c */ /* 0x000fe2000bfa6270 */
[----:B0-----:R-:W-:Y:S01]  /*57f0*/  CS2R R42, SRZ ;  /* 0x00000000002a7805 */ /* 0x001fe2000001ff00 */
[----:B------:R-:W-:Y:S01]  /*5800*/  IMAD.MOV.U32 R84, RZ, RZ, RZ ;  /* 0x000000ffff547224 */ /* 0x000fe200078e00ff */
[----:B------:R0:W2:Y:S01]  /*5810*/  @!P1 LDG.E R79, [R44.64] ;  /* 0x0000001c2c4f9981 */ /* 0x0000a2000c1e1900 */
[----:B------:R-:W-:-:S03]  /*5820*/  ISETP.GE.AND P1, PT, R24, UR22, PT ;  /* 0x0000001618007c0c */ /* 0x000fc6000bf26270 */
[----:B------:R-:W3:Y:S01]  /*5830*/  @!P4 LDG.E R80, [R40.64] ;  /* 0x0000001c2850c981 */ /* 0x000ee2000c1e1900 */
[----:B------:R-:W-:-:S03]  /*5840*/  ISETP.GE.AND P4, PT, R27, UR22, PT ;  /* 0x000000161b007c0c */ /* 0x000fc6000bf86270 */
[----:B------:R-:W4:Y:S01]  /*5850*/  @!P3 LDG.E R81, [R40.64+0x80] ;  /* 0x0000801c2851b981 */ /* 0x000f22000c1e1900 */
[----:B------:R-:W-:-:S03]  /*5860*/  ISETP.GE.AND P3, PT, R28, UR22, PT ;  /* 0x000000161c007c0c */ /* 0x000fc6000bf66270 */
[----:B------:R-:W5:Y:S01]  /*5870*/  @!P2 LDG.E R82, [R40.64+0x100] ;  /* 0x0001001c2852a981 */ /* 0x000f62000c1e1900 */
[----:B------:R-:W-:Y:S01]  /*5880*/  ISETP.GE.AND P2, PT, R29, UR22, PT ;  /* 0x000000161d007c0c */ /* 0x000fe2000bf46270 */
[----:B0-----:R-:W-:Y:S02]  /*5890*/  CS2R R44, SRZ ;  /* 0x00000000002c7805 */ /* 0x001fe4000001ff00 */
        /* <DEDUP_REMOVED lines=11> */
[----:B------:R-:W-:Y:S01]  /*5950*/  ISETP.GE.AND P2, PT, R35, UR22, PT ;  /* 0x0000001623007c0c */ /* 0x000fe2000bf46270 */
[----:B------:R-:W-:Y:S01]  /*5960*/  CS2R R88, SRZ ;  /* 0x0000000000587805 */ /* 0x000fe2000001ff00 */
[----:B------:R-:W-:Y:S01]  /*5970*/  CS2R R90, SRZ ;  /* 0x00000000005a7805 */ /* 0x000fe2000001ff00 */
[----:B------:R-:W-:-:S04]  /*5980*/  CS2R R92, SRZ ;  /* 0x00000000005c7805 */ /* 0x000fc8000001ff00 */
[----:B------:R-:W5:Y:S04]  /*5990*/  @!P1 LDG.E R89, [R40.64+0x480] ;  /* 0x0004801c28599981 */ /* 0x000f68000c1e1900 */
        /* <DEDUP_REMOVED lines=30> */
[----:B------:R-:W5:Y:S04]  /*5b80*/  LDS R81, [R66.X4+0x1c] ;  /* 0x00001c0042517984 */ /* 0x000f680000004800 */
[----:B------:R-:W5:Y:S04]  /*5b90*/  LDS R80, [R67.X4+0x20] ;  /* 0x0000200043507984 */ /* 0x000f680000004800 */
[----:B------:R-:W5:Y:S01]  /*5ba0*/  LDS R79, [R68.X4+0x24] ;  /* 0x00002400444f7984 */ /* 0x000f620000004800 */
[----:B0-----:R-:W-:-:S03]  /*5bb0*/  FMUL.FTZ R42, R87, -1.4426950216293334961 ;  /* 0xbfb8aa3b572a7820 */ /* 0x001fc60000410000 */
[----:B------:R-:W0:Y:S01]  /*5bc0*/  LDS R45, [R69.X4+0x28] ;  /* 0x00002800452d7984 */ /* 0x000e220000004800 */
[----:B-1----:R-:W-:Y:S01]  /*5bd0*/  FMUL.FTZ R40, R94, -1.4426950216293334961 ;  /* 0xbfb8aa3b5e287820 */ /* 0x002fe20000410000 */
[----:B------:R1:W5:Y:S02]  /*5be0*/  MUFU.EX2 R89, R42 ;  /* 0x0000002a00597308 */ /* 0x0003640000000800 */
[----:B------:R-:W0:Y:S01]  /*5bf0*/  LDS R44, [R70.X4+0x2c] ;  /* 0x00002c00462c7984 */ /* 0x000e220000004800 */
[----:B--2---:R-:W-:-:S03]  /*5c00*/  FMUL.FTZ R43, R86, -1.4426950216293334961 ;  /* 0xbfb8aa3b562b7820 */ /* 0x004fc60000410000 */
[----:B------:R-:W2:Y:S01]  /*5c10*/  LDS R41, [R71.X4+0x30] ;  /* 0x0000300047297984 */ /* 0x000ea20000004800 */
[----:B---3--:R-:W-:Y:S01]  /*5c20*/  FMUL.FTZ R91, R85, -1.4426950216293334961 ;  /* 0xbfb8aa3b555b7820 */ /* 0x008fe20000410000 */
[----:B------:R3:W5:Y:S02]  /*5c30*/  MUFU.EX2 R88, R40 ;  /* 0x0000002800587308 */ /* 0x0007640000000800 */
[----:B-1----:R-:W1:Y:S01]  /*5c40*/  LDS R42, [R73.X4+0x38] ;  /* 0x00003800492a7984 */ /* 0x002e620000004800 */
[----:B----4-:R-:W-:Y:S02]  /*5c50*/  FMUL.FTZ R92, R84, -1.4426950216293334961 ;  /* 0xbfb8aa3b545c7820 */ /* 0x010fe40000410000 */
[----:B-----5:R-:W-:-:S03]  /*5c60*/  FMUL.FTZ R95, R82, -1.4426950216293334961 ;  /* 0xbfb8aa3b525f7820 */ /* 0x020fc60000410000 */
[----:B------:R4:W5:Y:S01]  /*5c70*/  MUFU.EX2 R90, R43 ;  /* 0x0000002b005a7308 */ /* 0x0009620000000800 */
[----:B---3--:R-:W3:Y:S01]  /*5c80*/  LDS R40, [R72.X4+0x34] ;  /* 0x0000340048287984 */ /* 0x008ee20000004800 */
[----:B------:R-:W-:Y:S02]  /*5c90*/  FADD.FTZ R89, R89, 1 ;  /* 0x3f80000059597421 */ /* 0x000fe40000010000 */
[----:B------:R-:W-:Y:S02]  /*5ca0*/  FMUL.FTZ R93, R83, -1.4426950216293334961 ;  /* 0xbfb8aa3b535d7820 */ /* 0x000fe40000410000 */
[----:B------:R-:W-:Y:S02]  /*5cb0*/  FMUL.FTZ R112, R81, -1.4426950216293334961 ;  /* 0xbfb8aa3b51707820 */ /* 0x000fe40000410000 */
[----:B------:R-:W0:Y:S01]  /*5cc0*/  MUFU.EX2 R91, R91 ;  /* 0x0000005b005b7308 */ /* 0x000e220000000800 */
[----:B----4-:R-:W4:Y:S01]  /*5cd0*/  LDS R43, [R74.X4+0x3c] ;  /* 0x00003c004a2b7984 */ /* 0x010f220000004800 */
[----:B------:R-:W-:-:S02]  /*5ce0*/  FADD.FTZ R88, R88, 1 ;  /* 0x3f80000058587421 */ /* 0x000fc40000010000 */
[----:B------:R-:W-:Y:S02]  /*5cf0*/  FMUL.FTZ R113, R80, -1.4426950216293334961 ;  /* 0xbfb8aa3b50717820 */ /* 0x000fe40000410000 */
[----:B------:R-:W-:Y:S02]  /*5d00*/  FMUL.FTZ R114, R79, -1.4426950216293334961 ;  /* 0xbfb8aa3b4f727820 */ /* 0x000fe40000410000 */
[----:B------:R-:W1:Y:S01]  /*5d10*/  MUFU.EX2 R92, R92 ;  /* 0x0000005c005c7308 */ /* 0x000e620000000800 */
[----:B-----5:R-:W-:Y:S02]  /*5d20*/  FADD.FTZ R90, R90, 1 ;  /* 0x3f8000005a5a7421 */ /* 0x020fe40000010000 */
[----:B0-----:R-:W-:-:S05]  /*5d30*/  FMUL.FTZ R115, R45, -1.4426950216293334961 ;  /* 0xbfb8aa3b2d737820 */ /* 0x001fca0000410000 */
[----:B------:R-:W0:Y:S01]  /*5d40*/  MUFU.EX2 R95, R95 ;  /* 0x0000005f005f7308 */ /* 0x000e220000000800 */
[----:B------:R-:W-:Y:S02]  /*5d50*/  FMUL.FTZ R116, R44, -1.4426950216293334961 ;  /* 0xbfb8aa3b2c747820 */ /* 0x000fe40000410000 */
[----:B------:R-:W-:Y:S02]  /*5d60*/  FADD.FTZ R91, R91, 1 ;  /* 0x3f8000005b5b7421 */ /* 0x000fe40000010000 */
[----:B--2---:R-:W-:-:S03]  /*5d70*/  FMUL.FTZ R117, R41, -1.4426950216293334961 ;  /* 0xbfb8aa3b29757820 */ /* 0x004fc60000410000 */
[----:B------:R-:W2:Y:S01]  /*5d80*/  MUFU.EX2 R93, R93 ;  /* 0x0000005d005d7308 */ /* 0x000ea20000000800 */
[----:B-1----:R-:W-:Y:S02]  /*5d90*/  FMUL.FTZ R119, R42, -1.4426950216293334961 ;  /* 0xbfb8aa3b2a777820 */ /* 0x002fe40000410000 */
[----:B------:R-:W-:-:S05]  /*5da0*/  FADD.FTZ R92, R92, 1 ;  /* 0x3f8000005c5c7421 */ /* 0x000fca0000010000 */
[----:B------:R-:W1:Y:S01]  /*5db0*/  MUFU.EX2 R112, R112 ;  /* 0x0000007000707308 */ /* 0x000e620000000800 */
[----:B---3--:R-:W-:Y:S02]  /*5dc0*/  FMUL.FTZ R118, R40, -1.4426950216293334961 ;  /* 0xbfb8aa3b28767820 */ /* 0x008fe40000410000 */
[----:B0-----:R-:W-:-:S05]  /*5dd0*/  FADD.FTZ R95, R95, 1 ;  /* 0x3f8000005f5f7421 */ /* 0x001fca0000010000 */
[----:B------:R-:W0:Y:S01]  /*5de0*/  MUFU.EX2 R113, R113 ;  /* 0x0000007100717308 */ /* 0x000e220000000800 */
[----:B----4-:R-:W-:Y:S02]  /*5df0*/  FMUL.FTZ R120, R43, -1.4426950216293334961 ;  /* 0xbfb8aa3b2b787820 */ /* 0x010fe40000410000 */
[----:B--2---:R-:W-:-:S05]  /*5e00*/  FADD.FTZ R93, R93, 1 ;  /* 0x3f8000005d5d7421 */ /* 0x004fca0000010000 */
[----:B------:R-:W2:Y:S01]  /*5e10*/  MUFU.EX2 R114, R114 ;  /* 0x0000007200727308 */ /* 0x000ea20000000800 */
[----:B-1----:R-:W-:-:S07]  /*5e20*/  FADD.FTZ R112, R112, 1 ;  /* 0x3f80000070707421 */ /* 0x002fce0000010000 */
[----:B------:R-:W1:Y:S01]  /*5e30*/  MUFU.EX2 R115, R115 ;  /* 0x0000007300737308 */ /* 0x000e620000000800 */
[----:B0-----:R-:W-:-:S07]  /*5e40*/  FADD.FTZ R113, R113, 1 ;  /* 0x3f80000071717421 */ /* 0x001fce0000010000 */
[----:B------:R-:W0:Y:S01]  /*5e50*/  MUFU.EX2 R116, R116 ;  /* 0x0000007400747308 */ /* 0x000e220000000800 */
[----:B--2---:R-:W-:-:S07]  /*5e60*/  FADD.FTZ R114, R114, 1 ;  /* 0x3f80000072727421 */ /* 0x004fce0000010000 */
        /* <DEDUP_REMOVED lines=8> */
[----:B------:R-:W1:Y:S01]  /*5ef0*/  MUFU.RCP R121, R88 ;  /* 0x0000005800797308 */ /* 0x000e620000001000 */
[----:B0-----:R-:W-:-:S07]  /*5f00*/  FADD.FTZ R118, R118, 1 ;  /* 0x3f80000076767421 */ /* 0x001fce0000010000 */
[----:B------:R1:W0:Y:S01]  /*5f10*/  MUFU.RCP R122, R89 ;  /* 0x00000059007a7308 */ /* 0x0002220000001000 */
[----:B--2---:R-:W-:-:S07]  /*5f20*/  FADD.FTZ R120, R120, 1 ;  /* 0x3f80000078787421 */ /* 0x004fce0000010000 */
[----:B------:R-:W2:Y:S01]  /*5f30*/  MUFU.RCP R123, R90 ;  /* 0x0000005a007b7308 */ /* 0x000ea20000001000 */
[----:B-1----:R-:W-:-:S04]  /*5f40*/  FMUL.FTZ R89, R94, R121 ;  /* 0x000000795e597220 */ /* 0x002fc80000410000 */
[----:B------:R-:W-:Y:S01]  /*5f50*/  FMUL.FTZ R96, R89, R96 ;  /* 0x0000006059607220 */ /* 0x000fe20000410000 */
[----:B------:R-:W-:Y:S01]  /*5f60*/  BAR.SYNC.DEFER_BLOCKING 0x0 ;  /* 0x0000000000007b1d */ /* 0x000fe20000010000 */
[----:B0-----:R-:W-:-:S05]  /*5f70*/  FMUL.FTZ R88, R87, R122 ;  /* 0x0000007a57587220 */ /* 0x001fca0000410000 */
[----:B------:R-:W0:Y:S01]  /*5f80*/  MUFU.RCP R124, R91 ;  /* 0x0000005b007c7308 */ /* 0x000e220000001000 */
[----:B------:R-:W-:Y:S02]  /*5f90*/  FMUL.FTZ R97, R88, R97 ;  /* 0x0000006158617220 */ /* 0x000fe40000410000 */
[----:B--2---:R-:W-:-:S05]  /*5fa0*/  FMUL.FTZ R87, R86, R123 ;  /* 0x0000007b56577220 */ /* 0x004fca0000410000 */
        /* <DEDUP_REMOVED lines=11> */
[----:B------:R-:W-:Y:S02]  /*6060*/  STS [R62.X4+0xc], R99 ;  /* 0x00000c633e007388 */ /* 0x000fe40000004800 */
[----:B------:R-:W1:Y:S01]  /*6070*/  MUFU.RCP R112, R112 ;  /* 0x0000007000707308 */ /* 0x000e620000001000 */
[----:B--2---:R-:W-:Y:S01]  /*6080*/  FMUL.FTZ R84, R83, R126 ;  /* 0x0000007e53547220 */ /* 0x004fe20000410000 */
[----:B------:R-:W-:Y:S03]  /*6090*/  STS [R63.X4+0x10], R100 ;  /* 0x000010643f007388 */ /* 0x000fe60000004800 */
[----:B------:R-:W-:-:S03]  /*60a0*/  FMUL.FTZ R101, R84, R101 ;  /* 0x0000006554657220 */ /* 0x000fc60000410000 */
[----:B------:R-:W2:Y:S01]  /*60b0*/  MUFU.RCP R113, R113 ;  /* 0x0000007100717308 */ /* 0x000ea20000001000 */
[----:B0-----:R-:W-:Y:S01]  /*60c0*/  FMUL.FTZ R83, R82, R95 ;  /* 0x0000005f52537220 */ /* 0x001fe20000410000 */
[----:B------:R-:W-:Y:S03]  /*60d0*/  STS [R64.X4+0x14], R101 ;  /* 0x0000146540007388 */ /* 0x000fe60000004800 */
[----:B------:R-:W-:-:S03]  /*60e0*/  FMUL.FTZ R102, R83, R102 ;  /* 0x0000006653667220 */ /* 0x000fc60000410000 */
[----:B------:R-:W0:Y:S01]  /*60f0*/  MUFU.RCP R114, R114 ;  /* 0x0000007200727308 */ /* 0x000e220000001000 */
[----:B-1----:R-:W-:Y:S01]  /*6100*/  FMUL.FTZ R82, R81, R112 ;  /* 0x0000007051527220 */ /* 0x002fe20000410000 */
[----:B------:R-:W-:Y:S03]  /*6110*/  STS [R65.X4+0x18], R102 ;  /* 0x0000186641007388 */ /* 0x000fe60000004800 */
[----:B------:R-:W-:-:S03]  /*6120*/  FMUL.FTZ R103, R82, R103 ;  /* 0x0000006752677220 */ /* 0x000fc60000410000 */
        /* <DEDUP_REMOVED lines=23> */
[----:B------:R-:W-:Y:S01]  /*62a0*/  FMUL.FTZ R109, R40, R109 ;  /* 0x0000006d286d7220 */ /* 0x000fe20000410000 */
[----:B------:R-:W-:Y:S01]  /*62b0*/  MOV R40, UR22 ;  /* 0x0000001600287c02 */ /* 0x000fe20008000f00 */
[----:B------:R-:W-:Y:S01]  /*62c0*/  ULDC.64 UR22, c[0x0][0x210] ;  /* 0x0000840000167ab9 */ /* 0x000fe20000000a00 */
[----:B--2---:R-:W-:Y:S01]  /*62d0*/  FMUL.FTZ R45, R42, R119 ;  /* 0x000000772a2d7220 */ /* 0x004fe20000410000 */
[----:B------:R-:W-:Y:S01]  /*62e0*/  UIMAD UR19, UR37, UR22, URZ ;  /* 0x00000016251372a4 */ /* 0x000fe2000f8e023f */
[----:B------:R-:W-:Y:S01]  /*62f0*/  STS [R72.X4+0x34], R109 ;  /* 0x0000346d48007388 */ /* 0x000fe20000004800 */
[----:B------:R-:W-:Y:S01]  /*6300*/  UIMAD.WIDE.U32 UR20, UR36, UR22, URZ ;  /* 0x00000016241472a5 */ /* 0x000fe2000f8e003f */
[----:B------:R-:W-:Y:S01]  /*6310*/  FMUL.FTZ R110, R45, R110 ;  /* 0x0000006e2d6e7220 */ /* 0x000fe20000410000 */
[----:B------:R-:W-:Y:S01]  /*6320*/  UIMAD UR22, UR36, UR23, UR19 ;  /* 0x00000017241672a4 */ /* 0x000fe2000f8e0213 */
[----:B0-----:R-:W-:-:S03]  /*6330*/  FMUL.FTZ R42, R43, R120 ;  /* 0x000000782b2a7220 */ /* 0x001fc60000410000 */
[----:B------:R-:W-:Y:S01]  /*6340*/  STS [R73.X4+0x38], R110 ;  /* 0x0000386e49007388 */ /* 0x000fe20000004800 */
[----:B------:R-:W-:Y:S01]  /*6350*/  UIADD3 UR19, UR21, UR22, URZ ;  /* 0x0000001615137290 */ /* 0x000fe2000fffe03f */
[----:B------:R-:W-:-:S05]  /*6360*/  FMUL.FTZ R111, R42, R111 ;  /* 0x0000006f2a6f7220 */ /* 0x000fca0000410000 */
        /* <DEDUP_REMOVED lines=24> */
[----:B------:R-:W-:Y:S01]  /*64f0*/  IMAD.MOV.U32 R37, RZ, RZ, R47 ;  /* 0x000000ffff257224 */ /* 0x000fe200078e002f */
[----:B------:R-:W-:Y:S01]  /*6500*/  MOV R36, R46 ;  /* 0x0000002e00247202 */ /* 0x000fe20000000f00 */
[----:B------:R-:W-:Y:S02]  /*6510*/  ULDC.64 UR24, c[0x0][0x218] ;  /* 0x0000860000187ab9 */ /* 0x000fe40000000a00 */
[----:B------:R-:W-:Y:S02]  /*6520*/  UIMAD UR23, UR35, UR24, URZ ;  /* 0x00000018231772a4 */ /* 0x000fe4000f8e023f */
[----:B------:R-:W-:Y:S01]  /*6530*/  IMAD.WIDE.U32 R36, R39, c[0x0][0x210], R36 ;  /* 0x0000840027247a25 */ /* 0x000fe200078e0024 */
[----:B------:R-:W-:Y:S01]  /*6540*/  MOV R39, UR34 ;  /* 0x0000002200277c02 */ /* 0x000fe20008000f00 */
[----:B------:R-:W-:-:S03]  /*6550*/  UIMAD UR23, UR34, UR25, UR23 ;  /* 0x00000019221772a4 */ /* 0x000fc6000f8e0217 */
[----:B------:R-:W-:-:S05]  /*6560*/  IADD3 R37, R37, UR22, RZ ;  /* 0x0000001625257c10 */ /* 0x000fca000fffe0ff */
[----:B------:R-:W-:-:S05]  /*6570*/  IMAD.WIDE.U32 R36, R39, c[0x0][0x218], R36 ;  /* 0x0000860027247a25 */ /* 0x000fca00078e0024 */
[----:B------:R-:W-:Y:S02]  /*6580*/  IADD3 R37, R37, UR23, RZ ;  /* 0x0000001725257c10 */ /* 0x000fe4000fffe0ff */
[----:B------:R-:W-:-:S04]  /*6590*/  LEA R38, P0, R36, c[0x0][0x270], 0x2 ;  /* 0x00009c0024267a11 */ /* 0x000fc800078010ff */
[----:B------:R-:W-:-:S05]  /*65a0*/  LEA.HI.X R39, R36, c[0x0][0x274], R37, 0x2, P0 ;  /* 0x00009d0024277a11 */ /* 0x000fca00000f1425 */
[----:B------:R0:W-:Y:S04]  /*65b0*/  STG.E [R38.64], R41 ;  /* 0x0000002926007986 */ /* 0x0001e8000c10191c */
.L_x_2760:
[----:B------:R-:W-:Y:S05]  /*65c0*/  BSYNC B0 ;  /* 0x0000000000007941 */ /* 0x000fea0003800000 */
.L_x_2759:
[----:B------:R-:W-:Y:S01]  /*65d0*/  ULDC.64 UR22, c[0x0][0x218] ;  /* 0x0000860000167ab9 */ /* 0x000fe20000000a00 */
[----:B------:R-:W-:Y:S01]  /*65e0*/  IADD3 R36, P0, R77, c[0x0][0x270], RZ ;  /* 0x00009c004d247a10 */ /* 0x000fe20007f1e0ff */
[----:B------:R-:W-:Y:S01]  /*65f0*/  UMOV UR21, UR19 ;  /* 0x0000001300157c82 */ /* 0x000fe20008000000 */
[-C--:B------:R-:W-:Y:S01]  /*6600*/  ISETP.GE.AND P2, PT, R76, R75.reuse, PT ;  /* 0x0000004b4c00720c */ /* 0x080fe20003f46270 */
[----:B------:R-:W-:Y:S01]  /*6610*/  UIMAD.WIDE.U32 UR20, UR34, UR22, UR20 ;  /* 0x00000016221472a5 */ /* 0x000fe2000f8e0014 */
[----:B------:R-:W-:Y:S01]  /*6620*/  IADD3.X R78, R78, c[0x0][0x274], RZ, P0, !PT ;  /* 0x00009d004e4e7a10 */ /* 0x000fe200007fe4ff */
[----:B------:R-:W-:Y:S01]  /*6630*/  UIMAD UR19, UR35, UR22, URZ ;  /* 0x00000016231372a4 */ /* 0x000fe2000f8e023f */
[-C--:B------:R-:W-:Y:S01]  /*6640*/  ISETP.GE.AND P1, PT, R22, R75.reuse, PT ;  /* 0x0000004b1600720c */ /* 0x080fe20003f26270 */
[----:B------:R-:W-:Y:S01]  /*6650*/  UIADD3 UR18, UP0, UR18, UR20, URZ ;  /* 0x0000001412127290 */ /* 0x000fe2000ff1e03f */
[-C--:B------:R-:W-:Y:S01]  /*6660*/  ISETP.GE.AND P3, PT, R25, R75.reuse, PT ;  /* 0x0000004b1900720c */ /* 0x080fe20003f66270 */
[----:B------:R-:W-:Y:S01]  /*6670*/  UIMAD UR19, UR34, UR23, UR19 ;  /* 0x00000017221372a4 */ /* 0x000fe2000f8e0213 */
[-C--:B------:R-:W-:Y:S01]  /*6680*/  ISETP.GE.AND P4, PT, R26, R75.reuse, PT ;  /* 0x0000004b1a00720c */ /* 0x080fe20003f86270 */
[----:B------:R-:W-:Y:S01]  /*6690*/  UIADD3 UR6, UR6, 0x1, URZ ;  /* 0x0000000106067890 */ /* 0x000fe2000fffe03f */
[-C--:B------:R-:W-:Y:S01]  /*66a0*/  ISETP.GE.AND P5, PT, R27, R75.reuse, PT ;  /* 0x0000004b1b00720c */ /* 0x080fe20003fa6270 */
[----:B------:R-:W-:Y:S01]  /*66b0*/  UIADD3.X UR7, UR7, UR19, UR21, UP0, !UPT ;  /* 0x0000001307077290 */ /* 0x000fe200087fe415 */
[----:B------:R-:W-:Y:S01]  /*66c0*/  MOV R37, UR18 ;  /* 0x0000001200257c02 */ /* 0x000fe20008000f00 */
[----:B------:R-:W-:Y:S01]  /*66d0*/  UIADD3 UR10, UP1, UR10, 0x2000, URZ ;  /* 0x000020000a0a7890 */ /* 0x000fe2000ff3e03f */
[----:B------:R-:W-:Y:S01]  /*66e0*/  ISETP.GE.AND P6, PT, R28, R75, PT ;  /* 0x0000004b1c00720c */ /* 0x000fe20003fc6270 */
[----:B------:R-:W-:Y:S01]  /*66f0*/  UIADD3 UR14, UP2, UR14, 0x2000, URZ ;  /* 0x000020000e0e7890 */ /* 0x000fe2000ff5e03f */
[----:B------:R-:W-:Y:S01]  /*6700*/  LEA R36, P0, R37, R36, 0x2 ;  /* 0x0000002425247211 */ /* 0x000fe200078010ff */
[----:B------:R-:W-:Y:S01]  /*6710*/  UIADD3.X UR16, URZ, UR16, URZ, UP1, !UPT ;  /* 0x000000103f107290 */ /* 0x000fe20008ffe43f */
[----:B0-----:R-:W-:Y:S01]  /*6720*/  MOV R38, UR7 ;  /* 0x0000000700267c02 */ /* 0x001fe20008000f00 */
[----:B------:R-:W-:-:S02]  /*6730*/  ULDC UR7, c[0x0][0x174] ;  /* 0x00005d0000077ab9 */ /* 0x000fc40000000800 */
[----:B------:R-:W-:Y:S01]  /*6740*/  UISETP.GE.AND UP0, UPT, UR6, UR7, UPT ;  /* 0x000000070600728c */ /* 0x000fe2000bf06270 */
[----:B------:R-:W-:Y:S01]  /*6750*/  LEA.HI.X R37, R37, R78, R38, 0x2, P0 ;  /* 0x0000004e25257211 */ /* 0x000fe200000f1426 */
[----:B------:R-:W-:Y:S01]  /*6760*/  UIADD3.X UR17, URZ, UR17, URZ, UP2, !UPT ;  /* 0x000000113f117290 */ /* 0x000fe200097fe43f */
[----:B------:R-:W-:-:S03]  /*6770*/  ISETP.GE.AND P0, PT, R23, R75, PT ;  /* 0x0000004b1700720c */ /* 0x000fc60003f06270 */
        /* <DEDUP_REMOVED lines=26> */
.L_x_2761:
[----:B------:R-:W-:Y:S05]  /*6920*/  EXIT ;  /* 0x000000000000794d */ /* 0x000fea0003800000 */
.L_x_2763:
        /* <DEDUP_REMOVED lines=13> */
.L_x_5401:


//--------------------- .text._Z25selective_scan_fwd_kernelI32Selective_Scan_fwd_kernel_traitsILi128ELi16ELi1ELb0ELb0ELb1ELb0EffEEv13SSMParamsBase --------------------------
	.section	.text._Z25selective_scan_fwd_kernelI32Selective_Scan_fwd_kernel_traitsILi128ELi16ELi1ELb0ELb0ELb1ELb0EffEEv13SSMParamsBase,"ax",@progbits
	.sectioninfo	@"SHI_REGISTERS=168"
	.align	128
        .global         _Z25selective_scan_fwd_kernelI32Selective_Scan_fwd_kernel_traitsILi128ELi16ELi1ELb0ELb0ELb1ELb0EffEEv13SSMParamsBase
        .type           _Z25selective_scan_fwd_kernelI32Selective_Scan_fwd_kernel_traitsILi128ELi16ELi1ELb0ELb0ELb1ELb0EffEEv13SSMParamsBase,@function
        .size           _Z25selective_scan_fwd_kernelI32Selective_Scan_fwd_kernel_traitsILi128ELi16ELi1ELb0ELb0ELb1ELb0EffEEv13SSMParamsBase,(.L_x_5402 - _Z25selective_scan_fwd_kernelI32Selective_Scan_fwd_kernel_traitsILi128ELi16ELi1ELb0ELb0ELb1ELb0EffEEv13SSMParamsBase)
        .other          _Z25selective_scan_fwd_kernelI32Selective_Scan_fwd_kernel_traitsILi128ELi16ELi1ELb0ELb0ELb1ELb0EffEEv13SSMParamsBase,@"STO_CUDA_ENTRY STV_DEFAULT"
_Z25selective_scan_fwd_kernelI32Selective_Scan_fwd_kernel_traitsILi128ELi16ELi1ELb0ELb0ELb1ELb0EffEEv13SSMParamsBase:
.text._Z25selective_scan_fwd_kernelI32Selective_Scan_fwd_kernel_traitsILi128ELi16ELi1ELb0ELb0ELb1ELb0EffEEv13SSMParamsBase:
[----:B------:R-:W-:Y:S02]  /*0000*/  MOV R1, c[0x0][0x28] ;  /* 0x00000a0000017a02 */ /* 0x000fe40000000f00 */
[----:B------:R-:W0:Y:S01]  /*0010*/  S2UR UR22, SR_CTAID.Y ;  /* 0x00000000001679c3 */ /* 0x000e220000002600 */
[----:B------:R-:W-:Y:S02]  /*0020*/  ULDC.64 UR6, c[0x0][0x250] ;  /* 0x0000940000067ab9 */ /* 0x000fe40000000a00 */
[----:B------:R-:W-:Y:S02]  /*0030*/  UISETP.NE.U32.AND UP1, UPT, URZ, UR6, UPT ;  /* 0x000000063f00728c */ /* 0x000fe4000bf25070 */
[----:B------:R-:W-:Y:S02]  /*0040*/  ULDC.64 UR20, c[0x0][0x118] ;  /* 0x0000460000147ab9 */ /* 0x000fe40000000a00 */
[----:B------:R-:W-:Y:S01]  /*0050*/  UISETP.NE.AND.EX UP1, UPT, URZ, UR7, UPT, UP1 ;  /* 0x000000073f00728c */ /* 0x000fe2000bf25310 */
[----:B------:R-:W-:Y:S01]  /*0060*/  IABS R7, c[0x0][0x178] ;  /* 0x00005e0000077a13 */ /* 0x000fe20000000000 */
[----:B------:R-:W-:Y:S02]  /*0070*/  ULDC.64 UR4, c[0x0][0x238] ;  /* 0x00008e0000047ab9 */ /* 0x000fe40000000a00 */
[----:B------:R-:W-:-:S02]  /*0080*/  UISETP.NE.U32.AND UP0, UPT, URZ, UR4, UPT ;  /* 0x000000043f00728c */ /* 0x000fc4000bf05070 */
[----:B------:R-:W-:Y:S01]  /*0090*/  PLOP3.LUT P2, PT, PT, PT, UP1, 0x80, 0x0 ;  /* 0x000000000000781c */ /* 0x000fe20003f4f018 */
[----:B------:R-:W1:Y:S01]  /*00a0*/  S2UR UR24, SR_CTAID.X ;  /* 0x00000000001879c3 */ /* 0x000e620000002500 */
[----:B------:R-:W-:Y:S02]  /*00b0*/  UISETP.NE.AND.EX UP0, UPT, URZ, UR5, UPT, UP0 ;  /* 0x000000053f00728c */ /* 0x000fe4000bf05300 */
[----:B------:R-:W-:Y:S02]  /*00c0*/  ULDC.64 UR10, c[0x0][0x1d0] ;  /* 0x00007400000a7ab9 */ /* 0x000fe40000000a00 */
[----:B------:R-:W-:Y:S02]  /*00d0*/  ULDC.64 UR12, c[0x0][0x1e0] ;  /* 0x00007800000c7ab9 */ /* 0x000fe40000000a00 */
[----:B------:R-:W-:Y:S01]  /*00e0*/  PLOP3.LUT P1, PT, PT, PT, UP0, 0x80, 0x0 ;  /* 0x000000000000781c */ /* 0x000fe20003f2f008 */
[----:B------:R-:W-:Y:S02]  /*00f0*/  ULDC.64 UR16, c[0x0][0x1b0] ;  /* 0x00006c0000107ab9 */ /* 0x000fe40000000a00 */
[----:B0-----:R-:W-:-:S02]  /*0100*/  USHF.R.S32.HI UR23, URZ, 0x1f, UR22 ;  /* 0x0000001f3f177899 */ /* 0x001fc40008011416 */
[----:B------:R-:W-:Y:S01]  /*0110*/  @UP1 ULEA UR6, UP3, UR22, UR6, 0x2 ;  /* 0x0000000616061291 */ /* 0x000fe2000f86103f */
[----:B------:R-:W0:Y:S01]  /*0120*/  R2UR UR15, R7 ;  /* 0x00000000070f73c2 */ /* 0x000e2200000e0000 */
[----:B------:R-:W-:Y:S02]  /*0130*/  @UP0 ULEA UR4, UP2, UR22, UR4, 0x2 ;  /* 0x0000000416040291 */ /* 0x000fe4000f84103f */
[----:B------:R-:W-:Y:S02]  /*0140*/  @UP1 ULEA.HI.X UR7, UR22, UR7, UR23, 0x2, UP3 ;  /* 0x0000000716071291 */ /* 0x000fe400098f1417 */
[----:B------:R-:W-:Y:S01]  /*0150*/  MOV R4, UR6 ;  /* 0x0000000600047c02 */ /* 0x000fe20008000f00 */
[----:B------:R-:W-:Y:S01]  /*0160*/  @UP0 ULEA.HI.X UR5, UR22, UR5, UR23, 0x2, UP2 ;  /* 0x0000000516050291 */ /* 0x000fe200090f1417 */
[----:B------:R-:W-:Y:S01]  /*0170*/  MOV R2, UR4 ;  /* 0x0000000400027c02 */ /* 0x000fe20008000f00 */
[----:B------:R-:W-:Y:S01]  /*0180*/  ULDC.64 UR18, c[0x0][0x1d8] ;  /* 0x0000760000127ab9 */ /* 0x000fe20000000a00 */
[----:B------:R-:W-:Y:S01]  /*0190*/  IMAD.U32 R5, RZ, RZ, UR7 ;  /* 0x00000007ff057e24 */ /* 0x000fe2000f8e00ff */
[----:B------:R-:W-:-:S02]  /*01a0*/  ULDC.64 UR26, c[0x0][0x1c8] ;  /* 0x00007200001a7ab9 */ /* 0x000fc40000000a00 */
[----:B------:R-:W-:Y:S02]  /*01b0*/  IMAD.U32 R3, RZ, RZ, UR5 ;  /* 0x00000005ff037e24 */ /* 0x000fe4000f8e00ff */
[----:B------:R2:W5:Y:S04]  /*01c0*/  @P2 LDG.E R4, [R4.64] ;  /* 0x0000001404042981 */ /* 0x000568000c1e1900 */
[----:B------:R3:W5:Y:S01]  /*01d0*/  @P1 LDG.E R2, [R2.64] ;  /* 0x0000001402021981 */ /* 0x000762000c1e1900 */
[----:B0-----:R-:W0:Y:S08]  /*01e0*/  I2F.RP R0, UR15 ;  /* 0x0000000f00007d06 */ /* 0x001e300008209400 */
[----:B0-----:R-:W0:Y:S02]  /*01f0*/  MUFU.RCP R0, R0 ;  /* 0x0000000000007308 */ /* 0x001e240000001000 */
[----:B0-----:R-:W-:-:S06]  /*0200*/  IADD3 R6, R0, 0xffffffe, RZ ;  /* 0x0ffffffe00067810 */ /* 0x001fcc0007ffe0ff */
[----:B------:R-:W0:Y:S01]  /*0210*/  F2I.FTZ.U32.TRUNC.NTZ R6, R6 ;  /* 0x0000000600067305 */ /* 0x000e22000021f000 */
[----:B---3--:R-:W-:Y:S01]  /*0220*/  IABS R3, UR22 ;  /* 0x0000001600037c13 */ /* 0x008fe20008000000 */
[----:B0-----:R-:W0:Y:S08]  /*0230*/  R2UR UR5, R6 ;  /* 0x00000000060573c2 */ /* 0x001e3000000e0000 */
[----:B------:R-:W3:Y:S01]  /*0240*/  R2UR UR9, R3 ;  /* 0x00000000030973c2 */ /* 0x000ee200000e0000 */
[----:B------:R-:W-:-:S02]  /*0250*/  UMOV UR4, URZ ;  /* 0x0000003f00047c82 */ /* 0x000fc40008000000 */
[----:B-1----:R-:W-:Y:S02]  /*0260*/  USHF.R.S32.HI UR25, URZ, 0x1f, UR24 ;  /* 0x0000001f3f197899 */ /* 0x002fe40008011418 */
[----:B0-----:R-:W-:-:S04]  /*0270*/  UIADD3 UR6, URZ, -UR5, URZ ;  /* 0x800000053f067290 */ /* 0x001fc8000fffe03f */
[----:B------:R-:W-:-:S04]  /*0280*/  UIMAD UR6, UR6, UR15, URZ ;  /* 0x0000000f060672a4 */ /* 0x000fc8000f8e023f */
[----:B------:R-:W-:Y:S02]  /*0290*/  UIMAD.WIDE.U32 UR4, UR5, UR6, UR4 ;  /* 0x00000006050472a5 */ /* 0x000fe4000f8e0004 */
[----:B------:R-:W-:Y:S02]  /*02a0*/  UIMAD UR8, UR25, UR10, URZ ;  /* 0x0000000a190872a4 */ /* 0x000fe4000f8e023f */
[----:B---3--:R-:W-:Y:S02]  /*02b0*/  UIMAD.WIDE.U32 UR6, UR5, UR9, URZ ;  /* 0x00000009050672a5 */ /* 0x008fe4000f8e003f */
[----:B------:R-:W-:Y:S02]  /*02c0*/  UIMAD.WIDE.U32 UR4, UR24, UR10, URZ ;  /* 0x0000000a180472a5 */ /* 0x000fe4000f8e003f */
[----:B------:R-:W-:-:S03]  /*02d0*/  UIMAD UR10, UR24, UR11, UR8 ;  /* 0x0000000b180a72a4 */ /* 0x000fc6000f8e0208 */
[----:B------:R-:W-:Y:S02]  /*02e0*/  UMOV UR8, UR7 ;  /* 0x0000000700087c82 */ /* 0x000fe40008000000 */
[----:B------:R-:W-:-:S04]  /*02f0*/  UIADD3 UR6, -UR8, URZ, URZ ;  /* 0x0000003f08067290 */ /* 0x000fc8000fffe13f */
[----:B------:R-:W-:-:S04]  /*0300*/  UIMAD UR9, UR15, UR6, UR9 ;  /* 0x000000060f0972a4 */ /* 0x000fc8000f8e0209 */
[----:B------:R-:W-:Y:S02]  /*0310*/  UISETP.GT.U32.AND UP1, UPT, UR15, UR9, UPT ;  /* 0x000000090f00728c */ /* 0x000fe4000bf24070 */
[----:B------:R-:W-:Y:S02]  /*0320*/  UIMAD UR11, UR25, UR12, URZ ;  /* 0x0000000c190b72a4 */ /* 0x000fe4000f8e023f */
[----:B------:R-:W-:Y:S02]  /*0330*/  UIMAD UR14, UR25, UR16, URZ ;  /* 0x00000010190e72a4 */ /* 0x000fe4000f8e023f */
[----:B------:R-:W-:-:S05]  /*0340*/  UIMAD.WIDE.U32 UR6, UR24, UR12, URZ ;  /* 0x0000000c180672a5 */ /* 0x000fca000f8e003f */
[----:B------:R-:W-:Y:S02]  /*0350*/  @!UP1 UIADD3 UR9, UR9, -UR15, URZ ;  /* 0x8000000f09099290 */ /* 0x000fe4000fffe03f */
[----:B------:R-:W-:Y:S02]  /*0360*/  UIMAD UR13, UR24, UR13, UR11 ;  /* 0x0000000d180d72a4 */ /* 0x000fe4000f8e020b */
[----:B------:R-:W-:Y:S02]  /*0370*/  UISETP.GE.U32.AND UP0, UPT, UR9, UR15, UPT ;  /* 0x0000000f0900728c */ /* 0x000fe4000bf06070 */
[----:B------:R-:W-:Y:S02]  /*0380*/  UIMAD UR12, UR23, UR18, URZ ;  /* 0x00000012170c72a4 */ /* 0x000fe4000f8e023f */
[----:B------:R-:W-:Y:S02]  /*0390*/  UIADD3 UR5, UR5, UR10, URZ ;  /* 0x0000000a05057290 */ /* 0x000fe4000fffe03f */
[----:B------:R-:W-:-:S02]  /*03a0*/  UIMAD.WIDE.U32 UR10, UR24, UR16, URZ ;  /* 0x00000010180a72a5 */ /* 0x000fc4000f8e003f */
[----:B------:R-:W-:Y:S01]  /*03b0*/  UIMAD UR16, UR24, UR17, UR14 ;  /* 0x00000011181072a4 */ /* 0x000fe2000f8e020e */
[----:B------:R-:W-:Y:S01]  /*03c0*/  MOV R0, c[0x0][0x174] ;  /* 0x00005d0000007a02 */ /* 0x000fe20000000f00 */
[----:B------:R-:W-:Y:S02]  /*03d0*/  UIMAD UR14, UR22, UR19, UR12 ;  /* 0x00000013160e72a4 */ /* 0x000fe4000f8e020c */
[----:B------:R-:W-:Y:S02]  /*03e0*/  ULDC UR17, c[0x0][0x178] ;  /* 0x00005e0000117ab9 */ /* 0x000fe40000000800 */
[----:B------:R-:W-:Y:S02]  /*03f0*/  ULOP3.LUT UR12, UR22, UR17, URZ, 0x3c, !UPT ;  /* 0x00000011160c7292 */ /* 0x000fe4000f8e3c3f */
[----:B------:R-:W-:Y:S01]  /*0400*/  @!UP1 UIADD3 UR8, UR8, 0x1, URZ ;  /* 0x0000000108089890 */ /* 0x000fe2000fffe03f */
[----:B------:R-:W-:Y:S01]  /*0410*/  ISETP.GE.AND P0, PT, R0, 0x1, PT ;  /* 0x000000010000780c */ /* 0x000fe20003f06270 */
[----:B------:R-:W-:-:S02]  /*0420*/  UISETP.GE.AND UP2, UPT, UR12, URZ, UPT ;  /* 0x0000003f0c00728c */ /* 0x000fc4000bf46270 */
[----:B------:R-:W-:Y:S02]  /*0430*/  @UP0 UIADD3 UR8, UR8, 0x1, URZ ;  /* 0x0000000108080890 */ /* 0x000fe4000fffe03f */
[----:B------:R-:W-:Y:S02]  /*0440*/  UISETP.NE.AND UP0, UPT, URZ, UR17, UPT ;  /* 0x000000113f00728c */ /* 0x000fe4000bf05270 */
[----:B------:R-:W-:-:S03]  /*0450*/  UIMAD.WIDE.U32 UR4, UR22, UR18, UR4 ;  /* 0x00000012160472a5 */ /* 0x000fc6000f8e0004 */
[----:B------:R-:W-:Y:S02]  /*0460*/  ULDC.64 UR18, c[0x0][0x1e8] ;  /* 0x00007a0000127ab9 */ /* 0x000fe40000000a00 */
[----:B------:R-:W-:Y:S02]  /*0470*/  UIMAD UR9, UR23, UR18, URZ ;  /* 0x00000012170972a4 */ /* 0x000fe4000f8e023f */
[----:B------:R-:W-:Y:S02]  /*0480*/  UIADD3 UR7, UR7, UR13, URZ ;  /* 0x0000000d07077290 */ /* 0x000fe4000fffe03f */
[----:B------:R-:W-:Y:S02]  /*0490*/  UMOV UR12, UR8 ;  /* 0x00000008000c7c82 */ /* 0x000fe40008000000 */
[----:B------:R-:W-:Y:S02]  /*04a0*/  @!UP2 UIADD3 UR12, -UR12, URZ, URZ ;  /* 0x0000003f0c0ca290 */ /* 0x000fe4000fffe13f */
[----:B------:R-:W-:-:S02]  /*04b0*/  UIMAD UR15, UR22, UR19, UR9 ;  /* 0x00000013160f72a4 */ /* 0x000fc4000f8e0209 */
[----:B------:R-:W-:Y:S02]  /*04c0*/  UIMAD.WIDE.U32 UR6, UR22, UR18, UR6 ;  /* 0x00000012160672a5 */ /* 0x000fe4000f8e0006 */
[----:B------:R-:W-:Y:S02]  /*04d0*/  UIADD3 UR13, UR11, UR16, URZ ;  /* 0x000000100b0d7290 */ /* 0x000fe4000fffe03f */
[----:B------:R-:W-:Y:S01]  /*04e0*/  @!UP0 ULOP3.LUT UR12, URZ, UR17, URZ, 0x33, !UPT ;  /* 0x000000113f0c8292 */ /* 0x000fe2000f8e333f */
[----:B------:R-:W-:Y:S11]  /*04f0*/  @!P0 EXIT ;  /* 0x000000000000894d */ /* 0x000ff60003800000 */
[----:B--2---:R-:W-:Y:S01]  /*0500*/  USHF.R.S32.HI UR11, URZ, 0x1f, UR12 ;  /* 0x0000001f3f0b7899 */ /* 0x004fe2000801140c */
[----:B------:R-:W0:Y:S01]  /*0510*/  S2R R112, SR_TID.X ;  /* 0x0000000000707919 */ /* 0x000e220000002100 */
[----:B------:R-:W-:Y:S02]  /*0520*/  ULDC.64 UR28, c[0x0][0x248] ;  /* 0x00009200001c7ab9 */ /* 0x000fe40000000a00 */
[----:B------:R-:W-:Y:S01]  /*0530*/  UIMAD UR17, UR11, UR26, URZ ;  /* 0x0000001a0b1172a4 */ /* 0x000fe2000f8e023f */
[----:B------:R-:W1:Y:S01]  /*0540*/  S2R R111, SR_LANEID ;  /* 0x00000000006f7919 */ /* 0x000e620000000000 */
[----:B------:R-:W-:-:S02]  /*0550*/  UIADD3 UR14, UR5, UR14, URZ ;  /* 0x0000000e050e7290 */ /* 0x000fc4000fffe03f */
[----:B------:R-:W-:Y:S02]  /*0560*/  UMOV UR11, UR13 ;  /* 0x0000000d000b7c82 */ /* 0x000fe40008000000 */
[----:B------:R-:W-:Y:S02]  /*0570*/  UIMAD.WIDE.U32 UR10, UR12, UR26, UR10 ;  /* 0x0000001a0c0a72a5 */ /* 0x000fe4000f8e000a */
[----:B------:R-:W-:Y:S02]  /*0580*/  UIMAD UR17, UR12, UR27, UR17 ;  /* 0x0000001b0c1172a4 */ /* 0x000fe4000f8e0211 */
[----:B------:R-:W-:Y:S02]  /*0590*/  UIADD3 UR15, UR7, UR15, URZ ;  /* 0x0000000f070f7290 */ /* 0x000fe4000fffe03f */
[----:B------:R-:W-:Y:S02]  /*05a0*/  ULDC.64 UR26, c[0x0][0x240] ;  /* 0x00009000001a7ab9 */ /* 0x000fe40000000a00 */
[----:B------:R-:W-:-:S02]  /*05b0*/  ULEA UR12, UP0, UR4, UR26, 0x2 ;  /* 0x0000001a040c7291 */ /* 0x000fc4000f80103f */
[----:B------:R-:W-:Y:S02]  /*05c0*/  ULEA UR13, UP1, UR6, UR28, 0x2 ;  /* 0x0000001c060d7291 */ /* 0x000fe4000f82103f */
[----:B------:R-:W-:Y:S02]  /*05d0*/  ULEA.HI.X UR14, UR4, UR27, UR14, 0x2, UP0 ;  /* 0x0000001b040e7291 */ /* 0x000fe400080f140e */
[----:B------:R-:W-:Y:S01]  /*05e0*/  ULEA.HI.X UR15, UR6, UR29, UR15, 0x2, UP1 ;  /* 0x0000001d060f7291 */ /* 0x000fe200088f140f */
[C---:B0-----:R-:W-:Y:S01]  /*05f0*/  IMAD.SHL.U32 R162, R112.reuse, 0x10, RZ ;  /* 0x0000001070a27824 */ /* 0x041fe200078e00ff */
[----:B------:R-:W-:Y:S01]  /*0600*/  UMOV UR4, URZ ;  /* 0x0000003f00047c82 */ /* 0x000fe20008000000 */
[----:B------:R-:W-:Y:S01]  /*0610*/  LOP3.LUT R0, R112, 0x1f, RZ, 0xc0, !PT ;  /* 0x0000001f70007812 */ /* 0x000fe200078ec0ff */
[----:B------:R-:W-:Y:S02]  /*0620*/  UMOV UR6, URZ ;  /* 0x0000003f00067c82 */ /* 0x000fe40008000000 */
[----:B-----5:R0:W2:Y:S01]  /*0630*/  @P2 R2UR UR4, R4 ;  /* 0x00000000040423c2 */ /* 0x0200a200000e0000 */
[----:B------:R-:W-:Y:S01]  /*0640*/  ULDC.64 UR18, c[0x0][0x198] ;  /* 0x0000660000127ab9 */ /* 0x000fe20000000a00 */
[----:B------:R-:W-:Y:S01]  /*0650*/  LOP3.LUT R84, R0, 0xfffffe00, R162, 0xf8, !PT ;  /* 0xfffffe0000547812 */ /* 0x000fe200078ef8a2 */
[----:B------:R-:W-:Y:S01]  /*0660*/  UIMAD UR16, UR23, UR18, URZ ;  /* 0x00000012171072a4 */ /* 0x000fe2000f8e023f */
[C---:B------:R-:W-:Y:S01]  /*0670*/  LOP3.LUT R110, R162.reuse, 0xfffffe00, RZ, 0xc0, !PT ;  /* 0xfffffe00a26e7812 */ /* 0x040fe200078ec0ff */
[----:B------:R-:W-:Y:S01]  /*0680*/  UIMAD.WIDE.U32 UR8, UR22, UR18, URZ ;  /* 0x00000012160872a5 */ /* 0x000fe2000f8e003f */
[C---:B------:R-:W-:Y:S01]  /*0690*/  IADD3 R165, R162.reuse, 0x3, RZ ;  /* 0x00000003a2a57810 */ /* 0x040fe20007ffe0ff */
[----:B------:R-:W-:Y:S01]  /*06a0*/  ULDC.64 UR30, c[0x0][0x230] ;  /* 0x00008c00001e7ab9 */ /* 0x000fe20000000a00 */
[----:B------:R0:W3:Y:S01]  /*06b0*/  @P1 R2UR UR6, R2 ;  /* 0x00000000020613c2 */ /* 0x0000e200000e0000 */
[----:B------:R-:W-:Y:S01]  /*06c0*/  UIMAD UR18, UR22, UR19, UR16 ;  /* 0x00000013161272a4 */ /* 0x000fe2000f8e0210 */
[C---:B------:R-:W-:Y:S01]  /*06d0*/  IADD3 R164, R162.reuse, 0x4, RZ ;  /* 0x00000004a2a47810 */ /* 0x040fe20007ffe0ff */
[----:B------:R-:W-:Y:S01]  /*06e0*/  ULEA UR16, UP2, UR10, UR30, 0x2 ;  /* 0x0000001e0a107291 */ /* 0x000fe2000f84103f */
[C---:B------:R-:W-:Y:S01]  /*06f0*/  IADD3 R163, R162.reuse, 0x5, RZ ;  /* 0x00000005a2a37810 */ /* 0x040fe20007ffe0ff */
[----:B------:R-:W-:Y:S01]  /*0700*/  UIADD3 UR17, UR11, UR17, URZ ;  /* 0x000000110b117290 */ /* 0x000fe2000fffe03f */
[----:B------:R-:W-:Y:S01]  /*0710*/  IADD3 R162, R162, 0x6, RZ ;  /* 0x00000006a2a27810 */ /* 0x000fe20007ffe0ff */
[----:B------:R-:W-:Y:S01]  /*0720*/  ULDC UR7, c[0x0][0x164] ;  /* 0x0000590000077ab9 */ /* 0x000fe20000000800 */
[----:B------:R-:W-:Y:S01]  /*0730*/  SHF.R.S32.HI R85, RZ, 0x1f, R84 ;  /* 0x0000001fff557819 */ /* 0x000fe20000011454 */
[----:B------:R-:W-:Y:S01]  /*0740*/  UIMAD UR7, UR24, UR7, UR22 ;  /* 0x00000007180772a4 */ /* 0x000fe2000f8e0216 */
[C---:B------:R-:W-:Y:S01]  /*0750*/  LOP3.LUT R109, R84.reuse, 0x20, RZ, 0xfc, !PT ;  /* 0x00000020546d7812 */ /* 0x040fe200078efcff */
[----:B------:R-:W-:Y:S01]  /*0760*/  ULEA.HI.X UR17, UR10, UR31, UR17, 0x2, UP2 ;  /* 0x0000001f0a117291 */ /* 0x000fe200090f1411 */
[C---:B------:R-:W-:Y:S01]  /*0770*/  LOP3.LUT R108, R84.reuse, 0x40, RZ, 0xfc, !PT ;  /* 0x00000040546c7812 */ /* 0x040fe200078efcff */
[----:B------:R-:W-:Y:S01]  /*0780*/  ULDC UR19, c[0x0][0x16c] ;  /* 0x00005b0000137ab9 */ /* 0x000fe20000000800 */
[C---:B------:R-:W-:Y:S01]  /*0790*/  LOP3.LUT R107, R84.reuse, 0x60, RZ, 0xfc, !PT ;  /* 0x00000060546b7812 */ /* 0x040fe200078efcff */
[----:B------:R-:W-:Y:S01]  /*07a0*/  ULDC UR10, c[0x0][0x174] ;  /* 0x00005d00000a7ab9 */ /* 0x000fe20000000800 */
[C---:B------:R-:W-:Y:S01]  /*07b0*/  LOP3.LUT R106, R84.reuse, 0x80, RZ, 0xfc, !PT ;  /* 0x00000080546a7812 */ /* 0x040fe200078efcff */
[----:B------:R-:W-:Y:S01]  /*07c0*/  UIMAD UR7, UR7, UR10, URZ ;  /* 0x0000000a070772a4 */ /* 0x000fe2000f8e023f */
[C---:B------:R-:W-:Y:S01]  /*07d0*/  LOP3.LUT R105, R84.reuse, 0xa0, RZ, 0xfc, !PT ;  /* 0x000000a054697812 */ /* 0x040fe200078efcff */
[----:B------:R-:W-:Y:S01]  /*07e0*/  UMOV UR5, URZ ;  /* 0x0000003f00057c82 */ /* 0x000fe20008000000 */
[C---:B------:R-:W-:Y:S01]  /*07f0*/  LOP3.LUT R104, R84.reuse, 0xc0, RZ, 0xfc, !PT ;  /* 0x000000c054687812 */ /* 0x040fe200078efcff */
[----:B------:R-:W-:Y:S01]  /*0800*/  UIADD3 UR11, UR9, UR18, URZ ;  /* 0x00000012090b7290 */ /* 0x000fe2000fffe03f */
[C---:B------:R-:W-:Y:S01]  /*0810*/  LOP3.LUT R103, R84.reuse, 0xe0, RZ, 0xfc, !PT ;  /* 0x000000e054677812 */ /* 0x040fe200078efcff */
[----:B------:R-:W-:Y:S01]  /*0820*/  UIMAD UR10, UR7, UR19, URZ ;  /* 0x00000013070a72a4 */ /* 0x000fe2000f8e023f */
[----:B------:R-:W-:-:S02]  /*0830*/  LOP3.LUT R102, R84, 0x100, RZ, 0xfc, !PT ;  /* 0x0000010054667812 */ /* 0x000fc400078efcff */
[C---:B------:R-:W-:Y:S02]  /*0840*/  LOP3.LUT R101, R84.reuse, 0x120, RZ, 0xfc, !PT ;  /* 0x0000012054657812 */ /* 0x040fe400078efcff */
[C---:B------:R-:W-:Y:S02]  /*0850*/  LOP3.LUT R100, R84.reuse, 0x140, RZ, 0xfc, !PT ;  /* 0x0000014054647812 */ /* 0x040fe400078efcff */
[C---:B------:R-:W-:Y:S02]  /*0860*/  LOP3.LUT R99, R84.reuse, 0x160, RZ, 0xfc, !PT ;  /* 0x0000016054637812 */ /* 0x040fe400078efcff */
[C---:B------:R-:W-:Y:S02]  /*0870*/  LOP3.LUT R98, R84.reuse, 0x180, RZ, 0xfc, !PT ;  /* 0x0000018054627812 */ /* 0x040fe400078efcff */
[C---:B------:R-:W-:Y:S02]  /*0880*/  LOP3.LUT R97, R84.reuse, 0x1a0, RZ, 0xfc, !PT ;  /* 0x000001a054617812 */ /* 0x040fe400078efcff */
[----:B------:R-:W-:-:S02]  /*0890*/  LOP3.LUT R96, R84, 0x1c0, RZ, 0xfc, !PT ;  /* 0x000001c054607812 */ /* 0x000fc400078efcff */
[----:B0123--:R-:W-:Y:S02]  /*08a0*/  LOP3.LUT R95, R84, 0x1e0, RZ, 0xfc, !PT ;  /* 0x000001e0545f7812 */ /* 0x00ffe400078efcff */
.L_x_2805:
        /* <DEDUP_REMOVED lines=13> */
[----:B------:R-:W-:Y:S01]  /*0980*/  CS2R R12, SRZ ;  /* 0x00000000000c7805 */ /* 0x000fe2000001ff00 */
[----:B------:R-:W-:-:S02]  /*0990*/  CS2R R14, SRZ ;  /* 0x00000000000e7805 */ /* 0x000fc4000001ff00 */
[----:B------:R-:W-:Y:S02]  /*09a0*/  ISETP.GE.AND P2, PT, R84, UR28, PT ;  /* 0x0000001c54007c0c */ /* 0x000fe4000bf46270 */
[----:B------:R-:W-:Y:S02]  /*09b0*/  ISETP.GE.AND P1, PT, R109, UR28, PT ;  /* 0x0000001c6d007c0c */ /* 0x000fe4000bf26270 */
[----:B------:R-:W-:Y:S02]  /*09c0*/  ISETP.GE.AND P0, PT, R108, UR28, PT ;  /* 0x0000001c6c007c0c */ /* 0x000fe4000bf06270 */
[----:B------:R-:W-:Y:S02]  /*09d0*/  ISETP.GE.AND P4, PT, R107, UR28, PT ;  /* 0x0000001c6b007c0c */ /* 0x000fe4000bf86270 */
[----:B------:R-:W-:Y:S02]  /*09e0*/  ISETP.GE.AND P6, PT, R106, UR28, PT ;  /* 0x0000001c6a007c0c */ /* 0x000fe4000bfc6270 */
[----:B------:R-:W-:-:S02]  /*09f0*/  ISETP.GE.AND P5, PT, R105, UR28, PT ;  /* 0x0000001c69007c0c */ /* 0x000fc4000bfa6270 */
[----:B------:R-:W-:Y:S01]  /*0a00*/  ISETP.GE.AND P3, PT, R104, UR28, PT ;  /* 0x0000001c68007c0c */ /* 0x000fe2000bf66270 */
[----:B0-----:R0:W2:Y:S01]  /*0a10*/  @!P2 LDG.E R5, [R2.64] ;  /* 0x000000140205a981 */ /* 0x0010a2000c1e1900 */
        /* <DEDUP_REMOVED lines=15> */
[----:B------:R-:W-:-:S03]  /*0b10*/  ISETP.GE.AND P2, PT, R96, UR28, PT ;  /* 0x0000001c60007c0c */ /* 0x000fc6000bf46270 */
[----:B------:R0:W5:Y:S01]  /*0b20*/  @!P1 LDG.E R13, [R2.64+0x400] ;  /* 0x00040014020d9981 */ /* 0x000162000c1e1900 */
[----:B------:R-:W-:Y:S01]  /*0b30*/  ISETP.GE.AND P1, PT, R95, UR28, PT ;  /* 0x0000001c5f007c0c */ /* 0x000fe2000bf26270 */
[----:B------:R-:W-:Y:S02]  /*0b40*/  IMAD.MOV.U32 R19, RZ, RZ, RZ ;  /* 0x000000ffff137224 */ /* 0x000fe400078e00ff */
        /* <DEDUP_REMOVED lines=18> */
[C---:B------:R-:W-:Y:S02]  /*0c70*/  IADD3 R24, R73.reuse, 0xe0, RZ ;  /* 0x000000e049187810 */ /* 0x040fe40007ffe0ff */
[----:B------:R-:W-:Y:S01]  /*0c80*/  LEA.HI.SX32 R91, R20, R73, 0x1b ;  /* 0x00000049145b7211 */ /* 0x000fe200078fdaff */
[----:B------:R-:W-:Y:S01]  /*0c90*/  IMAD.MOV.U32 R20, RZ, RZ, RZ ;  /* 0x000000ffff147224 */ /* 0x000fe200078e00ff */
[----:B------:R-:W-:-:S02]  /*0ca0*/  IADD3 R80, R73, 0x100, RZ ;  /* 0x0000010049507810 */ /* 0x000fc40007ffe0ff */
[-C--:B------:R-:W-:Y:S02]  /*0cb0*/  LEA.HI.SX32 R90, R90, R73.reuse, 0x1b ;  /* 0x000000495a5a7211 */ /* 0x080fe400078fdaff */
[C---:B0-----:R-:W-:Y:S02]  /*0cc0*/  IADD3 R2, R73.reuse, 0x120, RZ ;  /* 0x0000012049027810 */ /* 0x041fe40007ffe0ff */
[-C--:B------:R-:W-:Y:S01]  /*0cd0*/  LEA.HI.SX32 R83, R22, R73.reuse, 0x1b ;  /* 0x0000004916537211 */ /* 0x080fe200078fdaff */
[----:B------:R-:W-:Y:S01]  /*0ce0*/  HFMA2.MMA R22, -RZ, RZ, 0, 0 ;  /* 0x00000000ff167435 */ /* 0x000fe200000001ff */
[C---:B------:R-:W-:Y:S02]  /*0cf0*/  IADD3 R78, R73.reuse, 0x140, RZ ;  /* 0x00000140494e7810 */ /* 0x040fe40007ffe0ff */
[----:B------:R-:W-:Y:S02]  /*0d00*/  LEA.HI.SX32 R82, R82, R73, 0x1b ;  /* 0x0000004952527211 */ /* 0x000fe400078fdaff */
[----:B------:R-:W-:-:S02]  /*0d10*/  IADD3 R26, R73, 0x160, RZ ;  /* 0x00000160491a7810 */ /* 0x000fc40007ffe0ff */
[-C--:B------:R-:W-:Y:S02]  /*0d20*/  LEA.HI.SX32 R81, R24, R73.reuse, 0x1b ;  /* 0x0000004918517211 */ /* 0x080fe400078fdaff */
[C---:B------:R-:W-:Y:S02]  /*0d30*/  IADD3 R76, R73.reuse, 0x180, RZ ;  /* 0x00000180494c7810 */ /* 0x040fe40007ffe0ff */
[-C--:B------:R-:W-:Y:S02]  /*0d40*/  LEA.HI.SX32 R80, R80, R73.reuse, 0x1b ;  /* 0x0000004950507211 */ /* 0x080fe400078fdaff */
[----:B------:R-:W-:Y:S02]  /*0d50*/  IADD3 R28, R73, 0x1a0, RZ ;  /* 0x000001a0491c7810 */ /* 0x000fe40007ffe0ff */
[-C--:B------:R-:W-:Y:S02]  /*0d60*/  LEA.HI.SX32 R79, R2, R73.reuse, 0x1b ;  /* 0x00000049024f7211 */ /* 0x080fe400078fdaff */
[----:B------:R-:W-:-:S02]  /*0d70*/  LEA.HI.SX32 R78, R78, R73, 0x1b ;  /* 0x000000494e4e7211 */ /* 0x000fc400078fdaff */
[-C--:B------:R-:W-:Y:S01]  /*0d80*/  LEA.HI.SX32 R77, R26, R73.reuse, 0x1b ;  /* 0x000000491a4d7211 */ /* 0x080fe200078fdaff */
[----:B------:R-:W-:Y:S01]  /*0d90*/  IMAD.MOV.U32 R26, RZ, RZ, RZ ;  /* 0x000000ffff1a7224 */ /* 0x000fe200078e00ff */
[-C--:B------:R-:W-:Y:S02]  /*0da0*/  LEA.HI.SX32 R76, R76, R73.reuse, 0x1b ;  /* 0x000000494c4c7211 */ /* 0x080fe400078fdaff */
[----:B------:R-:W-:Y:S02]  /*0db0*/  LEA.HI.SX32 R75, R28, R73, 0x1b ;  /* 0x000000491c4b7211 */ /* 0x000fe400078fdaff */
[C---:B------:R-:W-:Y:S02]  /*0dc0*/  IADD3 R74, R73.reuse, 0x1c0, RZ ;  /* 0x000001c0494a7810 */ /* 0x040fe40007ffe0ff */
[----:B------:R-:W-:Y:S02]  /*0dd0*/  IADD3 R30, R73, 0x1e0, RZ ;  /* 0x000001e0491e7810 */ /* 0x000fe40007ffe0ff */
[----:B------:R-:W-:-:S02]  /*0de0*/  IADD3 R72, R57, 0x1, RZ ;  /* 0x0000000139487810 */ /* 0x000fc40007ffe0ff */
[C---:B------:R-:W-:Y:S02]  /*0df0*/  IADD3 R70, R57.reuse, 0x3, RZ ;  /* 0x0000000339467810 */ /* 0x040fe40007ffe0ff */
[C---:B------:R-:W-:Y:S02]  /*0e00*/  IADD3 R68, R57.reuse, 0x5, RZ ;  /* 0x0000000539447810 */ /* 0x040fe40007ffe0ff */
[C---:B------:R-:W-:Y:S02]  /*0e10*/  IADD3 R66, R57.reuse, 0x7, RZ ;  /* 0x0000000739427810 */ /* 0x040fe40007ffe0ff */
[C---:B------:R-:W-:Y:S02]  /*0e20*/  IADD3 R64, R57.reuse, 0x9, RZ ;  /* 0x0000000939407810 */ /* 0x040fe40007ffe0ff */
[C---:B------:R-:W-:Y:S02]  /*0e30*/  IADD3 R62, R57.reuse, 0xb, RZ ;  /* 0x0000000b393e7810 */ /* 0x040fe40007ffe0ff */
[----:B------:R-:W-:-:S02]  /*0e40*/  IADD3 R60, R57, 0xd, RZ ;  /* 0x0000000d393c7810 */ /* 0x000fc40007ffe0ff */
[----:B------:R-:W-:Y:S02]  /*0e50*/  IADD3 R58, R57, 0xf, RZ ;  /* 0x0000000f393a7810 */ /* 0x000fe40007ffe0ff */
[-C--:B------:R-:W-:Y:S02]  /*0e60*/  LEA.HI.SX32 R74, R74, R73.reuse, 0x1b ;  /* 0x000000494a4a7211 */ /* 0x080fe400078fdaff */
[----:B------:R-:W-:Y:S02]  /*0e70*/  LEA.HI.SX32 R73, R30, R73, 0x1b ;  /* 0x000000491e497211 */ /* 0x000fe400078fdaff */
[-C--:B------:R-:W-:Y:S02]  /*0e80*/  LEA.HI.SX32 R72, R72, R57.reuse, 0x1b ;  /* 0x0000003948487211 */ /* 0x080fe400078fdaff */
[-C--:B------:R-:W-:Y:S02]  /*0e90*/  LEA.HI.SX32 R70, R70, R57.reuse, 0x1b ;  /* 0x0000003946467211 */ /* 0x080fe400078fdaff */
[----:B------:R-:W-:-:S02]  /*0ea0*/  LEA.HI.SX32 R68, R68, R57, 0x1b ;  /* 0x0000003944447211 */ /* 0x000fc400078fdaff */
[-C--:B------:R-:W-:Y:S02]  /*0eb0*/  LEA.HI.SX32 R66, R66, R57.reuse, 0x1b ;  /* 0x0000003942427211 */ /* 0x080fe400078fdaff */
[-C--:B------:R-:W-:Y:S02]  /*0ec0*/  LEA.HI.SX32 R64, R64, R57.reuse, 0x1b ;  /* 0x0000003940407211 */ /* 0x080fe400078fdaff */
[-C--:B------:R-:W-:Y:S02]  /*0ed0*/  LEA.HI.SX32 R62, R62, R57.reuse, 0x1b ;  /* 0x000000393e3e7211 */ /* 0x080fe400078fdaff */
[-C--:B------:R-:W-:Y:S02]  /*0ee0*/  LEA.HI.SX32 R60, R60, R57.reuse, 0x1b ;  /* 0x000000393c3c7211 */ /* 0x080fe400078fdaff */
[----:B------:R-:W-:Y:S02]  /*0ef0*/  LEA.HI.SX32 R58, R58, R57, 0x1b ;  /* 0x000000393a3a7211 */ /* 0x000fe400078fdaff */
[----:B------:R-:W-:-:S02]  /*0f00*/  ISETP.GE.AND P2, PT, R84, UR28, PT ;  /* 0x0000001c54007c0c */ /* 0x000fc4000bf46270 */
[----:B------:R-:W-:Y:S02]  /*0f10*/  ISETP.GE.AND P1, PT, R109, UR28, PT ;  /* 0x0000001c6d007c0c */ /* 0x000fe4000bf26270 */
[----:B------:R-:W-:Y:S02]  /*0f20*/  IADD3 R2, P0, R21, UR13, RZ ;  /* 0x0000000d15027c10 */ /* 0x000fe4000ff1e0ff */
[----:B------:R-:W-:Y:S02]  /*0f30*/  MOV R18, RZ ;  /* 0x000000ff00127202 */ /* 0x000fe40000000f00 */
[----:B------:R-:W-:Y:S02]  /*0f40*/  IADD3.X R3, R23, UR15, RZ, P0, !PT ;  /* 0x0000000f17037c10 */ /* 0x000fe400087fe4ff */
[----:B------:R-:W-:Y:S02]  /*0f50*/  ISETP.GE.AND P0, PT, R108, UR28, PT ;  /* 0x0000001c6c007c0c */ /* 0x000fe4000bf06270 */
[----:B------:R-:W-:-:S02]  /*0f60*/  ISETP.GE.AND P4, PT, R107, UR28, PT ;  /* 0x0000001c6b007c0c */ /* 0x000fc4000bf86270 */
[----:B------:R-:W-:Y:S02]  /*0f70*/  ISETP.GE.AND P6, PT, R106, UR28, PT ;  /* 0x0000001c6a007c0c */ /* 0x000fe4000bfc6270 */
[----:B------:R-:W-:Y:S02]  /*0f80*/  ISETP.GE.AND P5, PT, R105, UR28, PT ;  /* 0x0000001c69007c0c */ /* 0x000fe4000bfa6270 */
[----:B------:R-:W-:Y:S02]  /*0f90*/  ISETP.GE.AND P3, PT, R104, UR28, PT ;  /* 0x0000001c68007c0c */ /* 0x000fe4000bf66270 */
[----:B------:R-:W-:Y:S01]  /*0fa0*/  MOV R24, RZ ;  /* 0x000000ff00187202 */ /* 0x000fe20000000f00 */
[----:B--2---:R0:W-:Y:S04]  /*0fb0*/  STS [R94.X4], R5 ;  /* 0x000000055e007388 */ /* 0x0041e80000004800 */
[----:B---3--:R1:W-:Y:S04]  /*0fc0*/  STS [R93.X4+0x80], R0 ;  /* 0x000080005d007388 */ /* 0x0083e80000004800 */
[----:B----4-:R2:W-:Y:S01]  /*0fd0*/  STS [R92.X4+0x100], R7 ;  /* 0x000100075c007388 */ /* 0x0105e20000004800 */
[----:B0-----:R-:W-:-:S03]  /*0fe0*/  IMAD.MOV.U32 R5, RZ, RZ, RZ ;  /* 0x000000ffff057224 */ /* 0x001fc600078e00ff */
[----:B-----5:R0:W-:Y:S01]  /*0ff0*/  STS [R91.X4+0x180], R4 ;  /* 0x000180045b007388 */ /* 0x0201e20000004800 */
[----:B-1----:R-:W-:-:S03]  /*1000*/  IADD3 R0, R57, 0x2, RZ ;  /* 0x0000000239007810 */ /* 0x002fc60007ffe0ff */
[----:B------:R1:W-:Y:S01]  /*1010*/  STS [R90.X4+0x200], R9 ;  /* 0x000200095a007388 */ /* 0x0003e20000004800 */
[----:B------:R-:W-:Y:S01]  /*1020*/  LEA.HI.SX32 R71, R0, R57, 0x1b ;  /* 0x0000003900477211 */ /* 0x000fe200078fdaff */
[----:B--2---:R-:W-:Y:S02]  /*1030*/  HFMA2.MMA R7, -RZ, RZ, 0, 0 ;  /* 0x00000000ff077435 */ /* 0x004fe400000001ff */
[----:B------:R2:W-:Y:S01]  /*1040*/  STS [R83.X4+0x280], R6 ;  /* 0x0002800653007388 */ /* 0x0005e20000004800 */
[----:B0-----:R-:W-:-:S03]  /*1050*/  IADD3 R4, R57, 0x4, RZ ;  /* 0x0000000439047810 */ /* 0x001fc60007ffe0ff */
[----:B------:R0:W-:Y:S01]  /*1060*/  STS [R82.X4+0x300], R11 ;  /* 0x0003000b52007388 */ /* 0x0001e20000004800 */
[----:B------:R-:W-:-:S03]  /*1070*/  LEA.HI.SX32 R69, R4, R57, 0x1b ;  /* 0x0000003904457211 */ /* 0x000fc600078fdaff */
[----:B------:R3:W-:Y:S01]  /*1080*/  STS [R81.X4+0x380], R8 ;  /* 0x0003800851007388 */ /* 0x0007e20000004800 */
[----:B-1----:R-:W-:Y:S02]  /*1090*/  MOV R9, RZ ;  /* 0x000000ff00097202 */ /* 0x002fe40000000f00 */
[C---:B--2---:R-:W-:Y:S01]  /*10a0*/  IADD3 R6, R57.reuse, 0x6, RZ ;  /* 0x0000000639067810 */ /* 0x044fe20007ffe0ff */
[----:B------:R1:W-:Y:S01]  /*10b0*/  STS [R80.X4+0x400], R13 ;  /* 0x0004000d50007388 */ /* 0x0003e20000004800 */
[----:B0-----:R-:W-:Y:S02]  /*10c0*/  IMAD.MOV.U32 R11, RZ, RZ, RZ ;  /* 0x000000ffff0b7224 */ /* 0x001fe400078e00ff */
[----:B------:R-:W-:Y:S01]  /*10d0*/  LEA.HI.SX32 R67, R6, R57, 0x1b ;  /* 0x0000003906437211 */ /* 0x000fe200078fdaff */
[----:B------:R0:W-:Y:S01]  /*10e0*/  STS [R79.X4+0x480], R10 ;  /* 0x0004800a4f007388 */ /* 0x0001e20000004800 */
[----:B---3--:R-:W-:-:S03]  /*10f0*/  IADD3 R8, R57, 0x8, RZ ;  /* 0x0000000839087810 */ /* 0x008fc60007ffe0ff */
[----:B------:R-:W-:Y:S01]  /*1100*/  STS [R78.X4+0x500], R15 ;  /* 0x0005000f4e007388 */ /* 0x000fe20000004800 */
[----:B------:R-:W-:Y:S01]  /*1110*/  LEA.HI.SX32 R65, R8, R57, 0x1b ;  /* 0x0000003908417211 */ /* 0x000fe200078fdaff */
[----:B-1----:R-:W-:Y:S02]  /*1120*/  HFMA2.MMA R13, -RZ, RZ, 0, 0 ;  /* 0x00000000ff0d7435 */ /* 0x002fe400000001ff */
[----:B------:R1:W-:Y:S01]  /*1130*/  STS [R77.X4+0x580], R12 ;  /* 0x0005800c4d007388 */ /* 0x0003e20000004800 */
[----:B0-----:R-:W-:-:S03]  /*1140*/  IADD3 R10, R57, 0xa, RZ ;  /* 0x0000000a390a7810 */ /* 0x001fc60007ffe0ff */
[----:B------:R-:W-:Y:S01]  /*1150*/  STS [R76.X4+0x600], R17 ;  /* 0x000600114c007388 */ /* 0x000fe20000004800 */
[----:B------:R-:W-:-:S03]  /*1160*/  LEA.HI.SX32 R63, R10, R57, 0x1b ;  /* 0x000000390a3f7211 */ /* 0x000fc600078fdaff */
[----:B------:R0:W-:Y:S01]  /*1170*/  STS [R75.X4+0x680], R14 ;  /* 0x0006800e4b007388 */ /* 0x0001e20000004800 */
[----:B-1----:R-:W-:-:S03]  /*1180*/  IADD3 R12, R57, 0xc, RZ ;  /* 0x0000000c390c7810 */ /* 0x002fc60007ffe0ff */
[----:B------:R1:W-:Y:S01]  /*1190*/  STS [R74.X4+0x700], R19 ;  /* 0x000700134a007388 */ /* 0x0003e20000004800 */
[----:B------:R-:W-:-:S03]  /*11a0*/  LEA.HI.SX32 R61, R12, R57, 0x1b ;  /* 0x000000390c3d7211 */ /* 0x000fc600078fdaff */
[----:B------:R-:W-:Y:S01]  /*11b0*/  STS [R73.X4+0x780], R16 ;  /* 0x0007801049007388 */ /* 0x000fe20000004800 */
[----:B------:R-:W-:-:S06]  /*11c0*/  NOP ;  /* 0x0000000000007918 */ /* 0x000fcc0000000000 */
[C---:B0-----:R-:W-:Y:S01]  /*11d0*/  IADD3 R14, R57.reuse, 0xe, RZ ;  /* 0x0000000e390e7810 */ /* 0x041fe20007ffe0ff */
[----:B------:R-:W-:Y:S03]  /*11e0*/  LDS R55, [R72.X4+0x4] ;  /* 0x0000040048377984 */ /* 0x000fe60000004800 */
[-C--:B------:R-:W-:Y:S01]  /*11f0*/  LEA.HI.SX32 R59, R14, R57.reuse, 0x1b ;  /* 0x000000390e3b7211 */ /* 0x080fe200078fdaff */
[----:B------:R-:W-:Y:S01]  /*1200*/  LDS R54, [R71.X4+0x8] ;  /* 0x0000080047367984 */ /* 0x000fe20000004800 */
[----:B------:R-:W-:-:S03]  /*1210*/  LEA.HI.SX32 R57, R57, R57, 0x1b ;  /* 0x0000003939397211 */ /* 0x000fc600078fdaff */
        /* <DEDUP_REMOVED lines=15> */
[----:B------:R-:W-:Y:S01]  /*1310*/  HFMA2.MMA R0, -RZ, RZ, 0, 0 ;  /* 0x00000000ff007435 */ /* 0x000fe200000001ff */
[----:B------:R-:W-:Y:S01]  /*1320*/  MOV R15, RZ ;  /* 0x000000ff000f7202 */ /* 0x000fe20000000f00 */
[----:B-1----:R-:W-:Y:S01]  /*1330*/  HFMA2.MMA R19, -RZ, RZ, 0, 0 ;  /* 0x00000000ff137435 */ /* 0x002fe200000001ff */
[----:B------:R-:W-:-:S02]  /*1340*/  IMAD.MOV.U32 R17, RZ, RZ, RZ ;  /* 0x000000ffff117224 */ /* 0x000fc400078e00ff */
        /* <DEDUP_REMOVED lines=18> */
[----:B------:R-:W-:Y:S01]  /*1470*/  IMAD.MOV.U32 R6, RZ, RZ, RZ ;  /* 0x000000ffff067224 */ /* 0x000fe200078e00ff */
[----:B------:R-:W-:Y:S01]  /*1480*/  MOV R4, RZ ;  /* 0x000000ff00047202 */ /* 0x000fe20000000f00 */
        /* <DEDUP_REMOVED lines=73> */
[----:B------:R-:W-:Y:S02]  /*1920*/  FFMA.FTZ R3, R2, R3, -0.13229703903198242188 ;  /* 0xbe0778e002037423 */ /* 0x000fe40000010003 */
        /* <DEDUP_REMOVED lines=16> */
.L_x_2765:
[----:B-1----:R-:W-:Y:S05]  /*1a30*/  BSYNC B0 ;  /* 0x0000000000007941 */ /* 0x002fea0003800000 */
.L_x_2764:
        /* <DEDUP_REMOVED lines=14> */
[----:B------:R-:W-:Y:S01]  /*1b20*/  IADD3 R3, -R0, 0x40800000, RZ ;  /* 0x4080000000037810 */ /* 0x000fe20007ffe1ff */
[----:B------:R-:W-:Y:S02]  /*1b30*/  IMAD.IADD R2, R5, 0x1, -R0 ;  /* 0x0000000105027824 */ /* 0x000fe400078e0a00 */
[----:B------:R-:W1:Y:S02]  /*1b40*/  I2F R0, R0 ;  /* 0x0000000000007306 */ /* 0x000e640000201400 */
        /* <DEDUP_REMOVED lines=20> */
.L_x_2767:
[----:B------:R-:W-:Y:S05]  /*1c90*/  BSYNC B0 ;  /* 0x0000000000007941 */ /* 0x000fea0003800000 */
.L_x_2766:
[----:B------:R-:W-:Y:S01]  /*1ca0*/  BSSY B0, `(.L_x_2768) ;  /* 0x0000023000007945 */ /* 0x000fe20003800000 */
[----:B------:R-:W-:Y:S01]  /*1cb0*/  FSETP.GTU.FTZ.AND P4, PT, R24, 20, PT ;  /* 0x41a000001800780b */ /* 0x000fe20003f9c000 */
[----:B------:R-:W-:Y:S01]  /*1cc0*/  FADD.FTZ R23, R23, UR4 ;  /* 0x0000000417177e21 */ /* 0x000fe20008010000 */
[----:B------:R-:W-:Y:S06]  /*1cd0*/  @P3 BRA `(.L_x_2769) ;  /* 0x000001f000003947 */ /* 0x000fec0003800000 */
[----:B------:R-:W-:Y:S01]  /*1ce0*/  FMUL.FTZ R30, R30, 1.4426950216293334961 ;  /* 0x3fb8aa3b1e1e7820 */ /* 0x000fe20000410000 */
[----:B------:R-:W-:Y:S01]  /*1cf0*/  HFMA2.MMA R7, -RZ, RZ, 1.3056640625, -1.8671875 ;  /* 0x3d39bf78ff077435 */ /* 0x000fe200000001ff */
        /* <DEDUP_REMOVED lines=29> */
.L_x_2769:
[----:B------:R-:W-:Y:S05]  /*1ed0*/  BSYNC B0 ;  /* 0x0000000000007941 */ /* 0x000fea0003800000 */
.L_x_2768:
[----:B------:R-:W-:Y:S01]  /*1ee0*/  ISETP.EQ.OR P2, PT, RZ, UR7, P2 ;  /* 0x00000007ff007c0c */ /* 0x000fe20009742670 */
[----:B------:R-:W-:Y:S01]  /*1ef0*/  BSSY B0, `(.L_x_2770) ;  /* 0x0000024000007945 */ /* 0x000fe20003800000 */
[----:B------:R-:W-:Y:S01]  /*1f00*/  FSETP.GTU.FTZ.AND P3, PT, R23, 20, PT ;  /* 0x41a000001700780b */ /* 0x000fe20003f7c000 */
[----:B------:R-:W-:Y:S01]  /*1f10*/  FADD.FTZ R22, R22, UR4 ;  /* 0x0000000416167e21 */ /* 0x000fe20008010000 */
        /* <DEDUP_REMOVED lines=33> */
.L_x_2771:
[----:B------:R-:W-:Y:S05]  /*2130*/  BSYNC B0 ;  /* 0x0000000000007941 */ /* 0x000fea0003800000 */
.L_x_2770:
        /* <DEDUP_REMOVED lines=35> */
.L_x_2773:
[----:B------:R-:W-:Y:S05]  /*2370*/  BSYNC B0 ;  /* 0x0000000000007941 */ /* 0x000fea0003800000 */
.L_x_2772:
[----:B------:R-:W-:Y:S01]  /*2380*/  ISETP.EQ.OR P0, PT, RZ, UR7, P0 ;  /* 0x00000007ff007c0c */ /* 0x000fe20008702670 */
[----:B------:R-:W-:Y:S01]  /*2390*/  BSSY B0, `(.L_x_2774) ;  /* 0x0000024000007945 */ /* 0x000fe20003800000 */
[----:B------:R-:W-:Y:S01]  /*23a0*/  FSETP.GTU.FTZ.AND P1, PT, R21, 20, PT ;  /* 0x41a000001500780b */ /* 0x000fe20003f3c000 */
[----:B------:R-:W-:Y:S01]  /*23b0*/  FADD.FTZ R20, R20, UR4 ;  /* 0x0000000414147e21 */ /* 0x000fe20008010000 */
[----:B------:R-:W-:-:S09]  /*23c0*/  ISETP.EQ.OR P6, PT, RZ, UR7, P6 ;  /* 0x00000007ff007c0c */ /* 0x000fd2000b7c2670 */
[----:B------:R-:W-:Y:S05]  /*23d0*/  @P0 BRA `(.L_x_2775) ;  /* 0x000001f000000947 */ /* 0x000fea0003800000 */
[----:B------:R-:W-:Y:S01]  /*23e0*/  FMUL.FTZ R27, R27, 1.4426950216293334961 ;  /* 0x3fb8aa3b1b1b7820 */ /* 0x000fe20000410000 */
[----:B------:R-:W-:Y:S01]  /*23f0*/  HFMA2.MMA R7, -RZ, RZ, 1.3056640625, -1.8671875 ;  /* 0x3d39bf78ff077435 */ /* 0x000fe200000001ff */
        /* <DEDUP_REMOVED lines=29> */
.L_x_2775:
[----:B------:R-:W-:Y:S05]  /*25d0*/  BSYNC B0 ;  /* 0x0000000000007941 */ /* 0x000fea0003800000 */
.L_x_2774:
[----:B------:R-:W-:Y:S01]  /*25e0*/  BSSY B0, `(.L_x_2776) ;  /* 0x0000023000007945 */ /* 0x000fe20003800000 */
[----:B------:R-:W-:Y:S01]  /*25f0*/  FSETP.GTU.FTZ.AND P0, PT, R20, 20, PT ;  /* 0x41a000001400780b */ /* 0x000fe20003f1c000 */
[----:B--2---:R-:W-:Y:S01]  /*2600*/  FADD.FTZ R19, R19, UR4 ;  /* 0x0000000413137e21 */ /* 0x004fe20008010000 */
        /* <DEDUP_REMOVED lines=32> */
.L_x_2777:
[----:B------:R-:W-:Y:S05]  /*2810*/  BSYNC B0 ;  /* 0x0000000000007941 */ /* 0x000fea0003800000 */
.L_x_2776:
        /* <DEDUP_REMOVED lines=37> */
.L_x_2779:
[----:B------:R-:W-:Y:S05]  /*2a70*/  BSYNC B0 ;  /* 0x0000000000007941 */ /* 0x000fea0003800000 */
.L_x_2778:
[----:B------:R-:W-:Y:S01]  /*2a80*/  BSSY B0, `(.L_x_2780) ;  /* 0x0000023000007945 */ /* 0x000fe20003800000 */
[----:B------:R-:W-:Y:S01]  /*2a90*/  FSETP.GTU.FTZ.AND P5, PT, R18, 20, PT ;  /* 0x41a000001200780b */ /* 0x000fe20003fbc000 */
[----:B----4-:R-:W-:Y:S01]  /*2aa0*/  FADD.FTZ R17, R17, UR4 ;  /* 0x0000000411117e21 */ /* 0x010fe20008010000 */
[----:B------:R-:W-:Y:S06]  /*2ab0*/  @P4 BRA `(.L_x_2781) ;  /* 0x000001f000004947 */ /* 0x000fec0003800000 */
        /* <DEDUP_REMOVED lines=31> */
.L_x_2781:
[----:B------:R-:W-:Y:S05]  /*2cb0*/  BSYNC B0 ;  /* 0x0000000000007941 */ /* 0x000fea0003800000 */
.L_x_2780:
        /* <DEDUP_REMOVED lines=42> */
.L_x_2783:
[----:B------:R-:W-:Y:S05]  /*2f60*/  BSYNC B0 ;  /* 0x0000000000007941 */ /* 0x000fea0003800000 */
.L_x_2782:
[----:B------:R-:W-:Y:S01]  /*2f70*/  BSSY B0, `(.L_x_2784) ;  /* 0x0000021000007945 */ /* 0x000fe20003800000 */
        /* <DEDUP_REMOVED lines=32> */
.L_x_2785:
[----:B------:R-:W-:Y:S05]  /*3180*/  BSYNC B0 ;  /* 0x0000000000007941 */ /* 0x000fea0003800000 */
.L_x_2784:
        /* <DEDUP_REMOVED lines=33> */
.L_x_2787:
[----:B------:R-:W-:Y:S05]  /*33a0*/  BSYNC B0 ;  /* 0x0000000000007941 */ /* 0x000fea0003800000 */
.L_x_2786:
        /* <DEDUP_REMOVED lines=33> */
.L_x_2789:
[----:B------:R-:W-:Y:S05]  /*35c0*/  BSYNC B0 ;  /* 0x0000000000007941 */ /* 0x000fea0003800000 */
.L_x_2788:
        /* <DEDUP_REMOVED lines=33> */
.L_x_2791:
[----:B------:R-:W-:Y:S05]  /*37e0*/  BSYNC B0 ;  /* 0x0000000000007941 */ /* 0x000fea0003800000 */
.L_x_2790:
        /* <DEDUP_REMOVED lines=33> */
.L_x_2793:
[----:B------:R-:W-:Y:S05]  /*3a00*/  BSYNC B0 ;  /* 0x0000000000007941 */ /* 0x000fea0003800000 */
.L_x_2792:
        /* <DEDUP_REMOVED lines=33> */
.L_x_2795:
[----:B------:R-:W-:Y:S05]  /*3c20*/  BSYNC B0 ;  /* 0x0000000000007941 */ /* 0x000fea0003800000 */
.L_x_2794:
        /* <DEDUP_REMOVED lines=19> */
[----:B------:R-:W0:Y:S01]  /*3d60*/  S2R R40, SR_TID.X ;  /* 0x0000000000287919 */ /* 0x000e220000002100 */
[----:B------:R-:W-:Y:S01]  /*3d70*/  UMOV UR7, URZ ;  /* 0x0000003f00077c82 */ /* 0x000fe20008000000 */
[----:B0-----:R-:W-:-:S04]  /*3d80*/  LOP3.LUT R40, R40, 0x1f, RZ, 0xc0, !PT ;  /* 0x0000001f28287812 */ /* 0x001fc800078ec0ff */
[----:B------:R-:W-:-:S04]  /*3d90*/  ISETP.NE.AND P0, PT, R40, RZ, PT ;  /* 0x000000ff2800720c */ /* 0x000fc80003f05270 */
[----:B------:R-:W-:Y:S02]  /*3da0*/  ISETP.EQ.OR P0, PT, RZ, UR5, P0 ;  /* 0x00000005ff007c0c */ /* 0x000fe40008702670 */
.L_x_2801:
[----:B------:R-:W-:Y:S02]  /*3db0*/  ULDC.64 UR28, c[0x0][0x180] ;  /* 0x00006000001c7ab9 */ /* 0x000fe40000000a00 */
[----:B------:R-:W-:Y:S02]  /*3dc0*/  UIMAD UR26, UR23, UR28, URZ ;  /* 0x0000001c171a72a4 */ /* 0x000fe4000f8e023f */
[----:B------:R-:W-:Y:S02]  /*3dd0*/  UIMAD.WIDE.U32 UR18, UR22, UR28, URZ ;  /* 0x0000001c161272a5 */ /* 0x000fe4000f8e003f */
[----:B------:R-:W-:Y:S02]  /*3de0*/  UIMAD UR27, UR22, UR29, UR26 ;  /* 0x0000001d161b72a4 */ /* 0x000fe4000f8e021a */
[----:B------:R-:W-:Y:S02]  /*3df0*/  USHF.R.S32.HI UR26, URZ, 0x1f, UR7 ;  /* 0x0000001f3f1a7899 */ /* 0x000fe40008011407 */
[----:B------:R-:W-:-:S02]  /*3e00*/  ULDC.64 UR30, c[0x0][0x188] ;  /* 0x00006200001e7ab9 */ /* 0x000fc40000000a00 */
[----:B------:R-:W-:Y:S02]  /*3e10*/  UIADD3 UR19, UR19, UR27, URZ ;  /* 0x0000001b13137290 */ /* 0x000fe4000fffe03f */
[----:B------:R-:W-:Y:S02]  /*3e20*/  UIMAD UR27, UR26, UR30, URZ ;  /* 0x0000001e1a1b72a4 */ /* 0x000fe4000f8e023f */
[----:B------:R-:W-:Y:S02]  /*3e30*/  UIMAD.WIDE.U32 UR18, UR7, UR30, UR18 ;  /* 0x0000001e071272a5 */ /* 0x000fe4000f8e0012 */
[----:B------:R-:W-:-:S03]  /*3e40*/  UIMAD UR28, UR7, UR31, UR27 ;  /* 0x0000001f071c72a4 */ /* 0x000fc6000f8e021b */
[----:B------:R-:W-:Y:S02]  /*3e50*/  ULDC.64 UR30, c[0x0][0x220] ;  /* 0x00008800001e7ab9 */ /* 0x000fe40000000a00 */
[----:B------:R-:W-:Y:S02]  /*3e60*/  ULEA UR27, UP0, UR18, UR30, 0x2 ;  /* 0x0000001e121b7291 */ /* 0x000fe4000f80103f */
[----:B------:R-:W-:-:S04]  /*3e70*/  UIADD3 UR19, UR19, UR28, URZ ;  /* 0x0000001c13137290 */ /* 0x000fc8000fffe03f */
[----:B------:R-:W-:Y:S01]  /*3e80*/  ULEA.HI.X UR18, UR18, UR31, UR19, 0x2, UP0 ;  /* 0x0000001f12127291 */ /* 0x000fe200080f1413 */
[----:B------:R-:W-:Y:S01]  /*3e90*/  IMAD.U32 R40, RZ, RZ, UR27 ;  /* 0x0000001bff287e24 */ /* 0x000fe2000f8e00ff */
[----:B------:R-:W-:Y:S01]  /*3ea0*/  UMOV UR28, 0xfffff800 ;  /* 0xfffff800001c7882 */ /* 0x000fe20000000000 */
[----:B------:R-:W-:Y:S01]  /*3eb0*/  MOV R43, UR7 ;  /* 0x00000007002b7c02 */ /* 0x000fe20008000f00 */
[----:B0-----:R-:W-:Y:S01]  /*3ec0*/  CS2R R88, SRZ ;  /* 0x0000000000587805 */ /* 0x001fe2000001ff00 */
[----:B------:R-:W-:Y:S01]  /*3ed0*/  CS2R R46, SRZ ;  /* 0x00000000002e7805 */ /* 0x000fe2000001ff00 */
[----:B------:R-:W-:Y:S01]  /*3ee0*/  MOV R41, UR18 ;  /* 0x0000001200297c02 */ /* 0x000fe20008000f00 */
[----:B------:R-:W-:Y:S01]  /*3ef0*/  ULDC.64 UR18, c[0x0][0x1c0] ;  /* 0x0000700000127ab9 */ /* 0x000fe20000000a00 */
[----:B------:R-:W-:Y:S01]  /*3f00*/  IMAD.MOV.U32 R145, RZ, RZ, RZ ;  /* 0x000000ffff917224 */ /* 0x000fe200078e00ff */
[----:B------:R-:W-:Y:S01]  /*3f10*/  CS2R R146, SRZ ;  /* 0x0000000000927805 */ /* 0x000fe2000001ff00 */
[----:B------:R-:W-:Y:S01]  /*3f20*/  HFMA2.MMA R152, -RZ, RZ, 0, 0 ;  /* 0x00000000ff987435 */ /* 0x000fe200000001ff */
[----:B------:R0:W2:Y:S01]  /*3f30*/  LDG.E R86, [R40.64] ;  /* 0x0000001428567981 */ /* 0x0000a2000c1e1900 */
[----:B------:R-:W-:Y:S01]  /*3f40*/  UIMAD UR18, UR26, UR18, URZ ;  /* 0x000000121a1272a4 */ /* 0x000fe2000f8e023f */
[----:B------:R-:W-:Y:S01]  /*3f50*/  CS2R R150, SRZ ;  /* 0x0000000000967805 */ /* 0x000fe2000001ff00 */
[----:B------:R-:W-:Y:S01]  /*3f60*/  CS2R R148, SRZ ;  /* 0x0000000000947805 */ /* 0x000fe2000001ff00 */
[----:B------:R-:W-:Y:S01]  /*3f70*/  CS2R R44, SRZ ;  /* 0x00000000002c7805 */ /* 0x000fe2000001ff00 */
[----:B------:R-:W-:Y:S01]  /*3f80*/  UIMAD UR18, UR7, UR19, UR18 ;  /* 0x00000013071272a4 */ /* 0x000fe2000f8e0212 */
[----:B------:R-:W1:Y:S01]  /*3f90*/  S2R R112, SR_TID.X ;  /* 0x0000000000707919 */ /* 0x000e620000002100 */
[----:B------:R-:W-:Y:S01]  /*3fa0*/  FMUL.FTZ R121, R52, R28 ;  /* 0x0000001c34797220 */ /* 0x000fe20000410000 */
[----:B------:R-:W-:-:S02]  /*3fb0*/  ULDC UR19, c[0x0][0x168] ;  /* 0x00005a0000137ab9 */ /* 0x000fc40000000800 */
[----:B------:R-:W-:Y:S01]  /*3fc0*/  UIMAD UR28, UR5, UR28, UR19 ;  /* 0x0000001c051c72a4 */ /* 0x000fe2000f8e0213 */
[----:B0-----:R-:W-:Y:S01]  /*3fd0*/  IMAD.WIDE.U32 R40, R43, c[0x0][0x1c0], R84 ;  /* 0x000070002b287a25 */ /* 0x001fe200078e0054 */
[----:B------:R-:W-:-:S04]  /*3fe0*/  ULDC.64 UR30, c[0x0][0x1a0] ;  /* 0x00006800001e7ab9 */ /* 0x000fc80000000a00 */
[----:B------:R-:W-:Y:S02]  /*3ff0*/  ISETP.GE.AND P5, PT, R84, UR28, PT ;  /* 0x0000001c54007c0c */ /* 0x000fe4000bfa6270 */
[----:B------:R-:W-:Y:S02]  /*4000*/  ISETP.GE.AND P4, PT, R109, UR28, PT ;  /* 0x0000001c6d007c0c */ /* 0x000fe4000bf86270 */
[----:B------:R-:W-:Y:S02]  /*4010*/  ISETP.GE.AND P3, PT, R107, UR28, PT ;  /* 0x0000001c6b007c0c */ /* 0x000fe4000bf66270 */
[----:B------:R-:W-:Y:S02]  /*4020*/  ISETP.GE.AND P2, PT, R108, UR28, PT ;  /* 0x0000001c6c007c0c */ /* 0x000fe4000bf46270 */
[----:B------:R-:W-:Y:S02]  /*4030*/  LEA R42, P1, R40, UR16, 0x2 ;  /* 0x00000010282a7c11 */ /* 0x000fe4000f8210ff */
[----:B------:R-:W-:-:S02]  /*4040*/  IADD3 R43, R41, UR18, RZ ;  /* 0x00000012292b7c10 */ /* 0x000fc4000fffe0ff */
[----:B------:R-:W-:Y:S02]  /*4050*/  ISETP.GE.AND P6, PT, R105, UR28, PT ;  /* 0x0000001c69007c0c */ /* 0x000fe4000bfc6270 */
[----:B------:R-:W-:Y:S02]  /*4060*/  LEA.HI.X R43, R40, UR17, R43, 0x2, P1 ;  /* 0x00000011282b7c11 */ /* 0x000fe400088f142b */
[----:B------:R-:W-:Y:S01]  /*4070*/  CS2R R40, SRZ ;  /* 0x0000000000287805 */ /* 0x000fe2000001ff00 */
[----:B------:R-:W-:Y:S02]  /*4080*/  ISETP.GE.AND P1, PT, R106, UR28, PT ;  /* 0x0000001c6a007c0c */ /* 0x000fe4000bf26270 */
[----:B------:R0:W3:Y:S01]  /*4090*/  @!P5 LDG.E R89, [R42.64] ;  /* 0x000000142a59d981 */ /* 0x0000e2000c1e1900 */
[----:B------:R-:W-:-:S03]  /*40a0*/  ISETP.GE.AND P5, PT, R104, UR28, PT ;  /* 0x0000001c68007c0c */ /* 0x000fc6000bfa6270 */
[----:B------:R0:W4:Y:S01]  /*40b0*/  @!P4 LDG.E R46, [R42.64+0x80] ;  /* 0x000080142a2ec981 */ /* 0x000122000c1e1900 */
[----:B------:R-:W-:-:S03]  /*40c0*/  ISETP.GE.AND P4, PT, R103, UR28, PT ;  /* 0x0000001c67007c0c */ /* 0x000fc6000bf86270 */
[----:B------:R0:W3:Y:S01]  /*40d0*/  @!P3 LDG.E R40, [R42.64+0x180] ;  /* 0x000180142a28b981 */ /* 0x0000e2000c1e1900 */
        /* <DEDUP_REMOVED lines=15> */
[----:B------:R0:W3:Y:S04]  /*41d0*/  @!P1 LDG.E R149, [R42.64+0x500] ;  /* 0x000500142a959981 */ /* 0x0000e8000c1e1900 */
[----:B------:R0:W3:Y:S04]  /*41e0*/  @!P6 LDG.E R150, [R42.64+0x580] ;  /* 0x000580142a96e981 */ /* 0x0000e8000c1e1900 */
[----:B------:R0:W3:Y:S04]  /*41f0*/  @!P5 LDG.E R147, [R42.64+0x600] ;  /* 0x000600142a93d981 */ /* 0x0000e8000c1e1900 */
[----:B------:R0:W3:Y:S04]  /*4200*/  @!P4 LDG.E R148, [R42.64+0x680] ;  /* 0x000680142a94c981 */ /* 0x0000e8000c1e1900 */
[----:B------:R0:W3:Y:S04]  /*4210*/  @!P3 LDG.E R45, [R42.64+0x700] ;  /* 0x000700142a2db981 */ /* 0x0000e8000c1e1900 */
[----:B------:R0:W3:Y:S01]  /*4220*/  @!P2 LDG.E R44, [R42.64+0x780] ;  /* 0x000780142a2ca981 */ /* 0x0000e2000c1e1900 */
[C---:B-1----:R-:W-:Y:S01]  /*4230*/  SHF.L.U32 R87, R112.reuse, 0x4, RZ ;  /* 0x0000000470577819 */ /* 0x042fe200000006ff */
[C---:B------:R-:W-:Y:S01]  /*4240*/  IMAD.SHL.U32 R122, R112.reuse, 0x10, RZ ;  /* 0x00000010707a7824 */ /* 0x040fe200078e00ff */
[----:B------:R-:W-:-:S02]  /*4250*/  SHF.L.U32 R125, R112, 0x4, RZ ;  /* 0x00000004707d7819 */ /* 0x000fc400000006ff */
[C---:B------:R-:W-:Y:S02]  /*4260*/  IADD3 R120, R87.reuse, 0xa, RZ ;  /* 0x0000000a57787810 */ /* 0x040fe40007ffe0ff */
[----:B------:R-:W-:Y:S02]  /*4270*/  IADD3 R122, R122, 0x1, RZ ;  /* 0x000000017a7a7810 */ /* 0x000fe40007ffe0ff */
[----:B------:R-:W-:Y:S02]  /*4280*/  ISETP.GE.U32.AND P6, PT, R87, UR28, PT ;  /* 0x0000001c57007c0c */ /* 0x000fe4000bfc6070 */
[----:B------:R-:W-:Y:S02]  /*4290*/  IADD3 R125, R125, 0x2, RZ ;  /* 0x000000027d7d7810 */ /* 0x000fe40007ffe0ff */
[----:B------:R-:W-:Y:S02]  /*42a0*/  ISETP.GE.U32.AND P1, PT, R120, UR28, PT ;  /* 0x0000001c78007c0c */ /* 0x000fe4000bf26070 */
[----:B------:R-:W-:-:S02]  /*42b0*/  IADD3 R119, R87, 0x7, RZ ;  /* 0x0000000757777810 */ /* 0x000fc40007ffe0ff */
[----:B------:R-:W-:Y:S02]  /*42c0*/  ISETP.GE.U32.AND P5, PT, R122, UR28, PT ;  /* 0x0000001c7a007c0c */ /* 0x000fe4000bfa6070 */
[----:B------:R-:W-:Y:S02]  /*42d0*/  ISETP.GE.U32.AND P4, PT, R119, UR28, PT ;  /* 0x0000001c77007c0c */ /* 0x000fe4000bf86070 */
[----:B------:R-:W-:-:S04]  /*42e0*/  IADD3 R119, R87, 0x8, RZ ;  /* 0x0000000857777810 */ /* 0x000fc80007ffe0ff */
[----:B------:R-:W-:Y:S01]  /*42f0*/  ISETP.GE.U32.AND P3, PT, R119, UR28, PT ;  /* 0x0000001c77007c0c */ /* 0x000fe2000bf66070 */
[----:B------:R-:W-:Y:S02]  /*4300*/  FMUL.FTZ R119, R53, R29 ;  /* 0x0000001d35777220 */ /* 0x000fe40000410000 */
[----:B------:R-:W-:Y:S01]  /*4310*/  FMUL.FTZ R123, R51, R27 ;  /* 0x0000001b337b7220 */ /* 0x000fe20000410000 */
[C---:B------:R-:W-:Y:S02]  /*4320*/  IADD3 R129, R87.reuse, 0xc, RZ ;  /* 0x0000000c57817810 */ /* 0x040fe40007ffe0ff */
[C---:B------:R-:W-:Y:S02]  /*4330*/  IADD3 R130, R87.reuse, 0xd, RZ ;  /* 0x0000000d57827810 */ /* 0x040fe40007ffe0ff */
[----:B------:R-:W-:Y:S01]  /*4340*/  IADD3 R132, R87, 0xe, RZ ;  /* 0x0000000e57847810 */ /* 0x000fe20007ffe0ff */
[----:B------:R-:W-:Y:S02]  /*4350*/  FMUL.FTZ R131, R39, R23 ;  /* 0x0000001727837220 */ /* 0x000fe40000410000 */
[----:B------:R-:W-:-:S02]  /*4360*/  FMUL.FTZ R133, R38, R22 ;  /* 0x0000001626857220 */ /* 0x000fc40000410000 */
[----:B------:R-:W-:-:S03]  /*4370*/  FMUL.FTZ R134, R37, R21 ;  /* 0x0000001525867220 */ /* 0x000fc60000410000 */
[----:B------:R-:W-:Y:S01]  /*4380*/  FSEL R133, R133, RZ, !P1 ;  /* 0x000000ff85857208 */ /* 0x000fe20004800000 */
[----:B------:R-:W-:Y:S02]  /*4390*/  FMUL.FTZ R135, R36, R20 ;  /* 0x0000001424877220 */ /* 0x000fe40000410000 */
[----:B------:R-:W-:Y:S02]  /*43a0*/  FMUL.FTZ R136, R35, R19 ;  /* 0x0000001323887220 */ /* 0x000fe40000410000 */
[----:B------:R-:W-:Y:S02]  /*43b0*/  FMUL.FTZ R140, R34, R18 ;  /* 0x00000012228c7220 */ /* 0x000fe40000410000 */
[----:B------:R-:W-:Y:S02]  /*43c0*/  FMUL.FTZ R143, R33, R17 ;  /* 0x00000011218f7220 */ /* 0x000fe40000410000 */
[----:B--2---:R-:W-:-:S04]  /*43d0*/  FMUL.FTZ R86, R86, 1.4426950216293334961 ;  /* 0x3fb8aa3b56567820 */ /* 0x004fc80000410000 */
[C---:B------:R-:W-:Y:S02]  /*43e0*/  FMUL.FTZ R113, R86.reuse, R32 ;  /* 0x0000002056717220 */ /* 0x040fe40000410000 */
[C---:B------:R-:W-:Y:S02]  /*43f0*/  FMUL.FTZ R115, R86.reuse, R31 ;  /* 0x0000001f56737220 */ /* 0x040fe40000410000 */
[----:B------:R1:W2:Y:S01]  /*4400*/  MUFU.EX2 R114, R113 ;  /* 0x0000007100727308 */ /* 0x0002a20000000800 */
[C---:B------:R-:W-:Y:S02]  /*4410*/  FMUL.FTZ R117, R86.reuse, R30 ;  /* 0x0000001e56757220 */ /* 0x040fe40000410000 */
[C---:B0-----:R-:W-:Y:S02]  /*4420*/  FMUL.FTZ R42, R86.reuse, R29 ;  /* 0x0000001d562a7220 */ /* 0x041fe40000410000 */
[----:B------:R-:W-:-:S03]  /*4430*/  FMUL.FTZ R43, R86, R28 ;  /* 0x0000001c562b7220 */ /* 0x000fc60000410000 */
[----:B------:R0:W0:Y:S01]  /*4440*/  MUFU.EX2 R116, R115 ;  /* 0x0000007300747308 */ /* 0x0000220000000800 */
[----:B-1----:R-:W-:-:S07]  /*4450*/  IADD3 R113, R87, 0x9, RZ ;  /* 0x0000000957717810 */ /* 0x002fce0007ffe0ff */
[----:B------:R1:W1:Y:S01]  /*4460*/  MUFU.EX2 R118, R117 ;  /* 0x0000007500767308 */ /* 0x0002620000000800 */
[----:B------:R-:W-:Y:S01]  /*4470*/  ISETP.GE.U32.AND P2, PT, R113, UR28, PT ;  /* 0x0000001c71007c0c */ /* 0x000fe2000bf46070 */
[----:B------:R-:W-:-:S06]  /*4480*/  FMUL.FTZ R113, R56, R32 ;  /* 0x0000002038717220 */ /* 0x000fcc0000410000 */
[----:B------:R-:W4:Y:S01]  /*4490*/  MUFU.EX2 R42, R42 ;  /* 0x0000002a002a7308 */ /* 0x000f220000000800 */
[----:B0-----:R-:W-:Y:S01]  /*44a0*/  FMUL.FTZ R115, R55, R31 ;  /* 0x0000001f37737220 */ /* 0x001fe20000410000 */
[----:B------:R-:W-:Y:S01]  /*44b0*/  FSEL R113, R113, RZ, !P6 ;  /* 0x000000ff71717208 */ /* 0x000fe20007000000 */
[----:B------:R-:W-:-:S05]  /*44c0*/  FMUL.FTZ R120, R86, R27 ;  /* 0x0000001b56787220 */ /* 0x000fca0000410000 */
[----:B------:R-:W0:Y:S01]  /*44d0*/  MUFU.EX2 R43, R43 ;  /* 0x0000002b002b7308 */ /* 0x000e220000000800 */
[----:B-1----:R-:W-:Y:S01]  /*44e0*/  FMUL.FTZ R117, R54, R30 ;  /* 0x0000001e36757220 */ /* 0x002fe20000410000 */
[----:B--2---:R-:W-:Y:S02]  /*44f0*/  FSEL R114, R114, 1, !P6 ;  /* 0x3f80000072727808 */ /* 0x004fe40007000000 */
[----:B------:R-:W-:Y:S01]  /*4500*/  ISETP.GE.U32.AND P6, PT, R125, UR28, PT ;  /* 0x0000001c7d007c0c */ /* 0x000fe2000bfc6070 */
[----:B------:R-:W-:Y:S01]  /*4510*/  FMUL.FTZ R122, R86, R26 ;  /* 0x0000001a567a7220 */ /* 0x000fe20000410000 */
[----:B------:R-:W-:Y:S02]  /*4520*/  FSEL R115, R115, RZ, !P5 ;  /* 0x000000ff73737208 */ /* 0x000fe40006800000 */
[----:B------:R4:W1:Y:S01]  /*4530*/  MUFU.EX2 R124, R120 ;  /* 0x00000078007c7308 */ /* 0x0008620000000800 */
[----:B------:R-:W-:Y:S02]  /*4540*/  FSEL R116, R116, 1, !P5 ;  /* 0x3f80000074747808 */ /* 0x000fe40006800000 */
[----:B------:R-:W-:-:S02]  /*4550*/  ISETP.GE.U32.AND P5, PT, R165, UR28, PT ;  /* 0x0000001ca5007c0c */ /* 0x000fc4000bfa6070 */
[----:B------:R-:W-:Y:S02]  /*4560*/  FSEL R117, R117, RZ, !P6 ;  /* 0x000000ff75757208 */ /* 0x000fe40007000000 */
[----:B------:R-:W-:Y:S02]  /*4570*/  FSEL R118, R118, 1, !P6 ;  /* 0x3f80000076767808 */ /* 0x000fe40007000000 */
[----:B------:R-:W-:Y:S01]  /*4580*/  ISETP.GE.U32.AND P6, PT, R164, UR28, PT ;  /* 0x0000001ca4007c0c */ /* 0x000fe2000bfc6070 */
[----:B------:R0:W2:Y:S01]  /*4590*/  MUFU.EX2 R126, R122 ;  /* 0x0000007a007e7308 */ /* 0x0000a20000000800 */
[----:B----4-:R-:W-:Y:S01]  /*45a0*/  FSEL R120, R42, 1, !P5 ;  /* 0x3f8000002a787808 */ /* 0x010fe20006800000 */
[C---:B------:R-:W-:Y:S02]  /*45b0*/  FMUL.FTZ R127, R86.reuse, R25 ;  /* 0x00000019567f7220 */ /* 0x040fe40000410000 */
[----:B------:R-:W-:Y:S01]  /*45c0*/  FMUL.FTZ R42, R86, R24 ;  /* 0x00000018562a7220 */ /* 0x000fe20000410000 */
[----:B------:R-:W-:-:S02]  /*45d0*/  FSEL R119, R119, RZ, !P5 ;  /* 0x000000ff77777208 */ /* 0x000fc40006800000 */
[----:B0-----:R-:W-:Y:S01]  /*45e0*/  FSEL R122, R43, 1, !P6 ;  /* 0x3f8000002b7a7808 */ /* 0x001fe20007000000 */
[----:B------:R-:W-:Y:S01]  /*45f0*/  FMUL.FTZ R43, R86, R23 ;  /* 0x00000017562b7220 */ /* 0x000fe20000410000 */
[----:B------:R0:W4:Y:S01]  /*4600*/  MUFU.EX2 R128, R127 ;  /* 0x0000007f00807308 */ /* 0x0001220000000800 */
[----:B------:R-:W-:Y:S02]  /*4610*/  IADD3 R125, R87, 0xb, RZ ;  /* 0x0000000b577d7810 */ /* 0x000fe40007ffe0ff */
[----:B------:R-:W-:Y:S02]  /*4620*/  ISETP.GE.U32.AND P5, PT, R163, UR28, PT ;  /* 0x0000001ca3007c0c */ /* 0x000fe4000bfa6070 */
[----:B------:R-:W-:-:S03]  /*4630*/  FSEL R121, R121, RZ, !P6 ;  /* 0x000000ff79797208 */ /* 0x000fc60007000000 */
[----:B------:R-:W3:Y:S01]  /*4640*/  MUFU.EX2 R42, R42 ;  /* 0x0000002a002a7308 */ /* 0x000ee20000000800 */
[----:B------:R-:W-:Y:S01]  /*4650*/  ISETP.GE.U32.AND P6, PT, R125, UR28, PT ;  /* 0x0000001c7d007c0c */ /* 0x000fe2000bfc6070 */
[----:B------:R-:W-:Y:S01]  /*4660*/  FMUL.FTZ R125, R50, R26 ;  /* 0x0000001a327d7220 */ /* 0x000fe20000410000 */
[----:B------:R-:W-:Y:S02]  /*4670*/  FSEL R123, R123, RZ, !P5 ;  /* 0x000000ff7b7b7208 */ /* 0x000fe40006800000 */
[----:B-1----:R-:W-:-:S03]  /*4680*/  FSEL R124, R124, 1, !P5 ;  /* 0x3f8000007c7c7808 */ /* 0x002fc60006800000 */
[----:B------:R-:W1:Y:S01]  /*4690*/  MUFU.EX2 R43, R43 ;  /* 0x0000002b002b7308 */ /* 0x000e620000000800 */
[----:B------:R-:W-:Y:S01]  /*46a0*/  ISETP.GE.U32.AND P5, PT, R162, UR28, PT ;  /* 0x0000001ca2007c0c */ /* 0x000fe2000bfa6070 */
[----:B0-----:R-:W-:-:S03]  /*46b0*/  FMUL.FTZ R127, R49, R25 ;  /* 0x00000019317f7220 */ /* 0x001fc60000410000 */
[----:B------:R-:W-:Y:S02]  /*46c0*/  FSEL R125, R125, RZ, !P5 ;  /* 0x000000ff7d7d7208 */ /* 0x000fe40006800000 */
[----:B--2---:R-:W-:Y:S02]  /*46d0*/  FSEL R126, R126, 1, !P5 ;  /* 0x3f8000007e7e7808 */ /* 0x004fe40006800000 */
[----:B------:R-:W-:Y:S01]  /*46e0*/  ISETP.GE.U32.AND P5, PT, R129, UR28, PT ;  /* 0x0000001c81007c0c */ /* 0x000fe2000bfa6070 */
[----:B------:R-:W-:Y:S01]  /*46f0*/  FMUL.FTZ R129, R48, R24 ;  /* 0x0000001830817220 */ /* 0x000fe20000410000 */
[----:B------:R-:W-:Y:S02]  /*4700*/  FSEL R127, R127, RZ, !P4 ;  /* 0x000000ff7f7f7208 */ /* 0x000fe40006000000 */
[----:B----4-:R-:W-:Y:S02]  /*4710*/  FSEL R128, R128, 1, !P4 ;  /* 0x3f80000080807808 */ /* 0x010fe40006000000 */
[----:B------:R-:W-:-:S02]  /*4720*/  ISETP.GE.U32.AND P4, PT, R130, UR28, PT ;  /* 0x0000001c82007c0c */ /* 0x000fc4000bf86070 */
[----:B------:R-:W-:Y:S02]  /*4730*/  FSEL R129, R129, RZ, !P3 ;  /* 0x000000ff81817208 */ /* 0x000fe40005800000 */
[----:B---3--:R-:W-:Y:S01]  /*4740*/  FSEL R130, R42, 1, !P3 ;  /* 0x3f8000002a827808 */ /* 0x008fe20005800000 */
[-C--:B------:R-:W-:Y:S01]  /*4750*/  FFMA.FTZ R42, R113, R116.reuse, R115 ;  /* 0x00000074712a7223 */ /* 0x080fe20000010073 */
[----:B------:R-:W-:Y:S02]  /*4760*/  ISETP.GE.U32.AND P3, PT, R132, UR28, PT ;  /* 0x0000001c84007c0c */ /* 0x000fe4000bf66070 */
[----:B-1----:R-:W-:Y:S01]  /*4770*/  FSEL R132, R43, 1, !P2 ;  /* 0x3f8000002b847808 */ /* 0x002fe20005000000 */
[----:B------:R-:W-:Y:S02]  /*4780*/  FMUL.FTZ R43, R114, R116 ;  /* 0x00000074722b7220 */ /* 0x000fe40000410000 */
[C---:B------:R-:W-:Y:S02]  /*4790*/  FFMA.FTZ R42, R118.reuse, R42, R117 ;  /* 0x0000002a762a7223 */ /* 0x040fe40000010075 */
[----:B------:R-:W-:-:S02]  /*47a0*/  FMUL.FTZ R43, R118, R43 ;  /* 0x0000002b762b7220 */ /* 0x000fc40000410000 */
[----:B------:R-:W-:Y:S02]  /*47b0*/  FFMA.FTZ R42, R120, R42, R119 ;  /* 0x0000002a782a7223 */ /* 0x000fe40000010077 */
[----:B------:R-:W-:Y:S02]  /*47c0*/  FMUL.FTZ R137, R86, R22 ;  /* 0x0000001656897220 */ /* 0x000fe40000410000 */
[----:B------:R-:W-:Y:S02]  /*47d0*/  FMUL.FTZ R43, R120, R43 ;  /* 0x0000002b782b7220 */ /* 0x000fe40000410000 */
[----:B------:R-:W-:Y:S02]  /*47e0*/  FFMA.FTZ R42, R122, R42, R121 ;  /* 0x0000002a7a2a7223 */ /* 0x000fe40000010079 */
[----:B------:R-:W-:Y:S02]  /*47f0*/  FMUL.FTZ R138, R86, R21 ;  /* 0x00000015568a7220 */ /* 0x000fe40000410000 */
[----:B------:R-:W-:Y:S01]  /*4800*/  FMUL.FTZ R43, R122, R43 ;  /* 0x0000002b7a2b7220 */ /* 0x000fe20000410000 */
[----:B------:R-:W0:Y:S01]  /*4810*/  MUFU.EX2 R137, R137 ;  /* 0x0000008900897308 */ /* 0x000e220000000800 */
[----:B------:R-:W-:-:S02]  /*4820*/  FFMA.FTZ R42, R124, R42, R123 ;  /* 0x0000002a7c2a7223 */ /* 0x000fc4000001007b */
[----:B------:R-:W-:Y:S02]  /*4830*/  FMUL.FTZ R139, R86, R20 ;  /* 0x00000014568b7220 */ /* 0x000fe40000410000 */
[----:B------:R-:W-:Y:S02]  /*4840*/  FMUL.FTZ R43, R124, R43 ;  /* 0x0000002b7c2b7220 */ /* 0x000fe40000410000 */
[----:B------:R-:W-:Y:S01]  /*4850*/  FFMA.FTZ R42, R126, R42, R125 ;  /* 0x0000002a7e2a7223 */ /* 0x000fe2000001007d */
[----:B------:R-:W1:Y:S01]  /*4860*/  MUFU.EX2 R138, R138 ;  /* 0x0000008a008a7308 */ /* 0x000e620000000800 */
[----:B------:R-:W-:Y:S02]  /*4870*/  FMUL.FTZ R141, R86, R19 ;  /* 0x00000013568d7220 */ /* 0x000fe40000410000 */
[----:B------:R-:W-:Y:S02]  /*4880*/  FMUL.FTZ R43, R126, R43 ;  /* 0x0000002b7e2b7220 */ /* 0x000fe40000410000 */
[----:B------:R-:W-:-:S03]  /*4890*/  FFMA.FTZ R42, R128, R42, R127 ;  /* 0x0000002a802a7223 */ /* 0x000fc6000001007f */
[----:B------:R-:W2:Y:S01]  /*48a0*/  MUFU.EX2 R139, R139 ;  /* 0x0000008b008b7308 */ /* 0x000ea20000000800 */
[----:B------:R-:W-:Y:S02]  /*48b0*/  FMUL.FTZ R142, R86, R18 ;  /* 0x00000012568e7220 */ /* 0x000fe40000410000 */
[----:B------:R-:W-:Y:S01]  /*48c0*/  FMUL.FTZ R43, R128, R43 ;  /* 0x0000002b802b7220 */ /* 0x000fe20000410000 */
[----:B------:R-:W-:Y:S01]  /*48d0*/  FSEL R131, R131, RZ, !P2 ;  /* 0x000000ff83837208 */ /* 0x000fe20005000000 */
[----:B------:R-:W-:-:S03]  /*48e0*/  FFMA.FTZ R42, R130, R42, R129 ;  /* 0x0000002a822a7223 */ /* 0x000fc60000010081 */
[----:B------:R-:W3:Y:S01]  /*48f0*/  MUFU.EX2 R141, R141 ;  /* 0x0000008d008d7308 */ /* 0x000ee20000000800 */
[----:B------:R-:W-:Y:S02]  /*4900*/  FMUL.FTZ R43, R130, R43 ;  /* 0x0000002b822b7220 */ /* 0x000fe40000410000 */
[----:B------:R-:W-:Y:S01]  /*4910*/  FMUL.FTZ R144, R86, R17 ;  /* 0x0000001156907220 */ /* 0x000fe20000410000 */
[----:B------:R-:W-:Y:S01]  /*4920*/  IADD3 R87, R87, 0xf, RZ ;  /* 0x0000000f57577810 */ /* 0x000fe20007ffe0ff */
[C---:B------:R-:W-:Y:S01]  /*4930*/  FFMA.FTZ R42, R132.reuse, R42, R131 ;  /* 0x0000002a842a7223 */ /* 0x040fe20000010083 */
[----:B0-----:R-:W-:Y:S02]  /*4940*/  FSEL R137, R137, 1, !P1 ;  /* 0x3f80000089897808 */ /* 0x001fe40004800000 */
[----:B------:R-:W0:Y:S01]  /*4950*/  MUFU.EX2 R142, R142 ;  /* 0x0000008e008e7308 */ /* 0x000e220000000800 */
[----:B------:R-:W-:Y:S01]  /*4960*/  FMUL.FTZ R86, R132, R43 ;  /* 0x0000002b84567220 */ /* 0x000fe20000410000 */
[----:B------:R-:W-:Y:S01]  /*4970*/  ISETP.GE.U32.AND P2, PT, R87, UR28, PT ;  /* 0x0000001c57007c0c */ /* 0x000fe2000bf46070 */
[----:B------:R-:W-:Y:S01]  /*4980*/  FFMA.FTZ R87, R137, R42, R133 ;  /* 0x0000002a89577223 */ /* 0x000fe20000010085 */
[----:B------:R-:W-:-:S02]  /*4990*/  FSEL R134, R134, RZ, !P6 ;  /* 0x000000ff86867208 */ /* 0x000fc40007000000 */
[----:B-1----:R-:W-:Y:S02]  /*49a0*/  FSEL R138, R138, 1, !P6 ;  /* 0x3f8000008a8a7808 */ /* 0x002fe40007000000 */
[----:B------:R-:W1:Y:S01]  /*49b0*/  MUFU.EX2 R144, R144 ;  /* 0x0000009000907308 */ /* 0x000e620000000800 */
[----:B------:R-:W-:Y:S01]  /*49c0*/  FMUL.FTZ R43, R137, R86 ;  /* 0x00000056892b7220 */ /* 0x000fe20000410000 */
[----:B------:R-:W-:Y:S01]  /*49d0*/  FSEL R135, R135, RZ, !P5 ;  /* 0x000000ff87877208 */ /* 0x000fe20006800000 */
[C---:B------:R-:W-:Y:S01]  /*49e0*/  FFMA.FTZ R86, R138.reuse, R87, R134 ;  /* 0x000000578a567223 */ /* 0x040fe20000010086 */
[----:B--2---:R-:W-:Y:S01]  /*49f0*/  FSEL R139, R139, 1, !P5 ;  /* 0x3f8000008b8b7808 */ /* 0x004fe20006800000 */
[----:B------:R-:W-:Y:S01]  /*4a00*/  FMUL.FTZ R42, R138, R43 ;  /* 0x0000002b8a2a7220 */ /* 0x000fe20000410000 */
[----:B------:R-:W-:Y:S02]  /*4a10*/  FSEL R136, R136, RZ, !P4 ;  /* 0x000000ff88887208 */ /* 0x000fe40006000000 */
[----:B---3--:R-:W-:Y:S01]  /*4a20*/  FSEL R141, R141, 1, !P4 ;  /* 0x3f8000008d8d7808 */ /* 0x008fe20006000000 */
[----:B------:R-:W-:-:S02]  /*4a30*/  FFMA.FTZ R86, R139, R86, R135 ;  /* 0x000000568b567223 */ /* 0x000fc40000010087 */
[----:B------:R-:W-:Y:S01]  /*4a40*/  FMUL.FTZ R42, R139, R42 ;  /* 0x0000002a8b2a7220 */ /* 0x000fe20000410000 */
[----:B------:R-:W-:Y:S01]  /*4a50*/  FSEL R140, R140, RZ, !P3 ;  /* 0x000000ff8c8c7208 */ /* 0x000fe20005800000 */
[C---:B------:R-:W-:Y:S01]  /*4a60*/  FFMA.FTZ R87, R141.reuse, R86, R136 ;  /* 0x000000568d577223 */ /* 0x040fe20000010088 */
[----:B0-----:R-:W-:Y:S01]  /*4a70*/  FSEL R142, R142, 1, !P3 ;  /* 0x3f8000008e8e7808 */ /* 0x001fe20005800000 */
[----:B------:R-:W-:Y:S01]  /*4a80*/  FMUL.FTZ R43, R141, R42 ;  /* 0x0000002a8d2b7220 */ /* 0x000fe20000410000 */
[----:B------:R-:W-:Y:S02]  /*4a90*/  FSEL R143, R143, RZ, !P2 ;  /* 0x000000ff8f8f7208 */ /* 0x000fe40005000000 */
[----:B-1----:R-:W-:Y:S01]  /*4aa0*/  FSEL R144, R144, 1, !P2 ;  /* 0x3f80000090907808 */ /* 0x002fe20005000000 */
[C---:B------:R-:W-:Y:S02]  /*4ab0*/  FFMA.FTZ R87, R142.reuse, R87, R140 ;  /* 0x000000578e577223 */ /* 0x040fe4000001008c */
[----:B------:R-:W-:-:S02]  /*4ac0*/  FMUL.FTZ R43, R142, R43 ;  /* 0x0000002b8e2b7220 */ /* 0x000fc40000410000 */
[C---:B------:R-:W-:Y:S02]  /*4ad0*/  FFMA.FTZ R87, R144.reuse, R87, R143 ;  /* 0x0000005790577223 */ /* 0x040fe4000001008f */
[----:B------:R-:W-:-:S03]  /*4ae0*/  FMUL.FTZ R86, R144, R43 ;  /* 0x0000002b90567220 */ /* 0x000fc60000410000 */
[----:B------:R-:W0:Y:S04]  /*4af0*/  SHFL.UP PT, R42, R87, 0x1, RZ ;  /* 0x04200000572a7989 */ /* 0x000e2800000e00ff */
[----:B------:R-:W1:Y:S01]  /*4b00*/  SHFL.UP PT, R43, R86, 0x1, RZ ;  /* 0x04200000562b7989 */ /* 0x000e6200000e00ff */
[----:B------:R-:W-:-:S13]  /*4b10*/  ISETP.GE.AND P1, PT, R111, 0x1, PT ;  /* 0x000000016f00780c */ /* 0x000fda0003f26270 */
[C---:B0-----:R-:W-:Y:S02]  /*4b20*/  @P1 FFMA.FTZ R87, R86.reuse, R42, R87 ;  /* 0x0000002a56571223 */ /* 0x041fe40000010057 */
[----:B-1----:R-:W-:-:S03]  /*4b30*/  @P1 FMUL.FTZ R86, R86, R43 ;  /* 0x0000002b56561220 */ /* 0x002fc60000410000 */
        /* <DEDUP_REMOVED lines=12> */
[----:B------:R-:W-:Y:S01]  /*4c00*/  ISETP.GE.AND P1, PT, R111, 0x8, PT ;  /* 0x000000086f00780c */ /* 0x000fe20003f26270 */
[----:B------:R-:W-:Y:S02]  /*4c10*/  UIMAD UR26, UR26, UR30, URZ ;  /* 0x0000001e1a1a72a4 */ /* 0x000fe4000f8e023f */
[----:B------:R-:W-:Y:S02]  /*4c20*/  UMOV UR18, UR8 ;  /* 0x0000000800127c82 */ /* 0x000fe40008000000 */
[----:B------:R-:W-:-:S02]  /*4c30*/  UMOV UR19, UR11 ;  /* 0x0000000b00137c82 */ /* 0x000fc40008000000 */
[----:B------:R-:W-:Y:S02]  /*4c40*/  UIMAD.WIDE.U32 UR18, UR7, UR30, UR18 ;  /* 0x0000001e071272a5 */ /* 0x000fe4000f8e0012 */
[----:B------:R-:W-:Y:S01]  /*4c50*/  UIMAD UR27, UR7, UR31, UR26 ;  /* 0x0000001f071b72a4 */ /* 0x000fe2000f8e021a */
[----:B------:R-:W-:Y:S02]  /*4c60*/  STS [R94.X4], R89 ;  /* 0x000000595e007388 */ /* 0x000fe40000004800 */
[----:B------:R-:W-:Y:S02]  /*4c70*/  ULDC.64 UR30, c[0x0][0x228] ;  /* 0x00008a00001e7ab9 */ /* 0x000fe40000000a00 */
[----:B------:R-:W-:Y:S01]  /*4c80*/  STS [R93.X4+0x80], R46 ;  /* 0x0000802e5d007388 */ /* 0x000fe20000004800 */
[C---:B0-----:R-:W-:Y:S02]  /*4c90*/  @P1 FFMA.FTZ R87, R86.reuse, R42, R87 ;  /* 0x0000002a56571223 */ /* 0x041fe40000010057 */
[----:B-1----:R-:W-:Y:S01]  /*4ca0*/  @P1 FMUL.FTZ R86, R86, R43 ;  /* 0x0000002b56561220 */ /* 0x002fe20000410000 */
[----:B------:R-:W-:Y:S01]  /*4cb0*/  STS [R92.X4+0x100], R47 ;  /* 0x0001002f5c007388 */ /* 0x000fe20000004800 */
[----:B------:R-:W-:-:S02]  /*4cc0*/  ULEA UR26, UP0, UR18, UR30, 0x2 ;  /* 0x0000001e121a7291 */ /* 0x000fc4000f80103f */
[----:B------:R-:W-:Y:S01]  /*4cd0*/  UIADD3 UR19, UR19, UR27, URZ ;  /* 0x0000001b13137290 */ /* 0x000fe2000fffe03f */
[----:B------:R-:W0:Y:S04]  /*4ce0*/  SHFL.UP PT, R42, R87, 0x10, RZ ;  /* 0x06000000572a7989 */ /* 0x000e2800000e00ff */
[----:B------:R1:W-:Y:S01]  /*4cf0*/  STS [R91.X4+0x180], R40 ;  /* 0x000180285b007388 */ /* 0x0003e20000004800 */
[----:B------:R-:W-:-:S03]  /*4d00*/  ULEA.HI.X UR18, UR18, UR31, UR19, 0x2, UP0 ;  /* 0x0000001f12127291 */ /* 0x000fc600080f1413 */
[----:B------:R-:W2:Y:S04]  /*4d10*/  SHFL.UP PT, R43, R86, 0x10, RZ ;  /* 0x06000000562b7989 */ /* 0x000ea800000e00ff */
[----:B------:R-:W-:Y:S04]  /*4d20*/  STS [R90.X4+0x200], R145 ;  /* 0x000200915a007388 */ /* 0x000fe80000004800 */
[----:B------:R-:W-:Y:S04]  /*4d30*/  STS [R83.X4+0x280], R146 ;  /* 0x0002809253007388 */ /* 0x000fe80000004800 */
[----:B------:R3:W-:Y:S01]  /*4d40*/  STS [R82.X4+0x300], R41 ;  /* 0x0003002952007388 */ /* 0x0007e20000004800 */
[----:B------:R-:W-:-:S03]  /*4d50*/  ISETP.NE.AND P2, PT, R111, 0x1f, PT ;  /* 0x0000001f6f00780c */ /* 0x000fc60003f45270 */
[----:B------:R4:W-:Y:S04]  /*4d60*/  STS [R81.X4+0x380], R88 ;  /* 0x0003805851007388 */ /* 0x0009e80000004800 */
[----:B------:R-:W-:Y:S01]  /*4d70*/  STS [R80.X4+0x400], R151 ;  /* 0x0004009750007388 */ /* 0x000fe20000004800 */
[----:B-1----:R-:W-:-:S03]  /*4d80*/  MOV R40, UR26 ;  /* 0x0000001a00287c02 */ /* 0x002fc60008000f00 */
[----:B------:R-:W-:Y:S01]  /*4d90*/  STS [R79.X4+0x480], R152 ;  /* 0x000480984f007388 */ /* 0x000fe20000004800 */
[----:B---3--:R-:W-:-:S03]  /*4da0*/  IMAD.U32 R41, RZ, RZ, UR18 ;  /* 0x00000012ff297e24 */ /* 0x008fc6000f8e00ff */
[----:B------:R-:W-:Y:S01]  /*4db0*/  STS [R78.X4+0x500], R149 ;  /* 0x000500954e007388 */ /* 0x000fe20000004800 */
[----:B------:R-:W-:-:S03]  /*4dc0*/  ISETP.GE.AND P1, PT, R111, 0x10, PT ;  /* 0x000000106f00780c */ /* 0x000fc60003f26270 */
[----:B------:R-:W-:Y:S04]  /*4dd0*/  STS [R77.X4+0x580], R150 ;  /* 0x000580964d007388 */ /* 0x000fe80000004800 */
[----:B------:R-:W-:Y:S04]  /*4de0*/  STS [R76.X4+0x600], R147 ;  /* 0x000600934c007388 */ /* 0x000fe80000004800 */
[----:B------:R-:W-:Y:S04]  /*4df0*/  STS [R75.X4+0x680], R148 ;  /* 0x000680944b007388 */ /* 0x000fe80000004800 */
[----:B------:R-:W-:Y:S04]  /*4e00*/  STS [R74.X4+0x700], R45 ;  /* 0x0007002d4a007388 */ /* 0x000fe80000004800 */
[----:B------:R1:W-:Y:S01]  /*4e10*/  STS [R73.X4+0x780], R44 ;  /* 0x0007802c49007388 */ /* 0x0003e20000004800 */
[----:B------:R-:W-:-:S06]  /*4e20*/  NOP ;  /* 0x0000000000007918 */ /* 0x000fcc0000000000 */
[----:B------:R3:W5:Y:S01]  /*4e30*/  LDG.E R145, [R40.64] ;  /* 0x0000001428917981 */ /* 0x000762000c1e1900 */
[----:B------:R-:W-:Y:S01]  /*4e40*/  HFMA2.MMA R89, -RZ, RZ, 0, 0 ;  /* 0x00000000ff597435 */ /* 0x000fe200000001ff */
[----:B------:R-:W-:Y:S01]  /*4e50*/  USHF.L.U32 UR27, UR7, 0x3, URZ ;  /* 0x00000003071b7899 */ /* 0x000fe2000800063f */
[----:B----4-:R-:W-:Y:S01]  /*4e60*/  MOV R88, 0x3f800000 ;  /* 0x3f80000000587802 */ /* 0x010fe20000000f00 */
[----:B0-----:R-:W-:Y:S01]  /*4e70*/  @P1 FFMA.FTZ R87, R86, R42, R87 ;  /* 0x0000002a56571223 */ /* 0x001fe20000010057 */
[----:B------:R-:W-:Y:S04]  /*4e80*/  LDS R146, [R57.X4] ;  /* 0x0000000039927984 */ /* 0x000fe80000004800 */
[----:B------:R-:W-:Y:S01]  /*4e90*/  LDS R147, [R72.X4+0x4] ;  /* 0x0000040048937984 */ /* 0x000fe20000004800 */
[----:B---3--:R-:W-:-:S03]  /*4ea0*/  SHF.R.U32.HI R40, RZ, 0x5, R112 ;  /* 0x00000005ff287819 */ /* 0x008fc60000011670 */
[----:B------:R-:W-:Y:S01]  /*4eb0*/  LDS R148, [R71.X4+0x8] ;  /* 0x0000080047947984 */ /* 0x000fe20000004800 */
[C---:B------:R-:W-:Y:S02]  /*4ec0*/  ISETP.NE.AND P5, PT, R40.reuse, RZ, PT ;  /* 0x000000ff2800720c */ /* 0x040fe40003fa5270 */
[C---:B------:R-:W-:Y:S01]  /*4ed0*/  ISETP.NE.AND P3, PT, R40.reuse, 0x3, PT ;  /* 0x000000032800780c */ /* 0x040fe20003f65270 */
[----:B------:R-:W-:Y:S01]  /*4ee0*/  LDS R149, [R70.X4+0xc] ;  /* 0x00000c0046957984 */ /* 0x000fe20000004800 */
[----:B------:R-:W-:Y:S02]  /*4ef0*/  ISETP.NE.AND P4, PT, R40, 0x2, PT ;  /* 0x000000022800780c */ /* 0x000fe40003f85270 */
[----:B------:R-:W-:Y:S01]  /*4f00*/  @!P2 SHF.R.U32.HI R40, RZ, 0x2, R112 ;  /* 0x00000002ff28a819 */ /* 0x000fe20000011670 */
[----:B--2---:R-:W-:Y:S01]  /*4f10*/  @P1 FMUL.FTZ R86, R86, R43 ;  /* 0x0000002b56561220 */ /* 0x004fe20000410000 */
[----:B------:R-:W-:Y:S02]  /*4f20*/  LDS R150, [R69.X4+0x10] ;  /* 0x0000100045967984 */ /* 0x000fe40000004800 */
[----:B-1----:R-:W-:-:S02]  /*4f30*/  @!P2 LOP3.LUT R44, R40, 0x3ffffff8, RZ, 0xc0, !PT ;  /* 0x3ffffff8282ca812 */ /* 0x002fc400078ec0ff */
[----:B------:R-:W-:Y:S04]  /*4f40*/  LDS R151, [R68.X4+0x14] ;  /* 0x0000140044977984 */ /* 0x000fe80000004800 */
[----:B------:R-:W-:Y:S04]  /*4f50*/  LDS R152, [R67.X4+0x18] ;  /* 0x0000180043987984 */ /* 0x000fe80000004800 */
[----:B------:R-:W-:Y:S04]  /*4f60*/  LDS R153, [R66.X4+0x1c] ;  /* 0x00001c0042997984 */ /* 0x000fe80000004800 */
[----:B------:R-:W-:Y:S04]  /*4f70*/  LDS R154, [R65.X4+0x20] ;  /* 0x00002000419a7984 */ /* 0x000fe80000004800 */
[----:B------:R-:W-:Y:S04]  /*4f80*/  @!P0 LDS.64 R88, [UR27+0x2150] ;  /* 0x0021501bff588984 */ /* 0x000fe80008000a00 */
[----:B------:R-:W-:Y:S04]  /*4f90*/  LDS R155, [R64.X4+0x24] ;  /* 0x00002400409b7984 */ /* 0x000fe80000004800 */
[----:B------:R-:W-:Y:S04]  /*4fa0*/  LDS R156, [R63.X4+0x28] ;  /* 0x000028003f9c7984 */ /* 0x000fe80000004800 */
[----:B------:R-:W-:Y:S04]  /*4fb0*/  LDS R157, [R62.X4+0x2c] ;  /* 0x00002c003e9d7984 */ /* 0x000fe80000004800 */
[----:B------:R-:W-:Y:S04]  /*4fc0*/  LDS R158, [R61.X4+0x30] ;  /* 0x000030003d9e7984 */ /* 0x000fe80000004800 */
[----:B------:R-:W-:Y:S04]  /*4fd0*/  LDS R159, [R60.X4+0x34] ;  /* 0x000034003c9f7984 */ /* 0x000fe80000004800 */
[----:B------:R-:W-:Y:S04]  /*4fe0*/  LDS R160, [R59.X4+0x38] ;  /* 0x000038003ba07984 */ /* 0x000fe80000004800 */
[----:B------:R-:W-:Y:S04]  /*4ff0*/  LDS R161, [R58.X4+0x3c] ;  /* 0x00003c003aa17984 */ /* 0x000fe80000004800 */
[----:B------:R-:W-:Y:S04]  /*5000*/  @!P2 STS.64 [R44+0x2110], R86 ;  /* 0x002110562c00a388 */ /* 0x000fe80000000a00 */
[----:B------:R-:W-:Y:S06]  /*5010*/  BAR.SYNC.DEFER_BLOCKING 0x0 ;  /* 0x0000000000007b1d */ /* 0x000fec0000010000 */
[----:B------:R-:W0:Y:S04]  /*5020*/  LDS.128 R40, [0x2110] ;  /* 0x00211000ff287984 */ /* 0x000e280000000c00 */
[----:B------:R-:W1:Y:S04]  /*5030*/  LDS.128 R44, [0x2120] ;  /* 0x00212000ff2c7984 */ /* 0x000e680000000c00 */
[----:B------:R-:W-:Y:S04]  /*5040*/  SHFL.UP PT, R86, R86, 0x1, RZ ;  /* 0x0420000056567989 */ /* 0x000fe800000e00ff */
[----:B------:R-:W2:Y:S01]  /*5050*/  SHFL.UP PT, R87, R87, 0x1, RZ ;  /* 0x0420000057577989 */ /* 0x000ea200000e00ff */
[----:B------:R-:W-:Y:S01]  /*5060*/  ISETP.NE.AND P1, PT, R111, RZ, P5 ;  /* 0x000000ff6f00720c */ /* 0x000fe20002f25270 */
[----:B------:R-:W-:Y:S01]  /*5070*/  BSSY B0, `(.L_x_2797) ;  /* 0x0000018000007945 */ /* 0x000fe20003800000 */
[----:B0-----:R-:W-:-:S02]  /*5080*/  FFMA.FTZ R43, R41, R42, R43 ;  /* 0x0000002a292b7223 */ /* 0x001fc4000001002b */
[----:B------:R-:W-:Y:S02]  /*5090*/  FMUL.FTZ R42, R40, R42 ;  /* 0x0000002a282a7220 */ /* 0x000fe40000410000 */
[C---:B-1----:R-:W-:Y:S01]  /*50a0*/  FFMA.FTZ R45, R43.reuse, R44, R45 ;  /* 0x0000002c2b2d7223 */ /* 0x042fe2000001002d */
[----:B------:R-:W-:Y:S02]  /*50b0*/  FSEL R41, R43, R41, !P4 ;  /* 0x000000292b297208 */ /* 0x000fe40006000000 */
[C---:B------:R-:W-:Y:S01]  /*50c0*/  FSEL R40, R42.reuse, R40, !P4 ;  /* 0x000000282a287208 */ /* 0x040fe20006000000 */
[----:B------:R-:W-:Y:S01]  /*50d0*/  FMUL.FTZ R42, R42, R44 ;  /* 0x0000002c2a2a7220 */ /* 0x000fe20000410000 */
[----:B------:R-:W-:-:S04]  /*50e0*/  FSEL R41, R45, R41, !P3 ;  /* 0x000000292d297208 */ /* 0x000fc80005800000 */
[----:B------:R-:W-:Y:S01]  /*50f0*/  FSEL R40, R42, R40, !P3 ;  /* 0x000000282a287208 */ /* 0x000fe20005800000 */
[----:B--2---:R-:W-:-:S04]  /*5100*/  @P1 FFMA.FTZ R41, R86, R41, R87 ;  /* 0x0000002956291223 */ /* 0x004fc80000010057 */
[----:B------:R-:W-:Y:S01]  /*5110*/  @P1 FMUL.FTZ R40, R86, R40 ;  /* 0x0000002856281220 */ /* 0x000fe20000410000 */
[----:B------:R-:W-:Y:S01]  /*5120*/  @P5 MOV R87, R41 ;  /* 0x0000002900575202 */ /* 0x000fe20000000f00 */
[C---:B------:R-:W-:Y:S01]  /*5130*/  FFMA.FTZ R47, R46.reuse, R45, R47 ;  /* 0x0000002d2e2f7223 */ /* 0x040fe2000001002f */
[----:B------:R-:W-:Y:S01]  /*5140*/  @P5 MOV R41, R89 ;  /* 0x0000005900295202 */ /* 0x000fe20000000f00 */
[----:B------:R-:W-:Y:S02]  /*5150*/  @P5 IMAD.MOV.U32 R86, RZ, RZ, R40 ;  /* 0x000000ffff565224 */ /* 0x000fe400078e0028 */
[----:B------:R-:W-:Y:S02]  /*5160*/  FMUL.FTZ R42, R46, R42 ;  /* 0x0000002a2e2a7220 */ /* 0x000fe40000410000 */
        /* <DEDUP_REMOVED lines=8> */
.L_x_2798:
[----:B------:R-:W-:Y:S05]  /*51f0*/  BSYNC B0 ;  /* 0x0000000000007941 */ /* 0x000fea0003800000 */
.L_x_2797:
[----:B------:R-:W-:Y:S01]  /*5200*/  BAR.SYNC.DEFER_BLOCKING 0x0 ;  /* 0x0000000000007b1d */ /* 0x000fe20000010000 */
[----:B------:R-:W-:-:S05]  /*5210*/  ISETP.NE.AND P1, PT, R112, RZ, PT ;  /* 0x000000ff7000720c */ /* 0x000fca0003f25270 */
        /* <DEDUP_REMOVED lines=22> */
[----:B------:R1:W-:Y:S01]  /*5380*/  STS.64 [UR27+0x2150], R40 ;  /* 0x00215028ff007988 */ /* 0x0003e20008000a1b */
[----:B------:R-:W-:Y:S02]  /*5390*/  UIMAD UR18, UR5, UR18, UR7 ;  /* 0x00000012051272a4 */ /* 0x000fe4000f8e0207 */
[----:B------:R-:W-:Y:S02]  /*53a0*/  ULDC.64 UR30, c[0x0][0x260] ;  /* 0x00009800001e7ab9 */ /* 0x000fe40000000a00 */
[----:B------:R-:W-:Y:S02]  /*53b0*/  USHF.R.S32.HI UR19, URZ, 0x1f, UR18 ;  /* 0x0000001f3f137899 */ /* 0x000fe40008011412 */
[----:B------:R-:W-:-:S04]  /*53c0*/  UIADD3 UR26, UP0, UR10, UR18, URZ ;  /* 0x000000120a1a7290 */ /* 0x000fc8000ff1e03f */
[----:B------:R-:W-:Y:S02]  /*53d0*/  ULEA.HI.X.SX32 UR19, UR10, UR19, 0x1, UP0 ;  /* 0x000000130a137291 */ /* 0x000fe400080f0e3f */
[----:B------:R-:W-:-:S04]  /*53e0*/  ULEA UR18, UP0, UR26, UR30, 0x3 ;  /* 0x0000001e1a127291 */ /* 0x000fc8000f80183f */
[----:B------:R-:W-:Y:S02]  /*53f0*/  ULEA.HI.X UR19, UR26, UR31, UR19, 0x3, UP0 ;  /* 0x0000001f1a137291 */ /* 0x000fe400080f1c13 */
[----:B------:R-:W-:-:S04]  /*5400*/  IMAD.U32 R42, RZ, RZ, UR18 ;  /* 0x00000012ff2a7e24 */ /* 0x000fc8000f8e00ff */
[----:B------:R-:W-:-:S05]  /*5410*/  MOV R43, UR19 ;  /* 0x00000013002b7c02 */ /* 0x000fca0008000f00 */
[----:B------:R1:W-:Y:S02]  /*5420*/  STG.E.64 [R42.64], R40 ;  /* 0x000000282a007986 */ /* 0x0003e4000c101b14 */
.L_x_2800:
[----:B------:R-:W-:Y:S05]  /*5430*/  BSYNC B0 ;  /* 0x0000000000007941 */ /* 0x000fea0003800000 */
.L_x_2799:
[----:B------:R-:W-:Y:S01]  /*5440*/  UIADD3 UR7, UR7, 0x1, URZ ;  /* 0x0000000107077890 */ /* 0x000fe2000fffe03f */
[-C--:B-----5:R-:W-:Y:S01]  /*5450*/  FMUL.FTZ R146, R146, R145.reuse ;  /* 0x0000009192927220 */ /* 0x0a0fe20000410000 */
[----:B------:R-:W-:Y:S01]  /*5460*/  ULDC UR18, c[0x0][0x16c] ;  /* 0x00005b0000127ab9 */ /* 0x000fe20000000800 */
[-C--:B------:R-:W-:Y:S01]  /*5470*/  FMUL.FTZ R147, R147, R145.reuse ;  /* 0x0000009193937220 */ /* 0x080fe20000410000 */
[----:B------:R-:W-:Y:S01]  /*5480*/  UISETP.GE.AND UP0, UPT, UR7, UR18, UPT ;  /* 0x000000120700728c */ /* 0x000fe2000bf06270 */
[-C--:B------:R-:W-:Y:S02]  /*5490*/  FMUL.FTZ R148, R148, R145.reuse ;  /* 0x0000009194947220 */ /* 0x080fe40000410000 */
[-C--:B------:R-:W-:Y:S02]  /*54a0*/  FMUL.FTZ R149, R149, R145.reuse ;  /* 0x0000009195957220 */ /* 0x080fe40000410000 */
[-C--:B------:R-:W-:Y:S01]  /*54b0*/  FMUL.FTZ R150, R150, R145.reuse ;  /* 0x0000009196967220 */ /* 0x080fe20000410000 */
[----:B------:R-:W-:Y:S01]  /*54c0*/  PLOP3.LUT P1, PT, PT, PT, UP0, 0x80, 0x0 ;  /* 0x000000000000781c */ /* 0x000fe20003f2f008 */
        /* <DEDUP_REMOVED lines=8> */
[-C--:B-1----:R-:W-:Y:S02]  /*5550*/  FMUL.FTZ R40, R159, R145.reuse ;  /* 0x000000919f287220 */ /* 0x082fe40000410000 */
[-C--:B------:R-:W-:Y:S02]  /*5560*/  FMUL.FTZ R41, R160, R145.reuse ;  /* 0x00000091a0297220 */ /* 0x080fe40000410000 */
[----:B------:R-:W-:Y:S02]  /*5570*/  FMUL.FTZ R161, R161, R145 ;  /* 0x00000091a1a17220 */ /* 0x000fe40000410000 */
[----:B------:R-:W-:Y:S02]  /*5580*/  FFMA.FTZ R16, R113, R146, R16 ;  /* 0x0000009271107223 */ /* 0x000fe40000010010 */
[----:B------:R-:W-:-:S02]  /*5590*/  FFMA.FTZ R15, R116, R147, R15 ;  /* 0x00000093740f7223 */ /* 0x000fc4000001000f */
[----:B------:R-:W-:Y:S02]  /*55a0*/  FFMA.FTZ R14, R117, R148, R14 ;  /* 0x00000094750e7223 */ /* 0x000fe4000001000e */
[----:B------:R-:W-:Y:S02]  /*55b0*/  FFMA.FTZ R13, R120, R149, R13 ;  /* 0x00000095780d7223 */ /* 0x000fe4000001000d */
[----:B------:R-:W-:Y:S02]  /*55c0*/  FFMA.FTZ R12, R121, R150, R12 ;  /* 0x00000096790c7223 */ /* 0x000fe4000001000c */
[----:B------:R-:W-:Y:S02]  /*55d0*/  FFMA.FTZ R11, R124, R151, R11 ;  /* 0x000000977c0b7223 */ /* 0x000fe4000001000b */
        /* <DEDUP_REMOVED lines=9> */
[----:B------:R-:W-:Y:S01]  /*5670*/  FFMA.FTZ R0, R143, R161, R0 ;  /* 0x000000a18f007223 */ /* 0x000fe20000010000 */
[----:B------:R-:W-:Y:S01]  /*5680*/  @P1 CALL.REL.NOINC `(.L_x_2796) ;  /* 0x0000001000001944 */ /* 0x000fe20003c00000 */
[----:B------:R-:W-:Y:S05]  /*5690*/  BRA `(.L_x_2801) ;  /* 0xffffe71000007947 */ /* 0x000fea000383ffff */
.L_x_2796:
[----:B------:R-:W-:Y:S01]  /*56a0*/  BAR.SYNC.DEFER_BLOCKING 0x0 ;  /* 0x0000000000007b1d */ /* 0x000fe20000010000 */
[----:B------:R-:W-:Y:S02]  /*56b0*/  ISETP.NE.AND P0, PT, R112, RZ, PT ;  /* 0x000000ff7000720c */ /* 0x000fe40003f05270 */
[----:B------:R-:W-:-:S03]  /*56c0*/  MOV R18, UR28 ;  /* 0x0000001c00127c02 */ /* 0x000fc60008000f00 */
[----:B------:R-:W-:Y:S01]  /*56d0*/  ULDC.64 UR26, c[0x0][0x200] ;  /* 0x00008000001a7ab9 */ /* 0x000fe20000000a00 */
[----:B------:R-:W-:Y:S01]  /*56e0*/  BSSY B0, `(.L_x_2802) ;  /* 0x000003b000007945 */ /* 0x000fe20003800000 */
[----:B------:R-:W-:Y:S02]  /*56f0*/  UIMAD UR7, UR25, UR26, URZ ;  /* 0x0000001a190772a4 */ /* 0x000fe4000f8e023f */
[----:B------:R-:W-:Y:S02]  /*5700*/  UIMAD.WIDE.U32 UR18, UR24, UR26, URZ ;  /* 0x0000001a181272a5 */ /* 0x000fe4000f8e003f */
[----:B------:R-:W-:-:S04]  /*5710*/  UIMAD UR26, UR24, UR27, UR7 ;  /* 0x0000001b181a72a4 */ /* 0x000fc8000f8e0207 */
[----:B------:R-:W-:Y:S01]  /*5720*/  UIADD3 UR7, UR19, UR26, URZ ;  /* 0x0000001a13077290 */ /* 0x000fe2000fffe03f */
        /* <DEDUP_REMOVED lines=35> */
[----:B------:R-:W1:Y:S02]  /*5960*/  LDS R0, [0x2100] ;  /* 0x00210000ff007984 */ /* 0x000e640000000800 */
[----:B-1----:R-:W-:-:S13]  /*5970*/  ISETP.GE.AND P0, PT, R84, R0, PT ;  /* 0x000000005400720c */ /* 0x002fda0003f06270 */
[----:B------:R-:W-:Y:S05]  /*5980*/  @P0 BRA `(.L_x_2803) ;  /* 0x0000010000000947 */ /* 0x000fea0003800000 */
[----:B------:R-:W-:Y:S01]  /*5990*/  USHF.L.U32 UR27, UR5, 0xb, URZ ;  /* 0x0000000b051b7899 */ /* 0x000fe2000800063f */
[----:B------:R-:W-:Y:S01]  /*59a0*/  MOV R5, UR24 ;  /* 0x0000001800057c02 */ /* 0x000fe20008000f00 */
[----:B------:R-:W-:-:S04]  /*59b0*/  ULDC.64 UR28, c[0x0][0x208] ;  /* 0x00008200001c7ab9 */ /* 0x000fc80000000a00 */
[----:B------:R-:W-:Y:S01]  /*59c0*/  IMAD.U32 R3, RZ, RZ, UR27 ;  /* 0x0000001bff037e24 */ /* 0x000fe2000f8e00ff */
[----:B------:R-:W-:Y:S01]  /*59d0*/  IADD3 R2, P0, R84, UR27, RZ ;  /* 0x0000001b54027c10 */ /* 0x000fe2000ff1e0ff */
[----:B------:R-:W-:-:S03]  /*59e0*/  UIMAD UR27, UR23, UR28, URZ ;  /* 0x0000001c171b72a4 */ /* 0x000fc6000f8e023f */
[----:B------:R-:W-:Y:S01]  /*59f0*/  LEA.HI.X.SX32 R3, R3, R85, 0x1, P0 ;  /* 0x0000005503037211 */ /* 0x000fe200000f0eff */
[----:B------:R-:W-:-:S04]  /*5a00*/  UIMAD UR27, UR22, UR29, UR27 ;  /* 0x0000001d161b72a4 */ /* 0x000fc8000f8e021b */
        /* <DEDUP_REMOVED lines=8> */
.L_x_2803:
[----:B------:R-:W-:Y:S05]  /*5a90*/  BSYNC B0 ;  /* 0x0000000000007941 */ /* 0x000fea0003800000 */
.L_x_2802:
[----:B------:R-:W-:Y:S01]  /*5aa0*/  ULDC.64 UR30, c[0x0][0x208] ;  /* 0x00008200001e7ab9 */ /* 0x000fe20000000a00 */
[----:B------:R-:W-:Y:S01]  /*5ab0*/  IMAD.MOV.U32 R3, RZ, RZ, 0x4 ;  /* 0x00000004ff037424 */ /* 0x000fe200078e00ff */
[----:B------:R-:W-:Y:S01]  /*5ac0*/  UMOV UR19, UR7 ;  /* 0x0000000700137c82 */ /* 0x000fe20008000000 */
[-C--:B------:R-:W-:Y:S01]  /*5ad0*/  ISETP.GE.AND P0, PT, R109, R0.reuse, PT ;  /* 0x000000006d00720c */ /* 0x080fe20003f06270 */
[----:B------:R-:W-:Y:S01]  /*5ae0*/  USHF.L.U32 UR26, UR5, 0xb, URZ ;  /* 0x0000000b051a7899 */ /* 0x000fe2000800063f */
[----:B------:R-:W-:Y:S01]  /*5af0*/  IMAD.WIDE R2, R84, R3, c[0x0][0x258] ;  /* 0x0000960054027625 */ /* 0x000fe200078e0203 */
[----:B------:R-:W-:Y:S01]  /*5b00*/  UIMAD UR28, UR23, UR30, URZ ;  /* 0x0000001e171c72a4 */ /* 0x000fe2000f8e023f */
[-C--:B------:R-:W-:Y:S01]  /*5b10*/  ISETP.GE.AND P1, PT, R108, R0.reuse, PT ;  /* 0x000000006c00720c */ /* 0x080fe20003f26270 */
[----:B------:R-:W-:Y:S01]  /*5b20*/  UIMAD.WIDE.U32 UR18, UR22, UR30, UR18 ;  /* 0x0000001e161272a5 */ /* 0x000fe2000f8e0012 */
[-C--:B------:R-:W-:Y:S01]  /*5b30*/  ISETP.GE.AND P3, PT, R106, R0.reuse, PT ;  /* 0x000000006a00720c */ /* 0x080fe20003f66270 */
[----:B------:R-:W-:Y:S01]  /*5b40*/  USHF.R.S32.HI UR27, URZ, 0x1f, UR26 ;  /* 0x0000001f3f1b7899 */ /* 0x000fe2000801141a */
[-C--:B------:R-:W-:Y:S01]  /*5b50*/  ISETP.GE.AND P4, PT, R105, R0.reuse, PT ;  /* 0x000000006900720c */ /* 0x080fe20003f86270 */
[----:B------:R-:W-:Y:S01]  /*5b60*/  UIMAD UR28, UR22, UR31, UR28 ;  /* 0x0000001f161c72a4 */ /* 0x000fe2000f8e021c */
[-C--:B------:R-:W-:Y:S01]  /*5b70*/  ISETP.GE.AND P5, PT, R104, R0.reuse, PT ;  /* 0x000000006800720c */ /* 0x080fe20003fa6270 */
[----:B------:R-:W-:Y:S01]  /*5b80*/  UIADD3 UR7, UP0, UR26, UR18, URZ ;  /* 0x000000121a077290 */ /* 0x000fe2000ff1e03f */
[----:B------:R-:W-:Y:S01]  /*5b90*/  ISETP.GE.AND P6, PT, R103, R0, PT ;  /* 0x000000006700720c */ /* 0x000fe20003fc6270 */
[----:B------:R-:W-:-:S02]  /*5ba0*/  UIADD3 UR5, UR5, 0x1, URZ ;  /* 0x0000000105057890 */ /* 0x000fc4000fffe03f */
[----:B------:R-:W-:Y:S02]  /*5bb0*/  UIADD3.X UR18, UR27, UR28, UR19, UP0, !UPT ;  /* 0x0000001c1b127290 */ /* 0x000fe400087fe413 */
[----:B-1----:R-:W-:Y:S01]  /*5bc0*/  MOV R5, UR7 ;  /* 0x0000000700057c02 */ /* 0x002fe20008000f00 */
[----:B------:R-:W-:Y:S02]  /*5bd0*/  ULDC UR7, c[0x0][0x174] ;  /* 0x00005d0000077ab9 */ /* 0x000fe40000000800 */
[----:B------:R-:W-:Y:S01]  /*5be0*/  UISETP.GE.AND UP0, UPT, UR5, UR7, UPT ;  /* 0x000000070500728c */ /* 0x000fe2000bf06270 */
[----:B------:R-:W-:Y:S01]  /*5bf0*/  MOV R4, UR18 ;  /* 0x0000001200047c02 */ /* 0x000fe20008000f00 */
[----:B------:R-:W-:Y:S01]  /*5c00*/  UIADD3 UR16, UP1, UR16, 0x2000, URZ ;  /* 0x0000200010107890 */ /* 0x000fe2000ff3e03f */
[C---:B------:R-:W-:Y:S01]  /*5c10*/  LEA R2, P2, R5.reuse, R2, 0x2 ;  /* 0x0000000205027211 */ /* 0x040fe200078410ff */
[----:B------:R-:W-:Y:S02]  /*5c20*/  UIADD3 UR13, UP2, UR13, 0x2000, URZ ;  /* 0x000020000d0d7890 */ /* 0x000fe4000ff5e03f */
[----:B------:R-:W-:Y:S01]  /*5c30*/  UIADD3 UR12, UP3, UR12, 0x2000, URZ ;  /* 0x000020000c0c7890 */ /* 0x000fe2000ff7e03f */
[----:B------:R-:W-:Y:S01]  /*5c40*/  LEA.HI.X R3, R5, R3, R4, 0x2, P2 ;  /* 0x0000000305037211 */ /* 0x000fe200010f1404 */
[----:B------:R-:W-:Y:S01]  /*5c50*/  UIADD3.X UR17, URZ, UR17, URZ, UP1, !UPT ;  /* 0x000000113f117290 */ /* 0x000fe20008ffe43f */
[----:B------:R-:W-:Y:S01]  /*5c60*/  ISETP.GE.AND P2, PT, R107, R0, PT ;  /* 0x000000006b00720c */ /* 0x000fe20003f46270 */
[----:B------:R-:W-:-:S02]  /*5c70*/  UIADD3.X UR15, URZ, UR15, URZ, UP2, !UPT ;  /* 0x0000000f3f0f7290 */ /* 0x000fc400097fe43f */
[----:B------:R1:W-:Y:S01]  /*5c80*/  @!P0 STG.E [R2.64+0x80], R93 ;  /* 0x0000805d02008986 */ /* 0x0003e2000c101914 */
[-C--:B------:R-:W-:Y:S01]  /*5c90*/  ISETP.GE.AND P0, PT, R102, R0.reuse, PT ;  /* 0x000000006600720c */ /* 0x080fe20003f06270 */
[----:B------:R-:W-:Y:S02]  /*5ca0*/  UIADD3.X UR14, URZ, UR14, URZ, UP3, !UPT ;  /* 0x0000000e3f0e7290 */ /* 0x000fe40009ffe43f */
        /* <DEDUP_REMOVED lines=22> */
[----:B-1----:R-:W-:Y:S01]  /*5e10*/  @P0 CALL.REL.NOINC `(.L_x_2804) ;  /* 0x0000001000000944 */ /* 0x002fe20003c00000 */
[----:B------:R-:W-:Y:S05]  /*5e20*/  BRA `(.L_x_2805) ;  /* 0xffffaa8000007947 */ /* 0x000fea000383ffff */
.L_x_2804:
[----:B------:R-:W-:Y:S05]  /*5e30*/  EXIT ;  /* 0x000000000000794d */ /* 0x000fea0003800000 */
.L_x_2806:
        /* <DEDUP_REMOVED lines=12> */
.L_x_5402:


//--------------------- .text._Z25selective_scan_fwd_kernelI32Selective_Scan_fwd_kernel_traitsILi128ELi16ELi1ELb0ELb0ELb1ELb1EffEEv13SSMParamsBase --------------------------
	.section	.text._Z25selective_scan_fwd_kernelI32Selective_Scan_fwd_kernel_traitsILi128ELi16ELi1ELb0ELb0ELb1ELb1EffEEv13SSMParamsBase,"ax",@progbits
	.sectioninfo	@"SHI_REGISTERS=168"
	.align	128
        .global         _Z25selective_scan_fwd_kernelI32Selective_Scan_fwd_kernel_traitsILi128ELi16ELi1ELb0ELb0ELb1ELb1EffEEv13SSMParamsBase
        .type           _Z25selective_scan_fwd_kernelI32Selective_Scan_fwd_kernel_traitsILi128ELi16ELi1ELb0ELb0ELb1ELb1EffEEv13SSMParamsBase,@function
        .size           _Z25selective_scan_fwd_kernelI32Selective_Scan_fwd_kernel_traitsILi128ELi16ELi1ELb0ELb0ELb1ELb1EffEEv13SSMParamsBase,(.L_x_5403 - _Z25selective_scan_fwd_kernelI32Selective_Scan_fwd_kernel_traitsILi128ELi16ELi1ELb0ELb0ELb1ELb1EffEEv13SSMParamsBase)
        .other          _Z25selective_scan_fwd_kernelI32Selective_Scan_fwd_kernel_traitsILi128ELi16ELi1ELb0ELb0ELb1ELb1EffEEv13SSMParamsBase,@"STO_CUDA_ENTRY STV_DEFAULT"
_Z25selective_scan_fwd_kernelI32Selective_Scan_fwd_kernel_traitsILi128ELi16ELi1ELb0ELb0ELb1ELb1EffEEv13SSMParamsBase:
.text._Z25selective_scan_fwd_kernelI32Selective_Scan_fwd_kernel_traitsILi128ELi16ELi1ELb0ELb0ELb1ELb1EffEEv13SSMParamsBase:
        /* <DEDUP_REMOVED lines=25> */
[----:B------:R-:W-:Y:S01]  /*0190*/  MOV R5, UR7 ;  /* 0x0000000700057c02 */ /* 0x000fe20008000f00 */
        /* <DEDUP_REMOVED lines=34> */
[----:B------:R-:W-:Y:S01]  /*03c0*/  IMAD.MOV.U32 R0, RZ, RZ, c[0x0][0x174] ;  /* 0x00005d00ff007624 */ /* 0x000fe200078e00ff */
        /* <DEDUP_REMOVED lines=26> */
[----:B------:R-:W-:Y:S02]  /*0570*/  ULEA UR13, UP1, UR6, UR28, 0x2 ;  /* 0x0000001c060d7291 */ /* 0x000fe4000f82103f */
[----:B------:R-:W-:Y:S02]  /*0580*/  UIADD3 UR14, UR5, UR14, URZ ;  /* 0x0000000e050e7290 */ /* 0x000fe4000fffe03f */
[----:B------:R-:W-:Y:S02]  /*0590*/  ULEA.HI.X UR15, UR6, UR29, UR15, 0x2, UP1 ;  /* 0x0000001d060f7291 */ /* 0x000fe400088f140f */
[----:B------:R-:W-:Y:S02]  /*05a0*/  UMOV UR5, URZ ;  /* 0x0000003f00057c82 */ /* 0x000fe40008000000 */
[----:B------:R-:W-:-:S02]  /*05b0*/  UMOV UR6, URZ ;  /* 0x0000003f00067c82 */ /* 0x000fc40008000000 */
[----:B-----5:R2:W3:Y:S01]  /*05c0*/  @P1 R2UR UR5, R2 ;  /* 0x00000000020513c2 */ /* 0x0204e200000e0000 */
[----:B------:R-:W-:Y:S02]  /*05d0*/  ULDC.64 UR18, c[0x0][0x198] ;  /* 0x0000660000127ab9 */ /* 0x000fe40000000a00 */
[----:B------:R-:W-:Y:S02]  /*05e0*/  UIMAD UR16, UR25, UR18, URZ ;  /* 0x00000012191072a4 */ /* 0x000fe4000f8e023f */
[----:B------:R-:W-:Y:S01]  /*05f0*/  UIMAD.WIDE.U32 UR10, UR12, UR20, UR10 ;  /* 0x000000140c0a72a5 */ /* 0x000fe2000f8e000a */
[C---:B0-----:R-:W-:Y:S01]  /*0600*/  SHF.L.U32 R162, R112.reuse, 0x4, RZ ;  /* 0x0000000470a27819 */ /* 0x041fe200000006ff */
[----:B------:R-:W-:Y:S01]  /*0610*/  UIMAD UR17, UR12, UR21, UR17 ;  /* 0x000000150c1172a4 */ /* 0x000fe2000f8e0211 */
[----:B------:R2:W0:Y:S01]  /*0620*/  @P2 R2UR UR6, R4 ;  /* 0x00000000040623c2 */ /* 0x00042200000e0000 */
[----:B------:R-:W-:Y:S01]  /*0630*/  UIMAD.WIDE.U32 UR8, UR24, UR18, URZ ;  /* 0x00000012180872a5 */ /* 0x000fe2000f8e003f */
[----:B------:R-:W-:Y:S01]  /*0640*/  LOP3.LUT R0, R112, 0x1f, RZ, 0xc0, !PT ;  /* 0x0000001f70007812 */ /* 0x000fe200078ec0ff */
[----:B------:R-:W-:Y:S01]  /*0650*/  ULDC.64 UR30, c[0x0][0x230] ;  /* 0x00008c00001e7ab9 */ /* 0x000fe20000000a00 */
[----:B------:R-:W-:Y:S01]  /*0660*/  LOP3.LUT R110, R162, 0xfffffe00, RZ, 0xc0, !PT ;  /* 0xfffffe00a26e7812 */ /* 0x000fe200078ec0ff */
[----:B------:R-:W-:Y:S01]  /*0670*/  UIMAD UR18, UR24, UR19, UR16 ;  /* 0x00000013181272a4 */ /* 0x000fe2000f8e0210 */
[----:B------:R-:W-:Y:S01]  /*0680*/  LOP3.LUT R84, R0, 0xfffffe00, R162, 0xf8, !PT ;  /* 0xfffffe0000547812 */ /* 0x000fe200078ef8a2 */
[----:B------:R-:W-:Y:S01]  /*0690*/  ULEA UR16, UP2, UR10, UR30, 0x2 ;  /* 0x0000001e0a107291 */ /* 0x000fe2000f84103f */
[C---:B------:R-:W-:Y:S01]  /*06a0*/  IADD3 R165, R162.reuse, 0x3, RZ ;  /* 0x00000003a2a57810 */ /* 0x040fe20007ffe0ff */
[----:B------:R-:W-:Y:S01]  /*06b0*/  UIADD3 UR17, UR11, UR17, URZ ;  /* 0x000000110b117290 */ /* 0x000fe2000fffe03f */
[C---:B------:R-:W-:Y:S01]  /*06c0*/  IADD3 R164, R162.reuse, 0x4, RZ ;  /* 0x00000004a2a47810 */ /* 0x040fe20007ffe0ff */
[----:B------:R-:W-:Y:S01]  /*06d0*/  ULDC UR7, c[0x0][0x164] ;  /* 0x0000590000077ab9 */ /* 0x000fe20000000800 */
[C---:B------:R-:W-:Y:S01]  /*06e0*/  IADD3 R163, R162.reuse, 0x5, RZ ;  /* 0x00000005a2a37810 */ /* 0x040fe20007ffe0ff */
[----:B------:R-:W-:Y:S01]  /*06f0*/  UIMAD UR7, UR26, UR7, UR24 ;  /* 0x000000071a0772a4 */ /* 0x000fe2000f8e0218 */
[----:B------:R-:W-:Y:S01]  /*0700*/  IADD3 R162, R162, 0x6, RZ ;  /* 0x00000006a2a27810 */ /* 0x000fe20007ffe0ff */
[----:B------:R-:W-:Y:S01]  /*0710*/  ULDC.64 UR20, c[0x0][0x240] ;  /* 0x0000900000147ab9 */ /* 0x000fe20000000a00 */
[----:B------:R-:W-:Y:S01]  /*0720*/  SHF.R.S32.HI R85, RZ, 0x1f, R84 ;  /* 0x0000001fff557819 */ /* 0x000fe20000011454 */
[----:B------:R-:W-:Y:S01]  /*0730*/  ULEA.HI.X UR17, UR10, UR31, UR17, 0x2, UP2 ;  /* 0x0000001f0a117291 */ /* 0x000fe200090f1411 */
[C---:B------:R-:W-:Y:S01]  /*0740*/  LOP3.LUT R109, R84.reuse, 0x20, RZ, 0xfc, !PT ;  /* 0x00000020546d7812 */ /* 0x040fe200078efcff */
[----:B------:R-:W-:Y:S01]  /*0750*/  ULEA UR12, UP0, UR4, UR20, 0x2 ;  /* 0x00000014040c7291 */ /* 0x000fe2000f80103f */
[C---:B------:R-:W-:Y:S01]  /*0760*/  LOP3.LUT R108, R84.reuse, 0x40, RZ, 0xfc, !PT ;  /* 0x00000040546c7812 */ /* 0x040fe200078efcff */
[----:B------:R-:W-:Y:S01]  /*0770*/  ULDC UR10, c[0x0][0x174] ;  /* 0x00005d00000a7ab9 */ /* 0x000fe20000000800 */
[C---:B------:R-:W-:Y:S01]  /*0780*/  LOP3.LUT R107, R84.reuse, 0x60, RZ, 0xfc, !PT ;  /* 0x00000060546b7812 */ /* 0x040fe200078efcff */
[----:B------:R-:W-:Y:S01]  /*0790*/  UIMAD UR7, UR7, UR10, URZ ;  /* 0x0000000a070772a4 */ /* 0x000fe2000f8e023f */
[C---:B------:R-:W-:Y:S01]  /*07a0*/  LOP3.LUT R106, R84.reuse, 0x80, RZ, 0xfc, !PT ;  /* 0x00000080546a7812 */ /* 0x040fe200078efcff */
[----:B------:R-:W-:Y:S01]  /*07b0*/  ULDC UR19, c[0x0][0x16c] ;  /* 0x00005b0000137ab9 */ /* 0x000fe20000000800 */
[C---:B------:R-:W-:Y:S01]  /*07c0*/  LOP3.LUT R105, R84.reuse, 0xa0, RZ, 0xfc, !PT ;  /* 0x000000a054697812 */ /* 0x040fe200078efcff */
[----:B------:R-:W-:Y:S01]  /*07d0*/  ULEA.HI.X UR14, UR4, UR21, UR14, 0x2, UP0 ;  /* 0x00000015040e7291 */ /* 0x000fe200080f140e */
[C---:B------:R-:W-:Y:S01]  /*07e0*/  LOP3.LUT R104, R84.reuse, 0xc0, RZ, 0xfc, !PT ;  /* 0x000000c054687812 */ /* 0x040fe200078efcff */
[----:B------:R-:W-:Y:S01]  /*07f0*/  UIADD3 UR11, UR9, UR18, URZ ;  /* 0x00000012090b7290 */ /* 0x000fe2000fffe03f */
[C---:B------:R-:W-:Y:S01]  /*0800*/  LOP3.LUT R103, R84.reuse, 0xe0, RZ, 0xfc, !PT ;  /* 0x000000e054677812 */ /* 0x040fe200078efcff */
[----:B------:R-:W-:Y:S01]  /*0810*/  UMOV UR4, URZ ;  /* 0x0000003f00047c82 */ /* 0x000fe20008000000 */
        /* <DEDUP_REMOVED lines=8> */
[----:B0123--:R-:W-:-:S02]  /*08a0*/  LOP3.LUT R95, R84, 0x1e0, RZ, 0xfc, !PT ;  /* 0x000001e0545f7812 */ /* 0x00ffc400078efcff */
.L_x_2850:
[----:B------:R-:W-:Y:S01]  /*08b0*/  BAR.SYNC.DEFER_BLOCKING 0x0 ;  /* 0x0000000000007b1d */ /* 0x000fe20000010000 */
[C---:B------:R-:W-:Y:S01]  /*08c0*/  SHF.L.U32 R21, R84.reuse, 0x2, RZ ;  /* 0x0000000254157819 */ /* 0x040fe200000006ff */
[----:B------:R-:W-:Y:S01]  /*08d0*/  CS2R R4, SRZ ;  /* 0x0000000000047805 */ /* 0x000fe2000001ff00 */
[----:B------:R-:W-:Y:S01]  /*08e0*/  SHF.L.U64.HI R23, R84, 0x2, R85 ;  /* 0x0000000254177819 */ /* 0x000fe20000010255 */
[----:B------:R-:W-:Y:S01]  /*08f0*/  IMAD.MOV.U32 R0, RZ, RZ, RZ ;  /* 0x000000ffff007224 */ /* 0x000fe200078e00ff */
        /* <DEDUP_REMOVED lines=36> */
[----:B------:R-:W-:Y:S02]  /*0b40*/  HFMA2.MMA R19, -RZ, RZ, 0, 0 ;  /* 0x00000000ff137435 */ /* 0x000fe400000001ff */
        /* <DEDUP_REMOVED lines=9> */
[----:B------:R-:W-:-:S02]  /*0be0*/  ISETP.GE.AND P2, PT, R84, UR18, PT ;  /* 0x0000001254007c0c */ /* 0x000fc4000bf46270 */
[C---:B------:R-:W-:Y:S02]  /*0bf0*/  IADD3 R18, R73.reuse, 0x20, RZ ;  /* 0x0000002049127810 */ /* 0x040fe40007ffe0ff */
[C---:B------:R-:W-:Y:S02]  /*0c00*/  IADD3 R92, R73.reuse, 0x40, RZ ;  /* 0x00000040495c7810 */ /* 0x040fe40007ffe0ff */
[C---:B------:R-:W-:Y:S02]  /*0c10*/  IADD3 R20, R73.reuse, 0x60, RZ ;  /* 0x0000006049147810 */ /* 0x040fe40007ffe0ff */
[C---:B------:R-:W-:Y:S02]  /*0c20*/  LEA.HI.SX32 R94, R73.reuse, R73, 0x1b ;  /* 0x00000049495e7211 */ /* 0x040fe400078fdaff */
[C---:B------:R-:W-:Y:S02]  /*0c30*/  IADD3 R90, R73.reuse, 0x80, RZ ;  /* 0x00000080495a7810 */ /* 0x040fe40007ffe0ff */
[----:B------:R-:W-:-:S02]  /*0c40*/  IADD3 R22, R73, 0xa0, RZ ;  /* 0x000000a049167810 */ /* 0x000fc40007ffe0ff */
[-C--:B------:R-:W-:Y:S01]  /*0c50*/  LEA.HI.SX32 R93, R18, R73.reuse, 0x1b ;  /* 0x00000049125d7211 */ /* 0x080fe200078fdaff */
[----:B------:R-:W-:Y:S01]  /*0c60*/  HFMA2.MMA R18, -RZ, RZ, 0, 0 ;  /* 0x00000000ff127435 */ /* 0x000fe200000001ff */
[C---:B------:R-:W-:Y:S02]  /*0c70*/  IADD3 R82, R73.reuse, 0xc0, RZ ;  /* 0x000000c049527810 */ /* 0x040fe40007ffe0ff */
[-C--:B------:R-:W-:Y:S02]  /*0c80*/  LEA.HI.SX32 R92, R92, R73.reuse, 0x1b ;  /* 0x000000495c5c7211 */ /* 0x080fe400078fdaff */
[C---:B------:R-:W-:Y:S02]  /*0c90*/  IADD3 R24, R73.reuse, 0xe0, RZ ;  /* 0x000000e049187810 */ /* 0x040fe40007ffe0ff */
[----:B------:R-:W-:Y:S02]  /*0ca0*/  LEA.HI.SX32 R91, R20, R73, 0x1b ;  /* 0x00000049145b7211 */ /* 0x000fe400078fdaff */
[----:B------:R-:W-:-:S02]  /*0cb0*/  IADD3 R80, R73, 0x100, RZ ;  /* 0x0000010049507810 */ /* 0x000fc40007ffe0ff */
[-C--:B------:R-:W-:Y:S02]  /*0cc0*/  LEA.HI.SX32 R90, R90, R73.reuse, 0x1b ;  /* 0x000000495a5a7211 */ /* 0x080fe400078fdaff */
[C---:B0-----:R-:W-:Y:S02]  /*0cd0*/  IADD3 R2, R73.reuse, 0x120, RZ ;  /* 0x0000012049027810 */ /* 0x041fe40007ffe0ff */
[-C--:B------:R-:W-:Y:S01]  /*0ce0*/  LEA.HI.SX32 R83, R22, R73.reuse, 0x1b ;  /* 0x0000004916537211 */ /* 0x080fe200078fdaff */
[----:B------:R-:W-:Y:S01]  /*0cf0*/  IMAD.MOV.U32 R22, RZ, RZ, RZ ;  /* 0x000000ffff167224 */ /* 0x000fe200078e00ff */
[C---:B------:R-:W-:Y:S02]  /*0d00*/  IADD3 R78, R73.reuse, 0x140, RZ ;  /* 0x00000140494e7810 */ /* 0x040fe40007ffe0ff */
[----:B------:R-:W-:Y:S02]  /*0d10*/  LEA.HI.SX32 R82, R82, R73, 0x1b ;  /* 0x0000004952527211 */ /* 0x000fe400078fdaff */
[----:B------:R-:W-:-:S02]  /*0d20*/  IADD3 R26, R73, 0x160, RZ ;  /* 0x00000160491a7810 */ /* 0x000fc40007ffe0ff */
[-C--:B------:R-:W-:Y:S01]  /*0d30*/  LEA.HI.SX32 R81, R24, R73.reuse, 0x1b ;  /* 0x0000004918517211 */ /* 0x080fe200078fdaff */
[----:B------:R-:W-:Y:S01]  /*0d40*/  HFMA2.MMA R24, -RZ, RZ, 0, 0 ;  /* 0x00000000ff187435 */ /* 0x000fe200000001ff */
[C---:B------:R-:W-:Y:S02]  /*0d50*/  IADD3 R76, R73.reuse, 0x180, RZ ;  /* 0x00000180494c7810 */ /* 0x040fe40007ffe0ff */
[-C--:B------:R-:W-:Y:S02]  /*0d60*/  LEA.HI.SX32 R80, R80, R73.reuse, 0x1b ;  /* 0x0000004950507211 */ /* 0x080fe400078fdaff */
[----:B------:R-:W-:Y:S02]  /*0d70*/  IADD3 R28, R73, 0x1a0, RZ ;  /* 0x000001a0491c7810 */ /* 0x000fe40007ffe0ff */
[-C--:B------:R-:W-:Y:S02]  /*0d80*/  LEA.HI.SX32 R79, R2, R73.reuse, 0x1b ;  /* 0x00000049024f7211 */ /* 0x080fe400078fdaff */
[----:B------:R-:W-:-:S02]  /*0d90*/  LEA.HI.SX32 R78, R78, R73, 0x1b ;  /* 0x000000494e4e7211 */ /* 0x000fc400078fdaff */
[-C--:B------:R-:W-:Y:S02]  /*0da0*/  LEA.HI.SX32 R77, R26, R73.reuse, 0x1b ;  /* 0x000000491a4d7211 */ /* 0x080fe400078fdaff */
        /* <DEDUP_REMOVED lines=23> */
[----:B------:R-:W-:Y:S02]  /*0f20*/  IADD3 R2, P0, R21, UR13, RZ ;  /* 0x0000000d15027c10 */ /* 0x000fe4000ff1e0ff */
[----:B------:R-:W-:Y:S02]  /*0f30*/  ISETP.GE.AND P4, PT, R107, UR18, PT ;  /* 0x000000126b007c0c */ /* 0x000fe4000bf86270 */
[----:B------:R-:W-:Y:S02]  /*0f40*/  IADD3.X R3, R23, UR15, RZ, P0, !PT ;  /* 0x0000000f17037c10 */ /* 0x000fe400087fe4ff */
[----:B------:R-:W-:Y:S02]  /*0f50*/  ISETP.GE.AND P0, PT, R108, UR18, PT ;  /* 0x000000126c007c0c */ /* 0x000fe4000bf06270 */
[----:B------:R-:W-:Y:S02]  /*0f60*/  ISETP.GE.AND P6, PT, R106, UR18, PT ;  /* 0x000000126a007c0c */ /* 0x000fe4000bfc6270 */
[----:B------:R-:W-:-:S02]  /*0f70*/  ISETP.GE.AND P5, PT, R105, UR18, PT ;  /* 0x0000001269007c0c */ /* 0x000fc4000bfa6270 */
[----:B------:R-:W-:Y:S02]  /*0f80*/  ISETP.GE.AND P3, PT, R104, UR18, PT ;  /* 0x0000001268007c0c */ /* 0x000fe4000bf66270 */
[----:B------:R-:W-:Y:S02]  /*0f90*/  MOV R20, RZ ;  /* 0x000000ff00147202 */ /* 0x000fe40000000f00 */
[----:B------:R-:W-:Y:S01]  /*0fa0*/  MOV R26, RZ ;  /* 0x000000ff001a7202 */ /* 0x000fe20000000f00 */
[----:B--2---:R0:W-:Y:S04]  /*0fb0*/  STS [R94.X4], R5 ;  /* 0x000000055e007388 */ /* 0x0041e80000004800 */
[----:B---3--:R1:W-:Y:S04]  /*0fc0*/  STS [R93.X4+0x80], R0 ;  /* 0x000080005d007388 */ /* 0x0083e80000004800 */
[----:B----4-:R2:W-:Y:S01]  /*0fd0*/  STS [R92.X4+0x100], R7 ;  /* 0x000100075c007388 */ /* 0x0105e20000004800 */
[----:B0-----:R-:W-:-:S03]  /*0fe0*/  MOV R5, RZ ;  /* 0x000000ff00057202 */ /* 0x001fc60000000f00 */
[----:B-----5:R0:W-:Y:S01]  /*0ff0*/  STS [R91.X4+0x180], R4 ;  /* 0x000180045b007388 */ /* 0x0201e20000004800 */
[----:B-1----:R-:W-:-:S03]  /*1000*/  IADD3 R0, R57, 0x2, RZ ;  /* 0x0000000239007810 */ /* 0x002fc60007ffe0ff */
[----:B------:R1:W-:Y:S01]  /*1010*/  STS [R90.X4+0x200], R9 ;  /* 0x000200095a007388 */ /* 0x0003e20000004800 */
[----:B------:R-:W-:Y:S01]  /*1020*/  LEA.HI.SX32 R71, R0, R57, 0x1b ;  /* 0x0000003900477211 */ /* 0x000fe200078fdaff */
[----:B--2---:R-:W-:Y:S02]  /*1030*/  IMAD.MOV.U32 R7, RZ, RZ, RZ ;  /* 0x000000ffff077224 */ /* 0x004fe400078e00ff */
[----:B------:R2:W-:Y:S01]  /*1040*/  STS [R83.X4+0x280], R6 ;  /* 0x0002800653007388 */ /* 0x0005e20000004800 */
[----:B0-----:R-:W-:-:S03]  /*1050*/  IADD3 R4, R57, 0x4, RZ ;  /* 0x0000000439047810 */ /* 0x001fc60007ffe0ff */
[----:B------:R0:W-:Y:S01]  /*1060*/  STS [R82.X4+0x300], R11 ;  /* 0x0003000b52007388 */ /* 0x0001e20000004800 */
[----:B------:R-:W-:Y:S01]  /*1070*/  LEA.HI.SX32 R69, R4, R57, 0x1b ;  /* 0x0000003904457211 */ /* 0x000fe200078fdaff */
[----:B-1----:R-:W-:Y:S02]  /*1080*/  HFMA2.MMA R9, -RZ, RZ, 0, 0 ;  /* 0x00000000ff097435 */ /* 0x002fe400000001ff */
[----:B------:R1:W-:Y:S01]  /*1090*/  STS [R81.X4+0x380], R8 ;  /* 0x0003800851007388 */ /* 0x0003e20000004800 */
[----:B--2---:R-:W-:-:S03]  /*10a0*/  IADD3 R6, R57, 0x6, RZ ;  /* 0x0000000639067810 */ /* 0x004fc60007ffe0ff */
[----:B------:R2:W-:Y:S01]  /*10b0*/  STS [R80.X4+0x400], R13 ;  /* 0x0004000d50007388 */ /* 0x0005e20000004800 */
[----:B------:R-:W-:-:S03]  /*10c0*/  LEA.HI.SX32 R67, R6, R57, 0x1b ;  /* 0x0000003906437211 */ /* 0x000fc600078fdaff */
[----:B------:R3:W-:Y:S01]  /*10d0*/  STS [R79.X4+0x480], R10 ;  /* 0x0004800a4f007388 */ /* 0x0007e20000004800 */
[----:B0-----:R-:W-:Y:S02]  /*10e0*/  MOV R11, RZ ;  /* 0x000000ff000b7202 */ /* 0x001fe40000000f00 */
[C---:B-1----:R-:W-:Y:S01]  /*10f0*/  IADD3 R8, R57.reuse, 0x8, RZ ;  /* 0x0000000839087810 */ /* 0x042fe20007ffe0ff */
[----:B------:R-:W-:Y:S01]  /*1100*/  STS [R78.X4+0x500], R15 ;  /* 0x0005000f4e007388 */ /* 0x000fe20000004800 */
[----:B--2---:R-:W-:Y:S02]  /*1110*/  IMAD.MOV.U32 R13, RZ, RZ, RZ ;  /* 0x000000ffff0d7224 */ /* 0x004fe400078e00ff */
[----:B------:R-:W-:Y:S01]  /*1120*/  LEA.HI.SX32 R65, R8, R57, 0x1b ;  /* 0x0000003908417211 */ /* 0x000fe200078fdaff */
[----:B------:R0:W-:Y:S01]  /*1130*/  STS [R77.X4+0x580], R12 ;  /* 0x0005800c4d007388 */ /* 0x0001e20000004800 */
[----:B---3--:R-:W-:-:S03]  /*1140*/  IADD3 R10, R57, 0xa, RZ ;  /* 0x0000000a390a7810 */ /* 0x008fc60007ffe0ff */
[----:B------:R-:W-:Y:S01]  /*1150*/  STS [R76.X4+0x600], R17 ;  /* 0x000600114c007388 */ /* 0x000fe20000004800 */
[----:B------:R-:W-:-:S03]  /*1160*/  LEA.HI.SX32 R63, R10, R57, 0x1b ;  /* 0x000000390a3f7211 */ /* 0x000fc600078fdaff */
[----:B------:R1:W-:Y:S01]  /*1170*/  STS [R75.X4+0x680], R14 ;  /* 0x0006800e4b007388 */ /* 0x0003e20000004800 */
[----:B0-----:R-:W-:-:S03]  /*1180*/  IADD3 R12, R57, 0xc, RZ ;  /* 0x0000000c390c7810 */ /* 0x001fc60007ffe0ff */
[----:B------:R0:W-:Y:S01]  /*1190*/  STS [R74.X4+0x700], R19 ;  /* 0x000700134a007388 */ /* 0x0001e20000004800 */
[----:B------:R-:W-:-:S03]  /*11a0*/  LEA.HI.SX32 R61, R12, R57, 0x1b ;  /* 0x000000390c3d7211 */ /* 0x000fc600078fdaff */
[----:B------:R-:W-:Y:S01]  /*11b0*/  STS [R73.X4+0x780], R16 ;  /* 0x0007801049007388 */ /* 0x000fe20000004800 */
[----:B------:R-:W-:-:S06]  /*11c0*/  NOP ;  /* 0x0000000000007918 */ /* 0x000fcc0000000000 */
[C---:B-1----:R-:W-:Y:S01]  /*11d0*/  IADD3 R14, R57.reuse, 0xe, RZ ;  /* 0x0000000e390e7810 */ /* 0x042fe20007ffe0ff */
        /* <DEDUP_REMOVED lines=19> */
[----:B------:R-:W-:-:S02]  /*1310*/  HFMA2.MMA R15, -RZ, RZ, 0, 0 ;  /* 0x00000000ff0f7435 */ /* 0x000fc400000001ff */
[----:B------:R-:W-:Y:S01]  /*1320*/  HFMA2.MMA R4, -RZ, RZ, 0, 0 ;  /* 0x00000000ff047435 */ /* 0x000fe200000001ff */
[----:B------:R-:W-:Y:S02]  /*1330*/  IMAD.MOV.U32 R0, RZ, RZ, RZ ;  /* 0x000000ffff007224 */ /* 0x000fe400078e00ff */
        /* <DEDUP_REMOVED lines=18> */
[----:B0-----:R-:W-:Y:S01]  /*1460*/  IMAD.MOV.U32 R19, RZ, RZ, RZ ;  /* 0x000000ffff137224 */ /* 0x001fe200078e00ff */
[----:B------:R-:W-:Y:S01]  /*1470*/  MOV R17, RZ ;  /* 0x000000ff00117202 */ /* 0x000fe20000000f00 */
[----:B------:R-:W5:Y:S01]  /*1480*/  @!P0 LDG.E R26, [R2.64+0x480] ;  /* 0x00048016021a8981 */ /* 0x000f62000c1e1900 */
[----:B------:R-:W-:-:S03]  /*1490*/  MOV R6, RZ ;  /* 0x000000ff00067202 */ /* 0x000fc60000000f00 */
        /* <DEDUP_REMOVED lines=89> */
.L_x_2808:
[----:B------:R-:W-:Y:S05]  /*1a30*/  BSYNC B0 ;  /* 0x0000000000007941 */ /* 0x000fea0003800000 */
.L_x_2807:
        /* <DEDUP_REMOVED lines=37> */
.L_x_2810:
[----:B------:R-:W-:Y:S05]  /*1c90*/  BSYNC B0 ;  /* 0x0000000000007941 */ /* 0x000fea0003800000 */
.L_x_2809:
[----:B------:R-:W-:Y:S01]  /*1ca0*/  BSSY B0, `(.L_x_2811) ;  /* 0x0000023000007945 */ /* 0x000fe20003800000 */
[----:B------:R-:W-:Y:S01]  /*1cb0*/  FSETP.GTU.FTZ.AND P4, PT, R24, 20, PT ;  /* 0x41a000001800780b */ /* 0x000fe20003f9c000 */
[----:B------:R-:W-:Y:S01]  /*1cc0*/  FADD.FTZ R23, R23, UR6 ;  /* 0x0000000617177e21 */ /* 0x000fe20008010000 */
        /* <DEDUP_REMOVED lines=32> */
.L_x_2812:
[----:B------:R-:W-:Y:S05]  /*1ed0*/  BSYNC B0 ;  /* 0x0000000000007941 */ /* 0x000fea0003800000 */
.L_x_2811:
        /* <DEDUP_REMOVED lines=37> */
.L_x_2814:
[----:B------:R-:W-:Y:S05]  /*2130*/  BSYNC B0 ;  /* 0x0000000000007941 */ /* 0x000fea0003800000 */
.L_x_2813:
[----:B------:R-:W-:Y:S01]  /*2140*/  BSSY B0, `(.L_x_2815) ;  /* 0x0000023000007945 */ /* 0x000fe20003800000 */
[----:B------:R-:W-:Y:S01]  /*2150*/  FSETP.GTU.FTZ.AND P2, PT, R22, 20, PT ;  /* 0x41a000001600780b */ /* 0x000fe20003f5c000 */
[----:B------:R-:W-:Y:S01]  /*2160*/  FADD.FTZ R21, R21, UR6 ;  /* 0x0000000615157e21 */ /* 0x000fe20008010000 */
        /* <DEDUP_REMOVED lines=32> */
.L_x_2816:
[----:B------:R-:W-:Y:S05]  /*2370*/  BSYNC B0 ;  /* 0x0000000000007941 */ /* 0x000fea0003800000 */
.L_x_2815:
        /* <DEDUP_REMOVED lines=37> */
.L_x_2818:
[----:B------:R-:W-:Y:S05]  /*25d0*/  BSYNC B0 ;  /* 0x0000000000007941 */ /* 0x000fea0003800000 */
.L_x_2817:
        /* <DEDUP_REMOVED lines=35> */
.L_x_2820:
[----:B------:R-:W-:Y:S05]  /*2810*/  BSYNC B0 ;  /* 0x0000000000007941 */ /* 0x000fea0003800000 */
.L_x_2819:
        /* <DEDUP_REMOVED lines=37> */
.L_x_2822:
[----:B------:R-:W-:Y:S05]  /*2a70*/  BSYNC B0 ;  /* 0x0000000000007941 */ /* 0x000fea0003800000 */
.L_x_2821:
        /* <DEDUP_REMOVED lines=35> */
.L_x_2824:
[----:B------:R-:W-:Y:S05]  /*2cb0*/  BSYNC B0 ;  /* 0x0000000000007941 */ /* 0x000fea0003800000 */
.L_x_2823:
        /* <DEDUP_REMOVED lines=42> */
.L_x_2826:
[----:B------:R-:W-:Y:S05]  /*2f60*/  BSYNC B0 ;  /* 0x0000000000007941 */ /* 0x000fea0003800000 */
.L_x_2825:
        /* <DEDUP_REMOVED lines=33> */
.L_x_2828:
[----:B------:R-:W-:Y:S05]  /*3180*/  BSYNC B0 ;  /* 0x0000000000007941 */ /* 0x000fea0003800000 */
.L_x_2827:
        /* <DEDUP_REMOVED lines=33> */
.L_x_2830:
[----:B------:R-:W-:Y:S05]  /*33a0*/  BSYNC B0 ;  /* 0x0000000000007941 */ /* 0x000fea0003800000 */
.L_x_2829:
        /* <DEDUP_REMOVED lines=33> */
.L_x_2832:
[----:B------:R-:W-:Y:S05]  /*35c0*/  BSYNC B0 ;  /* 0x0000000000007941 */ /* 0x000fea0003800000 */
.L_x_2831:
        /* <DEDUP_REMOVED lines=33> */
.L_x_2834:
[----:B------:R-:W-:Y:S05]  /*37e0*/  BSYNC B0 ;  /* 0x0000000000007941 */ /* 0x000fea0003800000 */
.L_x_2833:
        /* <DEDUP_REMOVED lines=33> */
.L_x_2836:
[----:B------:R-:W-:Y:S05]  /*3a00*/  BSYNC B0 ;  /* 0x0000000000007941 */ /* 0x000fea0003800000 */
.L_x_2835:
        /* <DEDUP_REMOVED lines=33> */
.L_x_2838:
[----:B------:R-:W-:Y:S05]  /*3c20*/  BSYNC B0 ;  /* 0x0000000000007941 */ /* 0x000fea0003800000 */
.L_x_2837:
        /* <DEDUP_REMOVED lines=24> */
.L_x_2844:
        /* <DEDUP_REMOVED lines=12> */
[----:B------:R-:W-:Y:S01]  /*3e70*/  UIADD3 UR19, UR19, UR28, URZ ;  /* 0x0000001c13137290 */ /* 0x000fe2000fffe03f */
[----:B------:R-:W-:Y:S01]  /*3e80*/  IMAD.U32 R43, RZ, RZ, UR7 ;  /* 0x00000007ff2b7e24 */ /* 0x000fe2000f8e00ff */
[----:B0-----:R-:W-:Y:S01]  /*3e90*/  CS2R R88, SRZ ;  /* 0x0000000000587805 */ /* 0x001fe2000001ff00 */
[----:B------:R-:W-:Y:S01]  /*3ea0*/  CS2R R46, SRZ ;  /* 0x00000000002e7805 */ /* 0x000fe2000001ff00 */
[----:B------:R-:W-:Y:S01]  /*3eb0*/  ULEA.HI.X UR18, UR18, UR31, UR19, 0x2, UP0 ;  /* 0x0000001f12127291 */ /* 0x000fe200080f1413 */
[----:B------:R-:W-:Y:S01]  /*3ec0*/  MOV R40, UR21 ;  /* 0x0000001500287c02 */ /* 0x000fe20008000f00 */
[----:B------:R-:W-:Y:S01]  /*3ed0*/  HFMA2.MMA R145, -RZ, RZ, 0, 0 ;  /* 0x00000000ff917435 */ /* 0x000fe200000001ff */
[----:B------:R-:W-:Y:S01]  /*3ee0*/  CS2R R146, SRZ ;  /* 0x0000000000927805 */ /* 0x000fe2000001ff00 */
[----:B------:R-:W-:Y:S01]  /*3ef0*/  CS2R R150, SRZ ;  /* 0x0000000000967805 */ /* 0x000fe2000001ff00 */
[----:B------:R-:W-:Y:S01]  /*3f00*/  MOV R152, RZ ;  /* 0x000000ff00987202 */ /* 0x000fe20000000f00 */
[----:B------:R-:W-:Y:S01]  /*3f10*/  CS2R R148, SRZ ;  /* 0x0000000000947805 */ /* 0x000fe2000001ff00 */
[----:B------:R-:W-:Y:S01]  /*3f20*/  MOV R41, UR18 ;  /* 0x0000001200297c02 */ /* 0x000fe20008000f00 */
[----:B------:R-:W-:Y:S01]  /*3f30*/  ULDC.64 UR18, c[0x0][0x1c0] ;  /* 0x0000700000127ab9 */ /* 0x000fe20000000a00 */
[----:B------:R-:W-:Y:S01]  /*3f40*/  CS2R R44, SRZ ;  /* 0x00000000002c7805 */ /* 0x000fe2000001ff00 */
[----:B------:R-:W0:Y:S01]  /*3f50*/  S2R R112, SR_TID.X ;  /* 0x0000000000707919 */ /* 0x000e220000002100 */
[----:B------:R-:W-:Y:S01]  /*3f60*/  FMUL.FTZ R121, R52, R28 ;  /* 0x0000001c34797220 */ /* 0x000fe20000410000 */
[----:B------:R-:W-:-:S02]  /*3f70*/  ULDC.64 UR28, c[0x0][0x1a0] ;  /* 0x00006800001c7ab9 */ /* 0x000fc40000000a00 */
[----:B------:R1:W2:Y:S01]  /*3f80*/  LDG.E R86, [R40.64] ;  /* 0x0000001628567981 */ /* 0x0002a2000c1e1900 */
[----:B------:R-:W-:Y:S02]  /*3f90*/  UIMAD UR18, UR20, UR18, URZ ;  /* 0x00000012141272a4 */ /* 0x000fe4000f8e023f */
[----:B------:R-:W-:Y:S02]  /*3fa0*/  ULDC UR21, c[0x0][0x168] ;  /* 0x00005a0000157ab9 */ /* 0x000fe40000000800 */
[----:B------:R-:W-:Y:S01]  /*3fb0*/  UIMAD UR18, UR7, UR19, UR18 ;  /* 0x00000013071272a4 */ /* 0x000fe2000f8e0212 */
[----:B------:R-:W-:Y:S01]  /*3fc0*/  FMUL.FTZ R123, R51, R27 ;  /* 0x0000001b337b7220 */ /* 0x000fe20000410000 */
[----:B------:R-:W-:Y:S02]  /*3fd0*/  ULDC.64 UR30, c[0x0][0x228] ;  /* 0x00008a00001e7ab9 */ /* 0x000fe40000000a00 */
[----:B------:R-:W-:Y:S01]  /*3fe0*/  UMOV UR19, 0xfffff800 ;  /* 0xfffff80000137882 */ /* 0x000fe20000000000 */
[----:B-1----:R-:W-:-:S05]  /*3ff0*/  IMAD.WIDE.U32 R40, R43, c[0x0][0x1c0], R84 ;  /* 0x000070002b287a25 */ /* 0x002fca00078e0054 */
[----:B------:R-:W-:Y:S01]  /*4000*/  IADD3 R43, R41, UR18, RZ ;  /* 0x00000012292b7c10 */ /* 0x000fe2000fffe0ff */
[----:B------:R-:W-:Y:S01]  /*4010*/  UIMAD UR18, UR4, UR19, UR21 ;  /* 0x00000013041272a4 */ /* 0x000fe2000f8e0215 */
[----:B------:R-:W-:-:S04]  /*4020*/  LEA R42, P1, R40, UR16, 0x2 ;  /* 0x00000010282a7c11 */ /* 0x000fc8000f8210ff */
[----:B------:R-:W-:Y:S02]  /*4030*/  LEA.HI.X R43, R40, UR17, R43, 0x2, P1 ;  /* 0x00000011282b7c11 */ /* 0x000fe400088f142b */
[----:B------:R-:W-:Y:S01]  /*4040*/  ISETP.GE.AND P5, PT, R84, UR18, PT ;  /* 0x0000001254007c0c */ /* 0x000fe2000bfa6270 */
[----:B------:R-:W-:Y:S01]  /*4050*/  CS2R R40, SRZ ;  /* 0x0000000000287805 */ /* 0x000fe2000001ff00 */
[----:B------:R-:W-:Y:S02]  /*4060*/  ISETP.GE.AND P4, PT, R109, UR18, PT ;  /* 0x000000126d007c0c */ /* 0x000fe4000bf86270 */
[----:B------:R-:W-:Y:S02]  /*4070*/  ISETP.GE.AND P3, PT, R107, UR18, PT ;  /* 0x000000126b007c0c */ /* 0x000fe4000bf66270 */
[----:B------:R-:W-:Y:S02]  /*4080*/  ISETP.GE.AND P2, PT, R108, UR18, PT ;  /* 0x000000126c007c0c */ /* 0x000fe4000bf46270 */
[----:B------:R-:W-:-:S02]  /*4090*/  ISETP.GE.AND P1, PT, R106, UR18, PT ;  /* 0x000000126a007c0c */ /* 0x000fc4000bf26270 */
[----:B------:R-:W-:-:S03]  /*40a0*/  ISETP.GE.AND P6, PT, R105, UR18, PT ;  /* 0x0000001269007c0c */ /* 0x000fc6000bfc6270 */
        /* <DEDUP_REMOVED lines=26> */
[C---:B0-----:R-:W-:Y:S01]  /*4250*/  SHF.L.U32 R87, R112.reuse, 0x4, RZ ;  /* 0x0000000470577819 */ /* 0x041fe200000006ff */
        /* <DEDUP_REMOVED lines=12> */
[----:B------:R-:W-:Y:S01]  /*4320*/  FMUL.FTZ R119, R53, R29 ;  /* 0x0000001d35777220 */ /* 0x000fe20000410000 */
[C---:B------:R-:W-:Y:S02]  /*4330*/  IADD3 R129, R87.reuse, 0xc, RZ ;  /* 0x0000000c57817810 */ /* 0x040fe40007ffe0ff */
[C---:B------:R-:W-:Y:S02]  /*4340*/  IADD3 R130, R87.reuse, 0xd, RZ ;  /* 0x0000000d57827810 */ /* 0x040fe40007ffe0ff */
[----:B------:R-:W-:Y:S01]  /*4350*/  IADD3 R132, R87, 0xe, RZ ;  /* 0x0000000e57847810 */ /* 0x000fe20007ffe0ff */
[----:B------:R-:W-:Y:S02]  /*4360*/  FMUL.FTZ R131, R39, R23 ;  /* 0x0000001727837220 */ /* 0x000fe40000410000 */
[----:B------:R-:W-:Y:S02]  /*4370*/  FMUL.FTZ R133, R38, R22 ;  /* 0x0000001626857220 */ /* 0x000fe40000410000 */
        /* <DEDUP_REMOVED lines=11> */
[C---:B-1----:R-:W-:Y:S02]  /*4430*/  FMUL.FTZ R42, R86.reuse, R29 ;  /* 0x0000001d562a7220 */ /* 0x042fe40000410000 */
[----:B------:R-:W-:-:S03]  /*4440*/  FMUL.FTZ R43, R86, R28 ;  /* 0x0000001c562b7220 */ /* 0x000fc60000410000 */
[----:B------:R1:W1:Y:S01]  /*4450*/  MUFU.EX2 R116, R115 ;  /* 0x0000007300747308 */ /* 0x0002620000000800 */
[----:B0-----:R-:W-:-:S07]  /*4460*/  IADD3 R113, R87, 0x9, RZ ;  /* 0x0000000957717810 */ /* 0x001fce0007ffe0ff */
[----:B------:R0:W0:Y:S01]  /*4470*/  MUFU.EX2 R118, R117 ;  /* 0x0000007500767308 */ /* 0x0000220000000800 */
[----:B------:R-:W-:Y:S01]  /*4480*/  ISETP.GE.U32.AND P2, PT, R113, UR18, PT ;  /* 0x0000001271007c0c */ /* 0x000fe2000bf46070 */
[----:B------:R-:W-:-:S06]  /*4490*/  FMUL.FTZ R113, R56, R32 ;  /* 0x0000002038717220 */ /* 0x000fcc0000410000 */
[----:B------:R-:W4:Y:S01]  /*44a0*/  MUFU.EX2 R42, R42 ;  /* 0x0000002a002a7308 */ /* 0x000f220000000800 */
[----:B-1----:R-:W-:Y:S01]  /*44b0*/  FMUL.FTZ R115, R55, R31 ;  /* 0x0000001f37737220 */ /* 0x002fe20000410000 */
[----:B------:R-:W-:Y:S01]  /*44c0*/  FSEL R113, R113, RZ, !P6 ;  /* 0x000000ff71717208 */ /* 0x000fe20007000000 */
[----:B------:R-:W-:-:S05]  /*44d0*/  FMUL.FTZ R120, R86, R27 ;  /* 0x0000001b56787220 */ /* 0x000fca0000410000 */
[----:B------:R-:W1:Y:S01]  /*44e0*/  MUFU.EX2 R43, R43 ;  /* 0x0000002b002b7308 */ /* 0x000e620000000800 */
[----:B0-----:R-:W-:Y:S01]  /*44f0*/  FMUL.FTZ R117, R54, R30 ;  /* 0x0000001e36757220 */ /* 0x001fe20000410000 */
[----:B--2---:R-:W-:Y:S02]  /*4500*/  FSEL R114, R114, 1, !P6 ;  /* 0x3f80000072727808 */ /* 0x004fe40007000000 */
[----:B------:R-:W-:Y:S01]  /*4510*/  ISETP.GE.U32.AND P6, PT, R125, UR18, PT ;  /* 0x000000127d007c0c */ /* 0x000fe2000bfc6070 */
[----:B------:R-:W-:Y:S01]  /*4520*/  FMUL.FTZ R122, R86, R26 ;  /* 0x0000001a567a7220 */ /* 0x000fe20000410000 */
[----:B------:R-:W-:Y:S02]  /*4530*/  FSEL R115, R115, RZ, !P5 ;  /* 0x000000ff73737208 */ /* 0x000fe40006800000 */
[----:B------:R4:W0:Y:S01]  /*4540*/  MUFU.EX2 R124, R120 ;  /* 0x00000078007c7308 */ /* 0x0008220000000800 */
        /* <DEDUP_REMOVED lines=10> */
[----:B-1----:R-:W-:Y:S01]  /*45f0*/  FSEL R122, R43, 1, !P6 ;  /* 0x3f8000002b7a7808 */ /* 0x002fe20007000000 */
        /* <DEDUP_REMOVED lines=9> */
[----:B0-----:R-:W-:-:S03]  /*4690*/  FSEL R124, R124, 1, !P5 ;  /* 0x3f8000007c7c7808 */ /* 0x001fc60006800000 */
[----:B------:R-:W0:Y:S01]  /*46a0*/  MUFU.EX2 R43, R43 ;  /* 0x0000002b002b7308 */ /* 0x000e220000000800 */
[----:B------:R-:W-:Y:S01]  /*46b0*/  ISETP.GE.U32.AND P5, PT, R162, UR18, PT ;  /* 0x00000012a2007c0c */ /* 0x000fe2000bfa6070 */
[----:B-1----:R-:W-:-:S03]  /*46c0*/  FMUL.FTZ R127, R49, R25 ;  /* 0x00000019317f7220 */ /* 0x002fc60000410000 */
        /* <DEDUP_REMOVED lines=11> */
[----:B0-----:R-:W-:Y:S01]  /*4780*/  FSEL R132, R43, 1, !P2 ;  /* 0x3f8000002b847808 */ /* 0x001fe20005000000 */
        /* <DEDUP_REMOVED lines=78> */
[----:B------:R-:W-:Y:S01]  /*4c70*/  STS [R94.X4], R89 ;  /* 0x000000595e007388 */ /* 0x000fe20000004800 */
[----:B------:R-:W-:Y:S02]  /*4c80*/  ULEA UR19, UP0, UR20, UR30, 0x2 ;  /* 0x0000001e14137291 */ /* 0x000fe4000f80103f */
[----:B------:R-:W-:Y:S01]  /*4c90*/  UIADD3 UR21, UR21, UR28, URZ ;  /* 0x0000001c15157290 */ /* 0x000fe2000fffe03f */
[----:B------:R-:W-:Y:S01]  /*4ca0*/  STS [R93.X4+0x80], R46 ;  /* 0x0000802e5d007388 */ /* 0x000fe20000004800 */
[C---:B0-----:R-:W-:Y:S02]  /*4cb0*/  @P1 FFMA.FTZ R87, R86.reuse, R42, R87 ;  /* 0x0000002a56571223 */ /* 0x041fe40000010057 */
[----:B-1----:R-:W-:Y:S01]  /*4cc0*/  @P1 FMUL.FTZ R86, R86, R43 ;  /* 0x0000002b56561220 */ /* 0x002fe20000410000 */
[----:B------:R-:W-:Y:S04]  /*4cd0*/  STS [R92.X4+0x100], R47 ;  /* 0x0001002f5c007388 */ /* 0x000fe80000004800 */
[----:B------:R-:W0:Y:S01]  /*4ce0*/  SHFL.UP PT, R42, R87, 0x10, RZ ;  /* 0x06000000572a7989 */ /* 0x000e2200000e00ff */
[----:B------:R-:W-:-:S03]  /*4cf0*/  ULEA.HI.X UR20, UR20, UR31, UR21, 0x2, UP0 ;  /* 0x0000001f14147291 */ /* 0x000fc600080f1415 */
[----:B------:R1:W-:Y:S04]  /*4d00*/  STS [R91.X4+0x180], R40 ;  /* 0x000180285b007388 */ /* 0x0003e80000004800 */
        /* <DEDUP_REMOVED lines=9> */
[----:B---3--:R-:W-:-:S03]  /*4da0*/  MOV R41, UR20 ;  /* 0x0000001400297c02 */ /* 0x008fc60008000f00 */
        /* <DEDUP_REMOVED lines=9> */
[----:B----4-:R-:W-:Y:S01]  /*4e40*/  HFMA2.MMA R88, -RZ, RZ, 1.875, 0 ;  /* 0x3f800000ff587435 */ /* 0x010fe200000001ff */
[----:B------:R-:W-:Y:S01]  /*4e50*/  USHF.L.U32 UR30, UR7, 0x3, URZ ;  /* 0x00000003071e7899 */ /* 0x000fe2000800063f */
[----:B------:R-:W-:Y:S01]  /*4e60*/  IMAD.MOV.U32 R89, RZ, RZ, RZ ;  /* 0x000000ffff597224 */ /* 0x000fe200078e00ff */
[----:B------:R-:W-:Y:S01]  /*4e70*/  LDS R146, [R57.X4] ;  /* 0x0000000039927984 */ /* 0x000fe20000004800 */
[----:B0-----:R-:W-:-:S03]  /*4e80*/  @P1 FFMA.FTZ R87, R86, R42, R87 ;  /* 0x0000002a56571223 */ /* 0x001fc60000010057 */
        /* <DEDUP_REMOVED lines=42> */
[C---:B------:R-:W-:Y:S02]  /*5130*/  FFMA.FTZ R47, R46.reuse, R45, R47 ;  /* 0x0000002d2e2f7223 */ /* 0x040fe4000001002f */
[----:B------:R-:W-:Y:S01]  /*5140*/  FMUL.FTZ R42, R46, R42 ;  /* 0x0000002a2e2a7220 */ /* 0x000fe20000410000 */
        /* <DEDUP_REMOVED lines=8> */
[----:B------:R-:W-:Y:S02]  /*51d0*/  @!P1 MOV R86, R88 ;  /* 0x0000005800569202 */ /* 0x000fe40000000f00 */
[----:B------:R-:W-:Y:S02]  /*51e0*/  @!P1 MOV R87, R89 ;  /* 0x0000005900579202 */ /* 0x000fe40000000f00 */
.L_x_2841:
[----:B------:R-:W-:Y:S05]  /*51f0*/  BSYNC B0 ;  /* 0x0000000000007941 */ /* 0x000fea0003800000 */
.L_x_2840:
        /* <DEDUP_REMOVED lines=35> */
.L_x_2843:
[----:B------:R-:W-:Y:S05]  /*5430*/  BSYNC B0 ;  /* 0x0000000000007941 */ /* 0x000fea0003800000 */
.L_x_2842:
        /* <DEDUP_REMOVED lines=38> */
.L_x_2839:
[----:B------:R-:W-:Y:S01]  /*56a0*/  BAR.SYNC.DEFER_BLOCKING 0x0 ;  /* 0x0000000000007b1d */ /* 0x000fe20000010000 */
[----:B------:R-:W-:Y:S01]  /*56b0*/  ISETP.NE.AND P0, PT, R112, RZ, PT ;  /* 0x000000ff7000720c */ /* 0x000fe20003f05270 */
[----:B------:R-:W-:Y:S01]  /*56c0*/  USHF.L.U32 UR19, UR4, 0xb, URZ ;  /* 0x0000000b04137899 */ /* 0x000fe2000800063f */
[----:B------:R-:W-:-:S03]  /*56d0*/  MOV R20, UR18 ;  /* 0x0000001200147c02 */ /* 0x000fc60008000f00 */
[----:B------:R-:W-:Y:S01]  /*56e0*/  ULDC.64 UR30, c[0x0][0x200] ;  /* 0x00008000001e7ab9 */ /* 0x000fe20000000a00 */
[----:B------:R-:W-:Y:S01]  /*56f0*/  BSSY B0, `(.L_x_2845) ;  /* 0x000003a000007945 */ /* 0x000fe20003800000 */
[----:B------:R-:W-:Y:S01]  /*5700*/  UIMAD UR28, UR27, UR30, URZ ;  /* 0x0000001e1b1c72a4 */ /* 0x000fe2000f8e023f */
[----:B------:R-:W-:Y:S01]  /*5710*/  IADD3 R18, P2, R84, UR19, RZ ;  /* 0x0000001354127c10 */ /* 0x000fe2000ff5e0ff */
[----:B------:R-:W-:Y:S02]  /*5720*/  UIMAD.WIDE.U32 UR20, UR26, UR30, URZ ;  /* 0x0000001e1a1472a5 */ /* 0x000fe4000f8e003f */
[----:B------:R-:W-:Y:S02]  /*5730*/  UIMAD UR29, UR26, UR31, UR28 ;  /* 0x0000001f1a1d72a4 */ /* 0x000fe4000f8e021c */
[----:B------:R-:W-:Y:S02]  /*5740*/  USHF.R.S32.HI UR7, URZ, 0x1f, UR19 ;  /* 0x0000001f3f077899 */ /* 0x000fe40008011413 */
[----:B------:R-:W-:-:S04]  /*5750*/  UIADD3 UR28, UR21, UR29, URZ ;  /* 0x0000001d151c7290 */ /* 0x000fc8000fffe03f */
        /* <DEDUP_REMOVED lines=51> */
.L_x_2846:
[----:B------:R-:W-:Y:S05]  /*5a90*/  BSYNC B0 ;  /* 0x0000000000007941 */ /* 0x000fea0003800000 */
.L_x_2845:
[----:B------:R-:W-:Y:S01]  /*5aa0*/  ULDC.64 UR30, c[0x0][0x208] ;  /* 0x00008200001e7ab9 */ /* 0x000fe20000000a00 */
[----:B------:R-:W-:Y:S01]  /*5ab0*/  HFMA2.MMA R21, -RZ, RZ, 0, 2.384185791015625e-07 ;  /* 0x00000004ff157435 */ /* 0x000fe200000001ff */
[----:B------:R-:W-:Y:S01]  /*5ac0*/  UMOV UR21, UR28 ;  /* 0x0000001c00157c82 */ /* 0x000fe20008000000 */
[-C--:B------:R-:W-:Y:S01]  /*5ad0*/  ISETP.GE.AND P2, PT, R108, R24.reuse, PT ;  /* 0x000000186c00720c */ /* 0x080fe20003f46270 */
[----:B------:R-:W-:Y:S01]  /*5ae0*/  UIMAD UR29, UR25, UR30, URZ ;  /* 0x0000001e191d72a4 */ /* 0x000fe2000f8e023f */
[-C--:B------:R-:W-:Y:S01]  /*5af0*/  ISETP.GE.AND P3, PT, R107, R24.reuse, PT ;  /* 0x000000186b00720c */ /* 0x080fe20003f66270 */
[----:B------:R-:W-:Y:S01]  /*5b00*/  UIMAD.WIDE.U32 UR20, UR24, UR30, UR20 ;  /* 0x0000001e181472a5 */ /* 0x000fe2000f8e0014 */
[-C--:B------:R-:W-:Y:S01]  /*5b10*/  ISETP.GE.AND P4, PT, R106, R24.reuse, PT ;  /* 0x000000186a00720c */ /* 0x080fe20003f86270 */
[----:B------:R-:W-:Y:S01]  /*5b20*/  UIMAD UR29, UR24, UR31, UR29 ;  /* 0x0000001f181d72a4 */ /* 0x000fe2000f8e021d */
[-C--:B------:R-:W-:Y:S01]  /*5b30*/  ISETP.GE.AND P1, PT, R109, R24.reuse, PT ;  /* 0x000000186d00720c */ /* 0x080fe20003f26270 */
[----:B------:R-:W-:Y:S01]  /*5b40*/  UIADD3 UR28, UP0, UR19, UR20, URZ ;  /* 0x00000014131c7290 */ /* 0x000fe2000ff1e03f */
[----:B------:R-:W-:Y:S01]  /*5b50*/  IMAD.WIDE R20, R84, R21, c[0x0][0x258] ;  /* 0x0000960054147625 */ /* 0x000fe200078e0215 */
[----:B------:R-:W-:Y:S01]  /*5b60*/  ISETP.GE.AND P6, PT, R104, R24, PT ;  /* 0x000000186800720c */ /* 0x000fe20003fc6270 */
[----:B------:R-:W-:Y:S01]  /*5b70*/  ULDC.64 UR30, c[0x0][0x1f0] ;  /* 0x00007c00001e7ab9 */ /* 0x000fe20000000a00 */
[----:B-1----:R-:W-:Y:S01]  /*5b80*/  MOV R23, UR7 ;  /* 0x0000000700177c02 */ /* 0x002fe20008000f00 */
[----:B------:R-:W-:Y:S01]  /*5b90*/  UIADD3.X UR20, UR7, UR29, UR21, UP0, !UPT ;  /* 0x0000001d07147290 */ /* 0x000fe200087fe415 */
[----:B------:R-:W-:-:S02]  /*5ba0*/  MOV R17, UR28 ;  /* 0x0000001c00117c02 */ /* 0x000fc40008000f00 */
[----:B------:R-:W-:Y:S02]  /*5bb0*/  LOP3.LUT R109, R84, 0x20, RZ, 0xfc, !PT ;  /* 0x00000020546d7812 */ /* 0x000fe400078efcff */
[----:B------:R-:W-:Y:S02]  /*5bc0*/  LEA R20, P5, R17, R20, 0x2 ;  /* 0x0000001411147211 */ /* 0x000fe400078a10ff */
[----:B------:R-:W-:Y:S01]  /*5bd0*/  MOV R22, UR20 ;  /* 0x0000001400167c02 */ /* 0x000fe20008000f00 */
[----:B------:R-:W-:-:S03]  /*5be0*/  UIMAD UR20, UR27, UR30, URZ ;  /* 0x0000001e1b1472a4 */ /* 0x000fc6000f8e023f */
[----:B------:R-:W-:Y:S01]  /*5bf0*/  LEA.HI.X R21, R17, R21, R22, 0x2, P5 ;  /* 0x0000001511157211 */ /* 0x000fe200028f1416 */
[----:B------:R-:W-:Y:S01]  /*5c00*/  IMAD.U32 R17, RZ, RZ, UR26 ;  /* 0x0000001aff117e24 */ /* 0x000fe2000f8e00ff */
[-C--:B------:R-:W-:Y:S01]  /*5c10*/  ISETP.GE.AND P5, PT, R101, R24.reuse, PT ;  /* 0x000000186500720c */ /* 0x080fe20003fa6270 */
[----:B------:R-:W-:Y:S01]  /*5c20*/  UIMAD UR28, UR26, UR31, UR20 ;  /* 0x0000001f1a1c72a4 */ /* 0x000fe2000f8e0214 */
[----:B------:R-:W-:Y:S01]  /*5c30*/  MOV R22, UR19 ;  /* 0x0000001300167c02 */ /* 0x000fe20008000f00 */
[----:B------:R-:W-:Y:S01]  /*5c40*/  @!P2 STG.E [R20.64+0x100], R27 ;  /* 0x0001001b1400a986 */ /* 0x000fe2000c101916 */
[-C--:B------:R-:W-:Y:S01]  /*5c50*/  ISETP.GE.AND P2, PT, R105, R24.reuse, PT ;  /* 0x000000186900720c */ /* 0x080fe20003f46270 */
[----:B------:R-:W-:Y:S02]  /*5c60*/  UIMAD.WIDE.U32 UR20, UR26, UR30, URZ ;  /* 0x0000001e1a1472a5 */ /* 0x000fe4000f8e003f */
[----:B------:R-:W-:Y:S01]  /*5c70*/  @!P3 STG.E [R20.64+0x180], R29 ;  /* 0x0001801d1400b986 */ /* 0x000fe2000c101916 */
[----:B------:R-:W-:Y:S01]  /*5c80*/  ISETP.GE.AND P3, PT, R103, R24, PT ;  /* 0x000000186700720c */ /* 0x000fe20003f66270 */
[----:B------:R-:W-:-:S02]  /*5c90*/  UIADD3 UR21, UR21, UR28, URZ ;  /* 0x0000001c15157290 */ /* 0x000fc4000fffe03f */
[----:B------:R-:W-:Y:S01]  /*5ca0*/  @!P4 STG.E [R20.64+0x200], R31 ;  /* 0x0002001f1400c986 */ /* 0x000fe2000c101916 */
[----:B------:R-:W-:-:S03]  /*5cb0*/  ISETP.GE.AND P4, PT, R102, R24, PT ;  /* 0x000000186600720c */ /* 0x000fc60003f86270 */
[----:B------:R1:W-:Y:S01]  /*5cc0*/  @!P1 STG.E [R20.64+0x80], R25 ;  /* 0x0000801914009986 */ /* 0x0003e2000c101916 */
[----:B------:R-:W-:-:S03]  /*5cd0*/  ISETP.GE.AND P1, PT, R84, UR18, PT ;  /* 0x0000001254007c0c */ /* 0x000fc6000bf26270 */
[----:B------:R2:W-:Y:S01]  /*5ce0*/  @!P2 STG.E [R20.64+0x280], R33 ;  /* 0x000280211400a986 */ /* 0x0005e2000c101916 */
[----:B------:R-:W-:-:S03]  /*5cf0*/  ISETP.GE.AND P2, PT, R100, R24, PT ;  /* 0x000000186400720c */ /* 0x000fc60003f46270 */
[----:B------:R3:W-:Y:S01]  /*5d00*/  @!P6 STG.E [R20.64+0x300], R35 ;  /* 0x000300231400e986 */ /* 0x0007e2000c101916 */
[----:B------:R-:W-:-:S03]  /*5d10*/  ISETP.GE.AND P6, PT, R99, R24, PT ;  /* 0x000000186300720c */ /* 0x000fc60003fc6270 */
[----:B------:R4:W-:Y:S01]  /*5d20*/  @!P3 STG.E [R20.64+0x380], R37 ;  /* 0x000380251400b986 */ /* 0x0009e2000c101916 */
[-C--:B------:R-:W-:Y:S01]  /*5d30*/  ISETP.GE.AND P3, PT, R96, R24.reuse, PT ;  /* 0x000000186000720c */ /* 0x080fe20003f66270 */
[----:B------:R-:W-:Y:S01]  /*5d40*/  @!P1 IMAD.WIDE.U32 R22, R17, c[0x0][0x1f0], R22 ;  /* 0x00007c0011169a25 */ /* 0x000fe200078e0016 */
[----:B------:R-:W-:Y:S01]  /*5d50*/  MOV R17, UR24 ;  /* 0x0000001800117c02 */ /* 0x000fe20008000f00 */
[----:B------:R-:W-:Y:S01]  /*5d60*/  @!P4 STG.E [R20.64+0x400], R39 ;  /* 0x000400271400c986 */ /* 0x000fe2000c101916 */
[-C--:B------:R-:W-:Y:S02]  /*5d70*/  ISETP.GE.AND P4, PT, R97, R24.reuse, PT ;  /* 0x000000186100720c */ /* 0x080fe40003f86270 */
[----:B------:R-:W-:Y:S01]  /*5d80*/  @!P1 IADD3 R23, R23, UR28, RZ ;  /* 0x0000001c17179c10 */ /* 0x000fe2000fffe0ff */
[----:B------:R-:W-:Y:S01]  /*5d90*/  @!P5 STG.E [R20.64+0x480], R41 ;  /* 0x000480291400d986 */ /* 0x000fe2000c101916 */
[----:B------:R-:W-:Y:S01]  /*5da0*/  ISETP.GE.AND P5, PT, R98, R24, PT ;  /* 0x000000186200720c */ /* 0x000fe20003fa6270 */
[----:B------:R-:W-:-:S02]  /*5db0*/  ULDC.64 UR28, c[0x0][0x1f8] ;  /* 0x00007e00001c7ab9 */ /* 0x000fc40000000a00 */
[----:B------:R-:W-:Y:S01]  /*5dc0*/  @!P2 STG.E [R20.64+0x500], R43 ;  /* 0x0005002b1400a986 */ /* 0x000fe2000c101916 */
[----:B------:R-:W-:Y:S01]  /*5dd0*/  ISETP.GE.AND P2, PT, R95, R24, PT ;  /* 0x000000185f00720c */ /* 0x000fe20003f46270 */
[----:B------:R-:W-:Y:S01]  /*5de0*/  UIMAD.WIDE.U32 UR20, UR24, UR28, UR20 ;  /* 0x0000001c181472a5 */ /* 0x000fe2000f8e0014 */
[----:B------:R-:W-:Y:S01]  /*5df0*/  @!P1 IMAD.WIDE.U32 R22, R17, c[0x0][0x1f8], R22 ;  /* 0x00007e0011169a25 */ /* 0x000fe200078e0016 */
[----:B------:R-:W-:Y:S01]  /*5e00*/  @!P6 STG.E [R20.64+0x580], R45 ;  /* 0x0005802d1400e986 */ /* 0x000fe2000c101916 */
[----:B------:R-:W-:Y:S01]  /*5e10*/  UIMAD UR28, UR25, UR28, URZ ;  /* 0x0000001c191c72a4 */ /* 0x000fe2000f8e023f */
[C---:B------:R-:W-:Y:S01]  /*5e20*/  SHF.L.U64.HI R24, R109.reuse, 0x2, R85 ;  /* 0x000000026d187819 */ /* 0x040fe20000010255 */
[----:B------:R-:W-:Y:S01]  /*5e30*/  UIADD3 UR30, UP0, UR19, UR20, URZ ;  /* 0x00000014131e7290 */ /* 0x000fe2000ff1e03f */
[----:B------:R-:W-:Y:S01]  /*5e40*/  @!P4 STG.E [R20.64+0x680], R49 ;  /* 0x000680311400c986 */ /* 0x000fe2000c101916 */
[----:B------:R-:W-:Y:S01]  /*5e50*/  UIMAD UR28, UR24, UR29, UR28 ;  /* 0x0000001d181c72a4 */ /* 0x000fe2000f8e021c */
[----:B------:R-:W-:-:S02]  /*5e60*/  IMAD.SHL.U32 R17, R109, 0x4, RZ ;  /* 0x000000046d117824 */ /* 0x000fc400078e00ff */
[----:B------:R-:W-:Y:S01]  /*5e70*/  @!P5 STG.E [R20.64+0x600], R47 ;  /* 0x0006002f1400d986 */ /* 0x000fe2000c101916 */
[----:B------:R-:W-:Y:S01]  /*5e80*/  UIADD3.X UR20, UR7, UR28, UR21, UP0, !UPT ;  /* 0x0000001c07147290 */ /* 0x000fe200087fe415 */
[----:B------:R-:W-:Y:S02]  /*5e90*/  MOV R28, UR30 ;  /* 0x0000001e001c7c02 */ /* 0x000fe40008000f00 */
[----:B------:R-:W-:Y:S01]  /*5ea0*/  @!P3 STG.E [R20.64+0x700], R51 ;  /* 0x000700331400b986 */ /* 0x000fe2000c101916 */
[----:B-1----:R-:W-:Y:S02]  /*5eb0*/  IADD3 R25, P3, R17, c[0x0][0x268], RZ ;  /* 0x00009a0011197a10 */ /* 0x002fe40007f7e0ff */
[----:B------:R-:W-:Y:S01]  /*5ec0*/  MOV R27, UR20 ;  /* 0x00000014001b7c02 */ /* 0x000fe20008000f00 */
[----:B------:R1:W-:Y:S01]  /*5ed0*/  @!P2 STG.E [R20.64+0x780], R53 ;  /* 0x000780351400a986 */ /* 0x0003e2000c101916 */
[----:B------:R-:W-:-:S04]  /*5ee0*/  @!P1 IADD3 R26, P2, R84, R22, RZ ;  /* 0x00000016541a9210 */ /* 0x000fc80007f5e0ff */
[----:B------:R-:W-:Y:S01]  /*5ef0*/  @!P1 IADD3.X R23, R85, UR28, R23, P2, !PT ;  /* 0x0000001c55179c10 */ /* 0x000fe200097fe417 */
[----:B------:R-:W-:Y:S01]  /*5f00*/  CS2R R30, SRZ ;  /* 0x00000000001e7805 */ /* 0x000fe2000001ff00 */
[C---:B------:R-:W-:Y:S01]  /*5f10*/  @!P1 LEA R22, P2, R26.reuse, c[0x0][0x268], 0x2 ;  /* 0x00009a001a169a11 */ /* 0x040fe200078410ff */
[----:B--2---:R-:W-:Y:S01]  /*5f20*/  CS2R R32, SRZ ;  /* 0x0000000000207805 */ /* 0x004fe2000001ff00 */
[----:B------:R-:W-:Y:S01]  /*5f30*/  ISETP.GE.AND P5, PT, R105, UR18, PT ;  /* 0x0000001269007c0c */ /* 0x000fe2000bfa6270 */
[----:B---3--:R-:W-:Y:S01]  /*5f40*/  CS2R R34, SRZ ;  /* 0x0000000000227805 */ /* 0x008fe2000001ff00 */
[----:B------:R-:W-:Y:S01]  /*5f50*/  @!P1 LEA.HI.X R23, R26, c[0x0][0x26c], R23, 0x2, P2 ;  /* 0x00009b001a179a11 */ /* 0x000fe200010f1417 */
[----:B----4-:R-:W-:Y:S01]  /*5f60*/  CS2R R36, SRZ ;  /* 0x0000000000247805 */ /* 0x010fe2000001ff00 */
[----:B-1----:R-:W-:Y:S01]  /*5f70*/  IADD3.X R21, R24, c[0x0][0x26c], RZ, P3, !PT ;  /* 0x00009b0018157a10 */ /* 0x002fe20001ffe4ff */
[----:B------:R-:W-:Y:S01]  /*5f80*/  IMAD.MOV.U32 R38, RZ, RZ, RZ ;  /* 0x000000ffff267224 */ /* 0x000fe200078e00ff */
[----:B------:R-:W-:Y:S01]  /*5f90*/  BAR.SYNC.DEFER_BLOCKING 0x0 ;  /* 0x0000000000007b1d */ /* 0x000fe20000010000 */
[----:B------:R-:W-:-:S02]  /*5fa0*/  LEA R20, P4, R28, R25, 0x2 ;  /* 0x000000191c147211 */ /* 0x000fc400078810ff */
[----:B------:R-:W-:Y:S02]  /*5fb0*/  ISETP.GE.AND P3, PT, R109, UR18, PT ;  /* 0x000000126d007c0c */ /* 0x000fe4000bf66270 */
[----:B------:R-:W-:Y:S01]  /*5fc0*/  LEA.HI.X R21, R28, R21, R27, 0x2, P4 ;  /* 0x000000151c157211 */ /* 0x000fe200020f141b */
[----:B------:R-:W-:Y:S01]  /*5fd0*/  ULDC.64 UR28, c[0x0][0x210] ;  /* 0x00008400001c7ab9 */ /* 0x000fe20000000a00 */
[----:B------:R-:W-:Y:S02]  /*5fe0*/  ISETP.GE.AND P2, PT, R108, UR18, PT ;  /* 0x000000126c007c0c */ /* 0x000fe4000bf46270 */
[----:B------:R-:W-:Y:S02]  /*5ff0*/  MOV R25, RZ ;  /* 0x000000ff00197202 */ /* 0x000fe40000000f00 */
[----:B------:R-:W-:Y:S01]  /*6000*/  ISETP.GE.AND P4, PT, R106, UR18, PT ;  /* 0x000000126a007c0c */ /* 0x000fe2000bf86270 */
[----:B------:R-:W-:Y:S01]  /*6010*/  CS2R R26, SRZ ;  /* 0x00000000001a7805 */ /* 0x000fe2000001ff00 */
[----:B------:R-:W-:-:S02]  /*6020*/  ISETP.GE.AND P6, PT, R107, UR18, PT ;  /* 0x000000126b007c0c */ /* 0x000fc4000bfc6270 */
[----:B------:R1:W2:Y:S01]  /*6030*/  @!P1 LDG.E R25, [R22.64] ;  /* 0x0000001616199981 */ /* 0x0002a2000c1e1900 */
[----:B------:R-:W-:-:S03]  /*6040*/  ISETP.GE.AND P1, PT, R103, UR18, PT ;  /* 0x0000001267007c0c */ /* 0x000fc6000bf26270 */
[----:B------:R-:W3:Y:S01]  /*6050*/  @!P3 LDG.E R26, [R20.64] ;  /* 0x00000016141ab981 */ /* 0x000ee2000c1e1900 */
[----:B------:R-:W-:Y:S01]  /*6060*/  ISETP.GE.AND P3, PT, R104, UR18, PT ;  /* 0x0000001268007c0c */ /* 0x000fe2000bf66270 */
[----:B------:R-:W-:Y:S02]  /*6070*/  CS2R R28, SRZ ;  /* 0x00000000001c7805 */ /* 0x000fe4000001ff00 */
[----:B------:R-:W4:Y:S01]  /*6080*/  @!P2 LDG.E R27, [R20.64+0x80] ;  /* 0x00008016141ba981 */ /* 0x000f22000c1e1900 */
[----:B-1----:R-:W-:Y:S01]  /*6090*/  CS2R R22, SRZ ;  /* 0x0000000000167805 */ /* 0x002fe2000001ff00 */
[----:B------:R-:W-:Y:S02]  /*60a0*/  ISETP.GE.AND P2, PT, R102, UR18, PT ;  /* 0x0000001266007c0c */ /* 0x000fe4000bf46270 */
[----:B------:R-:W5:Y:S04]  /*60b0*/  @!P6 LDG.E R28, [R20.64+0x100] ;  /* 0x00010016141ce981 */ /* 0x000f68000c1e1900 */
        /* <DEDUP_REMOVED lines=18> */
[----:B------:R-:W5:Y:S01]  /*61e0*/  @!P5 LDG.E R38, [R20.64+0x700] ;  /* 0x000700161426d981 */ /* 0x000f62000c1e1900 */
[----:B------:R-:W-:Y:S01]  /*61f0*/  UIMAD.WIDE.U32 UR20, UR26, UR28, URZ ;  /* 0x0000001c1a1472a5 */ /* 0x000fe2000f8e003f */
        /* <DEDUP_REMOVED lines=18> */
[----:B------:R-:W1:Y:S04]  /*6320*/  LDS R40, [R72.X4+0x4] ;  /* 0x0000040048287984 */ /* 0x000e680000004800 */
[----:B------:R-:W2:Y:S04]  /*6330*/  LDS R39, [R57.X4] ;  /* 0x0000000039277984 */ /* 0x000ea80000004800 */
[----:B------:R-:W3:Y:S04]  /*6340*/  LDS R41, [R71.X4+0x8] ;  /* 0x0000080047297984 */ /* 0x000ee80000004800 */
[----:B------:R-:W4:Y:S04]  /*6350*/  LDS R42, [R70.X4+0xc] ;  /* 0x00000c00462a7984 */ /* 0x000f280000004800 */
[----:B------:R-:W5:Y:S04]  /*6360*/  LDS R43, [R69.X4+0x10] ;  /* 0x00001000452b7984 */ /* 0x000f680000004800 */
[----:B------:R-:W0:Y:S04]  /*6370*/  LDS R31, [R68.X4+0x14] ;  /* 0x00001400441f7984 */ /* 0x000e280000004800 */
[----:B------:R-:W0:Y:S04]  /*6380*/  LDS R29, [R66.X4+0x1c] ;  /* 0x00001c00421d7984 */ /* 0x000e280000004800 */
[----:B------:R-:W0:Y:S04]  /*6390*/  LDS R30, [R67.X4+0x18] ;  /* 0x00001800431e7984 */ /* 0x000e280000004800 */
[----:B------:R-:W0:Y:S04]  /*63a0*/  LDS R28, [R65.X4+0x20] ;  /* 0x00002000411c7984 */ /* 0x000e280000004800 */
[----:B------:R-:W0:Y:S01]  /*63b0*/  LDS R27, [R64.X4+0x24] ;  /* 0x00002400401b7984 */ /* 0x000e220000004800 */
[----:B-1----:R-:W-:-:S03]  /*63c0*/  FMUL.FTZ R21, R40, -1.4426950216293334961 ;  /* 0xbfb8aa3b28157820 */ /* 0x002fc60000410000 */
[----:B------:R-:W1:Y:S01]  /*63d0*/  LDS R26, [R63.X4+0x28] ;  /* 0x000028003f1a7984 */ /* 0x000e620000004800 */
[----:B--2---:R-:W-:-:S03]  /*63e0*/  FMUL.FTZ R20, R39, -1.4426950216293334961 ;  /* 0xbfb8aa3b27147820 */ /* 0x004fc60000410000 */
[----:B------:R-:W2:Y:S01]  /*63f0*/  LDS R25, [R62.X4+0x2c] ;  /* 0x00002c003e197984 */ /* 0x000ea20000004800 */
[----:B------:R5:W0:Y:S01]  /*6400*/  MUFU.EX2 R33, R21 ;  /* 0x0000001500217308 */ /* 0x000a220000000800 */
[----:B---3--:R-:W-:Y:S02]  /*6410*/  FMUL.FTZ R34, R41, -1.4426950216293334961 ;  /* 0xbfb8aa3b29227820 */ /* 0x008fe40000410000 */
[----:B------:R-:W3:Y:S01]  /*6420*/  LDS R23, [R61.X4+0x30] ;  /* 0x000030003d177984 */ /* 0x000ee20000004800 */
[----:B----4-:R-:W-:-:S03]  /*6430*/  FMUL.FTZ R35, R42, -1.4426950216293334961 ;  /* 0xbfb8aa3b2a237820 */ /* 0x010fc60000410000 */
[----:B------:R-:W4:Y:S01]  /*6440*/  LDS R22, [R60.X4+0x34] ;  /* 0x000034003c167984 */ /* 0x000f220000004800 */
[----:B------:R0:W0:Y:S01]  /*6450*/  MUFU.EX2 R32, R20 ;  /* 0x0000001400207308 */ /* 0x0000220000000800 */
[----:B-----5:R-:W-:Y:S02]  /*6460*/  FMUL.FTZ R36, R43, -1.4426950216293334961 ;  /* 0xbfb8aa3b2b247820 */ /* 0x020fe40000410000 */
[----:B------:R-:W5:Y:S01]  /*6470*/  LDS R21, [R59.X4+0x38] ;  /* 0x000038003b157984 */ /* 0x000f620000004800 */
[----:B0-----:R-:W-:-:S04]  /*6480*/  FMUL.FTZ R37, R31, -1.4426950216293334961 ;  /* 0xbfb8aa3b1f257820 */ /* 0x001fc80000410000 */
[----:B------:R-:W0:Y:S01]  /*6490*/  MUFU.EX2 R34, R34 ;  /* 0x0000002200227308 */ /* 0x000e220000000800 */
[----:B------:R-:W5:Y:S01]  /*64a0*/  LDS R20, [R58.X4+0x3c] ;  /* 0x00003c003a147984 */ /* 0x000f620000004800 */
[----:B------:R-:W-:Y:S02]  /*64b0*/  FMUL.FTZ R44, R29, -1.4426950216293334961 ;  /* 0xbfb8aa3b1d2c7820 */ /* 0x000fe40000410000 */
[----:B------:R-:W-:Y:S02]  /*64c0*/  FADD.FTZ R33, R33, 1 ;  /* 0x3f80000021217421 */ /* 0x000fe40000010000 */
[----:B------:R-:W-:Y:S02]  /*64d0*/  FMUL.FTZ R38, R30, -1.4426950216293334961 ;  /* 0xbfb8aa3b1e267820 */ /* 0x000fe40000410000 */
[----:B------:R-:W2:Y:S01]  /*64e0*/  MUFU.EX2 R35, R35 ;  /* 0x0000002300237308 */ /* 0x000ea20000000800 */
[----:B------:R-:W-:Y:S02]  /*64f0*/  FADD.FTZ R32, R32, 1 ;  /* 0x3f80000020207421 */ /* 0x000fe40000010000 */
[----:B------:R-:W-:-:S02]  /*6500*/  FMUL.FTZ R45, R28, -1.4426950216293334961 ;  /* 0xbfb8aa3b1c2d7820 */ /* 0x000fc40000410000 */
[----:B------:R-:W-:-:S03]  /*6510*/  FMUL.FTZ R46, R27, -1.4426950216293334961 ;  /* 0xbfb8aa3b1b2e7820 */ /* 0x000fc60000410000 */
[----:B------:R-:W4:Y:S01]  /*6520*/  MUFU.EX2 R36, R36 ;  /* 0x0000002400247308 */ /* 0x000f220000000800 */
[----:B0-----:R-:W-:Y:S02]  /*6530*/  FADD.FTZ R34, R34, 1 ;  /* 0x3f80000022227421 */ /* 0x001fe40000010000 */
[----:B-1----:R-:W-:Y:S02]  /*6540*/  FMUL.FTZ R47, R26, -1.4426950216293334961 ;  /* 0xbfb8aa3b1a2f7820 */ /* 0x002fe40000410000 */
[----:B--2---:R-:W-:-:S03]  /*6550*/  FMUL.FTZ R48, R25, -1.4426950216293334961 ;  /* 0xbfb8aa3b19307820 */ /* 0x004fc60000410000 */
[----:B------:R-:W0:Y:S01]  /*6560*/  MUFU.EX2 R37, R37 ;  /* 0x0000002500257308 */ /* 0x000e220000000800 */
[----:B------:R-:W-:Y:S02]  /*6570*/  FADD.FTZ R35, R35, 1 ;  /* 0x3f80000023237421 */ /* 0x000fe40000010000 */
[----:B---3--:R-:W-:Y:S02]  /*6580*/  FMUL.FTZ R49, R23, -1.4426950216293334961 ;  /* 0xbfb8aa3b17317820 */ /* 0x008fe40000410000 */
[----:B----4-:R-:W-:-:S03]  /*6590*/  FMUL.FTZ R50, R22, -1.4426950216293334961 ;  /* 0xbfb8aa3b16327820 */ /* 0x010fc60000410000 */
[----:B------:R-:W1:Y:S01]  /*65a0*/  MUFU.EX2 R44, R44 ;  /* 0x0000002c002c7308 */ /* 0x000e620000000800 */
[----:B------:R-:W-:Y:S02]  /*65b0*/  FADD.FTZ R36, R36, 1 ;  /* 0x3f80000024247421 */ /* 0x000fe40000010000 */
[----:B-----5:R-:W-:-:S05]  /*65c0*/  FMUL.FTZ R51, R21, -1.4426950216293334961 ;  /* 0xbfb8aa3b15337820 */ /* 0x020fca0000410000 */
[----:B------:R-:W2:Y:S01]  /*65d0*/  MUFU.EX2 R38, R38 ;  /* 0x0000002600267308 */ /* 0x000ea20000000800 */
[----:B------:R-:W-:Y:S02]  /*65e0*/  FMUL.FTZ R52, R20, -1.4426950216293334961 ;  /* 0xbfb8aa3b14347820 */ /* 0x000fe40000410000 */
[----:B0-----:R-:W-:-:S05]  /*65f0*/  FADD.FTZ R37, R37, 1 ;  /* 0x3f80000025257421 */ /* 0x001fca0000010000 */
        /* <DEDUP_REMOVED lines=38> */
[----:B------:R-:W-:Y:S03]  /*6860*/  STS [R57.X4], R16 ;  /* 0x0000001039007388 */ /* 0x000fe60000004800 */
[----:B------:R-:W-:Y:S01]  /*6870*/  FMUL.FTZ R11, R32, R11 ;  /* 0x0000000b200b7220 */ /* 0x000fe20000410000 */
[----:B------:R-:W-:Y:S02]  /*6880*/  STS [R72.X4+0x4], R15 ;  /* 0x0000040f48007388 */ /* 0x000fe40000004800 */
[----:B------:R-:W1:Y:S01]  /*6890*/  MUFU.RCP R45, R45 ;  /* 0x0000002d002d7308 */ /* 0x000e620000001000 */
[----:B0-----:R-:W-:Y:S01]  /*68a0*/  FMUL.FTZ R31, R30, R53 ;  /* 0x000000351e1f7220 */ /* 0x001fe20000410000 */
[----:B------:R0:W-:Y:S03]  /*68b0*/  STS [R71.X4+0x8], R14 ;  /* 0x0000080e47007388 */ /* 0x0001e60000004800 */
[----:B------:R-:W-:Y:S01]  /*68c0*/  FMUL.FTZ R10, R31, R10 ;  /* 0x0000000a1f0a7220 */ /* 0x000fe20000410000 */
[----:B------:R-:W-:Y:S02]  /*68d0*/  STS [R70.X4+0xc], R13 ;  /* 0x00000c0d46007388 */ /* 0x000fe40000004800 */
[----:B------:R-:W3:Y:S01]  /*68e0*/  MUFU.RCP R46, R46 ;  /* 0x0000002e002e7308 */ /* 0x000ee20000001000 */
[----:B--2---:R-:W-:Y:S01]  /*68f0*/  FMUL.FTZ R30, R29, R44 ;  /* 0x0000002c1d1e7220 */ /* 0x004fe20000410000 */
[----:B------:R-:W-:Y:S01]  /*6900*/  STS [R69.X4+0x10], R12 ;  /* 0x0000100c45007388 */ /* 0x000fe20000004800 */
[----:B0-----:R-:W-:-:S02]  /*6910*/  MOV R14, UR18 ;  /* 0x00000012000e7c02 */ /* 0x001fc40008000f00 */
[----:B------:R-:W-:Y:S01]  /*6920*/  FMUL.FTZ R9, R30, R9 ;  /* 0x000000091e097220 */ /* 0x000fe20000410000 */
[----:B------:R-:W-:Y:S01]  /*6930*/  STS [R68.X4+0x14], R11 ;  /* 0x0000140b44007388 */ /* 0x000fe20000004800 */
[----:B------:R-:W-:Y:S01]  /*6940*/  UIMAD UR18, UR27, UR28, URZ ;  /* 0x0000001c1b1272a4 */ /* 0x000fe2000f8e023f */
[----:B------:R-:W0:Y:S01]  /*6950*/  MUFU.RCP R47, R47 ;  /* 0x0000002f002f7308 */ /* 0x000e220000001000 */
[----:B-1----:R-:W-:Y:S01]  /*6960*/  FMUL.FTZ R29, R28, R45 ;  /* 0x0000002d1c1d7220 */ /* 0x002fe20000410000 */
[----:B------:R-:W-:Y:S01]  /*6970*/  STS [R67.X4+0x18], R10 ;  /* 0x0000180a43007388 */ /* 0x000fe20000004800 */
[----:B------:R-:W-:Y:S02]  /*6980*/  UIMAD UR28, UR26, UR29, UR18 ;  /* 0x0000001d1a1c72a4 */ /* 0x000fe4000f8e0212 */
[----:B------:R-:W-:Y:S01]  /*6990*/  FMUL.FTZ R8, R29, R8 ;  /* 0x000000081d087220 */ /* 0x000fe20000410000 */
[----:B------:R-:W-:Y:S01]  /*69a0*/  STS [R66.X4+0x1c], R9 ;  /* 0x00001c0942007388 */ /* 0x000fe20000004800 */
[----:B------:R-:W-:Y:S01]  /*69b0*/  UIADD3 UR18, UR21, UR28, URZ ;  /* 0x0000001c15127290 */ /* 0x000fe2000fffe03f */
[----:B------:R-:W1:Y:S01]  /*69c0*/  MUFU.RCP R48, R48 ;  /* 0x0000003000307308 */ /* 0x000e620000001000 */
[----:B---3--:R-:W-:Y:S01]  /*69d0*/  FMUL.FTZ R28, R27, R46 ;  /* 0x0000002e1b1c7220 */ /* 0x008fe20000410000 */
        /* <DEDUP_REMOVED lines=17> */
[----:B------:R-:W-:Y:S02]  /*6af0*/  FMUL.FTZ R3, R22, R3 ;  /* 0x0000000316037220 */ /* 0x000fe40000410000 */
[----:B-1----:R-:W-:-:S03]  /*6b00*/  FMUL.FTZ R21, R21, R34 ;  /* 0x0000002215157220 */ /* 0x002fc60000410000 */
[----:B------:R-:W-:Y:S01]  /*6b10*/  STS [R60.X4+0x34], R3 ;  /* 0x000034033c007388 */ /* 0x000fe20000004800 */
[----:B------:R-:W-:Y:S02]  /*6b20*/  FMUL.FTZ R2, R21, R2 ;  /* 0x0000000215027220 */ /* 0x000fe40000410000 */
[----:B--2---:R-:W-:-:S03]  /*6b30*/  FMUL.FTZ R25, R20, R33 ;  /* 0x0000002114197220 */ /* 0x004fc60000410000 */
[----:B------:R-:W-:Y:S01]  /*6b40*/  STS [R59.X4+0x38], R2 ;  /* 0x000038023b007388 */ /* 0x000fe20000004800 */
        /* <DEDUP_REMOVED lines=38> */
.L_x_2848:
[----:B------:R-:W-:Y:S05]  /*6db0*/  BSYNC B0 ;  /* 0x0000000000007941 */ /* 0x000fea0003800000 */
.L_x_2847:
        /* <DEDUP_REMOVED lines=20> */
[----:B------:R-:W-:Y:S01]  /*6f00*/  UIADD3 UR13, UP3, UR13, 0x2000, URZ ;  /* 0x000020000d0d7890 */ /* 0x000fe2000ff7e03f */
[----:B0-----:R-:W-:Y:S01]  /*6f10*/  MOV R4, UR7 ;  /* 0x0000000700047c02 */ /* 0x001fe20008000f00 */
[----:B------:R-:W-:-:S02]  /*6f20*/  ULDC UR7, c[0x0][0x174] ;  /* 0x00005d0000077ab9 */ /* 0x000fc40000000800 */
[----:B------:R-:W-:Y:S01]  /*6f30*/  UISETP.GE.AND UP0, UPT, UR4, UR7, UPT ;  /* 0x000000070400728c */ /* 0x000fe2000bf06270 */
[----:B------:R-:W-:Y:S01]  /*6f40*/  LEA.HI.X R3, R3, R24, R4, 0x2, P2 ;  /* 0x0000001803037211 */ /* 0x000fe200010f1404 */
[----:B------:R-:W-:Y:S01]  /*6f50*/  UIADD3.X UR17, URZ, UR17, URZ, UP1, !UPT ;  /* 0x000000113f117290 */ /* 0x000fe20008ffe43f */
[-C--:B------:R-:W-:Y:S01]  /*6f60*/  ISETP.GE.AND P2, PT, R107, R0.reuse, PT ;  /* 0x000000006b00720c */ /* 0x080fe20003f46270 */
[----:B------:R-:W-:Y:S02]  /*6f70*/  UIADD3.X UR14, URZ, UR14, URZ, UP2, !UPT ;  /* 0x0000000e3f0e7290 */ /* 0x000fe400097fe43f */
[----:B------:R0:W-:Y:S01]  /*6f80*/  @!P0 STG.E [R2.64], R93 ;  /* 0x0000005d02008986 */ /* 0x0001e2000c101916 */
        /* <DEDUP_REMOVED lines=26> */
.L_x_2849:
[----:B------:R-:W-:Y:S05]  /*7130*/  EXIT ;  /* 0x000000000000794d */ /* 0x000fea0003800000 */
.L_x_2851:
        /* <DEDUP_REMOVED lines=12> */
.L_x_5403:


//--------------------- .text._Z25selective_scan_fwd_kernelI32Selective_Scan_fwd_kernel_traitsILi128ELi16ELi1ELb0ELb1ELb0ELb0EffEEv13SSMParamsBase --------------------------
	.section	.text._Z25selective_scan_fwd_kernelI32Selective_Scan_fwd_kernel_traitsILi128ELi16ELi1ELb0ELb1ELb0ELb0EffEEv13SSMParamsBase,"ax",@progbits
	.sectioninfo	@"SHI_REGISTERS=154"
	.align	128
        .global         _Z25selective_scan_fwd_kernelI32Selective_Scan_fwd_kernel_traitsILi128ELi16ELi1ELb0ELb1ELb0ELb0EffEEv13SSMParamsBase
        .type           _Z25selective_scan_fwd_kernelI32Selective_Scan_fwd_kernel_traitsILi128ELi16ELi1ELb0ELb1ELb0ELb0EffEEv13SSMParamsBase,@function
        .size           _Z25selective_scan_fwd_kernelI32Selective_Scan_fwd_kernel_traitsILi128ELi16ELi1ELb0ELb1ELb0ELb0EffEEv13SSMParamsBase,(.L_x_5404 - _Z25selective_scan_fwd_kernelI32Selective_Scan_fwd_kernel_traitsILi128ELi16ELi1ELb0ELb1ELb0ELb0EffEEv13SSMParamsBase)
        .other          _Z25selective_scan_fwd_kernelI32Selective_Scan_fwd_kernel_traitsILi128ELi16ELi1ELb0ELb1ELb0ELb0EffEEv13SSMParamsBase,@"STO_CUDA_ENTRY STV_DEFAULT"
_Z25selective_scan_fwd_kernelI32Selective_Scan_fwd_kernel_traitsILi128ELi16ELi1ELb0ELb1ELb0ELb0EffEEv13SSMParamsBase:
.text._Z25selective_scan_fwd_kernelI32Selective_Scan_fwd_kernel_traitsILi128ELi16ELi1ELb0ELb1ELb0ELb0EffEEv13SSMParamsBase:
[----:B------:R-:W-:Y:S02]  /*0000*/  MOV R1, c[0x0][0x28] ;  /* 0x00000a0000017a02 */ /* 0x000fe40000000f00 */
[----:B------:R-:W-:Y:S01]  /*0010*/  IABS R9, c[0x0][0x178] ;  /* 0x00005e0000097a13 */ /* 0x000fe20000000000 */
[----:B------:R-:W0:Y:S01]  /*0020*/  S2UR UR4, SR_CTAID.Y ;  /* 0x00000000000479c3 */ /* 0x000e220000002600 */
[----:B------:R-:W-:Y:S01]  /*0030*/  ISETP.NE.U32.AND P1, PT, RZ, c[0x0][0x250], PT ;  /* 0x00009400ff007a0c */ /* 0x000fe20003f25070 */
[----:B------:R-:W-:Y:S01]  /*0040*/  IMAD.MOV.U32 R42, RZ, RZ, RZ ;  /* 0x000000ffff2a7224 */ /* 0x000fe200078e00ff */
[----:B------:R-:W1:Y:S01]  /*0050*/  I2F.RP R0, R9 ;  /* 0x0000000900007306 */ /* 0x000e620000209400 */
[----:B------:R-:W-:Y:S01]  /*0060*/  ISETP.NE.U32.AND P0, PT, RZ, c[0x0][0x238], PT ;  /* 0x00008e00ff007a0c */ /* 0x000fe20003f05070 */
[----:B------:R-:W-:Y:S01]  /*0070*/  HFMA2.MMA R44, -RZ, RZ, 0, 0 ;  /* 0x00000000ff2c7435 */ /* 0x000fe200000001ff */
        /* <DEDUP_REMOVED lines=12> */
[----:B------:R1:W2:Y:S01]  /*0140*/  F2I.FTZ.U32.TRUNC.NTZ R7, R6 ;  /* 0x0000000600077305 */ /* 0x0002a2000021f000 */
[----:B------:R-:W3:Y:S02]  /*0150*/  S2UR UR6, SR_CTAID.X ;  /* 0x00000000000679c3 */ /* 0x000ee40000002500 */
[----:B------:R4:W5:Y:S01]  /*0160*/  @P0 LDG.E R44, [R2.64] ;  /* 0x00000004022c0981 */ /* 0x000962000c1e1900 */
[----:B-1----:R-:W-:Y:S01]  /*0170*/  HFMA2.MMA R6, -RZ, RZ, 0, 0 ;  /* 0x00000000ff067435 */ /* 0x002fe200000001ff */
[----:B--2---:R-:W-:-:S05]  /*0180*/  IADD3 R8, RZ, -R7, RZ ;  /* 0x80000007ff087210 */ /* 0x004fca0007ffe0ff */
[----:B------:R-:W-:Y:S01]  /*0190*/  IMAD R11, R8, R9, RZ ;  /* 0x00000009080b7224 */ /* 0x000fe200078e02ff */
[----:B0-----:R-:W-:-:S03]  /*01a0*/  IABS R4, R46 ;  /* 0x0000002e00047213 */ /* 0x001fc60000000000 */
[----:B------:R-:W-:-:S06]  /*01b0*/  IMAD.HI.U32 R7, R7, R11, R6 ;  /* 0x0000000b07077227 */ /* 0x000fcc00078e0006 */
[----:B------:R-:W-:-:S05]  /*01c0*/  IMAD.HI.U32 R0, R7, R4, RZ ;  /* 0x0000000407007227 */ /* 0x000fca00078e00ff */
[----:B----4-:R-:W-:-:S05]  /*01d0*/  IADD3 R2, -R0, RZ, RZ ;  /* 0x000000ff00027210 */ /* 0x010fca0007ffe1ff */
[----:B------:R-:W-:-:S05]  /*01e0*/  IMAD R4, R9, R2, R4 ;  /* 0x0000000209047224 */ /* 0x000fca00078e0204 */
[----:B------:R-:W-:Y:S01]  /*01f0*/  ISETP.GT.U32.AND P2, PT, R9, R4, PT ;  /* 0x000000040900720c */ /* 0x000fe20003f44070 */
[----:B---3--:R-:W-:Y:S01]  /*0200*/  IMAD.U32 R40, RZ, RZ, UR6 ;  /* 0x00000006ff287e24 */ /* 0x008fe2000f8e00ff */
[----:B------:R-:W-:-:S04]  /*0210*/  MOV R6, c[0x0][0x174] ;  /* 0x00005d0000067a02 */ /* 0x000fc80000000f00 */
[----:B------:R-:W-:Y:S02]  /*0220*/  SHF.R.S32.HI R133, RZ, 0x1f, R40 ;  /* 0x0000001fff857819 */ /* 0x000fe40000011428 */
[----:B------:R-:W-:-:S05]  /*0230*/  ISETP.GE.AND P4, PT, R6, 0x1, PT ;  /* 0x000000010600780c */ /* 0x000fca0003f86270 */
[----:B------:R-:W-:Y:S01]  /*0240*/  @!P2 IADD3 R4, R4, -R9, RZ ;  /* 0x800000090404a210 */ /* 0x000fe20007ffe0ff */
[----:B------:R-:W-:-:S03]  /*0250*/  IMAD R5, R133, c[0x0][0x1d0], RZ ;  /* 0x0000740085057a24 */ /* 0x000fc600078e02ff */
[----:B------:R-:W-:Y:S01]  /*0260*/  ISETP.GE.U32.AND P0, PT, R4, R9, PT ;  /* 0x000000090400720c */ /* 0x000fe20003f06070 */
[----:B------:R-:W-:Y:S01]  /*0270*/  IMAD.WIDE.U32 R2, R40, c[0x0][0x1d0], RZ ;  /* 0x0000740028027a25 */ /* 0x000fe200078e00ff */
[----:B------:R-:W-:-:S03]  /*0280*/  LOP3.LUT R4, R46, c[0x0][0x178], RZ, 0x3c, !PT ;  /* 0x00005e002e047a12 */ /* 0x000fc600078e3cff */
[----:B------:R-:W-:Y:S01]  /*0290*/  IMAD R5, R40, c[0x0][0x1d4], R5 ;  /* 0x0000750028057a24 */ /* 0x000fe200078e0205 */
[----:B------:R-:W-:Y:S01]  /*02a0*/  @!P2 IADD3 R0, R0, 0x1, RZ ;  /* 0x000000010000a810 */ /* 0x000fe20007ffe0ff */
[----:B------:R-:W-:Y:S01]  /*02b0*/  IMAD.WIDE.U32 R6, R40, c[0x0][0x190], RZ ;  /* 0x0000640028067a25 */ /* 0x000fe200078e00ff */
[----:B------:R-:W-:Y:S02]  /*02c0*/  ISETP.GE.AND P3, PT, R4, RZ, PT ;  /* 0x000000ff0400720c */ /* 0x000fe40003f66270 */
[----:B------:R-:W-:Y:S01]  /*02d0*/  IADD3 R3, R3, R5, RZ ;  /* 0x0000000503037210 */ /* 0x000fe20007ffe0ff */
[----:B------:R-:W-:Y:S01]  /*02e0*/  IMAD.WIDE.U32 R4, R40, c[0x0][0x1e0], RZ ;  /* 0x0000780028047a25 */ /* 0x000fe200078e00ff */
[----:B------:R-:W-:Y:S02]  /*02f0*/  ISETP.NE.AND P1, PT, RZ, c[0x0][0x178], PT ;  /* 0x00005e00ff007a0c */ /* 0x000fe40003f25270 */
[----:B------:R-:W-:Y:S01]  /*0300*/  @P0 IADD3 R0, R0, 0x1, RZ ;  /* 0x0000000100000810 */ /* 0x000fe20007ffe0ff */
[----:B------:R-:W-:-:S02]  /*0310*/  IMAD R13, R133, c[0x0][0x190], RZ ;  /* 0x00006400850d7a24 */ /* 0x000fc400078e02ff */
[----:B------:R-:W-:Y:S02]  /*0320*/  IMAD R9, R45, c[0x0][0x1d8], RZ ;  /* 0x000076002d097a24 */ /* 0x000fe400078e02ff */
[----:B------:R-:W-:Y:S01]  /*0330*/  IMAD R11, R133, c[0x0][0x1e0], RZ ;  /* 0x00007800850b7a24 */ /* 0x000fe200078e02ff */
[----:B------:R-:W-:Y:S06]  /*0340*/  @!P4 EXIT ;  /* 0x000000000000c94d */ /* 0x000fec0003800000 */
[----:B------:R-:W0:Y:S01]  /*0350*/  S2R R97, SR_TID.X ;  /* 0x0000000000617919 */ /* 0x000e220000002100 */
[C---:B------:R-:W-:Y:S01]  /*0360*/  IMAD R9, R46.reuse, c[0x0][0x1dc], R9 ;  /* 0x000077002e097a24 */ /* 0x040fe200078e0209 */
[----:B------:R-:W-:Y:S01]  /*0370*/  MOV R32, RZ ;  /* 0x000000ff00207202 */ /* 0x000fe20000000f00 */
[----:B------:R-:W-:Y:S01]  /*0380*/  IMAD.WIDE.U32 R2, R46, c[0x0][0x1d8], R2 ;  /* 0x000076002e027a25 */ /* 0x000fe200078e0002 */
[----:B------:R-:W1:Y:S03]  /*0390*/  S2R R43, SR_LANEID ;  /* 0x00000000002b7919 */ /* 0x000e660000000000 */
[----:B------:R-:W-:Y:S01]  /*03a0*/  @!P3 IMAD.MOV R0, RZ, RZ, -R0 ;  /* 0x000000ffff00b224 */ /* 0x000fe200078e0a00 */
[----:B------:R-:W-:Y:S01]  /*03b0*/  @!P1 LOP3.LUT R0, RZ, c[0x0][0x178], RZ, 0x33, !PT ;  /* 0x00005e00ff009a12 */ /* 0x000fe200078e33ff */
[C---:B------:R-:W-:Y:S01]  /*03c0*/  IMAD R11, R40.reuse, c[0x0][0x1e4], R11 ;  /* 0x00007900280b7a24 */ /* 0x040fe200078e020b */
[----:B------:R-:W-:Y:S01]  /*03d0*/  IADD3 R39, R3, R9, RZ ;  /* 0x0000000903277210 */ /* 0x000fe20007ffe0ff */
[----:B------:R-:W-:Y:S01]  /*03e0*/  IMAD R13, R40, c[0x0][0x194], R13 ;  /* 0x00006500280d7a24 */ /* 0x000fe200078e020d */
[----:B------:R-:W-:Y:S01]  /*03f0*/  SHF.R.S32.HI R3, RZ, 0x1f, R0 ;  /* 0x0000001fff037819 */ /* 0x000fe20000011400 */
[----:B------:R-:W-:Y:S01]  /*0400*/  IMAD R9, R45, c[0x0][0x1e8], RZ ;  /* 0x00007a002d097a24 */ /* 0x000fe200078e02ff */
[----:B------:R-:W-:-:S02]  /*0410*/  IADD3 R5, R5, R11, RZ ;  /* 0x0000000b05057210 */ /* 0x000fc40007ffe0ff */
[----:B------:R-:W-:Y:S01]  /*0420*/  LEA R38, P0, R2, c[0x0][0x240], 0x2 ;  /* 0x0000900002267a11 */ /* 0x000fe200078010ff */
[----:B------:R-:W-:Y:S01]  /*0430*/  IMAD R11, R3, c[0x0][0x1a8], RZ ;  /* 0x00006a00030b7a24 */ /* 0x000fe200078e02ff */
[----:B------:R-:W-:Y:S01]  /*0440*/  IADD3 R7, R7, R13, RZ ;  /* 0x0000000d07077210 */ /* 0x000fe20007ffe0ff */
[----:B------:R-:W-:Y:S01]  /*0450*/  IMAD R9, R46, c[0x0][0x1ec], R9 ;  /* 0x00007b002e097a24 */ /* 0x000fe200078e0209 */
[----:B------:R-:W-:Y:S01]  /*0460*/  LEA.HI.X R39, R2, c[0x0][0x244], R39, 0x2, P0 ;  /* 0x0000910002277a11 */ /* 0x000fe200000f1427 */
[----:B------:R-:W-:Y:S01]  /*0470*/  IMAD.WIDE.U32 R2, R46, c[0x0][0x1e8], R4 ;  /* 0x00007a002e027a25 */ /* 0x000fe200078e0004 */
[----:B0-----:R-:W-:-:S03]  /*0480*/  LOP3.LUT R41, R97, 0x1f, RZ, 0xc0, !PT ;  /* 0x0000001f61297812 */ /* 0x001fc600078ec0ff */
[----:B------:R-:W-:Y:S01]  /*0490*/  IMAD.WIDE.U32 R4, R0, c[0x0][0x1a8], R6 ;  /* 0x00006a0000047a25 */ /* 0x000fe200078e0006 */
[----:B------:R-:W-:Y:S02]  /*04a0*/  IADD3 R37, R3, R9, RZ ;  /* 0x0000000903257210 */ /* 0x000fe40007ffe0ff */
[----:B------:R-:W-:Y:S01]  /*04b0*/  LEA R36, P0, R2, c[0x0][0x248], 0x2 ;  /* 0x0000920002247a11 */ /* 0x000fe200078010ff */
[----:B------:R-:W-:Y:S01]  /*04c0*/  IMAD R11, R0, c[0x0][0x1ac], R11 ;  /* 0x00006b00000b7a24 */ /* 0x000fe200078e020b */
[----:B------:R-:W-:Y:S01]  /*04d0*/  LEA R35, P1, R4, c[0x0][0x228], 0x2 ;  /* 0x00008a0004237a11 */ /* 0x000fe200078210ff */
[----:B------:R-:W-:Y:S01]  /*04e0*/  IMAD.SHL.U32 R34, R97, 0x10, RZ ;  /* 0x0000001061227824 */ /* 0x000fe200078e00ff */
[----:B------:R-:W-:Y:S02]  /*04f0*/  LEA.HI.X R37, R2, c[0x0][0x24c], R37, 0x2, P0 ;  /* 0x0000930002257a11 */ /* 0x000fe400000f1425 */
[----:B------:R-:W-:Y:S02]  /*0500*/  IADD3 R33, R5, R11, RZ ;  /* 0x0000000b05217210 */ /* 0x000fe40007ffe0ff */
[----:B------:R-:W-:-:S02]  /*0510*/  LOP3.LUT R34, R34, 0xfffffe00, RZ, 0xc0, !PT ;  /* 0xfffffe0022227812 */ /* 0x000fc400078ec0ff */
[----:B------:R-:W-:Y:S02]  /*0520*/  LEA.HI.X R33, R4, c[0x0][0x22c], R33, 0x2, P1 ;  /* 0x00008b0004217a11 */ /* 0x000fe400008f1421 */
[----:B-1----:R-:W-:Y:S02]  /*0530*/  LOP3.LUT R2, R34, R41, RZ, 0xfc, !PT ;  /* 0x0000002922027212 */ /* 0x002fe400078efcff */
.L_x_2893:
[----:B------:R-:W-:Y:S01]  /*0540*/  BAR.SYNC.DEFER_BLOCKING 0x0 ;  /* 0x0000000000007b1d */ /* 0x000fe20000010000 */
[----:B------:R-:W-:Y:S01]  /*0550*/  IMAD.MOV.U32 R95, RZ, RZ, -0x800 ;  /* 0xfffff800ff5f7424 */ /* 0x000fe200078e00ff */
[C-C-:B------:R-:W-:Y:S01]  /*0560*/  LOP3.LUT R106, R34.reuse, 0x20, R41.reuse, 0xfe, !PT ;  /* 0x00000020226a7812 */ /* 0x140fe200078efe29 */
[----:B------:R-:W-:Y:S01]  /*0570*/  HFMA2.MMA R0, -RZ, RZ, 0, 0 ;  /* 0x00000000ff007435 */ /* 0x000fe200000001ff */
[--C-:B------:R-:W-:Y:S01]  /*0580*/  LOP3.LUT R104, R34, 0x40, R41.reuse, 0xfe, !PT ;  /* 0x0000004022687812 */ /* 0x100fe200078efe29 */
[----:B------:R-:W-:Y:S01]  /*0590*/  IMAD R95, R32, R95, c[0x0][0x168] ;  /* 0x00005a00205f7624 */ /* 0x000fe200078e025f */
[C-C-:B------:R-:W-:Y:S01]  /*05a0*/  LOP3.LUT R102, R34.reuse, 0x60, R41.reuse, 0xfe, !PT ;  /* 0x0000006022667812 */ /* 0x140fe200078efe29 */
[----:B------:R-:W-:Y:S01]  /*05b0*/  CS2R R6, SRZ ;  /* 0x0000000000067805 */ /* 0x000fe2000001ff00 */
[----:B------:R-:W-:Y:S01]  /*05c0*/  LOP3.LUT R100, R34, 0x80, R41, 0xfe, !PT ;  /* 0x0000008022647812 */ /* 0x000fe200078efe29 */
[C---:B0-----:R-:W-:Y:S01]  /*05d0*/  IMAD.WIDE R4, R2.reuse, 0x4, R38 ;  /* 0x0000000402047825 */ /* 0x041fe200078e0226 */
[-C--:B------:R-:W-:Y:S01]  /*05e0*/  ISETP.GE.AND P2, PT, R2, R95.reuse, PT ;  /* 0x0000005f0200720c */ /* 0x080fe20003f46270 */
[----:B------:R-:W-:Y:S01]  /*05f0*/  CS2R R8, SRZ ;  /* 0x0000000000087805 */ /* 0x000fe2000001ff00 */
[-C--:B------:R-:W-:Y:S01]  /*0600*/  ISETP.GE.AND P1, PT, R106, R95.reuse, PT ;  /* 0x0000005f6a00720c */ /* 0x080fe20003f26270 */
[----:B------:R-:W-:Y:S01]  /*0610*/  CS2R R10, SRZ ;  /* 0x00000000000a7805 */ /* 0x000fe2000001ff00 */
[C-C-:B------:R-:W-:Y:S01]  /*0620*/  LOP3.LUT R98, R34.reuse, 0xa0, R41.reuse, 0xfe, !PT ;  /* 0x000000a022627812 */ /* 0x140fe200078efe29 */
[----:B------:R-:W-:Y:S01]  /*0630*/  CS2R R12, SRZ ;  /* 0x00000000000c7805 */ /* 0x000fe2000001ff00 */
[----:B------:R-:W-:Y:S01]  /*0640*/  LOP3.LUT R96, R34, 0xc0, R41, 0xfe, !PT ;  /* 0x000000c022607812 */ /* 0x000fe200078efe29 */
[----:B------:R-:W-:Y:S01]  /*0650*/  CS2R R14, SRZ ;  /* 0x00000000000e7805 */ /* 0x000fe2000001ff00 */
[----:B------:R-:W-:-:S02]  /*0660*/  ISETP.GE.AND P0, PT, R104, R95, PT ;  /* 0x0000005f6800720c */ /* 0x000fc40003f06270 */
[--C-:B------:R-:W-:Y:S02]  /*0670*/  LOP3.LUT R94, R34, 0xe0, R41.reuse, 0xfe, !PT ;  /* 0x000000e0225e7812 */ /* 0x100fe400078efe29 */
[-C--:B------:R-:W-:Y:S02]  /*0680*/  ISETP.GE.AND P4, PT, R102, R95.reuse, PT ;  /* 0x0000005f6600720c */ /* 0x080fe40003f86270 */
[----:B------:R-:W-:Y:S01]  /*0690*/  LOP3.LUT R92, R34, 0x100, R41, 0xfe, !PT ;  /* 0x00000100225c7812 */ /* 0x000fe200078efe29 */
[----:B------:R0:W2:Y:S01]  /*06a0*/  @!P2 LDG.E R0, [R4.64] ;  /* 0x000000040400a981 */ /* 0x0000a2000c1e1900 */
[-C--:B------:R-:W-:Y:S02]  /*06b0*/  ISETP.GE.AND P6, PT, R100, R95.reuse, PT ;  /* 0x0000005f6400720c */ /* 0x080fe40003fc6270 */
[-C--:B------:R-:W-:Y:S01]  /*06c0*/  ISETP.GE.AND P5, PT, R98, R95.reuse, PT ;  /* 0x0000005f6200720c */ /* 0x080fe20003fa6270 */
[----:B------:R0:W3:Y:S01]  /*06d0*/  @!P1 LDG.E R7, [R4.64+0x80] ;  /* 0x0000800404079981 */ /* 0x0000e2000c1e1900 */
[----:B------:R-:W-:-:S02]  /*06e0*/  ISETP.GE.AND P3, PT, R96, R95, PT ;  /* 0x0000005f6000720c */ /* 0x000fc40003f66270 */
[-C--:B------:R-:W-:Y:S01]  /*06f0*/  ISETP.GE.AND P2, PT, R94, R95.reuse, PT ;  /* 0x0000005f5e00720c */ /* 0x080fe20003f46270 */
[----:B------:R0:W4:Y:S01]  /*0700*/  @!P0 LDG.E R6, [R4.64+0x100] ;  /* 0x0001000404068981 */ /* 0x000122000c1e1900 */
[----:B------:R-:W-:Y:S02]  /*0710*/  ISETP.GE.AND P1, PT, R92, R95, PT ;  /* 0x0000005f5c00720c */ /* 0x000fe40003f26270 */
[C-C-:B------:R-:W-:Y:S01]  /*0720*/  LOP3.LUT R90, R34.reuse, 0x120, R41.reuse, 0xfe, !PT ;  /* 0x00000120225a7812 */ /* 0x140fe200078efe29 */
[----:B------:R0:W4:Y:S01]  /*0730*/  @!P4 LDG.E R9, [R4.64+0x180] ;  /* 0x000180040409c981 */ /* 0x000122000c1e1900 */
[C-C-:B------:R-:W-:Y:S02]  /*0740*/  LOP3.LUT R88, R34.reuse, 0x140, R41.reuse, 0xfe, !PT ;  /* 0x0000014022587812 */ /* 0x140fe400078efe29 */
[C-C-:B------:R-:W-:Y:S01]  /*0750*/  LOP3.LUT R86, R34.reuse, 0x160, R41.reuse, 0xfe, !PT ;  /* 0x0000016022567812 */ /* 0x140fe200078efe29 */
[----:B------:R0:W4:Y:S01]  /*0760*/  @!P6 LDG.E R8, [R4.64+0x200] ;  /* 0x000200040408e981 */ /* 0x000122000c1e1900 */
[----:B------:R-:W-:-:S02]  /*0770*/  LOP3.LUT R84, R34, 0x180, R41, 0xfe, !PT ;  /* 0x0000018022547812 */ /* 0x000fc400078efe29 */
[--C-:B------:R-:W-:Y:S01]  /*0780*/  LOP3.LUT R82, R34, 0x1a0, R41.reuse, 0xfe, !PT ;  /* 0x000001a022527812 */ /* 0x100fe200078efe29 */
[----:B------:R0:W4:Y:S01]  /*0790*/  @!P5 LDG.E R11, [R4.64+0x280] ;  /* 0x00028004040bd981 */ /* 0x000122000c1e1900 */
[-C--:B------:R-:W-:Y:S02]  /*07a0*/  ISETP.GE.AND P0, PT, R90, R95.reuse, PT ;  /* 0x0000005f5a00720c */ /* 0x080fe40003f06270 */
[--C-:B------:R-:W-:Y:S01]  /*07b0*/  LOP3.LUT R80, R34, 0x1c0, R41.reuse, 0xfe, !PT ;  /* 0x000001c022507812 */ /* 0x100fe200078efe29 */
[----:B------:R0:W4:Y:S01]  /*07c0*/  @!P3 LDG.E R10, [R4.64+0x300] ;  /* 0x00030004040ab981 */ /* 0x000122000c1e1900 */
[-C--:B------:R-:W-:Y:S02]  /*07d0*/  ISETP.GE.AND P4, PT, R88, R95.reuse, PT ;  /* 0x0000005f5800720c */ /* 0x080fe40003f86270 */
[----:B------:R-:W-:Y:S01]  /*07e0*/  LOP3.LUT R78, R34, 0x1e0, R41, 0xfe, !PT ;  /* 0x000001e0224e7812 */ /* 0x000fe200078efe29 */
[----:B------:R0:W4:Y:S01]  /*07f0*/  @!P2 LDG.E R13, [R4.64+0x380] ;  /* 0x00038004040da981 */ /* 0x000122000c1e1900 */
[----:B------:R-:W-:-:S02]  /*0800*/  ISETP.GE.AND P6, PT, R86, R95, PT ;  /* 0x0000005f5600720c */ /* 0x000fc40003fc6270 */
[-C--:B------:R-:W-:Y:S01]  /*0810*/  ISETP.GE.AND P5, PT, R84, R95.reuse, PT ;  /* 0x0000005f5400720c */ /* 0x080fe20003fa6270 */
[----:B------:R0:W4:Y:S01]  /*0820*/  @!P1 LDG.E R12, [R4.64+0x400] ;  /* 0x00040004040c9981 */ /* 0x000122000c1e1900 */
[-C--:B------:R-:W-:Y:S02]  /*0830*/  ISETP.GE.AND P3, PT, R82, R95.reuse, PT ;  /* 0x0000005f5200720c */ /* 0x080fe40003f66270 */
[-C--:B------:R-:W-:Y:S01]  /*0840*/  ISETP.GE.AND P2, PT, R80, R95.reuse, PT ;  /* 0x0000005f5000720c */ /* 0x080fe20003f46270 */
[----:B------:R-:W-:Y:S01]  /*0850*/  CS2R R48, SRZ ;  /* 0x0000000000307805 */ /* 0x000fe2000001ff00 */
[----:B------:R-:W-:Y:S02]  /*0860*/  ISETP.GE.AND P1, PT, R78, R95, PT ;  /* 0x0000005f4e00720c */ /* 0x000fe40003f26270 */
[----:B------:R-:W-:Y:S01]  /*0870*/  MOV R47, RZ ;  /* 0x000000ff002f7202 */ /* 0x000fe20000000f00 */
        /* <DEDUP_REMOVED lines=22> */
[C---:B0-----:R-:W-:Y:S02]  /*09e0*/  IADD3 R5, R16.reuse, 0x120, RZ ;  /* 0x0000012010057810 */ /* 0x041fe40007ffe0ff */
        /* <DEDUP_REMOVED lines=17> */
[-C--:B------:R-:W-:Y:S02]  /*0b00*/  ISETP.GE.AND P2, PT, R2, R95.reuse, PT ;  /* 0x0000005f0200720c */ /* 0x080fe40003f46270 */
[-C--:B------:R-:W-:Y:S01]  /*0b10*/  ISETP.GE.AND P1, PT, R106, R95.reuse, PT ;  /* 0x0000005f6a00720c */ /* 0x080fe20003f26270 */
[----:B------:R-:W-:Y:S01]  /*0b20*/  IMAD.WIDE R4, R2, 0x4, R36 ;  /* 0x0000000402047825 */ /* 0x000fe200078e0224 */
[-C--:B------:R-:W-:Y:S02]  /*0b30*/  ISETP.GE.AND P0, PT, R104, R95.reuse, PT ;  /* 0x0000005f6800720c */ /* 0x080fe40003f06270 */
[-C--:B------:R-:W-:Y:S02]  /*0b40*/  ISETP.GE.AND P4, PT, R102, R95.reuse, PT ;  /* 0x0000005f6600720c */ /* 0x080fe40003f86270 */
[----:B------:R-:W-:-:S02]  /*0b50*/  ISETP.GE.AND P6, PT, R100, R95, PT ;  /* 0x0000005f6400720c */ /* 0x000fc40003fc6270 */
[-C--:B------:R-:W-:Y:S02]  /*0b60*/  ISETP.GE.AND P5, PT, R98, R95.reuse, PT ;  /* 0x0000005f6200720c */ /* 0x080fe40003fa6270 */
[----:B------:R-:W-:Y:S01]  /*0b70*/  ISETP.GE.AND P3, PT, R96, R95, PT ;  /* 0x0000005f6000720c */ /* 0x000fe20003f66270 */
[----:B------:R-:W-:Y:S01]  /*0b80*/  CS2R R52, SRZ ;  /* 0x0000000000347805 */ /* 0x000fe2000001ff00 */
[----:B------:R-:W-:Y:S01]  /*0b90*/  HFMA2.MMA R57, -RZ, RZ, 0, 0 ;  /* 0x00000000ff397435 */ /* 0x000fe200000001ff */
[----:B------:R-:W-:Y:S01]  /*0ba0*/  MOV R55, RZ ;  /* 0x000000ff00377202 */ /* 0x000fe20000000f00 */
[----:B--2---:R0:W-:Y:S04]  /*0bb0*/  STS [R31.X4], R0 ;  /* 0x000000001f007388 */ /* 0x0041e80000004800 */
[----:B---3--:R-:W-:Y:S04]  /*0bc0*/  STS [R30.X4+0x80], R7 ;  /* 0x000080071e007388 */ /* 0x008fe80000004800 */
[----:B----4-:R1:W-:Y:S04]  /*0bd0*/  STS [R29.X4+0x100], R6 ;  /* 0x000100061d007388 */ /* 0x0103e80000004800 */
[----:B------:R-:W-:Y:S01]  /*0be0*/  STS [R28.X4+0x180], R9 ;  /* 0x000180091c007388 */ /* 0x000fe20000004800 */
[----:B0-----:R-:W-:-:S03]  /*0bf0*/  IMAD R0, R43, 0x10, R34 ;  /* 0x000000102b007824 */ /* 0x001fc600078e0222 */
[----:B------:R-:W-:Y:S04]  /*0c00*/  STS [R27.X4+0x200], R8 ;  /* 0x000200081b007388 */ /* 0x000fe80000004800 */
[----:B------:R-:W-:Y:S04]  /*0c10*/  STS [R26.X4+0x280], R11 ;  /* 0x0002800b1a007388 */ /* 0x000fe80000004800 */
[----:B------:R-:W-:Y:S04]  /*0c20*/  STS [R25.X4+0x300], R10 ;  /* 0x0003000a19007388 */ /* 0x000fe80000004800 */
[----:B------:R-:W-:Y:S04]  /*0c30*/  STS [R24.X4+0x380], R13 ;  /* 0x0003800d18007388 */ /* 0x000fe80000004800 */
[----:B------:R0:W-:Y:S01]  /*0c40*/  STS [R23.X4+0x400], R12 ;  /* 0x0004000c17007388 */ /* 0x0001e20000004800 */
[----:B------:R-:W-:-:S03]  /*0c50*/  LEA.HI.SX32 R0, R0, R0, 0x1b ;  /* 0x0000000000007211 */ /* 0x000fc600078fdaff */
[----:B------:R-:W-:Y:S04]  /*0c60*/  STS [R22.X4+0x480], R15 ;  /* 0x0004800f16007388 */ /* 0x000fe80000004800 */
[----:B------:R2:W-:Y:S04]  /*0c70*/  STS [R21.X4+0x500], R14 ;  /* 0x0005000e15007388 */ /* 0x0005e80000004800 */
        /* <DEDUP_REMOVED lines=22> */
[----:B-1----:R-:W-:-:S03]  /*0de0*/  HFMA2.MMA R6, -RZ, RZ, 0, 0 ;  /* 0x00000000ff067435 */ /* 0x002fc600000001ff */
[----:B------:R-:W-:Y:S01]  /*0df0*/  BAR.SYNC.DEFER_BLOCKING 0x0 ;  /* 0x0000000000007b1d */ /* 0x000fe20000010000 */
[----:B0-----:R-:W-:Y:S01]  /*0e00*/  CS2R R12, SRZ ;  /* 0x00000000000c7805 */ /* 0x001fe2000001ff00 */
[----:B------:R-:W-:Y:S01]  /*0e10*/  HFMA2.MMA R10, -RZ, RZ, 0, 0 ;  /* 0x00000000ff0a7435 */ /* 0x000fe200000001ff */
[----:B------:R-:W-:Y:S01]  /*0e20*/  MOV R8, RZ ;  /* 0x000000ff00087202 */ /* 0x000fe20000000f00 */
[----:B--2---:R-:W-:Y:S01]  /*0e30*/  CS2R R14, SRZ ;  /* 0x00000000000e7805 */ /* 0x004fe2000001ff00 */
[----:B---3--:R-:W-:Y:S01]  /*0e40*/  IMAD.MOV.U32 R47, RZ, RZ, RZ ;  /* 0x000000ffff2f7224 */ /* 0x008fe200078e00ff */
[----:B----4-:R-:W-:Y:S01]  /*0e50*/  CS2R R48, SRZ ;  /* 0x0000000000307805 */ /* 0x010fe2000001ff00 */
[----:B------:R-:W2:Y:S01]  /*0e60*/  @!P2 LDG.E R6, [R4.64] ;  /* 0x000000040406a981 */ /* 0x000ea2000c1e1900 */
[----:B------:R-:W-:-:S03]  /*0e70*/  ISETP.GE.AND P2, PT, R94, R95, PT ;  /* 0x0000005f5e00720c */ /* 0x000fc60003f46270 */
[----:B------:R-:W3:Y:S01]  /*0e80*/  @!P1 LDG.E R13, [R4.64+0x80] ;  /* 0x00008004040d9981 */ /* 0x000ee2000c1e1900 */
[----:B------:R-:W-:-:S03]  /*0e90*/  ISETP.GE.AND P1, PT, R92, R95, PT ;  /* 0x0000005f5c00720c */ /* 0x000fc60003f26270 */
[----:B------:R-:W4:Y:S01]  /*0ea0*/  @!P0 LDG.E R8, [R4.64+0x100] ;  /* 0x0001000404088981 */ /* 0x000f22000c1e1900 */
        /* <DEDUP_REMOVED lines=12> */
[----:B------:R-:W-:Y:S01]  /*0f70*/  ISETP.GE.AND P1, PT, R78, R95, PT ;  /* 0x0000005f4e00720c */ /* 0x000fe20003f26270 */
[----:B------:R-:W-:Y:S02]  /*0f80*/  CS2R R50, SRZ ;  /* 0x0000000000327805 */ /* 0x000fe4000001ff00 */
        /* <DEDUP_REMOVED lines=90> */
.L_x_2853:
[----:B------:R-:W-:Y:S05]  /*1530*/  BSYNC B0 ;  /* 0x0000000000007941 */ /* 0x000fea0003800000 */
.L_x_2852:
        /* <DEDUP_REMOVED lines=37> */
.L_x_2855:
[----:B------:R-:W-:Y:S05]  /*1790*/  BSYNC B0 ;  /* 0x0000000000007941 */ /* 0x000fea0003800000 */
.L_x_2854:
        /* <DEDUP_REMOVED lines=35> */
.L_x_2857:
[----:B------:R-:W-:Y:S05]  /*19d0*/  BSYNC B0 ;  /* 0x0000000000007941 */ /* 0x000fea0003800000 */
.L_x_2856:
        /* <DEDUP_REMOVED lines=37> */
.L_x_2859:
[----:B------:R-:W-:Y:S05]  /*1c30*/  BSYNC B0 ;  /* 0x0000000000007941 */ /* 0x000fea0003800000 */
.L_x_2858:
        /* <DEDUP_REMOVED lines=35> */
.L_x_2861:
[----:B------:R-:W-:Y:S05]  /*1e70*/  BSYNC B0 ;  /* 0x0000000000007941 */ /* 0x000fea0003800000 */
.L_x_2860:
        /* <DEDUP_REMOVED lines=37> */
.L_x_2863:
[----:B------:R-:W-:Y:S05]  /*20d0*/  BSYNC B0 ;  /* 0x0000000000007941 */ /* 0x000fea0003800000 */
.L_x_2862:
        /* <DEDUP_REMOVED lines=35> */
.L_x_2865:
[----:B------:R-:W-:Y:S05]  /*2310*/  BSYNC B0 ;  /* 0x0000000000007941 */ /* 0x000fea0003800000 */
.L_x_2864:
        /* <DEDUP_REMOVED lines=37> */
.L_x_2867:
[----:B------:R-:W-:Y:S05]  /*2570*/  BSYNC B0 ;  /* 0x0000000000007941 */ /* 0x000fea0003800000 */
.L_x_2866:
        /* <DEDUP_REMOVED lines=35> */
.L_x_2869:
[----:B------:R-:W-:Y:S05]  /*27b0*/  BSYNC B0 ;  /* 0x0000000000007941 */ /* 0x000fea0003800000 */
.L_x_2868:
        /* <DEDUP_REMOVED lines=42> */
.L_x_2871:
[----:B------:R-:W-:Y:S05]  /*2a60*/  BSYNC B0 ;  /* 0x0000000000007941 */ /* 0x000fea0003800000 */
.L_x_2870:
        /* <DEDUP_REMOVED lines=33> */
.L_x_2873:
[----:B------:R-:W-:Y:S05]  /*2c80*/  BSYNC B0 ;  /* 0x0000000000007941 */ /* 0x000fea0003800000 */
.L_x_2872:
        /* <DEDUP_REMOVED lines=33> */
.L_x_2875:
[----:B------:R-:W-:Y:S05]  /*2ea0*/  BSYNC B0 ;  /* 0x0000000000007941 */ /* 0x000fea0003800000 */
.L_x_2874:
        /* <DEDUP_REMOVED lines=33> */
.L_x_2877:
[----:B------:R-:W-:Y:S05]  /*30c0*/  BSYNC B0 ;  /* 0x0000000000007941 */ /* 0x000fea0003800000 */
.L_x_2876:
        /* <DEDUP_REMOVED lines=33> */
.L_x_2879:
[----:B------:R-:W-:Y:S05]  /*32e0*/  BSYNC B0 ;  /* 0x0000000000007941 */ /* 0x000fea0003800000 */
.L_x_2878:
        /* <DEDUP_REMOVED lines=33> */
.L_x_2881:
[----:B------:R-:W-:Y:S05]  /*3500*/  BSYNC B0 ;  /* 0x0000000000007941 */ /* 0x000fea0003800000 */
.L_x_2880:
        /* <DEDUP_REMOVED lines=33> */
.L_x_2883:
[----:B------:R-:W-:Y:S05]  /*3720*/  BSYNC B0 ;  /* 0x0000000000007941 */ /* 0x000fea0003800000 */
.L_x_2882:
        /* <DEDUP_REMOVED lines=36> */
.L_x_2889:
[----:B------:R-:W-:Y:S01]  /*3970*/  IMAD R3, R45, c[0x0][0x180], RZ ;  /* 0x000060002d037a24 */ /* 0x000fe200078e02ff */
[----:B0-----:R-:W-:Y:S01]  /*3980*/  SHF.R.S32.HI R14, RZ, 0x1f, R111 ;  /* 0x0000001fff0e7819 */ /* 0x001fe2000001146f */
[----:B------:R-:W-:Y:S01]  /*3990*/  IMAD.WIDE.U32 R4, R46, c[0x0][0x180], RZ ;  /* 0x000060002e047a25 */ /* 0x000fe200078e00ff */
[----:B------:R-:W-:-:S03]  /*39a0*/  MOV R95, 0xfffff800 ;  /* 0xfffff800005f7802 */ /* 0x000fc60000000f00 */
[----:B------:R-:W-:Y:S02]  /*39b0*/  IMAD R3, R46, c[0x0][0x184], R3 ;  /* 0x000061002e037a24 */ /* 0x000fe400078e0203 */
[C---:B------:R-:W-:Y:S02]  /*39c0*/  IMAD R6, R14.reuse, c[0x0][0x188], RZ ;  /* 0x000062000e067a24 */ /* 0x040fe400078e02ff */
[----:B------:R-:W-:Y:S01]  /*39d0*/  IMAD.IADD R5, R5, 0x1, R3 ;  /* 0x0000000105057824 */ /* 0x000fe200078e0203 */
[----:B------:R-:W-:Y:S01]  /*39e0*/  SHF.R.S32.HI R3, RZ, 0x1f, R2 ;  /* 0x0000001fff037819 */ /* 0x000fe20000011402 */
[----:B------:R-:W-:Y:S02]  /*39f0*/  IMAD R10, R14, c[0x0][0x1a0], RZ ;  /* 0x000068000e0a7a24 */ /* 0x000fe400078e02ff */
[C---:B------:R-:W-:Y:S02]  /*3a00*/  IMAD R11, R111.reuse, c[0x0][0x18c], R6 ;  /* 0x000063006f0b7a24 */ /* 0x040fe400078e0206 */
[----:B------:R-:W-:-:S04]  /*3a10*/  IMAD.WIDE.U32 R6, R111, c[0x0][0x188], R4 ;  /* 0x000062006f067a25 */ /* 0x000fc800078e0004 */
[----:B------:R-:W-:Y:S01]  /*3a20*/  IMAD.WIDE.U32 R8, R111, c[0x0][0x1a0], R2 ;  /* 0x000068006f087a25 */ /* 0x000fe200078e0002 */
[----:B------:R-:W-:Y:S02]  /*3a30*/  LOP3.LUT R106, R34, 0x20, R41, 0xfe, !PT ;  /* 0x00000020226a7812 */ /* 0x000fe400078efe29 */
[----:B------:R-:W-:Y:S01]  /*3a40*/  IADD3 R7, R7, R11, RZ ;  /* 0x0000000b07077210 */ /* 0x000fe20007ffe0ff */
[----:B------:R-:W-:Y:S01]  /*3a50*/  IMAD R5, R111, c[0x0][0x1a4], R10 ;  /* 0x000069006f057a24 */ /* 0x000fe200078e020a */
[----:B------:R-:W-:Y:S01]  /*3a60*/  LEA R4, P1, R8, R35, 0x2 ;  /* 0x0000002308047211 */ /* 0x000fe200078210ff */
[----:B------:R-:W-:Y:S01]  /*3a70*/  IMAD R95, R32, R95, c[0x0][0x168] ;  /* 0x00005a00205f7624 */ /* 0x000fe200078e025f */
[----:B------:R-:W-:Y:S02]  /*3a80*/  LEA R10, P0, R6, c[0x0][0x220], 0x2 ;  /* 0x00008800060a7a11 */ /* 0x000fe400078010ff */
[----:B------:R-:W-:Y:S02]  /*3a90*/  IADD3 R5, R9, R5, RZ ;  /* 0x0000000509057210 */ /* 0x000fe40007ffe0ff */
[----:B------:R-:W-:-:S02]  /*3aa0*/  ISETP.GE.AND P2, PT, R2, R95, PT ;  /* 0x0000005f0200720c */ /* 0x000fc40003f46270 */
[----:B------:R-:W-:Y:S02]  /*3ab0*/  LEA.HI.X R5, R8, R33, R5, 0x2, P1 ;  /* 0x0000002108057211 */ /* 0x000fe400008f1405 */
[----:B------:R-:W-:Y:S02]  /*3ac0*/  ISETP.GE.AND P1, PT, R106, R95, PT ;  /* 0x0000005f6a00720c */ /* 0x000fe40003f26270 */
[----:B------:R-:W-:Y:S02]  /*3ad0*/  LOP3.LUT R104, R34, 0x40, R41, 0xfe, !PT ;  /* 0x0000004022687812 */ /* 0x000fe400078efe29 */
[----:B------:R-:W-:Y:S02]  /*3ae0*/  LEA.HI.X R11, R6, c[0x0][0x224], R7, 0x2, P0 ;  /* 0x00008900060b7a11 */ /* 0x000fe400000f1407 */
[C-C-:B------:R-:W-:Y:S01]  /*3af0*/  LOP3.LUT R102, R34.reuse, 0x60, R41.reuse, 0xfe, !PT ;  /* 0x0000006022667812 */ /* 0x140fe200078efe29 */
[----:B------:R-:W-:Y:S01]  /*3b00*/  CS2R R6, SRZ ;  /* 0x0000000000067805 */ /* 0x000fe2000001ff00 */
[----:B------:R-:W-:-:S02]  /*3b10*/  LOP3.LUT R100, R34, 0x80, R41, 0xfe, !PT ;  /* 0x0000008022647812 */ /* 0x000fc400078efe29 */
[C-C-:B------:R-:W-:Y:S02]  /*3b20*/  LOP3.LUT R98, R34.reuse, 0xa0, R41.reuse, 0xfe, !PT ;  /* 0x000000a022627812 */ /* 0x140fe400078efe29 */
[--C-:B------:R-:W-:Y:S01]  /*3b30*/  LOP3.LUT R96, R34, 0xc0, R41.reuse, 0xfe, !PT ;  /* 0x000000c022607812 */ /* 0x100fe200078efe29 */
[----:B------:R-:W2:Y:S01]  /*3b40*/  @!P2 LDG.E R6, [R4.64] ;  /* 0x000000040406a981 */ /* 0x000ea2000c1e1900 */
[-C--:B------:R-:W-:Y:S02]  /*3b50*/  ISETP.GE.AND P0, PT, R104, R95.reuse, PT ;  /* 0x0000005f6800720c */ /* 0x080fe40003f06270 */
[--C-:B------:R-:W-:Y:S01]  /*3b60*/  LOP3.LUT R94, R34, 0xe0, R41.reuse, 0xfe, !PT ;  /* 0x000000e0225e7812 */ /* 0x100fe200078efe29 */
[----:B------:R-:W3:Y:S01]  /*3b70*/  @!P1 LDG.E R7, [R4.64+0x80] ;  /* 0x0000800404079981 */ /* 0x000ee2000c1e1900 */
[-C--:B------:R-:W-:Y:S02]  /*3b80*/  ISETP.GE.AND P4, PT, R102, R95.reuse, PT ;  /* 0x0000005f6600720c */ /* 0x080fe40003f86270 */
[--C-:B------:R-:W-:Y:S01]  /*3b90*/  LOP3.LUT R92, R34, 0x100, R41.reuse, 0xfe, !PT ;  /* 0x00000100225c7812 */ /* 0x100fe200078efe29 */
[----:B------:R-:W-:Y:S01]  /*3ba0*/  CS2R R8, SRZ ;  /* 0x0000000000087805 */ /* 0x000fe2000001ff00 */
[-C--:B------:R-:W-:Y:S01]  /*3bb0*/  ISETP.GE.AND P6, PT, R100, R95.reuse, PT ;  /* 0x0000005f6400720c */ /* 0x080fe20003fc6270 */
[----:B------:R-:W-:Y:S01]  /*3bc0*/  CS2R R12, SRZ ;  /* 0x00000000000c7805 */ /* 0x000fe2000001ff00 */
[-C--:B------:R-:W-:Y:S01]  /*3bd0*/  ISETP.GE.AND P5, PT, R98, R95.reuse, PT ;  /* 0x0000005f6200720c */ /* 0x080fe20003fa6270 */
[----:B------:R0:W4:Y:S01]  /*3be0*/  LDG.E R97, [R10.64] ;  /* 0x000000040a617981 */ /* 0x000122000c1e1900 */
[-C--:B------:R-:W-:Y:S01]  /*3bf0*/  ISETP.GE.AND P3, PT, R96, R95.reuse, PT ;  /* 0x0000005f6000720c */ /* 0x080fe20003f66270 */
[----:B------:R-:W-:Y:S01]  /*3c00*/  CS2R R114, SRZ ;  /* 0x0000000000727805 */ /* 0x000fe2000001ff00 */
[-C--:B------:R-:W-:Y:S01]  /*3c10*/  ISETP.GE.AND P2, PT, R94, R95.reuse, PT ;  /* 0x0000005f5e00720c */ /* 0x080fe20003f46270 */
[----:B------:R-:W4:Y:S01]  /*3c20*/  @!P0 LDG.E R8, [R4.64+0x100] ;  /* 0x0001000404088981 */ /* 0x000f22000c1e1900 */
[-C--:B------:R-:W-:Y:S01]  /*3c30*/  ISETP.GE.AND P1, PT, R92, R95.reuse, PT ;  /* 0x0000005f5c00720c */ /* 0x080fe20003f26270 */
[----:B------:R-:W-:Y:S01]  /*3c40*/  CS2R R116, SRZ ;  /* 0x0000000000747805 */ /* 0x000fe2000001ff00 */
[C-C-:B------:R-:W-:Y:S01]  /*3c50*/  LOP3.LUT R90, R34.reuse, 0x120, R41.reuse, 0xfe, !PT ;  /* 0x00000120225a7812 */ /* 0x140fe200078efe29 */
[----:B------:R-:W4:Y:S01]  /*3c60*/  @!P4 LDG.E R9, [R4.64+0x180] ;  /* 0x000180040409c981 */ /* 0x000f22000c1e1900 */
[C-C-:B------:R-:W-:Y:S01]  /*3c70*/  LOP3.LUT R88, R34.reuse, 0x140, R41.reuse, 0xfe, !PT ;  /* 0x0000014022587812 */ /* 0x140fe200078efe29 */
[----:B0-----:R-:W-:Y:S01]  /*3c80*/  CS2R R10, SRZ ;  /* 0x00000000000a7805 */ /* 0x001fe2000001ff00 */
[C-C-:B------:R-:W-:Y:S01]  /*3c90*/  LOP3.LUT R86, R34.reuse, 0x160, R41.reuse, 0xfe, !PT ;  /* 0x0000016022567812 */ /* 0x140fe200078efe29 */
[----:B------:R-:W4:Y:S01]  /*3ca0*/  @!P6 LDG.E R12, [R4.64+0x200] ;  /* 0x00020004040ce981 */ /* 0x000f22000c1e1900 */
[C-C-:B------:R-:W-:Y:S01]  /*3cb0*/  LOP3.LUT R84, R34.reuse, 0x180, R41.reuse, 0xfe, !PT ;  /* 0x0000018022547812 */ /* 0x140fe200078efe29 */
[----:B------:R-:W-:Y:S01]  /*3cc0*/  IMAD.MOV.U32 R113, RZ, RZ, RZ ;  /* 0x000000ffff717224 */ /* 0x000fe200078e00ff */
[----:B------:R-:W-:Y:S01]  /*3cd0*/  LOP3.LUT R82, R34, 0x1a0, R41, 0xfe, !PT ;  /* 0x000001a022527812 */ /* 0x000fe200078efe29 */
[----:B------:R-:W4:Y:S01]  /*3ce0*/  @!P5 LDG.E R13, [R4.64+0x280] ;  /* 0x00028004040dd981 */ /* 0x000f22000c1e1900 */
[----:B------:R-:W-:-:S02]  /*3cf0*/  ISETP.GE.AND P0, PT, R90, R95, PT ;  /* 0x0000005f5a00720c */ /* 0x000fc40003f06270 */
[--C-:B------:R-:W-:Y:S01]  /*3d00*/  LOP3.LUT R80, R34, 0x1c0, R41.reuse, 0xfe, !PT ;  /* 0x000001c022507812 */ /* 0x100fe200078efe29 */
[----:B------:R-:W4:Y:S01]  /*3d10*/  @!P3 LDG.E R10, [R4.64+0x300] ;  /* 0x00030004040ab981 */ /* 0x000f22000c1e1900 */
[-C--:B------:R-:W-:Y:S02]  /*3d20*/  ISETP.GE.AND P4, PT, R88, R95.reuse, PT ;  /* 0x0000005f5800720c */ /* 0x080fe40003f86270 */
[----:B------:R-:W-:Y:S01]  /*3d30*/  LOP3.LUT R78, R34, 0x1e0, R41, 0xfe, !PT ;  /* 0x000001e0224e7812 */ /* 0x000fe200078efe29 */
[----:B------:R-:W4:Y:S01]  /*3d40*/  @!P2 LDG.E R11, [R4.64+0x380] ;  /* 0x00038004040ba981 */ /* 0x000f22000c1e1900 */
[-C--:B------:R-:W-:Y:S02]  /*3d50*/  ISETP.GE.AND P6, PT, R86, R95.reuse, PT ;  /* 0x0000005f5600720c */ /* 0x080fe40003fc6270 */
[-C--:B------:R-:W-:Y:S01]  /*3d60*/  ISETP.GE.AND P5, PT, R84, R95.reuse, PT ;  /* 0x0000005f5400720c */ /* 0x080fe20003fa6270 */
[----:B------:R-:W4:Y:S01]  /*3d70*/  @!P1 LDG.E R114, [R4.64+0x400] ;  /* 0x0004000404729981 */ /* 0x000f22000c1e1900 */
[----:B------:R-:W-:-:S02]  /*3d80*/  ISETP.GE.AND P3, PT, R82, R95, PT ;  /* 0x0000005f5200720c */ /* 0x000fc40003f66270 */
[-C--:B------:R-:W-:Y:S02]  /*3d90*/  ISETP.GE.AND P2, PT, R80, R95.reuse, PT ;  /* 0x0000005f5000720c */ /* 0x080fe40003f46270 */
        /* <DEDUP_REMOVED lines=11> */
[----:B------:R-:W-:-:S03]  /*3e50*/  IMAD R14, R14, c[0x0][0x1c0], RZ ;  /* 0x000070000e0e7a24 */ /* 0x000fc600078e02ff */
[----:B--2---:R0:W-:Y:S04]  /*3e60*/  STS [R31.X4], R6 ;  /* 0x000000061f007388 */ /* 0x0041e80000004800 */
[----:B---3--:R-:W-:Y:S04]  /*3e70*/  STS [R30.X4+0x80], R7 ;  /* 0x000080071e007388 */ /* 0x008fe80000004800 */
[----:B----4-:R-:W-:Y:S04]  /*3e80*/  STS [R29.X4+0x100], R8 ;  /* 0x000100081d007388 */ /* 0x010fe80000004800 */
[----:B------:R-:W-:Y:S04]  /*3e90*/  STS [R28.X4+0x180], R9 ;  /* 0x000180091c007388 */ /* 0x000fe80000004800 */
[----:B------:R1:W-:Y:S04]  /*3ea0*/  STS [R27.X4+0x200], R12 ;  /* 0x0002000c1b007388 */ /* 0x0003e80000004800 */
        /* <DEDUP_REMOVED lines=12> */
[----:B------:R-:W2:Y:S01]  /*3f70*/  LDS R8, [R0.X4] ;  /* 0x0000000000087984 */ /* 0x000ea20000004800 */
[----:B------:R-:W-:-:S03]  /*3f80*/  FMUL.FTZ R4, R97, 1.4426950216293334961 ;  /* 0x3fb8aa3b61047820 */ /* 0x000fc60000410000 */
[----:B------:R-:W0:Y:S04]  /*3f90*/  S2R R97, SR_TID.X ;  /* 0x0000000000617919 */ /* 0x000e280000002100 */
[----:B------:R-:W3:Y:S04]  /*3fa0*/  LDS R11, [R0.X4+0x8] ;  /* 0x00000800000b7984 */ /* 0x000ee80000004800 */
[----:B------:R-:W4:Y:S04]  /*3fb0*/  LDS R10, [R0.X4+0x4] ;  /* 0x00000400000a7984 */ /* 0x000f280000004800 */
[----:B------:R-:W4:Y:S04]  /*3fc0*/  LDS R116, [R0.X4+0xc] ;  /* 0x00000c0000747984 */ /* 0x000f280000004800 */
[----:B------:R-:W4:Y:S04]  /*3fd0*/  LDS R113, [R0.X4+0x10] ;  /* 0x0000100000717984 */ /* 0x000f280000004800 */
[----:B------:R-:W-:Y:S01]  /*3fe0*/  LDS R117, [R0.X4+0x18] ;  /* 0x0000180000757984 */ /* 0x000fe20000004800 */
[----:B0-----:R-:W-:-:S04]  /*3ff0*/  SHF.L.U32 R6, R97, 0x4, RZ ;  /* 0x0000000461067819 */ /* 0x001fc800000006ff */
[C---:B-1----:R-:W-:Y:S02]  /*4000*/  IADD3 R12, R6.reuse, 0x1, RZ ;  /* 0x00000001060c7810 */ /* 0x042fe40007ffe0ff */
[-C--:B------:R-:W-:Y:S02]  /*4010*/  ISETP.GE.U32.AND P2, PT, R6, R95.reuse, PT ;  /* 0x0000005f0600720c */ /* 0x080fe40003f46070 */
[----:B------:R-:W-:Y:S01]  /*4020*/  ISETP.GE.U32.AND P1, PT, R12, R95, PT ;  /* 0x0000005f0c00720c */ /* 0x000fe20003f26070 */
[----:B--2---:R-:W-:Y:S01]  /*4030*/  FMUL.FTZ R8, R99, R8 ;  /* 0x0000000863087220 */ /* 0x004fe20000410000 */
[----:B------:R-:W-:-:S04]  /*4040*/  IADD3 R12, R6, 0x4, RZ ;  /* 0x00000004060c7810 */ /* 0x000fc80007ffe0ff */
[----:B------:R-:W-:Y:S02]  /*4050*/  FSEL R127, R8, RZ, !P2 ;  /* 0x000000ff087f7208 */ /* 0x000fe40005000000 */
[----:B------:R-:W0:Y:S01]  /*4060*/  LDS R8, [R0.X4+0x1c] ;  /* 0x00001c0000087984 */ /* 0x000e220000004800 */
[----:B------:R-:W-:Y:S01]  /*4070*/  ISETP.GE.U32.AND P6, PT, R12, R95, PT ;  /* 0x0000005f0c00720c */ /* 0x000fe20003fc6070 */
[----:B------:R-:W-:Y:S02]  /*4080*/  FMUL.FTZ R15, R4, R51 ;  /* 0x00000033040f7220 */ /* 0x000fe40000410000 */
[----:B------:R-:W1:Y:S01]  /*4090*/  LDS R12, [R0.X4+0x14] ;  /* 0x00001400000c7984 */ /* 0x000e620000004800 */
[----:B------:R-:W-:Y:S01]  /*40a0*/  IADD3 R114, R6, 0x2, RZ ;  /* 0x0000000206727810 */ /* 0x000fe20007ffe0ff */
[----:B---3--:R-:W-:Y:S02]  /*40b0*/  FMUL.FTZ R11, R76, R11 ;  /* 0x0000000b4c0b7220 */ /* 0x008fe40000410000 */
[----:B------:R-:W-:Y:S01]  /*40c0*/  FMUL.FTZ R9, R4, R49 ;  /* 0x0000003104097220 */ /* 0x000fe20000410000 */
[----:B------:R-:W-:Y:S01]  /*40d0*/  ISETP.GE.U32.AND P0, PT, R114, R95, PT ;  /* 0x0000005f7200720c */ /* 0x000fe20003f06070 */
[----:B------:R-:W2:Y:S01]  /*40e0*/  MUFU.EX2 R15, R15 ;  /* 0x0000000f000f7308 */ /* 0x000ea20000000800 */
[----:B------:R-:W-:-:S02]  /*40f0*/  FMUL.FTZ R5, R4, R47 ;  /* 0x0000002f04057220 */ /* 0x000fc40000410000 */
[----:B------:R-:W-:Y:S01]  /*4100*/  FSEL R124, R11, RZ, !P0 ;  /* 0x000000ff0b7c7208 */ /* 0x000fe20004000000 */
[C---:B------:R-:W-:Y:S01]  /*4110*/  FMUL.FTZ R13, R4.reuse, R50 ;  /* 0x00000032040d7220 */ /* 0x040fe20000410000 */
[----:B------:R-:W3:Y:S01]  /*4120*/  LDS R11, [R0.X4+0x20] ;  /* 0x00002000000b7984 */ /* 0x000ee20000004800 */
[C---:B------:R-:W-:Y:S02]  /*4130*/  FMUL.FTZ R7, R4.reuse, R48 ;  /* 0x0000003004077220 */ /* 0x040fe40000410000 */
[----:B------:R-:W0:Y:S01]  /*4140*/  MUFU.EX2 R9, R9 ;  /* 0x0000000900097308 */ /* 0x000e220000000800 */
[----:B------:R-:W-:Y:S01]  /*4150*/  FMUL.FTZ R114, R4, R52 ;  /* 0x0000003404727220 */ /* 0x000fe20000410000 */
[----:B------:R-:W-:-:S06]  /*4160*/  IADD3 R118, R6, 0x3, RZ ;  /* 0x0000000306767810 */ /* 0x000fcc0007ffe0ff */
[----:B------:R-:W0:Y:S01]  /*4170*/  MUFU.EX2 R5, R5 ;  /* 0x0000000500057308 */ /* 0x000e220000000800 */
[----:B----4-:R-:W-:Y:S01]  /*4180*/  FMUL.FTZ R10, R101, R10 ;  /* 0x0000000a650a7220 */ /* 0x010fe20000410000 */
[----:B------:R-:W-:Y:S02]  /*4190*/  ISETP.GE.U32.AND P4, PT, R118, R95, PT ;  /* 0x0000005f7600720c */ /* 0x000fe40003f86070 */
[----:B------:R-:W-:-:S04]  /*41a0*/  IADD3 R118, R6, 0x5, RZ ;  /* 0x0000000506767810 */ /* 0x000fc80007ffe0ff */
[----:B------:R-:W4:Y:S01]  /*41b0*/  MUFU.EX2 R13, R13 ;  /* 0x0000000d000d7308 */ /* 0x000f220000000800 */
[----:B--2---:R-:W-:Y:S02]  /*41c0*/  FSEL R119, R15, 1, !P6 ;  /* 0x3f8000000f777808 */ /* 0x004fe40007000000 */
[----:B------:R-:W-:Y:S01]  /*41d0*/  IADD3 R120, R6, 0x6, RZ ;  /* 0x0000000606787810 */ /* 0x000fe20007ffe0ff */
[----:B------:R-:W2:Y:S04]  /*41e0*/  LDS R15, [R0.X4+0x24] ;  /* 0x00002400000f7984 */ /* 0x000ea80000004800 */
[----:B------:R-:W1:Y:S01]  /*41f0*/  MUFU.EX2 R7, R7 ;  /* 0x0000000700077308 */ /* 0x000e620000000800 */
[----:B------:R-:W-:Y:S01]  /*4200*/  FSEL R126, R10, RZ, !P1 ;  /* 0x000000ff0a7e7208 */ /* 0x000fe20004800000 */
[----:B------:R-:W-:Y:S01]  /*4210*/  FMUL.FTZ R115, R4, R53 ;  /* 0x0000003504737220 */ /* 0x000fe20000410000 */
[----:B------:R-:W-:-:S05]  /*4220*/  ISETP.GE.U32.AND P5, PT, R118, R95, PT ;  /* 0x0000005f7600720c */ /* 0x000fca0003fa6070 */
[----:B------:R-:W1:Y:S01]  /*4230*/  MUFU.EX2 R114, R114 ;  /* 0x0000007200727308 */ /* 0x000e620000000800 */
[----:B------:R-:W-:Y:S01]  /*4240*/  IADD3 R10, R6, 0x9, RZ ;  /* 0x00000009060a7810 */ /* 0x000fe20007ffe0ff */
[----:B------:R-:W-:Y:S01]  /*4250*/  FMUL.FTZ R118, R4, R54 ;  /* 0x0000003604767220 */ /* 0x000fe20000410000 */
[-C--:B------:R-:W-:Y:S01]  /*4260*/  ISETP.GE.U32.AND P3, PT, R120, R95.reuse, PT ;  /* 0x0000005f7800720c */ /* 0x080fe20003f66070 */
[----:B------:R-:W-:Y:S01]  /*4270*/  FMUL.FTZ R116, R103, R116 ;  /* 0x0000007467747220 */ /* 0x000fe20000410000 */
[----:B------:R-:W-:Y:S02]  /*4280*/  IADD3 R120, R6, 0x7, RZ ;  /* 0x0000000706787810 */ /* 0x000fe40007ffe0ff */
[----:B0-----:R-:W-:Y:S02]  /*4290*/  FSEL R123, R9, 1, !P0 ;  /* 0x3f800000097b7808 */ /* 0x001fe40004000000 */
[----:B------:R-:W-:Y:S02]  /*42a0*/  FSEL R128, R5, 1, !P2 ;  /* 0x3f80000005807808 */ /* 0x000fe40005000000 */
[----:B------:R-:W-:Y:S01]  /*42b0*/  ISETP.GE.U32.AND P0, PT, R10, R95, PT ;  /* 0x0000005f0a00720c */ /* 0x000fe20003f06070 */
[----:B------:R0:W0:Y:S01]  /*42c0*/  MUFU.EX2 R5, R118 ;  /* 0x0000007600057308 */ /* 0x0000220000000800 */
[----:B------:R-:W-:Y:S01]  /*42d0*/  IADD3 R10, R6, 0xa, RZ ;  /* 0x0000000a060a7810 */ /* 0x000fe20007ffe0ff */
[----:B------:R-:W-:Y:S01]  /*42e0*/  FMUL.FTZ R113, R74, R113 ;  /* 0x000000714a717220 */ /* 0x000fe20000410000 */
[----:B------:R-:W-:Y:S01]  /*42f0*/  ISETP.GE.U32.AND P2, PT, R120, R95, PT ;  /* 0x0000005f7800720c */ /* 0x000fe20003f46070 */
[----:B------:R-:W-:Y:S01]  /*4300*/  FMUL.FTZ R8, R107, R8 ;  /* 0x000000086b087220 */ /* 0x000fe20000410000 */
[----:B------:R-:W-:-:S02]  /*4310*/  IADD3 R120, R6, 0x8, RZ ;  /* 0x0000000806787810 */ /* 0x000fc40007ffe0ff */
[----:B------:R-:W-:Y:S01]  /*4320*/  FSEL R122, R116, RZ, !P4 ;  /* 0x000000ff747a7208 */ /* 0x000fe20006000000 */
[----:B------:R-:W0:Y:S01]  /*4330*/  MUFU.EX2 R115, R115 ;  /* 0x0000007300737308 */ /* 0x000e220000000800 */
[----:B----4-:R-:W-:Y:S02]  /*4340*/  FSEL R121, R13, 1, !P4 ;  /* 0x3f8000000d797808 */ /* 0x010fe40006000000 */
[----:B-1----:R-:W-:Y:S02]  /*4350*/  FSEL R125, R7, 1, !P1 ;  /* 0x3f800000077d7808 */ /* 0x002fe40004800000 */
[----:B------:R-:W-:Y:S01]  /*4360*/  ISETP.GE.U32.AND P4, PT, R10, R95, PT ;  /* 0x0000005f0a00720c */ /* 0x000fe20003f86070 */
[----:B------:R-:W1:Y:S01]  /*4370*/  LDS R7, [R0.X4+0x28] ;  /* 0x0000280000077984 */ /* 0x000e620000004800 */
[----:B------:R-:W-:Y:S01]  /*4380*/  IADD3 R10, R6, 0xb, RZ ;  /* 0x0000000b060a7810 */ /* 0x000fe20007ffe0ff */
[----:B------:R-:W-:Y:S01]  /*4390*/  FMUL.FTZ R116, R72, R117 ;  /* 0x0000007548747220 */ /* 0x000fe20000410000 */
[----:B------:R-:W-:Y:S01]  /*43a0*/  ISETP.GE.U32.AND P1, PT, R120, R95, PT ;  /* 0x0000005f7800720c */ /* 0x000fe20003f26070 */
[----:B------:R-:W-:Y:S01]  /*43b0*/  FMUL.FTZ R9, R4, R59 ;  /* 0x0000003b04097220 */ /* 0x000fe20000410000 */
[----:B------:R-:W-:Y:S01]  /*43c0*/  FSEL R117, R114, 1, !P5 ;  /* 0x3f80000072757808 */ /* 0x000fe20006800000 */
[----:B------:R-:W-:Y:S01]  /*43d0*/  FMUL.FTZ R12, R105, R12 ;  /* 0x0000000c690c7220 */ /* 0x000fe20000410000 */
[----:B------:R-:W-:-:S02]  /*43e0*/  FSEL R120, R113, RZ, !P6 ;  /* 0x000000ff71787208 */ /* 0x000fc40007000000 */
[----:B------:R-:W-:Y:S02]  /*43f0*/  FSEL R114, R8, RZ, !P2 ;  /* 0x000000ff08727208 */ /* 0x000fe40005000000 */
[----:B------:R-:W-:Y:S01]  /*4400*/  ISETP.GE.U32.AND P6, PT, R10, R95, PT ;  /* 0x0000005f0a00720c */ /* 0x000fe20003fc6070 */
[----:B------:R-:W4:Y:S01]  /*4410*/  LDS R8, [R0.X4+0x2c] ;  /* 0x00002c0000087984 */ /* 0x000f220000004800 */
[----:B------:R-:W-:Y:S01]  /*4420*/  IADD3 R10, R6, 0xc, RZ ;  /* 0x0000000c060a7810 */ /* 0x000fe20007ffe0ff */
[----:B------:R-:W-:Y:S01]  /*4430*/  FMUL.FTZ R132, R4, R55 ;  /* 0x0000003704847220 */ /* 0x000fe20000410000 */
[----:B------:R2:W-:Y:S01]  /*4440*/  MUFU.EX2 R136, R9 ;  /* 0x0000000900887308 */ /* 0x0005e20000000800 */
[----:B0-----:R-:W-:Y:S02]  /*4450*/  FSEL R118, R12, RZ, !P5 ;  /* 0x000000ff0c767208 */ /* 0x001fe40006800000 */
[----:B------:R-:W-:Y:S02]  /*4460*/  ISETP.GE.U32.AND P5, PT, R10, R95, PT ;  /* 0x0000005f0a00720c */ /* 0x000fe40003fa6070 */
[----:B------:R-:W-:Y:S01]  /*4470*/  IADD3 R10, R6, 0xd, RZ ;  /* 0x0000000d060a7810 */ /* 0x000fe20007ffe0ff */
[----:B--2---:R-:W0:Y:S01]  /*4480*/  LDS R9, [R0.X4+0x30] ;  /* 0x0000300000097984 */ /* 0x004e220000004800 */
[----:B------:R-:W-:Y:S01]  /*4490*/  FSEL R113, R5, 1, !P2 ;  /* 0x3f80000005717808 */ /* 0x000fe20005000000 */
[----:B------:R-:W2:Y:S01]  /*44a0*/  MUFU.EX2 R132, R132 ;  /* 0x0000008400847308 */ /* 0x000ea20000000800 */
[----:B------:R-:W-:Y:S01]  /*44b0*/  FSEL R116, R116, RZ, !P3 ;  /* 0x000000ff74747208 */ /* 0x000fe20005800000 */
[----:B------:R-:W0:Y:S01]  /*44c0*/  LDS R5, [R0.X4+0x34] ;  /* 0x0000340000057984 */ /* 0x000e220000004800 */
[----:B------:R-:W-:Y:S01]  /*44d0*/  FSEL R115, R115, 1, !P3 ;  /* 0x3f80000073737808 */ /* 0x000fe20005800000 */
[----:B------:R-:W-:Y:S01]  /*44e0*/  FFMA.FTZ R13, R127, R125, R126 ;  /* 0x0000007d7f0d7223 */ /* 0x000fe2000001007e */
[----:B------:R-:W-:Y:S01]  /*44f0*/  ISETP.GE.U32.AND P3, PT, R10, R95, PT ;  /* 0x0000005f0a00720c */ /* 0x000fe20003f66070 */
[----:B------:R-:W-:-:S02]  /*4500*/  FMUL.FTZ R10, R4, R60 ;  /* 0x0000003c040a7220 */ /* 0x000fc40000410000 */
[----:B---3--:R-:W-:Y:S01]  /*4510*/  FMUL.FTZ R129, R70, R11 ;  /* 0x0000000b46817220 */ /* 0x008fe20000410000 */
[----:B------:R-:W-:Y:S01]  /*4520*/  IADD3 R12, R6, 0xe, RZ ;  /* 0x0000000e060c7810 */ /* 0x000fe20007ffe0ff */
[----:B------:R-:W3:Y:S01]  /*4530*/  LDS R11, [R0.X4+0x38] ;  /* 0x00003800000b7984 */ /* 0x000ee20000004800 */
[----:B------:R-:W-:Y:S02]  /*4540*/  FMUL.FTZ R130, R128, R125 ;  /* 0x0000007d80827220 */ /* 0x000fe40000410000 */
[C---:B------:R-:W-:Y:S02]  /*4550*/  FFMA.FTZ R137, R123.reuse, R13, R124 ;  /* 0x0000000d7b897223 */ /* 0x040fe4000001007c */
[----:B------:R-:W-:Y:S01]  /*4560*/  FMUL.FTZ R131, R4, R56 ;  /* 0x0000003804837220 */ /* 0x000fe20000410000 */
[----:B------:R-:W0:Y:S01]  /*4570*/  LDS R13, [R0.X4+0x3c] ;  /* 0x00003c00000d7984 */ /* 0x000e220000004800 */
[----:B------:R-:W-:Y:S01]  /*4580*/  ISETP.GE.U32.AND P2, PT, R12, R95, PT ;  /* 0x0000005f0c00720c */ /* 0x000fe20003f46070 */
[----:B------:R-:W1:Y:S01]  /*4590*/  MUFU.EX2 R10, R10 ;  /* 0x0000000a000a7308 */ /* 0x000e620000000800 */
[----:B------:R-:W-:Y:S01]  /*45a0*/  IADD3 R12, R6, 0xf, RZ ;  /* 0x0000000f060c7810 */ /* 0x000fe20007ffe0ff */
[----:B------:R-:W-:-:S02]  /*45b0*/  FMUL.FTZ R130, R123, R130 ;  /* 0x000000827b827220 */ /* 0x000fc40000410000 */
[C---:B------:R-:W-:Y:S02]  /*45c0*/  FFMA.FTZ R137, R121.reuse, R137, R122 ;  /* 0x0000008979897223 */ /* 0x040fe4000001007a */
[C---:B------:R-:W-:Y:S02]  /*45d0*/  FMUL.FTZ R134, R4.reuse, R57 ;  /* 0x0000003904867220 */ /* 0x040fe40000410000 */
[C---:B------:R-:W-:Y:S01]  /*45e0*/  FMUL.FTZ R6, R4.reuse, R61 ;  /* 0x0000003d04067220 */ /* 0x040fe20000410000 */
[----:B------:R-:W0:Y:S01]  /*45f0*/  MUFU.EX2 R131, R131 ;  /* 0x0000008300837308 */ /* 0x000e220000000800 */
[----:B------:R-:W-:Y:S02]  /*4600*/  FMUL.FTZ R130, R121, R130 ;  /* 0x0000008279827220 */ /* 0x000fe40000410000 */
[----:B------:R-:W-:Y:S01]  /*4610*/  FFMA.FTZ R137, R119, R137, R120 ;  /* 0x0000008977897223 */ /* 0x000fe20000010078 */
[----:B------:R-:W-:Y:S01]  /*4620*/  FSEL R129, R129, RZ, !P1 ;  /* 0x000000ff81817208 */ /* 0x000fe20004800000 */
[----:B------:R-:W-:Y:S01]  /*4630*/  FMUL.FTZ R135, R4, R58 ;  /* 0x0000003a04877220 */ /* 0x000fe20000410000 */
[----:B--2---:R-:W-:Y:S01]  /*4640*/  FSEL R132, R132, 1, !P1 ;  /* 0x3f80000084847808 */ /* 0x004fe20004800000 */
[----:B------:R-:W-:Y:S01]  /*4650*/  FMUL.FTZ R15, R108, R15 ;  /* 0x0000000f6c0f7220 */ /* 0x000fe20000410000 */
[----:B------:R-:W2:Y:S01]  /*4660*/  MUFU.EX2 R134, R134 ;  /* 0x0000008600867308 */ /* 0x000ea20000000800 */
[----:B------:R-:W-:Y:S01]  /*4670*/  ISETP.GE.U32.AND P1, PT, R12, R95, PT ;  /* 0x0000005f0c00720c */ /* 0x000fe20003f26070 */
[----:B------:R-:W-:-:S02]  /*4680*/  FMUL.FTZ R12, R119, R130 ;  /* 0x00000082770c7220 */ /* 0x000fc40000410000 */
[----:B------:R-:W-:-:S04]  /*4690*/  FFMA.FTZ R137, R117, R137, R118 ;  /* 0x0000008975897223 */ /* 0x000fc80000010076 */
[----:B------:R-:W2:Y:S01]  /*46a0*/  MUFU.EX2 R6, R6 ;  /* 0x0000000600067308 */ /* 0x000ea20000000800 */
[----:B------:R-:W-:Y:S01]  /*46b0*/  FSEL R130, R15, RZ, !P0 ;  /* 0x000000ff0f827208 */ /* 0x000fe20004000000 */
[----:B------:R-:W-:Y:S02]  /*46c0*/  FMUL.FTZ R12, R117, R12 ;  /* 0x0000000c750c7220 */ /* 0x000fe40000410000 */
[----:B------:R-:W-:-:S04]  /*46d0*/  FFMA.FTZ R15, R115, R137, R116 ;  /* 0x00000089730f7223 */ /* 0x000fc80000010074 */
[----:B------:R-:W3:Y:S01]  /*46e0*/  MUFU.EX2 R135, R135 ;  /* 0x0000008700877308 */ /* 0x000ee20000000800 */
[----:B-1----:R-:W-:Y:S01]  /*46f0*/  FSEL R137, R10, 1, !P3 ;  /* 0x3f8000000a897808 */ /* 0x002fe20005800000 */
[----:B------:R-:W-:Y:S02]  /*4700*/  FMUL.FTZ R12, R115, R12 ;  /* 0x0000000c730c7220 */ /* 0x000fe40000410000 */
[----:B------:R-:W-:Y:S01]  /*4710*/  FFMA.FTZ R10, R113, R15, R114 ;  /* 0x0000000f710a7223 */ /* 0x000fe20000010072 */
[----:B0-----:R-:W-:Y:S01]  /*4720*/  FSEL R131, R131, 1, !P0 ;  /* 0x3f80000083837808 */ /* 0x001fe20004000000 */
[----:B------:R-:W-:Y:S02]  /*4730*/  FMUL.FTZ R7, R68, R7 ;  /* 0x0000000744077220 */ /* 0x000fe40000410000 */
[----:B------:R-:W-:Y:S02]  /*4740*/  FMUL.FTZ R15, R113, R12 ;  /* 0x0000000c710f7220 */ /* 0x000fe40000410000 */
[----:B------:R-:W-:-:S02]  /*4750*/  FFMA.FTZ R10, R132, R10, R129 ;  /* 0x0000000a840a7223 */ /* 0x000fc40000010081 */
[----:B------:R-:W-:Y:S01]  /*4760*/  FMUL.FTZ R4, R4, R62 ;  /* 0x0000003e04047220 */ /* 0x000fe20000410000 */
[----:B--2---:R-:W-:Y:S01]  /*4770*/  FSEL R134, R134, 1, !P4 ;  /* 0x3f80000086867808 */ /* 0x004fe20006000000 */
[----:B----4-:R-:W-:Y:S01]  /*4780*/  FMUL.FTZ R8, R109, R8 ;  /* 0x000000086d087220 */ /* 0x010fe20000410000 */
[----:B------:R-:W-:Y:S01]  /*4790*/  FSEL R138, R6, 1, !P2 ;  /* 0x3f800000068a7808 */ /* 0x000fe20005000000 */
[----:B------:R-:W-:Y:S01]  /*47a0*/  FMUL.FTZ R6, R132, R15 ;  /* 0x0000000f84067220 */ /* 0x000fe20000410000 */
[----:B------:R-:W-:Y:S01]  /*47b0*/  FSEL R139, R7, RZ, !P4 ;  /* 0x000000ff078b7208 */ /* 0x000fe20006000000 */
[----:B------:R-:W-:Y:S01]  /*47c0*/  FFMA.FTZ R10, R131, R10, R130 ;  /* 0x0000000a830a7223 */ /* 0x000fe20000010082 */
[----:B------:R-:W0:Y:S01]  /*47d0*/  MUFU.EX2 R4, R4 ;  /* 0x0000000400047308 */ /* 0x000e220000000800 */
[----:B------:R-:W-:Y:S01]  /*47e0*/  FMUL.FTZ R9, R66, R9 ;  /* 0x0000000942097220 */ /* 0x000fe20000410000 */
[----:B---3--:R-:W-:Y:S01]  /*47f0*/  FSEL R135, R135, 1, !P6 ;  /* 0x3f80000087877808 */ /* 0x008fe20007000000 */
[----:B------:R-:W-:Y:S01]  /*4800*/  FMUL.FTZ R7, R131, R6 ;  /* 0x0000000683077220 */ /* 0x000fe20000410000 */
[----:B------:R-:W-:Y:S01]  /*4810*/  FSEL R140, R8, RZ, !P6 ;  /* 0x000000ff088c7208 */ /* 0x000fe20007000000 */
[----:B------:R-:W-:Y:S01]  /*4820*/  FFMA.FTZ R10, R134, R10, R139 ;  /* 0x0000000a860a7223 */ /* 0x000fe2000001008b */
[----:B------:R-:W-:Y:S01]  /*4830*/  FSEL R136, R136, 1, !P5 ;  /* 0x3f80000088887808 */ /* 0x000fe20006800000 */
[----:B------:R-:W-:Y:S01]  /*4840*/  FMUL.FTZ R5, R110, R5 ;  /* 0x000000056e057220 */ /* 0x000fe20000410000 */
[----:B------:R-:W-:Y:S01]  /*4850*/  FSEL R141, R9, RZ, !P5 ;  /* 0x000000ff098d7208 */ /* 0x000fe20006800000 */
[----:B------:R-:W-:-:S02]  /*4860*/  FMUL.FTZ R6, R134, R7 ;  /* 0x0000000786067220 */ /* 0x000fc40000410000 */
[----:B------:R-:W-:Y:S01]  /*4870*/  FFMA.FTZ R10, R135, R10, R140 ;  /* 0x0000000a870a7223 */ /* 0x000fe2000001008c */
[----:B------:R-:W-:Y:S01]  /*4880*/  FSEL R142, R5, RZ, !P3 ;  /* 0x000000ff058e7208 */ /* 0x000fe20005800000 */
[----:B------:R-:W-:Y:S02]  /*4890*/  FMUL.FTZ R11, R64, R11 ;  /* 0x0000000b400b7220 */ /* 0x000fe40000410000 */
[----:B------:R-:W-:Y:S02]  /*48a0*/  FMUL.FTZ R7, R135, R6 ;  /* 0x0000000687077220 */ /* 0x000fe40000410000 */
[----:B------:R-:W-:Y:S01]  /*48b0*/  FFMA.FTZ R10, R136, R10, R141 ;  /* 0x0000000a880a7223 */ /* 0x000fe2000001008d */
[----:B------:R-:W-:Y:S01]  /*48c0*/  FSEL R143, R11, RZ, !P2 ;  /* 0x000000ff0b8f7208 */ /* 0x000fe20005000000 */
[----:B------:R-:W-:Y:S02]  /*48d0*/  FMUL.FTZ R13, R112, R13 ;  /* 0x0000000d700d7220 */ /* 0x000fe40000410000 */
[----:B------:R-:W-:-:S02]  /*48e0*/  FMUL.FTZ R6, R136, R7 ;  /* 0x0000000788067220 */ /* 0x000fc40000410000 */
[C---:B------:R-:W-:Y:S01]  /*48f0*/  FFMA.FTZ R10, R137.reuse, R10, R142 ;  /* 0x0000000a890a7223 */ /* 0x040fe2000001008e */
[----:B0-----:R-:W-:Y:S01]  /*4900*/  FSEL R144, R4, 1, !P1 ;  /* 0x3f80000004907808 */ /* 0x001fe20004800000 */
[----:B------:R-:W-:Y:S01]  /*4910*/  FMUL.FTZ R5, R137, R6 ;  /* 0x0000000689057220 */ /* 0x000fe20000410000 */
[----:B------:R-:W-:Y:S01]  /*4920*/  FSEL R145, R13, RZ, !P1 ;  /* 0x000000ff0d917208 */ /* 0x000fe20004800000 */
[C---:B------:R-:W-:Y:S02]  /*4930*/  FFMA.FTZ R10, R138.reuse, R10, R143 ;  /* 0x0000000a8a0a7223 */ /* 0x040fe4000001008f */
[----:B------:R-:W-:Y:S02]  /*4940*/  FMUL.FTZ R5, R138, R5 ;  /* 0x000000058a057220 */ /* 0x000fe40000410000 */
[C---:B------:R-:W-:Y:S02]  /*4950*/  FFMA.FTZ R13, R144.reuse, R10, R145 ;  /* 0x0000000a900d7223 */ /* 0x040fe40000010091 */
[----:B------:R-:W-:-:S03]  /*4960*/  FMUL.FTZ R12, R144, R5 ;  /* 0x00000005900c7220 */ /* 0x000fc60000410000 */
[----:B------:R-:W0:Y:S01]  /*4970*/  SHFL.UP PT, R6, R13, 0x1, RZ ;  /* 0x042000000d067989 */ /* 0x000e2200000e00ff */
[----:B------:R-:W-:-:S03]  /*4980*/  IMAD R9, R45, c[0x0][0x1b8], RZ ;  /* 0x00006e002d097a24 */ /* 0x000fc600078e02ff */
[----:B------:R-:W1:Y:S01]  /*4990*/  SHFL.UP PT, R7, R12, 0x1, RZ ;  /* 0x042000000c077989 */ /* 0x000e6200000e00ff */
[----:B------:R-:W-:Y:S01]  /*49a0*/  IMAD.WIDE.U32 R4, R46, c[0x0][0x1b8], RZ ;  /* 0x00006e002e047a25 */ /* 0x000fe200078e00ff */
[----:B------:R-:W-:-:S03]  /*49b0*/  ISETP.GE.AND P0, PT, R43, 0x1, PT ;  /* 0x000000012b00780c */ /* 0x000fc60003f06270 */
[----:B------:R-:W-:-:S05]  /*49c0*/  IMAD R9, R46, c[0x0][0x1bc], R9 ;  /* 0x00006f002e097a24 */ /* 0x000fca00078e0209 */
[----:B------:R-:W-:Y:S01]  /*49d0*/  IADD3 R5, R5, R9, RZ ;  /* 0x0000000905057210 */ /* 0x000fe20007ffe0ff */
[----:B------:R-:W-:-:S04]  /*49e0*/  IMAD R9, R111, c[0x0][0x1c4], R14 ;  /* 0x000071006f097a24 */ /* 0x000fc800078e020e */
[----:B------:R-:W-:-:S04]  /*49f0*/  IMAD.WIDE.U32 R4, R111, c[0x0][0x1c0], R4 ;  /* 0x000070006f047a25 */ /* 0x000fc800078e0004 */
[----:B------:R-:W-:Y:S02]  /*4a00*/  IMAD.IADD R5, R5, 0x1, R9 ;  /* 0x0000000105057824 */ /* 0x000fe400078e0209 */
[----:B0-----:R-:W-:Y:S01]  /*4a10*/  @P0 FFMA.FTZ R13, R12, R6, R13 ;  /* 0x000000060c0d0223 */ /* 0x001fe2000001000d */
[----:B------:R-:W-:Y:S01]  /*4a20*/  LEA R6, P1, R4, c[0x0][0x230], 0x2 ;  /* 0x00008c0004067a11 */ /* 0x000fe200078210ff */
[----:B-1----:R-:W-:-:S03]  /*4a30*/  @P0 FMUL.FTZ R12, R12, R7 ;  /* 0x000000070c0c0220 */ /* 0x002fc60000410000 */
[----:B------:R-:W-:Y:S02]  /*4a40*/  LEA.HI.X R7, R4, c[0x0][0x234], R5, 0x2, P1 ;  /* 0x00008d0004077a11 */ /* 0x000fe400008f1405 */
[----:B------:R-:W0:Y:S04]  /*4a50*/  SHFL.UP PT, R4, R13, 0x2, RZ ;  /* 0x044000000d047989 */ /* 0x000e2800000e00ff */
[----:B------:R-:W1:Y:S01]  /*4a60*/  SHFL.UP PT, R5, R12, 0x2, RZ ;  /* 0x044000000c057989 */ /* 0x000e6200000e00ff */
[C---:B------:R-:W-:Y:S02]  /*4a70*/  ISETP.GE.AND P0, PT, R43.reuse, 0x2, PT ;  /* 0x000000022b00780c */ /* 0x040fe40003f06270 */
[----:B------:R-:W-:Y:S01]  /*4a80*/  ISETP.GE.AND P1, PT, R43, 0x10, PT ;  /* 0x000000102b00780c */ /* 0x000fe20003f26270 */
[----:B------:R2:W5:Y:S10]  /*4a90*/  LDG.E R146, [R6.64] ;  /* 0x0000000406927981 */ /* 0x000574000c1e1900 */
[----:B0-----:R-:W-:-:S02]  /*4aa0*/  @P0 FFMA.FTZ R13, R12, R4, R13 ;  /* 0x000000040c0d0223 */ /* 0x001fc4000001000d */
        /* <DEDUP_REMOVED lines=8> */
[C---:B------:R-:W-:Y:S02]  /*4b30*/  ISETP.GE.AND P0, PT, R43.reuse, 0x8, PT ;  /* 0x000000082b00780c */ /* 0x040fe40003f06270 */
[----:B------:R-:W-:-:S11]  /*4b40*/  ISETP.NE.AND P2, PT, R43, 0x1f, PT ;  /* 0x0000001f2b00780c */ /* 0x000fd60003f45270 */
[C---:B0-----:R-:W-:Y:S02]  /*4b50*/  @P0 FFMA.FTZ R13, R12.reuse, R4, R13 ;  /* 0x000000040c0d0223 */ /* 0x041fe4000001000d */
[----:B-1----:R-:W-:-:S03]  /*4b60*/  @P0 FMUL.FTZ R12, R12, R5 ;  /* 0x000000050c0c0220 */ /* 0x002fc60000410000 */
[----:B------:R-:W0:Y:S04]  /*4b70*/  SHFL.UP PT, R4, R13, 0x10, RZ ;  /* 0x060000000d047989 */ /* 0x000e2800000e00ff */
[----:B------:R-:W1:Y:S01]  /*4b80*/  SHFL.UP PT, R5, R12, 0x10, RZ ;  /* 0x060000000c057989 */ /* 0x000e6200000e00ff */
[----:B------:R-:W-:-:S04]  /*4b90*/  ISETP.NE.AND P0, PT, R41, RZ, PT ;  /* 0x000000ff2900720c */ /* 0x000fc80003f05270 */
[----:B------:R-:W-:Y:S02]  /*4ba0*/  ISETP.EQ.OR P0, PT, R32, RZ, P0 ;  /* 0x000000ff2000720c */ /* 0x000fe40000702670 */
[----:B------:R-:W-:Y:S02]  /*4bb0*/  MOV R15, RZ ;  /* 0x000000ff000f7202 */ /* 0x000fe40000000f00 */
[----:B------:R-:W-:-:S09]  /*4bc0*/  MOV R14, 0x3f800000 ;  /* 0x3f800000000e7802 */ /* 0x000fd20000000f00 */
[----:B------:R-:W-:Y:S01]  /*4bd0*/  @!P0 LDS.64 R14, [R111.X8+0x2150] ;  /* 0x002150006f0e8984 */ /* 0x000fe20000008a00 */
[C---:B0-----:R-:W-:Y:S01]  /*4be0*/  @P1 FFMA.FTZ R13, R12.reuse, R4, R13 ;  /* 0x000000040c0d1223 */ /* 0x041fe2000001000d */
[----:B------:R-:W-:Y:S01]  /*4bf0*/  @!P2 SHF.R.U32.HI R4, RZ, 0x2, R97 ;  /* 0x00000002ff04a819 */ /* 0x000fe20000011661 */
[----:B-1----:R-:W-:-:S03]  /*4c00*/  @P1 FMUL.FTZ R12, R12, R5 ;  /* 0x000000050c0c1220 */ /* 0x002fc60000410000 */
[----:B------:R-:W-:-:S05]  /*4c10*/  @!P2 LOP3.LUT R149, R4, 0x3ffffff8, RZ, 0xc0, !PT ;  /* 0x3ffffff80495a812 */ /* 0x000fca00078ec0ff */
[----:B------:R-:W-:Y:S04]  /*4c20*/  @!P2 STS.64 [R149+0x2110], R12 ;  /* 0x0021100c9500a388 */ /* 0x000fe80000000a00 */
[----:B------:R-:W-:Y:S06]  /*4c30*/  BAR.SYNC.DEFER_BLOCKING 0x0 ;  /* 0x0000000000007b1d */ /* 0x000fec0000010000 */
[----:B--2---:R-:W0:Y:S04]  /*4c40*/  LDS.128 R4, [0x2110] ;  /* 0x00211000ff047984 */ /* 0x004e280000000c00 */
[----:B------:R-:W1:Y:S01]  /*4c50*/  LDS.128 R8, [0x2120] ;  /* 0x00212000ff087984 */ /* 0x000e620000000c00 */
[----:B------:R-:W-:-:S03]  /*4c60*/  SHF.R.U32.HI R150, RZ, 0x5, R97 ;  /* 0x00000005ff967819 */ /* 0x000fc60000011661 */
[----:B------:R-:W2:Y:S04]  /*4c70*/  SHFL.UP PT, R147, R12, 0x1, RZ ;  /* 0x042000000c937989 */ /* 0x000ea800000e00ff */
[----:B------:R-:W3:Y:S01]  /*4c80*/  SHFL.UP PT, R148, R13, 0x1, RZ ;  /* 0x042000000d947989 */ /* 0x000ee200000e00ff */
[C---:B------:R-:W-:Y:S02]  /*4c90*/  ISETP.NE.AND P2, PT, R150.reuse, RZ, PT ;  /* 0x000000ff9600720c */ /* 0x040fe40003f45270 */
[C---:B------:R-:W-:Y:S02]  /*4ca0*/  ISETP.NE.AND P1, PT, R150.reuse, 0x2, PT ;  /* 0x000000029600780c */ /* 0x040fe40003f25270 */
[----:B------:R-:W-:Y:S02]  /*4cb0*/  ISETP.NE.AND P3, PT, R43, RZ, P2 ;  /* 0x000000ff2b00720c */ /* 0x000fe40001765270 */
[----:B------:R-:W-:Y:S01]  /*4cc0*/  ISETP.NE.AND P0, PT, R150, 0x3, PT ;  /* 0x000000039600780c */ /* 0x000fe20003f05270 */
[----:B------:R-:W-:Y:S01]  /*4cd0*/  BSSY B0, `(.L_x_2885) ;  /* 0x0000018000007945 */ /* 0x000fe20003800000 */
[----:B0-----:R-:W-:-:S02]  /*4ce0*/  FMUL.FTZ R151, R4, R6 ;  /* 0x0000000604977220 */ /* 0x001fc40000410000 */
[----:B------:R-:W-:-:S03]  /*4cf0*/  FFMA.FTZ R6, R5, R6, R7 ;  /* 0x0000000605067223 */ /* 0x000fc60000010007 */
[C---:B------:R-:W-:Y:S01]  /*4d00*/  FSEL R4, R151.reuse, R4, !P1 ;  /* 0x0000000497047208 */ /* 0x040fe20004800000 */
[-C--:B-1----:R-:W-:Y:S01]  /*4d10*/  FMUL.FTZ R151, R151, R8.reuse ;  /* 0x0000000897977220 */ /* 0x082fe20000410000 */
[C---:B------:R-:W-:Y:S01]  /*4d20*/  FSEL R5, R6.reuse, R5, !P1 ;  /* 0x0000000506057208 */ /* 0x040fe20004800000 */
[----:B------:R-:W-:-:S03]  /*4d30*/  FFMA.FTZ R8, R6, R8, R9 ;  /* 0x0000000806087223 */ /* 0x000fc60000010009 */
[----:B------:R-:W-:Y:S02]  /*4d40*/  FSEL R4, R151, R4, !P0 ;  /* 0x0000000497047208 */ /* 0x000fe40004000000 */
[----:B------:R-:W-:-:S03]  /*4d50*/  FSEL R5, R8, R5, !P0 ;  /* 0x0000000508057208 */ /* 0x000fc60004000000 */
[C---:B--2---:R-:W-:Y:S02]  /*4d60*/  @P3 FMUL.FTZ R4, R147.reuse, R4 ;  /* 0x0000000493043220 */ /* 0x044fe40000410000 */
[----:B---3--:R-:W-:Y:S02]  /*4d70*/  @P3 FFMA.FTZ R5, R147, R5, R148 ;  /* 0x0000000593053223 */ /* 0x008fe40000010094 */
[C---:B------:R-:W-:Y:S01]  /*4d80*/  FFMA.FTZ R11, R10.reuse, R8, R11 ;  /* 0x000000080a0b7223 */ /* 0x040fe2000001000b */
[----:B------:R-:W-:Y:S01]  /*4d90*/  @P2 MOV R147, R4 ;  /* 0x0000000400932202 */ /* 0x000fe20000000f00 */
[----:B------:R-:W-:Y:S01]  /*4da0*/  FMUL.FTZ R10, R10, R151 ;  /* 0x000000970a0a7220 */ /* 0x000fe20000410000 */
[----:B------:R-:W-:Y:S01]  /*4db0*/  @P2 MOV R148, R5 ;  /* 0x0000000500942202 */ /* 0x000fe20000000f00 */
[----:B------:R-:W-:Y:S01]  /*4dc0*/  @P2 IMAD.MOV.U32 R5, RZ, RZ, R15 ;  /* 0x000000ffff052224 */ /* 0x000fe200078e000f */
[----:B------:R-:W-:Y:S01]  /*4dd0*/  @P2 MOV R4, R14 ;  /* 0x0000000e00042202 */ /* 0x000fe20000000f00 */
[----:B------:R-:W-:Y:S05]  /*4de0*/  @P2 BRA `(.L_x_2886) ;  /* 0x0000006000002947 */ /* 0x000fea0003800000 */
[----:B------:R-:W-:Y:S01]  /*4df0*/  ISETP.NE.AND P0, PT, R43, RZ, PT ;  /* 0x000000ff2b00720c */ /* 0x000fe20003f05270 */
[----:B------:R-:W-:-:S02]  /*4e00*/  FMUL.FTZ R4, R10, R14 ;  /* 0x0000000e0a047220 */ /* 0x000fc40000410000 */
[----:B------:R-:W-:-:S10]  /*4e10*/  FFMA.FTZ R5, R10, R15, R11 ;  /* 0x0000000f0a057223 */ /* 0x000fd4000001000b */
[----:B------:R0:W-:Y:S01]  /*4e20*/  @!P0 STS.64 [0x2138], R14 ;  /* 0x0021380eff008388 */ /* 0x0001e20000000a00 */
[----:B------:R-:W-:Y:S02]  /*4e30*/  @!P0 MOV R147, R14 ;  /* 0x0000000e00938202 */ /* 0x000fe40000000f00 */
[----:B------:R-:W-:Y:S02]  /*4e40*/  @!P0 MOV R148, R15 ;  /* 0x0000000f00948202 */ /* 0x000fe40000000f00 */
.L_x_2886:
[----:B------:R-:W-:Y:S05]  /*4e50*/  BSYNC B0 ;  /* 0x0000000000007941 */ /* 0x000fea0003800000 */
.L_x_2885:
        /* <DEDUP_REMOVED lines=23> */
[----:B------:R-:W1:Y:S01]  /*4fd0*/  S2UR UR6, SR_CTAID.Y ;  /* 0x00000000000679c3 */ /* 0x000e620000002600 */
[----:B------:R2:W-:Y:S07]  /*4fe0*/  STS.64 [R111.X8+0x2150], R4 ;  /* 0x002150046f007388 */ /* 0x0005ee0000008a00 */
[----:B------:R-:W3:Y:S01]  /*4ff0*/  S2UR UR7, SR_CTAID.X ;  /* 0x00000000000779c3 */ /* 0x000ee20000002500 */
[----:B-1----:R-:W-:Y:S01]  /*5000*/  MOV R46, UR6 ;  /* 0x00000006002e7c02 */ /* 0x002fe20008000f00 */
[----:B---3--:R-:W-:-:S04]  /*5010*/  IMAD.U32 R40, RZ, RZ, UR7 ;  /* 0x00000007ff287e24 */ /* 0x008fc8000f8e00ff */
        /* <DEDUP_REMOVED lines=9> */
[----:B------:R2:W-:Y:S04]  /*50b0*/  STG.E.64 [R6.64], R4 ;  /* 0x0000000406007986 */ /* 0x0005e8000c101b04 */
.L_x_2888:
[----:B------:R-:W-:Y:S05]  /*50c0*/  BSYNC B0 ;  /* 0x0000000000007941 */ /* 0x000fea0003800000 */
.L_x_2887:
[----:B--2---:R-:W-:Y:S01]  /*50d0*/  IADD3 R111, R111, 0x1, RZ ;  /* 0x000000016f6f7810 */ /* 0x004fe20007ffe0ff */
[C---:B-----5:R-:W-:Y:S02]  /*50e0*/  FFMA.FTZ R63, R146.reuse, R127, R63 ;  /* 0x0000007f923f7223 */ /* 0x060fe4000001003f */
[C---:B------:R-:W-:Y:S01]  /*50f0*/  FFMA.FTZ R65, R146.reuse, R125, R65 ;  /* 0x0000007d92417223 */ /* 0x040fe20000010041 */
[----:B------:R-:W-:Y:S01]  /*5100*/  ISETP.GE.AND P0, PT, R111, c[0x0][0x16c], PT ;  /* 0x00005b006f007a0c */ /* 0x000fe20003f06270 */
[C---:B------:R-:W-:Y:S02]  /*5110*/  FFMA.FTZ R67, R146.reuse, R123, R67 ;  /* 0x0000007b92437223 */ /* 0x040fe40000010043 */
[C---:B------:R-:W-:Y:S02]  /*5120*/  FFMA.FTZ R69, R146.reuse, R121, R69 ;  /* 0x0000007992457223 */ /* 0x040fe40000010045 */
[C---:B------:R-:W-:Y:S02]  /*5130*/  FFMA.FTZ R71, R146.reuse, R119, R71 ;  /* 0x0000007792477223 */ /* 0x040fe40000010047 */
        /* <DEDUP_REMOVED lines=13> */
.L_x_2884:
[----:B------:R-:W-:Y:S01]  /*5210*/  BAR.SYNC.DEFER_BLOCKING 0x0 ;  /* 0x0000000000007b1d */ /* 0x000fe20000010000 */
[----:B------:R-:W-:Y:S01]  /*5220*/  ISETP.NE.AND P0, PT, R97, RZ, PT ;  /* 0x000000ff6100720c */ /* 0x000fe20003f05270 */
[----:B------:R-:W-:Y:S01]  /*5230*/  IMAD R7, R133, c[0x0][0x200], RZ ;  /* 0x0000800085077a24 */ /* 0x000fe200078e02ff */
[----:B------:R-:W-:Y:S01]  /*5240*/  SHF.R.S32.HI R10, RZ, 0x1f, R2 ;  /* 0x0000001fff0a7819 */ /* 0x000fe20000011402 */
[----:B------:R-:W-:-:S02]  /*5250*/  IMAD.WIDE.U32 R4, R40, c[0x0][0x200], RZ ;  /* 0x0000800028047a25 */ /* 0x000fc400078e00ff */
        /* <DEDUP_REMOVED lines=53> */
.L_x_2891:
[----:B------:R-:W-:Y:S05]  /*55b0*/  BSYNC B0 ;  /* 0x0000000000007941 */ /* 0x000fea0003800000 */
.L_x_2890:
[----:B------:R-:W-:Y:S01]  /*55c0*/  IMAD.MOV.U32 R5, RZ, RZ, R59 ;  /* 0x000000ffff057224 */ /* 0x000fe200078e003b */
[----:B------:R-:W-:Y:S01]  /*55d0*/  SHF.L.U32 R7, R32, 0xb, RZ ;  /* 0x0000000b20077819 */ /* 0x000fe200000006ff */
[----:B0-----:R-:W-:Y:S01]  /*55e0*/  IMAD R9, R45, c[0x0][0x208], RZ ;  /* 0x000082002d097a24 */ /* 0x001fe200078e02ff */
[-C--:B------:R-:W-:Y:S01]  /*55f0*/  ISETP.GE.AND P4, PT, R104, R57.reuse, PT ;  /* 0x000000396800720c */ /* 0x080fe20003f86270 */
[----:B------:R-:W-:Y:S01]  /*5600*/  IMAD.WIDE.U32 R4, R46, c[0x0][0x208], R4 ;  /* 0x000082002e047a25 */ /* 0x000fe200078e0004 */
[-C--:B------:R-:W-:Y:S02]  /*5610*/  ISETP.GE.AND P5, PT, R102, R57.reuse, PT ;  /* 0x000000396600720c */ /* 0x080fe40003fa6270 */
[----:B------:R-:W-:Y:S01]  /*5620*/  ISETP.GE.AND P6, PT, R100, R57, PT ;  /* 0x000000396400720c */ /* 0x000fe20003fc6270 */
[----:B------:R-:W-:Y:S01]  /*5630*/  IMAD R6, R46, c[0x0][0x20c], R9 ;  /* 0x000083002e067a24 */ /* 0x000fe200078e0209 */
[----:B------:R-:W-:Y:S02]  /*5640*/  SHF.R.S32.HI R9, RZ, 0x1f, R7 ;  /* 0x0000001fff097819 */ /* 0x000fe40000011407 */
[----:B------:R-:W-:-:S02]  /*5650*/  IADD3 R0, P1, R7, R4, RZ ;  /* 0x0000000407007210 */ /* 0x000fc40007f3e0ff */
[C---:B------:R-:W-:Y:S02]  /*5660*/  LEA R7, P0, R2.reuse, c[0x0][0x258], 0x2 ;  /* 0x0000960002077a11 */ /* 0x040fe400078010ff */
[----:B------:R-:W-:Y:S02]  /*5670*/  IADD3.X R5, R9, R6, R5, P1, !PT ;  /* 0x0000000609057210 */ /* 0x000fe40000ffe405 */
[----:B------:R-:W-:Y:S02]  /*5680*/  LEA.HI.X R6, R2, c[0x0][0x25c], R10, 0x2, P0 ;  /* 0x0000970002067a11 */ /* 0x000fe400000f140a */
[----:B------:R-:W-:Y:S02]  /*5690*/  LEA R4, P0, R0, R7, 0x2 ;  /* 0x0000000700047211 */ /* 0x000fe400078010ff */
[----:B------:R-:W-:Y:S02]  /*56a0*/  ISETP.GE.AND P3, PT, R106, R57, PT ;  /* 0x000000396a00720c */ /* 0x000fe40003f66270 */
[----:B------:R-:W-:-:S02]  /*56b0*/  LEA.HI.X R5, R0, R6, R5, 0x2, P0 ;  /* 0x0000000600057211 */ /* 0x000fc400000f1405 */
[-C--:B------:R-:W-:Y:S02]  /*56c0*/  ISETP.GE.AND P0, PT, R98, R57.reuse, PT ;  /* 0x000000396200720c */ /* 0x080fe40003f06270 */
[-C--:B------:R-:W-:Y:S01]  /*56d0*/  ISETP.GE.AND P1, PT, R96, R57.reuse, PT ;  /* 0x000000396000720c */ /* 0x080fe20003f26270 */
[----:B------:R0:W-:Y:S01]  /*56e0*/  @!P4 STG.E [R4.64+0x100], R29 ;  /* 0x0001001d0400c986 */ /* 0x0001e2000c101904 */
        /* <DEDUP_REMOVED lines=33> */
.L_x_2892:
[----:B------:R-:W-:Y:S05]  /*5900*/  EXIT ;  /* 0x000000000000794d */ /* 0x000fea0003800000 */
.L_x_2894:
        /* <DEDUP_REMOVED lines=15> */
.L_x_5404:


//--------------------- .text._Z25selective_scan_fwd_kernelI32Selective_Scan_fwd_kernel_traitsILi128ELi16ELi1ELb0ELb1ELb0ELb1EffEEv13SSMParamsBase --------------------------
	.section	.text._Z25selective_scan_fwd_kernelI32Selective_Scan_fwd_kernel_traitsILi128ELi16ELi1ELb0ELb1ELb0ELb1EffEEv13SSMParamsBase,"ax",@progbits
	.sectioninfo	@"SHI_REGISTERS=154"
	.align	128
        .global         _Z25selective_scan_fwd_kernelI32Selective_Scan_fwd_kernel_traitsILi128ELi16ELi1ELb0ELb1ELb0ELb1EffEEv13SSMParamsBase
        .type           _Z25selective_scan_fwd_kernelI32Selective_Scan_fwd_kernel_traitsILi128ELi16ELi1ELb0ELb1ELb0ELb1EffEEv13SSMParamsBase,@function
        .size           _Z25selective_scan_fwd_kernelI32Selective_Scan_fwd_kernel_traitsILi128ELi16ELi1ELb0ELb1ELb0ELb1EffEEv13SSMParamsBase,(.L_x_5405 - _Z25selective_scan_fwd_kernelI32Selective_Scan_fwd_kernel_traitsILi128ELi16ELi1ELb0ELb1ELb0ELb1EffEEv13SSMParamsBase)
        .other          _Z25selective_scan_fwd_kernelI32Selective_Scan_fwd_kernel_traitsILi128ELi16ELi1ELb0ELb1ELb0ELb1EffEEv13SSMParamsBase,@"STO_CUDA_ENTRY STV_DEFAULT"
_Z25selective_scan_fwd_kernelI32Selective_Scan_fwd_kernel_traitsILi128ELi16ELi1ELb0ELb1ELb0ELb1EffEEv13SSMParamsBase:
.text._Z25selective_scan_fwd_kernelI32Selective_Scan_fwd_kernel_traitsILi128ELi16ELi1ELb0ELb1ELb0ELb1EffEEv13SSMParamsBase:
        /* <DEDUP_REMOVED lines=24> */
[----:B0-----:R-:W-:Y:S01]  /*0180*/  IABS R2, R45 ;  /* 0x0000002d00027213 */ /* 0x001fe20000000000 */
[----:B------:R-:W-:-:S02]  /*0190*/  IMAD.MOV.U32 R3, RZ, RZ, c[0x0][0x174] ;  /* 0x00005d00ff037624 */ /* 0x000fc400078e00ff */
[----:B--2---:R-:W-:-:S03]  /*01a0*/  IMAD.MOV R8, RZ, RZ, -R7 ;  /* 0x000000ffff087224 */ /* 0x004fc600078e0a07 */
[----:B------:R-:W-:Y:S01]  /*01b0*/  ISETP.GE.AND P4, PT, R3, 0x1, PT ;  /* 0x000000010300780c */ /* 0x000fe20003f86270 */
[----:B------:R-:W-:-:S04]  /*01c0*/  IMAD R11, R8, R9, RZ ;  /* 0x00000009080b7224 */ /* 0x000fc800078e02ff */
[----:B------:R-:W-:Y:S01]  /*01d0*/  IMAD.HI.U32 R7, R7, R11, R6 ;  /* 0x0000000b07077227 */ /* 0x000fe200078e0006 */
[----:B----4-:R-:W-:-:S05]  /*01e0*/  MOV R41, UR6 ;  /* 0x0000000600297c02 */ /* 0x010fca0008000f00 */
[----:B---3--:R-:W-:Y:S01]  /*01f0*/  IMAD.HI.U32 R4, R7, R2, RZ ;  /* 0x0000000207047227 */ /* 0x008fe200078e00ff */
[----:B------:R-:W-:-:S04]  /*0200*/  SHF.R.S32.HI R132, RZ, 0x1f, R41 ;  /* 0x0000001fff847819 */ /* 0x000fc80000011429 */
[----:B------:R-:W-:Y:S01]  /*0210*/  IADD3 R0, -R4, RZ, RZ ;  /* 0x000000ff04007210 */ /* 0x000fe20007ffe1ff */
[C---:B------:R-:W-:Y:S02]  /*0220*/  IMAD R6, R132.reuse, c[0x0][0x190], RZ ;  /* 0x0000640084067a24 */ /* 0x040fe400078e02ff */
[----:B------:R-:W-:Y:S02]  /*0230*/  IMAD R10, R132, c[0x0][0x1e0], RZ ;  /* 0x00007800840a7a24 */ /* 0x000fe400078e02ff */
[----:B------:R-:W-:Y:S01]  /*0240*/  IMAD R0, R9, R0, R2 ;  /* 0x0000000009007224 */ /* 0x000fe200078e0202 */
[----:B------:R-:W-:Y:S01]  /*0250*/  LOP3.LUT R2, R45, c[0x0][0x178], RZ, 0x3c, !PT ;  /* 0x00005e002d027a12 */ /* 0x000fe200078e3cff */
[C---:B------:R-:W-:Y:S02]  /*0260*/  IMAD R11, R41.reuse, c[0x0][0x194], R6 ;  /* 0x00006500290b7a24 */ /* 0x040fe400078e0206 */
[----:B------:R-:W-:Y:S01]  /*0270*/  IMAD.WIDE.U32 R6, R41, c[0x0][0x1e0], RZ ;  /* 0x0000780029067a25 */ /* 0x000fe200078e00ff */
[----:B------:R-:W-:-:S02]  /*0280*/  ISETP.GT.U32.AND P2, PT, R9, R0, PT ;  /* 0x000000000900720c */ /* 0x000fc40003f44070 */
[----:B------:R-:W-:Y:S01]  /*0290*/  ISETP.GE.AND P3, PT, R2, RZ, PT ;  /* 0x000000ff0200720c */ /* 0x000fe20003f66270 */
[----:B------:R-:W-:-:S04]  /*02a0*/  IMAD.WIDE.U32 R2, R41, c[0x0][0x1d0], RZ ;  /* 0x0000740029027a25 */ /* 0x000fc800078e00ff */
[----:B------:R-:W-:-:S06]  /*02b0*/  IMAD R15, R41, c[0x0][0x1e4], R10 ;  /* 0x00007900290f7a24 */ /* 0x000fcc00078e020a */
[-C--:B------:R-:W-:Y:S02]  /*02c0*/  @!P2 IADD3 R0, R0, -R9.reuse, RZ ;  /* 0x800000090000a210 */ /* 0x080fe40007ffe0ff */
[----:B------:R-:W-:Y:S02]  /*02d0*/  @!P2 IADD3 R4, R4, 0x1, RZ ;  /* 0x000000010404a810 */ /* 0x000fe40007ffe0ff */
[----:B------:R-:W-:Y:S01]  /*02e0*/  ISETP.GE.U32.AND P0, PT, R0, R9, PT ;  /* 0x000000090000720c */ /* 0x000fe20003f06070 */
[----:B------:R-:W-:Y:S02]  /*02f0*/  IMAD R0, R132, c[0x0][0x1d0], RZ ;  /* 0x0000740084007a24 */ /* 0x000fe400078e02ff */
[----:B------:R-:W-:-:S04]  /*0300*/  IMAD.WIDE.U32 R8, R41, c[0x0][0x190], RZ ;  /* 0x0000640029087a25 */ /* 0x000fc800078e00ff */
[----:B------:R-:W-:Y:S02]  /*0310*/  IMAD R5, R41, c[0x0][0x1d4], R0 ;  /* 0x0000750029057a24 */ /* 0x000fe400078e0200 */
[----:B------:R-:W-:-:S03]  /*0320*/  IMAD.IADD R11, R9, 0x1, R11 ;  /* 0x00000001090b7824 */ /* 0x000fc600078e020b */
[----:B------:R-:W-:Y:S02]  /*0330*/  IADD3 R5, R3, R5, RZ ;  /* 0x0000000503057210 */ /* 0x000fe40007ffe0ff */
[----:B------:R-:W-:-:S04]  /*0340*/  @P0 IADD3 R4, R4, 0x1, RZ ;  /* 0x0000000104040810 */ /* 0x000fc80007ffe0ff */
[----:B------:R-:W-:Y:S01]  /*0350*/  MOV R13, R4 ;  /* 0x00000004000d7202 */ /* 0x000fe20000000f00 */
[----:B------:R-:W-:Y:S06]  /*0360*/  @!P4 EXIT ;  /* 0x000000000000c94d */ /* 0x000fec0003800000 */
[----:B------:R-:W0:Y:S01]  /*0370*/  S2R R94, SR_TID.X ;  /* 0x00000000005e7919 */ /* 0x000e220000002100 */
[----:B------:R-:W-:Y:S01]  /*0380*/  @!P3 IMAD.MOV R13, RZ, RZ, -R13 ;  /* 0x000000ffff0db224 */ /* 0x000fe200078e0a0d */
[----:B------:R-:W-:Y:S01]  /*0390*/  @!P1 LOP3.LUT R13, RZ, c[0x0][0x178], RZ, 0x33, !PT ;  /* 0x00005e00ff0d9a12 */ /* 0x000fe200078e33ff */
[----:B------:R-:W-:Y:S01]  /*03a0*/  IMAD R0, R44, c[0x0][0x1d8], RZ ;  /* 0x000076002c007a24 */ /* 0x000fe200078e02ff */
[----:B------:R-:W1:Y:S01]  /*03b0*/  S2R R40, SR_LANEID ;  /* 0x0000000000287919 */ /* 0x000e620000000000 */
[----:B------:R-:W-:Y:S01]  /*03c0*/  MOV R4, R2 ;  /* 0x0000000200047202 */ /* 0x000fe20000000f00 */
[----:B------:R-:W-:Y:S01]  /*03d0*/  IMAD.MOV.U32 R32, RZ, RZ, RZ ;  /* 0x000000ffff207224 */ /* 0x000fe200078e00ff */
[----:B------:R-:W-:Y:S01]  /*03e0*/  IADD3 R7, R7, R15, RZ ;  /* 0x0000000f07077210 */ /* 0x000fe20007ffe0ff */
[C---:B------:R-:W-:Y:S01]  /*03f0*/  IMAD R39, R45.reuse, c[0x0][0x1dc], R0 ;  /* 0x000077002d277a24 */ /* 0x040fe200078e0200 */
[----:B------:R-:W-:Y:S01]  /*0400*/  SHF.R.S32.HI R0, RZ, 0x1f, R13 ;  /* 0x0000001fff007819 */ /* 0x000fe2000001140d */
[----:B------:R-:W-:Y:S01]  /*0410*/  IMAD.WIDE.U32 R2, R45, c[0x0][0x1d8], R4 ;  /* 0x000076002d027a25 */ /* 0x000fe200078e0004 */
[----:B------:R-:W-:-:S03]  /*0420*/  MOV R10, R8 ;  /* 0x00000008000a7202 */ /* 0x000fc60000000f00 */
[----:B------:R-:W-:Y:S01]  /*0430*/  IMAD R8, R44, c[0x0][0x1e8], RZ ;  /* 0x00007a002c087a24 */ /* 0x000fe200078e02ff */
[----:B------:R-:W-:Y:S01]  /*0440*/  LEA R38, P0, R2, c[0x0][0x240], 0x2 ;  /* 0x0000900002267a11 */ /* 0x000fe200078010ff */
[----:B------:R-:W-:Y:S02]  /*0450*/  IMAD R0, R0, c[0x0][0x1a8], RZ ;  /* 0x00006a0000007a24 */ /* 0x000fe400078e02ff */
[----:B------:R-:W-:-:S04]  /*0460*/  IMAD.WIDE.U32 R4, R45, c[0x0][0x1e8], R6 ;  /* 0x00007a002d047a25 */ /* 0x000fc800078e0006 */
[----:B------:R-:W-:Y:S02]  /*0470*/  IMAD.IADD R39, R3, 0x1, R39 ;  /* 0x0000000103277824 */ /* 0x000fe400078e0227 */
[----:B------:R-:W-:Y:S01]  /*0480*/  IMAD R37, R45, c[0x0][0x1ec], R8 ;  /* 0x00007b002d257a24 */ /* 0x000fe200078e0208 */
[----:B0-----:R-:W-:Y:S01]  /*0490*/  SHF.L.U32 R3, R94, 0x4, RZ ;  /* 0x000000045e037819 */ /* 0x001fe200000006ff */
[----:B------:R-:W-:Y:S01]  /*04a0*/  IMAD.WIDE.U32 R6, R13, c[0x0][0x1a8], R10 ;  /* 0x00006a000d067a25 */ /* 0x000fe200078e000a */
[----:B------:R-:W-:Y:S02]  /*04b0*/  LEA.HI.X R39, R2, c[0x0][0x244], R39, 0x2, P0 ;  /* 0x0000910002277a11 */ /* 0x000fe400000f1427 */
[----:B------:R-:W-:Y:S01]  /*04c0*/  IADD3 R37, R5, R37, RZ ;  /* 0x0000002505257210 */ /* 0x000fe20007ffe0ff */
[----:B------:R-:W-:Y:S01]  /*04d0*/  IMAD R33, R13, c[0x0][0x1ac], R0 ;  /* 0x00006b000d217a24 */ /* 0x000fe200078e0200 */
[----:B------:R-:W-:Y:S02]  /*04e0*/  LEA R36, P0, R4, c[0x0][0x248], 0x2 ;  /* 0x0000920004247a11 */ /* 0x000fe400078010ff */
[----:B------:R-:W-:-:S02]  /*04f0*/  LEA R35, P1, R6, c[0x0][0x228], 0x2 ;  /* 0x00008a0006237a11 */ /* 0x000fc400078210ff */
[----:B------:R-:W-:Y:S02]  /*0500*/  IADD3 R33, R7, R33, RZ ;  /* 0x0000002107217210 */ /* 0x000fe40007ffe0ff */
[----:B------:R-:W-:Y:S02]  /*0510*/  LOP3.LUT R34, R94, 0x1f, RZ, 0xc0, !PT ;  /* 0x0000001f5e227812 */ /* 0x000fe400078ec0ff */
[----:B------:R-:W-:Y:S02]  /*0520*/  LEA.HI.X R37, R4, c[0x0][0x24c], R37, 0x2, P0 ;  /* 0x0000930004257a11 */ /* 0x000fe400000f1425 */
[----:B------:R-:W-:Y:S02]  /*0530*/  LEA.HI.X R33, R6, c[0x0][0x22c], R33, 0x2, P1 ;  /* 0x00008b0006217a11 */ /* 0x000fe400008f1421 */
[----:B-1----:R-:W-:Y:S02]  /*0540*/  LOP3.LUT R2, R34, 0xfffffe00, R3, 0xf8, !PT ;  /* 0xfffffe0022027812 */ /* 0x002fe400078ef803 */
.L_x_2938:
[----:B------:R-:W-:Y:S01]  /*0550*/  BAR.SYNC.DEFER_BLOCKING 0x0 ;  /* 0x0000000000007b1d */ /* 0x000fe20000010000 */
[----:B-1----:R-:W-:Y:S01]  /*0560*/  MOV R5, 0xfffff800 ;  /* 0xfffff80000057802 */ /* 0x002fe20000000f00 */
[----:B------:R-:W-:Y:S01]  /*0570*/  HFMA2.MMA R0, -RZ, RZ, 0, 0 ;  /* 0x00000000ff007435 */ /* 0x000fe200000001ff */
[C---:B------:R-:W-:Y:S01]  /*0580*/  LOP3.LUT R107, R2.reuse, 0x20, RZ, 0xfc, !PT ;  /* 0x00000020026b7812 */ /* 0x040fe200078efcff */
[----:B------:R-:W-:Y:S01]  /*0590*/  CS2R R6, SRZ ;  /* 0x0000000000067805 */ /* 0x000fe2000001ff00 */
[----:B------:R-:W-:Y:S01]  /*05a0*/  LOP3.LUT R105, R2, 0x40, RZ, 0xfc, !PT ;  /* 0x0000004002697812 */ /* 0x000fe200078efcff */
[----:B------:R-:W-:Y:S01]  /*05b0*/  IMAD R92, R32, R5, c[0x0][0x168] ;  /* 0x00005a00205c7624 */ /* 0x000fe200078e0205 */
[C---:B------:R-:W-:Y:S01]  /*05c0*/  LOP3.LUT R103, R2.reuse, 0x60, RZ, 0xfc, !PT ;  /* 0x0000006002677812 */ /* 0x040fe200078efcff */
[C---:B------:R-:W-:Y:S01]  /*05d0*/  IMAD.WIDE R4, R2.reuse, 0x4, R38 ;  /* 0x0000000402047825 */ /* 0x040fe200078e0226 */
[C---:B------:R-:W-:Y:S01]  /*05e0*/  LOP3.LUT R101, R2.reuse, 0x80, RZ, 0xfc, !PT ;  /* 0x0000008002657812 */ /* 0x040fe200078efcff */
[----:B------:R-:W-:Y:S01]  /*05f0*/  CS2R R8, SRZ ;  /* 0x0000000000087805 */ /* 0x000fe2000001ff00 */
[CC--:B------:R-:W-:Y:S01]  /*0600*/  ISETP.GE.AND P2, PT, R2.reuse, R92.reuse, PT ;  /* 0x0000005c0200720c */ /* 0x0c0fe20003f46270 */
[----:B0-----:R-:W-:Y:S01]  /*0610*/  CS2R R10, SRZ ;  /* 0x00000000000a7805 */ /* 0x001fe2000001ff00 */
[----:B------:R-:W-:Y:S01]  /*0620*/  ISETP.GE.AND P1, PT, R107, R92, PT ;  /* 0x0000005c6b00720c */ /* 0x000fe20003f26270 */
[----:B------:R-:W-:Y:S01]  /*0630*/  CS2R R12, SRZ ;  /* 0x00000000000c7805 */ /* 0x000fe2000001ff00 */
[C---:B------:R-:W-:Y:S01]  /*0640*/  LOP3.LUT R99, R2.reuse, 0xa0, RZ, 0xfc, !PT ;  /* 0x000000a002637812 */ /* 0x040fe200078efcff */
[----:B------:R-:W-:Y:S01]  /*0650*/  CS2R R14, SRZ ;  /* 0x00000000000e7805 */ /* 0x000fe2000001ff00 */
[----:B------:R-:W-:-:S02]  /*0660*/  LOP3.LUT R97, R2, 0xc0, RZ, 0xfc, !PT ;  /* 0x000000c002617812 */ /* 0x000fc400078efcff */
[-C--:B------:R-:W-:Y:S02]  /*0670*/  ISETP.GE.AND P0, PT, R105, R92.reuse, PT ;  /* 0x0000005c6900720c */ /* 0x080fe40003f06270 */
[C---:B------:R-:W-:Y:S02]  /*0680*/  LOP3.LUT R95, R2.reuse, 0xe0, RZ, 0xfc, !PT ;  /* 0x000000e0025f7812 */ /* 0x040fe400078efcff */
[-C--:B------:R-:W-:Y:S01]  /*0690*/  ISETP.GE.AND P4, PT, R103, R92.reuse, PT ;  /* 0x0000005c6700720c */ /* 0x080fe20003f86270 */
[----:B------:R0:W2:Y:S01]  /*06a0*/  @!P2 LDG.E R0, [R4.64] ;  /* 0x000000040400a981 */ /* 0x0000a2000c1e1900 */
[----:B------:R-:W-:Y:S02]  /*06b0*/  LOP3.LUT R93, R2, 0x100, RZ, 0xfc, !PT ;  /* 0x00000100025d7812 */ /* 0x000fe400078efcff */
[-C--:B------:R-:W-:Y:S01]  /*06c0*/  ISETP.GE.AND P6, PT, R101, R92.reuse, PT ;  /* 0x0000005c6500720c */ /* 0x080fe20003fc6270 */
[----:B------:R0:W3:Y:S01]  /*06d0*/  @!P1 LDG.E R7, [R4.64+0x80] ;  /* 0x0000800404079981 */ /* 0x0000e2000c1e1900 */
[----:B------:R-:W-:-:S02]  /*06e0*/  ISETP.GE.AND P5, PT, R99, R92, PT ;  /* 0x0000005c6300720c */ /* 0x000fc40003fa6270 */
[-C--:B------:R-:W-:Y:S01]  /*06f0*/  ISETP.GE.AND P3, PT, R97, R92.reuse, PT ;  /* 0x0000005c6100720c */ /* 0x080fe20003f66270 */
[----:B------:R0:W4:Y:S01]  /*0700*/  @!P0 LDG.E R6, [R4.64+0x100] ;  /* 0x0001000404068981 */ /* 0x000122000c1e1900 */
[-C--:B------:R-:W-:Y:S02]  /*0710*/  ISETP.GE.AND P2, PT, R95, R92.reuse, PT ;  /* 0x0000005c5f00720c */ /* 0x080fe40003f46270 */
[----:B------:R-:W-:Y:S01]  /*0720*/  ISETP.GE.AND P1, PT, R93, R92, PT ;  /* 0x0000005c5d00720c */ /* 0x000fe20003f26270 */
[----:B------:R0:W4:Y:S01]  /*0730*/  @!P4 LDG.E R9, [R4.64+0x180] ;  /* 0x000180040409c981 */ /* 0x000122000c1e1900 */
[C---:B------:R-:W-:Y:S02]  /*0740*/  LOP3.LUT R91, R2.reuse, 0x120, RZ, 0xfc, !PT ;  /* 0x00000120025b7812 */ /* 0x040fe400078efcff */
[C---:B------:R-:W-:Y:S01]  /*0750*/  LOP3.LUT R90, R2.reuse, 0x140, RZ, 0xfc, !PT ;  /* 0x00000140025a7812 */ /* 0x040fe200078efcff */
[----:B------:R0:W4:Y:S01]  /*0760*/  @!P6 LDG.E R8, [R4.64+0x200] ;  /* 0x000200040408e981 */ /* 0x000122000c1e1900 */
[----:B------:R-:W-:-:S02]  /*0770*/  LOP3.LUT R89, R2, 0x160, RZ, 0xfc, !PT ;  /* 0x0000016002597812 */ /* 0x000fc400078efcff */
[C---:B------:R-:W-:Y:S01]  /*0780*/  LOP3.LUT R88, R2.reuse, 0x180, RZ, 0xfc, !PT ;  /* 0x0000018002587812 */ /* 0x040fe200078efcff */
[----:B------:R0:W4:Y:S01]  /*0790*/  @!P5 LDG.E R11, [R4.64+0x280] ;  /* 0x00028004040bd981 */ /* 0x000122000c1e1900 */
[C---:B------:R-:W-:Y:S02]  /*07a0*/  LOP3.LUT R87, R2.reuse, 0x1a0, RZ, 0xfc, !PT ;  /* 0x000001a002577812 */ /* 0x040fe400078efcff */
[-C--:B------:R-:W-:Y:S01]  /*07b0*/  ISETP.GE.AND P0, PT, R91, R92.reuse, PT ;  /* 0x0000005c5b00720c */ /* 0x080fe20003f06270 */
[----:B------:R0:W4:Y:S01]  /*07c0*/  @!P3 LDG.E R10, [R4.64+0x300] ;  /* 0x00030004040ab981 */ /* 0x000122000c1e1900 */
[----:B------:R-:W-:Y:S02]  /*07d0*/  LOP3.LUT R86, R2, 0x1c0, RZ, 0xfc, !PT ;  /* 0x000001c002567812 */ /* 0x000fe400078efcff */
[----:B------:R-:W-:Y:S01]  /*07e0*/  ISETP.GE.AND P4, PT, R90, R92, PT ;  /* 0x0000005c5a00720c */ /* 0x000fe20003f86270 */
[----:B------:R0:W4:Y:S01]  /*07f0*/  @!P2 LDG.E R13, [R4.64+0x380] ;  /* 0x00038004040da981 */ /* 0x000122000c1e1900 */
[----:B------:R-:W-:-:S02]  /*0800*/  LOP3.LUT R85, R2, 0x1e0, RZ, 0xfc, !PT ;  /* 0x000001e002557812 */ /* 0x000fc400078efcff */
[-C--:B------:R-:W-:Y:S01]  /*0810*/  ISETP.GE.AND P6, PT, R89, R92.reuse, PT ;  /* 0x0000005c5900720c */ /* 0x080fe20003fc6270 */
[----:B------:R0:W4:Y:S01]  /*0820*/  @!P1 LDG.E R12, [R4.64+0x400] ;  /* 0x00040004040c9981 */ /* 0x000122000c1e1900 */
[-C--:B------:R-:W-:Y:S02]  /*0830*/  ISETP.GE.AND P5, PT, R88, R92.reuse, PT ;  /* 0x0000005c5800720c */ /* 0x080fe40003fa6270 */
[-C--:B------:R-:W-:Y:S01]  /*0840*/  ISETP.GE.AND P3, PT, R87, R92.reuse, PT ;  /* 0x0000005c5700720c */ /* 0x080fe20003f66270 */
[----:B------:R-:W-:Y:S01]  /*0850*/  CS2R R46, SRZ ;  /* 0x00000000002e7805 */ /* 0x000fe2000001ff00 */
[-C--:B------:R-:W-:Y:S01]  /*0860*/  ISETP.GE.AND P2, PT, R86, R92.reuse, PT ;  /* 0x0000005c5600720c */ /* 0x080fe20003f46270 */
[----:B------:R-:W-:Y:S01]  /*0870*/  CS2R R48, SRZ ;  /* 0x0000000000307805 */ /* 0x000fe2000001ff00 */
[----:B------:R-:W-:Y:S01]  /*0880*/  ISETP.GE.AND P1, PT, R85, R92, PT ;  /* 0x0000005c5500720c */ /* 0x000fe20003f26270 */
        /* <DEDUP_REMOVED lines=8> */
[----:B------:R-:W-:-:S04]  /*0910*/  SHF.L.U32 R109, R94, 0x4, RZ ;  /* 0x000000045e6d7819 */ /* 0x000fc800000006ff */
[----:B------:R-:W-:-:S05]  /*0920*/  LOP3.LUT R67, R109, 0xfffffe00, RZ, 0xc0, !PT ;  /* 0xfffffe006d437812 */ /* 0x000fca00078ec0ff */
[----:B------:R-:W-:-:S05]  /*0930*/  IMAD.IADD R16, R67, 0x1, R40 ;  /* 0x0000000143107824 */ /* 0x000fca00078e0228 */
        /* <DEDUP_REMOVED lines=9> */
[C---:B0-----:R-:W-:Y:S02]  /*09d0*/  IADD3 R5, R16.reuse, 0xe0, RZ ;  /* 0x000000e010057810 */ /* 0x041fe40007ffe0ff */
        /* <DEDUP_REMOVED lines=21> */
[CC--:B------:R-:W-:Y:S02]  /*0b30*/  ISETP.GE.AND P2, PT, R2.reuse, R92.reuse, PT ;  /* 0x0000005c0200720c */ /* 0x0c0fe40003f46270 */
[-C--:B------:R-:W-:Y:S01]  /*0b40*/  ISETP.GE.AND P1, PT, R107, R92.reuse, PT ;  /* 0x0000005c6b00720c */ /* 0x080fe20003f26270 */
[----:B------:R-:W-:Y:S01]  /*0b50*/  IMAD.WIDE R4, R2, 0x4, R36 ;  /* 0x0000000402047825 */ /* 0x000fe200078e0224 */
[-C--:B------:R-:W-:Y:S02]  /*0b60*/  ISETP.GE.AND P0, PT, R105, R92.reuse, PT ;  /* 0x0000005c6900720c */ /* 0x080fe40003f06270 */
[-C--:B------:R-:W-:Y:S02]  /*0b70*/  ISETP.GE.AND P4, PT, R103, R92.reuse, PT ;  /* 0x0000005c6700720c */ /* 0x080fe40003f86270 */
[----:B------:R-:W-:-:S02]  /*0b80*/  ISETP.GE.AND P6, PT, R101, R92, PT ;  /* 0x0000005c6500720c */ /* 0x000fc40003fc6270 */
[-C--:B------:R-:W-:Y:S02]  /*0b90*/  ISETP.GE.AND P5, PT, R99, R92.reuse, PT ;  /* 0x0000005c6300720c */ /* 0x080fe40003fa6270 */
[----:B------:R-:W-:Y:S01]  /*0ba0*/  ISETP.GE.AND P3, PT, R97, R92, PT ;  /* 0x0000005c6100720c */ /* 0x000fe20003f66270 */
[----:B--2---:R0:W-:Y:S04]  /*0bb0*/  STS [R31.X4], R0 ;  /* 0x000000001f007388 */ /* 0x0041e80000004800 */
[----:B---3--:R-:W-:Y:S04]  /*0bc0*/  STS [R30.X4+0x80], R7 ;  /* 0x000080071e007388 */ /* 0x008fe80000004800 */
[----:B----4-:R1:W-:Y:S04]  /*0bd0*/  STS [R29.X4+0x100], R6 ;  /* 0x000100061d007388 */ /* 0x0103e80000004800 */
[----:B------:R-:W-:Y:S04]  /*0be0*/  STS [R28.X4+0x180], R9 ;  /* 0x000180091c007388 */ /* 0x000fe80000004800 */
[----:B------:R2:W-:Y:S01]  /*0bf0*/  STS [R27.X4+0x200], R8 ;  /* 0x000200081b007388 */ /* 0x0005e20000004800 */
[----:B0-----:R-:W-:-:S03]  /*0c00*/  LEA R0, R40, R67, 0x4 ;  /* 0x0000004328007211 */ /* 0x001fc600078e20ff */
[----:B------:R-:W-:Y:S04]  /*0c10*/  STS [R26.X4+0x280], R11 ;  /* 0x0002800b1a007388 */ /* 0x000fe80000004800 */
[----:B------:R0:W-:Y:S04]  /*0c20*/  STS [R25.X4+0x300], R10 ;  /* 0x0003000a19007388 */ /* 0x0001e80000004800 */
[----:B------:R-:W-:Y:S04]  /*0c30*/  STS [R24.X4+0x380], R13 ;  /* 0x0003800d18007388 */ /* 0x000fe80000004800 */
[----:B------:R3:W-:Y:S01]  /*0c40*/  STS [R23.X4+0x400], R12 ;  /* 0x0004000c17007388 */ /* 0x0007e20000004800 */
[----:B------:R-:W-:-:S03]  /*0c50*/  LEA.HI.SX32 R0, R0, R0, 0x1b ;  /* 0x0000000000007211 */ /* 0x000fc600078fdaff */
[----:B------:R-:W-:Y:S04]  /*0c60*/  STS [R22.X4+0x480], R15 ;  /* 0x0004800f16007388 */ /* 0x000fe80000004800 */
[----:B------:R4:W-:Y:S04]  /*0c70*/  STS [R21.X4+0x500], R14 ;  /* 0x0005000e15007388 */ /* 0x0009e80000004800 */
        /* <DEDUP_REMOVED lines=22> */
[----:B-1----:R-:W-:-:S03]  /*0de0*/  CS2R R6, SRZ ;  /* 0x0000000000067805 */ /* 0x002fc6000001ff00 */
[----:B------:R-:W-:Y:S01]  /*0df0*/  BAR.SYNC.DEFER_BLOCKING 0x0 ;  /* 0x0000000000007b1d */ /* 0x000fe20000010000 */
[----:B--2---:R-:W-:Y:S01]  /*0e00*/  CS2R R8, SRZ ;  /* 0x0000000000087805 */ /* 0x004fe2000001ff00 */
[----:B0-----:R-:W-:Y:S01]  /*0e10*/  CS2R R10, SRZ ;  /* 0x00000000000a7805 */ /* 0x001fe2000001ff00 */
[----:B---3--:R-:W-:Y:S01]  /*0e20*/  CS2R R12, SRZ ;  /* 0x00000000000c7805 */ /* 0x008fe2000001ff00 */
[----:B----4-:R-:W-:Y:S01]  /*0e30*/  CS2R R14, SRZ ;  /* 0x00000000000e7805 */ /* 0x010fe2000001ff00 */
[----:B------:R-:W-:Y:S01]  /*0e40*/  CS2R R46, SRZ ;  /* 0x00000000002e7805 */ /* 0x000fe2000001ff00 */
        /* <DEDUP_REMOVED lines=110> */
.L_x_2896:
[----:B------:R-:W-:Y:S05]  /*1530*/  BSYNC B0 ;  /* 0x0000000000007941 */ /* 0x000fea0003800000 */
.L_x_2895:
        /* <DEDUP_REMOVED lines=37> */
.L_x_2898:
[----:B------:R-:W-:Y:S05]  /*1790*/  BSYNC B0 ;  /* 0x0000000000007941 */ /* 0x000fea0003800000 */
.L_x_2897:
        /* <DEDUP_REMOVED lines=35> */
.L_x_2900:
[----:B------:R-:W-:Y:S05]  /*19d0*/  BSYNC B0 ;  /* 0x0000000000007941 */ /* 0x000fea0003800000 */
.L_x_2899:
        /* <DEDUP_REMOVED lines=37> */
.L_x_2902:
[----:B------:R-:W-:Y:S05]  /*1c30*/  BSYNC B0 ;  /* 0x0000000000007941 */ /* 0x000fea0003800000 */
.L_x_2901:
        /* <DEDUP_REMOVED lines=35> */
.L_x_2904:
[----:B------:R-:W-:Y:S05]  /*1e70*/  BSYNC B0 ;  /* 0x0000000000007941 */ /* 0x000fea0003800000 */
.L_x_2903:
        /* <DEDUP_REMOVED lines=37> */
.L_x_2906:
[----:B------:R-:W-:Y:S05]  /*20d0*/  BSYNC B0 ;  /* 0x0000000000007941 */ /* 0x000fea0003800000 */
.L_x_2905:
        /* <DEDUP_REMOVED lines=35> */
.L_x_2908:
[----:B------:R-:W-:Y:S05]  /*2310*/  BSYNC B0 ;  /* 0x0000000000007941 */ /* 0x000fea0003800000 */
.L_x_2907:
        /* <DEDUP_REMOVED lines=37> */
.L_x_2910:
[----:B------:R-:W-:Y:S05]  /*2570*/  BSYNC B0 ;  /* 0x0000000000007941 */ /* 0x000fea0003800000 */
.L_x_2909:
        /* <DEDUP_REMOVED lines=35> */
.L_x_2912:
[----:B------:R-:W-:Y:S05]  /*27b0*/  BSYNC B0 ;  /* 0x0000000000007941 */ /* 0x000fea0003800000 */
.L_x_2911:
        /* <DEDUP_REMOVED lines=42> */
.L_x_2914:
[----:B------:R-:W-:Y:S05]  /*2a60*/  BSYNC B0 ;  /* 0x0000000000007941 */ /* 0x000fea0003800000 */
.L_x_2913:
        /* <DEDUP_REMOVED lines=33> */
.L_x_2916:
[----:B------:R-:W-:Y:S05]  /*2c80*/  BSYNC B0 ;  /* 0x0000000000007941 */ /* 0x000fea0003800000 */
.L_x_2915:
        /* <DEDUP_REMOVED lines=33> */
.L_x_2918:
[----:B------:R-:W-:Y:S05]  /*2ea0*/  BSYNC B0 ;  /* 0x0000000000007941 */ /* 0x000fea0003800000 */
.L_x_2917:
        /* <DEDUP_REMOVED lines=33> */
.L_x_2920:
[----:B------:R-:W-:Y:S05]  /*30c0*/  BSYNC B0 ;  /* 0x0000000000007941 */ /* 0x000fea0003800000 */
.L_x_2919:
        /* <DEDUP_REMOVED lines=33> */
.L_x_2922:
[----:B------:R-:W-:Y:S05]  /*32e0*/  BSYNC B0 ;  /* 0x0000000000007941 */ /* 0x000fea0003800000 */
.L_x_2921:
        /* <DEDUP_REMOVED lines=33> */
.L_x_2924:
[----:B------:R-:W-:Y:S05]  /*3500*/  BSYNC B0 ;  /* 0x0000000000007941 */ /* 0x000fea0003800000 */
.L_x_2923:
        /* <DEDUP_REMOVED lines=33> */
.L_x_2926:
[----:B------:R-:W-:Y:S05]  /*3720*/  BSYNC B0 ;  /* 0x0000000000007941 */ /* 0x000fea0003800000 */
.L_x_2925:
        /* <DEDUP_REMOVED lines=35> */
[----:B------:R-:W-:-:S04]  /*3960*/  IMAD.MOV.U32 R113, RZ, RZ, RZ ;  /* 0x000000ffff717224 */ /* 0x000fc800078e00ff */
.L_x_2932:
[----:B------:R-:W-:Y:S01]  /*3970*/  IMAD R6, R44, c[0x0][0x180], RZ ;  /* 0x000060002c067a24 */ /* 0x000fe200078e02ff */
[----:B0-----:R-:W-:Y:S01]  /*3980*/  SHF.R.S32.HI R14, RZ, 0x1f, R113 ;  /* 0x0000001fff0e7819 */ /* 0x001fe20000011471 */
[----:B------:R-:W-:-:S04]  /*3990*/  IMAD.WIDE.U32 R4, R45, c[0x0][0x180], RZ ;  /* 0x000060002d047a25 */ /* 0x000fc800078e00ff */
[----:B------:R-:W-:Y:S02]  /*39a0*/  IMAD R3, R45, c[0x0][0x184], R6 ;  /* 0x000061002d037a24 */ /* 0x000fe400078e0206 */
[C---:B------:R-:W-:Y:S02]  /*39b0*/  IMAD R6, R14.reuse, c[0x0][0x188], RZ ;  /* 0x000062000e067a24 */ /* 0x040fe400078e02ff */
[----:B------:R-:W-:Y:S01]  /*39c0*/  IMAD R10, R14, c[0x0][0x1a0], RZ ;  /* 0x000068000e0a7a24 */ /* 0x000fe200078e02ff */
[----:B------:R-:W-:Y:S01]  /*39d0*/  IADD3 R5, R5, R3, RZ ;  /* 0x0000000305057210 */ /* 0x000fe20007ffe0ff */
[C---:B------:R-:W-:Y:S01]  /*39e0*/  IMAD R11, R113.reuse, c[0x0][0x18c], R6 ;  /* 0x00006300710b7a24 */ /* 0x040fe200078e0206 */
[----:B------:R-:W-:Y:S01]  /*39f0*/  SHF.R.S32.HI R3, RZ, 0x1f, R2 ;  /* 0x0000001fff037819 */ /* 0x000fe20000011402 */
[----:B------:R-:W-:Y:S02]  /*3a00*/  IMAD.MOV.U32 R85, RZ, RZ, -0x800 ;  /* 0xfffff800ff557424 */ /* 0x000fe400078e00ff */
[----:B------:R-:W-:-:S04]  /*3a10*/  IMAD.WIDE.U32 R6, R113, c[0x0][0x188], R4 ;  /* 0x0000620071067a25 */ /* 0x000fc800078e0004 */
[----:B------:R-:W-:Y:S01]  /*3a20*/  IMAD.WIDE.U32 R8, R113, c[0x0][0x1a0], R2 ;  /* 0x0000680071087a25 */ /* 0x000fe200078e0002 */
[----:B------:R-:W-:Y:S02]  /*3a30*/  LOP3.LUT R107, R2, 0x20, RZ, 0xfc, !PT ;  /* 0x00000020026b7812 */ /* 0x000fe400078efcff */
        /* <DEDUP_REMOVED lines=9> */
[----:B------:R-:W-:Y:S02]  /*3ad0*/  LOP3.LUT R105, R2, 0x40, RZ, 0xfc, !PT ;  /* 0x0000004002697812 */ /* 0x000fe400078efcff */
[----:B------:R-:W-:Y:S02]  /*3ae0*/  LEA.HI.X R11, R6, c[0x0][0x224], R7, 0x2, P0 ;  /* 0x00008900060b7a11 */ /* 0x000fe400000f1407 */
[C---:B------:R-:W-:Y:S01]  /*3af0*/  LOP3.LUT R103, R2.reuse, 0x60, RZ, 0xfc, !PT ;  /* 0x0000006002677812 */ /* 0x040fe200078efcff */
[----:B------:R-:W-:Y:S01]  /*3b00*/  CS2R R6, SRZ ;  /* 0x0000000000067805 */ /* 0x000fe2000001ff00 */
[----:B------:R-:W-:-:S02]  /*3b10*/  LOP3.LUT R101, R2, 0x80, RZ, 0xfc, !PT ;  /* 0x0000008002657812 */ /* 0x000fc400078efcff */
[C---:B------:R-:W-:Y:S02]  /*3b20*/  LOP3.LUT R99, R2.reuse, 0xa0, RZ, 0xfc, !PT ;  /* 0x000000a002637812 */ /* 0x040fe400078efcff */
[C---:B------:R-:W-:Y:S01]  /*3b30*/  LOP3.LUT R97, R2.reuse, 0xc0, RZ, 0xfc, !PT ;  /* 0x000000c002617812 */ /* 0x040fe200078efcff */
[----:B------:R-:W2:Y:S01]  /*3b40*/  @!P2 LDG.E R6, [R4.64] ;  /* 0x000000040406a981 */ /* 0x000ea2000c1e1900 */
[-C--:B------:R-:W-:Y:S02]  /*3b50*/  ISETP.GE.AND P0, PT, R105, R92.reuse, PT ;  /* 0x0000005c6900720c */ /* 0x080fe40003f06270 */
[C---:B------:R-:W-:Y:S01]  /*3b60*/  LOP3.LUT R95, R2.reuse, 0xe0, RZ, 0xfc, !PT ;  /* 0x000000e0025f7812 */ /* 0x040fe200078efcff */
[----:B------:R-:W3:Y:S01]  /*3b70*/  @!P1 LDG.E R7, [R4.64+0x80] ;  /* 0x0000800404079981 */ /* 0x000ee2000c1e1900 */
[-C--:B------:R-:W-:Y:S02]  /*3b80*/  ISETP.GE.AND P4, PT, R103, R92.reuse, PT ;  /* 0x0000005c6700720c */ /* 0x080fe40003f86270 */
[C---:B------:R-:W-:Y:S01]  /*3b90*/  LOP3.LUT R93, R2.reuse, 0x100, RZ, 0xfc, !PT ;  /* 0x00000100025d7812 */ /* 0x040fe200078efcff */
[----:B------:R-:W-:Y:S01]  /*3ba0*/  CS2R R8, SRZ ;  /* 0x0000000000087805 */ /* 0x000fe2000001ff00 */
[-C--:B------:R-:W-:Y:S01]  /*3bb0*/  ISETP.GE.AND P6, PT, R101, R92.reuse, PT ;  /* 0x0000005c6500720c */ /* 0x080fe20003fc6270 */
[----:B------:R-:W-:Y:S01]  /*3bc0*/  CS2R R12, SRZ ;  /* 0x00000000000c7805 */ /* 0x000fe2000001ff00 */
[-C--:B------:R-:W-:Y:S01]  /*3bd0*/  ISETP.GE.AND P5, PT, R99, R92.reuse, PT ;  /* 0x0000005c6300720c */ /* 0x080fe20003fa6270 */
[----:B------:R0:W4:Y:S01]  /*3be0*/  LDG.E R94, [R10.64] ;  /* 0x000000040a5e7981 */ /* 0x000122000c1e1900 */
[-C--:B------:R-:W-:Y:S01]  /*3bf0*/  ISETP.GE.AND P3, PT, R97, R92.reuse, PT ;  /* 0x0000005c6100720c */ /* 0x080fe20003f66270 */
[----:B------:R-:W-:Y:S01]  /*3c00*/  HFMA2.MMA R15, -RZ, RZ, 0, 0 ;  /* 0x00000000ff0f7435 */ /* 0x000fe200000001ff */
[-C--:B------:R-:W-:Y:S01]  /*3c10*/  ISETP.GE.AND P2, PT, R95, R92.reuse, PT ;  /* 0x0000005c5f00720c */ /* 0x080fe20003f46270 */
[----:B------:R-:W4:Y:S01]  /*3c20*/  @!P0 LDG.E R8, [R4.64+0x100] ;  /* 0x0001000404088981 */ /* 0x000f22000c1e1900 */
[----:B------:R-:W-:Y:S01]  /*3c30*/  ISETP.GE.AND P1, PT, R93, R92, PT ;  /* 0x0000005c5d00720c */ /* 0x000fe20003f26270 */
[----:B------:R-:W-:Y:S01]  /*3c40*/  CS2R R114, SRZ ;  /* 0x0000000000727805 */ /* 0x000fe2000001ff00 */
[C---:B------:R-:W-:Y:S01]  /*3c50*/  LOP3.LUT R91, R2.reuse, 0x120, RZ, 0xfc, !PT ;  /* 0x00000120025b7812 */ /* 0x040fe200078efcff */
[----:B------:R-:W4:Y:S01]  /*3c60*/  @!P4 LDG.E R9, [R4.64+0x180] ;  /* 0x000180040409c981 */ /* 0x000f22000c1e1900 */
[C---:B------:R-:W-:Y:S01]  /*3c70*/  LOP3.LUT R90, R2.reuse, 0x140, RZ, 0xfc, !PT ;  /* 0x00000140025a7812 */ /* 0x040fe200078efcff */
[----:B0-----:R-:W-:Y:S01]  /*3c80*/  CS2R R10, SRZ ;  /* 0x00000000000a7805 */ /* 0x001fe2000001ff00 */
[----:B------:R-:W-:Y:S01]  /*3c90*/  LOP3.LUT R89, R2, 0x160, RZ, 0xfc, !PT ;  /* 0x0000016002597812 */ /* 0x000fe200078efcff */
[----:B------:R-:W4:Y:S01]  /*3ca0*/  @!P6 LDG.E R12, [R4.64+0x200] ;  /* 0x00020004040ce981 */ /* 0x000f22000c1e1900 */
[----:B------:R-:W-:-:S02]  /*3cb0*/  MOV R112, RZ ;  /* 0x000000ff00707202 */ /* 0x000fc40000000f00 */
[C---:B------:R-:W-:Y:S01]  /*3cc0*/  LOP3.LUT R88, R2.reuse, 0x180, RZ, 0xfc, !PT ;  /* 0x0000018002587812 */ /* 0x040fe200078efcff */
[----:B------:R-:W4:Y:S01]  /*3cd0*/  @!P5 LDG.E R13, [R4.64+0x280] ;  /* 0x00028004040dd981 */ /* 0x000f22000c1e1900 */
[C---:B------:R-:W-:Y:S02]  /*3ce0*/  LOP3.LUT R87, R2.reuse, 0x1a0, RZ, 0xfc, !PT ;  /* 0x000001a002577812 */ /* 0x040fe400078efcff */
[-C--:B------:R-:W-:Y:S01]  /*3cf0*/  ISETP.GE.AND P0, PT, R91, R92.reuse, PT ;  /* 0x0000005c5b00720c */ /* 0x080fe20003f06270 */
[----:B------:R-:W4:Y:S01]  /*3d00*/  @!P3 LDG.E R10, [R4.64+0x300] ;  /* 0x00030004040ab981 */ /* 0x000f22000c1e1900 */
[----:B------:R-:W-:Y:S02]  /*3d10*/  LOP3.LUT R86, R2, 0x1c0, RZ, 0xfc, !PT ;  /* 0x000001c002567812 */ /* 0x000fe400078efcff */
[----:B------:R-:W-:Y:S01]  /*3d20*/  ISETP.GE.AND P4, PT, R90, R92, PT ;  /* 0x0000005c5a00720c */ /* 0x000fe20003f86270 */
[----:B------:R-:W4:Y:S01]  /*3d30*/  @!P2 LDG.E R11, [R4.64+0x380] ;  /* 0x00038004040ba981 */ /* 0x000f22000c1e1900 */
[----:B------:R-:W-:-:S02]  /*3d40*/  LOP3.LUT R85, R2, 0x1e0, RZ, 0xfc, !PT ;  /* 0x000001e002557812 */ /* 0x000fc400078efcff */
[-C--:B------:R-:W-:Y:S01]  /*3d50*/  ISETP.GE.AND P6, PT, R89, R92.reuse, PT ;  /* 0x0000005c5900720c */ /* 0x080fe20003fc6270 */
[----:B------:R-:W4:Y:S01]  /*3d60*/  @!P1 LDG.E R112, [R4.64+0x400] ;  /* 0x0004000404709981 */ /* 0x000f22000c1e1900 */
[-C--:B------:R-:W-:Y:S02]  /*3d70*/  ISETP.GE.AND P5, PT, R88, R92.reuse, PT ;  /* 0x0000005c5800720c */ /* 0x080fe40003fa6270 */
[-C--:B------:R-:W-:Y:S01]  /*3d80*/  ISETP.GE.AND P3, PT, R87, R92.reuse, PT ;  /* 0x0000005c5700720c */ /* 0x080fe20003f66270 */
[----:B------:R-:W-:Y:S01]  /*3d90*/  CS2R R116, SRZ ;  /* 0x0000000000747805 */ /* 0x000fe2000001ff00 */
[-C--:B------:R-:W-:Y:S02]  /*3da0*/  ISETP.GE.AND P2, PT, R86, R92.reuse, PT ;  /* 0x0000005c5600720c */ /* 0x080fe40003f46270 */
[----:B------:R-:W-:Y:S01]  /*3db0*/  MOV R109, RZ ;  /* 0x000000ff006d7202 */ /* 0x000fe20000000f00 */
[----:B------:R-:W-:Y:S01]  /*3dc0*/  IMAD.MOV.U32 R118, RZ, RZ, RZ ;  /* 0x000000ffff767224 */ /* 0x000fe200078e00ff */
[----:B------:R-:W-:Y:S01]  /*3dd0*/  ISETP.GE.AND P1, PT, R85, R92, PT ;  /* 0x0000005c5500720c */ /* 0x000fe20003f26270 */
[----:B------:R0:W4:Y:S04]  /*3de0*/  @!P0 LDG.E R15, [R4.64+0x480] ;  /* 0x00048004040f8981 */ /* 0x000128000c1e1900 */
[----:B------:R0:W4:Y:S04]  /*3df0*/  @!P4 LDG.E R114, [R4.64+0x500] ;  /* 0x000500040472c981 */ /* 0x000128000c1e1900 */
[----:B------:R0:W4:Y:S04]  /*3e00*/  @!P6 LDG.E R109, [R4.64+0x580] ;  /* 0x00058004046de981 */ /* 0x000128000c1e1900 */
[----:B------:R0:W4:Y:S04]  /*3e10*/  @!P5 LDG.E R116, [R4.64+0x600] ;  /* 0x000600040474d981 */ /* 0x000128000c1e1900 */
[----:B------:R0:W4:Y:S04]  /*3e20*/  @!P3 LDG.E R115, [R4.64+0x680] ;  /* 0x000680040473b981 */ /* 0x000128000c1e1900 */
[----:B------:R0:W4:Y:S04]  /*3e30*/  @!P2 LDG.E R118, [R4.64+0x700] ;  /* 0x000700040476a981 */ /* 0x000128000c1e1900 */
[----:B------:R0:W4:Y:S01]  /*3e40*/  @!P1 LDG.E R117, [R4.64+0x780] ;  /* 0x0007800404759981 */ /* 0x000122000c1e1900 */
[----:B------:R-:W-:-:S03]  /*3e50*/  IMAD R14, R14, c[0x0][0x1c0], RZ ;  /* 0x000070000e0e7a24 */ /* 0x000fc600078e02ff */
[----:B--2---:R1:W-:Y:S04]  /*3e60*/  STS [R31.X4], R6 ;  /* 0x000000061f007388 */ /* 0x0043e80000004800 */
[----:B---3--:R-:W-:Y:S04]  /*3e70*/  STS [R30.X4+0x80], R7 ;  /* 0x000080071e007388 */ /* 0x008fe80000004800 */
[----:B----4-:R-:W-:Y:S04]  /*3e80*/  STS [R29.X4+0x100], R8 ;  /* 0x000100081d007388 */ /* 0x010fe80000004800 */
[----:B------:R-:W-:Y:S04]  /*3e90*/  STS [R28.X4+0x180], R9 ;  /* 0x000180091c007388 */ /* 0x000fe80000004800 */
[----:B------:R-:W-:Y:S04]  /*3ea0*/  STS [R27.X4+0x200], R12 ;  /* 0x0002000c1b007388 */ /* 0x000fe80000004800 */
[----:B------:R-:W-:Y:S04]  /*3eb0*/  STS [R26.X4+0x280], R13 ;  /* 0x0002800d1a007388 */ /* 0x000fe80000004800 */
[----:B------:R-:W-:Y:S04]  /*3ec0*/  STS [R25.X4+0x300], R10 ;  /* 0x0003000a19007388 */ /* 0x000fe80000004800 */
[----:B------:R-:W-:Y:S04]  /*3ed0*/  STS [R24.X4+0x380], R11 ;  /* 0x0003800b18007388 */ /* 0x000fe80000004800 */
[----:B------:R-:W-:Y:S01]  /*3ee0*/  STS [R23.X4+0x400], R112 ;  /* 0x0004007017007388 */ /* 0x000fe20000004800 */
[----:B0-----:R-:W-:-:S03]  /*3ef0*/  FMUL.FTZ R5, R94, 1.4426950216293334961 ;  /* 0x3fb8aa3b5e057820 */ /* 0x001fc60000410000 */
[----:B------:R-:W-:Y:S04]  /*3f00*/  STS [R22.X4+0x480], R15 ;  /* 0x0004800f16007388 */ /* 0x000fe80000004800 */
[----:B------:R-:W-:Y:S04]  /*3f10*/  STS [R21.X4+0x500], R114 ;  /* 0x0005007215007388 */ /* 0x000fe80000004800 */
[----:B------:R0:W-:Y:S04]  /*3f20*/  STS [R20.X4+0x580], R109 ;  /* 0x0005806d14007388 */ /* 0x0001e80000004800 */
[----:B------:R-:W-:Y:S04]  /*3f30*/  STS [R19.X4+0x600], R116 ;  /* 0x0006007413007388 */ /* 0x000fe80000004800 */
[----:B------:R-:W-:Y:S04]  /*3f40*/  STS [R18.X4+0x680], R115 ;  /* 0x0006807312007388 */ /* 0x000fe80000004800 */
[----:B------:R-:W-:Y:S04]  /*3f50*/  STS [R17.X4+0x700], R118 ;  /* 0x0007007611007388 */ /* 0x000fe80000004800 */
[----:B------:R-:W-:Y:S01]  /*3f60*/  STS [R16.X4+0x780], R117 ;  /* 0x0007807510007388 */ /* 0x000fe20000004800 */
[----:B------:R-:W-:-:S06]  /*3f70*/  NOP ;  /* 0x0000000000007918 */ /* 0x000fcc0000000000 */
[----:B------:R-:W2:Y:S04]  /*3f80*/  LDS R7, [R0.X4] ;  /* 0x0000000000077984 */ /* 0x000ea80000004800 */
[----:B------:R-:W0:Y:S04]  /*3f90*/  S2R R94, SR_TID.X ;  /* 0x00000000005e7919 */ /* 0x000e280000002100 */
[----:B------:R-:W3:Y:S04]  /*3fa0*/  LDS R9, [R0.X4+0x4] ;  /* 0x0000040000097984 */ /* 0x000ee80000004800 */
[----:B------:R-:W4:Y:S01]  /*3fb0*/  LDS R13, [R0.X4+0x8] ;  /* 0x00000800000d7984 */ /* 0x000f220000004800 */
[----:B-1----:R-:W-:-:S03]  /*3fc0*/  FMUL.FTZ R6, R5, R48 ;  /* 0x0000003005067220 */ /* 0x002fc60000410000 */
[----:B------:R-:W1:Y:S04]  /*3fd0*/  LDS R115, [R0.X4+0xc] ;  /* 0x00000c0000737984 */ /* 0x000e680000004800 */
[----:B------:R-:W-:Y:S01]  /*3fe0*/  LDS R112, [R0.X4+0x10] ;  /* 0x0000100000707984 */ /* 0x000fe20000004800 */
[----:B0-----:R-:W-:-:S04]  /*3ff0*/  SHF.L.U32 R109, R94, 0x4, RZ ;  /* 0x000000045e6d7819 */ /* 0x001fc800000006ff */
[----:B------:R-:W-:-:S04]  /*4000*/  IADD3 R11, R109, 0x1, RZ ;  /* 0x000000016d0b7810 */ /* 0x000fc80007ffe0ff */
[-C--:B------:R-:W-:Y:S02]  /*4010*/  ISETP.GE.U32.AND P1, PT, R11, R92.reuse, PT ;  /* 0x0000005c0b00720c */ /* 0x080fe40003f26070 */
[C---:B------:R-:W-:Y:S01]  /*4020*/  IADD3 R11, R109.reuse, 0x4, RZ ;  /* 0x000000046d0b7810 */ /* 0x040fe20007ffe0ff */
[----:B--2---:R-:W-:Y:S01]  /*4030*/  FMUL.FTZ R7, R96, R7 ;  /* 0x0000000760077220 */ /* 0x004fe20000410000 */
[----:B------:R-:W-:Y:S02]  /*4040*/  IADD3 R117, R109, 0x3, RZ ;  /* 0x000000036d757810 */ /* 0x000fe40007ffe0ff */
[-C--:B------:R-:W-:Y:S02]  /*4050*/  ISETP.GE.U32.AND P6, PT, R11, R92.reuse, PT ;  /* 0x0000005c0b00720c */ /* 0x080fe40003fc6070 */
[----:B------:R-:W0:Y:S01]  /*4060*/  LDS R11, [R0.X4+0x14] ;  /* 0x00001400000b7984 */ /* 0x000e220000004800 */
[-C--:B------:R-:W-:Y:S01]  /*4070*/  ISETP.GE.U32.AND P2, PT, R109, R92.reuse, PT ;  /* 0x0000005c6d00720c */ /* 0x080fe20003f46070 */
[----:B------:R-:W2:Y:S01]  /*4080*/  MUFU.EX2 R6, R6 ;  /* 0x0000000600067308 */ /* 0x000ea20000000800 */
[----:B------:R-:W-:-:S02]  /*4090*/  ISETP.GE.U32.AND P4, PT, R117, R92, PT ;  /* 0x0000005c7500720c */ /* 0x000fc40003f86070 */
[----:B------:R-:W-:Y:S02]  /*40a0*/  FSEL R126, R7, RZ, !P2 ;  /* 0x000000ff077e7208 */ /* 0x000fe40005000000 */
[----:B------:R-:W-:Y:S01]  /*40b0*/  IADD3 R117, R109, 0x5, RZ ;  /* 0x000000056d757810 */ /* 0x000fe20007ffe0ff */
[----:B------:R-:W0:Y:S01]  /*40c0*/  LDS R7, [R0.X4+0x1c] ;  /* 0x00001c0000077984 */ /* 0x000e220000004800 */
[----:B------:R-:W-:Y:S02]  /*40d0*/  FMUL.FTZ R4, R5, R46 ;  /* 0x0000002e05047220 */ /* 0x000fe40000410000 */
[----:B------:R-:W-:Y:S02]  /*40e0*/  ISETP.GE.U32.AND P5, PT, R117, R92, PT ;  /* 0x0000005c7500720c */ /* 0x000fe40003fa6070 */
[----:B------:R-:W0:Y:S01]  /*40f0*/  LDS R117, [R0.X4+0x18] ;  /* 0x0000180000757984 */ /* 0x000e220000004800 */
[C---:B------:R-:W-:Y:S01]  /*4100*/  FMUL.FTZ R8, R5.reuse, R50 ;  /* 0x0000003205087220 */ /* 0x040fe20000410000 */
[----:B------:R-:W1:Y:S01]  /*4110*/  MUFU.EX2 R4, R4 ;  /* 0x0000000400047308 */ /* 0x000e620000000800 */
[----:B------:R-:W-:Y:S01]  /*4120*/  FMUL.FTZ R10, R5, R52 ;  /* 0x00000034050a7220 */ /* 0x000fe20000410000 */
[----:B--2---:R-:W-:-:S02]  /*4130*/  FSEL R124, R6, 1, !P1 ;  /* 0x3f800000067c7808 */ /* 0x004fc40004800000 */
[----:B------:R-:W2:Y:S04]  /*4140*/  LDS R6, [R0.X4+0x20] ;  /* 0x0000200000067984 */ /* 0x000ea80000004800 */
[----:B------:R-:W1:Y:S01]  /*4150*/  MUFU.EX2 R8, R8 ;  /* 0x0000000800087308 */ /* 0x000e620000000800 */
[----:B------:R-:W-:Y:S01]  /*4160*/  IADD3 R15, R109, 0x2, RZ ;  /* 0x000000026d0f7810 */ /* 0x000fe20007ffe0ff */
[----:B------:R-:W-:Y:S02]  /*4170*/  FMUL.FTZ R12, R5, R54 ;  /* 0x00000036050c7220 */ /* 0x000fe40000410000 */
[----:B---3--:R-:W-:Y:S01]  /*4180*/  FMUL.FTZ R9, R98, R9 ;  /* 0x0000000962097220 */ /* 0x008fe20000410000 */
[----:B------:R-:W-:-:S03]  /*4190*/  ISETP.GE.U32.AND P0, PT, R15, R92, PT ;  /* 0x0000005c0f00720c */ /* 0x000fc60003f06070 */
[----:B------:R-:W3:Y:S01]  /*41a0*/  MUFU.EX2 R10, R10 ;  /* 0x0000000a000a7308 */ /* 0x000ee20000000800 */
[----:B------:R-:W-:Y:S01]  /*41b0*/  FMUL.FTZ R15, R5, R56 ;  /* 0x00000038050f7220 */ /* 0x000fe20000410000 */
[----:B------:R-:W-:Y:S01]  /*41c0*/  IADD3 R119, R109, 0x6, RZ ;  /* 0x000000066d777810 */ /* 0x000fe20007ffe0ff */
[----:B------:R-:W-:Y:S01]  /*41d0*/  FMUL.FTZ R116, R5, R60 ;  /* 0x0000003c05747220 */ /* 0x000fe20000410000 */
[----:B------:R-:W-:Y:S01]  /*41e0*/  FSEL R127, R9, RZ, !P1 ;  /* 0x000000ff097f7208 */ /* 0x000fe20004800000 */
[----:B----4-:R-:W-:-:S03]  /*41f0*/  FMUL.FTZ R13, R84, R13 ;  /* 0x0000000d540d7220 */ /* 0x010fc60000410000 */
[----:B------:R-:W4:Y:S01]  /*4200*/  MUFU.EX2 R12, R12 ;  /* 0x0000000c000c7308 */ /* 0x000f220000000800 */
[----:B-1----:R-:W-:Y:S01]  /*4210*/  FSEL R129, R4, 1, !P2 ;  /* 0x3f80000004817808 */ /* 0x002fe20005000000 */
[----:B------:R-:W-:Y:S01]  /*4220*/  FMUL.FTZ R114, R5, R58 ;  /* 0x0000003a05727220 */ /* 0x000fe20000410000 */
[----:B------:R-:W-:Y:S02]  /*4230*/  IADD3 R9, R109, 0x9, RZ ;  /* 0x000000096d097810 */ /* 0x000fe40007ffe0ff */
[-C--:B------:R-:W-:Y:S01]  /*4240*/  ISETP.GE.U32.AND P3, PT, R119, R92.reuse, PT ;  /* 0x0000005c7700720c */ /* 0x080fe20003f66070 */
[----:B------:R-:W-:Y:S01]  /*4250*/  FMUL.FTZ R115, R100, R115 ;  /* 0x0000007364737220 */ /* 0x000fe20000410000 */
[----:B------:R-:W-:Y:S01]  /*4260*/  IADD3 R119, R109, 0x7, RZ ;  /* 0x000000076d777810 */ /* 0x000fe20007ffe0ff */
[----:B------:R-:W1:Y:S01]  /*4270*/  MUFU.EX2 R4, R116 ;  /* 0x0000007400047308 */ /* 0x000e620000000800 */
[----:B------:R-:W-:Y:S02]  /*4280*/  FSEL R125, R13, RZ, !P0 ;  /* 0x000000ff0d7d7208 */ /* 0x000fe40004000000 */
[----:B------:R-:W-:Y:S01]  /*4290*/  FSEL R122, R8, 1, !P0 ;  /* 0x3f800000087a7808 */ /* 0x000fe20004000000 */
[----:B------:R-:W2:Y:S01]  /*42a0*/  LDS R13, [R0.X4+0x24] ;  /* 0x00002400000d7984 */ /* 0x000ea20000004800 */
[----:B------:R-:W-:-:S03]  /*42b0*/  ISETP.GE.U32.AND P0, PT, R9, R92, PT ;  /* 0x0000005c0900720c */ /* 0x000fc60003f06070 */
[----:B------:R-:W1:Y:S01]  /*42c0*/  MUFU.EX2 R15, R15 ;  /* 0x0000000f000f7308 */ /* 0x000e620000000800 */
[----:B------:R-:W-:Y:S01]  /*42d0*/  IADD3 R9, R109, 0xa, RZ ;  /* 0x0000000a6d097810 */ /* 0x000fe20007ffe0ff */
[----:B0-----:R-:W-:Y:S01]  /*42e0*/  FMUL.FTZ R11, R102, R11 ;  /* 0x0000000b660b7220 */ /* 0x001fe20000410000 */
[----:B------:R-:W-:Y:S01]  /*42f0*/  ISETP.GE.U32.AND P2, PT, R119, R92, PT ;  /* 0x0000005c7700720c */ /* 0x000fe20003f46070 */
[----:B------:R-:W-:Y:S01]  /*4300*/  FMUL.FTZ R112, R83, R112 ;  /* 0x0000007053707220 */ /* 0x000fe20000410000 */
[----:B------:R-:W-:Y:S02]  /*4310*/  IADD3 R119, R109, 0x8, RZ ;  /* 0x000000086d777810 */ /* 0x000fe40007ffe0ff */
[----:B------:R-:W-:Y:S01]  /*4320*/  FSEL R123, R115, RZ, !P4 ;  /* 0x000000ff737b7208 */ /* 0x000fe20006000000 */
[----:B------:R-:W0:Y:S01]  /*4330*/  MUFU.EX2 R114, R114 ;  /* 0x0000007200727308 */ /* 0x000e220000000800 */
[----:B---3--:R-:W-:Y:S02]  /*4340*/  FSEL R120, R10, 1, !P4 ;  /* 0x3f8000000a787808 */ /* 0x008fe40006000000 */
[----:B------:R-:W-:-:S02]  /*4350*/  ISETP.GE.U32.AND P4, PT, R9, R92, PT ;  /* 0x0000005c0900720c */ /* 0x000fc40003f86070 */
[----:B------:R-:W-:Y:S01]  /*4360*/  IADD3 R9, R109, 0xb, RZ ;  /* 0x0000000b6d097810 */ /* 0x000fe20007ffe0ff */
[----:B------:R-:W-:Y:S01]  /*4370*/  FMUL.FTZ R115, R104, R7 ;  /* 0x0000000768737220 */ /* 0x000fe20000410000 */
[----:B------:R-:W-:Y:S01]  /*4380*/  ISETP.GE.U32.AND P1, PT, R119, R92, PT ;  /* 0x0000005c7700720c */ /* 0x000fe20003f26070 */
[----:B------:R-:W3:Y:S01]  /*4390*/  LDS R7, [R0.X4+0x28] ;  /* 0x0000280000077984 */ /* 0x000ee20000004800 */
[----:B------:R-:W-:Y:S02]  /*43a0*/  FSEL R119, R11, RZ, !P5 ;  /* 0x000000ff0b777208 */ /* 0x000fe40006800000 */
[----:B------:R-:W-:Y:S02]  /*43b0*/  FSEL R121, R112, RZ, !P6 ;  /* 0x000000ff70797208 */ /* 0x000fe40007000000 */
[----:B----4-:R-:W-:Y:S02]  /*43c0*/  FSEL R118, R12, 1, !P6 ;  /* 0x3f8000000c767808 */ /* 0x010fe40007000000 */
[----:B------:R-:W-:-:S02]  /*43d0*/  IADD3 R11, R109, 0xe, RZ ;  /* 0x0000000e6d0b7810 */ /* 0x000fc40007ffe0ff */
[----:B------:R-:W-:Y:S02]  /*43e0*/  ISETP.GE.U32.AND P6, PT, R9, R92, PT ;  /* 0x0000005c0900720c */ /* 0x000fe40003fc6070 */
[----:B------:R-:W-:Y:S01]  /*43f0*/  IADD3 R9, R109, 0xc, RZ ;  /* 0x0000000c6d097810 */ /* 0x000fe20007ffe0ff */
[----:B------:R-:W-:Y:S01]  /*4400*/  FMUL.FTZ R117, R82, R117 ;  /* 0x0000007552757220 */ /* 0x000fe20000410000 */
[----:B------:R-:W-:Y:S02]  /*4410*/  FSEL R115, R115, RZ, !P2 ;  /* 0x000000ff73737208 */ /* 0x000fe40005000000 */
[----:B-1----:R-:W-:Y:S02]  /*4420*/  FSEL R112, R4, 1, !P2 ;  /* 0x3f80000004707808 */ /* 0x002fe40005000000 */
[----:B------:R-:W-:Y:S01]  /*4430*/  FSEL R116, R15, 1, !P5 ;  /* 0x3f8000000f747808 */ /* 0x000fe20006800000 */
[----:B------:R-:W-:Y:S01]  /*4440*/  FMUL.FTZ R8, R5, R70 ;  /* 0x0000004605087220 */ /* 0x000fe20000410000 */
[-C--:B------:R-:W-:Y:S01]  /*4450*/  ISETP.GE.U32.AND P2, PT, R11, R92.reuse, PT ;  /* 0x0000005c0b00720c */ /* 0x080fe20003f46070 */
[----:B------:R-:W-:Y:S01]  /*4460*/  LDS R4, [R0.X4+0x30] ;  /* 0x0000300000047984 */ /* 0x000fe20000004800 */
[----:B------:R-:W-:-:S02]  /*4470*/  ISETP.GE.U32.AND P5, PT, R9, R92, PT ;  /* 0x0000005c0900720c */ /* 0x000fc40003fa6070 */
[----:B------:R-:W-:Y:S01]  /*4480*/  IADD3 R9, R109, 0xd, RZ ;  /* 0x0000000d6d097810 */ /* 0x000fe20007ffe0ff */
[----:B------:R-:W1:Y:S01]  /*4490*/  LDS R11, [R0.X4+0x2c] ;  /* 0x00002c00000b7984 */ /* 0x000e620000004800 */
[----:B------:R-:W-:Y:S02]  /*44a0*/  FSEL R117, R117, RZ, !P3 ;  /* 0x000000ff75757208 */ /* 0x000fe40005800000 */
[----:B0-----:R-:W-:Y:S01]  /*44b0*/  FSEL R114, R114, 1, !P3 ;  /* 0x3f80000072727808 */ /* 0x001fe20005800000 */
[----:B------:R0:W-:Y:S01]  /*44c0*/  MUFU.EX2 R136, R8 ;  /* 0x0000000800887308 */ /* 0x0001e20000000800 */
[----:B------:R-:W-:Y:S01]  /*44d0*/  ISETP.GE.U32.AND P3, PT, R9, R92, PT ;  /* 0x0000005c0900720c */ /* 0x000fe20003f66070 */
[C---:B------:R-:W-:Y:S02]  /*44e0*/  FMUL.FTZ R9, R5.reuse, R72 ;  /* 0x0000004805097220 */ /* 0x040fe40000410000 */
[C---:B------:R-:W-:Y:S02]  /*44f0*/  FMUL.FTZ R131, R5.reuse, R62 ;  /* 0x0000003e05837220 */ /* 0x040fe40000410000 */
[----:B------:R-:W-:-:S02]  /*4500*/  FMUL.FTZ R133, R5, R64 ;  /* 0x0000004005857220 */ /* 0x000fc40000410000 */
[C---:B------:R-:W-:Y:S02]  /*4510*/  FMUL.FTZ R134, R5.reuse, R66 ;  /* 0x0000004205867220 */ /* 0x040fe40000410000 */
[C---:B------:R-:W-:Y:S02]  /*4520*/  FMUL.FTZ R135, R5.reuse, R68 ;  /* 0x0000004405877220 */ /* 0x040fe40000410000 */
[C---:B------:R-:W-:Y:S02]  /*4530*/  FMUL.FTZ R10, R5.reuse, R74 ;  /* 0x0000004a050a7220 */ /* 0x040fe40000410000 */
[----:B0-----:R-:W-:Y:S02]  /*4540*/  FMUL.FTZ R8, R5, R76 ;  /* 0x0000004c05087220 */ /* 0x001fe40000410000 */
[----:B------:R-:W0:Y:S01]  /*4550*/  LDS R5, [R0.X4+0x34] ;  /* 0x0000340000057984 */ /* 0x000e220000004800 */
[----:B--2---:R-:W-:Y:S01]  /*4560*/  FMUL.FTZ R6, R81, R6 ;  /* 0x0000000651067220 */ /* 0x004fe20000410000 */
[----:B------:R2:W-:Y:S01]  /*4570*/  MUFU.EX2 R137, R9 ;  /* 0x0000000900897308 */ /* 0x0005e20000000800 */
[----:B------:R-:W-:-:S02]  /*4580*/  FFMA.FTZ R12, R126, R124, R127 ;  /* 0x0000007c7e0c7223 */ /* 0x000fc4000001007f */
[----:B------:R-:W-:Y:S01]  /*4590*/  FMUL.FTZ R139, R129, R124 ;  /* 0x0000007c818b7220 */ /* 0x000fe20000410000 */
[----:B------:R-:W-:Y:S01]  /*45a0*/  FSEL R128, R6, RZ, !P1 ;  /* 0x000000ff06807208 */ /* 0x000fe20004800000 */
[C---:B------:R-:W-:Y:S01]  /*45b0*/  FFMA.FTZ R12, R122.reuse, R12, R125 ;  /* 0x0000000c7a0c7223 */ /* 0x040fe2000001007d */
[----:B------:R-:W-:Y:S04]  /*45c0*/  LDS R6, [R0.X4+0x3c] ;  /* 0x00003c0000067984 */ /* 0x000fe80000004800 */
[----:B--2---:R-:W2:Y:S01]  /*45d0*/  LDS R9, [R0.X4+0x38] ;  /* 0x0000380000097984 */ /* 0x004ea20000004800 */
[----:B------:R-:W4:Y:S01]  /*45e0*/  MUFU.EX2 R131, R131 ;  /* 0x0000008300837308 */ /* 0x000f220000000800 */
[----:B------:R-:W-:Y:S02]  /*45f0*/  FMUL.FTZ R139, R122, R139 ;  /* 0x0000008b7a8b7220 */ /* 0x000fe40000410000 */
[----:B------:R-:W-:-:S02]  /*4600*/  FFMA.FTZ R12, R120, R12, R123 ;  /* 0x0000000c780c7223 */ /* 0x000fc4000001007b */
[----:B------:R-:W-:Y:S02]  /*4610*/  FMUL.FTZ R139, R120, R139 ;  /* 0x0000008b788b7220 */ /* 0x000fe40000410000 */
[C---:B------:R-:W-:Y:S01]  /*4620*/  FFMA.FTZ R12, R118.reuse, R12, R121 ;  /* 0x0000000c760c7223 */ /* 0x040fe20000010079 */
[----:B------:R-:W0:Y:S01]  /*4630*/  MUFU.EX2 R133, R133 ;  /* 0x0000008500857308 */ /* 0x000e220000000800 */
[----:B------:R-:W-:Y:S02]  /*4640*/  FMUL.FTZ R139, R118, R139 ;  /* 0x0000008b768b7220 */ /* 0x000fe40000410000 */
[----:B------:R-:W-:Y:S02]  /*4650*/  FFMA.FTZ R12, R116, R12, R119 ;  /* 0x0000000c740c7223 */ /* 0x000fe40000010077 */
[----:B------:R-:W-:-:S03]  /*4660*/  FMUL.FTZ R13, R106, R13 ;  /* 0x0000000d6a0d7220 */ /* 0x000fc60000410000 */
[----:B------:R-:W0:Y:S01]  /*4670*/  MUFU.EX2 R134, R134 ;  /* 0x0000008600867308 */ /* 0x000e220000000800 */
[----:B------:R-:W-:Y:S02]  /*4680*/  FMUL.FTZ R139, R116, R139 ;  /* 0x0000008b748b7220 */ /* 0x000fe40000410000 */
[----:B------:R-:W-:Y:S01]  /*4690*/  FFMA.FTZ R12, R114, R12, R117 ;  /* 0x0000000c720c7223 */ /* 0x000fe20000010075 */
[----:B----4-:R-:W-:-:S04]  /*46a0*/  FSEL R131, R131, 1, !P1 ;  /* 0x3f80000083837808 */ /* 0x010fc80004800000 */
[----:B------:R-:W4:Y:S01]  /*46b0*/  MUFU.EX2 R135, R135 ;  /* 0x0000008700877308 */ /* 0x000f220000000800 */
[----:B------:R-:W-:Y:S01]  /*46c0*/  FSEL R130, R13, RZ, !P0 ;  /* 0x000000ff0d827208 */ /* 0x000fe20004000000 */
[----:B------:R-:W-:Y:S02]  /*46d0*/  FMUL.FTZ R139, R114, R139 ;  /* 0x0000008b728b7220 */ /* 0x000fe40000410000 */
[----:B------:R-:W-:-:S04]  /*46e0*/  FFMA.FTZ R13, R112, R12, R115 ;  /* 0x0000000c700d7223 */ /* 0x000fc80000010073 */
[----:B------:R-:W2:Y:S01]  /*46f0*/  MUFU.EX2 R10, R10 ;  /* 0x0000000a000a7308 */ /* 0x000ea20000000800 */
[----:B---3--:R-:W-:Y:S01]  /*4700*/  FMUL.FTZ R7, R80, R7 ;  /* 0x0000000750077220 */ /* 0x008fe20000410000 */
[----:B0-----:R-:W-:Y:S01]  /*4710*/  FSEL R133, R133, 1, !P0 ;  /* 0x3f80000085857808 */ /* 0x001fe20004000000 */
[----:B------:R-:W-:Y:S02]  /*4720*/  FMUL.FTZ R12, R112, R139 ;  /* 0x0000008b700c7220 */ /* 0x000fe40000410000 */
[----:B------:R-:W-:Y:S01]  /*4730*/  FFMA.FTZ R13, R131, R13, R128 ;  /* 0x0000000d830d7223 */ /* 0x000fe20000010080 */
[----:B------:R-:W-:Y:S01]  /*4740*/  FSEL R134, R134, 1, !P4 ;  /* 0x3f80000086867808 */ /* 0x000fe20006000000 */
[----:B-1----:R-:W-:Y:S01]  /*4750*/  FMUL.FTZ R11, R108, R11 ;  /* 0x0000000b6c0b7220 */ /* 0x002fe20000410000 */
[----:B------:R-:W-:Y:S01]  /*4760*/  FSEL R139, R7, RZ, !P4 ;  /* 0x000000ff078b7208 */ /* 0x000fe20006000000 */
[----:B------:R-:W-:Y:S02]  /*4770*/  FMUL.FTZ R12, R131, R12 ;  /* 0x0000000c830c7220 */ /* 0x000fe40000410000 */
[----:B------:R-:W-:Y:S01]  /*4780*/  FFMA.FTZ R13, R133, R13, R130 ;  /* 0x0000000d850d7223 */ /* 0x000fe20000010082 */
[----:B------:R-:W0:Y:S01]  /*4790*/  MUFU.EX2 R8, R8 ;  /* 0x0000000800087308 */ /* 0x000e220000000800 */
[----:B------:R-:W-:Y:S01]  /*47a0*/  FMUL.FTZ R4, R79, R4 ;  /* 0x000000044f047220 */ /* 0x000fe20000410000 */
[----:B----4-:R-:W-:Y:S01]  /*47b0*/  FSEL R135, R135, 1, !P6 ;  /* 0x3f80000087877808 */ /* 0x010fe20007000000 */
[----:B------:R-:W-:Y:S01]  /*47c0*/  FMUL.FTZ R7, R133, R12 ;  /* 0x0000000c85077220 */ /* 0x000fe20000410000 */
[----:B------:R-:W-:Y:S01]  /*47d0*/  FSEL R140, R11, RZ, !P6 ;  /* 0x000000ff0b8c7208 */ /* 0x000fe20007000000 */
[----:B------:R-:W-:Y:S01]  /*47e0*/  FFMA.FTZ R13, R134, R13, R139 ;  /* 0x0000000d860d7223 */ /* 0x000fe2000001008b */
[----:B------:R-:W-:Y:S01]  /*47f0*/  FSEL R136, R136, 1, !P5 ;  /* 0x3f80000088887808 */ /* 0x000fe20006800000 */
[----:B------:R-:W-:Y:S01]  /*4800*/  FMUL.FTZ R5, R110, R5 ;  /* 0x000000056e057220 */ /* 0x000fe20000410000 */
[----:B--2---:R-:W-:Y:S01]  /*4810*/  FSEL R138, R10, 1, !P2 ;  /* 0x3f8000000a8a7808 */ /* 0x004fe20005000000 */
[----:B------:R-:W-:Y:S01]  /*4820*/  FMUL.FTZ R10, R134, R7 ;  /* 0x00000007860a7220 */ /* 0x000fe20000410000 */
[----:B------:R-:W-:Y:S01]  /*4830*/  FSEL R141, R4, RZ, !P5 ;  /* 0x000000ff048d7208 */ /* 0x000fe20006800000 */
[----:B------:R-:W-:Y:S01]  /*4840*/  FFMA.FTZ R13, R135, R13, R140 ;  /* 0x0000000d870d7223 */ /* 0x000fe2000001008c */
[----:B------:R-:W-:Y:S01]  /*4850*/  IADD3 R15, R109, 0xf, RZ ;  /* 0x0000000f6d0f7810 */ /* 0x000fe20007ffe0ff */
[----:B------:R-:W-:Y:S01]  /*4860*/  FMUL.FTZ R9, R78, R9 ;  /* 0x000000094e097220 */ /* 0x000fe20000410000 */
[----:B------:R-:W-:Y:S01]  /*4870*/  FSEL R137, R137, 1, !P3 ;  /* 0x3f80000089897808 */ /* 0x000fe20005800000 */
[----:B------:R-:W-:Y:S01]  /*4880*/  FMUL.FTZ R7, R135, R10 ;  /* 0x0000000a87077220 */ /* 0x000fe20000410000 */
[----:B------:R-:W-:Y:S01]  /*4890*/  FSEL R142, R5, RZ, !P3 ;  /* 0x000000ff058e7208 */ /* 0x000fe20005800000 */
[C---:B------:R-:W-:Y:S01]  /*48a0*/  FFMA.FTZ R13, R136.reuse, R13, R141 ;  /* 0x0000000d880d7223 */ /* 0x040fe2000001008d */
[----:B------:R-:W-:Y:S01]  /*48b0*/  ISETP.GE.U32.AND P1, PT, R15, R92, PT ;  /* 0x0000005c0f00720c */ /* 0x000fe20003f26070 */
[----:B------:R-:W-:Y:S01]  /*48c0*/  FMUL.FTZ R6, R111, R6 ;  /* 0x000000066f067220 */ /* 0x000fe20000410000 */
[----:B------:R-:W-:Y:S01]  /*48d0*/  FSEL R143, R9, RZ, !P2 ;  /* 0x000000ff098f7208 */ /* 0x000fe20005000000 */
        /* <DEDUP_REMOVED lines=18> */
[----:B0-----:R-:W-:Y:S01]  /*4a00*/  @P0 FFMA.FTZ R13, R12, R6, R13 ;  /* 0x000000060c0d0223 */ /* 0x001fe2000001000d */
[----:B------:R-:W-:Y:S02]  /*4a10*/  IADD3 R5, R5, R9, RZ ;  /* 0x0000000905057210 */ /* 0x000fe40007ffe0ff */
[----:B------:R-:W-:Y:S01]  /*4a20*/  LEA R6, P1, R4, c[0x0][0x230], 0x2 ;  /* 0x00008c0004067a11 */ /* 0x000fe200078210ff */
[----:B-1----:R-:W-:-:S03]  /*4a30*/  @P0 FMUL.FTZ R12, R12, R7 ;  /* 0x000000070c0c0220 */ /* 0x002fc60000410000 */
[----:B------:R-:W-:Y:S02]  /*4a40*/  LEA.HI.X R7, R4, c[0x0][0x234], R5, 0x2, P1 ;  /* 0x00008d0004077a11 */ /* 0x000fe400008f1405 */
[----:B------:R-:W0:Y:S04]  /*4a50*/  SHFL.UP PT, R4, R13, 0x2, RZ ;  /* 0x044000000d047989 */ /* 0x000e2800000e00ff */
[----:B------:R-:W1:Y:S01]  /*4a60*/  SHFL.UP PT, R5, R12, 0x2, RZ ;  /* 0x044000000c057989 */ /* 0x000e6200000e00ff */
[C---:B------:R-:W-:Y:S02]  /*4a70*/  ISETP.GE.AND P0, PT, R40.reuse, 0x2, PT ;  /* 0x000000022800780c */ /* 0x040fe40003f06270 */
[C---:B------:R-:W-:Y:S02]  /*4a80*/  ISETP.GE.AND P1, PT, R40.reuse, 0x10, PT ;  /* 0x000000102800780c */ /* 0x040fe40003f26270 */
[----:B------:R-:W-:Y:S01]  /*4a90*/  ISETP.NE.AND P2, PT, R40, 0x1f, PT ;  /* 0x0000001f2800780c */ /* 0x000fe20003f45270 */
[----:B------:R-:W-:Y:S01]  /*4aa0*/  HFMA2.MMA R14, -RZ, RZ, 1.875, 0 ;  /* 0x3f800000ff0e7435 */ /* 0x000fe200000001ff */
[----:B------:R-:W-:Y:S01]  /*4ab0*/  IMAD.MOV.U32 R15, RZ, RZ, RZ ;  /* 0x000000ffff0f7224 */ /* 0x000fe200078e00ff */
[----:B------:R2:W5:Y:S06]  /*4ac0*/  LDG.E R146, [R6.64] ;  /* 0x0000000406927981 */ /* 0x00056c000c1e1900 */
        /* <DEDUP_REMOVED lines=14> */
[----:B------:R-:W-:-:S04]  /*4bb0*/  ISETP.NE.AND P0, PT, R34, RZ, PT ;  /* 0x000000ff2200720c */ /* 0x000fc80003f05270 */
[----:B------:R-:W-:-:S13]  /*4bc0*/  ISETP.EQ.OR P0, PT, R32, RZ, P0 ;  /* 0x000000ff2000720c */ /* 0x000fda0000702670 */
        /* <DEDUP_REMOVED lines=40> */
.L_x_2929:
[----:B------:R-:W-:Y:S05]  /*4e50*/  BSYNC B0 ;  /* 0x0000000000007941 */ /* 0x000fea0003800000 */
.L_x_2928:
        /* <DEDUP_REMOVED lines=23> */
[----:B------:R-:W1:Y:S01]  /*4fd0*/  S2UR UR7, SR_CTAID.X ;  /* 0x00000000000779c3 */ /* 0x000e620000002500 */
[----:B------:R2:W-:Y:S07]  /*4fe0*/  STS.64 [R113.X8+0x2150], R4 ;  /* 0x0021500471007388 */ /* 0x0005ee0000008a00 */
[----:B------:R-:W3:Y:S01]  /*4ff0*/  S2UR UR6, SR_CTAID.Y ;  /* 0x00000000000679c3 */ /* 0x000ee20000002600 */
        /* <DEDUP_REMOVED lines=12> */
.L_x_2931:
[----:B------:R-:W-:Y:S05]  /*50c0*/  BSYNC B0 ;  /* 0x0000000000007941 */ /* 0x000fea0003800000 */
.L_x_2930:
        /* <DEDUP_REMOVED lines=20> */
.L_x_2927:
[----:B------:R-:W-:Y:S01]  /*5210*/  BAR.SYNC.DEFER_BLOCKING 0x0 ;  /* 0x0000000000007b1d */ /* 0x000fe20000010000 */
[----:B------:R-:W-:Y:S01]  /*5220*/  ISETP.NE.AND P0, PT, R94, RZ, PT ;  /* 0x000000ff5e00720c */ /* 0x000fe20003f05270 */
[----:B------:R-:W-:Y:S01]  /*5230*/  IMAD R4, R132, c[0x0][0x200], RZ ;  /* 0x0000800084047a24 */ /* 0x000fe200078e02ff */
[----:B------:R-:W-:Y:S01]  /*5240*/  ISETP.GE.AND P1, PT, R2, R92, PT ;  /* 0x0000005c0200720c */ /* 0x000fe20003f26270 */
[C---:B------:R-:W-:Y:S01]  /*5250*/  IMAD.WIDE.U32 R6, R41.reuse, c[0x0][0x200], RZ ;  /* 0x0000800029067a25 */ /* 0x040fe200078e00ff */
[----:B------:R-:W-:Y:S01]  /*5260*/  SHF.R.S32.HI R139, RZ, 0x1f, R2 ;  /* 0x0000001fff8b7819 */ /* 0x000fe20000011402 */
[----:B------:R-:W-:Y:S02]  /*5270*/  BSSY B0, `(.L_x_2933) ;  /* 0x0000046000007945 */ /* 0x000fe40003800000 */
[----:B0-----:R-:W-:Y:S01]  /*5280*/  IMAD R15, R41, c[0x0][0x204], R4 ;  /* 0x00008100290f7a24 */ /* 0x001fe200078e0204 */
[----:B------:R-:W-:Y:S01]  /*5290*/  SHF.L.U32 R4, R32, 0xb, RZ ;  /* 0x0000000b20047819 */ /* 0x000fe200000006ff */
[----:B------:R-:W-:-:S02]  /*52a0*/  IMAD R8, R44, c[0x0][0x208], RZ ;  /* 0x000082002c087a24 */ /* 0x000fc400078e02ff */
[----:B------:R-:W-:Y:S01]  /*52b0*/  IMAD R10, R132, c[0x0][0x1f0], RZ ;  /* 0x00007c00840a7a24 */ /* 0x000fe200078e02ff */
[----:B------:R-:W-:Y:S01]  /*52c0*/  IADD3 R7, R7, R15, RZ ;  /* 0x0000000f07077210 */ /* 0x000fe20007ffe0ff */
[----:B------:R-:W-:Y:S01]  /*52d0*/  IMAD R11, R45, c[0x0][0x20c], R8 ;  /* 0x000083002d0b7a24 */ /* 0x000fe200078e0208 */
[----:B------:R-:W-:Y:S01]  /*52e0*/  SHF.R.S32.HI R5, RZ, 0x1f, R4 ;  /* 0x0000001fff057819 */ /* 0x000fe20000011404 */
[----:B------:R-:W-:Y:S01]  /*52f0*/  IMAD R137, R41, c[0x0][0x1f4], R10 ;  /* 0x00007d0029897a24 */ /* 0x000fe200078e020a */
[----:B------:R-:W-:Y:S01]  /*5300*/  LEA R8, P3, R2, c[0x0][0x258], 0x2 ;  /* 0x0000960002087a11 */ /* 0x000fe200078610ff */
[----:B------:R-:W-:-:S03]  /*5310*/  IMAD.WIDE.U32 R6, R45, c[0x0][0x208], R6 ;  /* 0x000082002d067a25 */ /* 0x000fc600078e0006 */
[----:B------:R-:W-:Y:S02]  /*5320*/  LEA.HI.X R13, R2, c[0x0][0x25c], R139, 0x2, P3 ;  /* 0x00009700020d7a11 */ /* 0x000fe400018f148b */
[----:B------:R-:W-:Y:S01]  /*5330*/  IADD3 R9, P4, R4, R6, RZ ;  /* 0x0000000604097210 */ /* 0x000fe20007f9e0ff */
[----:B------:R-:W-:Y:S01]  /*5340*/  STS [R0.X4], R47 ;  /* 0x0000002f00007388 */ /* 0x000fe20000004800 */
[----:B------:R-:W-:Y:S02]  /*5350*/  IADD3 R6, P2, R2, R4, RZ ;  /* 0x0000000402067210 */ /* 0x000fe40007f5e0ff */
[----:B------:R-:W-:Y:S01]  /*5360*/  IADD3.X R12, R5, R11, R7, P4, !PT ;  /* 0x0000000b050c7210 */ /* 0x000fe200027fe407 */
[----:B------:R-:W-:Y:S01]  /*5370*/  STS [R0.X4+0x4], R49 ;  /* 0x0000043100007388 */ /* 0x000fe20000004800 */
[----:B------:R-:W-:Y:S01]  /*5380*/  @!P1 IMAD.WIDE.U32 R10, R41, c[0x0][0x1f0], R4 ;  /* 0x00007c00290a9a25 */ /* 0x000fe200078e0004 */
[----:B------:R-:W-:Y:S02]  /*5390*/  LEA R8, P6, R9, R8, 0x2 ;  /* 0x0000000809087211 */ /* 0x000fe400078c10ff */
[----:B------:R-:W-:Y:S01]  /*53a0*/  STS [R0.X4+0x8], R51 ;  /* 0x0000083300007388 */ /* 0x000fe20000004800 */
[----:B------:R-:W-:Y:S01]  /*53b0*/  IMAD.X R7, R139, 0x1, R5, P2 ;  /* 0x000000018b077824 */ /* 0x000fe200010e0605 */
[----:B------:R-:W-:-:S02]  /*53c0*/  @!P1 IADD3 R11, R137, R11, RZ ;  /* 0x0000000b890b9210 */ /* 0x000fc40007ffe0ff */
[----:B------:R-:W-:Y:S01]  /*53d0*/  STS [R0.X4+0xc], R53 ;  /* 0x00000c3500007388 */ /* 0x000fe20000004800 */
[----:B------:R-:W-:-:S03]  /*53e0*/  LEA.HI.X R9, R9, R13, R12, 0x2, P6 ;  /* 0x0000000d09097211 */ /* 0x000fc600030f140c */
        /* <DEDUP_REMOVED lines=46> */
.L_x_2934:
[----:B------:R-:W-:Y:S05]  /*56d0*/  BSYNC B0 ;  /* 0x0000000000007941 */ /* 0x000fea0003800000 */
.L_x_2933:
[-C--:B------:R-:W-:Y:S01]  /*56e0*/  ISETP.GE.AND P5, PT, R97, R46.reuse, PT ;  /* 0x0000002e6100720c */ /* 0x080fe20003fa6270 */
[----:B------:R1:W-:Y:S01]  /*56f0*/  @!P3 STG.E [R8.64+0x100], R83 ;  /* 0x000100530800b986 */ /* 0x0003e2000c101904 */
[-C--:B------:R-:W-:Y:S01]  /*5700*/  ISETP.GE.AND P3, PT, R93, R46.reuse, PT ;  /* 0x0000002e5d00720c */ /* 0x080fe20003f66270 */
[----:B0-----:R-:W-:Y:S01]  /*5710*/  IMAD R14, R44, c[0x0][0x1f8], RZ ;  /* 0x00007e002c0e7a24 */ /* 0x001fe200078e02ff */
[-C--:B------:R-:W-:Y:S01]  /*5720*/  ISETP.GE.AND P6, PT, R99, R46.reuse, PT ;  /* 0x0000002e6300720c */ /* 0x080fe20003fc6270 */
[----:B------:R-:W-:Y:S01]  /*5730*/  @!P4 STG.E [R8.64+0x180], R111 ;  /* 0x0001806f0800c986 */ /* 0x000fe2000c101904 */
[----:B------:R-:W-:Y:S01]  /*5740*/  ISETP.GE.AND P4, PT, R95, R46, PT ;  /* 0x0000002e5f00720c */ /* 0x000fe20003f86270 */
[----:B------:R-:W-:Y:S02]  /*5750*/  @!P1 IMAD.WIDE.U32 R10, R45, c[0x0][0x1f8], R10 ;  /* 0x00007e002d0a9a25 */ /* 0x000fe400078e000a */
[----:B------:R-:W-:Y:S02]  /*5760*/  @!P2 STG.E [R8.64+0x200], R113 ;  /* 0x000200710800a986 */ /* 0x000fe4000c101904 */
[----:B------:R-:W-:Y:S01]  /*5770*/  IMAD.WIDE.U32 R12, R41, c[0x0][0x1f0], RZ ;  /* 0x00007c00290c7a25 */ /* 0x000fe200078e00ff */
[----:B------:R-:W-:Y:S01]  /*5780*/  @!P1 IADD3 R48, P2, R2, R10, RZ ;  /* 0x0000000a02309210 */ /* 0x000fe20007f5e0ff */
[----:B------:R-:W-:Y:S01]  /*5790*/  @!P5 STG.E [R8.64+0x300], R117 ;  /* 0x000300750800d986 */ /* 0x000fe2000c101904 */
[----:B------:R-:W-:Y:S01]  /*57a0*/  ISETP.GE.AND P5, PT, R91, R46, PT ;  /* 0x0000002e5b00720c */ /* 0x000fe20003fa6270 */
[----:B-1----:R-:W-:-:S02]  /*57b0*/  IMAD R83, R45, c[0x0][0x1fc], R14 ;  /* 0x00007f002d537a24 */ /* 0x002fc400078e020e */
[----:B------:R-:W-:Y:S01]  /*57c0*/  IMAD.IADD R13, R13, 0x1, R137 ;  /* 0x000000010d0d7824 */ /* 0x000fe200078e0289 */
[----:B------:R-:W-:Y:S01]  /*57d0*/  @!P3 STG.E [R8.64+0x400], R121 ;  /* 0x000400790800b986 */ /* 0x000fe2000c101904 */
[-C--:B------:R-:W-:Y:S02]  /*57e0*/  ISETP.GE.AND P3, PT, R88, R46.reuse, PT ;  /* 0x0000002e5800720c */ /* 0x080fe40003f66270 */
[----:B------:R-:W-:Y:S01]  /*57f0*/  @!P1 IADD3.X R79, R139, R11, R83, P2, !PT ;  /* 0x0000000b8b4f9210 */ /* 0x000fe200017fe453 */
[----:B------:R-:W-:Y:S01]  /*5800*/  @!P4 STG.E [R8.64+0x380], R119 ;  /* 0x000380770800c986 */ /* 0x000fe2000c101904 */
[-C--:B------:R-:W-:Y:S01]  /*5810*/  ISETP.GE.AND P2, PT, R90, R46.reuse, PT ;  /* 0x0000002e5a00720c */ /* 0x080fe20003f46270 */
[----:B------:R-:W-:Y:S01]  /*5820*/  IMAD.WIDE.U32 R10, R45, c[0x0][0x1f8], R12 ;  /* 0x00007e002d0a7a25 */ /* 0x000fe200078e000c */
[----:B------:R-:W-:Y:S01]  /*5830*/  ISETP.GE.AND P4, PT, R89, R46, PT ;  /* 0x0000002e5900720c */ /* 0x000fe20003f86270 */
[----:B------:R-:W-:Y:S01]  /*5840*/  @!P6 STG.E [R8.64+0x280], R115 ;  /* 0x000280730800e986 */ /* 0x000fe2000c101904 */
[----:B------:R-:W-:-:S03]  /*5850*/  IADD3 R15, P6, R2, 0x20, RZ ;  /* 0x00000020020f7810 */ /* 0x000fc60007fde0ff */
[----:B------:R-:W-:Y:S01]  /*5860*/  @!P5 STG.E [R8.64+0x480], R123 ;  /* 0x0004807b0800d986 */ /* 0x000fe2000c101904 */
[----:B------:R-:W-:Y:S02]  /*5870*/  IADD3.X R50, RZ, R139, RZ, P6, !PT ;  /* 0x0000008bff327210 */ /* 0x000fe400037fe4ff */
[C---:B------:R-:W-:Y:S01]  /*5880*/  SHF.L.U32 R12, R15.reuse, 0x2, RZ ;  /* 0x000000020f0c7819 */ /* 0x040fe200000006ff */
[----:B------:R-:W-:Y:S01]  /*5890*/  @!P3 STG.E [R8.64+0x600], R129 ;  /* 0x000600810800b986 */ /* 0x000fe2000c101904 */
[----:B------:R-:W-:Y:S02]  /*58a0*/  IADD3 R14, P6, R4, R10, RZ ;  /* 0x0000000a040e7210 */ /* 0x000fe40007fde0ff */
[----:B------:R-:W-:Y:S01]  /*58b0*/  SHF.L.U64.HI R13, R15, 0x2, R50 ;  /* 0x000000020f0d7819 */ /* 0x000fe20000010232 */
[----:B------:R-:W-:Y:S01]  /*58c0*/  @!P2 STG.E [R8.64+0x500], R125 ;  /* 0x0005007d0800a986 */ /* 0x000fe2000c101904 */
[----:B------:R-:W-:Y:S02]  /*58d0*/  IADD3 R10, P5, R12, c[0x0][0x268], RZ ;  /* 0x00009a000c0a7a10 */ /* 0x000fe40007fbe0ff */
[----:B------:R-:W-:Y:S01]  /*58e0*/  IADD3.X R15, R5, R83, R11, P6, !PT ;  /* 0x00000053050f7210 */ /* 0x000fe200037fe40b */
[----:B------:R-:W-:Y:S01]  /*58f0*/  @!P4 STG.E [R8.64+0x580], R127 ;  /* 0x0005807f0800c986 */ /* 0x000fe2000c101904 */
[----:B------:R-:W-:-:S02]  /*5900*/  IADD3.X R11, R13, c[0x0][0x26c], RZ, P5, !PT ;  /* 0x00009b000d0b7a10 */ /* 0x000fc40002ffe4ff */
[-C--:B------:R-:W-:Y:S02]  /*5910*/  ISETP.GE.AND P5, PT, R87, R46.reuse, PT ;  /* 0x0000002e5700720c */ /* 0x080fe40003fa6270 */
[-C--:B------:R-:W-:Y:S02]  /*5920*/  ISETP.GE.AND P4, PT, R86, R46.reuse, PT ;  /* 0x0000002e5600720c */ /* 0x080fe40003f86270 */
[-C--:B------:R-:W-:Y:S02]  /*5930*/  ISETP.GE.AND P2, PT, R107, R46.reuse, PT ;  /* 0x0000002e6b00720c */ /* 0x080fe40003f46270 */
[----:B------:R-:W-:Y:S01]  /*5940*/  ISETP.GE.AND P3, PT, R85, R46, PT ;  /* 0x0000002e5500720c */ /* 0x000fe20003f66270 */
[----:B------:R-:W-:Y:S01]  /*5950*/  HFMA2.MMA R46, -RZ, RZ, 0, 0 ;  /* 0x00000000ff2e7435 */ /* 0x000fe200000001ff */
[----:B------:R-:W-:-:S04]  /*5960*/  LEA R10, P6, R14, R10, 0x2 ;  /* 0x0000000a0e0a7211 */ /* 0x000fc800078c10ff */
[----:B------:R-:W-:Y:S01]  /*5970*/  LEA.HI.X R11, R14, R11, R15, 0x2, P6 ;  /* 0x0000000b0e0b7211 */ /* 0x000fe200030f140f */
[----:B------:R-:W-:Y:S01]  /*5980*/  @!P5 STG.E [R8.64+0x680], R131 ;  /* 0x000680830800d986 */ /* 0x000fe2000c101904 */
[----:B------:R-:W-:-:S03]  /*5990*/  @!P1 LEA R14, P6, R48, c[0x0][0x268], 0x2 ;  /* 0x00009a00300e9a11 */ /* 0x000fc600078c10ff */
[----:B------:R-:W-:Y:S01]  /*59a0*/  @!P4 STG.E [R8.64+0x700], R133 ;  /* 0x000700850800c986 */ /* 0x000fe2000c101904 */
[----:B------:R-:W-:Y:S02]  /*59b0*/  @!P1 LEA.HI.X R15, R48, c[0x0][0x26c], R79, 0x2, P6 ;  /* 0x00009b00300f9a11 */ /* 0x000fe400030f144f */
[-C--:B------:R-:W-:Y:S01]  /*59c0*/  ISETP.GE.AND P4, PT, R105, R92.reuse, PT ;  /* 0x0000005c6900720c */ /* 0x080fe20003f86270 */
[----:B------:R-:W-:Y:S01]  /*59d0*/  @!P2 STG.E [R8.64+0x80], R81 ;  /* 0x000080510800a986 */ /* 0x000fe2000c101904 */
[----:B------:R-:W-:-:S03]  /*59e0*/  ISETP.GE.AND P2, PT, R107, R92, PT ;  /* 0x0000005c6b00720c */ /* 0x000fc60003f46270 */
[----:B------:R0:W-:Y:S04]  /*59f0*/  @!P3 STG.E [R8.64+0x780], R135 ;  /* 0x000780870800b986 */ /* 0x0001e8000c101904 */
[----:B------:R-:W-:Y:S01]  /*5a00*/  BAR.SYNC.DEFER_BLOCKING 0x0 ;  /* 0x0000000000007b1d */ /* 0x000fe20000010000 */
[-C--:B------:R-:W-:Y:S02]  /*5a10*/  ISETP.GE.AND P5, PT, R103, R92.reuse, PT ;  /* 0x0000005c6700720c */ /* 0x080fe40003fa6270 */
[-C--:B------:R-:W-:Y:S01]  /*5a20*/  ISETP.GE.AND P3, PT, R101, R92.reuse, PT ;  /* 0x0000005c6500720c */ /* 0x080fe20003f66270 */
[----:B------:R-:W-:Y:S01]  /*5a30*/  IMAD.MOV.U32 R79, RZ, RZ, RZ ;  /* 0x000000ffff4f7224 */ /* 0x000fe200078e00ff */
[----:B------:R-:W-:Y:S01]  /*5a40*/  MOV R48, RZ ;  /* 0x000000ff00307202 */ /* 0x000fe20000000f00 */
[----:B0-----:R-:W-:Y:S01]  /*5a50*/  CS2R R8, SRZ ;  /* 0x0000000000087805 */ /* 0x001fe2000001ff00 */
[----:B------:R-:W-:Y:S01]  /*5a60*/  HFMA2.MMA R81, -RZ, RZ, 0, 0 ;  /* 0x00000000ff517435 */ /* 0x000fe200000001ff */
[----:B------:R0:W2:Y:S01]  /*5a70*/  @!P1 LDG.E R46, [R14.64] ;  /* 0x000000040e2e9981 */ /* 0x0000a2000c1e1900 */
[----:B------:R-:W-:-:S03]  /*5a80*/  ISETP.GE.AND P1, PT, R99, R92, PT ;  /* 0x0000005c6300720c */ /* 0x000fc60003f26270 */
[----:B------:R1:W3:Y:S01]  /*5a90*/  @!P2 LDG.E R79, [R10.64] ;  /* 0x000000040a4fa981 */ /* 0x0002e2000c1e1900 */
[----:B------:R-:W-:-:S03]  /*5aa0*/  ISETP.GE.AND P2, PT, R97, R92, PT ;  /* 0x0000005c6100720c */ /* 0x000fc60003f46270 */
[----:B------:R1:W4:Y:S01]  /*5ab0*/  @!P4 LDG.E R48, [R10.64+0x80] ;  /* 0x000080040a30c981 */ /* 0x000322000c1e1900 */
[-C--:B------:R-:W-:Y:S01]  /*5ac0*/  ISETP.GE.AND P4, PT, R95, R92.reuse, PT ;  /* 0x0000005c5f00720c */ /* 0x080fe20003f86270 */
[----:B0-----:R-:W-:Y:S02]  /*5ad0*/  CS2R R14, SRZ ;  /* 0x00000000000e7805 */ /* 0x001fe4000001ff00 */
[----:B------:R1:W5:Y:S01]  /*5ae0*/  @!P5 LDG.E R9, [R10.64+0x100] ;  /* 0x000100040a09d981 */ /* 0x000362000c1e1900 */
[----:B------:R-:W-:-:S03]  /*5af0*/  ISETP.GE.AND P5, PT, R93, R92, PT ;  /* 0x0000005c5d00720c */ /* 0x000fc60003fa6270 */
[----:B------:R1:W5:Y:S01]  /*5b00*/  @!P3 LDG.E R8, [R10.64+0x180] ;  /* 0x000180040a08b981 */ /* 0x000362000c1e1900 */
[----:B------:R-:W-:-:S03]  /*5b10*/  ISETP.GE.AND P3, PT, R91, R92, PT ;  /* 0x0000005c5b00720c */ /* 0x000fc60003f66270 */
[----:B------:R1:W5:Y:S01]  /*5b20*/  @!P1 LDG.E R15, [R10.64+0x200] ;  /* 0x000200040a0f9981 */ /* 0x000362000c1e1900 */
[-C--:B------:R-:W-:Y:S01]  /*5b30*/  ISETP.GE.AND P1, PT, R90, R92.reuse, PT ;  /* 0x0000005c5a00720c */ /* 0x080fe20003f26270 */
[----:B------:R-:W-:Y:S01]  /*5b40*/  HFMA2.MMA R52, -RZ, RZ, 0, 0 ;  /* 0x00000000ff347435 */ /* 0x000fe200000001ff */
[----:B------:R-:W-:Y:S01]  /*5b50*/  MOV R50, RZ ;  /* 0x000000ff00327202 */ /* 0x000fe20000000f00 */
[----:B------:R-:W-:Y:S01]  /*5b60*/  IMAD.MOV.U32 R83, RZ, RZ, RZ ;  /* 0x000000ffff537224 */ /* 0x000fe200078e00ff */
        /* <DEDUP_REMOVED lines=13> */
[----:B------:R-:W-:Y:S01]  /*5c40*/  IMAD.MOV.U32 R113, RZ, RZ, RZ ;  /* 0x000000ffff717224 */ /* 0x000fe200078e00ff */
        /* <DEDUP_REMOVED lines=19> */
[----:B------:R-:W-:Y:S04]  /*5d80*/  STS [R26.X4+0x280], R15 ;  /* 0x0002800f1a007388 */ /* 0x000fe80000004800 */
[----:B------:R1:W-:Y:S01]  /*5d90*/  STS [R25.X4+0x300], R14 ;  /* 0x0003000e19007388 */ /* 0x0003e20000004800 */
[----:B0-----:R-:W-:-:S03]  /*5da0*/  IADD3 R8, R117, 0x1, RZ ;  /* 0x0000000175087810 */ /* 0x001fc60007ffe0ff */
[----:B------:R-:W-:Y:S01]  /*5db0*/  STS [R24.X4+0x380], R81 ;  /* 0x0003805118007388 */ /* 0x000fe20000004800 */
[----:B------:R-:W-:-:S03]  /*5dc0*/  IADD3 R9, R117, 0x2, RZ ;  /* 0x0000000275097810 */ /* 0x000fc60007ffe0ff */
[----:B------:R0:W-:Y:S01]  /*5dd0*/  STS [R23.X4+0x400], R50 ;  /* 0x0004003217007388 */ /* 0x0001e20000004800 */
[----:B------:R-:W-:-:S03]  /*5de0*/  LEA.HI.SX32 R8, R8, R117, 0x1b ;  /* 0x0000007508087211 */ /* 0x000fc600078fdaff */
[----:B------:R-:W-:Y:S04]  /*5df0*/  STS [R22.X4+0x480], R83 ;  /* 0x0004805316007388 */ /* 0x000fe80000004800 */
[----:B------:R2:W-:Y:S01]  /*5e00*/  STS [R21.X4+0x500], R52 ;  /* 0x0005003415007388 */ /* 0x0005e20000004800 */
[----:B------:R-:W-:-:S03]  /*5e10*/  LEA.HI.SX32 R9, R9, R117, 0x1b ;  /* 0x0000007509097211 */ /* 0x000fc600078fdaff */
[----:B------:R-:W-:Y:S04]  /*5e20*/  STS [R20.X4+0x580], R111 ;  /* 0x0005806f14007388 */ /* 0x000fe80000004800 */
[----:B------:R-:W-:Y:S04]  /*5e30*/  STS [R19.X4+0x600], R54 ;  /* 0x0006003613007388 */ /* 0x000fe80000004800 */
[----:B------:R-:W-:Y:S04]  /*5e40*/  STS [R18.X4+0x680], R113 ;  /* 0x0006807112007388 */ /* 0x000fe80000004800 */
[----:B------:R-:W-:Y:S04]  /*5e50*/  STS [R17.X4+0x700], R56 ;  /* 0x0007003811007388 */ /* 0x000fe80000004800 */
[----:B------:R-:W-:Y:S01]  /*5e60*/  STS [R16.X4+0x780], R115 ;  /* 0x0007807310007388 */ /* 0x000fe20000004800 */
[----:B------:R-:W-:-:S06]  /*5e70*/  NOP ;  /* 0x0000000000007918 */ /* 0x000fcc0000000000 */
[----:B------:R-:W3:Y:S04]  /*5e80*/  LDS R98, [R0.X4] ;  /* 0x0000000000627984 */ /* 0x000ee80000004800 */
[----:B------:R-:W4:Y:S04]  /*5e90*/  LDS R96, [R8.X4+0x4] ;  /* 0x0000040008607984 */ /* 0x000f280000004800 */
[----:B------:R-:W5:Y:S04]  /*5ea0*/  LDS R84, [R9.X4+0x8] ;  /* 0x0000080009547984 */ /* 0x000f680000004800 */
[----:B------:R-:W5:Y:S04]  /*5eb0*/  LDS R83, [R10.X4+0xc] ;  /* 0x00000c000a537984 */ /* 0x000f680000004800 */
[----:B------:R-:W5:Y:S01]  /*5ec0*/  LDS R78, [R11.X4+0x10] ;  /* 0x000010000b4e7984 */ /* 0x000f620000004800 */
[----:B------:R-:W-:-:S02]  /*5ed0*/  IADD3 R46, R117, 0x7, RZ ;  /* 0x00000007752e7810 */ /* 0x000fc40007ffe0ff */
[C---:B-1----:R-:W-:Y:S02]  /*5ee0*/  IADD3 R14, R117.reuse, 0x5, RZ ;  /* 0x00000005750e7810 */ /* 0x042fe40007ffe0ff */
[C---:B------:R-:W-:Y:S02]  /*5ef0*/  IADD3 R15, R117.reuse, 0x6, RZ ;  /* 0x00000006750f7810 */ /* 0x040fe40007ffe0ff */
[C---:B0-----:R-:W-:Y:S02]  /*5f00*/  IADD3 R50, R117.reuse, 0x9, RZ ;  /* 0x0000000975327810 */ /* 0x041fe40007ffe0ff */
[----:B------:R-:W-:Y:S02]  /*5f10*/  IADD3 R48, R117, 0x8, RZ ;  /* 0x0000000875307810 */ /* 0x000fe40007ffe0ff */
[-C--:B------:R-:W-:Y:S02]  /*5f20*/  LEA.HI.SX32 R46, R46, R117.reuse, 0x1b ;  /* 0x000000752e2e7211 */ /* 0x080fe400078fdaff */
[----:B------:R-:W-:-:S02]  /*5f30*/  LEA.HI.SX32 R14, R14, R117, 0x1b ;  /* 0x000000750e0e7211 */ /* 0x000fc400078fdaff */
[-C--:B------:R-:W-:Y:S01]  /*5f40*/  LEA.HI.SX32 R15, R15, R117.reuse, 0x1b ;  /* 0x000000750f0f7211 */ /* 0x080fe200078fdaff */
[----:B------:R-:W0:Y:S01]  /*5f50*/  LDS R82, [R46.X4+0x1c] ;  /* 0x00001c002e527984 */ /* 0x000e220000004800 */
[C---:B--2---:R-:W-:Y:S02]  /*5f60*/  IADD3 R52, R117.reuse, 0xa, RZ ;  /* 0x0000000a75347810 */ /* 0x044fe40007ffe0ff */
[-C--:B------:R-:W-:Y:S01]  /*5f70*/  LEA.HI.SX32 R50, R50, R117.reuse, 0x1b ;  /* 0x0000007532327211 */ /* 0x080fe200078fdaff */
[----:B------:R-:W1:Y:S01]  /*5f80*/  LDS R81, [R14.X4+0x14] ;  /* 0x000014000e517984 */ /* 0x000e620000004800 */
[----:B---3--:R-:W-:Y:S02]  /*5f90*/  FMUL.FTZ R54, R98, -1.4426950216293334961 ;  /* 0xbfb8aa3b62367820 */ /* 0x008fe40000410000 */
[----:B----4-:R-:W-:Y:S02]  /*5fa0*/  FMUL.FTZ R58, R96, -1.4426950216293334961 ;  /* 0xbfb8aa3b603a7820 */ /* 0x010fe40000410000 */
[----:B------:R2:W3:Y:S01]  /*5fb0*/  MUFU.EX2 R100, R54 ;  /* 0x0000003600647308 */ /* 0x0004e20000000800 */
[----:B-----5:R-:W-:Y:S01]  /*5fc0*/  FMUL.FTZ R60, R84, -1.4426950216293334961 ;  /* 0xbfb8aa3b543c7820 */ /* 0x020fe20000410000 */
[----:B------:R-:W-:Y:S01]  /*5fd0*/  LEA.HI.SX32 R48, R48, R117, 0x1b ;  /* 0x0000007530307211 */ /* 0x000fe200078fdaff */
[----:B------:R-:W4:Y:S01]  /*5fe0*/  LDS R80, [R15.X4+0x18] ;  /* 0x000018000f507984 */ /* 0x000f220000004800 */
[----:B------:R-:W-:-:S04]  /*5ff0*/  IADD3 R56, R117, 0xc, RZ ;  /* 0x0000000c75387810 */ /* 0x000fc80007ffe0ff */
[----:B------:R5:W-:Y:S01]  /*6000*/  MUFU.EX2 R102, R58 ;  /* 0x0000003a00667308 */ /* 0x000be20000000800 */
[----:B--2---:R-:W-:Y:S01]  /*6010*/  IADD3 R54, R117, 0xb, RZ ;  /* 0x0000000b75367810 */ /* 0x004fe20007ffe0ff */
[----:B------:R-:W-:Y:S01]  /*6020*/  FMUL.FTZ R62, R83, -1.4426950216293334961 ;  /* 0xbfb8aa3b533e7820 */ /* 0x000fe20000410000 */
[-C--:B------:R-:W-:Y:S01]  /*6030*/  LEA.HI.SX32 R52, R52, R117.reuse, 0x1b ;  /* 0x0000007534347211 */ /* 0x080fe200078fdaff */
[----:B------:R-:W2:Y:S01]  /*6040*/  LDS R76, [R50.X4+0x24] ;  /* 0x00002400324c7984 */ /* 0x000ea20000004800 */
[----:B------:R-:W-:-:S03]  /*6050*/  LEA.HI.SX32 R54, R54, R117, 0x1b ;  /* 0x0000007536367211 */ /* 0x000fc600078fdaff */
[----:B------:R3:W-:Y:S01]  /*6060*/  MUFU.EX2 R104, R60 ;  /* 0x0000003c00687308 */ /* 0x0007e20000000800 */
[----:B-----5:R-:W-:Y:S01]  /*6070*/  IADD3 R58, R117, 0xd, RZ ;  /* 0x0000000d753a7810 */ /* 0x020fe20007ffe0ff */
[----:B------:R-:W-:Y:S01]  /*6080*/  FMUL.FTZ R72, R78, -1.4426950216293334961 ;  /* 0xbfb8aa3b4e487820 */ /* 0x000fe20000410000 */
[-C--:B------:R-:W-:Y:S01]  /*6090*/  LEA.HI.SX32 R56, R56, R117.reuse, 0x1b ;  /* 0x0000007538387211 */ /* 0x080fe200078fdaff */
[----:B------:R-:W5:Y:S01]  /*60a0*/  LDS R68, [R48.X4+0x20] ;  /* 0x0000200030447984 */ /* 0x000f620000004800 */
[----:B------:R-:W-:-:S03]  /*60b0*/  LEA.HI.SX32 R58, R58, R117, 0x1b ;  /* 0x000000753a3a7211 */ /* 0x000fc600078fdaff */
[----:B------:R-:W5:Y:S01]  /*60c0*/  LDS R74, [R52.X4+0x28] ;  /* 0x00002800344a7984 */ /* 0x000f620000004800 */
[----:B---3--:R-:W-:Y:S01]  /*60d0*/  IADD3 R60, R117, 0xe, RZ ;  /* 0x0000000e753c7810 */ /* 0x008fe20007ffe0ff */
[----:B------:R3:W0:Y:S02]  /*60e0*/  MUFU.EX2 R106, R62 ;  /* 0x0000003e006a7308 */ /* 0x0006240000000800 */
[----:B------:R-:W5:Y:S01]  /*60f0*/  LDS R79, [R54.X4+0x2c] ;  /* 0x00002c00364f7984 */ /* 0x000f620000004800 */
[----:B------:R-:W-:-:S03]  /*6100*/  LEA.HI.SX32 R60, R60, R117, 0x1b ;  /* 0x000000753c3c7211 */ /* 0x000fc600078fdaff */
[----:B------:R-:W5:Y:S02]  /*6110*/  LDS R64, [R56.X4+0x30] ;  /* 0x0000300038407984 */ /* 0x000f640000004800 */
[----:B------:R0:W2:Y:S02]  /*6120*/  MUFU.EX2 R108, R72 ;  /* 0x00000048006c7308 */ /* 0x0000a40000000800 */
[----:B---3--:R-:W3:Y:S04]  /*6130*/  LDS R62, [R58.X4+0x34] ;  /* 0x000034003a3e7984 */ /* 0x008ee80000004800 */
[----:B------:R-:W3:Y:S04]  /*6140*/  LDS R70, [R60.X4+0x38] ;  /* 0x000038003c467984 */ /* 0x000ee80000004800 */
[----:B0-----:R-:W0:Y:S01]  /*6150*/  LDS R72, [R66.X4+0x3c] ;  /* 0x00003c0042487984 */ /* 0x001e220000004800 */
[----:B------:R-:W-:-:S02]  /*6160*/  FMUL.FTZ R111, R82, -1.4426950216293334961 ;  /* 0xbfb8aa3b526f7820 */ /* 0x000fc40000410000 */
[----:B-1----:R-:W-:Y:S02]  /*6170*/  FMUL.FTZ R109, R81, -1.4426950216293334961 ;  /* 0xbfb8aa3b516d7820 */ /* 0x002fe40000410000 */
[----:B----4-:R-:W-:Y:S02]  /*6180*/  FMUL.FTZ R110, R80, -1.4426950216293334961 ;  /* 0xbfb8aa3b506e7820 */ /* 0x010fe40000410000 */
[----:B--2---:R-:W-:Y:S01]  /*6190*/  FMUL.FTZ R113, R76, -1.4426950216293334961 ;  /* 0xbfb8aa3b4c717820 */ /* 0x004fe20000410000 */
[----:B------:R-:W1:Y:S01]  /*61a0*/  MUFU.EX2 R111, R111 ;  /* 0x0000006f006f7308 */ /* 0x000e620000000800 */
[----:B------:R-:W-:Y:S02]  /*61b0*/  FADD.FTZ R100, R100, 1 ;  /* 0x3f80000064647421 */ /* 0x000fe40000010000 */
[----:B-----5:R-:W-:-:S05]  /*61c0*/  FMUL.FTZ R112, R68, -1.4426950216293334961 ;  /* 0xbfb8aa3b44707820 */ /* 0x020fca0000410000 */
[----:B------:R-:W2:Y:S01]  /*61d0*/  MUFU.EX2 R109, R109 ;  /* 0x0000006d006d7308 */ /* 0x000ea20000000800 */
[----:B------:R-:W-:Y:S02]  /*61e0*/  FMUL.FTZ R114, R74, -1.4426950216293334961 ;  /* 0xbfb8aa3b4a727820 */ /* 0x000fe40000410000 */
[----:B------:R-:W-:-:S05]  /*61f0*/  FMUL.FTZ R115, R79, -1.4426950216293334961 ;  /* 0xbfb8aa3b4f737820 */ /* 0x000fca0000410000 */
[----:B------:R-:W4:Y:S01]  /*6200*/  MUFU.EX2 R110, R110 ;  /* 0x0000006e006e7308 */ /* 0x000f220000000800 */
[----:B------:R-:W-:Y:S02]  /*6210*/  FMUL.FTZ R116, R64, -1.4426950216293334961 ;  /* 0xbfb8aa3b40747820 */ /* 0x000fe40000410000 */
[----:B---3--:R-:W-:-:S05]  /*6220*/  FMUL.FTZ R117, R62, -1.4426950216293334961 ;  /* 0xbfb8aa3b3e757820 */ /* 0x008fca0000410000 */
        /* <DEDUP_REMOVED lines=9> */
[----:B------:R-:W0:Y:S08]  /*62c0*/  MUFU.EX2 R117, R117 ;  /* 0x0000007500757308 */ /* 0x000e300000000800 */
[----:B------:R-:W0:Y:S08]  /*62d0*/  MUFU.EX2 R116, R116 ;  /* 0x0000007400747308 */ /* 0x000e300000000800 */
[----:B------:R-:W0:Y:S01]  /*62e0*/  MUFU.RCP R121, R100 ;  /* 0x0000006400797308 */ /* 0x000e220000001000 */
[----:B------:R-:W-:-:S07]  /*62f0*/  FADD.FTZ R108, R108, 1 ;  /* 0x3f8000006c6c7421 */ /* 0x000fce0000010000 */
        /* <DEDUP_REMOVED lines=15> */
[----:B------:R-:W-:Y:S02]  /*63f0*/  FMUL.FTZ R98, R98, R121 ;  /* 0x0000007962627220 */ /* 0x000fe40000410000 */
[----:B------:R-:W-:-:S05]  /*6400*/  FADD.FTZ R119, R119, 1 ;  /* 0x3f80000077777421 */ /* 0x000fca0000010000 */
[----:B------:R-:W5:Y:S01]  /*6410*/  MUFU.RCP R120, R109 ;  /* 0x0000006d00787308 */ /* 0x000f620000001000 */
[----:B-1----:R-:W-:-:S07]  /*6420*/  FADD.FTZ R118, R118, 1 ;  /* 0x3f80000076767421 */ /* 0x002fce0000010000 */
[----:B------:R-:W1:Y:S01]  /*6430*/  MUFU.RCP R129, R110 ;  /* 0x0000006e00817308 */ /* 0x000e620000001000 */
[----:B------:R-:W-:Y:S01]  /*6440*/  FMUL.FTZ R47, R98, R47 ;  /* 0x0000002f622f7220 */ /* 0x000fe20000410000 */
[----:B------:R-:W-:Y:S06]  /*6450*/  BAR.SYNC.DEFER_BLOCKING 0x0 ;  /* 0x0000000000007b1d */ /* 0x000fec0000010000 */
[----:B------:R-:W1:Y:S01]  /*6460*/  MUFU.RCP R111, R111 ;  /* 0x0000006f006f7308 */ /* 0x000e620000001000 */
[----:B--2---:R-:W-:-:S07]  /*6470*/  FMUL.FTZ R98, R83, R106 ;  /* 0x0000006a53627220 */ /* 0x004fce0000410000 */
[----:B------:R-:W2:Y:S01]  /*6480*/  MUFU.RCP R131, R112 ;  /* 0x0000007000837308 */ /* 0x000ea20000001000 */
[----:B0-----:R-:W-:-:S07]  /*6490*/  FMUL.FTZ R96, R96, R123 ;  /* 0x0000007b60607220 */ /* 0x001fce0000410000 */
[----:B------:R-:W0:Y:S08]  /*64a0*/  MUFU.RCP R113, R113 ;  /* 0x0000007100717308 */ /* 0x000e300000001000 */
[----:B------:R-:W0:Y:S01]  /*64b0*/  MUFU.RCP R133, R114 ;  /* 0x0000007200857308 */ /* 0x000e220000001000 */
[----:B---3--:R-:W-:-:S07]  /*64c0*/  FMUL.FTZ R84, R84, R125 ;  /* 0x0000007d54547220 */ /* 0x008fce0000410000 */
[----:B------:R-:W3:Y:S08]  /*64d0*/  MUFU.RCP R100, R115 ;  /* 0x0000007300647308 */ /* 0x000ef00000001000 */
[----:B------:R-:W0:Y:S01]  /*64e0*/  MUFU.RCP R109, R116 ;  /* 0x00000074006d7308 */ /* 0x000e220000001000 */
[----:B------:R-:W-:-:S07]  /*64f0*/  FMUL.FTZ R49, R96, R49 ;  /* 0x0000003160317220 */ /* 0x000fce0000410000 */
[----:B------:R-:W0:Y:S01]  /*6500*/  MUFU.RCP R117, R117 ;  /* 0x0000007500757308 */ /* 0x000e220000001000 */
[----:B----4-:R-:W-:-:S07]  /*6510*/  FMUL.FTZ R78, R78, R127 ;  /* 0x0000007f4e4e7220 */ /* 0x010fce0000410000 */
[----:B------:R-:W4:Y:S01]  /*6520*/  MUFU.RCP R83, R118 ;  /* 0x0000007600537308 */ /* 0x000f220000001000 */
[----:B-----5:R-:W-:-:S07]  /*6530*/  FMUL.FTZ R96, R81, R120 ;  /* 0x0000007851607220 */ /* 0x020fce0000410000 */
[----:B------:R-:W5:Y:S01]  /*6540*/  MUFU.RCP R119, R119 ;  /* 0x0000007700777308 */ /* 0x000f620000001000 */
[----:B------:R-:W-:Y:S02]  /*6550*/  FMUL.FTZ R84, R84, R51 ;  /* 0x0000003354547220 */ /* 0x000fe40000410000 */
[----:B-1----:R-:W-:Y:S02]  /*6560*/  FMUL.FTZ R80, R80, R129 ;  /* 0x0000008150507220 */ /* 0x002fe40000410000 */
[----:B------:R-:W-:Y:S02]  /*6570*/  FMUL.FTZ R82, R82, R111 ;  /* 0x0000006f52527220 */ /* 0x000fe40000410000 */
[----:B------:R-:W-:Y:S01]  /*6580*/  FMUL.FTZ R53, R98, R53 ;  /* 0x0000003562357220 */ /* 0x000fe20000410000 */
[----:B------:R-:W-:Y:S01]  /*6590*/  STS [R0.X4], R47 ;  /* 0x0000002f00007388 */ /* 0x000fe20000004800 */
[----:B------:R-:W-:Y:S02]  /*65a0*/  FMUL.FTZ R78, R78, R55 ;  /* 0x000000374e4e7220 */ /* 0x000fe40000410000 */
[----:B--2---:R-:W-:Y:S01]  /*65b0*/  FMUL.FTZ R68, R68, R131 ;  /* 0x0000008344447220 */ /* 0x004fe20000410000 */
[----:B------:R-:W-:Y:S01]  /*65c0*/  STS [R8.X4+0x4], R49 ;  /* 0x0000043108007388 */ /* 0x000fe20000004800 */
[----:B------:R-:W-:-:S02]  /*65d0*/  FMUL.FTZ R57, R96, R57 ;  /* 0x0000003960397220 */ /* 0x000fc40000410000 */
[----:B0-----:R-:W-:Y:S01]  /*65e0*/  FMUL.FTZ R76, R76, R113 ;  /* 0x000000714c4c7220 */ /* 0x001fe20000410000 */
[----:B------:R-:W-:Y:S01]  /*65f0*/  STS [R9.X4+0x8], R84 ;  /* 0x0000085409007388 */ /* 0x000fe20000004800 */
[----:B------:R-:W-:Y:S02]  /*6600*/  FMUL.FTZ R80, R80, R59 ;  /* 0x0000003b50507220 */ /* 0x000fe40000410000 */
[----:B------:R-:W-:Y:S02]  /*6610*/  FMUL.FTZ R61, R82, R61 ;  /* 0x0000003d523d7220 */ /* 0x000fe40000410000 */
[----:B------:R-:W-:Y:S01]  /*6620*/  FMUL.FTZ R74, R74, R133 ;  /* 0x000000854a4a7220 */ /* 0x000fe20000410000 */
[----:B------:R0:W-:Y:S01]  /*6630*/  STS [R10.X4+0xc], R53 ;  /* 0x00000c350a007388 */ /* 0x0001e20000004800 */
[----:B---3--:R-:W-:Y:S02]  /*6640*/  FMUL.FTZ R82, R79, R100 ;  /* 0x000000644f527220 */ /* 0x008fe40000410000 */
[----:B------:R-:W-:Y:S01]  /*6650*/  FMUL.FTZ R63, R68, R63 ;  /* 0x0000003f443f7220 */ /* 0x000fe20000410000 */
[----:B------:R1:W-:Y:S01]  /*6660*/  STS [R11.X4+0x10], R78 ;  /* 0x0000104e0b007388 */ /* 0x0003e20000004800 */
[----:B------:R-:W-:-:S02]  /*6670*/  FMUL.FTZ R64, R64, R109 ;  /* 0x0000006d40407220 */ /* 0x000fc40000410000 */
[----:B------:R-:W-:Y:S01]  /*6680*/  FMUL.FTZ R65, R76, R65 ;  /* 0x000000414c417220 */ /* 0x000fe20000410000 */
[----:B------:R-:W-:Y:S01]  /*6690*/  STS [R14.X4+0x14], R57 ;  /* 0x000014390e007388 */ /* 0x000fe20000004800 */
[----:B------:R-:W-:Y:S02]  /*66a0*/  FMUL.FTZ R62, R62, R117 ;  /* 0x000000753e3e7220 */ /* 0x000fe40000410000 */
[----:B------:R-:W-:Y:S01]  /*66b0*/  FMUL.FTZ R67, R74, R67 ;  /* 0x000000434a437220 */ /* 0x000fe20000410000 */
[----:B------:R-:W-:Y:S01]  /*66c0*/  STS [R15.X4+0x18], R80 ;  /* 0x000018500f007388 */ /* 0x000fe20000004800 */
[----:B----4-:R-:W-:Y:S02]  /*66d0*/  FMUL.FTZ R70, R70, R83 ;  /* 0x0000005346467220 */ /* 0x010fe40000410000 */
[----:B------:R-:W-:Y:S01]  /*66e0*/  FMUL.FTZ R69, R82, R69 ;  /* 0x0000004552457220 */ /* 0x000fe20000410000 */
[----:B------:R2:W-:Y:S01]  /*66f0*/  STS [R46.X4+0x1c], R61 ;  /* 0x00001c3d2e007388 */ /* 0x0005e20000004800 */
[----:B-----5:R-:W-:-:S02]  /*6700*/  FMUL.FTZ R72, R72, R119 ;  /* 0x0000007748487220 */ /* 0x020fc40000410000 */
[----:B------:R-:W-:Y:S01]  /*6710*/  FMUL.FTZ R71, R64, R71 ;  /* 0x0000004740477220 */ /* 0x000fe20000410000 */
[----:B------:R-:W-:Y:S01]  /*6720*/  STS [R48.X4+0x20], R63 ;  /* 0x0000203f30007388 */ /* 0x000fe20000004800 */
[----:B------:R-:W-:Y:S02]  /*6730*/  FMUL.FTZ R73, R62, R73 ;  /* 0x000000493e497220 */ /* 0x000fe40000410000 */
[----:B------:R-:W-:Y:S01]  /*6740*/  FMUL.FTZ R75, R70, R75 ;  /* 0x0000004b464b7220 */ /* 0x000fe20000410000 */
[----:B------:R-:W-:Y:S01]  /*6750*/  STS [R50.X4+0x24], R65 ;  /* 0x0000244132007388 */ /* 0x000fe20000004800 */
[----:B------:R-:W-:-:S03]  /*6760*/  FMUL.FTZ R77, R72, R77 ;  /* 0x0000004d484d7220 */ /* 0x000fc60000410000 */
        /* <DEDUP_REMOVED lines=26> */
[----:B0-----:R-:W-:Y:S01]  /*6910*/  IMAD R10, R132, c[0x0][0x210], RZ ;  /* 0x00008400840a7a24 */ /* 0x001fe200078e02ff */
[----:B------:R-:W-:Y:S01]  /*6920*/  BSSY B0, `(.L_x_2935) ;  /* 0x000000f000007945 */ /* 0x000fe20003800000 */
[----:B------:R-:W-:-:S04]  /*6930*/  IMAD.WIDE.U32 R8, R41, c[0x0][0x210], RZ ;  /* 0x0000840029087a25 */ /* 0x000fc800078e00ff */
[----:B-1----:R-:W-:-:S04]  /*6940*/  IMAD R11, R41, c[0x0][0x214], R10 ;  /* 0x00008500290b7a24 */ /* 0x002fc800078e020a */
[----:B--2---:R-:W-:Y:S01]  /*6950*/  IMAD.IADD R61, R9, 0x1, R11 ;  /* 0x00000001093d7824 */ /* 0x004fe200078e020b */
[----:B---3--:R-:W-:-:S13]  /*6960*/  ISETP.GE.AND P0, PT, R2, R0, PT ;  /* 0x000000000200720c */ /* 0x008fda0003f06270 */
        /* <DEDUP_REMOVED lines=10> */
.L_x_2936:
[----:B------:R-:W-:Y:S05]  /*6a10*/  BSYNC B0 ;  /* 0x0000000000007941 */ /* 0x000fea0003800000 */
.L_x_2935:
[----:B------:R-:W-:Y:S01]  /*6a20*/  MOV R6, R8 ;  /* 0x0000000800067202 */ /* 0x000fe20000000f00 */
[----:B------:R-:W-:Y:S01]  /*6a30*/  IMAD.MOV.U32 R7, RZ, RZ, R61 ;  /* 0x000000ffff077224 */ /* 0x000fe200078e003d */
[-C--:B------:R-:W-:Y:S01]  /*6a40*/  ISETP.GE.AND P4, PT, R105, R0.reuse, PT ;  /* 0x000000006900720c */ /* 0x080fe20003f86270 */
[----:B------:R-:W-:Y:S01]  /*6a50*/  IMAD R8, R44, c[0x0][0x218], RZ ;  /* 0x000086002c087a24 */ /* 0x000fe200078e02ff */
[-C--:B------:R-:W-:Y:S01]  /*6a60*/  ISETP.GE.AND P5, PT, R103, R0.reuse, PT ;  /* 0x000000006700720c */ /* 0x080fe20003fa6270 */
[----:B------:R-:W-:Y:S01]  /*6a70*/  IMAD.WIDE.U32 R6, R45, c[0x0][0x218], R6 ;  /* 0x000086002d067a25 */ /* 0x000fe200078e0006 */
[-C--:B------:R-:W-:Y:S02]  /*6a80*/  ISETP.GE.AND P6, PT, R101, R0.reuse, PT ;  /* 0x000000006500720c */ /* 0x080fe40003fc6270 */
[----:B------:R-:W-:Y:S01]  /*6a90*/  ISETP.GE.AND P3, PT, R107, R0, PT ;  /* 0x000000006b00720c */ /* 0x000fe20003f66270 */
[----:B------:R-:W-:Y:S01]  /*6aa0*/  IMAD R9, R45, c[0x0][0x21c], R8 ;  /* 0x000087002d097a24 */ /* 0x000fe200078e0208 */
[----:B------:R-:W-:-:S02]  /*6ab0*/  IADD3 R6, P0, R4, R6, RZ ;  /* 0x0000000604067210 */ /* 0x000fc40007f1e0ff */
[----:B------:R-:W-:Y:S02]  /*6ac0*/  IADD3 R4, P1, R12, c[0x0][0x270], RZ ;  /* 0x00009c000c047a10 */ /* 0x000fe40007f3e0ff */
[----:B------:R-:W-:Y:S02]  /*6ad0*/  IADD3.X R5, R5, R9, R7, P0, !PT ;  /* 0x0000000905057210 */ /* 0x000fe400007fe407 */
[----:B------:R-:W-:Y:S02]  /*6ae0*/  IADD3.X R13, R13, c[0x0][0x274], RZ, P1, !PT ;  /* 0x00009d000d0d7a10 */ /* 0x000fe40000ffe4ff */
[C---:B------:R-:W-:Y:S02]  /*6af0*/  LEA R4, P0, R6.reuse, R4, 0x2 ;  /* 0x0000000406047211 */ /* 0x040fe400078010ff */
[----:B------:R-:W-:Y:S02]  /*6b00*/  ISETP.GE.AND P1, PT, R97, R0, PT ;  /* 0x000000006100720c */ /* 0x000fe40003f26270 */
[----:B------:R-:W-:-:S02]  /*6b10*/  LEA.HI.X R5, R6, R13, R5, 0x2, P0 ;  /* 0x0000000d06057211 */ /* 0x000fc400000f1405 */
        /* <DEDUP_REMOVED lines=35> */
.L_x_2937:
[----:B------:R-:W-:Y:S05]  /*6d50*/  EXIT ;  /* 0x000000000000794d */ /* 0x000fea0003800000 */
.L_x_2939:
        /* <DEDUP_REMOVED lines=10> */
.L_x_5405:


//--------------------- .text._Z25selective_scan_fwd_kernelI32Selective_Scan_fwd_kernel_traitsILi128ELi16ELi1ELb0ELb1ELb1ELb0EffEEv13SSMParamsBase --------------------------
	.section	.text._Z25selective_scan_fwd_kernelI32Selective_Scan_fwd_kernel_traitsILi128ELi16ELi1ELb0ELb1ELb1ELb0EffEEv13SSMParamsBase,"ax",@progbits
	.sectioninfo	@"SHI_REGISTERS=168"
	.align	128
        .global         _Z25selective_scan_fwd_kernelI32Selective_Scan_fwd_kernel_traitsILi128ELi16ELi1ELb0ELb1ELb1ELb0EffEEv13SSMParamsBase
        .type           _Z25selective_scan_fwd_kernelI32Selective_Scan_fwd_kernel_traitsILi128ELi16ELi1ELb0ELb1ELb1ELb0EffEEv13SSMParamsBase,@function
        .size           _Z25selective_scan_fwd_kernelI32Selective_Scan_fwd_kernel_traitsILi128ELi16ELi1ELb0ELb1ELb1ELb0EffEEv13SSMParamsBase,(.L_x_5406 - _Z25selective_scan_fwd_kernelI32Selective_Scan_fwd_kernel_traitsILi128ELi16ELi1ELb0ELb1ELb1ELb0EffEEv13SSMParamsBase)
        .other          _Z25selective_scan_fwd_kernelI32Selective_Scan_fwd_kernel_traitsILi128ELi16ELi1ELb0ELb1ELb1ELb0EffEEv13SSMParamsBase,@"STO_CUDA_ENTRY STV_DEFAULT"
_Z25selective_scan_fwd_kernelI32Selective_Scan_fwd_kernel_traitsILi128ELi16ELi1ELb0ELb1ELb1ELb0EffEEv13SSMParamsBase:
.text._Z25selective_scan_fwd_kernelI32Selective_Scan_fwd_kernel_traitsILi128ELi16ELi1ELb0ELb1ELb1ELb0EffEEv13SSMParamsBase:
[----:B------:R-:W-:Y:S02]  /*0000*/  IMAD.MOV.U32 R1, RZ, RZ, c[0x0][0x28] ;  /* 0x00000a00ff017624 */ /* 0x000fe400078e00ff */
        /* <DEDUP_REMOVED lines=20> */
[----:B------:R-:W-:Y:S01]  /*0150*/  IMAD.U32 R4, RZ, RZ, UR6 ;  /* 0x00000006ff047e24 */ /* 0x000fe2000f8e00ff */
[----:B------:R-:W-:Y:S01]  /*0160*/  @UP0 ULEA.HI.X UR5, UR17, UR5, UR22, 0x2, UP2 ;  /* 0x0000000511050291 */ /* 0x000fe200090f1416 */
[----:B------:R-:W-:Y:S01]  /*0170*/  IMAD.U32 R2, RZ, RZ, UR4 ;  /* 0x00000004ff027e24 */ /* 0x000fe2000f8e00ff */
[----:B------:R-:W-:Y:S01]  /*0180*/  ULDC.64 UR28, c[0x0][0x1b0] ;  /* 0x00006c00001c7ab9 */ /* 0x000fe20000000a00 */
[----:B------:R-:W-:-:S03]  /*0190*/  IMAD.U32 R5, RZ, RZ, UR7 ;  /* 0x00000007ff057e24 */ /* 0x000fc6000f8e00ff */
[----:B------:R-:W-:Y:S02]  /*01a0*/  MOV R3, UR5 ;  /* 0x0000000500037c02 */ /* 0x000fe40008000f00 */
        /* <DEDUP_REMOVED lines=9> */
[----:B-1----:R-:W-:-:S02]  /*0240*/  USHF.R.S32.HI UR24, URZ, 0x1f, UR23 ;  /* 0x0000001f3f187899 */ /* 0x002fc40008011417 */
[----:B------:R-:W-:Y:S02]  /*0250*/  UMOV UR4, URZ ;  /* 0x0000003f00047c82 */ /* 0x000fe40008000000 */
[----:B------:R-:W-:Y:S02]  /*0260*/  UIMAD UR6, UR24, UR8, URZ ;  /* 0x00000008180672a4 */ /* 0x000fe4000f8e023f */
[----:B0-----:R-:W-:-:S04]  /*0270*/  UIADD3 UR7, URZ, -UR5, URZ ;  /* 0x800000053f077290 */ /* 0x001fc8000fffe03f */
[----:B------:R-:W-:-:S04]  /*0280*/  UIMAD UR7, UR7, UR30, URZ ;  /* 0x0000001e070772a4 */ /* 0x000fc8000f8e023f */
[----:B------:R-:W-:Y:S02]  /*0290*/  UIMAD.WIDE.U32 UR4, UR5, UR7, UR4 ;  /* 0x00000007050472a5 */ /* 0x000fe4000f8e0004 */
[----:B------:R-:W-:Y:S02]  /*02a0*/  UIMAD UR7, UR24, UR18, URZ ;  /* 0x00000012180772a4 */ /* 0x000fe4000f8e023f */
[----:B------:R-:W-:Y:S02]  /*02b0*/  UIMAD.WIDE.U32 UR10, UR23, UR8, URZ ;  /* 0x00000008170a72a5 */ /* 0x000fe4000f8e003f */
[----:B------:R-:W-:Y:S02]  /*02c0*/  UIMAD UR12, UR23, UR9, UR6 ;  /* 0x00000009170c72a4 */ /* 0x000fe4000f8e0206 */
[----:B------:R-:W-:Y:S02]  /*02d0*/  UIMAD.WIDE.U32 UR8, UR23, UR18, URZ ;  /* 0x00000012170872a5 */ /* 0x000fe4000f8e003f */
[----:B------:R-:W-:-:S02]  /*02e0*/  UIMAD UR18, UR23, UR19, UR7 ;  /* 0x00000013171272a4 */ /* 0x000fc4000f8e0207 */
[----:B---3--:R-:W-:-:S07]  /*02f0*/  UIMAD.WIDE.U32 UR6, UR5, UR15, URZ ;  /* 0x0000000f050672a5 */ /* 0x008fce000f8e003f */
[----:B------:R-:W-:Y:S02]  /*0300*/  UMOV UR14, UR7 ;  /* 0x00000007000e7c82 */ /* 0x000fe40008000000 */
[----:B------:R-:W-:-:S04]  /*0310*/  UIADD3 UR6, -UR14, URZ, URZ ;  /* 0x0000003f0e067290 */ /* 0x000fc8000fffe13f */
[----:B------:R-:W-:Y:S02]  /*0320*/  UIMAD UR15, UR30, UR6, UR15 ;  /* 0x000000061e0f72a4 */ /* 0x000fe4000f8e020f */
[----:B------:R-:W-:Y:S02]  /*0330*/  UIMAD UR13, UR24, UR26, URZ ;  /* 0x0000001a180d72a4 */ /* 0x000fe4000f8e023f */
[----:B------:R-:W-:Y:S02]  /*0340*/  UISETP.GT.U32.AND UP2, UPT, UR30, UR15, UPT ;  /* 0x0000000f1e00728c */ /* 0x000fe4000bf44070 */
[----:B------:R-:W-:Y:S02]  /*0350*/  UIMAD.WIDE.U32 UR4, UR23, UR26, URZ ;  /* 0x0000001a170472a5 */ /* 0x000fe4000f8e003f */
[----:B------:R-:W-:Y:S02]  /*0360*/  UIMAD UR19, UR23, UR27, UR13 ;  /* 0x0000001b171372a4 */ /* 0x000fe4000f8e020d */
[----:B------:R-:W-:-:S02]  /*0370*/  UIADD3 UR11, UR11, UR12, URZ ;  /* 0x0000000c0b0b7290 */ /* 0x000fc4000fffe03f */
[----:B------:R-:W-:Y:S02]  /*0380*/  ULDC.64 UR26, c[0x0][0x1d8] ;  /* 0x00007600001a7ab9 */ /* 0x000fe40000000a00 */
[----:B------:R-:W-:Y:S02]  /*0390*/  UIMAD UR13, UR24, UR28, URZ ;  /* 0x0000001c180d72a4 */ /* 0x000fe4000f8e023f */
[----:B------:R-:W-:Y:S02]  /*03a0*/  UIMAD UR12, UR22, UR26, URZ ;  /* 0x0000001a160c72a4 */ /* 0x000fe4000f8e023f */
[----:B------:R-:W-:Y:S02]  /*03b0*/  @!UP2 UIADD3 UR15, UR15, -UR30, URZ ;  /* 0x8000001e0f0fa290 */ /* 0x000fe4000fffe03f */
[----:B------:R-:W-:Y:S02]  /*03c0*/  UIMAD UR25, UR23, UR29, UR13 ;  /* 0x0000001d171972a4 */ /* 0x000fe4000f8e020d */
[----:B------:R-:W-:-:S02]  /*03d0*/  UIMAD UR16, UR17, UR27, UR12 ;  /* 0x0000001b111072a4 */ /* 0x000fc4000f8e020c */
[----:B------:R-:W-:Y:S02]  /*03e0*/  ULDC UR31, c[0x0][0x178] ;  /* 0x00005e00001f7ab9 */ /* 0x000fe40000000800 */
[----:B------:R-:W-:Y:S02]  /*03f0*/  UIMAD.WIDE.U32 UR12, UR17, UR26, UR10 ;  /* 0x0000001a110c72a5 */ /* 0x000fe4000f8e000a */
[----:B------:R-:W-:Y:S02]  /*0400*/  UISETP.GE.U32.AND UP0, UPT, UR15, UR30, UPT ;  /* 0x0000001e0f00728c */ /* 0x000fe4000bf06070 */
[----:B------:R-:W-:Y:S01]  /*0410*/  ULOP3.LUT UR11, UR17, UR31, URZ, 0x3c, !UPT ;  /* 0x0000001f110b7292 */ /* 0x000fe2000f8e3c3f */
[----:B------:R-:W-:Y:S01]  /*0420*/  MOV R0, c[0x0][0x174] ;  /* 0x00005d0000007a02 */ /* 0x000fe20000000f00 */
[----:B------:R-:W-:Y:S02]  /*0430*/  UISETP.NE.AND UP1, UPT, URZ, UR31, UPT ;  /* 0x0000001f3f00728c */ /* 0x000fe4000bf25270 */
[----:B------:R-:W-:Y:S01]  /*0440*/  UISETP.GE.AND UP3, UPT, UR11, URZ, UPT ;  /* 0x0000003f0b00728c */ /* 0x000fe2000bf66270 */
[----:B------:R-:W-:Y:S01]  /*0450*/  ISETP.GE.AND P0, PT, R0, 0x1, PT ;  /* 0x000000010000780c */ /* 0x000fe20003f06270 */
[----:B------:R-:W-:-:S02]  /*0460*/  UIMAD.WIDE.U32 UR6, UR23, UR28, URZ ;  /* 0x0000001c170672a5 */ /* 0x000fc4000f8e003f */
[----:B------:R-:W-:Y:S02]  /*0470*/  @!UP2 UIADD3 UR14, UR14, 0x1, URZ ;  /* 0x000000010e0ea890 */ /* 0x000fe4000fffe03f */
[----:B------:R-:W-:Y:S02]  /*0480*/  ULDC.64 UR28, c[0x0][0x1e8] ;  /* 0x00007a00001c7ab9 */ /* 0x000fe40000000a00 */
[----:B------:R-:W-:Y:S02]  /*0490*/  UIMAD UR10, UR22, UR28, URZ ;  /* 0x0000001c160a72a4 */ /* 0x000fe4000f8e023f */
[----:B------:R-:W-:Y:S02]  /*04a0*/  @UP0 UIADD3 UR14, UR14, 0x1, URZ ;  /* 0x000000010e0e0890 */ /* 0x000fe4000fffe03f */
[----:B------:R-:W-:Y:S02]  /*04b0*/  ULDC.64 UR26, c[0x0][0x240] ;  /* 0x00009000001a7ab9 */ /* 0x000fe40000000a00 */
[----:B------:R-:W-:-:S02]  /*04c0*/  UIADD3 UR9, UR9, UR18, URZ ;  /* 0x0000001209097290 */ /* 0x000fc4000fffe03f */
[----:B------:R-:W-:Y:S02]  /*04d0*/  UIMAD UR18, UR17, UR29, UR10 ;  /* 0x0000001d111272a4 */ /* 0x000fe4000f8e020a */
[----:B------:R-:W-:Y:S02]  /*04e0*/  UIADD3 UR11, UR13, UR16, URZ ;  /* 0x000000100d0b7290 */ /* 0x000fe4000fffe03f */
[----:B------:R-:W-:Y:S02]  /*04f0*/  ULEA UR10, UP0, UR12, UR26, 0x2 ;  /* 0x0000001a0c0a7291 */ /* 0x000fe4000f80103f */
[----:B------:R-:W-:Y:S02]  /*0500*/  @!UP3 UIADD3 UR14, -UR14, URZ, URZ ;  /* 0x0000003f0e0eb290 */ /* 0x000fe4000fffe13f */
[----:B------:R-:W-:Y:S02]  /*0510*/  @!UP1 ULOP3.LUT UR14, URZ, UR31, URZ, 0x33, !UPT ;  /* 0x0000001f3f0e9292 */ /* 0x000fe4000f8e333f */
[----:B------:R-:W-:-:S02]  /*0520*/  UIMAD.WIDE.U32 UR8, UR17, UR28, UR8 ;  /* 0x0000001c110872a5 */ /* 0x000fc4000f8e0008 */
[----:B------:R-:W-:Y:S02]  /*0530*/  ULEA.HI.X UR11, UR12, UR27, UR11, 0x2, UP0 ;  /* 0x0000001b0c0b7291 */ /* 0x000fe400080f140b */
[----:B------:R-:W-:Y:S02]  /*0540*/  ULDC.64 UR28, c[0x0][0x1c8] ;  /* 0x00007200001c7ab9 */ /* 0x000fe40000000a00 */
[----:B------:R-:W-:Y:S02]  /*0550*/  ULDC.64 UR26, c[0x0][0x1a8] ;  /* 0x00006a00001a7ab9 */ /* 0x000fe40000000a00 */
[----:B------:R-:W-:Y:S02]  /*0560*/  UIADD3 UR15, UR5, UR19, URZ ;  /* 0x00000013050f7290 */ /* 0x000fe4000fffe03f */
[----:B------:R-:W-:Y:S02]  /*0570*/  UIADD3 UR13, UR7, UR25, URZ ;  /* 0x00000019070d7290 */ /* 0x000fe4000fffe03f */
[----:B------:R-:W-:Y:S01]  /*0580*/  USHF.R.S32.HI UR12, URZ, 0x1f, UR14 ;  /* 0x0000001f3f0c7899 */ /* 0x000fe2000801140e */
[----:B------:R-:W-:Y:S11]  /*0590*/  @!P0 EXIT ;  /* 0x000000000000894d */ /* 0x000ff60003800000 */
[----:B--2---:R-:W-:Y:S01]  /*05a0*/  UIMAD UR7, UR12, UR26, URZ ;  /* 0x0000001a0c0772a4 */ /* 0x004fe2000f8e023f */
[----:B------:R-:W0:Y:S01]  /*05b0*/  S2R R3, SR_TID.X ;  /* 0x0000000000037919 */ /* 0x000e220000002100 */
[----:B------:R-:W-:-:S02]  /*05c0*/  UMOV UR5, UR15 ;  /* 0x0000000f00057c82 */ /* 0x000fc40008000000 */
[----:B------:R-:W-:Y:S01]  /*05d0*/  UIMAD UR12, UR12, UR28, URZ ;  /* 0x0000001c0c0c72a4 */ /* 0x000fe2000f8e023f */
[----:B------:R-:W1:Y:S01]  /*05e0*/  S2R R114, SR_LANEID ;  /* 0x0000000000727919 */ /* 0x000e620000000000 */
[----:B------:R-:W-:Y:S02]  /*05f0*/  UIMAD UR15, UR14, UR27, UR7 ;  /* 0x0000001b0e0f72a4 */ /* 0x000fe4000f8e0207 */
[----:B------:R-:W-:Y:S02]  /*0600*/  UIMAD.WIDE.U32 UR4, UR14, UR26, UR4 ;  /* 0x0000001a0e0472a5 */ /* 0x000fe4000f8e0004 */
[----:B------:R-:W-:Y:S02]  /*0610*/  UMOV UR7, UR13 ;  /* 0x0000000d00077c82 */ /* 0x000fe40008000000 */
[----:B------:R-:W-:Y:S02]  /*0620*/  UIMAD.WIDE.U32 UR6, UR14, UR28, UR6 ;  /* 0x0000001c0e0672a5 */ /* 0x000fe4000f8e0006 */
[----:B------:R-:W-:-:S02]  /*0630*/  UIMAD UR16, UR14, UR29, UR12 ;  /* 0x0000001d0e1072a4 */ /* 0x000fc4000f8e020c */
[----:B------:R-:W-:Y:S02]  /*0640*/  UIADD3 UR15, UR5, UR15, URZ ;  /* 0x0000000f050f7290 */ /* 0x000fe4000fffe03f */
[----:B------:R-:W-:Y:S02]  /*0650*/  ULDC.64 UR28, c[0x0][0x228] ;  /* 0x00008a00001c7ab9 */ /* 0x000fe40000000a00 */
[----:B------:R-:W-:Y:S02]  /*0660*/  ULEA UR13, UP1, UR4, UR28, 0x2 ;  /* 0x0000001c040d7291 */ /* 0x000fe4000f82103f */
[----:B------:R-:W-:Y:S02]  /*0670*/  UMOV UR5, URZ ;  /* 0x0000003f00057c82 */ /* 0x000fe40008000000 */
[----:B------:R-:W-:Y:S01]  /*0680*/  ULEA.HI.X UR15, UR4, UR29, UR15, 0x2, UP1 ;  /* 0x0000001d040f7291 */ /* 0x000fe200088f140f */
[----:B0-----:R-:W-:Y:S01]  /*0690*/  IMAD.SHL.U32 R111, R3, 0x10, RZ ;  /* 0x00000010036f7824 */ /* 0x001fe200078e00ff */
[----:B-----5:R0:W2:Y:S01]  /*06a0*/  @P1 R2UR UR5, R2 ;  /* 0x00000000020513c2 */ /* 0x0200a200000e0000 */
[----:B------:R-:W-:-:S02]  /*06b0*/  UMOV UR4, URZ ;  /* 0x0000003f00047c82 */ /* 0x000fc40008000000 */
[----:B------:R-:W-:Y:S01]  /*06c0*/  ULDC.64 UR26, c[0x0][0x248] ;  /* 0x00009200001a7ab9 */ /* 0x000fe20000000a00 */
[C---:B------:R-:W-:Y:S01]  /*06d0*/  LOP3.LUT R84, R111.reuse, 0xfffffe00, RZ, 0xc0, !PT ;  /* 0xfffffe006f547812 */ /* 0x040fe200078ec0ff */
[----:B------:R-:W-:Y:S01]  /*06e0*/  UIADD3 UR18, UR9, UR18, URZ ;  /* 0x0000001209127290 */ /* 0x000fe2000fffe03f */
[C---:B------:R-:W-:Y:S01]  /*06f0*/  IADD3 R165, R111.reuse, 0x3, RZ ;  /* 0x000000036fa57810 */ /* 0x040fe20007ffe0ff */
[----:B------:R-:W-:Y:S01]  /*0700*/  ULEA UR12, UP0, UR8, UR26, 0x2 ;  /* 0x0000001a080c7291 */ /* 0x000fe2000f80103f */
[----:B------:R0:W3:Y:S01]  /*0710*/  @P2 R2UR UR4, R4 ;  /* 0x00000000040423c2 */ /* 0x0000e200000e0000 */
[----:B------:R-:W-:Y:S01]  /*0720*/  UIADD3 UR16, UR7, UR16, URZ ;  /* 0x0000001007107290 */ /* 0x000fe2000fffe03f */
[----:B------:R-:W-:Y:S01]  /*0730*/  LOP3.LUT R84, R84, 0x1f, R3, 0xf8, !PT ;  /* 0x0000001f54547812 */ /* 0x000fe200078ef803 */
[----:B------:R-:W-:Y:S01]  /*0740*/  ULEA.HI.X UR18, UR8, UR27, UR18, 0x2, UP0 ;  /* 0x0000001b08127291 */ /* 0x000fe200080f1412 */
[C---:B------:R-:W-:Y:S01]  /*0750*/  IADD3 R164, R111.reuse, 0x4, RZ ;  /* 0x000000046fa47810 */ /* 0x040fe20007ffe0ff */
[----:B------:R-:W-:Y:S01]  /*0760*/  ULDC UR7, c[0x0][0x164] ;  /* 0x0000590000077ab9 */ /* 0x000fe20000000800 */
[C---:B------:R-:W-:Y:S01]  /*0770*/  IADD3 R113, R111.reuse, 0x5, RZ ;  /* 0x000000056f717810 */ /* 0x040fe20007ffe0ff */
[----:B------:R-:W-:Y:S01]  /*0780*/  UIMAD UR7, UR23, UR7, UR17 ;  /* 0x00000007170772a4 */ /* 0x000fe2000f8e0211 */
[C---:B------:R-:W-:Y:S01]  /*0790*/  IADD3 R112, R111.reuse, 0x6, RZ ;  /* 0x000000066f707810 */ /* 0x040fe20007ffe0ff */
[----:B------:R-:W-:Y:S01]  /*07a0*/  ULDC UR8, c[0x0][0x174] ;  /* 0x00005d0000087ab9 */ /* 0x000fe20000000800 */
[----:B------:R-:W-:Y:S01]  /*07b0*/  IADD3 R111, R111, 0x7, RZ ;  /* 0x000000076f6f7810 */ /* 0x000fe20007ffe0ff */
[----:B------:R-:W-:Y:S01]  /*07c0*/  ULDC.64 UR30, c[0x0][0x230] ;  /* 0x00008c00001e7ab9 */ /* 0x000fe20000000a00 */
[----:B------:R-:W-:Y:S01]  /*07d0*/  SHF.R.S32.HI R85, RZ, 0x1f, R84 ;  /* 0x0000001fff557819 */ /* 0x000fe20000011454 */
[----:B------:R-:W-:Y:S01]  /*07e0*/  UIMAD UR7, UR7, UR8, URZ ;  /* 0x00000008070772a4 */ /* 0x000fe2000f8e023f */
[C---:B------:R-:W-:Y:S01]  /*07f0*/  LOP3.LUT R110, R84.reuse, 0x20, RZ, 0xfc, !PT ;  /* 0x00000020546e7812 */ /* 0x040fe200078efcff */
[----:B------:R-:W-:Y:S01]  /*0800*/  ULEA UR14, UP2, UR6, UR30, 0x2 ;  /* 0x0000001e060e7291 */ /* 0x000fe2000f84103f */
[C---:B------:R-:W-:Y:S01]  /*0810*/  LOP3.LUT R109, R84.reuse, 0x40, RZ, 0xfc, !PT ;  /* 0x00000040546d7812 */ /* 0x040fe200078efcff */
[----:B------:R-:W-:Y:S01]  /*0820*/  ULDC UR9, c[0x0][0x16c] ;  /* 0x00005b0000097ab9 */ /* 0x000fe20000000800 */
[C---:B------:R-:W-:Y:S01]  /*0830*/  LOP3.LUT R108, R84.reuse, 0x60, RZ, 0xfc, !PT ;  /* 0x00000060546c7812 */ /* 0x040fe200078efcff */
[----:B------:R-:W-:Y:S01]  /*0840*/  UIMAD UR8, UR7, UR9, URZ ;  /* 0x00000009070872a4 */ /* 0x000fe2000f8e023f */
[C---:B------:R-:W-:Y:S01]  /*0850*/  LOP3.LUT R107, R84.reuse, 0x80, RZ, 0xfc, !PT ;  /* 0x00000080546b7812 */ /* 0x040fe200078efcff */
[----:B------:R-:W-:Y:S01]  /*0860*/  ULEA.HI.X UR16, UR6, UR31, UR16, 0x2, UP2 ;  /* 0x0000001f06107291 */ /* 0x000fe200090f1410 */
[C---:B------:R-:W-:Y:S01]  /*0870*/  LOP3.LUT R106, R84.reuse, 0xa0, RZ, 0xfc, !PT ;  /* 0x000000a0546a7812 */ /* 0x040fe200078efcff */
[----:B------:R-:W-:Y:S01]  /*0880*/  UMOV UR9, UR10 ;  /* 0x0000000a00097c82 */ /* 0x000fe20008000000 */
[C---:B------:R-:W-:Y:S01]  /*0890*/  LOP3.LUT R105, R84.reuse, 0xc0, RZ, 0xfc, !PT ;  /* 0x000000c054697812 */ /* 0x040fe200078efcff */
[----:B------:R-:W-:Y:S01]  /*08a0*/  UMOV UR10, UR12 ;  /* 0x0000000c000a7c82 */ /* 0x000fe20008000000 */
[C---:B------:R-:W-:Y:S01]  /*08b0*/  LOP3.LUT R104, R84.reuse, 0xe0, RZ, 0xfc, !PT ;  /* 0x000000e054687812 */ /* 0x040fe200078efcff */
[----:B------:R-:W-:Y:S01]  /*08c0*/  UMOV UR6, URZ ;  /* 0x0000003f00067c82 */ /* 0x000fe20008000000 */
[C---:B------:R-:W-:Y:S01]  /*08d0*/  LOP3.LUT R103, R84.reuse, 0x100, RZ, 0xfc, !PT ;  /* 0x0000010054677812 */ /* 0x040fe200078efcff */
[----:B------:R-:W-:Y:S01]  /*08e0*/  UMOV UR12, UR18 ;  /* 0x00000012000c7c82 */ /* 0x000fe20008000000 */
[----:B------:R-:W-:-:S02]  /*08f0*/  LOP3.LUT R102, R84, 0x120, RZ, 0xfc, !PT ;  /* 0x0000012054667812 */ /* 0x000fc400078efcff */
[C---:B------:R-:W-:Y:S02]  /*0900*/  LOP3.LUT R101, R84.reuse, 0x140, RZ, 0xfc, !PT ;  /* 0x0000014054657812 */ /* 0x040fe400078efcff */
[C---:B------:R-:W-:Y:S02]  /*0910*/  LOP3.LUT R100, R84.reuse, 0x160, RZ, 0xfc, !PT ;  /* 0x0000016054647812 */ /* 0x040fe400078efcff */
[C---:B------:R-:W-:Y:S02]  /*0920*/  LOP3.LUT R99, R84.reuse, 0x180, RZ, 0xfc, !PT ;  /* 0x0000018054637812 */ /* 0x040fe400078efcff */
[C---:B------:R-:W-:Y:S02]  /*0930*/  LOP3.LUT R98, R84.reuse, 0x1a0, RZ, 0xfc, !PT ;  /* 0x000001a054627812 */ /* 0x040fe400078efcff */
[C---:B------:R-:W-:Y:S02]  /*0940*/  LOP3.LUT R97, R84.reuse, 0x1c0, RZ, 0xfc, !PT ;  /* 0x000001c054617812 */ /* 0x040fe400078efcff */
[----:B0123--:R-:W-:-:S02]  /*0950*/  LOP3.LUT R96, R84, 0x1e0, RZ, 0xfc, !PT ;  /* 0x000001e054607812 */ /* 0x00ffc400078efcff */
.L_x_2981:
[----:B------:R-:W-:Y:S01]  /*0960*/  BAR.SYNC.DEFER_BLOCKING 0x0 ;  /* 0x0000000000007b1d */ /* 0x000fe20000010000 */
[C---:B------:R-:W-:Y:S01]  /*0970*/  IMAD.SHL.U32 R20, R84.reuse, 0x4, RZ ;  /* 0x0000000454147824 */ /* 0x040fe200078e00ff */
[----:B------:R-:W-:Y:S01]  /*0980*/  SHF.L.U64.HI R22, R84, 0x2, R85 ;  /* 0x0000000254167819 */ /* 0x000fe20000010255 */
[----:B------:R-:W-:Y:S01]  /*0990*/  CS2R R4, SRZ ;  /* 0x0000000000047805 */ /* 0x000fe2000001ff00 */
[----:B------:R-:W-:Y:S01]  /*09a0*/  HFMA2.MMA R0, -RZ, RZ, 0, 0 ;  /* 0x00000000ff007435 */ /* 0x000fe200000001ff */
[----:B------:R-:W-:Y:S01]  /*09b0*/  CS2R R6, SRZ ;  /* 0x0000000000067805 */ /* 0x000fe2000001ff00 */
[----:B------:R-:W-:Y:S01]  /*09c0*/  UMOV UR7, 0xfffff800 ;  /* 0xfffff80000077882 */ /* 0x000fe20000000000 */
[----:B------:R-:W-:Y:S01]  /*09d0*/  IADD3 R2, P3, R20, UR9, RZ ;  /* 0x0000000914027c10 */ /* 0x000fe2000ff7e0ff */
[----:B------:R-:W-:Y:S01]  /*09e0*/  ULDC UR27, c[0x0][0x168] ;  /* 0x00005a00001b7ab9 */ /* 0x000fe20000000800 */
[----:B------:R-:W-:Y:S01]  /*09f0*/  CS2R R8, SRZ ;  /* 0x0000000000087805 */ /* 0x000fe2000001ff00 */
[----:B------:R-:W-:Y:S01]  /*0a00*/  UIMAD UR27, UR6, UR7, UR27 ;  /* 0x00000007061b72a4 */ /* 0x000fe2000f8e021b */
[----:B------:R-:W-:Y:S01]  /*0a10*/  IADD3.X R3, R22, UR11, RZ, P3, !PT ;  /* 0x0000000b16037c10 */ /* 0x000fe20009ffe4ff */
        /* <DEDUP_REMOVED lines=27> */
[----:B------:R-:W-:Y:S01]  /*0bd0*/  IMAD.MOV.U32 R19, RZ, RZ, RZ ;  /* 0x000000ffff137224 */ /* 0x000fe200078e00ff */
[----:B------:R0:W5:Y:S01]  /*0be0*/  @!P1 LDG.E R13, [R2.64+0x400] ;  /* 0x00040014020d9981 */ /* 0x000162000c1e1900 */
[----:B------:R-:W-:-:S03]  /*0bf0*/  ISETP.GE.AND P1, PT, R96, UR27, PT ;  /* 0x0000001b60007c0c */ /* 0x000fc6000bf26270 */
[----:B------:R0:W5:Y:S04]  /*0c00*/  @!P0 LDG.E R10, [R2.64+0x480] ;  /* 0x00048014020a8981 */ /* 0x000168000c1e1900 */
[----:B------:R0:W5:Y:S04]  /*0c10*/  @!P4 LDG.E R15, [R2.64+0x500] ;  /* 0x00050014020fc981 */ /* 0x000168000c1e1900 */
[----:B------:R0:W5:Y:S04]  /*0c20*/  @!P6 LDG.E R12, [R2.64+0x580] ;  /* 0x00058014020ce981 */ /* 0x000168000c1e1900 */
[----:B------:R0:W5:Y:S04]  /*0c30*/  @!P5 LDG.E R17, [R2.64+0x600] ;  /* 0x000600140211d981 */ /* 0x000168000c1e1900 */
[----:B------:R0:W5:Y:S04]  /*0c40*/  @!P3 LDG.E R14, [R2.64+0x680] ;  /* 0x00068014020eb981 */ /* 0x000168000c1e1900 */
[----:B------:R0:W5:Y:S04]  /*0c50*/  @!P2 LDG.E R19, [R2.64+0x700] ;  /* 0x000700140213a981 */ /* 0x000168000c1e1900 */
[----:B------:R0:W5:Y:S01]  /*0c60*/  @!P1 LDG.E R16, [R2.64+0x780] ;  /* 0x0007801402109981 */ /* 0x000162000c1e1900 */
[----:B------:R-:W-:-:S02]  /*0c70*/  ISETP.GE.AND P2, PT, R84, UR27, PT ;  /* 0x0000001b54007c0c */ /* 0x000fc4000bf46270 */
[----:B------:R-:W-:Y:S01]  /*0c80*/  ISETP.GE.AND P1, PT, R110, UR27, PT ;  /* 0x0000001b6e007c0c */ /* 0x000fe2000bf26270 */
[----:B-1----:R-:W1:Y:S01]  /*0c90*/  S2R R115, SR_TID.X ;  /* 0x0000000000737919 */ /* 0x002e620000002100 */
[----:B------:R-:W-:Y:S02]  /*0ca0*/  ISETP.GE.AND P4, PT, R108, UR27, PT ;  /* 0x0000001b6c007c0c */ /* 0x000fe4000bf86270 */
[----:B------:R-:W-:Y:S02]  /*0cb0*/  ISETP.GE.AND P6, PT, R107, UR27, PT ;  /* 0x0000001b6b007c0c */ /* 0x000fe4000bfc6270 */
[----:B------:R-:W-:Y:S02]  /*0cc0*/  ISETP.GE.AND P5, PT, R106, UR27, PT ;  /* 0x0000001b6a007c0c */ /* 0x000fe4000bfa6270 */
[----:B0-----:R-:W-:Y:S02]  /*0cd0*/  IADD3 R2, P0, R20, UR10, RZ ;  /* 0x0000000a14027c10 */ /* 0x001fe4000ff1e0ff */
[----:B------:R-:W-:Y:S01]  /*0ce0*/  ISETP.GE.AND P3, PT, R105, UR27, PT ;  /* 0x0000001b69007c0c */ /* 0x000fe2000bf66270 */
[----:B-1----:R-:W-:-:S05]  /*0cf0*/  IMAD.SHL.U32 R95, R115, 0x10, RZ ;  /* 0x00000010735f7824 */ /* 0x002fca00078e00ff */
[----:B------:R-:W-:-:S04]  /*0d00*/  LOP3.LUT R95, R95, 0xfffffe00, RZ, 0xc0, !PT ;  /* 0xfffffe005f5f7812 */ /* 0x000fc800078ec0ff */
[----:B------:R-:W-:-:S04]  /*0d10*/  IADD3 R18, R95, R114, RZ ;  /* 0x000000725f127210 */ /* 0x000fc80007ffe0ff */
[C---:B------:R-:W-:Y:S02]  /*0d20*/  IADD3 R21, R18.reuse, 0x20, RZ ;  /* 0x0000002012157810 */ /* 0x040fe40007ffe0ff */
[C---:B------:R-:W-:Y:S02]  /*0d30*/  IADD3 R23, R18.reuse, 0x40, RZ ;  /* 0x0000004012177810 */ /* 0x040fe40007ffe0ff */
[C---:B------:R-:W-:Y:S02]  /*0d40*/  IADD3 R25, R18.reuse, 0x60, RZ ;  /* 0x0000006012197810 */ /* 0x040fe40007ffe0ff */
[CC--:B------:R-:W-:Y:S02]  /*0d50*/  LEA.HI.SX32 R94, R18.reuse, R18.reuse, 0x1b ;  /* 0x00000012125e7211 */ /* 0x0c0fe400078fdaff */
[----:B------:R-:W-:Y:S02]  /*0d60*/  IADD3 R27, R18, 0x80, RZ ;  /* 0x00000080121b7810 */ /* 0x000fe40007ffe0ff */
[----:B------:R-:W-:Y:S01]  /*0d70*/  LEA.HI.SX32 R21, R21, R18, 0x1b ;  /* 0x0000001215157211 */ /* 0x000fe200078fdaff */
[----:B------:R-:W-:Y:S01]  /*0d80*/  IMAD.SHL.U32 R94, R94, 0x4, RZ ;  /* 0x000000045e5e7824 */ /* 0x000fe200078e00ff */
[----:B------:R-:W-:-:S02]  /*0d90*/  IADD3 R29, R18, 0xa0, RZ ;  /* 0x000000a0121d7810 */ /* 0x000fc40007ffe0ff */
[C---:B------:R-:W-:Y:S01]  /*0da0*/  IADD3 R3, R18.reuse, 0xc0, RZ ;  /* 0x000000c012037810 */ /* 0x040fe20007ffe0ff */
[----:B------:R-:W-:Y:S01]  /*0db0*/  IMAD.SHL.U32 R93, R21, 0x4, RZ ;  /* 0x00000004155d7824 */ /* 0x000fe200078e00ff */
[C---:B------:R-:W-:Y:S02]  /*0dc0*/  IADD3 R31, R18.reuse, 0xe0, RZ ;  /* 0x000000e0121f7810 */ /* 0x040fe40007ffe0ff */
[-C--:B------:R-:W-:Y:S02]  /*0dd0*/  LEA.HI.SX32 R23, R23, R18.reuse, 0x1b ;  /* 0x0000001217177211 */ /* 0x080fe400078fdaff */
[-C--:B------:R-:W-:Y:S02]  /*0de0*/  LEA.HI.SX32 R25, R25, R18.reuse, 0x1b ;  /* 0x0000001219197211 */ /* 0x080fe400078fdaff */
[----:B------:R-:W-:Y:S02]  /*0df0*/  LEA.HI.SX32 R27, R27, R18, 0x1b ;  /* 0x000000121b1b7211 */ /* 0x000fe400078fdaff */
[C---:B------:R-:W-:Y:S01]  /*0e00*/  IADD3 R33, R18.reuse, 0x100, RZ ;  /* 0x0000010012217810 */ /* 0x040fe20007ffe0ff */
[----:B------:R-:W-:Y:S01]  /*0e10*/  IMAD.SHL.U32 R91, R25, 0x4, RZ ;  /* 0x00000004195b7824 */ /* 0x000fe200078e00ff */
[C---:B------:R-:W-:Y:S01]  /*0e20*/  IADD3 R35, R18.reuse, 0x120, RZ ;  /* 0x0000012012237810 */ /* 0x040fe20007ffe0ff */
[----:B------:R-:W-:Y:S01]  /*0e30*/  IMAD.SHL.U32 R90, R27, 0x4, RZ ;  /* 0x000000041b5a7824 */ /* 0x000fe200078e00ff */
[----:B------:R-:W-:-:S02]  /*0e40*/  IADD3 R37, R18, 0x140, RZ ;  /* 0x0000014012257810 */ /* 0x000fc40007ffe0ff */
[-C--:B------:R-:W-:Y:S02]  /*0e50*/  LEA.HI.SX32 R29, R29, R18.reuse, 0x1b ;  /* 0x000000121d1d7211 */ /* 0x080fe400078fdaff */
[-C--:B------:R-:W-:Y:S02]  /*0e60*/  LEA.HI.SX32 R3, R3, R18.reuse, 0x1b ;  /* 0x0000001203037211 */ /* 0x080fe400078fdaff */
[----:B------:R-:W-:Y:S02]  /*0e70*/  LEA.HI.SX32 R31, R31, R18, 0x1b ;  /* 0x000000121f1f7211 */ /* 0x000fe400078fdaff */
[----:B------:R-:W-:Y:S01]  /*0e80*/  SHF.L.U32 R92, R23, 0x2, RZ ;  /* 0x00000002175c7819 */ /* 0x000fe200000006ff */
[----:B------:R-:W-:Y:S01]  /*0e90*/  IMAD.SHL.U32 R82, R3, 0x4, RZ ;  /* 0x0000000403527824 */ /* 0x000fe200078e00ff */
[C---:B------:R-:W-:Y:S01]  /*0ea0*/  IADD3 R39, R18.reuse, 0x160, RZ ;  /* 0x0000016012277810 */ /* 0x040fe20007ffe0ff */
[----:B------:R-:W-:Y:S01]  /*0eb0*/  IMAD.SHL.U32 R81, R31, 0x4, RZ ;  /* 0x000000041f517824 */ /* 0x000fe200078e00ff */
[----:B------:R-:W-:-:S02]  /*0ec0*/  IADD3 R41, R18, 0x180, RZ ;  /* 0x0000018012297810 */ /* 0x000fc40007ffe0ff */
[C---:B------:R-:W-:Y:S02]  /*0ed0*/  IADD3 R43, R18.reuse, 0x1a0, RZ ;  /* 0x000001a0122b7810 */ /* 0x040fe40007ffe0ff */
[-C--:B------:R-:W-:Y:S02]  /*0ee0*/  LEA.HI.SX32 R33, R33, R18.reuse, 0x1b ;  /* 0x0000001221217211 */ /* 0x080fe400078fdaff */
[-C--:B------:R-:W-:Y:S02]  /*0ef0*/  LEA.HI.SX32 R35, R35, R18.reuse, 0x1b ;  /* 0x0000001223237211 */ /* 0x080fe400078fdaff */
[-C--:B------:R-:W-:Y:S02]  /*0f00*/  LEA.HI.SX32 R37, R37, R18.reuse, 0x1b ;  /* 0x0000001225257211 */ /* 0x080fe400078fdaff */
[----:B------:R-:W-:Y:S01]  /*0f10*/  SHF.L.U32 R83, R29, 0x2, RZ ;  /* 0x000000021d537819 */ /* 0x000fe200000006ff */
[----:B------:R-:W-:Y:S01]  /*0f20*/  IMAD.SHL.U32 R79, R35, 0x4, RZ ;  /* 0x00000004234f7824 */ /* 0x000fe200078e00ff */
[----:B------:R-:W-:Y:S01]  /*0f30*/  IADD3 R45, R18, 0x1c0, RZ ;  /* 0x000001c0122d7810 */ /* 0x000fe20007ffe0ff */
[----:B------:R-:W-:Y:S01]  /*0f40*/  IMAD.SHL.U32 R78, R37, 0x4, RZ ;  /* 0x00000004254e7824 */ /* 0x000fe200078e00ff */
[-C--:B------:R-:W-:Y:S01]  /*0f50*/  LEA.HI.SX32 R39, R39, R18.reuse, 0x1b ;  /* 0x0000001227277211 */ /* 0x080fe200078fdaff */
[----:B------:R-:W-:Y:S01]  /*0f60*/  IMAD.MOV.U32 R35, RZ, RZ, RZ ;  /* 0x000000ffff237224 */ /* 0x000fe200078e00ff */
[-C--:B------:R-:W-:Y:S01]  /*0f70*/  LEA.HI.SX32 R41, R41, R18.reuse, 0x1b ;  /* 0x0000001229297211 */ /* 0x080fe200078fdaff */
[----:B------:R-:W-:Y:S01]  /*0f80*/  IMAD.MOV.U32 R37, RZ, RZ, RZ ;  /* 0x000000ffff257224 */ /* 0x000fe200078e00ff */
[----:B------:R-:W-:-:S02]  /*0f90*/  LEA.HI.SX32 R43, R43, R18, 0x1b ;  /* 0x000000122b2b7211 */ /* 0x000fc400078fdaff */
[----:B------:R-:W-:Y:S01]  /*0fa0*/  SHF.L.U32 R80, R33, 0x2, RZ ;  /* 0x0000000221507819 */ /* 0x000fe200000006ff */
[----:B------:R-:W-:Y:S01]  /*0fb0*/  IMAD.SHL.U32 R76, R41, 0x4, RZ ;  /* 0x00000004294c7824 */ /* 0x000fe200078e00ff */
[----:B------:R-:W-:Y:S01]  /*0fc0*/  LEA.HI.SX32 R45, R45, R18, 0x1b ;  /* 0x000000122d2d7211 */ /* 0x000fe200078fdaff */
[----:B------:R-:W-:Y:S01]  /*0fd0*/  IMAD.SHL.U32 R75, R43, 0x4, RZ ;  /* 0x000000042b4b7824 */ /* 0x000fe200078e00ff */
[----:B------:R-:W-:Y:S01]  /*0fe0*/  SHF.L.U32 R77, R39, 0x2, RZ ;  /* 0x00000002274d7819 */ /* 0x000fe200000006ff */
[----:B------:R-:W-:Y:S01]  /*0ff0*/  HFMA2.MMA R39, -RZ, RZ, 0, 0 ;  /* 0x00000000ff277435 */ /* 0x000fe200000001ff */
[----:B------:R-:W-:Y:S01]  /*1000*/  SHF.L.U32 R74, R45, 0x2, RZ ;  /* 0x000000022d4a7819 */ /* 0x000fe200000006ff */
[----:B------:R-:W-:Y:S01]  /*1010*/  IMAD.MOV.U32 R45, RZ, RZ, RZ ;  /* 0x000000ffff2d7224 */ /* 0x000fe200078e00ff */
[----:B------:R-:W-:Y:S02]  /*1020*/  IADD3 R47, R18, 0x1e0, RZ ;  /* 0x000001e0122f7810 */ /* 0x000fe40007ffe0ff */
[----:B------:R-:W-:-:S02]  /*1030*/  IADD3.X R3, R22, UR12, RZ, P0, !PT ;  /* 0x0000000c16037c10 */ /* 0x000fc400087fe4ff */
[----:B------:R-:W-:Y:S01]  /*1040*/  LEA.HI.SX32 R47, R47, R18, 0x1b ;  /* 0x000000122f2f7211 */ /* 0x000fe200078fdaff */
[----:B------:R-:W-:Y:S01]  /*1050*/  IMAD.MOV.U32 R18, RZ, RZ, RZ ;  /* 0x000000ffff127224 */ /* 0x000fe200078e00ff */
[----:B------:R-:W-:-:S03]  /*1060*/  ISETP.GE.AND P0, PT, R109, UR27, PT ;  /* 0x0000001b6d007c0c */ /* 0x000fc6000bf06270 */
[----:B------:R-:W-:Y:S02]  /*1070*/  IMAD.SHL.U32 R73, R47, 0x4, RZ ;  /* 0x000000042f497824 */ /* 0x000fe400078e00ff */
[----:B------:R-:W-:Y:S01]  /*1080*/  IMAD.MOV.U32 R47, RZ, RZ, RZ ;  /* 0x000000ffff2f7224 */ /* 0x000fe200078e00ff */
[----:B------:R-:W-:Y:S01]  /*1090*/  HFMA2.MMA R24, -RZ, RZ, 0, 0 ;  /* 0x00000000ff187435 */ /* 0x000fe200000001ff */
[----:B------:R-:W-:Y:S01]  /*10a0*/  IMAD.MOV.U32 R22, RZ, RZ, RZ ;  /* 0x000000ffff167224 */ /* 0x000fe200078e00ff */
[----:B--2---:R-:W-:Y:S04]  /*10b0*/  STS [R94], R5 ;  /* 0x000000055e007388 */ /* 0x004fe80000000800 */
[----:B---3--:R0:W-:Y:S04]  /*10c0*/  STS [R93+0x80], R0 ;  /* 0x000080005d007388 */ /* 0x0081e80000000800 */
[----:B----4-:R1:W-:Y:S04]  /*10d0*/  STS [R92+0x100], R7 ;  /* 0x000100075c007388 */ /* 0x0103e80000000800 */
[----:B-----5:R-:W-:Y:S01]  /*10e0*/  STS [R91+0x180], R4 ;  /* 0x000180045b007388 */ /* 0x020fe20000000800 */
[----:B0-----:R-:W-:-:S03]  /*10f0*/  IMAD R0, R114, 0x10, R95 ;  /* 0x0000001072007824 */ /* 0x001fc600078e025f */
[----:B------:R0:W-:Y:S02]  /*1100*/  STS [R90+0x200], R9 ;  /* 0x000200095a007388 */ /* 0x0001e40000000800 */
[C---:B------:R-:W-:Y:S02]  /*1110*/  IADD3 R5, R0.reuse, 0x1, RZ ;  /* 0x0000000100057810 */ /* 0x040fe40007ffe0ff */
[----:B------:R-:W-:Y:S01]  /*1120*/  STS [R83+0x280], R6 ;  /* 0x0002800653007388 */ /* 0x000fe20000000800 */
[C---:B-1----:R-:W-:Y:S02]  /*1130*/  IADD3 R7, R0.reuse, 0x2, RZ ;  /* 0x0000000200077810 */ /* 0x042fe40007ffe0ff */
[C---:B------:R-:W-:Y:S01]  /*1140*/  IADD3 R21, R0.reuse, 0x9, RZ ;  /* 0x0000000900157810 */ /* 0x040fe20007ffe0ff */
[----:B------:R1:W-:Y:S01]  /*1150*/  STS [R82+0x300], R11 ;  /* 0x0003000b52007388 */ /* 0x0003e20000000800 */
[C---:B------:R-:W-:Y:S02]  /*1160*/  IADD3 R23, R0.reuse, 0xa, RZ ;  /* 0x0000000a00177810 */ /* 0x040fe40007ffe0ff */
[C---:B0-----:R-:W-:Y:S01]  /*1170*/  IADD3 R9, R0.reuse, 0x3, RZ ;  /* 0x0000000300097810 */ /* 0x041fe20007ffe0ff */
[----:B------:R-:W-:Y:S01]  /*1180*/  STS [R81+0x380], R8 ;  /* 0x0003800851007388 */ /* 0x000fe20000000800 */
[----:B------:R-:W-:-:S02]  /*1190*/  IADD3 R25, R0, 0xb, RZ ;  /* 0x0000000b00197810 */ /* 0x000fc40007ffe0ff */
[C---:B------:R-:W-:Y:S01]  /*11a0*/  IADD3 R27, R0.reuse, 0xc, RZ ;  /* 0x0000000c001b7810 */ /* 0x040fe20007ffe0ff */
[----:B------:R0:W-:Y:S01]  /*11b0*/  STS [R80+0x400], R13 ;  /* 0x0004000d50007388 */ /* 0x0001e20000000800 */
[C---:B------:R-:W-:Y:S02]  /*11c0*/  IADD3 R29, R0.reuse, 0xd, RZ ;  /* 0x0000000d001d7810 */ /* 0x040fe40007ffe0ff */
[C---:B-1----:R-:W-:Y:S01]  /*11d0*/  IADD3 R11, R0.reuse, 0x4, RZ ;  /* 0x00000004000b7810 */ /* 0x042fe20007ffe0ff */
[----:B------:R-:W-:Y:S01]  /*11e0*/  STS [R79+0x480], R10 ;  /* 0x0004800a4f007388 */ /* 0x000fe20000000800 */
[C---:B------:R-:W-:Y:S02]  /*11f0*/  IADD3 R31, R0.reuse, 0xe, RZ ;  /* 0x0000000e001f7810 */ /* 0x040fe40007ffe0ff */
[----:B------:R-:W-:Y:S01]  /*1200*/  IADD3 R33, R0, 0xf, RZ ;  /* 0x0000000f00217810 */ /* 0x000fe20007ffe0ff */
[----:B------:R1:W-:Y:S01]  /*1210*/  STS [R78+0x500], R15 ;  /* 0x0005000f4e007388 */ /* 0x0003e20000000800 */
[----:B------:R-:W-:-:S02]  /*1220*/  LEA.HI.SX32 R5, R5, R0, 0x1b ;  /* 0x0000000005057211 */ /* 0x000fc400078fdaff */
[C---:B0-----:R-:W-:Y:S01]  /*1230*/  IADD3 R13, R0.reuse, 0x5, RZ ;  /* 0x00000005000d7810 */ /* 0x041fe20007ffe0ff */
[----:B------:R-:W-:Y:S01]  /*1240*/  STS [R77+0x580], R12 ;  /* 0x0005800c4d007388 */ /* 0x000fe20000000800 */
[-C--:B------:R-:W-:Y:S01]  /*1250*/  LEA.HI.SX32 R7, R7, R0.reuse, 0x1b ;  /* 0x0000000007077211 */ /* 0x080fe200078fdaff */
[----:B------:R-:W-:Y:S01]  /*1260*/  IMAD.SHL.U32 R71, R5, 0x4, RZ ;  /* 0x0000000405477824 */ /* 0x000fe200078e00ff */
[-C--:B------:R-:W-:Y:S01]  /*1270*/  LEA.HI.SX32 R9, R9, R0.reuse, 0x1b ;  /* 0x0000000009097211 */ /* 0x080fe200078fdaff */
[----:B------:R0:W-:Y:S01]  /*1280*/  STS [R76+0x600], R17 ;  /* 0x000600114c007388 */ /* 0x0001e20000000800 */
[-C--:B------:R-:W-:Y:S01]  /*1290*/  LEA.HI.SX32 R11, R11, R0.reuse, 0x1b ;  /* 0x000000000b0b7211 */ /* 0x080fe200078fdaff */
[----:B------:R-:W-:Y:S01]  /*12a0*/  IMAD.SHL.U32 R70, R7, 0x4, RZ ;  /* 0x0000000407467824 */ /* 0x000fe200078e00ff */
[C---:B-1----:R-:W-:Y:S01]  /*12b0*/  IADD3 R15, R0.reuse, 0x6, RZ ;  /* 0x00000006000f7810 */ /* 0x042fe20007ffe0ff */
[----:B------:R-:W-:Y:S01]  /*12c0*/  STS [R75+0x680], R14 ;  /* 0x0006800e4b007388 */ /* 0x000fe20000000800 */
[-C--:B------:R-:W-:Y:S01]  /*12d0*/  LEA.HI.SX32 R13, R13, R0.reuse, 0x1b ;  /* 0x000000000d0d7211 */ /* 0x080fe200078fdaff */
[----:B------:R-:W-:Y:S01]  /*12e0*/  IMAD.SHL.U32 R68, R11, 0x4, RZ ;  /* 0x000000040b447824 */ /* 0x000fe200078e00ff */
[-C--:B------:R-:W-:Y:S01]  /*12f0*/  LEA.HI.SX32 R15, R15, R0.reuse, 0x1b ;  /* 0x000000000f0f7211 */ /* 0x080fe200078fdaff */
[----:B------:R1:W-:Y:S01]  /*1300*/  STS [R74+0x700], R19 ;  /* 0x000700134a007388 */ /* 0x0003e20000000800 */
[-C--:B------:R-:W-:Y:S01]  /*1310*/  LEA.HI.SX32 R21, R21, R0.reuse, 0x1b ;  /* 0x0000000015157211 */ /* 0x080fe200078fdaff */
[----:B------:R-:W-:Y:S01]  /*1320*/  IMAD.SHL.U32 R67, R13, 0x4, RZ ;  /* 0x000000040d437824 */ /* 0x000fe200078e00ff */
[----:B0-----:R-:W-:Y:S01]  /*1330*/  IADD3 R17, R0, 0x7, RZ ;  /* 0x0000000700117810 */ /* 0x001fe20007ffe0ff */
[----:B------:R0:W-:Y:S01]  /*1340*/  STS [R73+0x780], R16 ;  /* 0x0007801049007388 */ /* 0x0001e20000000800 */
[----:B------:R-:W-:Y:S01]  /*1350*/  LEA.HI.SX32 R23, R23, R0, 0x1b ;  /* 0x0000000017177211 */ /* 0x000fe200078fdaff */
[----:B------:R-:W-:-:S06]  /*1360*/  NOP ;  /* 0x0000000000007918 */ /* 0x000fcc0000000000 */
[C---:B-1----:R-:W-:Y:S01]  /*1370*/  IADD3 R19, R0.reuse, 0x8, RZ ;  /* 0x0000000800137810 */ /* 0x042fe20007ffe0ff */
[----:B------:R-:W-:Y:S01]  /*1380*/  IMAD.SHL.U32 R62, R23, 0x4, RZ ;  /* 0x00000004173e7824 */ /* 0x000fe200078e00ff */
[-C--:B------:R-:W-:Y:S01]  /*1390*/  LEA.HI.SX32 R17, R17, R0.reuse, 0x1b ;  /* 0x0000000011117211 */ /* 0x080fe200078fdaff */
[----:B------:R-:W-:Y:S01]  /*13a0*/  LDS R8, [R71+0x4] ;  /* 0x0000040047087984 */ /* 0x000fe20000000800 */
[-C--:B------:R-:W-:Y:S01]  /*13b0*/  LEA.HI.SX32 R19, R19, R0.reuse, 0x1b ;  /* 0x0000000013137211 */ /* 0x080fe200078fdaff */
[----:B------:R-:W-:Y:S01]  /*13c0*/  IMAD.MOV.U32 R12, RZ, RZ, RZ ;  /* 0x000000ffff0c7224 */ /* 0x000fe200078e00ff */
[-C--:B------:R-:W-:Y:S01]  /*13d0*/  LEA.HI.SX32 R25, R25, R0.reuse, 0x1b ;  /* 0x0000000019197211 */ /* 0x080fe200078fdaff */
[----:B------:R-:W-:Y:S01]  /*13e0*/  IMAD.SHL.U32 R65, R17, 0x4, RZ ;  /* 0x0000000411417824 */ /* 0x000fe200078e00ff */
[-C--:B------:R-:W-:Y:S01]  /*13f0*/  LEA.HI.SX32 R27, R27, R0.reuse, 0x1b ;  /* 0x000000001b1b7211 */ /* 0x080fe200078fdaff */
[----:B------:R-:W-:Y:S01]  /*1400*/  IMAD.SHL.U32 R64, R19, 0x4, RZ ;  /* 0x0000000413407824 */ /* 0x000fe200078e00ff */
[-C--:B------:R-:W-:Y:S01]  /*1410*/  LEA.HI.SX32 R29, R29, R0.reuse, 0x1b ;  /* 0x000000001d1d7211 */ /* 0x080fe200078fdaff */
[----:B------:R-:W-:Y:S01]  /*1420*/  IMAD.SHL.U32 R61, R25, 0x4, RZ ;  /* 0x00000004193d7824 */ /* 0x000fe200078e00ff */
[-C--:B------:R-:W-:Y:S01]  /*1430*/  LEA.HI.SX32 R31, R31, R0.reuse, 0x1b ;  /* 0x000000001f1f7211 */ /* 0x080fe200078fdaff */
[----:B------:R-:W-:Y:S01]  /*1440*/  LDS R5, [R70+0x8] ;  /* 0x0000080046057984 */ /* 0x000fe20000000800 */
[-C--:B------:R-:W-:Y:S01]  /*1450*/  LEA.HI.SX32 R33, R33, R0.reuse, 0x1b ;  /* 0x0000000021217211 */ /* 0x080fe200078fdaff */
[----:B------:R-:W-:Y:S01]  /*1460*/  IMAD.SHL.U32 R59, R29, 0x4, RZ ;  /* 0x000000041d3b7824 */ /* 0x000fe200078e00ff */
[----:B------:R-:W-:Y:S01]  /*1470*/  LEA.HI.SX32 R0, R0, R0, 0x1b ;  /* 0x0000000000007211 */ /* 0x000fe200078fdaff */
[----:B------:R-:W-:Y:S01]  /*1480*/  IMAD.SHL.U32 R58, R31, 0x4, RZ ;  /* 0x000000041f3a7824 */ /* 0x000fe200078e00ff */
[----:B------:R-:W-:Y:S01]  /*1490*/  SHF.L.U32 R69, R9, 0x2, RZ ;  /* 0x0000000209457819 */ /* 0x000fe200000006ff */
[----:B------:R-:W-:Y:S01]  /*14a0*/  LDS R11, [R68+0x10] ;  /* 0x00001000440b7984 */ /* 0x000fe20000000800 */
[----:B------:R-:W-:-:S02]  /*14b0*/  SHF.L.U32 R72, R0, 0x2, RZ ;  /* 0x0000000200487819 */ /* 0x000fc400000006ff */
[----:B------:R-:W-:Y:S01]  /*14c0*/  SHF.L.U32 R66, R15, 0x2, RZ ;  /* 0x000000020f427819 */ /* 0x000fe200000006ff */
[----:B------:R-:W-:Y:S01]  /*14d0*/  LDS R46, [R69+0xc] ;  /* 0x00000c00452e7984 */ /* 0x000fe20000000800 */
[----:B------:R-:W-:Y:S02]  /*14e0*/  SHF.L.U32 R63, R21, 0x2, RZ ;  /* 0x00000002153f7819 */ /* 0x000fe400000006ff */
[----:B------:R-:W-:Y:S01]  /*14f0*/  SHF.L.U32 R60, R27, 0x2, RZ ;  /* 0x000000021b3c7819 */ /* 0x000fe200000006ff */
[----:B------:R-:W-:Y:S01]  /*1500*/  LDS R9, [R72] ;  /* 0x0000000048097984 */ /* 0x000fe20000000800 */
[----:B------:R-:W-:Y:S02]  /*1510*/  SHF.L.U32 R57, R33, 0x2, RZ ;  /* 0x0000000221397819 */ /* 0x000fe400000006ff */
[----:B------:R-:W-:Y:S01]  /*1520*/  MOV R10, RZ ;  /* 0x000000ff000a7202 */ /* 0x000fe20000000f00 */
[----:B------:R-:W-:Y:S01]  /*1530*/  LDS R6, [R67+0x14] ;  /* 0x0000140043067984 */ /* 0x000fe20000000800 */
[----:B------:R-:W-:-:S03]  /*1540*/  MOV R14, RZ ;  /* 0x000000ff000e7202 */ /* 0x000fc60000000f00 */
        /* <DEDUP_REMOVED lines=10> */
[----:B------:R-:W-:Y:S01]  /*15f0*/  BAR.SYNC.DEFER_BLOCKING 0x0 ;  /* 0x0000000000007b1d */ /* 0x000fe20000010000 */
[----:B------:R-:W-:Y:S01]  /*1600*/  CS2R R20, SRZ ;  /* 0x0000000000147805 */ /* 0x000fe2000001ff00 */
[----:B0-----:R-:W-:Y:S01]  /*1610*/  CS2R R16, SRZ ;  /* 0x0000000000107805 */ /* 0x001fe2000001ff00 */
[----:B------:R-:W-:-:S03]  /*1620*/  IMAD.MOV.U32 R19, RZ, RZ, RZ ;  /* 0x000000ffff137224 */ /* 0x000fc600078e00ff */
        /* <DEDUP_REMOVED lines=27> */
[----:B--2---:R-:W-:Y:S04]  /*17e0*/  STS [R94], R35 ;  /* 0x000000235e007388 */ /* 0x004fe80000000800 */
[----:B---3--:R-:W-:Y:S04]  /*17f0*/  STS [R93+0x80], R10 ;  /* 0x0000800a5d007388 */ /* 0x008fe80000000800 */
[----:B----4-:R-:W-:Y:S04]  /*1800*/  STS [R92+0x100], R37 ;  /* 0x000100255c007388 */ /* 0x010fe80000000800 */
        /* <DEDUP_REMOVED lines=14> */
[----:B------:R-:W0:Y:S04]  /*18f0*/  LDS R56, [R72] ;  /* 0x0000000048387984 */ /* 0x000e280000000800 */
[----:B------:R-:W1:Y:S04]  /*1900*/  LDS R55, [R71+0x4] ;  /* 0x0000040047377984 */ /* 0x000e680000000800 */
[----:B------:R-:W2:Y:S04]  /*1910*/  LDS R54, [R70+0x8] ;  /* 0x0000080046367984 */ /* 0x000ea80000000800 */
[----:B------:R-:W3:Y:S04]  /*1920*/  LDS R53, [R69+0xc] ;  /* 0x00000c0045357984 */ /* 0x000ee80000000800 */
[----:B------:R-:W4:Y:S04]  /*1930*/  LDS R52, [R68+0x10] ;  /* 0x0000100044347984 */ /* 0x000f280000000800 */
[----:B------:R-:W5:Y:S04]  /*1940*/  LDS R51, [R67+0x14] ;  /* 0x0000140043337984 */ /* 0x000f680000000800 */
[----:B------:R-:W5:Y:S04]  /*1950*/  LDS R50, [R66+0x18] ;  /* 0x0000180042327984 */ /* 0x000f680000000800 */
[----:B------:R-:W5:Y:S04]  /*1960*/  LDS R49, [R65+0x1c] ;  /* 0x00001c0041317984 */ /* 0x000f680000000800 */
[----:B------:R0:W5:Y:S04]  /*1970*/  LDS R48, [R64+0x20] ;  /* 0x0000200040307984 */ /* 0x0001680000000800 */
[----:B------:R1:W5:Y:S04]  /*1980*/  LDS R39, [R63+0x24] ;  /* 0x000024003f277984 */ /* 0x0003680000000800 */
[----:B------:R2:W5:Y:S01]  /*1990*/  LDS R38, [R62+0x28] ;  /* 0x000028003e267984 */ /* 0x0005620000000800 */
[----:B0-----:R-:W-:-:S03]  /*19a0*/  FADD.FTZ R56, R56, UR4 ;  /* 0x0000000438387e21 */ /* 0x001fc60008010000 */
[----:B------:R0:W0:Y:S01]  /*19b0*/  LDS R37, [R61+0x2c] ;  /* 0x00002c003d257984 */ /* 0x0000220000000800 */
[----:B-1----:R-:W-:Y:S01]  /*19c0*/  FADD.FTZ R55, R55, UR4 ;  /* 0x0000000437377e21 */ /* 0x002fe20008010000 */
[----:B------:R-:W-:Y:S02]  /*19d0*/  FSETP.GTU.FTZ.AND P5, PT, R56, 20, PT ;  /* 0x41a000003800780b */ /* 0x000fe40003fbc000 */
[----:B------:R1:W0:Y:S01]  /*19e0*/  LDS R36, [R60+0x30] ;  /* 0x000030003c247984 */ /* 0x0002220000000800 */
[----:B--2---:R-:W-:Y:S01]  /*19f0*/  FADD.FTZ R54, R54, UR4 ;  /* 0x0000000436367e21 */ /* 0x004fe20008010000 */
[----:B------:R-:W-:Y:S02]  /*1a00*/  ISETP.EQ.OR P5, PT, RZ, UR7, P5 ;  /* 0x00000007ff007c0c */ /* 0x000fe4000afa2670 */
[----:B------:R1:W2:Y:S01]  /*1a10*/  LDS R35, [R59+0x34] ;  /* 0x000034003b237984 */ /* 0x0002a20000000800 */
[----:B---3--:R-:W-:Y:S01]  /*1a20*/  FADD.FTZ R53, R53, UR4 ;  /* 0x0000000435357e21 */ /* 0x008fe20008010000 */
[----:B------:R-:W-:-:S02]  /*1a30*/  FSETP.GTU.FTZ.AND P4, PT, R55, 20, PT ;  /* 0x41a000003700780b */ /* 0x000fc40003f9c000 */
[----:B------:R1:W3:Y:S01]  /*1a40*/  LDS R34, [R58+0x38] ;  /* 0x000038003a227984 */ /* 0x0002e20000000800 */
[----:B----4-:R-:W-:Y:S01]  /*1a50*/  FADD.FTZ R52, R52, UR4 ;  /* 0x0000000434347e21 */ /* 0x010fe20008010000 */
[----:B------:R-:W-:Y:S02]  /*1a60*/  FSETP.GTU.FTZ.AND P3, PT, R54, 20, PT ;  /* 0x41a000003600780b */ /* 0x000fe40003f7c000 */
[----:B------:R1:W4:Y:S01]  /*1a70*/  LDS R33, [R57+0x3c] ;  /* 0x00003c0039217984 */ /* 0x0003220000000800 */
        /* <DEDUP_REMOVED lines=39> */
.L_x_2941:
[----:B-1----:R-:W-:Y:S05]  /*1cf0*/  BSYNC B0 ;  /* 0x0000000000007941 */ /* 0x002fea0003800000 */
.L_x_2940:
[----:B------:R-:W-:Y:S01]  /*1d00*/  ISETP.EQ.OR P4, PT, RZ, UR7, P4 ;  /* 0x00000007ff007c0c */ /* 0x000fe2000a782670 */
[----:B------:R-:W-:Y:S01]  /*1d10*/  BSSY B0, `(.L_x_2942) ;  /* 0x0000024000007945 */ /* 0x000fe20003800000 */
[----:B------:R-:W-:Y:S01]  /*1d20*/  FSETP.GTU.FTZ.AND P5, PT, R49, 20, PT ;  /* 0x41a000003100780b */ /* 0x000fe20003fbc000 */
[----:B------:R-:W-:Y:S01]  /*1d30*/  FADD.FTZ R48, R48, UR4 ;  /* 0x0000000430307e21 */ /* 0x000fe20008010000 */
[----:B------:R-:W-:-:S09]  /*1d40*/  ISETP.EQ.OR P3, PT, RZ, UR7, P3 ;  /* 0x00000007ff007c0c */ /* 0x000fd20009f62670 */
[----:B------:R-:W-:Y:S05]  /*1d50*/  @P4 BRA `(.L_x_2943) ;  /* 0x000001f000004947 */ /* 0x000fea0003800000 */
[----:B------:R-:W-:Y:S02]  /*1d60*/  FMUL.FTZ R55, R55, 1.4426950216293334961 ;  /* 0x3fb8aa3b37377820 */ /* 0x000fe40000410000 */
[----:B------:R-:W-:Y:S02]  /*1d70*/  IMAD.MOV.U32 R19, RZ, RZ, 0x3e800000 ;  /* 0x3e800000ff137424 */ /* 0x000fe400078e00ff */
[----:B------:R-:W1:Y:S01]  /*1d80*/  MUFU.EX2 R17, R55 ;  /* 0x0000003700117308 */ /* 0x000e620000000800 */
[----:B------:R-:W-:Y:S02]  /*1d90*/  IMAD.MOV.U32 R12, RZ, RZ, 0x3d39bf78 ;  /* 0x3d39bf78ff0c7424 */ /* 0x000fe400078e00ff */
        /* <DEDUP_REMOVED lines=27> */
.L_x_2943:
[----:B------:R-:W-:Y:S05]  /*1f50*/  BSYNC B0 ;  /* 0x0000000000007941 */ /* 0x000fea0003800000 */
.L_x_2942:
[----:B------:R-:W-:Y:S01]  /*1f60*/  BSSY B0, `(.L_x_2944) ;  /* 0x0000023000007945 */ /* 0x000fe20003800000 */
[----:B------:R-:W-:Y:S01]  /*1f70*/  FSETP.GTU.FTZ.AND P4, PT, R48, 20, PT ;  /* 0x41a000003000780b */ /* 0x000fe20003f9c000 */
[----:B------:R-:W-:Y:S01]  /*1f80*/  FADD.FTZ R39, R39, UR4 ;  /* 0x0000000427277e21 */ /* 0x000fe20008010000 */
[----:B------:R-:W-:Y:S06]  /*1f90*/  @P3 BRA `(.L_x_2945) ;  /* 0x000001f000003947 */ /* 0x000fec0003800000 */
        /* <DEDUP_REMOVED lines=31> */
.L_x_2945:
[----:B------:R-:W-:Y:S05]  /*2190*/  BSYNC B0 ;  /* 0x0000000000007941 */ /* 0x000fea0003800000 */
.L_x_2944:
        /* <DEDUP_REMOVED lines=37> */
.L_x_2947:
[----:B------:R-:W-:Y:S05]  /*23f0*/  BSYNC B0 ;  /* 0x0000000000007941 */ /* 0x000fea0003800000 */
.L_x_2946:
[----:B------:R-:W-:Y:S01]  /*2400*/  BSSY B0, `(.L_x_2948) ;  /* 0x0000023000007945 */ /* 0x000fe20003800000 */
[----:B------:R-:W-:Y:S01]  /*2410*/  FSETP.GTU.FTZ.AND P2, PT, R38, 20, PT ;  /* 0x41a000002600780b */ /* 0x000fe20003f5c000 */
[----:B0-----:R-:W-:Y:S01]  /*2420*/  FADD.FTZ R37, R37, UR4 ;  /* 0x0000000425257e21 */ /* 0x001fe20008010000 */
[----:B------:R-:W-:Y:S06]  /*2430*/  @P1 BRA `(.L_x_2949) ;  /* 0x000001f000001947 */ /* 0x000fec0003800000 */
[----:B------:R-:W-:Y:S02]  /*2440*/  FMUL.FTZ R52, R52, 1.4426950216293334961 ;  /* 0x3fb8aa3b34347820 */ /* 0x000fe40000410000 */
[----:B------:R-:W-:Y:S02]  /*2450*/  IMAD.MOV.U32 R19, RZ, RZ, 0x3e800000 ;  /* 0x3e800000ff137424 */ /* 0x000fe400078e00ff */
[----:B------:R-:W0:Y:S01]  /*2460*/  MUFU.EX2 R17, R52 ;  /* 0x0000003400117308 */ /* 0x000e220000000800 */
[----:B------:R-:W-:Y:S02]  /*2470*/  IMAD.MOV.U32 R12, RZ, RZ, 0x3d39bf78 ;  /* 0x3d39bf78ff0c7424 */ /* 0x000fe400078e00ff */
        /* <DEDUP_REMOVED lines=27> */
.L_x_2949:
[----:B------:R-:W-:Y:S05]  /*2630*/  BSYNC B0 ;  /* 0x0000000000007941 */ /* 0x000fea0003800000 */
.L_x_2948:
        /* <DEDUP_REMOVED lines=37> */
.L_x_2951:
[----:B------:R-:W-:Y:S05]  /*2890*/  BSYNC B0 ;  /* 0x0000000000007941 */ /* 0x000fea0003800000 */
.L_x_2950:
        /* <DEDUP_REMOVED lines=35> */
.L_x_2953:
[----:B------:R-:W-:Y:S05]  /*2ad0*/  BSYNC B0 ;  /* 0x0000000000007941 */ /* 0x000fea0003800000 */
.L_x_2952:
[----:B------:R-:W-:Y:S01]  /*2ae0*/  ISETP.EQ.OR P5, PT, RZ, UR7, P5 ;  /* 0x00000007ff007c0c */ /* 0x000fe2000afa2670 */
[----:B------:R-:W-:Y:S01]  /*2af0*/  BSSY B0, `(.L_x_2954) ;  /* 0x0000024000007945 */ /* 0x000fe20003800000 */
[----:B------:R-:W-:Y:S01]  /*2b00*/  FSETP.GTU.FTZ.AND P6, PT, R35, 20, PT ;  /* 0x41a000002300780b */ /* 0x000fe20003fdc000 */
[----:B---3--:R-:W-:Y:S01]  /*2b10*/  FADD.FTZ R34, R34, UR4 ;  /* 0x0000000422227e21 */ /* 0x008fe20008010000 */
[----:B------:R-:W-:-:S09]  /*2b20*/  ISETP.EQ.OR P4, PT, RZ, UR7, P4 ;  /* 0x00000007ff007c0c */ /* 0x000fd2000a782670 */
[----:B------:R-:W-:Y:S05]  /*2b30*/  @P5 BRA `(.L_x_2955) ;  /* 0x000001f000005947 */ /* 0x000fea0003800000 */
        /* <DEDUP_REMOVED lines=31> */
.L_x_2955:
[----:B------:R-:W-:Y:S05]  /*2d30*/  BSYNC B0 ;  /* 0x0000000000007941 */ /* 0x000fea0003800000 */
.L_x_2954:
[----:B------:R-:W-:Y:S01]  /*2d40*/  BSSY B0, `(.L_x_2956) ;  /* 0x0000023000007945 */ /* 0x000fe20003800000 */
[----:B------:R-:W-:Y:S01]  /*2d50*/  FSETP.GTU.FTZ.AND P5, PT, R34, 20, PT ;  /* 0x41a000002200780b */ /* 0x000fe20003fbc000 */
[----:B----4-:R-:W-:Y:S01]  /*2d60*/  FADD.FTZ R33, R33, UR4 ;  /* 0x0000000421217e21 */ /* 0x010fe20008010000 */
        /* <DEDUP_REMOVED lines=32> */
.L_x_2957:
[----:B------:R-:W-:Y:S05]  /*2f70*/  BSYNC B0 ;  /* 0x0000000000007941 */ /* 0x000fea0003800000 */
.L_x_2956:
        /* <DEDUP_REMOVED lines=42> */
.L_x_2959:
[----:B------:R-:W-:Y:S05]  /*3220*/  BSYNC B0 ;  /* 0x0000000000007941 */ /* 0x000fea0003800000 */
.L_x_2958:
        /* <DEDUP_REMOVED lines=33> */
.L_x_2961:
[----:B------:R-:W-:Y:S05]  /*3440*/  BSYNC B0 ;  /* 0x0000000000007941 */ /* 0x000fea0003800000 */
.L_x_2960:
        /* <DEDUP_REMOVED lines=33> */
.L_x_2963:
[----:B------:R-:W-:Y:S05]  /*3660*/  BSYNC B0 ;  /* 0x0000000000007941 */ /* 0x000fea0003800000 */
.L_x_2962:
[----:B------:R-:W-:Y:S01]  /*3670*/  BSSY B0, `(.L_x_2964) ;  /* 0x0000021000007945 */ /* 0x000fe20003800000 */
        /* <DEDUP_REMOVED lines=32> */
.L_x_2965:
[----:B------:R-:W-:Y:S05]  /*3880*/  BSYNC B0 ;  /* 0x0000000000007941 */ /* 0x000fea0003800000 */
.L_x_2964:
        /* <DEDUP_REMOVED lines=33> */
.L_x_2967:
[----:B------:R-:W-:Y:S05]  /*3aa0*/  BSYNC B0 ;  /* 0x0000000000007941 */ /* 0x000fea0003800000 */
.L_x_2966:
        /* <DEDUP_REMOVED lines=33> */
.L_x_2969:
[----:B------:R-:W-:Y:S05]  /*3cc0*/  BSYNC B0 ;  /* 0x0000000000007941 */ /* 0x000fea0003800000 */
.L_x_2968:
        /* <DEDUP_REMOVED lines=33> */
.L_x_2971:
[----:B------:R-:W-:Y:S05]  /*3ee0*/  BSYNC B0 ;  /* 0x0000000000007941 */ /* 0x000fea0003800000 */
.L_x_2970:
        /* <DEDUP_REMOVED lines=32> */
[----:B------:R-:W-:Y:S01]  /*40f0*/  FMUL.FTZ R5, R44, R49 ;  /* 0x000000312c057220 */ /* 0x000fe20000410000 */
[----:B0-----:R-:W-:Y:S01]  /*4100*/  LOP3.LUT R2, R2, 0x1f, RZ, 0xc0, !PT ;  /* 0x0000001f02027812 */ /* 0x001fe200078ec0ff */
[----:B------:R-:W-:Y:S02]  /*4110*/  FMUL.FTZ R4, R4, R39 ;  /* 0x0000002704047220 */ /* 0x000fe40000410000 */
[----:B------:R-:W-:Y:S01]  /*4120*/  FMUL.FTZ R3, R42, R37 ;  /* 0x000000252a037220 */ /* 0x000fe20000410000 */
[----:B------:R-:W-:Y:S01]  /*4130*/  ISETP.NE.AND P0, PT, R2, RZ, PT ;  /* 0x000000ff0200720c */ /* 0x000fe20003f05270 */
[----:B------:R-:W-:-:S02]  /*4140*/  FMUL.FTZ R2, R40, R35 ;  /* 0x0000002328027220 */ /* 0x000fc40000410000 */
[----:B------:R-:W-:Y:S01]  /*4150*/  FMUL.FTZ R0, R0, R33 ;  /* 0x0000002100007220 */ /* 0x000fe20000410000 */
[----:B------:R-:W-:Y:S02]  /*4160*/  ISETP.EQ.OR P0, PT, RZ, UR6, P0 ;  /* 0x00000006ff007c0c */ /* 0x000fe40008702670 */
.L_x_2977:
[----:B------:R-:W-:Y:S01]  /*4170*/  USHF.R.S32.HI UR28, URZ, 0x1f, UR7 ;  /* 0x0000001f3f1c7899 */ /* 0x000fe20008011407 */
[----:B-1----:R-:W-:Y:S01]  /*4180*/  IMAD.U32 R41, RZ, RZ, UR7 ;  /* 0x00000007ff297e24 */ /* 0x002fe2000f8e00ff */
[----:B------:R-:W-:Y:S01]  /*4190*/  ULDC.64 UR26, c[0x0][0x1a0] ;  /* 0x00006800001a7ab9 */ /* 0x000fe20000000a00 */
[----:B------:R-:W-:Y:S01]  /*41a0*/  CS2R R46, SRZ ;  /* 0x00000000002e7805 */ /* 0x000fe2000001ff00 */
[----:B------:R-:W-:Y:S01]  /*41b0*/  UIMAD UR26, UR28, UR26, URZ ;  /* 0x0000001a1c1a72a4 */ /* 0x000fe2000f8e023f */
[----:B------:R-:W-:Y:S01]  /*41c0*/  IMAD.WIDE.U32 R40, R41, c[0x0][0x1a0], R84 ;  /* 0x0000680029287a25 */ /* 0x000fe200078e0054 */
[----:B------:R-:W-:Y:S01]  /*41d0*/  ULDC UR29, c[0x0][0x168] ;  /* 0x00005a00001d7ab9 */ /* 0x000fe20000000800 */
[----:B------:R-:W-:Y:S01]  /*41e0*/  CS2R R86, SRZ ;  /* 0x0000000000567805 */ /* 0x000fe2000001ff00 */
[----:B------:R-:W-:Y:S01]  /*41f0*/  UIMAD UR26, UR7, UR27, UR26 ;  /* 0x0000001b071a72a4 */ /* 0x000fe2000f8e021a */
[----:B------:R-:W-:Y:S01]  /*4200*/  HFMA2.MMA R115, -RZ, RZ, 0, 0 ;  /* 0x00000000ff737435 */ /* 0x000fe200000001ff */
[C---:B------:R-:W-:Y:S01]  /*4210*/  LEA R42, P1, R40.reuse, UR13, 0x2 ;  /* 0x0000000d282a7c11 */ /* 0x040fe2000f8210ff */
[----:B------:R-:W-:Y:S01]  /*4220*/  UMOV UR27, 0xfffff800 ;  /* 0xfffff800001b7882 */ /* 0x000fe20000000000 */
[----:B0-----:R-:W-:Y:S01]  /*4230*/  CS2R R88, SRZ ;  /* 0x0000000000587805 */ /* 0x001fe2000001ff00 */
[----:B------:R-:W-:Y:S01]  /*4240*/  UIMAD UR27, UR6, UR27, UR29 ;  /* 0x0000001b061b72a4 */ /* 0x000fe2000f8e021d */
[----:B------:R-:W-:Y:S01]  /*4250*/  IADD3 R41, R41, UR26, RZ ;  /* 0x0000001a29297c10 */ /* 0x000fe2000fffe0ff */
[----:B------:R-:W-:Y:S01]  /*4260*/  ULDC.64 UR30, c[0x0][0x180] ;  /* 0x00006000001e7ab9 */ /* 0x000fe20000000a00 */
[----:B------:R-:W-:Y:S01]  /*4270*/  CS2R R116, SRZ ;  /* 0x0000000000747805 */ /* 0x000fe2000001ff00 */
[----:B------:R-:W-:Y:S01]  /*4280*/  UIMAD UR25, UR22, UR30, URZ ;  /* 0x0000001e161972a4 */ /* 0x000fe2000f8e023f */
[----:B------:R-:W-:Y:S01]  /*4290*/  LEA.HI.X R43, R40, UR15, R41, 0x2, P1 ;  /* 0x0000000f282b7c11 */ /* 0x000fe200088f1429 */
[----:B------:R-:W-:Y:S01]  /*42a0*/  UIMAD.WIDE.U32 UR18, UR17, UR30, URZ ;  /* 0x0000001e111272a5 */ /* 0x000fe2000f8e003f */
[----:B------:R-:W-:Y:S01]  /*42b0*/  ISETP.GE.AND P2, PT, R84, UR27, PT ;  /* 0x0000001b54007c0c */ /* 0x000fe2000bf46270 */
[----:B------:R-:W-:Y:S01]  /*42c0*/  UIMAD UR25, UR17, UR31, UR25 ;  /* 0x0000001f111972a4 */ /* 0x000fe2000f8e0219 */
[----:B------:R-:W-:-:S02]  /*42d0*/  ISETP.GE.AND P3, PT, R110, UR27, PT ;  /* 0x0000001b6e007c0c */ /* 0x000fc4000bf66270 */
[----:B------:R-:W-:Y:S01]  /*42e0*/  ISETP.GE.AND P4, PT, R109, UR27, PT ;  /* 0x0000001b6d007c0c */ /* 0x000fe2000bf86270 */
[----:B------:R-:W-:Y:S01]  /*42f0*/  CS2R R118, SRZ ;  /* 0x0000000000767805 */ /* 0x000fe2000001ff00 */
[----:B------:R-:W-:Y:S01]  /*4300*/  ISETP.GE.AND P5, PT, R108, UR27, PT ;  /* 0x0000001b6c007c0c */ /* 0x000fe2000bfa6270 */
[----:B------:R-:W-:Y:S01]  /*4310*/  ULDC.64 UR30, c[0x0][0x188] ;  /* 0x00006200001e7ab9 */ /* 0x000fe20000000a00 */
[----:B------:R-:W-:Y:S01]  /*4320*/  ISETP.GE.AND P6, PT, R107, UR27, PT ;  /* 0x0000001b6b007c0c */ /* 0x000fe2000bfc6270 */
[----:B------:R-:W-:Y:S01]  /*4330*/  UIADD3 UR19, UR19, UR25, URZ ;  /* 0x0000001913137290 */ /* 0x000fe2000fffe03f */
[----:B------:R-:W-:Y:S01]  /*4340*/  ISETP.GE.AND P1, PT, R106, UR27, PT ;  /* 0x0000001b6a007c0c */ /* 0x000fe2000bf26270 */
[----:B------:R-:W-:Y:S02]  /*4350*/  UIMAD UR25, UR28, UR30, URZ ;  /* 0x0000001e1c1972a4 */ /* 0x000fe4000f8e023f */
[----:B------:R0:W2:Y:S01]  /*4360*/  @!P2 LDG.E R47, [R42.64] ;  /* 0x000000142a2fa981 */ /* 0x0000a2000c1e1900 */
[----:B------:R-:W-:Y:S01]  /*4370*/  ISETP.GE.AND P2, PT, R105, UR27, PT ;  /* 0x0000001b69007c0c */ /* 0x000fe2000bf46270 */
[----:B------:R-:W-:-:S02]  /*4380*/  UIMAD UR26, UR7, UR31, UR25 ;  /* 0x0000001f071a72a4 */ /* 0x000fc4000f8e0219 */
[----:B------:R0:W3:Y:S01]  /*4390*/  @!P3 LDG.E R46, [R42.64+0x80] ;  /* 0x000080142a2eb981 */ /* 0x0000e2000c1e1900 */
[----:B------:R-:W-:Y:S01]  /*43a0*/  ISETP.GE.AND P3, PT, R104, UR27, PT ;  /* 0x0000001b68007c0c */ /* 0x000fe2000bf66270 */
[----:B------:R-:W-:Y:S02]  /*43b0*/  UIMAD.WIDE.U32 UR18, UR7, UR30, UR18 ;  /* 0x0000001e071272a5 */ /* 0x000fe4000f8e0012 */
[----:B------:R0:W4:Y:S01]  /*43c0*/  @!P4 LDG.E R87, [R42.64+0x100] ;  /* 0x000100142a57c981 */ /* 0x000122000c1e1900 */
[----:B------:R-:W-:Y:S01]  /*43d0*/  ISETP.GE.AND P4, PT, R103, UR27, PT ;  /* 0x0000001b67007c0c */ /* 0x000fe2000bf86270 */
[----:B------:R-:W-:Y:S01]  /*43e0*/  CS2R R122, SRZ ;  /* 0x00000000007a7805 */ /* 0x000fe2000001ff00 */
[----:B------:R-:W-:Y:S01]  /*43f0*/  CS2R R124, SRZ ;  /* 0x00000000007c7805 */ /* 0x000fe2000001ff00 */
[----:B------:R0:W5:Y:S01]  /*4400*/  @!P5 LDG.E R86, [R42.64+0x180] ;  /* 0x000180142a56d981 */ /* 0x000162000c1e1900 */
[----:B------:R-:W-:Y:S01]  /*4410*/  ISETP.GE.AND P5, PT, R102, UR27, PT ;  /* 0x0000001b66007c0c */ /* 0x000fe2000bfa6270 */
[----:B------:R-:W-:-:S02]  /*4420*/  ULDC.64 UR30, c[0x0][0x220] ;  /* 0x00008800001e7ab9 */ /* 0x000fc40000000a00 */
        /* <DEDUP_REMOVED lines=13> */
[----:B------:R-:W-:Y:S01]  /*4500*/  ULEA UR25, UP0, UR18, UR30, 0x2 ;  /* 0x0000001e12197291 */ /* 0x000fe2000f80103f */
[----:B------:R-:W-:Y:S01]  /*4510*/  IMAD.MOV.U32 R128, RZ, RZ, RZ ;  /* 0x000000ffff807224 */ /* 0x000fe200078e00ff */
[----:B------:R-:W-:Y:S01]  /*4520*/  UIADD3 UR19, UR19, UR26, URZ ;  /* 0x0000001a13137290 */ /* 0x000fe2000fffe03f */
[----:B------:R0:W5:Y:S03]  /*4530*/  @!P6 LDG.E R123, [R42.64+0x500] ;  /* 0x000500142a7be981 */ /* 0x000166000c1e1900 */
[----:B------:R-:W-:Y:S01]  /*4540*/  ULEA.HI.X UR18, UR18, UR31, UR19, 0x2, UP0 ;  /* 0x0000001f12127291 */ /* 0x000fe200080f1413 */
[----:B------:R0:W5:Y:S04]  /*4550*/  @!P1 LDG.E R124, [R42.64+0x580] ;  /* 0x000580142a7c9981 */ /* 0x000168000c1e1900 */
[----:B------:R0:W5:Y:S04]  /*4560*/  @!P2 LDG.E R125, [R42.64+0x600] ;  /* 0x000600142a7da981 */ /* 0x000168000c1e1900 */
[----:B------:R0:W5:Y:S04]  /*4570*/  @!P3 LDG.E R126, [R42.64+0x680] ;  /* 0x000680142a7eb981 */ /* 0x000168000c1e1900 */
[----:B------:R0:W5:Y:S01]  /*4580*/  @!P4 LDG.E R127, [R42.64+0x700] ;  /* 0x000700142a7fc981 */ /* 0x000162000c1e1900 */
[----:B------:R-:W-:Y:S01]  /*4590*/  IMAD.U32 R45, RZ, RZ, UR18 ;  /* 0x00000012ff2d7e24 */ /* 0x000fe2000f8e00ff */
[----:B------:R-:W-:Y:S01]  /*45a0*/  MOV R44, UR25 ;  /* 0x00000019002c7c02 */ /* 0x000fe20008000f00 */
[----:B------:R-:W-:Y:S01]  /*45b0*/  ULDC.64 UR18, c[0x0][0x1c0] ;  /* 0x0000700000127ab9 */ /* 0x000fe20000000a00 */
[----:B------:R0:W5:Y:S04]  /*45c0*/  @!P5 LDG.E R128, [R42.64+0x780] ;  /* 0x000780142a80d981 */ /* 0x000168000c1e1900 */
[----:B------:R-:W5:Y:S01]  /*45d0*/  LDG.E R45, [R44.64] ;  /* 0x000000142c2d7981 */ /* 0x000f62000c1e1900 */
[----:B------:R-:W-:Y:S01]  /*45e0*/  MOV R41, UR7 ;  /* 0x0000000700297c02 */ /* 0x000fe20008000f00 */
[----:B------:R-:W-:Y:S01]  /*45f0*/  UIMAD UR18, UR28, UR18, URZ ;  /* 0x000000121c1272a4 */ /* 0x000fe2000f8e023f */
[----:B------:R-:W-:-:S03]  /*4600*/  ISETP.GE.AND P2, PT, R84, UR27, PT ;  /* 0x0000001b54007c0c */ /* 0x000fc6000bf46270 */
[----:B------:R-:W-:Y:S01]  /*4610*/  UIMAD UR18, UR7, UR19, UR18 ;  /* 0x00000013071272a4 */ /* 0x000fe2000f8e0212 */
[----:B------:R-:W-:Y:S01]  /*4620*/  IMAD.WIDE.U32 R40, R41, c[0x0][0x1c0], R84 ;  /* 0x0000700029287a25 */ /* 0x000fe200078e0054 */
[----:B------:R-:W-:Y:S02]  /*4630*/  ISETP.GE.AND P3, PT, R110, UR27, PT ;  /* 0x0000001b6e007c0c */ /* 0x000fe4000bf66270 */
[----:B------:R-:W-:Y:S02]  /*4640*/  ISETP.GE.AND P4, PT, R109, UR27, PT ;  /* 0x0000001b6d007c0c */ /* 0x000fe4000bf86270 */
[----:B0-----:R-:W-:Y:S02]  /*4650*/  LEA R42, P1, R40, UR14, 0x2 ;  /* 0x0000000e282a7c11 */ /* 0x001fe4000f8210ff */
[----:B------:R-:W-:Y:S01]  /*4660*/  IADD3 R41, R41, UR18, RZ ;  /* 0x0000001229297c10 */ /* 0x000fe2000fffe0ff */
[----:B------:R-:W-:-:S03]  /*4670*/  CS2R R120, SRZ ;  /* 0x0000000000787805 */ /* 0x000fc6000001ff00 */
[----:B------:R-:W-:Y:S02]  /*4680*/  LEA.HI.X R43, R40, UR16, R41, 0x2, P1 ;  /* 0x00000010282b7c11 */ /* 0x000fe400088f1429 */
[----:B------:R-:W-:Y:S02]  /*4690*/  ISETP.GE.AND P5, PT, R108, UR27, PT ;  /* 0x0000001b6c007c0c */ /* 0x000fe4000bfa6270 */
[----:B------:R-:W-:Y:S02]  /*46a0*/  ISETP.GE.AND P6, PT, R107, UR27, PT ;  /* 0x0000001b6b007c0c */ /* 0x000fe4000bfc6270 */
[----:B------:R-:W-:Y:S01]  /*46b0*/  ISETP.GE.AND P1, PT, R106, UR27, PT ;  /* 0x0000001b6a007c0c */ /* 0x000fe2000bf26270 */
[----:B------:R-:W0:Y:S01]  /*46c0*/  S2R R129, SR_TID.X ;  /* 0x0000000000817919 */ /* 0x000e220000002100 */
[----:B------:R-:W-:Y:S01]  /*46d0*/  CS2R R40, SRZ ;  /* 0x0000000000287805 */ /* 0x000fe2000001ff00 */
[----:B0-----:R-:W-:-:S04]  /*46e0*/  SHF.L.U32 R129, R129, 0x4, RZ ;  /* 0x0000000481817819 */ /* 0x001fc800000006ff */
[----:B------:R-:W-:Y:S01]  /*46f0*/  IADD3 R129, R129, 0x1, RZ ;  /* 0x0000000181817810 */ /* 0x000fe20007ffe0ff */
[----:B--2---:R-:W-:Y:S04]  /*4700*/  STS [R94], R47 ;  /* 0x0000002f5e007388 */ /* 0x004fe80000000800 */
[----:B---3--:R-:W-:Y:S04]  /*4710*/  STS [R93+0x80], R46 ;  /* 0x0000802e5d007388 */ /* 0x008fe80000000800 */
[----:B----4-:R-:W-:Y:S04]  /*4720*/  STS [R92+0x100], R87 ;  /* 0x000100575c007388 */ /* 0x010fe80000000800 */
[----:B-----5:R-:W-:Y:S04]  /*4730*/  STS [R91+0x180], R86 ;  /* 0x000180565b007388 */ /* 0x020fe80000000800 */
[----:B------:R-:W-:Y:S04]  /*4740*/  STS [R90+0x200], R89 ;  /* 0x000200595a007388 */ /* 0x000fe80000000800 */
[----:B------:R-:W-:Y:S04]  /*4750*/  STS [R83+0x280], R88 ;  /* 0x0002805853007388 */ /* 0x000fe80000000800 */
[----:B------:R-:W-:Y:S04]  /*4760*/  STS [R82+0x300], R115 ;  /* 0x0003007352007388 */ /* 0x000fe80000000800 */
[----:B------:R0:W-:Y:S04]  /*4770*/  STS [R81+0x380], R116 ;  /* 0x0003807451007388 */ /* 0x0001e80000000800 */
[----:B------:R-:W-:Y:S04]  /*4780*/  STS [R80+0x400], R117 ;  /* 0x0004007550007388 */ /* 0x000fe80000000800 */
[----:B------:R-:W-:Y:S01]  /*4790*/  STS [R79+0x480], R118 ;  /* 0x000480764f007388 */ /* 0x000fe20000000800 */
[----:B0-----:R-:W-:-:S03]  /*47a0*/  IMAD.MOV.U32 R81, RZ, RZ, RZ ;  /* 0x000000ffff517224 */ /* 0x001fc600078e00ff */
[----:B------:R-:W-:Y:S04]  /*47b0*/  STS [R78+0x500], R123 ;  /* 0x0005007b4e007388 */ /* 0x000fe80000000800 */
[----:B------:R-:W-:Y:S04]  /*47c0*/  STS [R77+0x580], R124 ;  /* 0x0005807c4d007388 */ /* 0x000fe80000000800 */
[----:B------:R-:W-:Y:S04]  /*47d0*/  STS [R76+0x600], R125 ;  /* 0x0006007d4c007388 */ /* 0x000fe80000000800 */
[----:B------:R-:W-:Y:S04]  /*47e0*/  STS [R75+0x680], R126 ;  /* 0x0006807e4b007388 */ /* 0x000fe80000000800 */
[----:B------:R-:W-:Y:S04]  /*47f0*/  STS [R74+0x700], R127 ;  /* 0x0007007f4a007388 */ /* 0x000fe80000000800 */
[----:B------:R0:W-:Y:S01]  /*4800*/  STS [R73+0x780], R128 ;  /* 0x0007808049007388 */ /* 0x0001e20000000800 */
[----:B------:R-:W-:-:S06]  /*4810*/  NOP ;  /* 0x0000000000007918 */ /* 0x000fcc0000000000 */
[----:B------:R1:W2:Y:S01]  /*4820*/  @!P2 LDG.E R121, [R42.64] ;  /* 0x000000142a79a981 */ /* 0x0002a2000c1e1900 */
[----:B------:R-:W-:-:S03]  /*4830*/  ISETP.GE.AND P2, PT, R105, UR27, PT ;  /* 0x0000001b69007c0c */ /* 0x000fc6000bf46270 */
[----:B------:R1:W3:Y:S01]  /*4840*/  @!P3 LDG.E R122, [R42.64+0x80] ;  /* 0x000080142a7ab981 */ /* 0x0002e2000c1e1900 */
[----:B------:R-:W-:-:S03]  /*4850*/  ISETP.GE.AND P3, PT, R104, UR27, PT ;  /* 0x0000001b68007c0c */ /* 0x000fc6000bf66270 */
[----:B------:R1:W4:Y:S01]  /*4860*/  @!P4 LDG.E R81, [R42.64+0x100] ;  /* 0x000100142a51c981 */ /* 0x000322000c1e1900 */
[----:B------:R-:W-:Y:S01]  /*4870*/  ISETP.GE.AND P4, PT, R103, UR27, PT ;  /* 0x0000001b67007c0c */ /* 0x000fe2000bf86270 */
[----:B0-----:R-:W-:Y:S01]  /*4880*/  FMUL.FTZ R73, R45, 1.4426950216293334961 ;  /* 0x3fb8aa3b2d497820 */ /* 0x001fe20000410000 */
[----:B------:R-:W-:Y:S01]  /*4890*/  MOV R118, RZ ;  /* 0x000000ff00767202 */ /* 0x000fe20000000f00 */
[----:B------:R-:W-:Y:S01]  /*48a0*/  CS2R R116, SRZ ;  /* 0x0000000000747805 */ /* 0x000fe2000001ff00 */
[----:B------:R-:W-:Y:S01]  /*48b0*/  CS2R R88, SRZ ;  /* 0x0000000000587805 */ /* 0x000fe2000001ff00 */
[----:B------:R-:W-:Y:S01]  /*48c0*/  IMAD.MOV.U32 R47, RZ, RZ, RZ ;  /* 0x000000ffff2f7224 */ /* 0x000fe200078e00ff */
[----:B------:R1:W5:Y:S01]  /*48d0*/  @!P5 LDG.E R120, [R42.64+0x180] ;  /* 0x000180142a78d981 */ /* 0x000362000c1e1900 */
[----:B------:R-:W-:Y:S01]  /*48e0*/  FMUL.FTZ R45, R73, R56 ;  /* 0x00000038492d7220 */ /* 0x000fe20000410000 */
[----:B------:R-:W-:Y:S02]  /*48f0*/  ISETP.GE.AND P5, PT, R102, UR27, PT ;  /* 0x0000001b66007c0c */ /* 0x000fe4000bfa6270 */
[----:B------:R1:W2:Y:S01]  /*4900*/  @!P6 LDG.E R119, [R42.64+0x200] ;  /* 0x000200142a77e981 */ /* 0x0002a2000c1e1900 */
[----:B------:R-:W-:Y:S01]  /*4910*/  ISETP.GE.AND P6, PT, R101, UR27, PT ;  /* 0x0000001b65007c0c */ /* 0x000fe2000bfc6270 */
[----:B------:R0:W1:Y:S02]  /*4920*/  MUFU.EX2 R133, R45 ;  /* 0x0000002d00857308 */ /* 0x0000640000000800 */
[----:B------:R1:W2:Y:S01]  /*4930*/  @!P1 LDG.E R118, [R42.64+0x280] ;  /* 0x000280142a769981 */ /* 0x0002a2000c1e1900 */
[----:B------:R-:W-:-:S03]  /*4940*/  ISETP.GE.AND P1, PT, R100, UR27, PT ;  /* 0x0000001b64007c0c */ /* 0x000fc6000bf26270 */
[----:B------:R1:W2:Y:S01]  /*4950*/  @!P2 LDG.E R117, [R42.64+0x300] ;  /* 0x000300142a75a981 */ /* 0x0002a2000c1e1900 */
[----:B------:R-:W-:Y:S01]  /*4960*/  ISETP.GE.AND P2, PT, R99, UR27, PT ;  /* 0x0000001b63007c0c */ /* 0x000fe2000bf46270 */
[----:B0-----:R-:W-:Y:S02]  /*4970*/  FMUL.FTZ R45, R73, R54 ;  /* 0x00000036492d7220 */ /* 0x001fe40000410000 */
[----:B------:R1:W2:Y:S01]  /*4980*/  @!P3 LDG.E R88, [R42.64+0x380] ;  /* 0x000380142a58b981 */ /* 0x0002a2000c1e1900 */
[----:B------:R-:W-:-:S03]  /*4990*/  ISETP.GE.AND P3, PT, R98, UR27, PT ;  /* 0x0000001b62007c0c */ /* 0x000fc6000bf66270 */
[----:B------:R1:W2:Y:S01]  /*49a0*/  @!P4 LDG.E R47, [R42.64+0x400] ;  /* 0x000400142a2fc981 */ /* 0x0002a2000c1e1900 */
[----:B------:R-:W-:Y:S01]  /*49b0*/  ISETP.GE.AND P4, PT, R97, UR27, PT ;  /* 0x0000001b61007c0c */ /* 0x000fe2000bf86270 */
[----:B------:R0:W1:Y:S02]  /*49c0*/  MUFU.EX2 R137, R45 ;  /* 0x0000002d00897308 */ /* 0x0000640000000800 */
[----:B------:R1:W2:Y:S01]  /*49d0*/  @!P5 LDG.E R116, [R42.64+0x480] ;  /* 0x000480142a74d981 */ /* 0x0002a2000c1e1900 */
[----:B------:R-:W-:-:S03]  /*49e0*/  FMUL.FTZ R46, R73, R55 ;  /* 0x00000037492e7220 */ /* 0x000fc60000410000 */
[----:B------:R1:W2:Y:S01]  /*49f0*/  @!P6 LDG.E R89, [R42.64+0x500] ;  /* 0x000500142a59e981 */ /* 0x0002a2000c1e1900 */
[----:B0-----:R-:W-:-:S03]  /*4a00*/  CS2R R44, SRZ ;  /* 0x00000000002c7805 */ /* 0x001fc6000001ff00 */
[----:B------:R1:W2:Y:S01]  /*4a10*/  @!P2 LDG.E R41, [R42.64+0x600] ;  /* 0x000600142a29a981 */ /* 0x0002a2000c1e1900 */
[----:B------:R-:W-:-:S03]  /*4a20*/  ISETP.GE.AND P5, PT, R96, UR27, PT ;  /* 0x0000001b60007c0c */ /* 0x000fc6000bfa6270 */
[----:B------:R1:W2:Y:S04]  /*4a30*/  @!P3 LDG.E R40, [R42.64+0x680] ;  /* 0x000680142a28b981 */ /* 0x0002a8000c1e1900 */
[----:B------:R1:W2:Y:S01]  /*4a40*/  @!P1 LDG.E R44, [R42.64+0x580] ;  /* 0x000580142a2c9981 */ /* 0x0002a2000c1e1900 */
[----:B------:R0:W-:Y:S03]  /*4a50*/  MUFU.EX2 R135, R46 ;  /* 0x0000002e00877308 */ /* 0x0001e60000000800 */
[----:B------:R1:W2:Y:S04]  /*4a60*/  @!P4 LDG.E R45, [R42.64+0x700] ;  /* 0x000700142a2dc981 */ /* 0x0002a8000c1e1900 */
[----:B------:R-:W1:Y:S01]  /*4a70*/  LDS R72, [R72] ;  /* 0x0000000048487984 */ /* 0x000e620000000800 */
[----:B0-----:R-:W-:-:S03]  /*4a80*/  HFMA2.MMA R46, -RZ, RZ, 0, 0 ;  /* 0x00000000ff2e7435 */ /* 0x001fc600000001ff */
[----:B------:R-:W0:Y:S04]  /*4a90*/  LDS R77, [R70+0x8] ;  /* 0x00000800464d7984 */ /* 0x000e280000000800 */
[----:B------:R-:W1:Y:S04]  /*4aa0*/  S2R R115, SR_TID.X ;  /* 0x0000000000737919 */ /* 0x000e680000002100 */
[----:B------:R1:W2:Y:S01]  /*4ab0*/  @!P5 LDG.E R46, [R42.64+0x780] ;  /* 0x000780142a2ed981 */ /* 0x0002a2000c1e1900 */
[----:B------:R-:W-:-:S03]  /*4ac0*/  ISETP.GE.U32.AND P5, PT, R129, UR27, PT ;  /* 0x0000001b81007c0c */ /* 0x000fc6000bfa6070 */
[----:B------:R-:W0:Y:S04]  /*4ad0*/  LDS R68, [R68+0x10] ;  /* 0x0000100044447984 */ /* 0x000e280000000800 */
[----:B------:R-:W1:Y:S04]  /*4ae0*/  S2R R129, SR_TID.X ;  /* 0x0000000000817919 */ /* 0x000e680000002100 */
[----:B-1----:R-:W1:Y:S04]  /*4af0*/  LDS R43, [R66+0x18] ;  /* 0x00001800422b7984 */ /* 0x002e680000000800 */
[----:B------:R-:W1:Y:S04]  /*4b00*/  LDS R64, [R64+0x20] ;  /* 0x0000200040407984 */ /* 0x000e680000000800 */
[----:B------:R0:W1:Y:S04]  /*4b10*/  LDS R75, [R71+0x4] ;  /* 0x00000400474b7984 */ /* 0x0000680000000800 */
[----:B------:R-:W1:Y:S01]  /*4b20*/  LDS R63, [R63+0x24] ;  /* 0x000024003f3f7984 */ /* 0x000e620000000800 */
[----:B------:R-:W-:-:S02]  /*4b30*/  FMUL.FTZ R78, R73, R52 ;  /* 0x00000034494e7220 */ /* 0x000fc40000410000 */
[----:B0-----:R-:W-:Y:S01]  /*4b40*/  IMAD.SHL.U32 R71, R115, 0x10, RZ ;  /* 0x0000001073477824 */ /* 0x001fe200078e00ff */
[----:B------:R0:W1:Y:S01]  /*4b50*/  LDS R74, [R69+0xc] ;  /* 0x00000c00454a7984 */ /* 0x0000620000000800 */
[----:B------:R-:W-:-:S03]  /*4b60*/  IMAD.SHL.U32 R129, R129, 0x10, RZ ;  /* 0x0000001081817824 */ /* 0x000fc600078e00ff */
[----:B------:R-:W-:Y:S01]  /*4b70*/  IADD3 R42, R71, 0xa, RZ ;  /* 0x0000000a472a7810 */ /* 0x000fe20007ffe0ff */
[----:B------:R-:W1:Y:S01]  /*4b80*/  MUFU.EX2 R78, R78 ;  /* 0x0000004e004e7308 */ /* 0x000e620000000800 */
[----:B------:R-:W1:Y:S01]  /*4b90*/  LDS R67, [R67+0x14] ;  /* 0x0000140043437984 */ /* 0x000e620000000800 */
[----:B0-----:R-:W-:Y:S01]  /*4ba0*/  FMUL.FTZ R69, R73, R50 ;  /* 0x0000003249457220 */ /* 0x001fe20000410000 */
[----:B------:R-:W-:Y:S01]  /*4bb0*/  ISETP.GE.U32.AND P1, PT, R42, UR27, PT ;  /* 0x0000001b2a007c0c */ /* 0x000fe2000bf26070 */
[----:B------:R-:W-:Y:S01]  /*4bc0*/  FMUL.FTZ R72, R9, R72 ;  /* 0x0000004809487220 */ /* 0x000fe20000410000 */
[----:B------:R-:W-:Y:S01]  /*4bd0*/  ISETP.GE.U32.AND P6, PT, R71, UR27, PT ;  /* 0x0000001b47007c0c */ /* 0x000fe2000bfc6070 */
[----:B------:R-:W-:Y:S02]  /*4be0*/  FMUL.FTZ R42, R73, R48 ;  /* 0x00000030492a7220 */ /* 0x000fe40000410000 */
[----:B------:R0:W1:Y:S01]  /*4bf0*/  MUFU.EX2 R145, R69 ;  /* 0x0000004500917308 */ /* 0x0000620000000800 */
[----:B------:R-:W-:Y:S01]  /*4c00*/  IADD3 R129, R129, 0x2, RZ ;  /* 0x0000000281817810 */ /* 0x000fe20007ffe0ff */
[----:B------:R-:W-:Y:S01]  /*4c10*/  FMUL.FTZ R77, R10, R77 ;  /* 0x0000004d0a4d7220 */ /* 0x000fe20000410000 */
[----:B------:R-:W-:Y:S01]  /*4c20*/  FSEL R132, R72, RZ, !P6 ;  /* 0x000000ff48847208 */ /* 0x000fe20007000000 */
[----:B------:R-:W-:Y:S01]  /*4c30*/  LDS R60, [R60+0x30] ;  /* 0x000030003c3c7984 */ /* 0x000fe20000000800 */
[----:B------:R-:W-:-:S03]  /*4c40*/  FSEL R133, R133, 1, !P6 ;  /* 0x3f80000085857808 */ /* 0x000fc60007000000 */
[----:B------:R-:W-:Y:S01]  /*4c50*/  LDS R59, [R59+0x34] ;  /* 0x000034003b3b7984 */ /* 0x000fe20000000800 */
[----:B0-----:R-:W-:Y:S01]  /*4c60*/  FMUL.FTZ R69, R73, R39 ;  /* 0x0000002749457220 */ /* 0x001fe20000410000 */
[----:B------:R0:W1:Y:S01]  /*4c70*/  MUFU.EX2 R147, R42 ;  /* 0x0000002a00937308 */ /* 0x0000620000000800 */
[----:B------:R-:W-:Y:S01]  /*4c80*/  ISETP.GE.U32.AND P6, PT, R129, UR27, PT ;  /* 0x0000001b81007c0c */ /* 0x000fe2000bfc6070 */
[----:B------:R-:W-:Y:S01]  /*4c90*/  FMUL.FTZ R68, R11, R68 ;  /* 0x000000440b447220 */ /* 0x000fe20000410000 */
[----:B------:R-:W-:Y:S05]  /*4ca0*/  LDS R57, [R57+0x3c] ;  /* 0x00003c0039397984 */ /* 0x000fea0000000800 */
[----:B------:R1:W-:Y:S01]  /*4cb0*/  MUFU.EX2 R149, R69 ;  /* 0x0000004500957308 */ /* 0x0003e20000000800 */
[----:B0-----:R-:W-:Y:S01]  /*4cc0*/  FMUL.FTZ R42, R73, R38 ;  /* 0x00000026492a7220 */ /* 0x001fe20000410000 */
[----:B------:R-:W-:-:S02]  /*4cd0*/  FSEL R136, R77, RZ, !P6 ;  /* 0x000000ff4d887208 */ /* 0x000fc40007000000 */
[----:B------:R-:W-:Y:S01]  /*4ce0*/  FSEL R137, R137, 1, !P6 ;  /* 0x3f80000089897808 */ /* 0x000fe20007000000 */
[----:B-1----:R0:W1:Y:S01]  /*4cf0*/  LDS R69, [R62+0x28] ;  /* 0x000028003e457984 */ /* 0x0020620000000800 */
[----:B------:R-:W-:Y:S02]  /*4d00*/  ISETP.GE.U32.AND P6, PT, R164, UR27, PT ;  /* 0x0000001ba4007c0c */ /* 0x000fe4000bfc6070 */
[----:B------:R0:W-:Y:S01]  /*4d10*/  MUFU.EX2 R151, R42 ;  /* 0x0000002a00977308 */ /* 0x0001e20000000800 */
[----:B------:R-:W-:Y:S01]  /*4d20*/  FMUL.FTZ R43, R12, R43 ;  /* 0x0000002b0c2b7220 */ /* 0x000fe20000410000 */
[----:B------:R-:W-:Y:S02]  /*4d30*/  FSEL R140, R68, RZ, !P6 ;  /* 0x000000ff448c7208 */ /* 0x000fe40007000000 */
[----:B------:R-:W-:Y:S01]  /*4d40*/  FSEL R141, R78, 1, !P6 ;  /* 0x3f8000004e8d7808 */ /* 0x000fe20007000000 */
[----:B0-----:R-:W0:Y:S01]  /*4d50*/  LDS R42, [R65+0x1c] ;  /* 0x00001c00412a7984 */ /* 0x001e220000000800 */
[----:B------:R-:W-:-:S02]  /*4d60*/  ISETP.GE.U32.AND P6, PT, R112, UR27, PT ;  /* 0x0000001b70007c0c */ /* 0x000fc4000bfc6070 */
[----:B------:R-:W-:Y:S01]  /*4d70*/  IADD3 R62, R71, 0xd, RZ ;  /* 0x0000000d473e7810 */ /* 0x000fe20007ffe0ff */
[----:B------:R-:W-:Y:S01]  /*4d80*/  FMUL.FTZ R76, R73, R53 ;  /* 0x00000035494c7220 */ /* 0x000fe20000410000 */
[----:B------:R-:W-:Y:S01]  /*4d90*/  IADD3 R70, R71, 0x8, RZ ;  /* 0x0000000847467810 */ /* 0x000fe20007ffe0ff */
[----:B------:R-:W-:Y:S01]  /*4da0*/  FMUL.FTZ R64, R13, R64 ;  /* 0x000000400d407220 */ /* 0x000fe20000410000 */
[----:B------:R-:W-:Y:S02]  /*4db0*/  FSEL R144, R43, RZ, !P6 ;  /* 0x000000ff2b907208 */ /* 0x000fe40007000000 */
[----:B------:R-:W-:Y:S02]  /*4dc0*/  FSEL R145, R145, 1, !P6 ;  /* 0x3f80000091917808 */ /* 0x000fe40007000000 */
[----:B------:R-:W-:Y:S02]  /*4dd0*/  ISETP.GE.U32.AND P6, PT, R62, UR27, PT ;  /* 0x0000001b3e007c0c */ /* 0x000fe4000bfc6070 */
[----:B------:R-:W-:-:S02]  /*4de0*/  ISETP.GE.U32.AND P3, PT, R70, UR27, PT ;  /* 0x0000001b46007c0c */ /* 0x000fc4000bf66070 */
[C---:B------:R-:W-:Y:S01]  /*4df0*/  IADD3 R62, R71.reuse, 0xe, RZ ;  /* 0x0000000e473e7810 */ /* 0x040fe20007ffe0ff */
[----:B------:R-:W1:Y:S01]  /*4e00*/  MUFU.EX2 R76, R76 ;  /* 0x0000004c004c7308 */ /* 0x000e620000000800 */
[----:B------:R-:W-:Y:S01]  /*4e10*/  IADD3 R80, R71, 0x9, RZ ;  /* 0x0000000947507810 */ /* 0x000fe20007ffe0ff */
[----:B------:R-:W-:Y:S01]  /*4e20*/  FMUL.FTZ R79, R73, R51 ;  /* 0x00000033494f7220 */ /* 0x000fe20000410000 */
[----:B------:R-:W-:Y:S02]  /*4e30*/  FSEL R146, R64, RZ, !P3 ;  /* 0x000000ff40927208 */ /* 0x000fe40005800000 */
[----:B------:R-:W-:Y:S01]  /*4e40*/  FSEL R147, R147, 1, !P3 ;  /* 0x3f80000093937808 */ /* 0x000fe20005800000 */
[----:B------:R-:W-:Y:S01]  /*4e50*/  FMUL.FTZ R75, R8, R75 ;  /* 0x0000004b084b7220 */ /* 0x000fe20000410000 */
[----:B------:R-:W-:Y:S01]  /*4e60*/  ISETP.GE.U32.AND P3, PT, R62, UR27, PT ;  /* 0x0000001b3e007c0c */ /* 0x000fe2000bf66070 */
[----:B------:R-:W-:Y:S01]  /*4e70*/  FMUL.FTZ R63, R4, R63 ;  /* 0x0000003f043f7220 */ /* 0x000fe20000410000 */
[----:B------:R0:W0:Y:S01]  /*4e80*/  LDS R62, [R61+0x2c] ;  /* 0x00002c003d3e7984 */ /* 0x0000220000000800 */
[----:B------:R-:W-:Y:S01]  /*4e90*/  ISETP.GE.U32.AND P2, PT, R80, UR27, PT ;  /* 0x0000001b50007c0c */ /* 0x000fe2000bf46070 */
[----:B------:R-:W0:Y:S01]  /*4ea0*/  MUFU.EX2 R79, R79 ;  /* 0x0000004f004f7308 */ /* 0x000e220000000800 */
[----:B------:R-:W-:Y:S01]  /*4eb0*/  FSEL R134, R75, RZ, !P5 ;  /* 0x000000ff4b867208 */ /* 0x000fe20006800000 */
[----:B------:R-:W-:Y:S01]  /*4ec0*/  FMUL.FTZ R43, R73, R35 ;  /* 0x00000023492b7220 */ /* 0x000fe20000410000 */
[----:B------:R-:W-:-:S02]  /*4ed0*/  FSEL R135, R135, 1, !P5 ;  /* 0x3f80000087877808 */ /* 0x000fc40006800000 */
[----:B------:R-:W-:Y:S01]  /*4ee0*/  FSEL R148, R63, RZ, !P2 ;  /* 0x000000ff3f947208 */ /* 0x000fe20005000000 */
[----:B------:R-:W-:Y:S01]  /*4ef0*/  FMUL.FTZ R63, R73, R49 ;  /* 0x00000031493f7220 */ /* 0x000fe20000410000 */
[----:B------:R-:W-:Y:S01]  /*4f00*/  ISETP.GE.U32.AND P5, PT, R165, UR27, PT ;  /* 0x0000001ba5007c0c */ /* 0x000fe2000bfa6070 */
[----:B------:R-:W-:Y:S01]  /*4f10*/  FMUL.FTZ R74, R7, R74 ;  /* 0x0000004a074a7220 */ /* 0x000fe20000410000 */
[----:B------:R1:W-:Y:S01]  /*4f20*/  MUFU.EX2 R156, R43 ;  /* 0x0000002b009c7308 */ /* 0x0003e20000000800 */
[-C--:B------:R-:W-:Y:S01]  /*4f30*/  FFMA.FTZ R64, R132, R135.reuse, R134 ;  /* 0x0000008784407223 */ /* 0x080fe20000010086 */
[----:B-1----:R-:W-:Y:S01]  /*4f40*/  FSEL R139, R76, 1, !P5 ;  /* 0x3f8000004c8b7808 */ /* 0x002fe20006800000 */
[----:B------:R-:W-:Y:S01]  /*4f50*/  FMUL.FTZ R68, R133, R135 ;  /* 0x0000008785447220 */ /* 0x000fe20000410000 */
[----:B------:R-:W-:Y:S01]  /*4f60*/  FSEL R138, R74, RZ, !P5 ;  /* 0x000000ff4a8a7208 */ /* 0x000fe20006800000 */
[----:B------:R-:W-:-:S03]  /*4f70*/  FFMA.FTZ R64, R137, R64, R136 ;  /* 0x0000004089407223 */ /* 0x000fc60000010088 */
[----:B------:R-:W1:Y:S01]  /*4f80*/  MUFU.EX2 R63, R63 ;  /* 0x0000003f003f7308 */ /* 0x000e620000000800 */
[----:B------:R0:W1:Y:S01]  /*4f90*/  LDS R43, [R58+0x38] ;  /* 0x000038003a2b7984 */ /* 0x0000620000000800 */
[----:B------:R-:W-:Y:S01]  /*4fa0*/  FMUL.FTZ R67, R6, R67 ;  /* 0x0000004306437220 */ /* 0x000fe20000410000 */
[----:B------:R-:W-:Y:S01]  /*4fb0*/  ISETP.GE.U32.AND P5, PT, R113, UR27, PT ;  /* 0x0000001b71007c0c */ /* 0x000fe2000bfa6070 */
[----:B------:R-:W-:Y:S02]  /*4fc0*/  FMUL.FTZ R68, R137, R68 ;  /* 0x0000004489447220 */ /* 0x000fe40000410000 */
[----:B------:R-:W-:Y:S02]  /*4fd0*/  FFMA.FTZ R64, R139, R64, R138 ;  /* 0x000000408b407223 */ /* 0x000fe4000001008a */
[----:B------:R-:W-:Y:S01]  /*4fe0*/  FMUL.FTZ R69, R14, R69 ;  /* 0x000000450e457220 */ /* 0x000fe20000410000 */
[----:B------:R-:W-:Y:S01]  /*4ff0*/  FSEL R142, R67, RZ, !P5 ;  /* 0x000000ff438e7208 */ /* 0x000fe20006800000 */
[----:B------:R-:W-:Y:S01]  /*5000*/  FMUL.FTZ R68, R139, R68 ;  /* 0x000000448b447220 */ /* 0x000fe20000410000 */
[----:B0-----:R-:W-:Y:S01]  /*5010*/  FSEL R143, R79, 1, !P5 ;  /* 0x3f8000004f8f7808 */ /* 0x001fe20006800000 */
[----:B------:R-:W-:Y:S01]  /*5020*/  FFMA.FTZ R64, R141, R64, R140 ;  /* 0x000000408d407223 */ /* 0x000fe2000001008c */
[----:B------:R-:W-:Y:S01]  /*5030*/  IADD3 R66, R71, 0xc, RZ ;  /* 0x0000000c47427810 */ /* 0x000fe20007ffe0ff */
[----:B------:R-:W-:Y:S01]  /*5040*/  FMUL.FTZ R154, R73, R37 ;  /* 0x00000025499a7220 */ /* 0x000fe20000410000 */
[----:B------:R-:W-:Y:S01]  /*5050*/  FSEL R150, R69, RZ, !P1 ;  /* 0x000000ff45967208 */ /* 0x000fe20004800000 */
[----:B------:R-:W-:Y:S01]  /*5060*/  FMUL.FTZ R42, R5, R42 ;  /* 0x0000002a052a7220 */ /* 0x000fe20000410000 */
[----:B------:R-:W-:Y:S01]  /*5070*/  FSEL R151, R151, 1, !P1 ;  /* 0x3f80000097977808 */ /* 0x000fe20004800000 */
[----:B------:R-:W-:Y:S01]  /*5080*/  FMUL.FTZ R68, R141, R68 ;  /* 0x000000448d447220 */ /* 0x000fe20000410000 */
[----:B------:R-:W-:Y:S01]  /*5090*/  ISETP.GE.U32.AND P1, PT, R111, UR27, PT ;  /* 0x0000001b6f007c0c */ /* 0x000fe2000bf26070 */
[----:B------:R-:W-:Y:S01]  /*50a0*/  FMUL.FTZ R61, R73, R34 ;  /* 0x00000022493d7220 */ /* 0x000fe20000410000 */
[----:B------:R-:W-:Y:S01]  /*50b0*/  ISETP.GE.U32.AND P5, PT, R66, UR27, PT ;  /* 0x0000001b42007c0c */ /* 0x000fe2000bfa6070 */
[----:B------:R-:W-:-:S02]  /*50c0*/  FFMA.FTZ R64, R143, R64, R142 ;  /* 0x000000408f407223 */ /* 0x000fc4000001008e */
[----:B------:R-:W-:Y:S01]  /*50d0*/  FMUL.FTZ R66, R73, R36 ;  /* 0x0000002449427220 */ /* 0x000fe20000410000 */
[----:B------:R-:W0:Y:S01]  /*50e0*/  MUFU.EX2 R154, R154 ;  /* 0x0000009a009a7308 */ /* 0x000e220000000800 */
[----:B------:R-:W-:Y:S01]  /*50f0*/  FMUL.FTZ R68, R143, R68 ;  /* 0x000000448f447220 */ /* 0x000fe20000410000 */
[----:B------:R-:W-:Y:S01]  /*5100*/  FSEL R152, R42, RZ, !P1 ;  /* 0x000000ff2a987208 */ /* 0x000fe20004800000 */
[----:B------:R-:W-:Y:S01]  /*5110*/  FFMA.FTZ R64, R145, R64, R144 ;  /* 0x0000004091407223 */ /* 0x000fe20000010090 */
[----:B-1----:R-:W-:Y:S01]  /*5120*/  FSEL R153, R63, 1, !P1 ;  /* 0x3f8000003f997808 */ /* 0x002fe20004800000 */
[----:B------:R-:W-:-:S03]  /*5130*/  FMUL.FTZ R68, R145, R68 ;  /* 0x0000004491447220 */ /* 0x000fc60000410000 */
[----:B------:R-:W1:Y:S01]  /*5140*/  MUFU.EX2 R61, R61 ;  /* 0x0000003d003d7308 */ /* 0x000e620000000800 */
[----:B------:R-:W-:Y:S01]  /*5150*/  FFMA.FTZ R64, R153, R64, R152 ;  /* 0x0000004099407223 */ /* 0x000fe20000010098 */
[----:B------:R-:W-:Y:S01]  /*5160*/  IADD3 R70, R71, 0xb, RZ ;  /* 0x0000000b47467810 */ /* 0x000fe20007ffe0ff */
[----:B------:R-:W-:Y:S01]  /*5170*/  FMUL.FTZ R68, R153, R68 ;  /* 0x0000004499447220 */ /* 0x000fe20000410000 */
[----:B------:R-:W-:-:S04]  /*5180*/  FSEL R149, R149, 1, !P2 ;  /* 0x3f80000095957808 */ /* 0x000fc80005000000 */
[----:B------:R-:W1:Y:S01]  /*5190*/  MUFU.EX2 R66, R66 ;  /* 0x0000004200427308 */ /* 0x000e620000000800 */
[----:B------:R-:W-:Y:S02]  /*51a0*/  FFMA.FTZ R64, R147, R64, R146 ;  /* 0x0000004093407223 */ /* 0x000fe40000010092 */
[----:B------:R-:W-:Y:S01]  /*51b0*/  FMUL.FTZ R73, R73, R33 ;  /* 0x0000002149497220 */ /* 0x000fe20000410000 */
[----:B------:R-:W-:Y:S01]  /*51c0*/  ISETP.GE.U32.AND P4, PT, R70, UR27, PT ;  /* 0x0000001b46007c0c */ /* 0x000fe2000bf86070 */
[----:B------:R-:W-:Y:S02]  /*51d0*/  FMUL.FTZ R62, R3, R62 ;  /* 0x0000003e033e7220 */ /* 0x000fe40000410000 */
[----:B------:R-:W-:Y:S02]  /*51e0*/  FMUL.FTZ R68, R147, R68 ;  /* 0x0000004493447220 */ /* 0x000fe40000410000 */
[----:B------:R-:W-:Y:S01]  /*51f0*/  FFMA.FTZ R64, R149, R64, R148 ;  /* 0x0000004095407223 */ /* 0x000fe20000010094 */
[----:B------:R-:W1:Y:S01]  /*5200*/  MUFU.EX2 R73, R73 ;  /* 0x0000004900497308 */ /* 0x000e620000000800 */
[----:B------:R-:W-:Y:S01]  /*5210*/  FMUL.FTZ R60, R15, R60 ;  /* 0x0000003c0f3c7220 */ /* 0x000fe20000410000 */
[----:B0-----:R-:W-:Y:S01]  /*5220*/  FSEL R154, R154, 1, !P4 ;  /* 0x3f8000009a9a7808 */ /* 0x001fe20006000000 */
[----:B------:R-:W-:Y:S01]  /*5230*/  FMUL.FTZ R68, R149, R68 ;  /* 0x0000004495447220 */ /* 0x000fe20000410000 */
[----:B------:R-:W-:Y:S01]  /*5240*/  FSEL R158, R62, RZ, !P4 ;  /* 0x000000ff3e9e7208 */ /* 0x000fe20006000000 */
[----:B------:R-:W-:Y:S01]  /*5250*/  FFMA.FTZ R63, R151, R64, R150 ;  /* 0x00000040973f7223 */ /* 0x000fe20000010096 */
[----:B-1----:R-:W-:Y:S01]  /*5260*/  FSEL R157, R61, 1, !P3 ;  /* 0x3f8000003d9d7808 */ /* 0x002fe20005800000 */
[----:B------:R-:W-:Y:S01]  /*5270*/  FMUL.FTZ R59, R2, R59 ;  /* 0x0000003b023b7220 */ /* 0x000fe20000410000 */
[----:B------:R-:W-:Y:S01]  /*5280*/  FSEL R155, R66, 1, !P5 ;  /* 0x3f800000429b7808 */ /* 0x000fe20006800000 */
        /* <DEDUP_REMOVED lines=8> */
[----:B------:R-:W-:Y:S01]  /*5310*/  FFMA.FTZ R61, R155, R58, R159 ;  /* 0x0000003a9b3d7223 */ /* 0x000fe2000001009f */
[----:B------:R-:W-:Y:S01]  /*5320*/  ISETP.GE.U32.AND P2, PT, R71, UR27, PT ;  /* 0x0000001b47007c0c */ /* 0x000fe2000bf46070 */
[----:B------:R-:W-:Y:S01]  /*5330*/  FMUL.FTZ R57, R0, R57 ;  /* 0x0000003900397220 */ /* 0x000fe20000410000 */
[----:B------:R-:W-:Y:S01]  /*5340*/  FSEL R161, R43, RZ, !P3 ;  /* 0x000000ff2ba17208 */ /* 0x000fe20005800000 */
[----:B------:R-:W-:-:S02]  /*5350*/  FMUL.FTZ R59, R155, R42 ;  /* 0x0000002a9b3b7220 */ /* 0x000fc40000410000 */
[C---:B------:R-:W-:Y:S01]  /*5360*/  FFMA.FTZ R58, R156.reuse, R61, R160 ;  /* 0x0000003d9c3a7223 */ /* 0x040fe200000100a0 */
[----:B------:R-:W-:Y:S01]  /*5370*/  FSEL R162, R73, 1, !P2 ;  /* 0x3f80000049a27808 */ /* 0x000fe20005000000 */
[----:B------:R-:W-:Y:S01]  /*5380*/  FMUL.FTZ R42, R156, R59 ;  /* 0x0000003b9c2a7220 */ /* 0x000fe20000410000 */
[----:B------:R-:W-:Y:S01]  /*5390*/  FSEL R163, R57, RZ, !P2 ;  /* 0x000000ff39a37208 */ /* 0x000fe20005000000 */
[C---:B------:R-:W-:Y:S02]  /*53a0*/  FFMA.FTZ R58, R157.reuse, R58, R161 ;  /* 0x0000003a9d3a7223 */ /* 0x040fe400000100a1 */
[----:B------:R-:W-:Y:S02]  /*53b0*/  FMUL.FTZ R43, R157, R42 ;  /* 0x0000002a9d2b7220 */ /* 0x000fe40000410000 */
        /* <DEDUP_REMOVED lines=14> */
[----:B------:R-:W-:Y:S02]  /*54a0*/  ISETP.GE.AND P1, PT, R114, 0x4, PT ;  /* 0x000000047200780c */ /* 0x000fe40003f26270 */
[----:B------:R-:W-:-:S04]  /*54b0*/  IADD3 R57, R95, R114, RZ ;  /* 0x000000725f397210 */ /* 0x000fc80007ffe0ff */
[----:B------:R-:W-:-:S04]  /*54c0*/  IADD3 R90, R57, 0x20, RZ ;  /* 0x00000020395a7810 */ /* 0x000fc80007ffe0ff */
[----:B------:R-:W-:-:S03]  /*54d0*/  LEA.HI.SX32 R93, R90, R57, 0x1b ;  /* 0x000000395a5d7211 */ /* 0x000fc600078fdaff */
[C---:B0-----:R-:W-:Y:S01]  /*54e0*/  @P1 FFMA.FTZ R87, R86.reuse, R42, R87 ;  /* 0x0000002a56571223 */ /* 0x041fe20000010057 */
[----:B------:R-:W-:Y:S01]  /*54f0*/  IADD3 R42, R57, 0x80, RZ ;  /* 0x00000080392a7810 */ /* 0x000fe20007ffe0ff */
[----:B-1----:R-:W-:-:S03]  /*5500*/  @P1 FMUL.FTZ R86, R86, R43 ;  /* 0x0000002b56561220 */ /* 0x002fc60000410000 */
[-C--:B------:R-:W-:Y:S02]  /*5510*/  LEA.HI.SX32 R90, R42, R57.reuse, 0x1b ;  /* 0x000000392a5a7211 */ /* 0x080fe400078fdaff */
[----:B------:R-:W0:Y:S04]  /*5520*/  SHFL.UP PT, R42, R87, 0x8, RZ ;  /* 0x05000000572a7989 */ /* 0x000e2800000e00ff */
[----:B------:R-:W1:Y:S01]  /*5530*/  SHFL.UP PT, R43, R86, 0x8, RZ ;  /* 0x05000000562b7989 */ /* 0x000e6200000e00ff */
[----:B------:R-:W-:Y:S02]  /*5540*/  ISETP.GE.AND P3, PT, R114, 0x8, PT ;  /* 0x000000087200780c */ /* 0x000fe40003f66270 */
[C---:B------:R-:W-:Y:S02]  /*5550*/  IADD3 R82, R57.reuse, 0x40, RZ ;  /* 0x0000004039527810 */ /* 0x040fe40007ffe0ff */
[----:B------:R-:W-:-:S02]  /*5560*/  LEA.HI.SX32 R94, R57, R57, 0x1b ;  /* 0x00000039395e7211 */ /* 0x000fc400078fdaff */
[----:B------:R-:W-:-:S07]  /*5570*/  IADD3 R80, R57, 0x60, RZ ;  /* 0x0000006039507810 */ /* 0x000fce0007ffe0ff */
[C---:B0-----:R-:W-:Y:S02]  /*5580*/  @P3 FFMA.FTZ R87, R86.reuse, R42, R87 ;  /* 0x0000002a56573223 */ /* 0x041fe40000010057 */
[----:B-1----:R-:W-:-:S03]  /*5590*/  @P3 FMUL.FTZ R86, R86, R43 ;  /* 0x0000002b56563220 */ /* 0x002fc60000410000 */
[----:B------:R-:W0:Y:S04]  /*55a0*/  SHFL.UP PT, R42, R87, 0x10, RZ ;  /* 0x06000000572a7989 */ /* 0x000e2800000e00ff */
[----:B------:R-:W1:Y:S01]  /*55b0*/  SHFL.UP PT, R43, R86, 0x10, RZ ;  /* 0x06000000562b7989 */ /* 0x000e6200000e00ff */
[----:B------:R-:W-:Y:S02]  /*55c0*/  LEA.HI.SX32 R82, R82, R57, 0x1b ;  /* 0x0000003952527211 */ /* 0x000fe400078fdaff */
[C---:B------:R-:W-:Y:S02]  /*55d0*/  IADD3 R78, R57.reuse, 0xa0, RZ ;  /* 0x000000a0394e7810 */ /* 0x040fe40007ffe0ff */
[----:B------:R-:W-:Y:S01]  /*55e0*/  IADD3 R76, R57, 0xc0, RZ ;  /* 0x000000c0394c7810 */ /* 0x000fe20007ffe0ff */
[----:B------:R-:W-:Y:S01]  /*55f0*/  IMAD.SHL.U32 R94, R94, 0x4, RZ ;  /* 0x000000045e5e7824 */ /* 0x000fe200078e00ff */
[----:B------:R-:W-:-:S02]  /*5600*/  ISETP.GE.AND P3, PT, R114, 0x10, PT ;  /* 0x000000107200780c */ /* 0x000fc40003f66270 */
[C---:B------:R-:W-:Y:S02]  /*5610*/  IADD3 R74, R57.reuse, 0xe0, RZ ;  /* 0x000000e0394a7810 */ /* 0x040fe40007ffe0ff */
[----:B------:R-:W-:Y:S02]  /*5620*/  IADD3 R72, R57, 0x100, RZ ;  /* 0x0000010039487810 */ /* 0x000fe40007ffe0ff */
[----:B------:R-:W-:Y:S01]  /*5630*/  LEA.HI.SX32 R80, R80, R57, 0x1b ;  /* 0x0000003950507211 */ /* 0x000fe200078fdaff */
[----:B------:R-:W-:Y:S01]  /*5640*/  IMAD.SHL.U32 R92, R82, 0x4, RZ ;  /* 0x00000004525c7824 */ /* 0x000fe200078e00ff */
[----:B------:R-:W-:Y:S02]  /*5650*/  SHF.L.U32 R93, R93, 0x2, RZ ;  /* 0x000000025d5d7819 */ /* 0x000fe400000006ff */
[C---:B------:R-:W-:Y:S02]  /*5660*/  IADD3 R70, R57.reuse, 0x120, RZ ;  /* 0x0000012039467810 */ /* 0x040fe40007ffe0ff */
[----:B------:R-:W-:-:S02]  /*5670*/  IADD3 R68, R57, 0x140, RZ ;  /* 0x0000014039447810 */ /* 0x000fc40007ffe0ff */
[-C--:B------:R-:W-:Y:S02]  /*5680*/  LEA.HI.SX32 R78, R78, R57.reuse, 0x1b ;  /* 0x000000394e4e7211 */ /* 0x080fe400078fdaff */
[-C--:B------:R-:W-:Y:S01]  /*5690*/  LEA.HI.SX32 R76, R76, R57.reuse, 0x1b ;  /* 0x000000394c4c7211 */ /* 0x080fe200078fdaff */
[----:B--2---:R-:W-:Y:S01]  /*56a0*/  STS [R94+0x2100], R121 ;  /* 0x002100795e007388 */ /* 0x004fe20000000800 */
[C---:B------:R-:W-:Y:S01]  /*56b0*/  IADD3 R66, R57.reuse, 0x160, RZ ;  /* 0x0000016039427810 */ /* 0x040fe20007ffe0ff */
[----:B------:R-:W-:Y:S01]  /*56c0*/  IMAD.SHL.U32 R90, R90, 0x4, RZ ;  /* 0x000000045a5a7824 */ /* 0x000fe200078e00ff */
[----:B------:R-:W-:Y:S02]  /*56d0*/  IADD3 R64, R57, 0x180, RZ ;  /* 0x0000018039407810 */ /* 0x000fe40007ffe0ff */
[-C--:B------:R-:W-:Y:S02]  /*56e0*/  LEA.HI.SX32 R74, R74, R57.reuse, 0x1b ;  /* 0x000000394a4a7211 */ /* 0x080fe400078fdaff */
[----:B------:R-:W-:-:S02]  /*56f0*/  LEA.HI.SX32 R72, R72, R57, 0x1b ;  /* 0x0000003948487211 */ /* 0x000fc400078fdaff */
[----:B------:R-:W-:Y:S01]  /*5700*/  SHF.L.U32 R91, R80, 0x2, RZ ;  /* 0x00000002505b7819 */ /* 0x000fe200000006ff */
[----:B---3--:R-:W-:Y:S01]  /*5710*/  STS [R93+0x2180], R122 ;  /* 0x0021807a5d007388 */ /* 0x008fe20000000800 */
[C---:B------:R-:W-:Y:S01]  /*5720*/  IADD3 R62, R57.reuse, 0x1a0, RZ ;  /* 0x000001a0393e7810 */ /* 0x040fe20007ffe0ff */
[----:B------:R-:W-:Y:S01]  /*5730*/  IMAD.SHL.U32 R82, R76, 0x4, RZ ;  /* 0x000000044c527824 */ /* 0x000fe200078e00ff */
[----:B------:R-:W-:Y:S01]  /*5740*/  IADD3 R60, R57, 0x1c0, RZ ;  /* 0x000001c0393c7810 */ /* 0x000fe20007ffe0ff */
[----:B----4-:R2:W-:Y:S01]  /*5750*/  STS [R92+0x2200], R81 ;  /* 0x002200515c007388 */ /* 0x0105e20000000800 */
[-C--:B------:R-:W-:Y:S02]  /*5760*/  LEA.HI.SX32 R70, R70, R57.reuse, 0x1b ;  /* 0x0000003946467211 */ /* 0x080fe400078fdaff */
[-C--:B------:R-:W-:Y:S02]  /*5770*/  LEA.HI.SX32 R68, R68, R57.reuse, 0x1b ;  /* 0x0000003944447211 */ /* 0x080fe400078fdaff */
[----:B------:R-:W-:Y:S01]  /*5780*/  SHF.L.U32 R83, R78, 0x2, RZ ;  /* 0x000000024e537819 */ /* 0x000fe200000006ff */
[----:B-----5:R-:W-:Y:S01]  /*5790*/  STS [R91+0x2280], R120 ;  /* 0x002280785b007388 */ /* 0x020fe20000000800 */
[-C--:B------:R-:W-:Y:S01]  /*57a0*/  LEA.HI.SX32 R66, R66, R57.reuse, 0x1b ;  /* 0x0000003942427211 */ /* 0x080fe200078fdaff */
[----:B------:R-:W-:Y:S01]  /*57b0*/  IMAD.SHL.U32 R80, R72, 0x4, RZ ;  /* 0x0000000448507824 */ /* 0x000fe200078e00ff */
[----:B------:R-:W-:-:S02]  /*57c0*/  LEA.HI.SX32 R64, R64, R57, 0x1b ;  /* 0x0000003940407211 */ /* 0x000fc400078fdaff */
[----:B--2---:R-:W-:Y:S01]  /*57d0*/  SHF.L.U32 R81, R74, 0x2, RZ ;  /* 0x000000024a517819 */ /* 0x004fe200000006ff */
[----:B------:R-:W-:Y:S01]  /*57e0*/  STS [R90+0x2300], R119 ;  /* 0x002300775a007388 */ /* 0x000fe20000000800 */
[-C--:B------:R-:W-:Y:S01]  /*57f0*/  LEA.HI.SX32 R62, R62, R57.reuse, 0x1b ;  /* 0x000000393e3e7211 */ /* 0x080fe200078fdaff */
[----:B------:R-:W-:Y:S01]  /*5800*/  IMAD.SHL.U32 R78, R68, 0x4, RZ ;  /* 0x00000004444e7824 */ /* 0x000fe200078e00ff */
[----:B------:R-:W-:Y:S01]  /*5810*/  LEA.HI.SX32 R60, R60, R57, 0x1b ;  /* 0x000000393c3c7211 */ /* 0x000fe200078fdaff */
[----:B------:R-:W-:Y:S01]  /*5820*/  STS [R83+0x2380], R118 ;  /* 0x0023807653007388 */ /* 0x000fe20000000800 */
[----:B------:R-:W-:Y:S01]  /*5830*/  SHF.L.U32 R79, R70, 0x2, RZ ;  /* 0x00000002464f7819 */ /* 0x000fe200000006ff */
[----:B0-----:R-:W-:Y:S01]  /*5840*/  @P3 FFMA.FTZ R87, R86, R42, R87 ;  /* 0x0000002a56573223 */ /* 0x001fe20000010057 */
[----:B------:R-:W-:Y:S01]  /*5850*/  SHF.L.U32 R77, R66, 0x2, RZ ;  /* 0x00000002424d7819 */ /* 0x000fe200000006ff */
[----:B------:R-:W-:Y:S01]  /*5860*/  STS [R82+0x2400], R117 ;  /* 0x0024007552007388 */ /* 0x000fe20000000800 */
[----:B------:R-:W-:Y:S01]  /*5870*/  IMAD.SHL.U32 R76, R64, 0x4, RZ ;  /* 0x00000004404c7824 */ /* 0x000fe200078e00ff */
[----:B------:R-:W-:Y:S01]  /*5880*/  SHF.L.U32 R75, R62, 0x2, RZ ;  /* 0x000000023e4b7819 */ /* 0x000fe200000006ff */
[----:B-1----:R-:W-:Y:S01]  /*5890*/  @P3 FMUL.FTZ R86, R86, R43 ;  /* 0x0000002b56563220 */ /* 0x002fe20000410000 */
[----:B------:R-:W-:Y:S01]  /*58a0*/  STS [R81+0x2480], R88 ;  /* 0x0024805851007388 */ /* 0x000fe20000000800 */
[C---:B------:R-:W-:Y:S01]  /*58b0*/  IMAD R42, R114.reuse, 0x10, R95 ;  /* 0x00000010722a7824 */ /* 0x040fe200078e025f */
[----:B------:R-:W-:Y:S01]  /*58c0*/  ISETP.NE.AND P3, PT, R114, 0x1f, PT ;  /* 0x0000001f7200780c */ /* 0x000fe20003f65270 */
[----:B------:R-:W-:Y:S01]  /*58d0*/  IMAD.SHL.U32 R74, R60, 0x4, RZ ;  /* 0x000000043c4a7824 */ /* 0x000fe200078e00ff */
[----:B------:R-:W-:Y:S01]  /*58e0*/  STS [R80+0x2500], R47 ;  /* 0x0025002f50007388 */ /* 0x000fe20000000800 */
[----:B------:R-:W-:-:S02]  /*58f0*/  IADD3 R58, R57, 0x1e0, RZ ;  /* 0x000001e0393a7810 */ /* 0x000fc40007ffe0ff */
[----:B------:R-:W-:Y:S01]  /*5900*/  SHF.R.U32.HI R59, RZ, 0x5, R115 ;  /* 0x00000005ff3b7819 */ /* 0x000fe20000011673 */
[----:B------:R-:W-:Y:S01]  /*5910*/  STS [R79+0x2580], R116 ;  /* 0x002580744f007388 */ /* 0x000fe20000000800 */
[----:B------:R-:W-:-:S03]  /*5920*/  IADD3 R67, R42, 0x6, RZ ;  /* 0x000000062a437810 */ /* 0x000fc60007ffe0ff */
[----:B------:R-:W-:Y:S01]  /*5930*/  STS [R78+0x2600], R89 ;  /* 0x002600594e007388 */ /* 0x000fe20000000800 */
[----:B------:R-:W-:-:S03]  /*5940*/  LEA.HI.SX32 R58, R58, R57, 0x1b ;  /* 0x000000393a3a7211 */ /* 0x000fc600078fdaff */
[----:B------:R-:W-:Y:S01]  /*5950*/  STS [R77+0x2680], R44 ;  /* 0x0026802c4d007388 */ /* 0x000fe20000000800 */
[----:B------:R-:W-:-:S03]  /*5960*/  ISETP.NE.AND P1, PT, R59, RZ, PT ;  /* 0x000000ff3b00720c */ /* 0x000fc60003f25270 */
[----:B------:R0:W-:Y:S01]  /*5970*/  STS [R76+0x2700], R41 ;  /* 0x002700294c007388 */ /* 0x0001e20000000800 */
[C---:B------:R-:W-:Y:S02]  /*5980*/  ISETP.NE.AND P2, PT, R59.reuse, 0x3, PT ;  /* 0x000000033b00780c */ /* 0x040fe40003f45270 */
[----:B------:R-:W-:Y:S01]  /*5990*/  ISETP.NE.AND P4, PT, R59, 0x2, PT ;  /* 0x000000023b00780c */ /* 0x000fe20003f85270 */
[----:B------:R-:W-:Y:S01]  /*59a0*/  STS [R75+0x2780], R40 ;  /* 0x002780284b007388 */ /* 0x000fe20000000800 */
[C---:B------:R-:W-:Y:S02]  /*59b0*/  IADD3 R69, R42.reuse, 0x5, RZ ;  /* 0x000000052a457810 */ /* 0x040fe40007ffe0ff */
[C---:B------:R-:W-:Y:S01]  /*59c0*/  IADD3 R57, R42.reuse, 0xf, RZ ;  /* 0x0000000f2a397810 */ /* 0x040fe20007ffe0ff */
[----:B------:R1:W-:Y:S01]  /*59d0*/  STS [R74+0x2800], R45 ;  /* 0x0028002d4a007388 */ /* 0x0003e20000000800 */
[C---:B------:R-:W-:Y:S02]  /*59e0*/  IADD3 R43, R42.reuse, 0xe, RZ ;  /* 0x0000000e2a2b7810 */ /* 0x040fe40007ffe0ff */
[----:B------:R-:W-:-:S02]  /*59f0*/  IADD3 R59, R42, 0xd, RZ ;  /* 0x0000000d2a3b7810 */ /* 0x000fc40007ffe0ff */
[C---:B0-----:R-:W-:Y:S02]  /*5a00*/  IADD3 R41, R42.reuse, 0xc, RZ ;  /* 0x0000000c2a297810 */ /* 0x041fe40007ffe0ff */
[C---:B------:R-:W-:Y:S02]  /*5a10*/  IADD3 R61, R42.reuse, 0xb, RZ ;  /* 0x0000000b2a3d7810 */ /* 0x040fe40007ffe0ff */
[C---:B------:R-:W-:Y:S02]  /*5a20*/  IADD3 R47, R42.reuse, 0x9, RZ ;  /* 0x000000092a2f7810 */ /* 0x040fe40007ffe0ff */
[C---:B-1----:R-:W-:Y:S02]  /*5a30*/  IADD3 R45, R42.reuse, 0xa, RZ ;  /* 0x0000000a2a2d7810 */ /* 0x042fe40007ffe0ff */
[C---:B------:R-:W-:Y:S02]  /*5a40*/  IADD3 R63, R42.reuse, 0x8, RZ ;  /* 0x000000082a3f7810 */ /* 0x040fe40007ffe0ff */
[----:B------:R-:W-:-:S02]  /*5a50*/  IADD3 R65, R42, 0x7, RZ ;  /* 0x000000072a417810 */ /* 0x000fc40007ffe0ff */
[C---:B------:R-:W-:Y:S02]  /*5a60*/  IADD3 R71, R42.reuse, 0x4, RZ ;  /* 0x000000042a477810 */ /* 0x040fe40007ffe0ff */
[C---:B------:R-:W-:Y:S02]  /*5a70*/  IADD3 R89, R42.reuse, 0x3, RZ ;  /* 0x000000032a597810 */ /* 0x040fe40007ffe0ff */
[C---:B------:R-:W-:Y:S02]  /*5a80*/  IADD3 R117, R42.reuse, 0x2, RZ ;  /* 0x000000022a757810 */ /* 0x040fe40007ffe0ff */
[----:B------:R-:W-:Y:S02]  /*5a90*/  IADD3 R119, R42, 0x1, RZ ;  /* 0x000000012a777810 */ /* 0x000fe40007ffe0ff */
[----:B------:R-:W-:Y:S02]  /*5aa0*/  LEA.HI.SX32 R66, R67, R42, 0x1b ;  /* 0x0000002a43427211 */ /* 0x000fe400078fdaff */
[----:B------:R-:W-:-:S02]  /*5ab0*/  SHF.L.U32 R73, R58, 0x2, RZ ;  /* 0x000000023a497819 */ /* 0x000fc400000006ff */
[-C--:B------:R-:W-:Y:S01]  /*5ac0*/  LEA.HI.SX32 R67, R69, R42.reuse, 0x1b ;  /* 0x0000002a45437211 */ /* 0x080fe200078fdaff */
[----:B------:R-:W-:Y:S01]  /*5ad0*/  USHF.L.U32 UR26, UR7, 0x3, URZ ;  /* 0x00000003071a7899 */ /* 0x000fe2000800063f */
[-C--:B------:R-:W-:Y:S02]  /*5ae0*/  LEA.HI.SX32 R57, R57, R42.reuse, 0x1b ;  /* 0x0000002a39397211 */ /* 0x080fe400078fdaff */
[-C--:B------:R-:W-:Y:S02]  /*5af0*/  LEA.HI.SX32 R58, R43, R42.reuse, 0x1b ;  /* 0x0000002a2b3a7211 */ /* 0x080fe400078fdaff */
[-C--:B------:R-:W-:Y:S02]  /*5b00*/  LEA.HI.SX32 R59, R59, R42.reuse, 0x1b ;  /* 0x0000002a3b3b7211 */ /* 0x080fe400078fdaff */
        /* <DEDUP_REMOVED lines=8> */
[-C--:B------:R-:W-:Y:S02]  /*5b90*/  LEA.HI.SX32 R117, R117, R42.reuse, 0x1b ;  /* 0x0000002a75757211 */ /* 0x080fe400078fdaff */
[-C--:B------:R-:W-:Y:S02]  /*5ba0*/  LEA.HI.SX32 R119, R119, R42.reuse, 0x1b ;  /* 0x0000002a77777211 */ /* 0x080fe400078fdaff */
[----:B------:R-:W-:Y:S02]  /*5bb0*/  LEA.HI.SX32 R42, R42, R42, 0x1b ;  /* 0x0000002a2a2a7211 */ /* 0x000fe400078fdaff */
[----:B------:R-:W-:Y:S01]  /*5bc0*/  @!P3 SHF.R.U32.HI R44, RZ, 0x2, R115 ;  /* 0x00000002ff2cb819 */ /* 0x000fe20000011673 */
[----:B------:R-:W-:Y:S01]  /*5bd0*/  IMAD.MOV.U32 R88, RZ, RZ, 0x3f800000 ;  /* 0x3f800000ff587424 */ /* 0x000fe200078e00ff */
[----:B------:R-:W-:Y:S01]  /*5be0*/  MOV R89, RZ ;  /* 0x000000ff00597202 */ /* 0x000fe20000000f00 */
[----:B------:R-:W-:Y:S01]  /*5bf0*/  IMAD.SHL.U32 R71, R119, 0x4, RZ ;  /* 0x0000000477477824 */ /* 0x000fe200078e00ff */
[----:B------:R-:W-:Y:S01]  /*5c00*/  SHF.L.U32 R64, R63, 0x2, RZ ;  /* 0x000000023f407819 */ /* 0x000fe200000006ff */
        /* <DEDUP_REMOVED lines=13> */
[----:B------:R-:W-:-:S02]  /*5ce0*/  SHF.L.U32 R58, R58, 0x2, RZ ;  /* 0x000000023a3a7819 */ /* 0x000fc400000006ff */
[----:B------:R-:W-:Y:S01]  /*5cf0*/  @!P3 LOP3.LUT R44, R44, 0x3ffffff8, RZ, 0xc0, !PT ;  /* 0x3ffffff82c2cb812 */ /* 0x000fe200078ec0ff */
[----:B------:R-:W-:Y:S01]  /*5d00*/  STS [R73+0x2880], R46 ;  /* 0x0028802e49007388 */ /* 0x000fe20000000800 */
[----:B------:R-:W-:-:S06]  /*5d10*/  NOP ;  /* 0x0000000000007918 */ /* 0x000fcc0000000000 */
        /* <DEDUP_REMOVED lines=9> */
[----:B------:R-:W-:Y:S04]  /*5db0*/  @!P0 LDS.64 R88, [UR26+0x4240] ;  /* 0x0042401aff588984 */ /* 0x000fe80008000a00 */
[----:B------:R-:W-:Y:S04]  /*5dc0*/  LDS R125, [R63+0x2124] ;  /* 0x002124003f7d7984 */ /* 0x000fe80000000800 */
[----:B------:R-:W-:Y:S04]  /*5dd0*/  LDS R126, [R62+0x2128] ;  /* 0x002128003e7e7984 */ /* 0x000fe80000000800 */
[----:B------:R-:W-:Y:S04]  /*5de0*/  LDS R127, [R61+0x212c] ;  /* 0x00212c003d7f7984 */ /* 0x000fe80000000800 */
[----:B------:R-:W-:Y:S04]  /*5df0*/  LDS R128, [R60+0x2130] ;  /* 0x002130003c807984 */ /* 0x000fe80000000800 */
[----:B------:R-:W-:Y:S04]  /*5e00*/  LDS R129, [R59+0x2134] ;  /* 0x002134003b817984 */ /* 0x000fe80000000800 */
[----:B------:R-:W-:Y:S04]  /*5e10*/  LDS R130, [R58+0x2138] ;  /* 0x002138003a827984 */ /* 0x000fe80000000800 */
[----:B------:R-:W-:Y:S04]  /*5e20*/  LDS R131, [R57+0x213c] ;  /* 0x00213c0039837984 */ /* 0x000fe80000000800 */
[----:B------:R-:W-:Y:S04]  /*5e30*/  @!P3 STS.64 [R44+0x4200], R86 ;  /* 0x004200562c00b388 */ /* 0x000fe80000000a00 */
[----:B------:R-:W-:Y:S06]  /*5e40*/  BAR.SYNC.DEFER_BLOCKING 0x0 ;  /* 0x0000000000007b1d */ /* 0x000fec0000010000 */
[----:B------:R-:W0:Y:S04]  /*5e50*/  LDS.128 R40, [0x4200] ;  /* 0x00420000ff287984 */ /* 0x000e280000000c00 */
[----:B------:R-:W1:Y:S04]  /*5e60*/  LDS.128 R44, [0x4210] ;  /* 0x00421000ff2c7984 */ /* 0x000e680000000c00 */
[----:B------:R-:W2:Y:S04]  /*5e70*/  SHFL.UP PT, R86, R86, 0x1, RZ ;  /* 0x0420000056567989 */ /* 0x000ea800000e00ff */
[----:B------:R-:W3:Y:S01]  /*5e80*/  SHFL.UP PT, R87, R87, 0x1, RZ ;  /* 0x0420000057577989 */ /* 0x000ee200000e00ff */
[----:B------:R-:W-:Y:S01]  /*5e90*/  ISETP.NE.AND P3, PT, R114, RZ, P1 ;  /* 0x000000ff7200720c */ /* 0x000fe20000f65270 */
[----:B------:R-:W-:Y:S01]  /*5ea0*/  BSSY B0, `(.L_x_2973) ;  /* 0x0000018000007945 */ /* 0x000fe20003800000 */
[----:B0-----:R-:W-:-:S02]  /*5eb0*/  FFMA.FTZ R43, R41, R42, R43 ;  /* 0x0000002a292b7223 */ /* 0x001fc4000001002b */
[----:B------:R-:W-:Y:S02]  /*5ec0*/  FMUL.FTZ R42, R40, R42 ;  /* 0x0000002a282a7220 */ /* 0x000fe40000410000 */
[----:B-1----:R-:W-:-:S03]  /*5ed0*/  FFMA.FTZ R45, R43, R44, R45 ;  /* 0x0000002c2b2d7223 */ /* 0x002fc6000001002d */
[C---:B------:R-:W-:Y:S01]  /*5ee0*/  FSEL R40, R42.reuse, R40, !P4 ;  /* 0x000000282a287208 */ /* 0x040fe20006000000 */
[----:B------:R-:W-:Y:S01]  /*5ef0*/  FMUL.FTZ R42, R42, R44 ;  /* 0x0000002c2a2a7220 */ /* 0x000fe20000410000 */
[----:B------:R-:W-:-:S04]  /*5f00*/  FSEL R41, R43, R41, !P4 ;  /* 0x000000292b297208 */ /* 0x000fc80006000000 */
[----:B------:R-:W-:Y:S02]  /*5f10*/  FSEL R40, R42, R40, !P2 ;  /* 0x000000282a287208 */ /* 0x000fe40005000000 */
[----:B------:R-:W-:-:S03]  /*5f20*/  FSEL R41, R45, R41, !P2 ;  /* 0x000000292d297208 */ /* 0x000fc60005000000 */
[C---:B--2---:R-:W-:Y:S02]  /*5f30*/  @P3 FMUL.FTZ R40, R86.reuse, R40 ;  /* 0x0000002856283220 */ /* 0x044fe40000410000 */
[----:B---3--:R-:W-:Y:S02]  /*5f40*/  @P3 FFMA.FTZ R41, R86, R41, R87 ;  /* 0x0000002956293223 */ /* 0x008fe40000010057 */
[C---:B------:R-:W-:Y:S01]  /*5f50*/  FFMA.FTZ R47, R46.reuse, R45, R47 ;  /* 0x0000002d2e2f7223 */ /* 0x040fe2000001002f */
[----:B------:R-:W-:Y:S01]  /*5f60*/  @P1 MOV R86, R40 ;  /* 0x0000002800561202 */ /* 0x000fe20000000f00 */
[----:B------:R-:W-:Y:S01]  /*5f70*/  @P1 IMAD.MOV.U32 R87, RZ, RZ, R41 ;  /* 0x000000ffff571224 */ /* 0x000fe200078e0029 */
[----:B------:R-:W-:Y:S01]  /*5f80*/  @P1 MOV R41, R89 ;  /* 0x0000005900291202 */ /* 0x000fe20000000f00 */
[----:B------:R-:W-:Y:S02]  /*5f90*/  FMUL.FTZ R42, R46, R42 ;  /* 0x0000002a2e2a7220 */ /* 0x000fe40000410000 */
[----:B------:R-:W-:Y:S01]  /*5fa0*/  @P1 IMAD.MOV.U32 R40, RZ, RZ, R88 ;  /* 0x000000ffff281224 */ /* 0x000fe200078e0058 */
[----:B------:R-:W-:Y:S05]  /*5fb0*/  @P1 BRA `(.L_x_2974) ;  /* 0x0000006000001947 */ /* 0x000fea0003800000 */
[----:B------:R-:W-:Y:S01]  /*5fc0*/  ISETP.NE.AND P1, PT, R114, RZ, PT ;  /* 0x000000ff7200720c */ /* 0x000fe20003f25270 */
[----:B------:R-:W-:-:S02]  /*5fd0*/  FMUL.FTZ R40, R42, R88 ;  /* 0x000000582a287220 */ /* 0x000fc40000410000 */
[----:B------:R-:W-:-:S10]  /*5fe0*/  FFMA.FTZ R41, R42, R89, R47 ;  /* 0x000000592a297223 */ /* 0x000fd4000001002f */
[----:B------:R0:W-:Y:S01]  /*5ff0*/  @!P1 STS.64 [0x4228], R88 ;  /* 0x00422858ff009388 */ /* 0x0001e20000000a00 */
[----:B------:R-:W-:Y:S01]  /*6000*/  @!P1 MOV R86, R88 ;  /* 0x0000005800569202 */ /* 0x000fe20000000f00 */
[----:B------:R-:W-:Y:S02]  /*6010*/  @!P1 IMAD.MOV.U32 R87, RZ, RZ, R89 ;  /* 0x000000ffff579224 */ /* 0x000fe400078e0059 */
.L_x_2974:
[----:B------:R-:W-:Y:S05]  /*6020*/  BSYNC B0 ;  /* 0x0000000000007941 */ /* 0x000fea0003800000 */
.L_x_2973:
        /* <DEDUP_REMOVED lines=32> */
[----:B------:R-:W-:-:S04]  /*6230*/  MOV R42, UR18 ;  /* 0x00000012002a7c02 */ /* 0x000fc80008000f00 */
[----:B------:R-:W-:-:S05]  /*6240*/  IMAD.U32 R43, RZ, RZ, UR19 ;  /* 0x00000013ff2b7e24 */ /* 0x000fca000f8e00ff */
[----:B------:R1:W-:Y:S02]  /*6250*/  STG.E.64 [R42.64], R40 ;  /* 0x000000282a007986 */ /* 0x0003e4000c101b14 */
.L_x_2976:
[----:B------:R-:W-:Y:S05]  /*6260*/  BSYNC B0 ;  /* 0x0000000000007941 */ /* 0x000fea0003800000 */
.L_x_2975:
[----:B------:R-:W-:Y:S01]  /*6270*/  UIADD3 UR7, UR7, 0x1, URZ ;  /* 0x0000000107077890 */ /* 0x000fe2000fffe03f */
[----:B------:R-:W-:Y:S01]  /*6280*/  FFMA.FTZ R32, R116, R133, R32 ;  /* 0x0000008574207223 */ /* 0x000fe20000010020 */
[----:B------:R-:W-:Y:S01]  /*6290*/  ULDC UR18, c[0x0][0x16c] ;  /* 0x00005b0000127ab9 */ /* 0x000fe20000000800 */
[----:B------:R-:W-:Y:S01]  /*62a0*/  FFMA.FTZ R31, R117, R134, R31 ;  /* 0x00000086751f7223 */ /* 0x000fe2000001001f */
[----:B------:R-:W-:Y:S01]  /*62b0*/  UISETP.GE.AND UP0, UPT, UR7, UR18, UPT ;  /* 0x000000120700728c */ /* 0x000fe2000bf06270 */
[----:B------:R-:W-:Y:S02]  /*62c0*/  FFMA.FTZ R30, R118, R137, R30 ;  /* 0x00000089761e7223 */ /* 0x000fe4000001001e */
[----:B------:R-:W-:Y:S02]  /*62d0*/  FFMA.FTZ R29, R119, R138, R29 ;  /* 0x0000008a771d7223 */ /* 0x000fe4000001001d */
[----:B------:R-:W-:Y:S01]  /*62e0*/  FFMA.FTZ R28, R120, R141, R28 ;  /* 0x0000008d781c7223 */ /* 0x000fe2000001001c */
[----:B------:R-:W-:Y:S01]  /*62f0*/  PLOP3.LUT P1, PT, PT, PT, UP0, 0x80, 0x0 ;  /* 0x000000000000781c */ /* 0x000fe20003f2f008 */
        /* <DEDUP_REMOVED lines=10> */
[----:B------:R-:W-:Y:S01]  /*63a0*/  FFMA.FTZ R17, R131, R162, R17 ;  /* 0x000000a283117223 */ /* 0x000fe20000010011 */
[----:B------:R-:W-:Y:S01]  /*63b0*/  @P1 CALL.REL.NOINC `(.L_x_2972) ;  /* 0x0000001000001944 */ /* 0x000fe20003c00000 */
[----:B------:R-:W-:Y:S05]  /*63c0*/  BRA `(.L_x_2977) ;  /* 0xffffdda000007947 */ /* 0x000fea000383ffff */
.L_x_2972:
        /* <DEDUP_REMOVED lines=9> */
[----:B------:R-:W-:Y:S04]  /*6460*/  STS [R72], R32 ;  /* 0x0000002048007388 */ /* 0x000fe80000000800 */
        /* <DEDUP_REMOVED lines=34> */
[----:B------:R-:W2:Y:S02]  /*6690*/  LDS R23, [0x2100] ;  /* 0x00210000ff177984 */ /* 0x000ea40000000800 */
[----:B--2---:R-:W-:-:S13]  /*66a0*/  ISETP.GE.AND P0, PT, R84, R23, PT ;  /* 0x000000175400720c */ /* 0x004fda0003f06270 */
[----:B------:R-:W-:Y:S05]  /*66b0*/  @P0 BRA `(.L_x_2979) ;  /* 0x0000010000000947 */ /* 0x000fea0003800000 */
[----:B------:R-:W-:Y:S01]  /*66c0*/  USHF.L.U32 UR26, UR6, 0xb, URZ ;  /* 0x0000000b061a7899 */ /* 0x000fe2000800063f */
[----:B------:R-:W-:-:S05]  /*66d0*/  MOV R5, UR23 ;  /* 0x0000001700057c02 */ /* 0x000fca0008000f00 */
[----:B------:R-:W-:Y:S01]  /*66e0*/  IMAD.U32 R3, RZ, RZ, UR26 ;  /* 0x0000001aff037e24 */ /* 0x000fe2000f8e00ff */
[----:B------:R-:W-:Y:S01]  /*66f0*/  IADD3 R2, P0, R84, UR26, RZ ;  /* 0x0000001a54027c10 */ /* 0x000fe2000ff1e0ff */
[----:B------:R-:W-:Y:S02]  /*6700*/  ULDC.64 UR26, c[0x0][0x208] ;  /* 0x00008200001a7ab9 */ /* 0x000fe40000000a00 */
[----:B------:R-:W-:Y:S01]  /*6710*/  UIMAD UR26, UR22, UR26, URZ ;  /* 0x0000001a161a72a4 */ /* 0x000fe2000f8e023f */
[----:B------:R-:W-:-:S03]  /*6720*/  LEA.HI.X.SX32 R3, R3, R85, 0x1, P0 ;  /* 0x0000005503037211 */ /* 0x000fc600000f0eff */
[----:B------:R-:W-:Y:S02]  /*6730*/  UIMAD UR26, UR17, UR27, UR26 ;  /* 0x0000001b111a72a4 */ /* 0x000fe4000f8e021a */
[----:B------:R-:W-:-:S04]  /*6740*/  IMAD.WIDE.U32 R2, R5, c[0x0][0x200], R2 ;  /* 0x0000800005027a25 */ /* 0x000fc800078e0002 */
[----:B------:R-:W-:Y:S01]  /*6750*/  IMAD.U32 R5, RZ, RZ, UR17 ;  /* 0x00000011ff057e24 */ /* 0x000fe2000f8e00ff */
[----:B------:R-:W-:-:S05]  /*6760*/  IADD3 R3, R3, UR25, RZ ;  /* 0x0000001903037c10 */ /* 0x000fca000fffe0ff */
[----:B------:R-:W-:-:S05]  /*6770*/  IMAD.WIDE.U32 R2, R5, c[0x0][0x208], R2 ;  /* 0x0000820005027a25 */ /* 0x000fca00078e0002 */
[----:B------:R-:W-:Y:S02]  /*6780*/  IADD3 R3, R3, UR26, RZ ;  /* 0x0000001a03037c10 */ /* 0x000fe4000fffe0ff */
[----:B------:R-:W-:-:S04]  /*6790*/  LEA R4, P0, R2, c[0x0][0x258], 0x2 ;  /* 0x0000960002047a11 */ /* 0x000fc800078010ff */
[----:B------:R-:W-:-:S05]  /*67a0*/  LEA.HI.X R5, R2, c[0x0][0x25c], R3, 0x2, P0 ;  /* 0x0000970002057a11 */ /* 0x000fca00000f1403 */
[----:B------:R2:W-:Y:S04]  /*67b0*/  STG.E [R4.64], R7 ;  /* 0x0000000704007986 */ /* 0x0005e8000c101914 */
.L_x_2979:
[----:B------:R-:W-:Y:S05]  /*67c0*/  BSYNC B0 ;  /* 0x0000000000007941 */ /* 0x000fea0003800000 */
.L_x_2978:
[----:B------:R-:W-:Y:S01]  /*67d0*/  ULDC.64 UR28, c[0x0][0x208] ;  /* 0x00008200001c7ab9 */ /* 0x000fe20000000a00 */
[----:B------:R-:W-:Y:S01]  /*67e0*/  HFMA2.MMA R3, -RZ, RZ, 0, 2.384185791015625e-07 ;  /* 0x00000004ff037435 */ /* 0x000fe200000001ff */
[----:B------:R-:W-:Y:S01]  /*67f0*/  UMOV UR19, UR7 ;  /* 0x0000000700137c82 */ /* 0x000fe20008000000 */
[-C--:B------:R-:W-:Y:S01]  /*6800*/  ISETP.GE.AND P1, PT, R110, R23.reuse, PT ;  /* 0x000000176e00720c */ /* 0x080fe20003f26270 */
[----:B------:R-:W-:Y:S01]  /*6810*/  USHF.L.U32 UR25, UR6, 0xb, URZ ;  /* 0x0000000b06197899 */ /* 0x000fe2000800063f */
[-C--:B------:R-:W-:Y:S01]  /*6820*/  ISETP.GE.AND P2, PT, R109, R23.reuse, PT ;  /* 0x000000176d00720c */ /* 0x080fe20003f46270 */
[----:B------:R-:W-:Y:S01]  /*6830*/  UIMAD.WIDE.U32 UR18, UR17, UR28, UR18 ;  /* 0x0000001c111272a5 */ /* 0x000fe2000f8e0012 */
[-C--:B------:R-:W-:Y:S01]  /*6840*/  ISETP.GE.AND P3, PT, R108, R23.reuse, PT ;  /* 0x000000176c00720c */ /* 0x080fe20003f66270 */
[----:B------:R-:W-:Y:S01]  /*6850*/  UIMAD UR27, UR22, UR28, URZ ;  /* 0x0000001c161b72a4 */ /* 0x000fe2000f8e023f */
[----:B------:R-:W-:Y:S01]  /*6860*/  ISETP.GE.AND P4, PT, R107, R23, PT ;  /* 0x000000176b00720c */ /* 0x000fe20003f86270 */
[----:B------:R-:W-:Y:S01]  /*6870*/  UIADD3 UR7, UP0, UR25, UR18, URZ ;  /* 0x0000001219077290 */ /* 0x000fe2000ff1e03f */
[----:B------:R-:W-:Y:S01]  /*6880*/  IMAD.WIDE R2, R84, R3, c[0x0][0x258] ;  /* 0x0000960054027625 */ /* 0x000fe200078e0203 */
[----:B------:R-:W-:Y:S01]  /*6890*/  USHF.R.S32.HI UR26, URZ, 0x1f, UR25 ;  /* 0x0000001f3f1a7899 */ /* 0x000fe20008011419 */
[-C--:B------:R-:W-:Y:S01]  /*68a0*/  ISETP.GE.AND P5, PT, R106, R23.reuse, PT ;  /* 0x000000176a00720c */ /* 0x080fe20003fa6270 */
[----:B------:R-:W-:Y:S01]  /*68b0*/  UIMAD UR27, UR17, UR29, UR27 ;  /* 0x0000001d111b72a4 */ /* 0x000fe2000f8e021b */
[----:B------:R-:W-:Y:S01]  /*68c0*/  ISETP.GE.AND P6, PT, R105, R23, PT ;  /* 0x000000176900720c */ /* 0x000fe20003fc6270 */
[----:B--2---:R-:W-:Y:S01]  /*68d0*/  IMAD.U32 R5, RZ, RZ, UR7 ;  /* 0x00000007ff057e24 */ /* 0x004fe2000f8e00ff */
[----:B------:R-:W-:-:S02]  /*68e0*/  UIADD3 UR6, UR6, 0x1, URZ ;  /* 0x0000000106067890 */ /* 0x000fc4000fffe03f */
[----:B------:R-:W-:Y:S02]  /*68f0*/  UIADD3.X UR18, UR26, UR27, UR19, UP0, !UPT ;  /* 0x0000001b1a127290 */ /* 0x000fe400087fe413 */
[C---:B------:R-:W-:Y:S01]  /*6900*/  LEA R2, P0, R5.reuse, R2, 0x2 ;  /* 0x0000000205027211 */ /* 0x040fe200078010ff */
[----:B------:R-:W-:Y:S02]  /*6910*/  ULDC UR7, c[0x0][0x174] ;  /* 0x00005d0000077ab9 */ /* 0x000fe40000000800 */
[----:B------:R-:W-:Y:S01]  /*6920*/  UISETP.GE.AND UP0, UPT, UR6, UR7, UPT ;  /* 0x000000070600728c */ /* 0x000fe2000bf06270 */
[----:B------:R-:W-:Y:S01]  /*6930*/  MOV R0, UR18 ;  /* 0x0000001200007c02 */ /* 0x000fe20008000f00 */
[----:B------:R-:W-:Y:S02]  /*6940*/  UIADD3 UR13, UP1, UR13, 0x2000, URZ ;  /* 0x000020000d0d7890 */ /* 0x000fe4000ff3e03f */
[----:B------:R-:W-:Y:S01]  /*6950*/  UIADD3 UR14, UP2, UR14, 0x2000, URZ ;  /* 0x000020000e0e7890 */ /* 0x000fe2000ff5e03f */
[----:B------:R-:W-:Y:S01]  /*6960*/  LEA.HI.X R3, R5, R3, R0, 0x2, P0 ;  /* 0x0000000305037211 */ /* 0x000fe200000f1400 */
[----:B------:R-:W-:Y:S01]  /*6970*/  UIADD3 UR10, UP3, UR10, 0x2000, URZ ;  /* 0x000020000a0a7890 */ /* 0x000fe2000ff7e03f */
[----:B------:R-:W-:Y:S01]  /*6980*/  ISETP.GE.AND P0, PT, R104, R23, PT ;  /* 0x000000176800720c */ /* 0x000fe20003f06270 */
[----:B------:R-:W-:-:S02]  /*6990*/  UIADD3 UR9, UP4, UR9, 0x2000, URZ ;  /* 0x0000200009097890 */ /* 0x000fc4000ff9e03f */
[----:B------:R2:W-:Y:S01]  /*69a0*/  @!P1 STG.E [R2.64+0x80], R93 ;  /* 0x0000805d02009986 */ /* 0x0005e2000c101914 */
[-C--:B------:R-:W-:Y:S01]  /*69b0*/  ISETP.GE.AND P1, PT, R103, R23.reuse, PT ;  /* 0x000000176700720c */ /* 0x080fe20003f26270 */
[----:B------:R-:W-:Y:S02]  /*69c0*/  UIADD3.X UR15, URZ, UR15, URZ, UP1, !UPT ;  /* 0x0000000f3f0f7290 */ /* 0x000fe40008ffe43f */
[----:B------:R2:W-:Y:S01]  /*69d0*/  @!P2 STG.E [R2.64+0x100], R9 ;  /* 0x000100090200a986 */ /* 0x0005e2000c101914 */
[-C--:B------:R-:W-:Y:S01]  /*69e0*/  ISETP.GE.AND P2, PT, R102, R23.reuse, PT ;  /* 0x000000176600720c */ /* 0x080fe20003f46270 */
[----:B------:R-:W-:Y:S02]  /*69f0*/  UIADD3.X UR16, URZ, UR16, URZ, UP2, !UPT ;  /* 0x000000103f107290 */ /* 0x000fe400097fe43f */
[----:B------:R2:W-:Y:S01]  /*6a00*/  @!P3 STG.E [R2.64+0x180], R91 ;  /* 0x0001805b0200b986 */ /* 0x0005e2000c101914 */
        /* <DEDUP_REMOVED lines=21> */
[----:B--2---:R-:W-:Y:S01]  /*6b60*/  @P0 CALL.REL.NOINC `(.L_x_2980) ;  /* 0x0000001000000944 */ /* 0x004fe20003c00000 */
[----:B------:R-:W-:Y:S05]  /*6b70*/  BRA `(.L_x_2981) ;  /* 0xffff9de000007947 */ /* 0x000fea000383ffff */
.L_x_2980:
[----:B------:R-:W-:Y:S05]  /*6b80*/  EXIT ;  /* 0x000000000000794d */ /* 0x000fea0003800000 */
.L_x_2982:
        /* <DEDUP_REMOVED lines=15> */
.L_x_5406:


//--------------------- .text._Z25selective_scan_fwd_kernelI32Selective_Scan_fwd_kernel_traitsILi128ELi16ELi1ELb0ELb1ELb1ELb1EffEEv13SSMParamsBase --------------------------
	.section	.text._Z25selective_scan_fwd_kernelI32Selective_Scan_fwd_kernel_traitsILi128ELi16ELi1ELb0ELb1ELb1ELb1EffEEv13SSMParamsBase,"ax",@progbits
	.sectioninfo	@"SHI_REGISTERS=168"
	.align	128
        .global         _Z25selective_scan_fwd_kernelI32Selective_Scan_fwd_kernel_traitsILi128ELi16ELi1ELb0ELb1ELb1ELb1EffEEv13SSMParamsBase
        .type           _Z25selective_scan_fwd_kernelI32Selective_Scan_fwd_kernel_traitsILi128ELi16ELi1ELb0ELb1ELb1ELb1EffEEv13SSMParamsBase,@function
        .size           _Z25selective_scan_fwd_kernelI32Selective_Scan_fwd_kernel_traitsILi128ELi16ELi1ELb0ELb1ELb1ELb1EffEEv13SSMParamsBase,(.L_x_5407 - _Z25selective_scan_fwd_kernelI32Selective_Scan_fwd_kernel_traitsILi128ELi16ELi1ELb0ELb1ELb1ELb1EffEEv13SSMParamsBase)
        .other          _Z25selective_scan_fwd_kernelI32Selective_Scan_fwd_kernel_traitsILi128ELi16ELi1ELb0ELb1ELb1ELb1EffEEv13SSMParamsBase,@"STO_CUDA_ENTRY STV_DEFAULT"
_Z25selective_scan_fwd_kernelI32Selective_Scan_fwd_kernel_traitsILi128ELi16ELi1ELb0ELb1ELb1ELb1EffEEv13SSMParamsBase:
.text._Z25selective_scan_fwd_kernelI32Selective_Scan_fwd_kernel_traitsILi128ELi16ELi1ELb0ELb1ELb1ELb1EffEEv13SSMParamsBase:
        /* <DEDUP_REMOVED lines=25> */
[----:B------:R-:W-:Y:S01]  /*0190*/  MOV R5, UR7 ;  /* 0x0000000700057c02 */ /* 0x000fe20008000f00 */
[----:B------:R-:W-:-:S02]  /*01a0*/  ULDC.64 UR28, c[0x0][0x1b0] ;  /* 0x00006c00001c7ab9 */ /* 0x000fc40000000a00 */
        /* <DEDUP_REMOVED lines=17> */
[----:B------:R-:W-:Y:S02]  /*02c0*/  UIMAD UR12, UR26, UR9, UR6 ;  /* 0x000000091a0c72a4 */ /* 0x000fe4000f8e0206 */
[----:B------:R-:W-:Y:S02]  /*02d0*/  UIMAD UR17, UR26, UR17, UR7 ;  /* 0x000000111a1172a4 */ /* 0x000fe4000f8e0207 */
[----:B---3--:R-:W-:-:S07]  /*02e0*/  UIMAD.WIDE.U32 UR6, UR5, UR15, URZ ;  /* 0x0000000f050672a5 */ /* 0x008fce000f8e003f */
[----:B------:R-:W-:Y:S02]  /*02f0*/  UMOV UR14, UR7 ;  /* 0x00000007000e7c82 */ /* 0x000fe40008000000 */
[----:B------:R-:W-:-:S04]  /*0300*/  UIADD3 UR6, -UR14, URZ, URZ ;  /* 0x0000003f0e067290 */ /* 0x000fc8000fffe13f */
[----:B------:R-:W-:-:S04]  /*0310*/  UIMAD UR15, UR30, UR6, UR15 ;  /* 0x000000061e0f72a4 */ /* 0x000fc8000f8e020f */
[----:B------:R-:W-:Y:S02]  /*0320*/  UISETP.GT.U32.AND UP2, UPT, UR30, UR15, UPT ;  /* 0x0000000f1e00728c */ /* 0x000fe4000bf44070 */
[----:B------:R-:W-:Y:S02]  /*0330*/  UIMAD.WIDE.U32 UR10, UR26, UR8, URZ ;  /* 0x000000081a0a72a5 */ /* 0x000fe4000f8e003f */
[----:B------:R-:W-:Y:S02]  /*0340*/  UIMAD UR13, UR27, UR18, URZ ;  /* 0x000000121b0d72a4 */ /* 0x000fe4000f8e023f */
[----:B------:R-:W-:Y:S02]  /*0350*/  UIMAD.WIDE.U32 UR4, UR26, UR18, URZ ;  /* 0x000000121a0472a5 */ /* 0x000fe4000f8e003f */
[----:B------:R-:W-:Y:S02]  /*0360*/  UIMAD UR18, UR26, UR19, UR13 ;  /* 0x000000131a1272a4 */ /* 0x000fe4000f8e020d */
[----:B------:R-:W-:-:S02]  /*0370*/  UIADD3 UR11, UR11, UR12, URZ ;  /* 0x0000000c0b0b7290 */ /* 0x000fc4000fffe03f */
[----:B------:R-:W-:Y:S02]  /*0380*/  UIMAD UR13, UR27, UR28, URZ ;  /* 0x0000001c1b0d72a4 */ /* 0x000fe4000f8e023f */
[----:B------:R-:W-:Y:S02]  /*0390*/  UIMAD UR12, UR25, UR20, URZ ;  /* 0x00000014190c72a4 */ /* 0x000fe4000f8e023f */
[----:B------:R-:W-:Y:S02]  /*03a0*/  @!UP2 UIADD3 UR15, UR15, -UR30, URZ ;  /* 0x8000001e0f0fa290 */ /* 0x000fe4000fffe03f */
[----:B------:R-:W-:Y:S02]  /*03b0*/  UIMAD.WIDE.U32 UR8, UR26, UR16, URZ ;  /* 0x000000101a0872a5 */ /* 0x000fe4000f8e003f */
[----:B------:R-:W-:Y:S02]  /*03c0*/  UIMAD UR19, UR26, UR29, UR13 ;  /* 0x0000001d1a1372a4 */ /* 0x000fe4000f8e020d */
[----:B------:R-:W-:-:S02]  /*03d0*/  UIMAD UR16, UR24, UR21, UR12 ;  /* 0x00000015181072a4 */ /* 0x000fc4000f8e020c */
[----:B------:R-:W-:Y:S02]  /*03e0*/  ULDC UR31, c[0x0][0x178] ;  /* 0x00005e00001f7ab9 */ /* 0x000fe40000000800 */
[----:B------:R-:W-:Y:S02]  /*03f0*/  UIMAD.WIDE.U32 UR12, UR24, UR20, UR10 ;  /* 0x00000014180c72a5 */ /* 0x000fe4000f8e000a */
[----:B------:R-:W-:Y:S02]  /*0400*/  UISETP.GE.U32.AND UP0, UPT, UR15, UR30, UPT ;  /* 0x0000001e0f00728c */ /* 0x000fe4000bf06070 */
[----:B------:R-:W-:Y:S01]  /*0410*/  ULOP3.LUT UR11, UR24, UR31, URZ, 0x3c, !UPT ;  /* 0x0000001f180b7292 */ /* 0x000fe2000f8e3c3f */
[----:B------:R-:W-:Y:S01]  /*0420*/  IMAD.MOV.U32 R0, RZ, RZ, c[0x0][0x174] ;  /* 0x00005d00ff007624 */ /* 0x000fe200078e00ff */
[----:B------:R-:W-:Y:S02]  /*0430*/  UISETP.NE.AND UP1, UPT, URZ, UR31, UPT ;  /* 0x0000001f3f00728c */ /* 0x000fe4000bf25270 */
[----:B------:R-:W-:-:S02]  /*0440*/  UISETP.GE.AND UP3, UPT, UR11, URZ, UPT ;  /* 0x0000003f0b00728c */ /* 0x000fc4000bf66270 */
[----:B------:R-:W-:Y:S01]  /*0450*/  UIMAD.WIDE.U32 UR6, UR26, UR28, URZ ;  /* 0x0000001c1a0672a5 */ /* 0x000fe2000f8e003f */
[----:B------:R-:W-:Y:S01]  /*0460*/  ISETP.GE.AND P0, PT, R0, 0x1, PT ;  /* 0x000000010000780c */ /* 0x000fe20003f06270 */
[----:B------:R-:W-:Y:S02]  /*0470*/  @!UP2 UIADD3 UR14, UR14, 0x1, URZ ;  /* 0x000000010e0ea890 */ /* 0x000fe4000fffe03f */
[----:B------:R-:W-:Y:S02]  /*0480*/  ULDC.64 UR28, c[0x0][0x1e8] ;  /* 0x00007a00001c7ab9 */ /* 0x000fe40000000a00 */
[----:B------:R-:W-:Y:S02]  /*0490*/  UIMAD UR10, UR25, UR28, URZ ;  /* 0x0000001c190a72a4 */ /* 0x000fe4000f8e023f */
[----:B------:R-:W-:Y:S02]  /*04a0*/  @UP0 UIADD3 UR14, UR14, 0x1, URZ ;  /* 0x000000010e0e0890 */ /* 0x000fe4000fffe03f */
[----:B------:R-:W-:-:S02]  /*04b0*/  ULDC.64 UR20, c[0x0][0x240] ;  /* 0x0000900000147ab9 */ /* 0x000fc40000000a00 */
[----:B------:R-:W-:Y:S02]  /*04c0*/  UIADD3 UR9, UR9, UR17, URZ ;  /* 0x0000001109097290 */ /* 0x000fe4000fffe03f */
[----:B------:R-:W-:Y:S02]  /*04d0*/  UIMAD UR17, UR24, UR29, UR10 ;  /* 0x0000001d181172a4 */ /* 0x000fe4000f8e020a */
[----:B------:R-:W-:Y:S02]  /*04e0*/  UIADD3 UR11, UR13, UR16, URZ ;  /* 0x000000100d0b7290 */ /* 0x000fe4000fffe03f */
[----:B------:R-:W-:Y:S02]  /*04f0*/  ULEA UR10, UP0, UR12, UR20, 0x2 ;  /* 0x000000140c0a7291 */ /* 0x000fe4000f80103f */
[----:B------:R-:W-:Y:S02]  /*0500*/  @!UP3 UIADD3 UR14, -UR14, URZ, URZ ;  /* 0x0000003f0e0eb290 */ /* 0x000fe4000fffe13f */
[----:B------:R-:W-:-:S02]  /*0510*/  @!UP1 ULOP3.LUT UR14, URZ, UR31, URZ, 0x33, !UPT ;  /* 0x0000001f3f0e9292 */ /* 0x000fc4000f8e333f */
[----:B------:R-:W-:Y:S02]  /*0520*/  UIMAD.WIDE.U32 UR8, UR24, UR28, UR8 ;  /* 0x0000001c180872a5 */ /* 0x000fe4000f8e0008 */
[----:B------:R-:W-:Y:S02]  /*0530*/  ULEA.HI.X UR11, UR12, UR21, UR11, 0x2, UP0 ;  /* 0x000000150c0b7291 */ /* 0x000fe400080f140b */
[----:B------:R-:W-:Y:S02]  /*0540*/  ULDC.64 UR28, c[0x0][0x1c8] ;  /* 0x00007200001c7ab9 */ /* 0x000fe40000000a00 */
[----:B------:R-:W-:Y:S02]  /*0550*/  ULDC.64 UR20, c[0x0][0x1a8] ;  /* 0x00006a0000147ab9 */ /* 0x000fe40000000a00 */
[----:B------:R-:W-:Y:S02]  /*0560*/  UIADD3 UR15, UR5, UR18, URZ ;  /* 0x00000012050f7290 */ /* 0x000fe4000fffe03f */
[----:B------:R-:W-:-:S02]  /*0570*/  UIADD3 UR13, UR7, UR19, URZ ;  /* 0x00000013070d7290 */ /* 0x000fc4000fffe03f */
[----:B------:R-:W-:Y:S01]  /*0580*/  USHF.R.S32.HI UR12, URZ, 0x1f, UR14 ;  /* 0x0000001f3f0c7899 */ /* 0x000fe2000801140e */
[----:B------:R-:W-:Y:S11]  /*0590*/  @!P0 EXIT ;  /* 0x000000000000894d */ /* 0x000ff60003800000 */
[----:B--2---:R-:W-:Y:S01]  /*05a0*/  UIMAD UR7, UR12, UR20, URZ ;  /* 0x000000140c0772a4 */ /* 0x004fe2000f8e023f */
[----:B------:R-:W0:Y:S01]  /*05b0*/  S2R R3, SR_TID.X ;  /* 0x0000000000037919 */ /* 0x000e220000002100 */
[----:B------:R-:W-:Y:S02]  /*05c0*/  UMOV UR5, UR15 ;  /* 0x0000000f00057c82 */ /* 0x000fe40008000000 */
[----:B------:R-:W-:Y:S01]  /*05d0*/  UIMAD.WIDE.U32 UR4, UR14, UR20, UR4 ;  /* 0x000000140e0472a5 */ /* 0x000fe2000f8e0004 */
[----:B------:R-:W1:Y:S01]  /*05e0*/  S2R R114, SR_LANEID ;  /* 0x0000000000727919 */ /* 0x000e620000000000 */
[----:B------:R-:W-:Y:S02]  /*05f0*/  UIMAD UR15, UR14, UR21, UR7 ;  /* 0x000000150e0f72a4 */ /* 0x000fe4000f8e0207 */
[----:B------:R-:W-:Y:S02]  /*0600*/  UIMAD UR12, UR12, UR28, URZ ;  /* 0x0000001c0c0c72a4 */ /* 0x000fe4000f8e023f */
[----:B------:R-:W-:-:S02]  /*0610*/  ULDC.64 UR20, c[0x0][0x228] ;  /* 0x00008a0000147ab9 */ /* 0x000fc40000000a00 */
[----:B------:R-:W-:Y:S02]  /*0620*/  UMOV UR7, UR13 ;  /* 0x0000000d00077c82 */ /* 0x000fe40008000000 */
[----:B------:R-:W-:Y:S02]  /*0630*/  ULEA UR13, UP1, UR4, UR20, 0x2 ;  /* 0x00000014040d7291 */ /* 0x000fe4000f82103f */
[----:B------:R-:W-:Y:S02]  /*0640*/  UIADD3 UR15, UR5, UR15, URZ ;  /* 0x0000000f050f7290 */ /* 0x000fe4000fffe03f */
[----:B------:R-:W-:Y:S02]  /*0650*/  UIMAD.WIDE.U32 UR6, UR14, UR28, UR6 ;  /* 0x0000001c0e0672a5 */ /* 0x000fe4000f8e0006 */
[----:B------:R-:W-:Y:S02]  /*0660*/  ULEA.HI.X UR15, UR4, UR21, UR15, 0x2, UP1 ;  /* 0x00000015040f7291 */ /* 0x000fe400088f140f */
[----:B------:R-:W-:-:S02]  /*0670*/  UMOV UR5, URZ ;  /* 0x0000003f00057c82 */ /* 0x000fc40008000000 */
[----:B------:R-:W-:Y:S01]  /*0680*/  UMOV UR4, URZ ;  /* 0x0000003f00047c82 */ /* 0x000fe20008000000 */
[----:B0-----:R-:W-:Y:S01]  /*0690*/  SHF.L.U32 R111, R3, 0x4, RZ ;  /* 0x00000004036f7819 */ /* 0x001fe200000006ff */
[----:B-----5:R0:W2:Y:S01]  /*06a0*/  @P1 R2UR UR5, R2 ;  /* 0x00000000020513c2 */ /* 0x0200a200000e0000 */
[----:B------:R-:W-:Y:S02]  /*06b0*/  UIMAD UR16, UR14, UR29, UR12 ;  /* 0x0000001d0e1072a4 */ /* 0x000fe4000f8e020c */
        /* <DEDUP_REMOVED lines=42> */
.L_x_3026:
[----:B------:R-:W-:Y:S01]  /*0960*/  BAR.SYNC.DEFER_BLOCKING 0x0 ;  /* 0x0000000000007b1d */ /* 0x000fe20000010000 */
[C---:B------:R-:W-:Y:S01]  /*0970*/  IMAD.SHL.U32 R29, R84.reuse, 0x4, RZ ;  /* 0x00000004541d7824 */ /* 0x040fe200078e00ff */
[----:B------:R-:W-:Y:S01]  /*0980*/  SHF.L.U64.HI R31, R84, 0x2, R85 ;  /* 0x00000002541f7819 */ /* 0x000fe20000010255 */
[----:B------:R-:W-:Y:S01]  /*0990*/  HFMA2.MMA R0, -RZ, RZ, 0, 0 ;  /* 0x00000000ff007435 */ /* 0x000fe200000001ff */
[----:B0-----:R-:W-:Y:S01]  /*09a0*/  CS2R R4, SRZ ;  /* 0x0000000000047805 */ /* 0x001fe2000001ff00 */
        /* <DEDUP_REMOVED lines=46> */
[----:B------:R-:W1:Y:S01]  /*0c90*/  S2R R115, SR_TID.X ;  /* 0x0000000000737919 */ /* 0x000e620000002100 */
[----:B------:R-:W-:Y:S02]  /*0ca0*/  ISETP.GE.AND P4, PT, R108, UR17, PT ;  /* 0x000000116c007c0c */ /* 0x000fe4000bf86270 */
[----:B------:R-:W-:Y:S02]  /*0cb0*/  ISETP.GE.AND P6, PT, R107, UR17, PT ;  /* 0x000000116b007c0c */ /* 0x000fe4000bfc6270 */
[----:B------:R-:W-:Y:S02]  /*0cc0*/  ISETP.GE.AND P5, PT, R106, UR17, PT ;  /* 0x000000116a007c0c */ /* 0x000fe4000bfa6270 */
[----:B------:R-:W-:Y:S02]  /*0cd0*/  ISETP.GE.AND P3, PT, R105, UR17, PT ;  /* 0x0000001169007c0c */ /* 0x000fe4000bf66270 */
[----:B-1----:R-:W-:-:S04]  /*0ce0*/  SHF.L.U32 R95, R115, 0x4, RZ ;  /* 0x00000004735f7819 */ /* 0x002fc800000006ff */
[----:B------:R-:W-:-:S05]  /*0cf0*/  LOP3.LUT R95, R95, 0xfffffe00, RZ, 0xc0, !PT ;  /* 0xfffffe005f5f7812 */ /* 0x000fca00078ec0ff */
[----:B------:R-:W-:Y:S02]  /*0d00*/  IMAD.IADD R73, R95, 0x1, R114 ;  /* 0x000000015f497824 */ /* 0x000fe400078e0272 */
[----:B------:R-:W-:-:S03]  /*0d10*/  IMAD R57, R114, 0x10, R95 ;  /* 0x0000001072397824 */ /* 0x000fc600078e025f */
[C---:B------:R-:W-:Y:S02]  /*0d20*/  LEA.HI.SX32 R94, R73.reuse, R73, 0x1b ;  /* 0x00000049495e7211 */ /* 0x040fe400078fdaff */
[C---:B------:R-:W-:Y:S02]  /*0d30*/  IADD3 R18, R73.reuse, 0x20, RZ ;  /* 0x0000002049127810 */ /* 0x040fe40007ffe0ff */
[C---:B------:R-:W-:Y:S02]  /*0d40*/  IADD3 R92, R73.reuse, 0x40, RZ ;  /* 0x00000040495c7810 */ /* 0x040fe40007ffe0ff */
[C---:B------:R-:W-:Y:S02]  /*0d50*/  IADD3 R20, R73.reuse, 0x60, RZ ;  /* 0x0000006049147810 */ /* 0x040fe40007ffe0ff */
[----:B------:R-:W-:Y:S02]  /*0d60*/  IADD3 R90, R73, 0x80, RZ ;  /* 0x00000080495a7810 */ /* 0x000fe40007ffe0ff */
[----:B------:R-:W-:-:S02]  /*0d70*/  SHF.L.U32 R94, R94, 0x2, RZ ;  /* 0x000000025e5e7819 */ /* 0x000fc400000006ff */
[C---:B------:R-:W-:Y:S02]  /*0d80*/  IADD3 R22, R73.reuse, 0xa0, RZ ;  /* 0x000000a049167810 */ /* 0x040fe40007ffe0ff */
[-C--:B------:R-:W-:Y:S01]  /*0d90*/  LEA.HI.SX32 R93, R18, R73.reuse, 0x1b ;  /* 0x00000049125d7211 */ /* 0x080fe200078fdaff */
[----:B------:R-:W-:Y:S01]  /*0da0*/  IMAD.MOV.U32 R18, RZ, RZ, RZ ;  /* 0x000000ffff127224 */ /* 0x000fe200078e00ff */
[C---:B------:R-:W-:Y:S02]  /*0db0*/  IADD3 R82, R73.reuse, 0xc0, RZ ;  /* 0x000000c049527810 */ /* 0x040fe40007ffe0ff */
[-C--:B------:R-:W-:Y:S02]  /*0dc0*/  LEA.HI.SX32 R92, R92, R73.reuse, 0x1b ;  /* 0x000000495c5c7211 */ /* 0x080fe400078fdaff */
[----:B0-----:R-:W-:Y:S02]  /*0dd0*/  IADD3 R2, R73, 0xe0, RZ ;  /* 0x000000e049027810 */ /* 0x001fe40007ffe0ff */
[----:B------:R-:W-:-:S02]  /*0de0*/  LEA.HI.SX32 R91, R20, R73, 0x1b ;  /* 0x00000049145b7211 */ /* 0x000fc400078fdaff */
[C---:B------:R-:W-:Y:S01]  /*0df0*/  IADD3 R80, R73.reuse, 0x100, RZ ;  /* 0x0000010049507810 */ /* 0x040fe20007ffe0ff */
[----:B------:R-:W-:Y:S01]  /*0e00*/  CS2R R20, SRZ ;  /* 0x0000000000147805 */ /* 0x000fe2000001ff00 */
[-C--:B------:R-:W-:Y:S02]  /*0e10*/  LEA.HI.SX32 R90, R90, R73.reuse, 0x1b ;  /* 0x000000495a5a7211 */ /* 0x080fe400078fdaff */
[C---:B------:R-:W-:Y:S02]  /*0e20*/  IADD3 R24, R73.reuse, 0x120, RZ ;  /* 0x0000012049187810 */ /* 0x040fe40007ffe0ff */
[-C--:B------:R-:W-:Y:S02]  /*0e30*/  LEA.HI.SX32 R83, R22, R73.reuse, 0x1b ;  /* 0x0000004916537211 */ /* 0x080fe400078fdaff */
[----:B------:R-:W-:Y:S01]  /*0e40*/  IADD3 R78, R73, 0x140, RZ ;  /* 0x00000140494e7810 */ /* 0x000fe20007ffe0ff */
[----:B------:R-:W-:Y:S01]  /*0e50*/  CS2R R22, SRZ ;  /* 0x0000000000167805 */ /* 0x000fe2000001ff00 */
[----:B------:R-:W-:-:S02]  /*0e60*/  LEA.HI.SX32 R82, R82, R73, 0x1b ;  /* 0x0000004952527211 */ /* 0x000fc400078fdaff */
[C---:B------:R-:W-:Y:S02]  /*0e70*/  IADD3 R26, R73.reuse, 0x160, RZ ;  /* 0x00000160491a7810 */ /* 0x040fe40007ffe0ff */
[-C--:B------:R-:W-:Y:S02]  /*0e80*/  LEA.HI.SX32 R81, R2, R73.reuse, 0x1b ;  /* 0x0000004902517211 */ /* 0x080fe400078fdaff */
[C---:B------:R-:W-:Y:S02]  /*0e90*/  IADD3 R76, R73.reuse, 0x180, RZ ;  /* 0x00000180494c7810 */ /* 0x040fe40007ffe0ff */
[-C--:B------:R-:W-:Y:S02]  /*0ea0*/  LEA.HI.SX32 R80, R80, R73.reuse, 0x1b ;  /* 0x0000004950507211 */ /* 0x080fe400078fdaff */
[----:B------:R-:W-:Y:S02]  /*0eb0*/  IADD3 R28, R73, 0x1a0, RZ ;  /* 0x000001a0491c7810 */ /* 0x000fe40007ffe0ff */
[----:B------:R-:W-:-:S02]  /*0ec0*/  LEA.HI.SX32 R79, R24, R73, 0x1b ;  /* 0x00000049184f7211 */ /* 0x000fc400078fdaff */
[-C--:B------:R-:W-:Y:S01]  /*0ed0*/  LEA.HI.SX32 R78, R78, R73.reuse, 0x1b ;  /* 0x000000494e4e7211 */ /* 0x080fe200078fdaff */
[----:B------:R-:W-:Y:S01]  /*0ee0*/  CS2R R24, SRZ ;  /* 0x0000000000187805 */ /* 0x000fe2000001ff00 */
[-C--:B------:R-:W-:Y:S02]  /*0ef0*/  LEA.HI.SX32 R77, R26, R73.reuse, 0x1b ;  /* 0x000000491a4d7211 */ /* 0x080fe400078fdaff */
[-C--:B------:R-:W-:Y:S01]  /*0f00*/  LEA.HI.SX32 R76, R76, R73.reuse, 0x1b ;  /* 0x000000494c4c7211 */ /* 0x080fe200078fdaff */
[----:B------:R-:W-:Y:S01]  /*0f10*/  CS2R R26, SRZ ;  /* 0x00000000001a7805 */ /* 0x000fe2000001ff00 */
[----:B------:R-:W-:Y:S02]  /*0f20*/  LEA.HI.SX32 R75, R28, R73, 0x1b ;  /* 0x000000491c4b7211 */ /* 0x000fe400078fdaff */
        /* <DEDUP_REMOVED lines=9> */
[----:B------:R-:W-:Y:S02]  /*0fc0*/  IADD3 R58, R57, 0xf, RZ ;  /* 0x0000000f393a7810 */ /* 0x000fe40007ffe0ff */
[-C--:B------:R-:W-:Y:S02]  /*0fd0*/  LEA.HI.SX32 R74, R74, R73.reuse, 0x1b ;  /* 0x000000494a4a7211 */ /* 0x080fe400078fdaff */
[----:B------:R-:W-:Y:S02]  /*0fe0*/  LEA.HI.SX32 R73, R30, R73, 0x1b ;  /* 0x000000491e497211 */ /* 0x000fe400078fdaff */
        /* <DEDUP_REMOVED lines=8> */
[----:B------:R-:W-:-:S04]  /*1070*/  IADD3 R2, P0, R29, UR10, RZ ;  /* 0x0000000a1d027c10 */ /* 0x000fc8000ff1e0ff */
[----:B------:R-:W-:Y:S02]  /*1080*/  IADD3.X R3, R31, UR12, RZ, P0, !PT ;  /* 0x0000000c1f037c10 */ /* 0x000fe400087fe4ff */
[----:B------:R-:W-:Y:S01]  /*1090*/  ISETP.GE.AND P0, PT, R109, UR17, PT ;  /* 0x000000116d007c0c */ /* 0x000fe2000bf06270 */
[----:B------:R-:W-:Y:S01]  /*10a0*/  HFMA2.MMA R31, -RZ, RZ, 0, 0 ;  /* 0x00000000ff1f7435 */ /* 0x000fe200000001ff */
[----:B------:R-:W-:Y:S01]  /*10b0*/  MOV R29, RZ ;  /* 0x000000ff001d7202 */ /* 0x000fe20000000f00 */
[----:B--2---:R-:W-:Y:S04]  /*10c0*/  STS [R94], R5 ;  /* 0x000000055e007388 */ /* 0x004fe80000000800 */
[----:B---3--:R0:W-:Y:S04]  /*10d0*/  STS [R93.X4+0x80], R0 ;  /* 0x000080005d007388 */ /* 0x0081e80000004800 */
[----:B----4-:R-:W-:Y:S04]  /*10e0*/  STS [R92.X4+0x100], R7 ;  /* 0x000100075c007388 */ /* 0x010fe80000004800 */
[----:B-----5:R1:W-:Y:S01]  /*10f0*/  STS [R91.X4+0x180], R4 ;  /* 0x000180045b007388 */ /* 0x0203e20000004800 */
[----:B0-----:R-:W-:-:S03]  /*1100*/  IADD3 R0, R57, 0x2, RZ ;  /* 0x0000000239007810 */ /* 0x001fc60007ffe0ff */
[----:B------:R-:W-:Y:S01]  /*1110*/  STS [R90.X4+0x200], R9 ;  /* 0x000200095a007388 */ /* 0x000fe20000004800 */
[----:B------:R-:W-:-:S03]  /*1120*/  LEA.HI.SX32 R71, R0, R57, 0x1b ;  /* 0x0000003900477211 */ /* 0x000fc600078fdaff */
[----:B------:R0:W-:Y:S01]  /*1130*/  STS [R83.X4+0x280], R6 ;  /* 0x0002800653007388 */ /* 0x0001e20000004800 */
[----:B-1----:R-:W-:-:S03]  /*1140*/  IADD3 R4, R57, 0x4, RZ ;  /* 0x0000000439047810 */ /* 0x002fc60007ffe0ff */
[----:B------:R-:W-:Y:S01]  /*1150*/  STS [R82.X4+0x300], R11 ;  /* 0x0003000b52007388 */ /* 0x000fe20000004800 */
[----:B------:R-:W-:-:S03]  /*1160*/  LEA.HI.SX32 R69, R4, R57, 0x1b ;  /* 0x0000003904457211 */ /* 0x000fc600078fdaff */
[----:B------:R1:W-:Y:S01]  /*1170*/  STS [R81.X4+0x380], R8 ;  /* 0x0003800851007388 */ /* 0x0003e20000004800 */
        /* <DEDUP_REMOVED lines=18> */
[----:B------:R-:W-:Y:S01]  /*12a0*/  LDS R8, [R72.X4+0x4] ;  /* 0x0000040048087984 */ /* 0x000fe20000004800 */
[----:B------:R-:W-:Y:S02]  /*12b0*/  MOV R17, RZ ;  /* 0x000000ff00117202 */ /* 0x000fe40000000f00 */
        /* <DEDUP_REMOVED lines=19> */
[----:B------:R-:W-:-:S04]  /*13f0*/  IMAD.MOV.U32 R10, RZ, RZ, RZ ;  /* 0x000000ffff0a7224 */ /* 0x000fc800078e00ff */
        /* <DEDUP_REMOVED lines=18> */
[----:B------:R-:W-:Y:S02]  /*1520*/  IMAD.MOV.U32 R12, RZ, RZ, RZ ;  /* 0x000000ffff0c7224 */ /* 0x000fe400078e00ff */
[----:B------:R-:W-:Y:S01]  /*1530*/  IMAD.MOV.U32 R14, RZ, RZ, RZ ;  /* 0x000000ffff0e7224 */ /* 0x000fe200078e00ff */
        /* <DEDUP_REMOVED lines=90> */
.L_x_2984:
[----:B-1----:R-:W-:Y:S05]  /*1ae0*/  BSYNC B0 ;  /* 0x0000000000007941 */ /* 0x002fea0003800000 */
.L_x_2983:
        /* <DEDUP_REMOVED lines=37> */
.L_x_2986:
[----:B------:R-:W-:Y:S05]  /*1d40*/  BSYNC B0 ;  /* 0x0000000000007941 */ /* 0x000fea0003800000 */
.L_x_2985:
        /* <DEDUP_REMOVED lines=35> */
.L_x_2988:
[----:B------:R-:W-:Y:S05]  /*1f80*/  BSYNC B0 ;  /* 0x0000000000007941 */ /* 0x000fea0003800000 */
.L_x_2987:
        /* <DEDUP_REMOVED lines=37> */
.L_x_2990:
[----:B------:R-:W-:Y:S05]  /*21e0*/  BSYNC B0 ;  /* 0x0000000000007941 */ /* 0x000fea0003800000 */
.L_x_2989:
        /* <DEDUP_REMOVED lines=35> */
.L_x_2992:
[----:B------:R-:W-:Y:S05]  /*2420*/  BSYNC B0 ;  /* 0x0000000000007941 */ /* 0x000fea0003800000 */
.L_x_2991:
        /* <DEDUP_REMOVED lines=37> */
.L_x_2994:
[----:B------:R-:W-:Y:S05]  /*2680*/  BSYNC B0 ;  /* 0x0000000000007941 */ /* 0x000fea0003800000 */
.L_x_2993:
        /* <DEDUP_REMOVED lines=35> */
.L_x_2996:
[----:B------:R-:W-:Y:S05]  /*28c0*/  BSYNC B0 ;  /* 0x0000000000007941 */ /* 0x000fea0003800000 */
.L_x_2995:
        /* <DEDUP_REMOVED lines=37> */
.L_x_2998:
[----:B------:R-:W-:Y:S05]  /*2b20*/  BSYNC B0 ;  /* 0x0000000000007941 */ /* 0x000fea0003800000 */
.L_x_2997:
        /* <DEDUP_REMOVED lines=35> */
.L_x_3000:
[----:B------:R-:W-:Y:S05]  /*2d60*/  BSYNC B0 ;  /* 0x0000000000007941 */ /* 0x000fea0003800000 */
.L_x_2999:
        /* <DEDUP_REMOVED lines=42> */
.L_x_3002:
[----:B------:R-:W-:Y:S05]  /*3010*/  BSYNC B0 ;  /* 0x0000000000007941 */ /* 0x000fea0003800000 */
.L_x_3001:
        /* <DEDUP_REMOVED lines=33> */
.L_x_3004:
[----:B------:R-:W-:Y:S05]  /*3230*/  BSYNC B0 ;  /* 0x0000000000007941 */ /* 0x000fea0003800000 */
.L_x_3003:
        /* <DEDUP_REMOVED lines=33> */
.L_x_3006:
[----:B------:R-:W-:Y:S05]  /*3450*/  BSYNC B0 ;  /* 0x0000000000007941 */ /* 0x000fea0003800000 */
.L_x_3005:
        /* <DEDUP_REMOVED lines=33> */
.L_x_3008:
[----:B------:R-:W-:Y:S05]  /*3670*/  BSYNC B0 ;  /* 0x0000000000007941 */ /* 0x000fea0003800000 */
.L_x_3007:
        /* <DEDUP_REMOVED lines=33> */
.L_x_3010:
[----:B------:R-:W-:Y:S05]  /*3890*/  BSYNC B0 ;  /* 0x0000000000007941 */ /* 0x000fea0003800000 */
.L_x_3009:
        /* <DEDUP_REMOVED lines=33> */
.L_x_3012:
[----:B------:R-:W-:Y:S05]  /*3ab0*/  BSYNC B0 ;  /* 0x0000000000007941 */ /* 0x000fea0003800000 */
.L_x_3011:
        /* <DEDUP_REMOVED lines=33> */
.L_x_3014:
[----:B------:R-:W-:Y:S05]  /*3cd0*/  BSYNC B0 ;  /* 0x0000000000007941 */ /* 0x000fea0003800000 */
.L_x_3013:
        /* <DEDUP_REMOVED lines=40> */
.L_x_3020:
[----:B------:R-:W-:Y:S01]  /*3f60*/  USHF.R.S32.HI UR28, URZ, 0x1f, UR7 ;  /* 0x0000001f3f1c7899 */ /* 0x000fe20008011407 */
[----:B-1----:R-:W-:Y:S01]  /*3f70*/  IMAD.U32 R41, RZ, RZ, UR7 ;  /* 0x00000007ff297e24 */ /* 0x002fe2000f8e00ff */
[----:B------:R-:W-:Y:S01]  /*3f80*/  ULDC.64 UR18, c[0x0][0x1a0] ;  /* 0x0000680000127ab9 */ /* 0x000fe20000000a00 */
[----:B------:R-:W-:Y:S01]  /*3f90*/  CS2R R44, SRZ ;  /* 0x00000000002c7805 */ /* 0x000fe2000001ff00 */
[----:B------:R-:W-:Y:S01]  /*3fa0*/  UIMAD UR17, UR28, UR18, URZ ;  /* 0x000000121c1172a4 */ /* 0x000fe2000f8e023f */
[----:B------:R-:W-:Y:S01]  /*3fb0*/  IMAD.WIDE.U32 R40, R41, c[0x0][0x1a0], R84 ;  /* 0x0000680029287a25 */ /* 0x000fe200078e0054 */
[----:B------:R-:W-:Y:S01]  /*3fc0*/  UMOV UR21, 0xfffff800 ;  /* 0xfffff80000157882 */ /* 0x000fe20000000000 */
[----:B------:R-:W-:Y:S01]  /*3fd0*/  CS2R R46, SRZ ;  /* 0x00000000002e7805 */ /* 0x000fe2000001ff00 */
[----:B------:R-:W-:Y:S01]  /*3fe0*/  UIMAD UR17, UR7, UR19, UR17 ;  /* 0x00000013071172a4 */ /* 0x000fe2000f8e0211 */
[----:B------:R-:W-:Y:S01]  /*3ff0*/  CS2R R86, SRZ ;  /* 0x0000000000567805 */ /* 0x000fe2000001ff00 */
[----:B------:R-:W-:Y:S01]  /*4000*/  ULDC UR29, c[0x0][0x168] ;  /* 0x00005a00001d7ab9 */ /* 0x000fe20000000800 */
[C---:B------:R-:W-:Y:S01]  /*4010*/  LEA R42, P1, R40.reuse, UR13, 0x2 ;  /* 0x0000000d282a7c11 */ /* 0x040fe2000f8210ff */
[----:B------:R-:W-:Y:S01]  /*4020*/  HFMA2.MMA R115, -RZ, RZ, 0, 0 ;  /* 0x00000000ff737435 */ /* 0x000fe200000001ff */
[----:B0-----:R-:W-:Y:S01]  /*4030*/  CS2R R88, SRZ ;  /* 0x0000000000587805 */ /* 0x001fe2000001ff00 */
[----:B------:R-:W-:Y:S01]  /*4040*/  IADD3 R41, R41, UR17, RZ ;  /* 0x0000001129297c10 */ /* 0x000fe2000fffe0ff */
[----:B------:R-:W-:Y:S01]  /*4050*/  UIMAD UR17, UR6, UR21, UR29 ;  /* 0x00000015061172a4 */ /* 0x000fe2000f8e021d */
[----:B------:R-:W-:Y:S01]  /*4060*/  CS2R R116, SRZ ;  /* 0x0000000000747805 */ /* 0x000fe2000001ff00 */
[----:B------:R-:W-:Y:S01]  /*4070*/  ULDC.64 UR30, c[0x0][0x180] ;  /* 0x00006000001e7ab9 */ /* 0x000fe20000000a00 */
[----:B------:R-:W-:Y:S01]  /*4080*/  LEA.HI.X R43, R40, UR15, R41, 0x2, P1 ;  /* 0x0000000f282b7c11 */ /* 0x000fe200088f1429 */
[----:B------:R-:W-:-:S02]  /*4090*/  UIMAD UR20, UR25, UR30, URZ ;  /* 0x0000001e191472a4 */ /* 0x000fc4000f8e023f */
[----:B------:R-:W-:Y:S01]  /*40a0*/  ISETP.GE.AND P2, PT, R84, UR17, PT ;  /* 0x0000001154007c0c */ /* 0x000fe2000bf46270 */
[----:B------:R-:W-:Y:S01]  /*40b0*/  UIMAD.WIDE.U32 UR18, UR24, UR30, URZ ;  /* 0x0000001e181272a5 */ /* 0x000fe2000f8e003f */
[----:B------:R-:W-:Y:S01]  /*40c0*/  ISETP.GE.AND P3, PT, R110, UR17, PT ;  /* 0x000000116e007c0c */ /* 0x000fe2000bf66270 */
[----:B------:R-:W-:Y:S01]  /*40d0*/  UIMAD UR20, UR24, UR31, UR20 ;  /* 0x0000001f181472a4 */ /* 0x000fe2000f8e0214 */
[----:B------:R-:W-:Y:S02]  /*40e0*/  ISETP.GE.AND P4, PT, R109, UR17, PT ;  /* 0x000000116d007c0c */ /* 0x000fe4000bf86270 */
[----:B------:R-:W-:Y:S01]  /*40f0*/  ISETP.GE.AND P5, PT, R108, UR17, PT ;  /* 0x000000116c007c0c */ /* 0x000fe2000bfa6270 */
[----:B------:R-:W-:Y:S01]  /*4100*/  ULDC.64 UR30, c[0x0][0x188] ;  /* 0x00006200001e7ab9 */ /* 0x000fe20000000a00 */
[----:B------:R-:W-:Y:S02]  /*4110*/  ISETP.GE.AND P6, PT, R107, UR17, PT ;  /* 0x000000116b007c0c */ /* 0x000fe4000bfc6270 */
[----:B------:R-:W-:-:S03]  /*4120*/  ISETP.GE.AND P1, PT, R106, UR17, PT ;  /* 0x000000116a007c0c */ /* 0x000fc6000bf26270 */
[----:B------:R0:W2:Y:S01]  /*4130*/  @!P2 LDG.E R45, [R42.64] ;  /* 0x000000162a2da981 */ /* 0x0000a2000c1e1900 */
[----:B------:R-:W-:-:S03]  /*4140*/  ISETP.GE.AND P2, PT, R105, UR17, PT ;  /* 0x0000001169007c0c */ /* 0x000fc6000bf46270 */
[----:B------:R0:W3:Y:S01]  /*4150*/  @!P3 LDG.E R44, [R42.64+0x80] ;  /* 0x000080162a2cb981 */ /* 0x0000e2000c1e1900 */
[----:B------:R-:W-:-:S03]  /*4160*/  ISETP.GE.AND P3, PT, R104, UR17, PT ;  /* 0x0000001168007c0c */ /* 0x000fc6000bf66270 */
[----:B------:R0:W4:Y:S01]  /*4170*/  @!P4 LDG.E R47, [R42.64+0x100] ;  /* 0x000100162a2fc981 */ /* 0x000122000c1e1900 */
[----:B------:R-:W-:-:S03]  /*4180*/  ISETP.GE.AND P4, PT, R103, UR17, PT ;  /* 0x0000001167007c0c */ /* 0x000fc6000bf86270 */
[----:B------:R0:W5:Y:S01]  /*4190*/  @!P5 LDG.E R46, [R42.64+0x180] ;  /* 0x000180162a2ed981 */ /* 0x000162000c1e1900 */
[----:B------:R-:W-:Y:S01]  /*41a0*/  ISETP.GE.AND P5, PT, R102, UR17, PT ;  /* 0x0000001166007c0c */ /* 0x000fe2000bfa6270 */
[----:B------:R-:W-:Y:S02]  /*41b0*/  CS2R R118, SRZ ;  /* 0x0000000000767805 */ /* 0x000fe4000001ff00 */
        /* <DEDUP_REMOVED lines=12> */
[----:B------:R-:W-:Y:S01]  /*4280*/  UIMAD UR21, UR28, UR30, URZ ;  /* 0x0000001e1c1572a4 */ /* 0x000fe2000f8e023f */
[----:B------:R-:W-:Y:S01]  /*4290*/  CS2R R120, SRZ ;  /* 0x0000000000787805 */ /* 0x000fe2000001ff00 */
[----:B------:R-:W-:Y:S01]  /*42a0*/  UIADD3 UR19, UR19, UR20, URZ ;  /* 0x0000001413137290 */ /* 0x000fe2000fffe03f */
[----:B------:R-:W-:Y:S01]  /*42b0*/  CS2R R124, SRZ ;  /* 0x00000000007c7805 */ /* 0x000fe2000001ff00 */
[----:B------:R0:W5:Y:S01]  /*42c0*/  @!P6 LDG.E R117, [R42.64+0x500] ;  /* 0x000500162a75e981 */ /* 0x000162000c1e1900 */
[----:B------:R-:W-:Y:S02]  /*42d0*/  UIMAD UR21, UR7, UR31, UR21 ;  /* 0x0000001f071572a4 */ /* 0x000fe4000f8e0215 */
[----:B------:R-:W-:Y:S01]  /*42e0*/  UIMAD.WIDE.U32 UR18, UR7, UR30, UR18 ;  /* 0x0000001e071272a5 */ /* 0x000fe2000f8e0012 */
[----:B------:R0:W5:Y:S02]  /*42f0*/  @!P1 LDG.E R118, [R42.64+0x580] ;  /* 0x000580162a769981 */ /* 0x000164000c1e1900 */
[----:B------:R-:W-:-:S02]  /*4300*/  ULDC.64 UR30, c[0x0][0x220] ;  /* 0x00008800001e7ab9 */ /* 0x000fc40000000a00 */
[----:B------:R0:W5:Y:S01]  /*4310*/  @!P2 LDG.E R119, [R42.64+0x600] ;  /* 0x000600162a77a981 */ /* 0x000162000c1e1900 */
[----:B------:R-:W-:Y:S02]  /*4320*/  ULEA UR20, UP0, UR18, UR30, 0x2 ;  /* 0x0000001e12147291 */ /* 0x000fe4000f80103f */
[----:B------:R-:W-:Y:S01]  /*4330*/  UIADD3 UR19, UR19, UR21, URZ ;  /* 0x0000001513137290 */ /* 0x000fe2000fffe03f */
[----:B------:R0:W5:Y:S04]  /*4340*/  @!P3 LDG.E R120, [R42.64+0x680] ;  /* 0x000680162a78b981 */ /* 0x000168000c1e1900 */
[----:B------:R0:W5:Y:S01]  /*4350*/  @!P4 LDG.E R125, [R42.64+0x700] ;  /* 0x000700162a7dc981 */ /* 0x000162000c1e1900 */
[----:B------:R-:W-:-:S03]  /*4360*/  ULEA.HI.X UR18, UR18, UR31, UR19, 0x2, UP0 ;  /* 0x0000001f12127291 */ /* 0x000fc600080f1413 */
[----:B------:R0:W5:Y:S01]  /*4370*/  @!P5 LDG.E R124, [R42.64+0x780] ;  /* 0x000780162a7cd981 */ /* 0x000162000c1e1900 */
[----:B------:R-:W-:Y:S02]  /*4380*/  MOV R40, UR20 ;  /* 0x0000001400287c02 */ /* 0x000fe40008000f00 */
[----:B------:R-:W-:Y:S01]  /*4390*/  IMAD.U32 R41, RZ, RZ, UR18 ;  /* 0x00000012ff297e24 */ /* 0x000fe2000f8e00ff */
[----:B------:R-:W-:-:S04]  /*43a0*/  ULDC.64 UR18, c[0x0][0x1c0] ;  /* 0x0000700000127ab9 */ /* 0x000fc80000000a00 */
[----:B------:R1:W5:Y:S01]  /*43b0*/  LDG.E R126, [R40.64] ;  /* 0x00000016287e7981 */ /* 0x000362000c1e1900 */
[----:B------:R-:W-:Y:S01]  /*43c0*/  UIMAD UR18, UR28, UR18, URZ ;  /* 0x000000121c1272a4 */ /* 0x000fe2000f8e023f */
[----:B0-----:R-:W-:Y:S01]  /*43d0*/  MOV R43, UR7 ;  /* 0x00000007002b7c02 */ /* 0x001fe20008000f00 */
[----:B------:R-:W-:Y:S01]  /*43e0*/  CS2R R122, SRZ ;  /* 0x00000000007a7805 */ /* 0x000fe2000001ff00 */
[----:B------:R-:W-:Y:S01]  /*43f0*/  ISETP.GE.AND P2, PT, R84, UR17, PT ;  /* 0x0000001154007c0c */ /* 0x000fe2000bf46270 */
[----:B------:R-:W-:Y:S01]  /*4400*/  UIMAD UR18, UR7, UR19, UR18 ;  /* 0x00000013071272a4 */ /* 0x000fe2000f8e0212 */
[----:B------:R-:W-:Y:S02]  /*4410*/  ISETP.GE.AND P3, PT, R110, UR17, PT ;  /* 0x000000116e007c0c */ /* 0x000fe4000bf66270 */
[----:B------:R-:W-:Y:S01]  /*4420*/  ISETP.GE.AND P4, PT, R109, UR17, PT ;  /* 0x000000116d007c0c */ /* 0x000fe2000bf86270 */
[----:B-1----:R-:W-:Y:S01]  /*4430*/  IMAD.WIDE.U32 R40, R43, c[0x0][0x1c0], R84 ;  /* 0x000070002b287a25 */ /* 0x002fe200078e0054 */
[----:B------:R-:W-:-:S02]  /*4440*/  ISETP.GE.AND P5, PT, R108, UR17, PT ;  /* 0x000000116c007c0c */ /* 0x000fc4000bfa6270 */
[----:B------:R-:W-:Y:S02]  /*4450*/  ISETP.GE.AND P6, PT, R107, UR17, PT ;  /* 0x000000116b007c0c */ /* 0x000fe4000bfc6270 */
[----:B------:R-:W-:Y:S02]  /*4460*/  LEA R42, P1, R40, UR14, 0x2 ;  /* 0x0000000e282a7c11 */ /* 0x000fe4000f8210ff */
[----:B------:R-:W-:-:S04]  /*4470*/  IADD3 R43, R41, UR18, RZ ;  /* 0x00000012292b7c10 */ /* 0x000fc8000fffe0ff */
[----:B------:R-:W-:Y:S02]  /*4480*/  LEA.HI.X R43, R40, UR16, R43, 0x2, P1 ;  /* 0x00000010282b7c11 */ /* 0x000fe400088f142b */
[----:B------:R-:W-:Y:S01]  /*4490*/  CS2R R40, SRZ ;  /* 0x0000000000287805 */ /* 0x000fe2000001ff00 */
[----:B------:R-:W-:Y:S01]  /*44a0*/  ISETP.GE.AND P1, PT, R106, UR17, PT ;  /* 0x000000116a007c0c */ /* 0x000fe2000bf26270 */
[----:B------:R-:W0:Y:S02]  /*44b0*/  S2R R130, SR_TID.X ;  /* 0x0000000000827919 */ /* 0x000e240000002100 */
[----:B0-----:R-:W-:-:S05]  /*44c0*/  IMAD.SHL.U32 R130, R130, 0x10, RZ ;  /* 0x0000001082827824 */ /* 0x001fca00078e00ff */
[----:B------:R-:W-:Y:S01]  /*44d0*/  IADD3 R130, R130, 0x1, RZ ;  /* 0x0000000182827810 */ /* 0x000fe20007ffe0ff */
[----:B--2---:R0:W-:Y:S04]  /*44e0*/  STS [R94], R45 ;  /* 0x0000002d5e007388 */ /* 0x0041e80000000800 */
[----:B---3--:R-:W-:Y:S04]  /*44f0*/  STS [R93.X4+0x80], R44 ;  /* 0x0000802c5d007388 */ /* 0x008fe80000004800 */
[----:B----4-:R-:W-:Y:S01]  /*4500*/  STS [R92.X4+0x100], R47 ;  /* 0x0001002f5c007388 */ /* 0x010fe20000004800 */
[----:B0-----:R-:W-:-:S03]  /*4510*/  MOV R45, RZ ;  /* 0x000000ff002d7202 */ /* 0x001fc60000000f00 */
[----:B-----5:R0:W-:Y:S04]  /*4520*/  STS [R91.X4+0x180], R46 ;  /* 0x0001802e5b007388 */ /* 0x0201e80000004800 */
[----:B------:R-:W-:Y:S04]  /*4530*/  STS [R90.X4+0x200], R87 ;  /* 0x000200575a007388 */ /* 0x000fe80000004800 */
[----:B------:R-:W-:Y:S01]  /*4540*/  STS [R83.X4+0x280], R86 ;  /* 0x0002805653007388 */ /* 0x000fe20000004800 */
[----:B0-----:R-:W-:-:S03]  /*4550*/  CS2R R46, SRZ ;  /* 0x00000000002e7805 */ /* 0x001fc6000001ff00 */
[----:B------:R-:W-:Y:S04]  /*4560*/  STS [R82.X4+0x300], R89 ;  /* 0x0003005952007388 */ /* 0x000fe80000004800 */
[----:B------:R0:W-:Y:S04]  /*4570*/  STS [R81.X4+0x380], R88 ;  /* 0x0003805851007388 */ /* 0x0001e80000004800 */
[----:B------:R-:W-:Y:S04]  /*4580*/  STS [R80.X4+0x400], R115 ;  /* 0x0004007350007388 */ /* 0x000fe80000004800 */
[----:B------:R-:W-:Y:S01]  /*4590*/  STS [R79.X4+0x480], R116 ;  /* 0x000480744f007388 */ /* 0x000fe20000004800 */
[----:B0-----:R-:W-:-:S03]  /*45a0*/  CS2R R88, SRZ ;  /* 0x0000000000587805 */ /* 0x001fc6000001ff00 */
[----:B------:R0:W-:Y:S04]  /*45b0*/  STS [R78.X4+0x500], R117 ;  /* 0x000500754e007388 */ /* 0x0001e80000004800 */
[----:B------:R-:W-:Y:S04]  /*45c0*/  STS [R77.X4+0x580], R118 ;  /* 0x000580764d007388 */ /* 0x000fe80000004800 */
[----:B------:R1:W-:Y:S01]  /*45d0*/  STS [R76.X4+0x600], R119 ;  /* 0x000600774c007388 */ /* 0x0003e20000004800 */
[----:B0-----:R-:W-:-:S03]  /*45e0*/  CS2R R116, SRZ ;  /* 0x0000000000747805 */ /* 0x001fc6000001ff00 */
[----:B------:R0:W-:Y:S04]  /*45f0*/  STS [R75.X4+0x680], R120 ;  /* 0x000680784b007388 */ /* 0x0001e80000004800 */
[----:B------:R-:W-:Y:S01]  /*4600*/  STS [R74.X4+0x700], R125 ;  /* 0x0007007d4a007388 */ /* 0x000fe20000004800 */
[----:B-1----:R-:W-:-:S03]  /*4610*/  CS2R R118, SRZ ;  /* 0x0000000000767805 */ /* 0x002fc6000001ff00 */
[----:B------:R1:W-:Y:S01]  /*4620*/  STS [R73.X4+0x780], R124 ;  /* 0x0007807c49007388 */ /* 0x0003e20000004800 */
[----:B------:R-:W-:-:S06]  /*4630*/  NOP ;  /* 0x0000000000007918 */ /* 0x000fcc0000000000 */
[----:B------:R2:W3:Y:S01]  /*4640*/  @!P2 LDG.E R41, [R42.64] ;  /* 0x000000162a29a981 */ /* 0x0004e2000c1e1900 */
[----:B------:R-:W-:Y:S01]  /*4650*/  ISETP.GE.AND P2, PT, R105, UR17, PT ;  /* 0x0000001169007c0c */ /* 0x000fe2000bf46270 */
[----:B------:R-:W-:Y:S02]  /*4660*/  FMUL.FTZ R86, R126, 1.4426950216293334961 ;  /* 0x3fb8aa3b7e567820 */ /* 0x000fe40000410000 */
[----:B------:R2:W4:Y:S01]  /*4670*/  @!P3 LDG.E R40, [R42.64+0x80] ;  /* 0x000080162a28b981 */ /* 0x000522000c1e1900 */
[----:B------:R-:W-:-:S03]  /*4680*/  ISETP.GE.AND P3, PT, R104, UR17, PT ;  /* 0x0000001168007c0c */ /* 0x000fc6000bf66270 */
[----:B------:R2:W5:Y:S01]  /*4690*/  @!P4 LDG.E R45, [R42.64+0x100] ;  /* 0x000100162a2dc981 */ /* 0x000562000c1e1900 */
[----:B------:R-:W-:-:S03]  /*46a0*/  ISETP.GE.AND P4, PT, R103, UR17, PT ;  /* 0x0000001167007c0c */ /* 0x000fc6000bf86270 */
[----:B------:R2:W3:Y:S01]  /*46b0*/  @!P5 LDG.E R122, [R42.64+0x180] ;  /* 0x000180162a7ad981 */ /* 0x0004e2000c1e1900 */
[----:B------:R-:W-:-:S03]  /*46c0*/  ISETP.GE.AND P5, PT, R102, UR17, PT ;  /* 0x0000001166007c0c */ /* 0x000fc6000bfa6270 */
[----:B------:R2:W3:Y:S01]  /*46d0*/  @!P6 LDG.E R89, [R42.64+0x200] ;  /* 0x000200162a59e981 */ /* 0x0004e2000c1e1900 */
[----:B------:R-:W-:-:S03]  /*46e0*/  ISETP.GE.AND P6, PT, R101, UR17, PT ;  /* 0x0000001165007c0c */ /* 0x000fc6000bfc6270 */
[----:B------:R2:W3:Y:S01]  /*46f0*/  @!P1 LDG.E R88, [R42.64+0x280] ;  /* 0x000280162a589981 */ /* 0x0004e2000c1e1900 */
[----:B------:R-:W-:Y:S01]  /*4700*/  ISETP.GE.AND P1, PT, R100, UR17, PT ;  /* 0x0000001164007c0c */ /* 0x000fe2000bf26270 */
[----:B------:R-:W-:Y:S02]  /*4710*/  FMUL.FTZ R44, R86, R56 ;  /* 0x00000038562c7220 */ /* 0x000fe40000410000 */
[----:B------:R2:W3:Y:S01]  /*4720*/  @!P2 LDG.E R123, [R42.64+0x300] ;  /* 0x000300162a7ba981 */ /* 0x0004e2000c1e1900 */
[----:B------:R-:W-:-:S03]  /*4730*/  ISETP.GE.AND P2, PT, R99, UR17, PT ;  /* 0x0000001163007c0c */ /* 0x000fc6000bf46270 */
[----:B------:R2:W3:Y:S01]  /*4740*/  @!P3 LDG.E R118, [R42.64+0x380] ;  /* 0x000380162a76b981 */ /* 0x0004e2000c1e1900 */
[----:B------:R-:W-:-:S03]  /*4750*/  ISETP.GE.AND P3, PT, R98, UR17, PT ;  /* 0x0000001162007c0c */ /* 0x000fc6000bf66270 */
[----:B------:R2:W3:Y:S01]  /*4760*/  @!P4 LDG.E R121, [R42.64+0x400] ;  /* 0x000400162a79c981 */ /* 0x0004e2000c1e1900 */
[----:B------:R-:W-:-:S03]  /*4770*/  ISETP.GE.AND P4, PT, R97, UR17, PT ;  /* 0x0000001161007c0c */ /* 0x000fc6000bf86270 */
[----:B------:R2:W3:Y:S01]  /*4780*/  @!P5 LDG.E R46, [R42.64+0x480] ;  /* 0x000480162a2ed981 */ /* 0x0004e2000c1e1900 */
[----:B------:R-:W-:Y:S01]  /*4790*/  ISETP.GE.AND P5, PT, R96, UR17, PT ;  /* 0x0000001160007c0c */ /* 0x000fe2000bfa6270 */
[----:B------:R1:W2:Y:S01]  /*47a0*/  MUFU.EX2 R133, R44 ;  /* 0x0000002c00857308 */ /* 0x0002a20000000800 */
[----:B0-----:R-:W-:Y:S01]  /*47b0*/  IMAD.MOV.U32 R120, RZ, RZ, RZ ;  /* 0x000000ffff787224 */ /* 0x001fe200078e00ff */
[----:B------:R-:W0:Y:S04]  /*47c0*/  S2R R115, SR_TID.X ;  /* 0x0000000000737919 */ /* 0x000e280000002100 */
[----:B------:R-:W0:Y:S01]  /*47d0*/  LDS R125, [R72.X4+0x4] ;  /* 0x00000400487d7984 */ /* 0x000e220000004800 */
[----:B-1----:R-:W-:-:S03]  /*47e0*/  HFMA2.MMA R44, -RZ, RZ, 0, 0 ;  /* 0x00000000ff2c7435 */ /* 0x002fc600000001ff */
[----:B------:R2:W3:Y:S04]  /*47f0*/  @!P6 LDG.E R47, [R42.64+0x500] ;  /* 0x000500162a2fe981 */ /* 0x0004e8000c1e1900 */
[----:B------:R2:W3:Y:S04]  /*4800*/  @!P1 LDG.E R116, [R42.64+0x580] ;  /* 0x000580162a749981 */ /* 0x0004e8000c1e1900 */
[----:B------:R2:W3:Y:S04]  /*4810*/  @!P2 LDG.E R117, [R42.64+0x600] ;  /* 0x000600162a75a981 */ /* 0x0004e8000c1e1900 */
[----:B------:R2:W3:Y:S04]  /*4820*/  @!P3 LDG.E R120, [R42.64+0x680] ;  /* 0x000680162a78b981 */ /* 0x0004e8000c1e1900 */
[----:B------:R2:W3:Y:S04]  /*4830*/  @!P4 LDG.E R119, [R42.64+0x700] ;  /* 0x000700162a77c981 */ /* 0x0004e8000c1e1900 */
[----:B------:R2:W3:Y:S04]  /*4840*/  @!P5 LDG.E R44, [R42.64+0x780] ;  /* 0x000780162a2cd981 */ /* 0x0004e8000c1e1900 */
[----:B------:R-:W1:Y:S01]  /*4850*/  LDS R94, [R57.X4] ;  /* 0x00000000395e7984 */ /* 0x000e620000004800 */
[----:B------:R-:W-:-:S02]  /*4860*/  FMUL.FTZ R124, R86, R54 ;  /* 0x00000036567c7220 */ /* 0x000fc40000410000 */
[----:B------:R-:W-:Y:S01]  /*4870*/  FMUL.FTZ R87, R86, R55 ;  /* 0x0000003756577220 */ /* 0x000fe20000410000 */
[----:B------:R-:W1:Y:S01]  /*4880*/  LDS R131, [R71.X4+0x8] ;  /* 0x0000080047837984 */ /* 0x000e620000004800 */
[----:B------:R0:W-:Y:S03]  /*4890*/  MUFU.EX2 R137, R124 ;  /* 0x0000007c00897308 */ /* 0x0001e60000000800 */
[----:B------:R-:W-:Y:S01]  /*48a0*/  LDS R126, [R69.X4+0x10] ;  /* 0x00001000457e7984 */ /* 0x000fe20000004800 */
[----:B------:R-:W-:-:S03]  /*48b0*/  ISETP.GE.U32.AND P5, PT, R130, UR17, PT ;  /* 0x0000001182007c0c */ /* 0x000fc6000bfa6070 */
[----:B------:R-:W-:Y:S01]  /*48c0*/  LDS R129, [R68.X4+0x14] ;  /* 0x0000140044817984 */ /* 0x000fe20000004800 */
[----:B------:R2:W1:Y:S03]  /*48d0*/  MUFU.EX2 R135, R87 ;  /* 0x0000005700877308 */ /* 0x0004660000000800 */
[----:B0-----:R-:W0:Y:S01]  /*48e0*/  LDS R124, [R70.X4+0xc] ;  /* 0x00000c00467c7984 */ /* 0x001e220000004800 */
[----:B--2---:R-:W-:-:S03]  /*48f0*/  SHF.L.U32 R87, R115, 0x4, RZ ;  /* 0x0000000473577819 */ /* 0x004fc600000006ff */
[----:B------:R-:W2:Y:S01]  /*4900*/  S2R R130, SR_TID.X ;  /* 0x0000000000827919 */ /* 0x000ea20000002100 */
[C---:B------:R-:W-:Y:S02]  /*4910*/  IADD3 R127, R87.reuse, 0x8, RZ ;  /* 0x00000008577f7810 */ /* 0x040fe40007ffe0ff */
[----:B------:R-:W-:Y:S02]  /*4920*/  IADD3 R42, R87, 0xa, RZ ;  /* 0x0000000a572a7810 */ /* 0x000fe40007ffe0ff */
[----:B------:R-:W-:Y:S02]  /*4930*/  ISETP.GE.U32.AND P3, PT, R127, UR17, PT ;  /* 0x000000117f007c0c */ /* 0x000fe4000bf66070 */
[----:B------:R-:W0:Y:S01]  /*4940*/  LDS R127, [R67.X4+0x18] ;  /* 0x00001800437f7984 */ /* 0x000e220000004800 */
[----:B------:R-:W-:-:S03]  /*4950*/  ISETP.GE.U32.AND P1, PT, R42, UR17, PT ;  /* 0x000000112a007c0c */ /* 0x000fc6000bf26070 */
[----:B------:R-:W0:Y:S01]  /*4960*/  LDS R42, [R65.X4+0x20] ;  /* 0x00002000412a7984 */ /* 0x000e220000004800 */
[----:B------:R-:W-:Y:S01]  /*4970*/  FMUL.FTZ R125, R8, R125 ;  /* 0x0000007d087d7220 */ /* 0x000fe20000410000 */
[----:B------:R-:W-:Y:S01]  /*4980*/  IADD3 R43, R87, 0xb, RZ ;  /* 0x0000000b572b7810 */ /* 0x000fe20007ffe0ff */
[C---:B------:R-:W-:Y:S02]  /*4990*/  FMUL.FTZ R139, R86.reuse, R53 ;  /* 0x00000035568b7220 */ /* 0x040fe40000410000 */
[C---:B------:R-:W-:Y:S01]  /*49a0*/  FMUL.FTZ R141, R86.reuse, R52 ;  /* 0x00000034568d7220 */ /* 0x040fe20000410000 */
[----:B------:R-:W-:Y:S02]  /*49b0*/  FSEL R134, R125, RZ, !P5 ;  /* 0x000000ff7d867208 */ /* 0x000fe40006800000 */
[----:B------:R-:W-:Y:S01]  /*49c0*/  ISETP.GE.U32.AND P4, PT, R43, UR17, PT ;  /* 0x000000112b007c0c */ /* 0x000fe2000bf86070 */
[----:B------:R-:W0:Y:S01]  /*49d0*/  LDS R125, [R63.X4+0x28] ;  /* 0x000028003f7d7984 */ /* 0x000e220000004800 */
[----:B------:R-:W-:Y:S01]  /*49e0*/  FMUL.FTZ R143, R86, R51 ;  /* 0x00000033568f7220 */ /* 0x000fe20000410000 */
[----:B--2---:R-:W-:-:S02]  /*49f0*/  SHF.L.U32 R130, R130, 0x4, RZ ;  /* 0x0000000482827819 */ /* 0x004fc400000006ff */
[----:B------:R-:W2:Y:S01]  /*4a00*/  LDS R43, [R64.X4+0x24] ;  /* 0x00002400402b7984 */ /* 0x000ea20000004800 */
[----:B------:R-:W0:Y:S01]  /*4a10*/  MUFU.EX2 R139, R139 ;  /* 0x0000008b008b7308 */ /* 0x000e220000000800 */
[----:B-1----:R-:W-:Y:S01]  /*4a20*/  FMUL.FTZ R94, R9, R94 ;  /* 0x0000005e095e7220 */ /* 0x002fe20000410000 */
[----:B------:R-:W-:Y:S01]  /*4a30*/  ISETP.GE.U32.AND P6, PT, R87, UR17, PT ;  /* 0x0000001157007c0c */ /* 0x000fe2000bfc6070 */
[----:B------:R-:W-:Y:S01]  /*4a40*/  FMUL.FTZ R145, R86, R50 ;  /* 0x0000003256917220 */ /* 0x000fe20000410000 */
[----:B------:R-:W-:-:S04]  /*4a50*/  IADD3 R130, R130, 0x2, RZ ;  /* 0x0000000282827810 */ /* 0x000fc80007ffe0ff */
[----:B------:R-:W1:Y:S01]  /*4a60*/  MUFU.EX2 R141, R141 ;  /* 0x0000008d008d7308 */ /* 0x000e620000000800 */
[----:B------:R-:W-:Y:S01]  /*4a70*/  FSEL R132, R94, RZ, !P6 ;  /* 0x000000ff5e847208 */ /* 0x000fe20007000000 */
[----:B------:R-:W-:Y:S01]  /*4a80*/  FMUL.FTZ R131, R10, R131 ;  /* 0x000000830a837220 */ /* 0x000fe20000410000 */
[----:B------:R-:W-:Y:S02]  /*4a90*/  FSEL R133, R133, 1, !P6 ;  /* 0x3f80000085857808 */ /* 0x000fe40007000000 */
[----:B------:R-:W-:-:S03]  /*4aa0*/  ISETP.GE.U32.AND P6, PT, R130, UR17, PT ;  /* 0x0000001182007c0c */ /* 0x000fc6000bfc6070 */
[----:B------:R-:W0:Y:S01]  /*4ab0*/  MUFU.EX2 R143, R143 ;  /* 0x0000008f008f7308 */ /* 0x000e220000000800 */
[----:B------:R-:W-:Y:S01]  /*4ac0*/  FMUL.FTZ R147, R86, R48 ;  /* 0x0000003056937220 */ /* 0x000fe20000410000 */
[----:B------:R-:W-:Y:S01]  /*4ad0*/  FSEL R135, R135, 1, !P5 ;  /* 0x3f80000087877808 */ /* 0x000fe20006800000 */
[----:B0-----:R-:W-:Y:S01]  /*4ae0*/  FMUL.FTZ R124, R7, R124 ;  /* 0x0000007c077c7220 */ /* 0x001fe20000410000 */
[----:B------:R-:W-:Y:S01]  /*4af0*/  FSEL R136, R131, RZ, !P6 ;  /* 0x000000ff83887208 */ /* 0x000fe20007000000 */
[----:B------:R-:W-:Y:S01]  /*4b00*/  FMUL.FTZ R126, R11, R126 ;  /* 0x0000007e0b7e7220 */ /* 0x000fe20000410000 */
[----:B------:R-:W-:Y:S02]  /*4b10*/  FSEL R137, R137, 1, !P6 ;  /* 0x3f80000089897808 */ /* 0x000fe40007000000 */
[----:B------:R-:W0:Y:S01]  /*4b20*/  MUFU.EX2 R145, R145 ;  /* 0x0000009100917308 */ /* 0x000e220000000800 */
[----:B------:R-:W-:Y:S02]  /*4b30*/  ISETP.GE.U32.AND P5, PT, R165, UR17, PT ;  /* 0x00000011a5007c0c */ /* 0x000fe4000bfa6070 */
[----:B------:R-:W-:-:S02]  /*4b40*/  ISETP.GE.U32.AND P6, PT, R164, UR17, PT ;  /* 0x00000011a4007c0c */ /* 0x000fc4000bfc6070 */
[----:B------:R-:W-:Y:S01]  /*4b50*/  IADD3 R94, R87, 0xc, RZ ;  /* 0x0000000c575e7810 */ /* 0x000fe20007ffe0ff */
[----:B------:R-:W-:Y:S01]  /*4b60*/  FMUL.FTZ R129, R6, R129 ;  /* 0x0000008106817220 */ /* 0x000fe20000410000 */
[----:B------:R-:W-:Y:S01]  /*4b70*/  FSEL R138, R124, RZ, !P5 ;  /* 0x000000ff7c8a7208 */ /* 0x000fe20006800000 */
[----:B------:R-:W0:Y:S01]  /*4b80*/  MUFU.EX2 R147, R147 ;  /* 0x0000009300937308 */ /* 0x000e220000000800 */
[----:B------:R-:W-:Y:S02]  /*4b90*/  FSEL R139, R139, 1, !P5 ;  /* 0x3f8000008b8b7808 */ /* 0x000fe40006800000 */
[----:B------:R-:W-:Y:S02]  /*4ba0*/  FSEL R140, R126, RZ, !P6 ;  /* 0x000000ff7e8c7208 */ /* 0x000fe40007000000 */
[----:B-1----:R-:W-:Y:S02]  /*4bb0*/  FSEL R141, R141, 1, !P6 ;  /* 0x3f8000008d8d7808 */ /* 0x002fe40007000000 */
[----:B------:R-:W-:-:S02]  /*4bc0*/  ISETP.GE.U32.AND P5, PT, R113, UR17, PT ;  /* 0x0000001171007c0c */ /* 0x000fc4000bfa6070 */
[----:B------:R-:W-:Y:S02]  /*4bd0*/  ISETP.GE.U32.AND P6, PT, R94, UR17, PT ;  /* 0x000000115e007c0c */ /* 0x000fe4000bfc6070 */
[----:B------:R-:W1:Y:S01]  /*4be0*/  LDS R94, [R66.X4+0x1c] ;  /* 0x00001c00425e7984 */ /* 0x000e620000004800 */
[----:B------:R-:W-:Y:S01]  /*4bf0*/  FMUL.FTZ R149, R86, R39 ;  /* 0x0000002756957220 */ /* 0x000fe20000410000 */
[----:B------:R-:W-:Y:S01]  /*4c00*/  FSEL R142, R129, RZ, !P5 ;  /* 0x000000ff818e7208 */ /* 0x000fe20006800000 */
[----:B------:R-:W-:Y:S01]  /*4c10*/  FMUL.FTZ R127, R12, R127 ;  /* 0x0000007f0c7f7220 */ /* 0x000fe20000410000 */
[----:B------:R-:W-:Y:S02]  /*4c20*/  FSEL R143, R143, 1, !P5 ;  /* 0x3f8000008f8f7808 */ /* 0x000fe40006800000 */
[----:B------:R-:W-:Y:S02]  /*4c30*/  ISETP.GE.U32.AND P5, PT, R112, UR17, PT ;  /* 0x0000001170007c0c */ /* 0x000fe4000bfa6070 */
[----:B------:R-:W-:Y:S01]  /*4c40*/  IADD3 R124, R87, 0xd, RZ ;  /* 0x0000000d577c7810 */ /* 0x000fe20007ffe0ff */
[----:B------:R-:W2:Y:S01]  /*4c50*/  MUFU.EX2 R149, R149 ;  /* 0x0000009500957308 */ /* 0x000ea20000000800 */
[----:B------:R-:W-:Y:S01]  /*4c60*/  FSEL R144, R127, RZ, !P5 ;  /* 0x000000ff7f907208 */ /* 0x000fe20006800000 */
[----:B------:R-:W-:Y:S01]  /*4c70*/  FMUL.FTZ R42, R13, R42 ;  /* 0x0000002a0d2a7220 */ /* 0x000fe20000410000 */
[----:B0-----:R-:W-:-:S02]  /*4c80*/  FSEL R145, R145, 1, !P5 ;  /* 0x3f80000091917808 */ /* 0x001fc40006800000 */
[----:B------:R-:W-:Y:S02]  /*4c90*/  ISETP.GE.U32.AND P5, PT, R124, UR17, PT ;  /* 0x000000117c007c0c */ /* 0x000fe4000bfa6070 */
[----:B------:R-:W-:Y:S02]  /*4ca0*/  IADD3 R124, R87, 0xe, RZ ;  /* 0x0000000e577c7810 */ /* 0x000fe40007ffe0ff */
[----:B------:R-:W-:Y:S02]  /*4cb0*/  FSEL R146, R42, RZ, !P3 ;  /* 0x000000ff2a927208 */ /* 0x000fe40005800000 */
[----:B------:R-:W-:Y:S02]  /*4cc0*/  FSEL R147, R147, 1, !P3 ;  /* 0x3f80000093937808 */ /* 0x000fe40005800000 */
[----:B------:R-:W-:Y:S01]  /*4cd0*/  IADD3 R128, R87, 0x9, RZ ;  /* 0x0000000957807810 */ /* 0x000fe20007ffe0ff */
[----:B------:R-:W-:Y:S01]  /*4ce0*/  FMUL.FTZ R151, R86, R38 ;  /* 0x0000002656977220 */ /* 0x000fe20000410000 */
[----:B------:R-:W-:Y:S01]  /*4cf0*/  ISETP.GE.U32.AND P3, PT, R124, UR17, PT ;  /* 0x000000117c007c0c */ /* 0x000fe2000bf66070 */
[----:B------:R-:W-:Y:S01]  /*4d00*/  FMUL.FTZ R125, R14, R125 ;  /* 0x0000007d0e7d7220 */ /* 0x000fe20000410000 */
[----:B------:R-:W0:Y:S01]  /*4d10*/  LDS R124, [R62.X4+0x2c] ;  /* 0x00002c003e7c7984 */ /* 0x000e220000004800 */
[----:B--2---:R-:W-:Y:S01]  /*4d20*/  FMUL.FTZ R43, R4, R43 ;  /* 0x0000002b042b7220 */ /* 0x004fe20000410000 */
[----:B------:R-:W-:-:S02]  /*4d30*/  ISETP.GE.U32.AND P2, PT, R128, UR17, PT ;  /* 0x0000001180007c0c */ /* 0x000fc4000bf46070 */
[----:B------:R-:W2:Y:S01]  /*4d40*/  LDS R42, [R61.X4+0x30] ;  /* 0x000030003d2a7984 */ /* 0x000ea20000004800 */
[----:B------:R-:W-:Y:S01]  /*4d50*/  IADD3 R87, R87, 0xf, RZ ;  /* 0x0000000f57577810 */ /* 0x000fe20007ffe0ff */
[----:B------:R-:W-:Y:S01]  /*4d60*/  FMUL.FTZ R153, R86, R49 ;  /* 0x0000003156997220 */ /* 0x000fe20000410000 */
[----:B------:R-:W-:Y:S01]  /*4d70*/  FSEL R150, R125, RZ, !P1 ;  /* 0x000000ff7d967208 */ /* 0x000fe20004800000 */
[----:B------:R-:W1:Y:S01]  /*4d80*/  MUFU.EX2 R151, R151 ;  /* 0x0000009700977308 */ /* 0x000e620000000800 */
[----:B------:R-:W-:Y:S01]  /*4d90*/  FSEL R148, R43, RZ, !P2 ;  /* 0x000000ff2b947208 */ /* 0x000fe20005000000 */
[----:B------:R-:W0:Y:S01]  /*4da0*/  LDS R125, [R60.X4+0x34] ;  /* 0x000034003c7d7984 */ /* 0x000e220000004800 */
[----:B------:R-:W-:Y:S02]  /*4db0*/  FSEL R149, R149, 1, !P2 ;  /* 0x3f80000095957808 */ /* 0x000fe40005000000 */
[----:B------:R-:W-:Y:S01]  /*4dc0*/  ISETP.GE.U32.AND P2, PT, R87, UR17, PT ;  /* 0x0000001157007c0c */ /* 0x000fe2000bf46070 */
[-C--:B------:R-:W-:Y:S01]  /*4dd0*/  FFMA.FTZ R87, R132, R135.reuse, R134 ;  /* 0x0000008784577223 */ /* 0x080fe20000010086 */
[----:B------:R-:W0:Y:S01]  /*4de0*/  LDS R43, [R59.X4+0x38] ;  /* 0x000038003b2b7984 */ /* 0x000e220000004800 */
[----:B------:R-:W-:Y:S01]  /*4df0*/  FMUL.FTZ R126, R133, R135 ;  /* 0x00000087857e7220 */ /* 0x000fe20000410000 */
[----:B------:R-:W2:Y:S01]  /*4e00*/  MUFU.EX2 R153, R153 ;  /* 0x0000009900997308 */ /* 0x000ea20000000800 */
[----:B------:R-:W-:-:S02]  /*4e10*/  FFMA.FTZ R127, R137, R87, R136 ;  /* 0x00000057897f7223 */ /* 0x000fc40000010088 */
[----:B------:R-:W0:Y:S01]  /*4e20*/  LDS R87, [R58.X4+0x3c] ;  /* 0x00003c003a577984 */ /* 0x000e220000004800 */
[----:B------:R-:W-:Y:S02]  /*4e30*/  FMUL.FTZ R126, R137, R126 ;  /* 0x0000007e897e7220 */ /* 0x000fe40000410000 */
[C---:B------:R-:W-:Y:S02]  /*4e40*/  FFMA.FTZ R127, R139.reuse, R127, R138 ;  /* 0x0000007f8b7f7223 */ /* 0x040fe4000001008a */
[----:B------:R-:W-:Y:S02]  /*4e50*/  FMUL.FTZ R126, R139, R126 ;  /* 0x0000007e8b7e7220 */ /* 0x000fe40000410000 */
[----:B------:R-:W-:Y:S01]  /*4e60*/  FFMA.FTZ R127, R141, R127, R140 ;  /* 0x0000007f8d7f7223 */ /* 0x000fe2000001008c */
[----:B-1----:R-:W-:Y:S01]  /*4e70*/  FSEL R151, R151, 1, !P1 ;  /* 0x3f80000097977808 */ /* 0x002fe20004800000 */
[----:B------:R-:W-:Y:S01]  /*4e80*/  FMUL.FTZ R154, R86, R37 ;  /* 0x00000025569a7220 */ /* 0x000fe20000410000 */
[----:B------:R-:W-:Y:S01]  /*4e90*/  ISETP.GE.U32.AND P1, PT, R111, UR17, PT ;  /* 0x000000116f007c0c */ /* 0x000fe2000bf26070 */
[----:B------:R-:W-:-:S02]  /*4ea0*/  FMUL.FTZ R94, R5, R94 ;  /* 0x0000005e055e7220 */ /* 0x000fc40000410000 */
[----:B------:R-:W-:Y:S02]  /*4eb0*/  FMUL.FTZ R126, R141, R126 ;  /* 0x0000007e8d7e7220 */ /* 0x000fe40000410000 */
[C---:B------:R-:W-:Y:S02]  /*4ec0*/  FFMA.FTZ R127, R143.reuse, R127, R142 ;  /* 0x0000007f8f7f7223 */ /* 0x040fe4000001008e */
[----:B------:R-:W-:Y:S01]  /*4ed0*/  FMUL.FTZ R155, R86, R36 ;  /* 0x00000024569b7220 */ /* 0x000fe20000410000 */
[----:B------:R-:W1:Y:S01]  /*4ee0*/  MUFU.EX2 R154, R154 ;  /* 0x0000009a009a7308 */ /* 0x000e620000000800 */
[----:B------:R-:W-:Y:S01]  /*4ef0*/  FMUL.FTZ R126, R143, R126 ;  /* 0x0000007e8f7e7220 */ /* 0x000fe20000410000 */
[----:B------:R-:W-:Y:S01]  /*4f00*/  FSEL R152, R94, RZ, !P1 ;  /* 0x000000ff5e987208 */ /* 0x000fe20004800000 */
[----:B------:R-:W-:Y:S01]  /*4f10*/  FFMA.FTZ R127, R145, R127, R144 ;  /* 0x0000007f917f7223 */ /* 0x000fe20000010090 */
[----:B--2---:R-:W-:Y:S01]  /*4f20*/  FSEL R153, R153, 1, !P1 ;  /* 0x3f80000099997808 */ /* 0x004fe20004800000 */
[----:B------:R-:W-:-:S02]  /*4f30*/  FMUL.FTZ R156, R86, R35 ;  /* 0x00000023569c7220 */ /* 0x000fc40000410000 */
[----:B------:R-:W-:Y:S01]  /*4f40*/  FMUL.FTZ R126, R145, R126 ;  /* 0x0000007e917e7220 */ /* 0x000fe20000410000 */
[----:B------:R-:W2:Y:S01]  /*4f50*/  MUFU.EX2 R155, R155 ;  /* 0x0000009b009b7308 */ /* 0x000ea20000000800 */
[C---:B------:R-:W-:Y:S02]  /*4f60*/  FFMA.FTZ R127, R153.reuse, R127, R152 ;  /* 0x0000007f997f7223 */ /* 0x040fe40000010098 */
[C---:B------:R-:W-:Y:S02]  /*4f70*/  FMUL.FTZ R157, R86.reuse, R34 ;  /* 0x00000022569d7220 */ /* 0x040fe40000410000 */
[----:B------:R-:W-:Y:S02]  /*4f80*/  FMUL.FTZ R126, R153, R126 ;  /* 0x0000007e997e7220 */ /* 0x000fe40000410000 */
[----:B------:R-:W-:Y:S01]  /*4f90*/  FFMA.FTZ R127, R147, R127, R146 ;  /* 0x0000007f937f7223 */ /* 0x000fe20000010092 */
[----:B------:R-:W2:Y:S01]  /*4fa0*/  MUFU.EX2 R156, R156 ;  /* 0x0000009c009c7308 */ /* 0x000ea20000000800 */
[----:B------:R-:W-:-:S02]  /*4fb0*/  FMUL.FTZ R162, R86, R33 ;  /* 0x0000002156a27220 */ /* 0x000fc40000410000 */
[----:B0-----:R-:W-:Y:S02]  /*4fc0*/  FMUL.FTZ R124, R3, R124 ;  /* 0x0000007c037c7220 */ /* 0x001fe40000410000 */
[----:B------:R-:W-:Y:S02]  /*4fd0*/  FMUL.FTZ R126, R147, R126 ;  /* 0x0000007e937e7220 */ /* 0x000fe40000410000 */
[----:B------:R-:W-:Y:S01]  /*4fe0*/  FFMA.FTZ R127, R149, R127, R148 ;  /* 0x0000007f957f7223 */ /* 0x000fe20000010094 */
[----:B------:R-:W0:Y:S01]  /*4ff0*/  MUFU.EX2 R157, R157 ;  /* 0x0000009d009d7308 */ /* 0x000e220000000800 */
[----:B------:R-:W-:Y:S01]  /*5000*/  FMUL.FTZ R42, R15, R42 ;  /* 0x0000002a0f2a7220 */ /* 0x000fe20000410000 */
[----:B-1----:R-:W-:Y:S01]  /*5010*/  FSEL R154, R154, 1, !P4 ;  /* 0x3f8000009a9a7808 */ /* 0x002fe20006000000 */
[----:B------:R-:W-:Y:S01]  /*5020*/  FMUL.FTZ R126, R149, R126 ;  /* 0x0000007e957e7220 */ /* 0x000fe20000410000 */
[----:B------:R-:W-:Y:S01]  /*5030*/  FSEL R158, R124, RZ, !P4 ;  /* 0x000000ff7c9e7208 */ /* 0x000fe20006000000 */
[----:B------:R-:W-:-:S03]  /*5040*/  FFMA.FTZ R129, R151, R127, R150 ;  /* 0x0000007f97817223 */ /* 0x000fc60000010096 */
[----:B------:R-:W1:Y:S01]  /*5050*/  MUFU.EX2 R162, R162 ;  /* 0x000000a200a27308 */ /* 0x000e620000000800 */
[----:B------:R-:W-:Y:S01]  /*5060*/  FMUL.FTZ R125, R2, R125 ;  /* 0x0000007d027d7220 */ /* 0x000fe20000410000 */
[----:B--2---:R-:W-:Y:S01]  /*5070*/  FSEL R155, R155, 1, !P6 ;  /* 0x3f8000009b9b7808 */ /* 0x004fe20007000000 */
[----:B------:R-:W-:Y:S01]  /*5080*/  FMUL.FTZ R127, R151, R126 ;  /* 0x0000007e977f7220 */ /* 0x000fe20000410000 */
[----:B------:R-:W-:Y:S01]  /*5090*/  FSEL R159, R42, RZ, !P6 ;  /* 0x000000ff2a9f7208 */ /* 0x000fe20007000000 */
[----:B------:R-:W-:Y:S01]  /*50a0*/  FFMA.FTZ R86, R154, R129, R158 ;  /* 0x000000819a567223 */ /* 0x000fe2000001009e */
[----:B------:R-:W-:Y:S01]  /*50b0*/  FSEL R156, R156, 1, !P5 ;  /* 0x3f8000009c9c7808 */ /* 0x000fe20006800000 */
[----:B------:R-:W-:Y:S01]  /*50c0*/  FMUL.FTZ R43, R16, R43 ;  /* 0x0000002b102b7220 */ /* 0x000fe20000410000 */
[----:B------:R-:W-:Y:S01]  /*50d0*/  FSEL R160, R125, RZ, !P5 ;  /* 0x000000ff7da07208 */ /* 0x000fe20006800000 */
[----:B------:R-:W-:Y:S02]  /*50e0*/  FMUL.FTZ R42, R154, R127 ;  /* 0x0000007f9a2a7220 */ /* 0x000fe40000410000 */
[----:B------:R-:W-:Y:S01]  /*50f0*/  FFMA.FTZ R127, R155, R86, R159 ;  /* 0x000000569b7f7223 */ /* 0x000fe2000001009f */
[----:B0-----:R-:W-:Y:S01]  /*5100*/  FSEL R157, R157, 1, !P3 ;  /* 0x3f8000009d9d7808 */ /* 0x001fe20005800000 */
[----:B------:R-:W-:Y:S01]  /*5110*/  FMUL.FTZ R87, R0, R87 ;  /* 0x0000005700577220 */ /* 0x000fe20000410000 */
[----:B------:R-:W-:Y:S01]  /*5120*/  FSEL R161, R43, RZ, !P3 ;  /* 0x000000ff2ba17208 */ /* 0x000fe20005800000 */
[----:B------:R-:W-:Y:S01]  /*5130*/  FFMA.FTZ R86, R156, R127, R160 ;  /* 0x0000007f9c567223 */ /* 0x000fe200000100a0 */
[----:B-1----:R-:W-:Y:S01]  /*5140*/  FSEL R162, R162, 1, !P2 ;  /* 0x3f800000a2a27808 */ /* 0x002fe20005000000 */
[----:B------:R-:W-:Y:S01]  /*5150*/  FMUL.FTZ R125, R155, R42 ;  /* 0x0000002a9b7d7220 */ /* 0x000fe20000410000 */
[----:B------:R-:W-:Y:S01]  /*5160*/  FSEL R163, R87, RZ, !P2 ;  /* 0x000000ff57a37208 */ /* 0x000fe20005000000 */
[----:B------:R-:W-:-:S02]  /*5170*/  FFMA.FTZ R86, R157, R86, R161 ;  /* 0x000000569d567223 */ /* 0x000fc400000100a1 */
[----:B------:R-:W-:Y:S02]  /*5180*/  FMUL.FTZ R42, R156, R125 ;  /* 0x0000007d9c2a7220 */ /* 0x000fe40000410000 */
[----:B------:R-:W-:Y:S02]  /*5190*/  FFMA.FTZ R87, R162, R86, R163 ;  /* 0x00000056a2577223 */ /* 0x000fe400000100a3 */
[----:B------:R-:W-:-:S03]  /*51a0*/  FMUL.FTZ R43, R157, R42 ;  /* 0x0000002a9d2b7220 */ /* 0x000fc60000410000 */
[----:B------:R-:W0:Y:S01]  /*51b0*/  SHFL.UP PT, R42, R87, 0x1, RZ ;  /* 0x04200000572a7989 */ /* 0x000e2200000e00ff */
[----:B------:R-:W-:Y:S01]  /*51c0*/  FMUL.FTZ R86, R162, R43 ;  /* 0x0000002ba2567220 */ /* 0x000fe20000410000 */
[----:B------:R-:W-:-:S04]  /*51d0*/  ISETP.GE.AND P1, PT, R114, 0x1, PT ;  /* 0x000000017200780c */ /* 0x000fc80003f26270 */
[----:B------:R-:W1:Y:S09]  /*51e0*/  SHFL.UP PT, R43, R86, 0x1, RZ ;  /* 0x04200000562b7989 */ /* 0x000e7200000e00ff */
[----:B0-----:R-:W-:-:S05]  /*51f0*/  @P1 FFMA.FTZ R87, R86, R42, R87 ;  /* 0x0000002a56571223 */ /* 0x001fca0000010057 */
[----:B------:R-:W0:Y:S01]  /*5200*/  SHFL.UP PT, R42, R87, 0x2, RZ ;  /* 0x04400000572a7989 */ /* 0x000e2200000e00ff */
[----:B-1----:R-:W-:Y:S01]  /*5210*/  @P1 FMUL.FTZ R86, R86, R43 ;  /* 0x0000002b56561220 */ /* 0x002fe20000410000 */
        /* <DEDUP_REMOVED lines=12> */
[----:B0-----:R-:W-:Y:S01]  /*52e0*/  @P1 FFMA.FTZ R87, R86, R42, R87 ;  /* 0x0000002a56571223 */ /* 0x001fe20000010057 */
[----:B------:R-:W-:-:S04]  /*52f0*/  IADD3 R42, R95, R114, RZ ;  /* 0x000000725f2a7210 */ /* 0x000fc80007ffe0ff */
[----:B------:R-:W-:Y:S02]  /*5300*/  LEA.HI.SX32 R94, R42, R42, 0x1b ;  /* 0x0000002a2a5e7211 */ /* 0x000fe400078fdaff */
[----:B------:R-:W-:Y:S01]  /*5310*/  SHF.R.U32.HI R42, RZ, 0x5, R115 ;  /* 0x00000005ff2a7819 */ /* 0x000fe20000011673 */
[----:B-1----:R-:W-:-:S03]  /*5320*/  @P1 FMUL.FTZ R86, R86, R43 ;  /* 0x0000002b56561220 */ /* 0x002fc60000410000 */
[C---:B------:R-:W-:Y:S02]  /*5330*/  ISETP.NE.AND P5, PT, R42.reuse, RZ, PT ;  /* 0x000000ff2a00720c */ /* 0x040fe40003fa5270 */
[C---:B------:R-:W-:Y:S02]  /*5340*/  ISETP.NE.AND P3, PT, R42.reuse, 0x3, PT ;  /* 0x000000032a00780c */ /* 0x040fe40003f65270 */
[----:B------:R-:W-:Y:S01]  /*5350*/  ISETP.NE.AND P4, PT, R42, 0x2, PT ;  /* 0x000000022a00780c */ /* 0x000fe20003f85270 */
[----:B------:R-:W-:Y:S04]  /*5360*/  SHFL.UP PT, R43, R86, 0x10, RZ ;  /* 0x06000000562b7989 */ /* 0x000fe800000e00ff */
[----:B------:R-:W0:Y:S01]  /*5370*/  SHFL.UP PT, R42, R87, 0x10, RZ ;  /* 0x06000000572a7989 */ /* 0x000e2200000e00ff */
[----:B------:R-:W-:Y:S01]  /*5380*/  IMAD.SHL.U32 R94, R94, 0x4, RZ ;  /* 0x000000045e5e7824 */ /* 0x000fe200078e00ff */
[----:B------:R-:W-:-:S02]  /*5390*/  ISETP.NE.AND P2, PT, R114, 0x1f, PT ;  /* 0x0000001f7200780c */ /* 0x000fc40003f45270 */
[----:B------:R-:W-:Y:S02]  /*53a0*/  ISETP.GE.AND P1, PT, R114, 0x10, PT ;  /* 0x000000107200780c */ /* 0x000fe40003f26270 */
[----:B---3--:R-:W-:Y:S04]  /*53b0*/  STS [R94+0x2100], R41 ;  /* 0x002100295e007388 */ /* 0x008fe80000000800 */
[----:B----4-:R1:W-:Y:S04]  /*53c0*/  STS [R93.X4+0x2180], R40 ;  /* 0x002180285d007388 */ /* 0x0103e80000004800 */
[----:B-----5:R-:W-:Y:S04]  /*53d0*/  STS [R92.X4+0x2200], R45 ;  /* 0x0022002d5c007388 */ /* 0x020fe80000004800 */
[----:B------:R-:W-:Y:S04]  /*53e0*/  STS [R91.X4+0x2280], R122 ;  /* 0x0022807a5b007388 */ /* 0x000fe80000004800 */
[----:B------:R-:W-:Y:S01]  /*53f0*/  STS [R90.X4+0x2300], R89 ;  /* 0x002300595a007388 */ /* 0x000fe20000004800 */
[----:B------:R-:W-:-:S03]  /*5400*/  USHF.L.U32 UR21, UR7, 0x3, URZ ;  /* 0x0000000307157899 */ /* 0x000fc6000800063f */
[----:B------:R2:W-:Y:S01]  /*5410*/  STS [R83.X4+0x2380], R88 ;  /* 0x0023805853007388 */ /* 0x0005e20000004800 */
[----:B-1----:R-:W-:-:S03]  /*5420*/  @!P2 SHF.R.U32.HI R40, RZ, 0x2, R115 ;  /* 0x00000002ff28a819 */ /* 0x002fc60000011673 */
[----:B------:R-:W-:Y:S04]  /*5430*/  STS [R82.X4+0x2400], R123 ;  /* 0x0024007b52007388 */ /* 0x000fe80000004800 */
[----:B------:R-:W-:Y:S01]  /*5440*/  STS [R81.X4+0x2480], R118 ;  /* 0x0024807651007388 */ /* 0x000fe20000004800 */
[----:B--2---:R-:W-:-:S03]  /*5450*/  HFMA2.MMA R88, -RZ, RZ, 1.875, 0 ;  /* 0x3f800000ff587435 */ /* 0x004fc600000001ff */
[----:B------:R-:W-:Y:S01]  /*5460*/  STS [R80.X4+0x2500], R121 ;  /* 0x0025007950007388 */ /* 0x000fe20000004800 */
[----:B------:R-:W-:-:S03]  /*5470*/  MOV R89, RZ ;  /* 0x000000ff00597202 */ /* 0x000fc60000000f00 */
[----:B------:R1:W-:Y:S01]  /*5480*/  STS [R79.X4+0x2580], R46 ;  /* 0x0025802e4f007388 */ /* 0x0003e20000004800 */
[----:B0-----:R-:W-:-:S03]  /*5490*/  @P1 FFMA.FTZ R87, R86, R42, R87 ;  /* 0x0000002a56571223 */ /* 0x001fc60000010057 */
[----:B------:R-:W-:Y:S01]  /*54a0*/  STS [R78.X4+0x2600], R47 ;  /* 0x0026002f4e007388 */ /* 0x000fe20000004800 */
[----:B------:R-:W-:-:S03]  /*54b0*/  @P1 FMUL.FTZ R86, R86, R43 ;  /* 0x0000002b56561220 */ /* 0x000fc60000410000 */
[----:B------:R-:W-:Y:S01]  /*54c0*/  STS [R77.X4+0x2680], R116 ;  /* 0x002680744d007388 */ /* 0x000fe20000004800 */
[----:B-1----:R-:W-:-:S03]  /*54d0*/  @!P2 LOP3.LUT R46, R40, 0x3ffffff8, RZ, 0xc0, !PT ;  /* 0x3ffffff8282ea812 */ /* 0x002fc600078ec0ff */
        /* <DEDUP_REMOVED lines=53> */
.L_x_3017:
[----:B------:R-:W-:Y:S05]  /*5830*/  BSYNC B0 ;  /* 0x0000000000007941 */ /* 0x000fea0003800000 */
.L_x_3016:
        /* <DEDUP_REMOVED lines=35> */
.L_x_3019:
[----:B------:R-:W-:Y:S05]  /*5a70*/  BSYNC B0 ;  /* 0x0000000000007941 */ /* 0x000fea0003800000 */
.L_x_3018:
        /* <DEDUP_REMOVED lines=22> */
.L_x_3015:
        /* <DEDUP_REMOVED lines=31> */
[----:B------:R-:W-:Y:S04]  /*5dd0*/  LDS R11, [R93.X4+0x80] ;  /* 0x000080005d0b7984 */ /* 0x000fe80000004800 */
[----:B------:R-:W-:Y:S04]  /*5de0*/  LDS R13, [R92.X4+0x100] ;  /* 0x000100005c0d7984 */ /* 0x000fe80000004800 */
[----:B------:R-:W-:Y:S04]  /*5df0*/  LDS R15, [R91.X4+0x180] ;  /* 0x000180005b0f7984 */ /* 0x000fe80000004800 */
[----:B------:R-:W-:Y:S04]  /*5e00*/  LDS R33, [R90.X4+0x200] ;  /* 0x000200005a217984 */ /* 0x000fe80000004800 */
[----:B------:R-:W-:Y:S04]  /*5e10*/  LDS R35, [R83.X4+0x280] ;  /* 0x0002800053237984 */ /* 0x000fe80000004800 */
[----:B------:R-:W-:Y:S04]  /*5e20*/  LDS R37, [R82.X4+0x300] ;  /* 0x0003000052257984 */ /* 0x000fe80000004800 */
[----:B------:R-:W-:Y:S04]  /*5e30*/  LDS R39, [R81.X4+0x380] ;  /* 0x0003800051277984 */ /* 0x000fe80000004800 */
[----:B-1----:R-:W-:Y:S04]  /*5e40*/  LDS R41, [R80.X4+0x400] ;  /* 0x0004000050297984 */ /* 0x002fe80000004800 */
        /* <DEDUP_REMOVED lines=12> */
[----:B------:R-:W-:Y:S01]  /*5f10*/  IMAD.U32 R5, RZ, RZ, UR26 ;  /* 0x0000001aff057e24 */ /* 0x000fe2000f8e00ff */
[----:B------:R-:W-:Y:S01]  /*5f20*/  ULDC.64 UR30, c[0x0][0x208] ;  /* 0x00008200001e7ab9 */ /* 0x000fe20000000a00 */
[----:B------:R-:W-:Y:S01]  /*5f30*/  MOV R7, UR24 ;  /* 0x0000001800077c02 */ /* 0x000fe20008000f00 */
[----:B------:R-:W-:Y:S01]  /*5f40*/  UIMAD UR29, UR25, UR30, URZ ;  /* 0x0000001e191d72a4 */ /* 0x000fe2000f8e023f */
[----:B------:R-:W-:-:S03]  /*5f50*/  IMAD.WIDE.U32 R4, R5, c[0x0][0x200], R2 ;  /* 0x0000800005047a25 */ /* 0x000fc600078e0002 */
[----:B------:R-:W-:Y:S02]  /*5f60*/  UIMAD UR29, UR24, UR31, UR29 ;  /* 0x0000001f181d72a4 */ /* 0x000fe4000f8e021d */
[----:B------:R-:W-:-:S05]  /*5f70*/  IADD3 R5, R5, UR28, RZ ;  /* 0x0000001c05057c10 */ /* 0x000fca000fffe0ff */
[----:B------:R-:W-:-:S05]  /*5f80*/  IMAD.WIDE.U32 R4, R7, c[0x0][0x208], R4 ;  /* 0x0000820007047a25 */ /* 0x000fca00078e0004 */
[----:B------:R-:W-:Y:S02]  /*5f90*/  IADD3 R5, R5, UR29, RZ ;  /* 0x0000001d05057c10 */ /* 0x000fe4000fffe0ff */
[----:B------:R-:W-:-:S04]  /*5fa0*/  LEA R6, P1, R4, c[0x0][0x258], 0x2 ;  /* 0x0000960004067a11 */ /* 0x000fc800078210ff */
[----:B------:R-:W-:-:S05]  /*5fb0*/  LEA.HI.X R7, R4, c[0x0][0x25c], R5, 0x2, P1 ;  /* 0x0000970004077a11 */ /* 0x000fca00008f1405 */
[----:B------:R1:W-:Y:S04]  /*5fc0*/  STG.E [R6.64], R9 ;  /* 0x0000000906007986 */ /* 0x0003e8000c101916 */
.L_x_3022:
[----:B------:R-:W-:Y:S05]  /*5fd0*/  BSYNC B0 ;  /* 0x0000000000007941 */ /* 0x000fea0003800000 */
.L_x_3021:
[----:B------:R-:W-:Y:S01]  /*5fe0*/  ULDC.64 UR30, c[0x0][0x208] ;  /* 0x00008200001e7ab9 */ /* 0x000fe20000000a00 */
[----:B------:R-:W-:Y:S01]  /*5ff0*/  HFMA2.MMA R5, -RZ, RZ, 0, 2.384185791015625e-07 ;  /* 0x00000004ff057435 */ /* 0x000fe200000001ff */
[----:B------:R-:W-:Y:S01]  /*6000*/  UMOV UR21, UR19 ;  /* 0x0000001300157c82 */ /* 0x000fe20008000000 */
[-C--:B------:R-:W-:Y:S01]  /*6010*/  ISETP.GE.AND P2, PT, R109, R87.reuse, PT ;  /* 0x000000576d00720c */ /* 0x080fe20003f46270 */
[----:B------:R-:W-:Y:S01]  /*6020*/  UIMAD.WIDE.U32 UR20, UR24, UR30, UR20 ;  /* 0x0000001e181472a5 */ /* 0x000fe2000f8e0014 */
[-C--:B------:R-:W-:Y:S01]  /*6030*/  ISETP.GE.AND P3, PT, R108, R87.reuse, PT ;  /* 0x000000576c00720c */ /* 0x080fe20003f66270 */
[----:B------:R-:W-:Y:S01]  /*6040*/  UIMAD UR28, UR25, UR30, URZ ;  /* 0x0000001e191c72a4 */ /* 0x000fe2000f8e023f */
[-C--:B------:R-:W-:Y:S01]  /*6050*/  ISETP.GE.AND P4, PT, R107, R87.reuse, PT ;  /* 0x000000576b00720c */ /* 0x080fe20003f86270 */
[----:B------:R-:W-:Y:S01]  /*6060*/  UIADD3 UR19, UP0, UR18, UR20, URZ ;  /* 0x0000001412137290 */ /* 0x000fe2000ff1e03f */
[----:B------:R-:W-:Y:S01]  /*6070*/  ISETP.GE.AND P1, PT, R110, R87, PT ;  /* 0x000000576e00720c */ /* 0x000fe20003f26270 */
[----:B------:R-:W-:Y:S01]  /*6080*/  UIMAD UR28, UR24, UR31, UR28 ;  /* 0x0000001f181c72a4 */ /* 0x000fe2000f8e021c */
[----:B------:R-:W-:Y:S01]  /*6090*/  IMAD.WIDE R4, R84, R5, c[0x0][0x258] ;  /* 0x0000960054047625 */ /* 0x000fe200078e0205 */
[----:B------:R-:W-:-:S02]  /*60a0*/  ISETP.GE.AND P6, PT, R105, R87, PT ;  /* 0x000000576900720c */ /* 0x000fc40003fc6270 */
[----:B------:R-:W-:Y:S01]  /*60b0*/  UIADD3.X UR20, UR7, UR28, UR21, UP0, !UPT ;  /* 0x0000001c07147290 */ /* 0x000fe200087fe415 */
[----:B-1----:R-:W-:Y:S01]  /*60c0*/  IMAD.U32 R7, RZ, RZ, UR19 ;  /* 0x00000013ff077e24 */ /* 0x002fe2000f8e00ff */
[----:B------:R-:W-:Y:S01]  /*60d0*/  MOV R9, UR26 ;  /* 0x0000001a00097c02 */ /* 0x000fe20008000f00 */
[----:B------:R-:W-:Y:S01]  /*60e0*/  IMAD.U32 R6, RZ, RZ, UR18 ;  /* 0x00000012ff067e24 */ /* 0x000fe2000f8e00ff */
[----:B------:R-:W-:Y:S01]  /*60f0*/  ULDC.64 UR28, c[0x0][0x1f8] ;  /* 0x00007e00001c7ab9 */ /* 0x000fe20000000a00 */
[----:B------:R-:W-:Y:S02]  /*6100*/  LOP3.LUT R110, R84, 0x20, RZ, 0xfc, !PT ;  /* 0x00000020546e7812 */ /* 0x000fe400078efcff */
[----:B------:R-:W-:Y:S01]  /*6110*/  MOV R0, UR20 ;  /* 0x0000001400007c02 */ /* 0x000fe20008000f00 */
[----:B------:R-:W-:Y:S01]  /*6120*/  ULDC.64 UR20, c[0x0][0x1f0] ;  /* 0x00007c0000147ab9 */ /* 0x000fe20000000a00 */
[----:B------:R-:W-:Y:S01]  /*6130*/  LEA R4, P5, R7, R4, 0x2 ;  /* 0x0000000407047211 */ /* 0x000fe200078a10ff */
[----:B------:R-:W-:Y:S01]  /*6140*/  UIMAD UR19, UR27, UR20, URZ ;  /* 0x000000141b1372a4 */ /* 0x000fe2000f8e023f */
[----:B------:R-:W-:-:S02]  /*6150*/  SHF.L.U64.HI R8, R110, 0x2, R85 ;  /* 0x000000026e087819 */ /* 0x000fc40000010255 */
[----:B------:R-:W-:Y:S01]  /*6160*/  LEA.HI.X R5, R7, R5, R0, 0x2, P5 ;  /* 0x0000000507057211 */ /* 0x000fe200028f1400 */
[----:B------:R-:W-:Y:S01]  /*6170*/  UIMAD UR19, UR26, UR21, UR19 ;  /* 0x000000151a1372a4 */ /* 0x000fe2000f8e0213 */
[-C--:B------:R-:W-:Y:S01]  /*6180*/  ISETP.GE.AND P5, PT, R102, R87.reuse, PT ;  /* 0x000000576600720c */ /* 0x080fe20003fa6270 */
[----:B------:R-:W-:Y:S01]  /*6190*/  UIMAD.WIDE.U32 UR20, UR26, UR20, URZ ;  /* 0x000000141a1472a5 */ /* 0x000fe2000f8e003f */
[----:B------:R-:W-:Y:S01]  /*61a0*/  MOV R7, UR7 ;  /* 0x0000000700077c02 */ /* 0x000fe20008000f00 */
[----:B------:R-:W-:Y:S01]  /*61b0*/  @!P2 STG.E [R4.64+0x100], R13 ;  /* 0x0001000d0400a986 */ /* 0x000fe2000c101916 */
[-C--:B------:R-:W-:Y:S01]  /*61c0*/  ISETP.GE.AND P2, PT, R106, R87.reuse, PT ;  /* 0x000000576a00720c */ /* 0x080fe20003f46270 */
[----:B------:R-:W-:Y:S01]  /*61d0*/  UIADD3 UR21, UR21, UR19, URZ ;  /* 0x0000001315157290 */ /* 0x000fe2000fffe03f */
[----:B------:R-:W-:Y:S01]  /*61e0*/  IMAD.SHL.U32 R0, R110, 0x4, RZ ;  /* 0x000000046e007824 */ /* 0x000fe200078e00ff */
[----:B------:R-:W-:Y:S01]  /*61f0*/  @!P3 STG.E [R4.64+0x180], R15 ;  /* 0x0001800f0400b986 */ /* 0x000fe2000c101916 */
[----:B------:R-:W-:Y:S01]  /*6200*/  ISETP.GE.AND P3, PT, R104, R87, PT ;  /* 0x000000576800720c */ /* 0x000fe20003f66270 */
[----:B------:R-:W-:-:S02]  /*6210*/  UIMAD.WIDE.U32 UR20, UR24, UR28, UR20 ;  /* 0x0000001c181472a5 */ /* 0x000fc4000f8e0014 */
[----:B------:R1:W-:Y:S01]  /*6220*/  @!P4 STG.E [R4.64+0x200], R33 ;  /* 0x000200210400c986 */ /* 0x0003e2000c101916 */
[----:B------:R-:W-:-:S03]  /*6230*/  ISETP.GE.AND P4, PT, R103, R87, PT ;  /* 0x000000576700720c */ /* 0x000fc60003f86270 */
[----:B------:R2:W-:Y:S01]  /*6240*/  @!P1 STG.E [R4.64+0x80], R11 ;  /* 0x0000800b04009986 */ /* 0x0005e2000c101916 */
[----:B------:R-:W-:-:S03]  /*6250*/  ISETP.GE.AND P1, PT, R84, UR17, PT ;  /* 0x0000001154007c0c */ /* 0x000fc6000bf26270 */
[----:B------:R3:W-:Y:S01]  /*6260*/  @!P2 STG.E [R4.64+0x280], R35 ;  /* 0x000280230400a986 */ /* 0x0007e2000c101916 */
[----:B------:R-:W-:-:S03]  /*6270*/  ISETP.GE.AND P2, PT, R101, R87, PT ;  /* 0x000000576500720c */ /* 0x000fc60003f46270 */
[----:B------:R4:W-:Y:S01]  /*6280*/  @!P6 STG.E [R4.64+0x300], R37 ;  /* 0x000300250400e986 */ /* 0x0009e2000c101916 */
[----:B------:R-:W-:-:S03]  /*6290*/  ISETP.GE.AND P6, PT, R100, R87, PT ;  /* 0x000000576400720c */ /* 0x000fc60003fc6270 */
[----:B------:R-:W-:Y:S01]  /*62a0*/  @!P3 STG.E [R4.64+0x380], R39 ;  /* 0x000380270400b986 */ /* 0x000fe2000c101916 */
        /* <DEDUP_REMOVED lines=8> */
[----:B------:R-:W-:-:S02]  /*6330*/  UIMAD UR19, UR25, UR28, URZ ;  /* 0x0000001c191372a4 */ /* 0x000fc4000f8e023f */
[----:B------:R-:W-:Y:S01]  /*6340*/  @!P2 STG.E [R4.64+0x500], R45 ;  /* 0x0005002d0400a986 */ /* 0x000fe2000c101916 */
[----:B------:R-:W-:Y:S01]  /*6350*/  ISETP.GE.AND P2, PT, R96, R87, PT ;  /* 0x000000576000720c */ /* 0x000fe20003f46270 */
[----:B------:R-:W-:Y:S01]  /*6360*/  @!P1 IMAD.WIDE.U32 R6, R9, c[0x0][0x1f8], R6 ;  /* 0x00007e0009069a25 */ /* 0x000fe200078e0006 */
[----:B------:R-:W-:Y:S01]  /*6370*/  UIADD3 UR28, UP0, UR18, UR20, URZ ;  /* 0x00000014121c7290 */ /* 0x000fe2000ff1e03f */
[----:B------:R-:W-:Y:S01]  /*6380*/  @!P6 STG.E [R4.64+0x580], R47 ;  /* 0x0005802f0400e986 */ /* 0x000fe2000c101916 */
[----:B------:R-:W-:-:S03]  /*6390*/  UIMAD UR19, UR24, UR29, UR19 ;  /* 0x0000001d181372a4 */ /* 0x000fc6000f8e0213 */
[----:B------:R-:W-:Y:S01]  /*63a0*/  @!P4 STG.E [R4.64+0x680], R51 ;  /* 0x000680330400c986 */ /* 0x000fe2000c101916 */
[----:B------:R-:W-:Y:S01]  /*63b0*/  UIADD3.X UR20, UR7, UR19, UR21, UP0, !UPT ;  /* 0x0000001307147290 */ /* 0x000fe200087fe415 */
[----:B------:R-:W-:Y:S01]  /*63c0*/  MOV R12, UR28 ;  /* 0x0000001c000c7c02 */ /* 0x000fe20008000f00 */
[----:B-1----:R-:W-:Y:S01]  /*63d0*/  HFMA2.MMA R33, -RZ, RZ, 0, 0 ;  /* 0x00000000ff217435 */ /* 0x002fe200000001ff */
[----:B------:R-:W-:Y:S03]  /*63e0*/  @!P5 STG.E [R4.64+0x600], R49 ;  /* 0x000600310400d986 */ /* 0x000fe6000c101916 */
[----:B--2---:R-:W-:Y:S01]  /*63f0*/  MOV R11, UR20 ;  /* 0x00000014000b7c02 */ /* 0x004fe20008000f00 */
[----:B------:R-:W-:Y:S01]  /*6400*/  @!P3 STG.E [R4.64+0x700], R53 ;  /* 0x000700350400b986 */ /* 0x000fe2000c101916 */
[----:B------:R-:W-:Y:S01]  /*6410*/  IADD3 R9, P3, R0, c[0x0][0x268], RZ ;  /* 0x00009a0000097a10 */ /* 0x000fe20007f7e0ff */
[----:B------:R-:W-:-:S02]  /*6420*/  CS2R R14, SRZ ;  /* 0x00000000000e7805 */ /* 0x000fc4000001ff00 */
[----:B------:R1:W-:Y:S01]  /*6430*/  @!P2 STG.E [R4.64+0x780], R55 ;  /* 0x000780370400a986 */ /* 0x0003e2000c101916 */
[----:B------:R-:W-:Y:S02]  /*6440*/  @!P1 IADD3 R10, P2, R84, R6, RZ ;  /* 0x00000006540a9210 */ /* 0x000fe40007f5e0ff */
[----:B------:R-:W-:Y:S01]  /*6450*/  MOV R16, RZ ;  /* 0x000000ff00107202 */ /* 0x000fe20000000f00 */
[----:B---3--:R-:W-:Y:S01]  /*6460*/  CS2R R34, SRZ ;  /* 0x0000000000227805 */ /* 0x008fe2000001ff00 */
[----:B------:R-:W-:Y:S01]  /*6470*/  @!P1 IADD3.X R7, R85, UR19, R7, P2, !PT ;  /* 0x0000001355079c10 */ /* 0x000fe200097fe407 */
[----:B----4-:R-:W-:Y:S01]  /*6480*/  CS2R R36, SRZ ;  /* 0x0000000000247805 */ /* 0x010fe2000001ff00 */
[C---:B------:R-:W-:Y:S01]  /*6490*/  @!P1 LEA R6, P2, R10.reuse, c[0x0][0x268], 0x2 ;  /* 0x00009a000a069a11 */ /* 0x040fe200078410ff */
[----:B------:R-:W-:Y:S01]  /*64a0*/  IMAD.MOV.U32 R38, RZ, RZ, RZ ;  /* 0x000000ffff267224 */ /* 0x000fe200078e00ff */
[----:B------:R-:W-:Y:S02]  /*64b0*/  BAR.SYNC.DEFER_BLOCKING 0x0 ;  /* 0x0000000000007b1d */ /* 0x000fe40000010000 */
[----:B------:R-:W-:-:S02]  /*64c0*/  @!P1 LEA.HI.X R7, R10, c[0x0][0x26c], R7, 0x2, P2 ;  /* 0x00009b000a079a11 */ /* 0x000fc400010f1407 */
[----:B-1----:R-:W-:Y:S02]  /*64d0*/  IADD3.X R5, R8, c[0x0][0x26c], RZ, P3, !PT ;  /* 0x00009b0008057a10 */ /* 0x002fe40001ffe4ff */
[----:B------:R-:W-:Y:S01]  /*64e0*/  LEA R4, P4, R12, R9, 0x2 ;  /* 0x000000090c047211 */ /* 0x000fe200078810ff */
[----:B------:R-:W-:Y:S01]  /*64f0*/  IMAD.MOV.U32 R9, RZ, RZ, RZ ;  /* 0x000000ffff097224 */ /* 0x000fe200078e00ff */
[----:B------:R-:W-:Y:S01]  /*6500*/  ISETP.GE.AND P3, PT, R110, UR17, PT ;  /* 0x000000116e007c0c */ /* 0x000fe2000bf66270 */
[----:B------:R-:W-:Y:S01]  /*6510*/  ULDC.64 UR28, c[0x0][0x210] ;  /* 0x00008400001c7ab9 */ /* 0x000fe20000000a00 */
[----:B------:R-:W-:Y:S02]  /*6520*/  LEA.HI.X R5, R12, R5, R11, 0x2, P4 ;  /* 0x000000050c057211 */ /* 0x000fe400020f140b */
[----:B------:R-:W-:Y:S02]  /*6530*/  ISETP.GE.AND P2, PT, R109, UR17, PT ;  /* 0x000000116d007c0c */ /* 0x000fe4000bf46270 */
[----:B------:R-:W-:-:S02]  /*6540*/  ISETP.GE.AND P4, PT, R107, UR17, PT ;  /* 0x000000116b007c0c */ /* 0x000fc4000bf86270 */
[----:B------:R-:W-:Y:S01]  /*6550*/  ISETP.GE.AND P5, PT, R106, UR17, PT ;  /* 0x000000116a007c0c */ /* 0x000fe2000bfa6270 */
[----:B------:R-:W-:Y:S01]  /*6560*/  CS2R R10, SRZ ;  /* 0x00000000000a7805 */ /* 0x000fe2000001ff00 */
[----:B------:R1:W2:Y:S01]  /*6570*/  @!P1 LDG.E R9, [R6.64] ;  /* 0x0000001606099981 */ /* 0x0002a2000c1e1900 */
[----:B------:R-:W-:Y:S02]  /*6580*/  ISETP.GE.AND P1, PT, R104, UR17, PT ;  /* 0x0000001168007c0c */ /* 0x000fe4000bf26270 */
[----:B------:R-:W-:Y:S02]  /*6590*/  ISETP.GE.AND P6, PT, R108, UR17, PT ;  /* 0x000000116c007c0c */ /* 0x000fe4000bfc6270 */
[----:B------:R-:W3:Y:S01]  /*65a0*/  @!P3 LDG.E R10, [R4.64] ;  /* 0x00000016040ab981 */ /* 0x000ee2000c1e1900 */
[----:B------:R-:W-:Y:S01]  /*65b0*/  ISETP.GE.AND P3, PT, R105, UR17, PT ;  /* 0x0000001169007c0c */ /* 0x000fe2000bf66270 */
[----:B------:R-:W-:Y:S02]  /*65c0*/  CS2R R12, SRZ ;  /* 0x00000000000c7805 */ /* 0x000fe4000001ff00 */
[----:B------:R-:W4:Y:S01]  /*65d0*/  @!P2 LDG.E R11, [R4.64+0x80] ;  /* 0x00008016040ba981 */ /* 0x000f22000c1e1900 */
[----:B-1----:R-:W-:Y:S01]  /*65e0*/  CS2R R6, SRZ ;  /* 0x0000000000067805 */ /* 0x002fe2000001ff00 */
[----:B------:R-:W-:-:S03]  /*65f0*/  ISETP.GE.AND P2, PT, R103, UR17, PT ;  /* 0x0000001167007c0c */ /* 0x000fc6000bf46270 */
[----:B------:R-:W5:Y:S04]  /*6600*/  @!P1 LDG.E R14, [R4.64+0x300] ;  /* 0x00030016040e9981 */ /* 0x000f68000c1e1900 */
[----:B------:R-:W5:Y:S01]  /*6610*/  @!P4 LDG.E R7, [R4.64+0x180] ;  /* 0x000180160407c981 */ /* 0x000f62000c1e1900 */
[----:B------:R-:W-:-:S03]  /*6620*/  ISETP.GE.AND P4, PT, R102, UR17, PT ;  /* 0x0000001166007c0c */ /* 0x000fc6000bf86270 */
[----:B------:R-:W5:Y:S01]  /*6630*/  @!P5 LDG.E R6, [R4.64+0x200] ;  /* 0x000200160406d981 */ /* 0x000f62000c1e1900 */
[----:B------:R-:W-:-:S03]  /*6640*/  ISETP.GE.AND P5, PT, R101, UR17, PT ;  /* 0x0000001165007c0c */ /* 0x000fc6000bfa6270 */
[----:B------:R-:W5:Y:S01]  /*6650*/  @!P3 LDG.E R13, [R4.64+0x280] ;  /* 0x00028016040db981 */ /* 0x000f62000c1e1900 */
[----:B------:R-:W-:Y:S02]  /*6660*/  ISETP.GE.AND P3, PT, R100, UR17, PT ;  /* 0x0000001164007c0c */ /* 0x000fe4000bf66270 */
[----:B------:R-:W-:Y:S01]  /*6670*/  ISETP.GE.AND P1, PT, R99, UR17, PT ;  /* 0x0000001163007c0c */ /* 0x000fe2000bf26270 */
        /* <DEDUP_REMOVED lines=11> */
[----:B------:R-:W5:Y:S01]  /*6730*/  @!P5 LDG.E R38, [R4.64+0x700] ;  /* 0x000700160426d981 */ /* 0x000f62000c1e1900 */
[----:B------:R-:W-:Y:S01]  /*6740*/  UIMAD.WIDE.U32 UR20, UR26, UR28, URZ ;  /* 0x0000001c1a1472a5 */ /* 0x000fe2000f8e003f */
        /* <DEDUP_REMOVED lines=32> */
[----:B------:R3:W-:Y:S03]  /*6950*/  MUFU.EX2 R33, R5 ;  /* 0x0000000500217308 */ /* 0x0007e60000000800 */
[----:B------:R-:W2:Y:S04]  /*6960*/  LDS R7, [R61.X4+0x30] ;  /* 0x000030003d077984 */ /* 0x000ea80000004800 */
[----:B------:R-:W2:Y:S01]  /*6970*/  LDS R6, [R60.X4+0x34] ;  /* 0x000034003c067984 */ /* 0x000ea20000004800 */
[----:B------:R4:W-:Y:S03]  /*6980*/  MUFU.EX2 R16, R4 ;  /* 0x0000000400107308 */ /* 0x0009e60000000800 */
[----:B---3--:R-:W3:Y:S04]  /*6990*/  LDS R5, [R59.X4+0x38] ;  /* 0x000038003b057984 */ /* 0x008ee80000004800 */
[----:B----4-:R-:W4:Y:S01]  /*69a0*/  LDS R4, [R58.X4+0x3c] ;  /* 0x00003c003a047984 */ /* 0x010f220000004800 */
[----:B------:R-:W-:-:S02]  /*69b0*/  FMUL.FTZ R34, R41, -1.4426950216293334961 ;  /* 0xbfb8aa3b29227820 */ /* 0x000fc40000410000 */
[----:B------:R-:W-:Y:S02]  /*69c0*/  FMUL.FTZ R35, R42, -1.4426950216293334961 ;  /* 0xbfb8aa3b2a237820 */ /* 0x000fe40000410000 */
[----:B-----5:R-:W-:Y:S02]  /*69d0*/  FMUL.FTZ R36, R43, -1.4426950216293334961 ;  /* 0xbfb8aa3b2b247820 */ /* 0x020fe40000410000 */
[----:B------:R-:W5:Y:S01]  /*69e0*/  MUFU.EX2 R34, R34 ;  /* 0x0000002200227308 */ /* 0x000f620000000800 */
[----:B0-----:R-:W-:Y:S02]  /*69f0*/  FMUL.FTZ R37, R15, -1.4426950216293334961 ;  /* 0xbfb8aa3b0f257820 */ /* 0x001fe40000410000 */
[----:B------:R-:W-:Y:S02]  /*6a00*/  FMUL.FTZ R44, R13, -1.4426950216293334961 ;  /* 0xbfb8aa3b0d2c7820 */ /* 0x000fe40000410000 */
[----:B------:R-:W-:Y:S02]  /*6a10*/  FMUL.FTZ R38, R14, -1.4426950216293334961 ;  /* 0xbfb8aa3b0e267820 */ /* 0x000fe40000410000 */
[----:B------:R-:W-:Y:S01]  /*6a20*/  FMUL.FTZ R45, R12, -1.4426950216293334961 ;  /* 0xbfb8aa3b0c2d7820 */ /* 0x000fe20000410000 */
[----:B------:R-:W0:Y:S01]  /*6a30*/  MUFU.EX2 R35, R35 ;  /* 0x0000002300237308 */ /* 0x000e220000000800 */
[----:B------:R-:W-:-:S02]  /*6a40*/  FMUL.FTZ R46, R11, -1.4426950216293334961 ;  /* 0xbfb8aa3b0b2e7820 */ /* 0x000fc40000410000 */
[----:B-1----:R-:W-:Y:S02]  /*6a50*/  FMUL.FTZ R47, R10, -1.4426950216293334961 ;  /* 0xbfb8aa3b0a2f7820 */ /* 0x002fe40000410000 */
[----:B--2---:R-:W-:-:S03]  /*6a60*/  FMUL.FTZ R48, R9, -1.4426950216293334961 ;  /* 0xbfb8aa3b09307820 */ /* 0x004fc60000410000 */
[----:B------:R-:W1:Y:S01]  /*6a70*/  MUFU.EX2 R36, R36 ;  /* 0x0000002400247308 */ /* 0x000e620000000800 */
[----:B------:R-:W-:-:S07]  /*6a80*/  FMUL.FTZ R49, R7, -1.4426950216293334961 ;  /* 0xbfb8aa3b07317820 */ /* 0x000fce0000410000 */
[----:B------:R-:W2:Y:S01]  /*6a90*/  MUFU.EX2 R37, R37 ;  /* 0x0000002500257308 */ /* 0x000ea20000000800 */
[----:B------:R-:W-:Y:S02]  /*6aa0*/  FMUL.FTZ R50, R6, -1.4426950216293334961 ;  /* 0xbfb8aa3b06327820 */ /* 0x000fe40000410000 */
[----:B---3--:R-:W-:-:S05]  /*6ab0*/  FMUL.FTZ R51, R5, -1.4426950216293334961 ;  /* 0xbfb8aa3b05337820 */ /* 0x008fca0000410000 */
[----:B------:R-:W3:Y:S01]  /*6ac0*/  MUFU.EX2 R44, R44 ;  /* 0x0000002c002c7308 */ /* 0x000ee20000000800 */
[----:B----4-:R-:W-:Y:S02]  /*6ad0*/  FMUL.FTZ R52, R4, -1.4426950216293334961 ;  /* 0xbfb8aa3b04347820 */ /* 0x010fe40000410000 */
[----:B-----5:R-:W-:-:S05]  /*6ae0*/  FADD.FTZ R34, R34, 1 ;  /* 0x3f80000022227421 */ /* 0x020fca0000010000 */
[----:B------:R-:W4:Y:S01]  /*6af0*/  MUFU.EX2 R38, R38 ;  /* 0x0000002600267308 */ /* 0x000f220000000800 */
[----:B------:R-:W-:-:S07]  /*6b00*/  FADD.FTZ R33, R33, 1 ;  /* 0x3f80000021217421 */ /* 0x000fce0000010000 */
[----:B------:R-:W5:Y:S01]  /*6b10*/  MUFU.EX2 R45, R45 ;  /* 0x0000002d002d7308 */ /* 0x000f620000000800 */
[----:B------:R-:W-:-:S07]  /*6b20*/  FADD.FTZ R16, R16, 1 ;  /* 0x3f80000010107421 */ /* 0x000fce0000010000 */
[----:B------:R-:W0:Y:S08]  /*6b30*/  MUFU.EX2 R46, R46 ;  /* 0x0000002e002e7308 */ /* 0x000e300000000800 */
        /* <DEDUP_REMOVED lines=8> */
[----:B---3--:R-:W-:-:S07]  /*6bc0*/  FADD.FTZ R44, R44, 1 ;  /* 0x3f8000002c2c7421 */ /* 0x008fce0000010000 */
[----:B------:R-:W3:Y:S01]  /*6bd0*/  MUFU.EX2 R52, R52 ;  /* 0x0000003400347308 */ /* 0x000ee20000000800 */
[----:B----4-:R-:W-:Y:S02]  /*6be0*/  FADD.FTZ R38, R38, 1 ;  /* 0x3f80000026267421 */ /* 0x010fe40000010000 */
[----:B-----5:R-:W-:-:S05]  /*6bf0*/  FADD.FTZ R45, R45, 1 ;  /* 0x3f8000002d2d7421 */ /* 0x020fca0000010000 */
[----:B------:R-:W4:Y:S01]  /*6c00*/  MUFU.RCP R34, R34 ;  /* 0x0000002200227308 */ /* 0x000f220000001000 */
[----:B------:R-:W-:-:S07]  /*6c10*/  FADD.FTZ R46, R46, 1 ;  /* 0x3f8000002e2e7421 */ /* 0x000fce0000010000 */
[----:B------:R-:W5:Y:S01]  /*6c20*/  MUFU.RCP R33, R33 ;  /* 0x0000002100217308 */ /* 0x000f620000001000 */
[----:B------:R-:W-:Y:S02]  /*6c30*/  FADD.FTZ R47, R47, 1 ;  /* 0x3f8000002f2f7421 */ /* 0x000fe40000010000 */
[----:B------:R-:W-:-:S05]  /*6c40*/  FADD.FTZ R48, R48, 1 ;  /* 0x3f80000030307421 */ /* 0x000fca0000010000 */
[----:B------:R-:W2:Y:S01]  /*6c50*/  MUFU.RCP R16, R16 ;  /* 0x0000001000107308 */ /* 0x000ea20000001000 */
[----:B0-----:R-:W-:-:S07]  /*6c60*/  FADD.FTZ R49, R49, 1 ;  /* 0x3f80000031317421 */ /* 0x001fce0000010000 */
[----:B------:R-:W0:Y:S01]  /*6c70*/  MUFU.RCP R35, R35 ;  /* 0x0000002300237308 */ /* 0x000e220000001000 */
[----:B-1----:R-:W-:-:S07]  /*6c80*/  FADD.FTZ R50, R50, 1 ;  /* 0x3f80000032327421 */ /* 0x002fce0000010000 */
[----:B------:R-:W1:Y:S01]  /*6c90*/  MUFU.RCP R36, R36 ;  /* 0x0000002400247308 */ /* 0x000e620000001000 */
[----:B--2---:R-:W-:-:S07]  /*6ca0*/  FADD.FTZ R51, R51, 1 ;  /* 0x3f80000033337421 */ /* 0x004fce0000010000 */
[----:B------:R-:W2:Y:S01]  /*6cb0*/  MUFU.RCP R54, R37 ;  /* 0x0000002500367308 */ /* 0x000ea20000001000 */
[----:B---3--:R-:W-:-:S07]  /*6cc0*/  FADD.FTZ R52, R52, 1 ;  /* 0x3f80000034347421 */ /* 0x008fce0000010000 */
[----:B------:R-:W3:Y:S01]  /*6cd0*/  MUFU.RCP R53, R38 ;  /* 0x0000002600357308 */ /* 0x000ee20000001000 */
[----:B----4-:R-:W-:-:S07]  /*6ce0*/  FMUL.FTZ R41, R41, R34 ;  /* 0x0000002229297220 */ /* 0x010fce0000410000 */
[----:B------:R-:W4:Y:S01]  /*6cf0*/  MUFU.RCP R44, R44 ;  /* 0x0000002c002c7308 */ /* 0x000f220000001000 */
[----:B-----5:R-:W-:-:S07]  /*6d00*/  FMUL.FTZ R40, R40, R33 ;  /* 0x0000002128287220 */ /* 0x020fce0000410000 */
[----:B------:R-:W5:Y:S01]  /*6d10*/  MUFU.RCP R45, R45 ;  /* 0x0000002d002d7308 */ /* 0x000f620000001000 */
[----:B------:R-:W-:-:S07]  /*6d20*/  FMUL.FTZ R39, R39, R16 ;  /* 0x0000001027277220 */ /* 0x000fce0000410000 */
[----:B------:R-:W0:Y:S08]  /*6d30*/  MUFU.RCP R46, R46 ;  /* 0x0000002e002e7308 */ /* 0x000e300000001000 */
[----:B------:R-:W1:Y:S08]  /*6d40*/  MUFU.RCP R47, R47 ;  /* 0x0000002f002f7308 */ /* 0x000e700000001000 */
[----:B------:R-:W1:Y:S01]  /*6d50*/  MUFU.RCP R48, R48 ;  /* 0x0000003000307308 */ /* 0x000e620000001000 */
[----:B0-----:R-:W-:-:S07]  /*6d60*/  FMUL.FTZ R42, R42, R35 ;  /* 0x000000232a2a7220 */ /* 0x001fce0000410000 */
[----:B------:R-:W0:Y:S01]  /*6d70*/  MUFU.RCP R38, R49 ;  /* 0x0000003100267308 */ /* 0x000e220000001000 */
[----:B------:R-:W-:Y:S01]  /*6d80*/  FMUL.FTZ R32, R39, R32 ;  /* 0x0000002027207220 */ /* 0x000fe20000410000 */
[----:B------:R-:W-:Y:S06]  /*6d90*/  BAR.SYNC.DEFER_BLOCKING 0x0 ;  /* 0x0000000000007b1d */ /* 0x000fec0000010000 */
[----:B------:R-:W0:Y:S01]  /*6da0*/  MUFU.RCP R37, R50 ;  /* 0x0000003200257308 */ /* 0x000e220000001000 */
[----:B-1----:R-:W-:-:S07]  /*6db0*/  FMUL.FTZ R43, R43, R36 ;  /* 0x000000242b2b7220 */ /* 0x002fce0000410000 */
[----:B------:R-:W1:Y:S01]  /*6dc0*/  MUFU.RCP R34, R51 ;  /* 0x0000003300227308 */ /* 0x000e620000001000 */
[----:B------:R-:W-:-:S07]  /*6dd0*/  FMUL.FTZ R31, R40, R31 ;  /* 0x0000001f281f7220 */ /* 0x000fce0000410000 */
[----:B------:R-:W0:Y:S01]  /*6de0*/  MUFU.RCP R33, R52 ;  /* 0x0000003400217308 */ /* 0x000e220000001000 */
[----:B--2---:R-:W-:Y:S02]  /*6df0*/  FMUL.FTZ R16, R15, R54 ;  /* 0x000000360f107220 */ /* 0x004fe40000410000 */
[----:B------:R-:W-:Y:S02]  /*6e00*/  FMUL.FTZ R30, R41, R30 ;  /* 0x0000001e291e7220 */ /* 0x000fe40000410000 */
[----:B---3--:R-:W-:Y:S02]  /*6e10*/  FMUL.FTZ R15, R14, R53 ;  /* 0x000000350e0f7220 */ /* 0x008fe40000410000 */
[----:B------:R-:W-:Y:S02]  /*6e20*/  FMUL.FTZ R29, R42, R29 ;  /* 0x0000001d2a1d7220 */ /* 0x000fe40000410000 */
[----:B----4-:R-:W-:Y:S01]  /*6e30*/  FMUL.FTZ R14, R13, R44 ;  /* 0x0000002c0d0e7220 */ /* 0x010fe20000410000 */
[----:B------:R-:W-:Y:S01]  /*6e40*/  STS [R57.X4], R32 ;  /* 0x0000002039007388 */ /* 0x000fe20000004800 */
        /* <DEDUP_REMOVED lines=12> */
[----:B------:R-:W-:Y:S02]  /*6f10*/  FMUL.FTZ R24, R13, R24 ;  /* 0x000000180d187220 */ /* 0x000fe40000410000 */
[----:B0-----:R-:W-:Y:S01]  /*6f20*/  FMUL.FTZ R7, R7, R38 ;  /* 0x0000002607077220 */ /* 0x001fe20000410000 */
[----:B------:R-:W-:Y:S01]  /*6f30*/  STS [R68.X4+0x14], R27 ;  /* 0x0000141b44007388 */ /* 0x000fe20000004800 */
[----:B------:R-:W-:Y:S02]  /*6f40*/  FMUL.FTZ R23, R12, R23 ;  /* 0x000000170c177220 */ /* 0x000fe40000410000 */
[----:B------:R-:W-:Y:S01]  /*6f50*/  FMUL.FTZ R6, R6, R37 ;  /* 0x0000002506067220 */ /* 0x000fe20000410000 */
[----:B------:R-:W-:Y:S01]  /*6f60*/  STS [R67.X4+0x18], R26 ;  /* 0x0000181a43007388 */ /* 0x000fe20000004800 */
[----:B------:R-:W-:-:S02]  /*6f70*/  FMUL.FTZ R22, R11, R22 ;  /* 0x000000160b167220 */ /* 0x000fc40000410000 */
[----:B-1----:R-:W-:Y:S01]  /*6f80*/  FMUL.FTZ R5, R5, R34 ;  /* 0x0000002205057220 */ /* 0x002fe20000410000 */
        /* <DEDUP_REMOVED lines=10> */
[----:B------:R-:W-:-:S03]  /*7030*/  MOV R4, UR17 ;  /* 0x0000001100047c02 */ /* 0x000fc60008000f00 */
        /* <DEDUP_REMOVED lines=25> */
[----:B------:R-:W-:-:S04]  /*71d0*/  UIMAD UR17, UR27, UR28, URZ ;  /* 0x0000001c1b1172a4 */ /* 0x000fc8000f8e023f */
[----:B------:R-:W-:-:S04]  /*71e0*/  UIMAD UR19, UR26, UR29, UR17 ;  /* 0x0000001d1a1372a4 */ /* 0x000fc8000f8e0211 */
[----:B------:R-:W-:Y:S01]  /*71f0*/  UIADD3 UR17, UR21, UR19, URZ ;  /* 0x0000001315117290 */ /* 0x000fe2000fffe03f */
[----:B0-----:R-:W-:-:S13]  /*7200*/  ISETP.GE.AND P0, PT, R84, R23, PT ;  /* 0x000000175400720c */ /* 0x001fda0003f06270 */
[----:B------:R-:W-:Y:S05]  /*7210*/  @P0 BRA `(.L_x_3024) ;  /* 0x000000c000000947 */ /* 0x000fea0003800000 */
[----:B------:R-:W-:Y:S01]  /*7220*/  MOV R5, UR26 ;  /* 0x0000001a00057c02 */ /* 0x000fe20008000f00 */
[----:B------:R-:W-:Y:S02]  /*7230*/  ULDC.64 UR28, c[0x0][0x218] ;  /* 0x00008600001c7ab9 */ /* 0x000fe40000000a00 */
[----:B------:R-:W-:Y:S02]  /*7240*/  UIMAD UR28, UR25, UR28, URZ ;  /* 0x0000001c191c72a4 */ /* 0x000fe4000f8e023f */
[----:B------:R-:W-:Y:S02]  /*7250*/  IMAD.WIDE.U32 R2, R5, c[0x0][0x210], R2 ;  /* 0x0000840005027a25 */ /* 0x000fe400078e0002 */
[----:B------:R-:W-:Y:S02]  /*7260*/  UIMAD UR28, UR24, UR29, UR28 ;  /* 0x0000001d181c72a4 */ /* 0x000fe4000f8e021c */
[----:B------:R-:W-:Y:S01]  /*7270*/  IMAD.U32 R5, RZ, RZ, UR24 ;  /* 0x00000018ff057e24 */ /* 0x000fe2000f8e00ff */
[----:B------:R-:W-:-:S05]  /*7280*/  IADD3 R3, R3, UR19, RZ ;  /* 0x0000001303037c10 */ /* 0x000fca000fffe0ff */
[----:B------:R-:W-:-:S05]  /*7290*/  IMAD.WIDE.U32 R2, R5, c[0x0][0x218], R2 ;  /* 0x0000860005027a25 */ /* 0x000fca00078e0002 */
[----:B------:R-:W-:Y:S02]  /*72a0*/  IADD3 R3, R3, UR28, RZ ;  /* 0x0000001c03037c10 */ /* 0x000fe4000fffe0ff */
[----:B------:R-:W-:-:S04]  /*72b0*/  LEA R4, P0, R2, c[0x0][0x270], 0x2 ;  /* 0x00009c0002047a11 */ /* 0x000fc800078010ff */
[----:B------:R-:W-:-:S05]  /*72c0*/  LEA.HI.X R5, R2, c[0x0][0x274], R3, 0x2, P0 ;  /* 0x00009d0002057a11 */ /* 0x000fca00000f1403 */
[----:B------:R0:W-:Y:S04]  /*72d0*/  STG.E [R4.64], R7 ;  /* 0x0000000704007986 */ /* 0x0001e8000c101916 */
.L_x_3024:
[----:B------:R-:W-:Y:S05]  /*72e0*/  BSYNC B0 ;  /* 0x0000000000007941 */ /* 0x000fea0003800000 */
.L_x_3023:
        /* <DEDUP_REMOVED lines=21> */
[----:B------:R-:W-:Y:S01]  /*7440*/  MOV R0, UR7 ;  /* 0x0000000700007c02 */ /* 0x000fe20008000f00 */
[----:B------:R-:W-:-:S02]  /*7450*/  ULDC UR7, c[0x0][0x174] ;  /* 0x00005d0000077ab9 */ /* 0x000fc40000000800 */
[----:B------:R-:W-:Y:S01]  /*7460*/  UISETP.GE.AND UP0, UPT, UR6, UR7, UPT ;  /* 0x000000070600728c */ /* 0x000fe2000bf06270 */
[----:B------:R-:W-:Y:S01]  /*7470*/  LEA.HI.X R3, R3, R8, R0, 0x2, P0 ;  /* 0x0000000803037211 */ /* 0x000fe200000f1400 */
[----:B------:R-:W-:Y:S01]  /*7480*/  UIADD3 UR10, UP4, UR10, 0x2000, URZ ;  /* 0x000020000a0a7890 */ /* 0x000fe2000ff9e03f */
[-C--:B------:R-:W-:Y:S01]  /*7490*/  ISETP.GE.AND P0, PT, R104, R23.reuse, PT ;  /* 0x000000176800720c */ /* 0x080fe20003f06270 */
[----:B------:R-:W-:Y:S02]  /*74a0*/  UIADD3.X UR15, URZ, UR15, URZ, UP1, !UPT ;  /* 0x0000000f3f0f7290 */ /* 0x000fe40008ffe43f */
[----:B------:R1:W-:Y:S01]  /*74b0*/  @!P1 STG.E [R2.64], R93 ;  /* 0x0000005d02009986 */ /* 0x0003e2000c101916 */
        /* <DEDUP_REMOVED lines=28> */
.L_x_3025:
[----:B------:R-:W-:Y:S05]  /*7680*/  EXIT ;  /* 0x000000000000794d */ /* 0x000fea0003800000 */
.L_x_3027:
        /* <DEDUP_REMOVED lines=15> */
.L_x_5407:


//--------------------- .text._Z25selective_scan_fwd_kernelI32Selective_Scan_fwd_kernel_traitsILi128ELi16ELi1ELb1ELb0ELb0ELb0EffEEv13SSMParamsBase --------------------------
	.section	.text._Z25selective_scan_fwd_kernelI32Selective_Scan_fwd_kernel_traitsILi128ELi16ELi1ELb1ELb0ELb0ELb0EffEEv13SSMParamsBase,"ax",@progbits
	.sectioninfo	@"SHI_REGISTERS=112"
	.align	128
        .global         _Z25selective_scan_fwd_kernelI32Selective_Scan_fwd_kernel_traitsILi128ELi16ELi1ELb1ELb0ELb0ELb0EffEEv13SSMParamsBase
        .type           _Z25selective_scan_fwd_kernelI32Selective_Scan_fwd_kernel_traitsILi128ELi16ELi1ELb1ELb0ELb0ELb0EffEEv13SSMParamsBase,@function
        .size           _Z25selective_scan_fwd_kernelI32Selective_Scan_fwd_kernel_traitsILi128ELi16ELi1ELb1ELb0ELb0ELb0EffEEv13SSMParamsBase,(.L_x_5408 - _Z25selective_scan_fwd_kernelI32Selective_Scan_fwd_kernel_traitsILi128ELi16ELi1ELb1ELb0ELb0ELb0EffEEv13SSMParamsBase)
        .other          _Z25selective_scan_fwd_kernelI32Selective_Scan_fwd_kernel_traitsILi128ELi16ELi1ELb1ELb0ELb0ELb0EffEEv13SSMParamsBase,@"STO_CUDA_ENTRY STV_DEFAULT"
_Z25selective_scan_fwd_kernelI32Selective_Scan_fwd_kernel_traitsILi128ELi16ELi1ELb1ELb0ELb0ELb0EffEEv13SSMParamsBase:
.text._Z25selective_scan_fwd_kernelI32Selective_Scan_fwd_kernel_traitsILi128ELi16ELi1ELb1ELb0ELb0ELb0EffEEv13SSMParamsBase:
[----:B------:R-:W-:Y:S02]  /*0000*/  MOV R1, c[0x0][0x28] ;  /* 0x00000a0000017a02 */ /* 0x000fe40000000f00 */
[----:B------:R-:W0:Y:S01]  /*0010*/  S2R R56, SR_CTAID.Y ;  /* 0x0000000000387919 */ /* 0x000e220000002600 */
[----:B------:R-:W-:Y:S01]  /*0020*/  ISETP.NE.U32.AND P0, PT, RZ, c[0x0][0x238], PT ;  /* 0x00008e00ff007a0c */ /* 0x000fe20003f05070 */
[----:B------:R-:W-:Y:S01]  /*0030*/  HFMA2.MMA R54, -RZ, RZ, 0, 0 ;  /* 0x00000000ff367435 */ /* 0x000fe200000001ff */
[----:B------:R-:W-:Y:S01]  /*0040*/  ISETP.NE.U32.AND P1, PT, RZ, c[0x0][0x250], PT ;  /* 0x00009400ff007a0c */ /* 0x000fe20003f25070 */
[----:B------:R-:W1:Y:S01]  /*0050*/  S2R R52, SR_CTAID.X ;  /* 0x0000000000347919 */ /* 0x000e620000002500 */
[----:B------:R-:W-:Y:S01]  /*0060*/  ISETP.NE.AND.EX P0, PT, RZ, c[0x0][0x23c], PT, P0 ;  /* 0x00008f00ff007a0c */ /* 0x000fe20003f05300 */
[----:B------:R-:W-:Y:S01]  /*0070*/  ULDC.64 UR4, c[0x0][0x118] ;  /* 0x0000460000047ab9 */ /* 0x000fe20000000a00 */
[----:B------:R-:W-:Y:S02]  /*0080*/  ISETP.NE.AND.EX P1, PT, RZ, c[0x0][0x254], PT, P1 ;  /* 0x00009500ff007a0c */ /* 0x000fe40003f25310 */
[----:B------:R-:W-:Y:S02]  /*0090*/  MOV R0, c[0x0][0x174] ;  /* 0x00005d0000007a02 */ /* 0x000fe40000000f00 */
[----:B------:R-:W-:-:S02]  /*00a0*/  MOV R53, RZ ;  /* 0x000000ff00357202 */ /* 0x000fc40000000f00 */
[----:B0-----:R-:W-:-:S05]  /*00b0*/  SHF.R.S32.HI R55, RZ, 0x1f, R56 ;  /* 0x0000001fff377819 */ /* 0x001fca0000011438 */
[C---:B------:R-:W-:Y:S02]  /*00c0*/  @P0 LEA R6, P2, R56.reuse, c[0x0][0x238], 0x2 ;  /* 0x00008e0038060a11 */ /* 0x040fe400078410ff */
[C---:B------:R-:W-:Y:S02]  /*00d0*/  @P1 LEA R8, P3, R56.reuse, c[0x0][0x250], 0x2 ;  /* 0x0000940038081a11 */ /* 0x040fe400078610ff */
[C-C-:B------:R-:W-:Y:S02]  /*00e0*/  @P0 LEA.HI.X R7, R56.reuse, c[0x0][0x23c], R55.reuse, 0x2, P2 ;  /* 0x00008f0038070a11 */ /* 0x140fe400010f1437 */
[----:B-1----:R-:W-:Y:S02]  /*00f0*/  SHF.R.S32.HI R51, RZ, 0x1f, R52 ;  /* 0x0000001fff337819 */ /* 0x002fe40000011434 */
[----:B------:R-:W-:Y:S01]  /*0100*/  @P1 LEA.HI.X R9, R56, c[0x0][0x254], R55, 0x2, P3 ;  /* 0x0000950038091a11 */ /* 0x000fe200018f1437 */
[----:B------:R0:W5:Y:S01]  /*0110*/  @P0 LDG.E R54, [R6.64] ;  /* 0x0000000406360981 */ /* 0x000162000c1e1900 */
[----:B------:R-:W-:Y:S01]  /*0120*/  ISETP.GE.AND P0, PT, R0, 0x1, PT ;  /* 0x000000010000780c */ /* 0x000fe20003f06270 */
[----:B------:R-:W-:-:S02]  /*0130*/  IMAD R11, R51, c[0x0][0x1d0], RZ ;  /* 0x00007400330b7a24 */ /* 0x000fc400078e02ff */
[----:B------:R-:W-:Y:S01]  /*0140*/  IMAD R13, R51, c[0x0][0x1e0], RZ ;  /* 0x00007800330d7a24 */ /* 0x000fe200078e02ff */
[----:B------:R1:W5:Y:S01]  /*0150*/  @P1 LDG.E R53, [R8.64] ;  /* 0x0000000408351981 */ /* 0x000362000c1e1900 */
[----:B------:R-:W-:-:S04]  /*0160*/  IMAD.WIDE.U32 R2, R52, c[0x0][0x1d0], RZ ;  /* 0x0000740034027a25 */ /* 0x000fc800078e00ff */
[----:B------:R-:W-:-:S04]  /*0170*/  IMAD.WIDE.U32 R4, R52, c[0x0][0x1e0], RZ ;  /* 0x0000780034047a25 */ /* 0x000fc800078e00ff */
[C---:B------:R-:W-:Y:S02]  /*0180*/  IMAD R11, R52.reuse, c[0x0][0x1d4], R11 ;  /* 0x00007500340b7a24 */ /* 0x040fe400078e020b */
[----:B------:R-:W-:Y:S02]  /*0190*/  IMAD R13, R52, c[0x0][0x1e4], R13 ;  /* 0x00007900340d7a24 */ /* 0x000fe400078e020d */
[----:B0-----:R-:W-:Y:S01]  /*01a0*/  IMAD R7, R55, c[0x0][0x1d8], RZ ;  /* 0x0000760037077a24 */ /* 0x001fe200078e02ff */
[----:B------:R-:W-:Y:S01]  /*01b0*/  IADD3 R3, R3, R11, RZ ;  /* 0x0000000b03037210 */ /* 0x000fe20007ffe0ff */
[----:B-1----:R-:W-:Y:S01]  /*01c0*/  IMAD R9, R55, c[0x0][0x1e8], RZ ;  /* 0x00007a0037097a24 */ /* 0x002fe200078e02ff */
[----:B------:R-:W-:Y:S01]  /*01d0*/  IADD3 R5, R5, R13, RZ ;  /* 0x0000000d05057210 */ /* 0x000fe20007ffe0ff */
[C---:B------:R-:W-:Y:S02]  /*01e0*/  IMAD R7, R56.reuse, c[0x0][0x1dc], R7 ;  /* 0x0000770038077a24 */ /* 0x040fe400078e0207 */
        /* <DEDUP_REMOVED lines=8> */
[----:B------:R-:W-:Y:S01]  /*0270*/  LEA R42, P0, R2, c[0x0][0x240], 0x2 ;  /* 0x00009000022a7a11 */ /* 0x000fe200078010ff */
[----:B------:R-:W-:Y:S01]  /*0280*/  IMAD R0, R52, c[0x0][0x164], R56 ;  /* 0x0000590034007a24 */ /* 0x000fe200078e0238 */
[----:B------:R-:W-:Y:S01]  /*0290*/  IADD3 R41, R5, R9, RZ ;  /* 0x0000000905297210 */ /* 0x000fe20007ffe0ff */
[C---:B------:R-:W-:Y:S01]  /*02a0*/  IMAD R5, R55.reuse, c[0x0][0x180], RZ ;  /* 0x0000600037057a24 */ /* 0x040fe200078e02ff */
[----:B------:R-:W-:Y:S01]  /*02b0*/  LEA R40, P1, R4, c[0x0][0x248], 0x2 ;  /* 0x0000920004287a11 */ /* 0x000fe200078210ff */
[----:B------:R-:W-:Y:S01]  /*02c0*/  IMAD R7, R55, c[0x0][0x198], RZ ;  /* 0x0000660037077a24 */ /* 0x000fe200078e02ff */
[----:B------:R-:W-:Y:S01]  /*02d0*/  LEA.HI.X R43, R2, c[0x0][0x244], R43, 0x2, P0 ;  /* 0x00009100022b7a11 */ /* 0x000fe200000f142b */
[----:B------:R-:W-:Y:S01]  /*02e0*/  IMAD.WIDE.U32 R2, R56, c[0x0][0x180], RZ ;  /* 0x0000600038027a25 */ /* 0x000fe200078e00ff */
[----:B------:R-:W-:-:S03]  /*02f0*/  LEA.HI.X R41, R4, c[0x0][0x24c], R41, 0x2, P1 ;  /* 0x0000930004297a11 */ /* 0x000fc600008f1429 */
[C---:B------:R-:W-:Y:S02]  /*0300*/  IMAD R5, R56.reuse, c[0x0][0x184], R5 ;  /* 0x0000610038057a24 */ /* 0x040fe400078e0205 */
[----:B------:R-:W-:Y:S02]  /*0310*/  IMAD R9, R55, c[0x0][0x1b8], RZ ;  /* 0x00006e0037097a24 */ /* 0x000fe400078e02ff */
[----:B------:R-:W-:Y:S01]  /*0320*/  IMAD.WIDE.U32 R36, R56, c[0x0][0x198], RZ ;  /* 0x0000660038247a25 */ /* 0x000fe200078e00ff */
[----:B0-----:R-:W-:Y:S02]  /*0330*/  SHF.L.U32 R4, R50, 0x2, RZ ;  /* 0x0000000232047819 */ /* 0x001fe400000006ff */
[----:B------:R-:W-:Y:S01]  /*0340*/  IADD3 R49, R3, R5, RZ ;  /* 0x0000000503317210 */ /* 0x000fe20007ffe0ff */
[----:B------:R-:W-:Y:S01]  /*0350*/  IMAD.WIDE.U32 R38, R56, c[0x0][0x1b8], RZ ;  /* 0x00006e0038267a25 */ /* 0x000fe200078e00ff */
[----:B------:R-:W-:Y:S02]  /*0360*/  LOP3.LUT R5, R4, 0xffffff80, RZ, 0xc0, !PT ;  /* 0xffffff8004057812 */ /* 0x000fe400078ec0ff */
[----:B------:R-:W-:Y:S01]  /*0370*/  LOP3.LUT R71, R50, 0x1f, RZ, 0xc0, !PT ;  /* 0x0000001f32477812 */ /* 0x000fe200078ec0ff */
[----:B------:R-:W-:Y:S01]  /*0380*/  IMAD R0, R0, c[0x0][0x174], RZ ;  /* 0x00005d0000007a24 */ /* 0x000fe200078e02ff */
[----:B-1----:R-:W-:Y:S01]  /*0390*/  IADD3 R69, R5, R48, RZ ;  /* 0x0000003005457210 */ /* 0x002fe20007ffe0ff */
[----:B------:R-:W-:-:S02]  /*03a0*/  IMAD R7, R56, c[0x0][0x19c], R7 ;  /* 0x0000670038077a24 */ /* 0x000fc400078e0207 */
[----:B------:R-:W-:Y:S02]  /*03b0*/  IMAD R9, R56, c[0x0][0x1bc], R9 ;  /* 0x00006f0038097a24 */ /* 0x000fe400078e0209 */
[----:B------:R-:W-:Y:S01]  /*03c0*/  IMAD R44, R0, c[0x0][0x16c], RZ ;  /* 0x00005b00002c7a24 */ /* 0x000fe200078e02ff */
[----:B------:R-:W-:Y:S02]  /*03d0*/  IADD3 R47, R37, R7, RZ ;  /* 0x00000007252f7210 */ /* 0x000fe40007ffe0ff */
[----:B------:R-:W-:Y:S02]  /*03e0*/  IADD3 R45, R39, R9, RZ ;  /* 0x00000009272d7210 */ /* 0x000fe40007ffe0ff */
[----:B------:R-:W-:-:S04]  /*03f0*/  LOP3.LUT R0, R5, 0x1f, R50, 0xf8, !PT ;  /* 0x0000001f05007812 */ /* 0x000fc800078ef832 */
.L_x_3067:
[----:B------:R-:W-:Y:S01]  /*0400*/  BAR.SYNC.DEFER_BLOCKING 0x0 ;  /* 0x0000000000007b1d */ /* 0x000fe20000010000 */
[----:B--2---:R-:W-:-:S05]  /*0410*/  IMAD.WIDE R4, R0, 0x10, R42 ;  /* 0x0000001000047825 */ /* 0x004fca00078e022a */
[----:B------:R-:W2:Y:S04]  /*0420*/  LDG.E.128 R8, [R4.64] ;  /* 0x0000000404087981 */ /* 0x000ea8000c1e1d00 */
[----:B------:R-:W3:Y:S04]  /*0430*/  LDG.E.128 R16, [R4.64+0x200] ;  /* 0x0002000404107981 */ /* 0x000ee8000c1e1d00 */
[----:B------:R-:W4:Y:S04]  /*0440*/  LDG.E.128 R24, [R4.64+0x400] ;  /* 0x0004000404187981 */ /* 0x000f28000c1e1d00 */
[----:B------:R-:W4:Y:S01]  /*0450*/  LDG.E.128 R28, [R4.64+0x600] ;  /* 0x00060004041c7981 */ /* 0x000f22000c1e1d00 */
[----:B------:R-:W-:-:S02]  /*0460*/  IMAD R68, R48, 0x3, R69 ;  /* 0x0000000330447824 */ /* 0x000fc400078e0245 */
[----:B------:R-:W-:Y:S01]  /*0470*/  IMAD.WIDE R58, R0, 0x10, R40 ;  /* 0x00000010003a7825 */ /* 0x000fe200078e0228 */
        /* <DEDUP_REMOVED lines=74> */
.L_x_3029:
[----:B--234-:R-:W-:Y:S05]  /*0920*/  BSYNC B0 ;  /* 0x0000000000007941 */ /* 0x01cfea0003800000 */
.L_x_3028:
        /* <DEDUP_REMOVED lines=35> */
.L_x_3031:
[----:B------:R-:W-:Y:S05]  /*0b60*/  BSYNC B0 ;  /* 0x0000000000007941 */ /* 0x000fea0003800000 */
.L_x_3030:
        /* <DEDUP_REMOVED lines=37> */
.L_x_3033:
[----:B------:R-:W-:Y:S05]  /*0dc0*/  BSYNC B0 ;  /* 0x0000000000007941 */ /* 0x000fea0003800000 */
.L_x_3032:
        /* <DEDUP_REMOVED lines=35> */
.L_x_3035:
[----:B------:R-:W-:Y:S05]  /*1000*/  BSYNC B0 ;  /* 0x0000000000007941 */ /* 0x000fea0003800000 */
.L_x_3034:
        /* <DEDUP_REMOVED lines=37> */
.L_x_3037:
[----:B------:R-:W-:Y:S05]  /*1260*/  BSYNC B0 ;  /* 0x0000000000007941 */ /* 0x000fea0003800000 */
.L_x_3036:
        /* <DEDUP_REMOVED lines=35> */
.L_x_3039:
[----:B------:R-:W-:Y:S05]  /*14a0*/  BSYNC B0 ;  /* 0x0000000000007941 */ /* 0x000fea0003800000 */
.L_x_3038:
        /* <DEDUP_REMOVED lines=37> */
.L_x_3041:
[----:B------:R-:W-:Y:S05]  /*1700*/  BSYNC B0 ;  /* 0x0000000000007941 */ /* 0x000fea0003800000 */
.L_x_3040:
        /* <DEDUP_REMOVED lines=35> */
.L_x_3043:
[----:B------:R-:W-:Y:S05]  /*1940*/  BSYNC B0 ;  /* 0x0000000000007941 */ /* 0x000fea0003800000 */
.L_x_3042:
        /* <DEDUP_REMOVED lines=37> */
.L_x_3045:
[----:B------:R-:W-:Y:S05]  /*1ba0*/  BSYNC B0 ;  /* 0x0000000000007941 */ /* 0x000fea0003800000 */
.L_x_3044:
        /* <DEDUP_REMOVED lines=38> */
.L_x_3047:
[----:B------:R-:W-:Y:S05]  /*1e10*/  BSYNC B0 ;  /* 0x0000000000007941 */ /* 0x000fea0003800000 */
.L_x_3046:
        /* <DEDUP_REMOVED lines=50> */
.L_x_3049:
[----:B------:R-:W-:Y:S05]  /*2140*/  BSYNC B0 ;  /* 0x0000000000007941 */ /* 0x000fea0003800000 */
.L_x_3048:
        /* <DEDUP_REMOVED lines=34> */
.L_x_3051:
[----:B------:R-:W-:Y:S05]  /*2370*/  BSYNC B0 ;  /* 0x0000000000007941 */ /* 0x000fea0003800000 */
.L_x_3050:
        /* <DEDUP_REMOVED lines=33> */
.L_x_3053:
[----:B------:R-:W-:Y:S05]  /*2590*/  BSYNC B0 ;  /* 0x0000000000007941 */ /* 0x000fea0003800000 */
.L_x_3052:
        /* <DEDUP_REMOVED lines=33> */
.L_x_3055:
[----:B------:R-:W-:Y:S05]  /*27b0*/  BSYNC B0 ;  /* 0x0000000000007941 */ /* 0x000fea0003800000 */
.L_x_3054:
        /* <DEDUP_REMOVED lines=33> */
.L_x_3057:
[----:B------:R-:W-:Y:S05]  /*29d0*/  BSYNC B0 ;  /* 0x0000000000007941 */ /* 0x000fea0003800000 */
.L_x_3056:
        /* <DEDUP_REMOVED lines=33> */
.L_x_3059:
[----:B------:R-:W-:Y:S05]  /*2bf0*/  BSYNC B0 ;  /* 0x0000000000007941 */ /* 0x000fea0003800000 */
.L_x_3058:
        /* <DEDUP_REMOVED lines=19> */
[----:B------:R-:W-:Y:S01]  /*2d30*/  ISETP.NE.AND P0, PT, R71, RZ, PT ;  /* 0x000000ff4700720c */ /* 0x000fe20003f05270 */
[----:B------:R-:W-:Y:S01]  /*2d40*/  HFMA2.MMA R85, -RZ, RZ, 0, 0 ;  /* 0x00000000ff557435 */ /* 0x000fe200000001ff */
[----:B------:R-:W-:-:S02]  /*2d50*/  FMUL.FTZ R86, R7, R68 ;  /* 0x0000004407567220 */ /* 0x000fc40000410000 */
[----:B------:R-:W-:-:S07]  /*2d60*/  ISETP.EQ.OR P0, PT, R46, RZ, P0 ;  /* 0x000000ff2e00720c */ /* 0x000fce0000702670 */
.L_x_3065:
[----:B------:R-:W-:Y:S02]  /*2d70*/  SHF.R.S32.HI R24, RZ, 0x1f, R85 ;  /* 0x0000001fff187819 */ /* 0x000fe40000011455 */
[----:B------:R-:W-:Y:S02]  /*2d80*/  MOV R4, R2 ;  /* 0x0000000200047202 */ /* 0x000fe40000000f00 */
[----:B------:R-:W-:Y:S01]  /*2d90*/  MOV R5, R49 ;  /* 0x0000003100057202 */ /* 0x000fe20000000f00 */
[----:B------:R-:W-:-:S04]  /*2da0*/  IMAD R6, R24, c[0x0][0x188], RZ ;  /* 0x0000620018067a24 */ /* 0x000fc800078e02ff */
[----:B------:R-:W-:-:S04]  /*2db0*/  IMAD.WIDE.U32 R4, R85, c[0x0][0x188], R4 ;  /* 0x0000620055047a25 */ /* 0x000fc800078e0004 */
[----:B------:R-:W-:Y:S01]  /*2dc0*/  IMAD R7, R85, c[0x0][0x18c], R6 ;  /* 0x0000630055077a24 */ /* 0x000fe200078e0206 */
[----:B------:R-:W-:-:S04]  /*2dd0*/  LEA R6, P1, R4, c[0x0][0x220], 0x2 ;  /* 0x0000880004067a11 */ /* 0x000fc800078210ff */
[----:B------:R-:W-:-:S04]  /*2de0*/  IADD3 R5, R5, R7, RZ ;  /* 0x0000000705057210 */ /* 0x000fc80007ffe0ff */
[----:B------:R-:W-:-:S05]  /*2df0*/  LEA.HI.X R7, R4, c[0x0][0x224], R5, 0x2, P1 ;  /* 0x0000890004077a11 */ /* 0x000fca00008f1405 */
[----:B------:R-:W2:Y:S01]  /*2e00*/  LDG.E R6, [R6.64] ;  /* 0x0000000406067981 */ /* 0x000ea2000c1e1900 */
[----:B------:R-:W-:Y:S01]  /*2e10*/  ISETP.GE.AND P1, PT, R48, 0x1, PT ;  /* 0x000000013000780c */ /* 0x000fe20003f26270 */
        /* <DEDUP_REMOVED lines=10> */
[C---:B------:R-:W-:Y:S02]  /*2ec0*/  FMUL.FTZ R93, R4.reuse, R60 ;  /* 0x0000003c045d7220 */ /* 0x040fe40000410000 */
[C---:B------:R-:W-:Y:S02]  /*2ed0*/  FMUL.FTZ R95, R4.reuse, R61 ;  /* 0x0000003d045f7220 */ /* 0x040fe40000410000 */
[C---:B------:R-:W-:Y:S02]  /*2ee0*/  FMUL.FTZ R96, R4.reuse, R62 ;  /* 0x0000003e04607220 */ /* 0x040fe40000410000 */
[----:B------:R-:W-:Y:S01]  /*2ef0*/  FMUL.FTZ R98, R4, R63 ;  /* 0x0000003f04627220 */ /* 0x000fe20000410000 */
[----:B------:R-:W2:Y:S01]  /*2f00*/  MUFU.EX2 R87, R87 ;  /* 0x0000005700577308 */ /* 0x000ea20000000800 */
[----:B0-----:R-:W-:-:S02]  /*2f10*/  FFMA.FTZ R5, R78, R88, R79 ;  /* 0x000000584e057223 */ /* 0x001fc4000001004f */
[C---:B------:R-:W-:Y:S02]  /*2f20*/  FMUL.FTZ R97, R4.reuse, R64 ;  /* 0x0000004004617220 */ /* 0x040fe40000410000 */
[C---:B------:R-:W-:Y:S02]  /*2f30*/  FMUL.FTZ R99, R4.reuse, R65 ;  /* 0x0000004104637220 */ /* 0x040fe40000410000 */
[C---:B------:R-:W-:Y:S01]  /*2f40*/  FMUL.FTZ R100, R4.reuse, R66 ;  /* 0x0000004204647220 */ /* 0x040fe20000410000 */
[----:B------:R-:W0:Y:S01]  /*2f50*/  MUFU.EX2 R90, R90 ;  /* 0x0000005a005a7308 */ /* 0x000e220000000800 */
[----:B-1----:R-:W-:Y:S02]  /*2f60*/  FFMA.FTZ R7, R89, R5, R80 ;  /* 0x0000000559077223 */ /* 0x002fe40000010050 */
[C---:B------:R-:W-:Y:S02]  /*2f70*/  FMUL.FTZ R101, R4.reuse, R67 ;  /* 0x0000004304657220 */ /* 0x040fe40000410000 */
[----:B------:R-:W-:-:S03]  /*2f80*/  FMUL.FTZ R103, R4, R68 ;  /* 0x0000004404677220 */ /* 0x000fc60000410000 */
[----:B------:R-:W1:Y:S01]  /*2f90*/  MUFU.EX2 R92, R92 ;  /* 0x0000005c005c7308 */ /* 0x000e620000000800 */
[----:B--2---:R-:W-:-:S04]  /*2fa0*/  FMUL.FTZ R6, R87, R88 ;  /* 0x0000005857067220 */ /* 0x004fc80000410000 */
[----:B------:R-:W-:-:S03]  /*2fb0*/  FMUL.FTZ R5, R89, R6 ;  /* 0x0000000659057220 */ /* 0x000fc60000410000 */
[----:B------:R-:W2:Y:S01]  /*2fc0*/  MUFU.EX2 R91, R91 ;  /* 0x0000005b005b7308 */ /* 0x000ea20000000800 */
[C---:B0-----:R-:W-:Y:S02]  /*2fd0*/  FFMA.FTZ R7, R90.reuse, R7, R81 ;  /* 0x000000075a077223 */ /* 0x041fe40000010051 */
[----:B------:R-:W-:-:S05]  /*2fe0*/  FMUL.FTZ R5, R90, R5 ;  /* 0x000000055a057220 */ /* 0x000fca0000410000 */
[----:B------:R-:W0:Y:S01]  /*2ff0*/  MUFU.EX2 R94, R94 ;  /* 0x0000005e005e7308 */ /* 0x000e220000000800 */
[C---:B-1----:R-:W-:Y:S02]  /*3000*/  FFMA.FTZ R7, R92.reuse, R7, R69 ;  /* 0x000000075c077223 */ /* 0x042fe40000010045 */
[----:B------:R-:W-:-:S05]  /*3010*/  FMUL.FTZ R6, R92, R5 ;  /* 0x000000055c067220 */ /* 0x000fca0000410000 */
[----:B------:R-:W1:Y:S01]  /*3020*/  MUFU.EX2 R93, R93 ;  /* 0x0000005d005d7308 */ /* 0x000e620000000800 */
[C---:B--2---:R-:W-:Y:S02]  /*3030*/  FFMA.FTZ R7, R91.reuse, R7, R70 ;  /* 0x000000075b077223 */ /* 0x044fe40000010046 */
[----:B------:R-:W-:-:S05]  /*3040*/  FMUL.FTZ R5, R91, R6 ;  /* 0x000000065b057220 */ /* 0x000fca0000410000 */
        /* <DEDUP_REMOVED lines=8> */
[----:B------:R-:W-:Y:S02]  /*30d0*/  FMUL.FTZ R5, R95, R6 ;  /* 0x000000065f057220 */ /* 0x000fe40000410000 */
[C---:B------:R-:W-:Y:S02]  /*30e0*/  IMAD R6, R24.reuse, c[0x0][0x1a0], RZ ;  /* 0x0000680018067a24 */ /* 0x040fe400078e02ff */
[----:B------:R-:W-:Y:S01]  /*30f0*/  IMAD R24, R24, c[0x0][0x1c0], RZ ;  /* 0x0000700018187a24 */ /* 0x000fe200078e02ff */
[----:B------:R-:W2:Y:S01]  /*3100*/  MUFU.EX2 R97, R97 ;  /* 0x0000006100617308 */ /* 0x000ea20000000800 */
[C---:B0-----:R-:W-:Y:S02]  /*3110*/  FFMA.FTZ R7, R96.reuse, R7, R75 ;  /* 0x0000000760077223 */ /* 0x041fe4000001004b */
[----:B------:R-:W-:-:S02]  /*3120*/  FMUL.FTZ R5, R96, R5 ;  /* 0x0000000560057220 */ /* 0x000fc40000410000 */
[C---:B------:R-:W-:Y:S01]  /*3130*/  IMAD R25, R85.reuse, c[0x0][0x1a4], R6 ;  /* 0x0000690055197a24 */ /* 0x040fe200078e0206 */
[----:B------:R-:W-:Y:S01]  /*3140*/  MOV R6, R38 ;  /* 0x0000002600067202 */ /* 0x000fe20000000f00 */
[----:B------:R-:W-:Y:S01]  /*3150*/  IMAD R27, R85, c[0x0][0x1c4], R24 ;  /* 0x00007100551b7a24 */ /* 0x000fe200078e0218 */
        /* <DEDUP_REMOVED lines=11> */
[----:B------:R-:W-:Y:S01]  /*3210*/  FMUL.FTZ R4, R100, R5 ;  /* 0x0000000564047220 */ /* 0x000fe20000410000 */
[----:B------:R-:W-:Y:S01]  /*3220*/  MOV R5, R47 ;  /* 0x0000002f00057202 */ /* 0x000fe20000000f00 */
[C---:B--2---:R-:W-:Y:S02]  /*3230*/  FFMA.FTZ R7, R101.reuse, R7, R84 ;  /* 0x0000000765077223 */ /* 0x044fe40000010054 */
[----:B------:R-:W-:Y:S02]  /*3240*/  FMUL.FTZ R4, R101, R4 ;  /* 0x0000000465047220 */ /* 0x000fe40000410000 */
[C---:B0-----:R-:W-:Y:S01]  /*3250*/  FFMA.FTZ R31, R103.reuse, R7, R86 ;  /* 0x00000007671f7223 */ /* 0x041fe20000010056 */
[----:B------:R-:W-:Y:S01]  /*3260*/  MOV R7, R45 ;  /* 0x0000002d00077202 */ /* 0x000fe20000000f00 */
[----:B------:R-:W-:Y:S01]  /*3270*/  FMUL.FTZ R30, R103, R4 ;  /* 0x00000004671e7220 */ /* 0x000fe20000410000 */
[----:B------:R-:W-:-:S02]  /*3280*/  MOV R4, R36 ;  /* 0x0000002400047202 */ /* 0x000fc40000000f00 */
[----:B------:R-:W0:Y:S01]  /*3290*/  SHFL.UP PT, R34, R31, 0x1, RZ ;  /* 0x042000001f227989 */ /* 0x000e2200000e00ff */
[----:B------:R-:W-:-:S03]  /*32a0*/  IMAD.WIDE.U32 R6, R85, c[0x0][0x1c0], R6 ;  /* 0x0000700055067a25 */ /* 0x000fc600078e0006 */
[----:B------:R-:W1:Y:S01]  /*32b0*/  SHFL.UP PT, R35, R30, 0x1, RZ ;  /* 0x042000001e237989 */ /* 0x000e6200000e00ff */
[----:B------:R-:W-:Y:S01]  /*32c0*/  IMAD.WIDE.U32 R4, R85, c[0x0][0x1a0], R4 ;  /* 0x0000680055047a25 */ /* 0x000fe200078e0004 */
[----:B------:R-:W-:-:S04]  /*32d0*/  LEA R26, P3, R6, c[0x0][0x230], 0x2 ;  /* 0x00008c00061a7a11 */ /* 0x000fc800078610ff */
[C---:B------:R-:W-:Y:S02]  /*32e0*/  LEA R24, P2, R4.reuse, c[0x0][0x228], 0x2 ;  /* 0x00008a0004187a11 */ /* 0x040fe400078410ff */
[----:B------:R-:W-:Y:S02]  /*32f0*/  IADD3 R25, R5, R25, RZ ;  /* 0x0000001905197210 */ /* 0x000fe40007ffe0ff */
[----:B------:R-:W-:Y:S02]  /*3300*/  IADD3 R5, R7, R27, RZ ;  /* 0x0000001b07057210 */ /* 0x000fe40007ffe0ff */
[----:B------:R-:W-:Y:S02]  /*3310*/  LEA.HI.X R25, R4, c[0x0][0x22c], R25, 0x2, P2 ;  /* 0x00008b0004197a11 */ /* 0x000fe400010f1419 */
[----:B------:R-:W-:Y:S01]  /*3320*/  LEA.HI.X R27, R6, c[0x0][0x234], R5, 0x2, P3 ;  /* 0x00008d00061b7a11 */ /* 0x000fe200018f1405 */
[----:B0-----:R-:W-:Y:S01]  /*3330*/  @P1 FFMA.FTZ R31, R30, R34, R31 ;  /* 0x000000221e1f1223 */ /* 0x001fe2000001001f */
[----:B------:R-:W-:Y:S01]  /*3340*/  ISETP.NE.AND P2, PT, R48, 0x1f, PT ;  /* 0x0000001f3000780c */ /* 0x000fe20003f45270 */
[----:B------:R0:W5:Y:S01]  /*3350*/  LDG.E R102, [R24.64] ;  /* 0x0000000418667981 */ /* 0x000162000c1e1900 */
[----:B-1----:R-:W-:-:S03]  /*3360*/  @P1 FMUL.FTZ R30, R30, R35 ;  /* 0x000000231e1e1220 */ /* 0x002fc60000410000 */
[----:B------:R-:W1:Y:S04]  /*3370*/  SHFL.UP PT, R4, R31, 0x2, RZ ;  /* 0x044000001f047989 */ /* 0x000e6800000e00ff */
[----:B------:R-:W2:Y:S01]  /*3380*/  SHFL.UP PT, R5, R30, 0x2, RZ ;  /* 0x044000001e057989 */ /* 0x000ea200000e00ff */
[----:B------:R-:W-:-:S03]  /*3390*/  ISETP.GE.AND P1, PT, R48, 0x2, PT ;  /* 0x000000023000780c */ /* 0x000fc60003f26270 */
[----:B------:R0:W5:Y:S01]  /*33a0*/  LDG.E R105, [R26.64] ;  /* 0x000000041a697981 */ /* 0x000162000c1e1900 */
[----:B------:R-:W-:Y:S01]  /*33b0*/  MOV R35, RZ ;  /* 0x000000ff00237202 */ /* 0x000fe20000000f00 */
[----:B------:R-:W-:Y:S01]  /*33c0*/  BSSY B0, `(.L_x_3061) ;  /* 0x0000038000007945 */ /* 0x000fe20003800000 */
[----:B------:R-:W-:Y:S02]  /*33d0*/  MOV R34, 0x3f800000 ;  /* 0x3f80000000227802 */ /* 0x000fe40000000f00 */
[----:B------:R-:W-:-:S04]  /*33e0*/  SHF.R.U32.HI R108, RZ, 0x5, R50 ;  /* 0x00000005ff6c7819 */ /* 0x000fc80000011632 */
[----:B------:R-:W-:Y:S01]  /*33f0*/  @!P0 LDS.64 R34, [R85.X8+0x2150] ;  /* 0x0021500055228984 */ /* 0x000fe20000008a00 */
[----:B------:R-:W-:-:S04]  /*3400*/  ISETP.NE.AND P3, PT, R108, RZ, PT ;  /* 0x000000ff6c00720c */ /* 0x000fc80003f65270 */
[----:B------:R-:W-:Y:S01]  /*3410*/  ISETP.NE.AND P4, PT, R48, RZ, P3 ;  /* 0x000000ff3000720c */ /* 0x000fe20001f85270 */
[C---:B-1----:R-:W-:Y:S02]  /*3420*/  @P1 FFMA.FTZ R31, R30.reuse, R4, R31 ;  /* 0x000000041e1f1223 */ /* 0x042fe4000001001f */
[----:B--2---:R-:W-:-:S03]  /*3430*/  @P1 FMUL.FTZ R30, R30, R5 ;  /* 0x000000051e1e1220 */ /* 0x004fc60000410000 */
[----:B------:R-:W1:Y:S01]  /*3440*/  SHFL.UP PT, R4, R31, 0x4, RZ ;  /* 0x048000001f047989 */ /* 0x000e6200000e00ff */
[----:B------:R-:W-:-:S03]  /*3450*/  ISETP.GE.AND P1, PT, R48, 0x4, PT ;  /* 0x000000043000780c */ /* 0x000fc60003f26270 */
[----:B------:R-:W2:Y:S10]  /*3460*/  SHFL.UP PT, R5, R30, 0x4, RZ ;  /* 0x048000001e057989 */ /* 0x000eb400000e00ff */
[----:B-1----:R-:W-:-:S02]  /*3470*/  @P1 FFMA.FTZ R31, R30, R4, R31 ;  /* 0x000000041e1f1223 */ /* 0x002fc4000001001f */
        /* <DEDUP_REMOVED lines=9> */
[C---:B-1----:R-:W-:Y:S01]  /*3510*/  @P1 FFMA.FTZ R31, R30.reuse, R4, R31 ;  /* 0x000000041e1f1223 */ /* 0x042fe2000001001f */
[----:B------:R-:W-:Y:S01]  /*3520*/  @!P2 SHF.R.U32.HI R4, RZ, 0x2, R50 ;  /* 0x00000002ff04a819 */ /* 0x000fe20000011632 */
[----:B--2---:R-:W-:-:S03]  /*3530*/  @P1 FMUL.FTZ R30, R30, R5 ;  /* 0x000000051e1e1220 */ /* 0x004fc60000410000 */
[----:B------:R-:W-:Y:S01]  /*3540*/  @!P2 LOP3.LUT R106, R4, 0x3ffffff8, RZ, 0xc0, !PT ;  /* 0x3ffffff8046aa812 */ /* 0x000fe200078ec0ff */
[----:B------:R-:W-:Y:S01]  /*3550*/  SHFL.UP PT, R107, R31, 0x1, RZ ;  /* 0x042000001f6b7989 */ /* 0x000fe200000e00ff */
[----:B------:R-:W-:-:S03]  /*3560*/  ISETP.NE.AND P1, PT, R108, 0x3, PT ;  /* 0x000000036c00780c */ /* 0x000fc60003f25270 */
[----:B------:R-:W-:Y:S04]  /*3570*/  @!P2 STS.64 [R106+0x2110], R30 ;  /* 0x0021101e6a00a388 */ /* 0x000fe80000000a00 */
[----:B------:R-:W-:Y:S01]  /*3580*/  BAR.SYNC.DEFER_BLOCKING 0x0 ;  /* 0x0000000000007b1d */ /* 0x000fe20000010000 */
[----:B------:R-:W-:-:S05]  /*3590*/  ISETP.NE.AND P2, PT, R108, 0x2, PT ;  /* 0x000000026c00780c */ /* 0x000fca0003f45270 */
[----:B------:R-:W-:Y:S04]  /*35a0*/  SHFL.UP PT, R104, R30, 0x1, RZ ;  /* 0x042000001e687989 */ /* 0x000fe800000e00ff */
[----:B------:R-:W1:Y:S04]  /*35b0*/  LDS.128 R4, [0x2110] ;  /* 0x00211000ff047984 */ /* 0x000e680000000c00 */
[----:B0-----:R-:W0:Y:S01]  /*35c0*/  LDS.128 R24, [0x2120] ;  /* 0x00212000ff187984 */ /* 0x001e220000000c00 */
[-C--:B-1----:R-:W-:Y:S02]  /*35d0*/  FMUL.FTZ R109, R4, R6.reuse ;  /* 0x00000006046d7220 */ /* 0x082fe40000410000 */
[----:B------:R-:W-:-:S03]  /*35e0*/  FFMA.FTZ R6, R5, R6, R7 ;  /* 0x0000000605067223 */ /* 0x000fc60000010007 */
[C---:B------:R-:W-:Y:S01]  /*35f0*/  FSEL R4, R109.reuse, R4, !P2 ;  /* 0x000000046d047208 */ /* 0x040fe20005000000 */
[-C--:B0-----:R-:W-:Y:S01]  /*3600*/  FMUL.FTZ R109, R109, R24.reuse ;  /* 0x000000186d6d7220 */ /* 0x081fe20000410000 */
[C---:B------:R-:W-:Y:S01]  /*3610*/  FSEL R5, R6.reuse, R5, !P2 ;  /* 0x0000000506057208 */ /* 0x040fe20005000000 */
[----:B------:R-:W-:-:S03]  /*3620*/  FFMA.FTZ R24, R6, R24, R25 ;  /* 0x0000001806187223 */ /* 0x000fc60000010019 */
[----:B------:R-:W-:Y:S01]  /*3630*/  FSEL R7, R109, R4, !P1 ;  /* 0x000000046d077208 */ /* 0x000fe20004800000 */
[----:B------:R-:W-:Y:S01]  /*3640*/  FFMA.FTZ R27, R26, R24, R27 ;  /* 0x000000181a1b7223 */ /* 0x000fe2000001001b */
[----:B------:R-:W-:Y:S01]  /*3650*/  FSEL R5, R24, R5, !P1 ;  /* 0x0000000518057208 */ /* 0x000fe20004800000 */
[----:B------:R-:W-:Y:S01]  /*3660*/  FMUL.FTZ R26, R26, R109 ;  /* 0x0000006d1a1a7220 */ /* 0x000fe20000410000 */
[----:B------:R-:W-:Y:S01]  /*3670*/  @P3 MOV R4, R34 ;  /* 0x0000002200043202 */ /* 0x000fe20000000f00 */
[C---:B------:R-:W-:Y:S02]  /*3680*/  @P4 FMUL.FTZ R7, R104.reuse, R7 ;  /* 0x0000000768074220 */ /* 0x040fe40000410000 */
[----:B------:R-:W-:-:S03]  /*3690*/  @P4 FFMA.FTZ R5, R104, R5, R107 ;  /* 0x0000000568054223 */ /* 0x000fc6000001006b */
[----:B------:R-:W-:Y:S02]  /*36a0*/  @P3 MOV R104, R7 ;  /* 0x0000000700683202 */ /* 0x000fe40000000f00 */
[----:B------:R-:W-:Y:S02]  /*36b0*/  @P3 MOV R107, R5 ;  /* 0x00000005006b3202 */ /* 0x000fe40000000f00 */
        /* <DEDUP_REMOVED lines=8> */
.L_x_3062:
[----:B------:R-:W-:Y:S05]  /*3740*/  BSYNC B0 ;  /* 0x0000000000007941 */ /* 0x000fea0003800000 */
.L_x_3061:
        /* <DEDUP_REMOVED lines=17> */
[----:B0-----:R-:W-:-:S04]  /*3860*/  FFMA.FTZ R35, R98, R96, R77 ;  /* 0x0000006062237223 */ /* 0x001fc8000001004d */
[----:B------:R-:W-:-:S04]  /*3870*/  FFMA.FTZ R97, R97, R35, R76 ;  /* 0x0000002361617223 */ /* 0x000fc8000001004c */
[----:B------:R-:W-:-:S04]  /*3880*/  FFMA.FTZ R99, R99, R97, R82 ;  /* 0x0000006163637223 */ /* 0x000fc80000010052 */
[----:B------:R-:W-:-:S04]  /*3890*/  FFMA.FTZ R100, R100, R99, R83 ;  /* 0x0000006364647223 */ /* 0x000fc80000010053 */
[----:B------:R-:W-:-:S04]  /*38a0*/  FFMA.FTZ R101, R101, R100, R84 ;  /* 0x0000006465657223 */ /* 0x000fc80000010054 */
[----:B------:R-:W-:Y:S01]  /*38b0*/  FFMA.FTZ R103, R103, R101, R86 ;  /* 0x0000006567677223 */ /* 0x000fe20000010056 */
[----:B------:R-:W-:Y:S05]  /*38c0*/  @P1 BRA `(.L_x_3064) ;  /* 0x0000008000001947 */ /* 0x000fea0003800000 */
[----:B------:R-:W-:Y:S01]  /*38d0*/  IMAD R7, R46, c[0x0][0x16c], R85 ;  /* 0x00005b002e077a24 */ /* 0x000fe200078e0255 */
[----:B------:R0:W-:Y:S04]  /*38e0*/  STS.64 [R85.X8+0x2150], R4 ;  /* 0x0021500455007388 */ /* 0x0001e80000008a00 */
[----:B------:R-:W-:Y:S02]  /*38f0*/  SHF.R.S32.HI R25, RZ, 0x1f, R7 ;  /* 0x0000001fff197819 */ /* 0x000fe40000011407 */
[----:B------:R-:W-:-:S04]  /*3900*/  IADD3 R7, P1, R44, R7, RZ ;  /* 0x000000072c077210 */ /* 0x000fc80007f3e0ff */
[----:B------:R-:W-:Y:S02]  /*3910*/  LEA.HI.X.SX32 R24, R44, R25, 0x1, P1 ;  /* 0x000000192c187211 */ /* 0x000fe400008f0eff */
[----:B------:R-:W-:-:S04]  /*3920*/  LEA R6, P1, R7, c[0x0][0x260], 0x3 ;  /* 0x0000980007067a11 */ /* 0x000fc800078218ff */
[----:B------:R-:W-:-:S05]  /*3930*/  LEA.HI.X R7, R7, c[0x0][0x264], R24, 0x3, P1 ;  /* 0x0000990007077a11 */ /* 0x000fca00008f1c18 */
[----:B------:R0:W-:Y:S04]  /*3940*/  STG.E.64 [R6.64], R4 ;  /* 0x0000000406007986 */ /* 0x0001e8000c101b04 */
.L_x_3064:
[----:B------:R-:W-:Y:S05]  /*3950*/  BSYNC B0 ;  /* 0x0000000000007941 */ /* 0x000fea0003800000 */
.L_x_3063:
[----:B0-----:R-:W-:Y:S01]  /*3960*/  IADD3 R85, R85, 0x1, RZ ;  /* 0x0000000155557810 */ /* 0x001fe20007ffe0ff */
[C---:B------:R-:W-:Y:S02]  /*3970*/  FFMA.FTZ R12, R102.reuse, R87, R12 ;  /* 0x00000057660c7223 */ /* 0x040fe4000001000c */
        /* <DEDUP_REMOVED lines=16> */
[----:B------:R-:W-:Y:S05]  /*3a80*/  @!P1 BRA `(.L_x_3065) ;  /* 0xfffff2e000009947 */ /* 0x000fea000383ffff */
.L_x_3060:
[----:B------:R-:W-:Y:S01]  /*3a90*/  BAR.SYNC.DEFER_BLOCKING 0x0 ;  /* 0x0000000000007b1d */ /* 0x000fe20000010000 */
[----:B------:R-:W-:Y:S01]  /*3aa0*/  SHF.L.U32 R4, R50, 0x2, RZ ;  /* 0x0000000232047819 */ /* 0x000fe200000006ff */
[----:B------:R-:W-:Y:S01]  /*3ab0*/  IMAD R35, R51, c[0x0][0x200], RZ ;  /* 0x0000800033237a24 */ /* 0x000fe200078e02ff */
[----:B------:R-:W-:-:S02]  /*3ac0*/  SHF.L.U32 R32, R46, 0xb, RZ ;  /* 0x0000000b2e207819 */ /* 0x000fc400000006ff */
[----:B------:R-:W-:Y:S01]  /*3ad0*/  LOP3.LUT R69, R4, 0xffffff80, RZ, 0xc0, !PT ;  /* 0xffffff8004457812 */ /* 0x000fe200078ec0ff */
[----:B------:R-:W-:Y:S01]  /*3ae0*/  IMAD R35, R52, c[0x0][0x204], R35 ;  /* 0x0000810034237a24 */ /* 0x000fe200078e0223 */
[----:B------:R-:W-:Y:S02]  /*3af0*/  SHF.R.S32.HI R33, RZ, 0x1f, R32 ;  /* 0x0000001fff217819 */ /* 0x000fe40000011420 */
[----:B------:R-:W-:Y:S02]  /*3b00*/  LEA R34, R48, R69, 0x2 ;  /* 0x0000004530227211 */ /* 0x000fe400078e10ff */
[----:B------:R-:W-:Y:S02]  /*3b10*/  IADD3 R69, R69, R48, RZ ;  /* 0x0000003045457210 */ /* 0x000fe40007ffe0ff */
[----:B------:R-:W-:Y:S02]  /*3b20*/  IADD3 R46, R46, 0x1, RZ ;  /* 0x000000012e2e7810 */ /* 0x000fe40007ffe0ff */
[----:B------:R-:W-:-:S02]  /*3b30*/  SHF.L.U32 R57, R69, 0x4, RZ ;  /* 0x0000000445397819 */ /* 0x000fc400000006ff */
[----:B------:R-:W-:Y:S02]  /*3b40*/  IADD3 R42, P1, R42, 0x2000, RZ ;  /* 0x000020002a2a7810 */ /* 0x000fe40007f3e0ff */
[----:B------:R-:W-:Y:S02]  /*3b50*/  IADD3 R40, P2, R40, 0x2000, RZ ;  /* 0x0000200028287810 */ /* 0x000fe40007f5e0ff */
[----:B------:R-:W-:Y:S02]  /*3b60*/  IADD3.X R43, RZ, R43, RZ, P1, !PT ;  /* 0x0000002bff2b7210 */ /* 0x000fe40000ffe4ff */
[----:B------:R-:W-:Y:S01]  /*3b70*/  IADD3.X R41, RZ, R41, RZ, P2, !PT ;  /* 0x00000029ff297210 */ /* 0x000fe200017fe4ff */
[----:B------:R-:W-:Y:S04]  /*3b80*/  STS.128 [R34.X16], R12 ;  /* 0x0000000c22007388 */ /* 0x000fe8000000cc00 */
[----:B------:R0:W-:Y:S04]  /*3b90*/  STS.128 [R34.X16+0x10], R16 ;  /* 0x0000101022007388 */ /* 0x0001e8000000cc00 */
[----:B------:R-:W-:Y:S04]  /*3ba0*/  STS.128 [R34.X16+0x20], R20 ;  /* 0x0000201422007388 */ /* 0x000fe8000000cc00 */
[----:B------:R1:W-:Y:S01]  /*3bb0*/  STS.128 [R34.X16+0x30], R8 ;  /* 0x0000300822007388 */ /* 0x0003e2000000cc00 */
[----:B------:R-:W-:-:S06]  /*3bc0*/  NOP ;  /* 0x0000000000007918 */ /* 0x000fcc0000000000 */
[----:B------:R-:W2:Y:S01]  /*3bd0*/  LDS.128 R28, [R57] ;  /* 0x00000000391c7984 */ /* 0x000ea20000000c00 */
[----:B0-----:R-:W-:-:S03]  /*3be0*/  IMAD.WIDE.U32 R16, R52, c[0x0][0x200], R32 ;  /* 0x0000800034107a25 */ /* 0x001fc600078e0020 */
[----:B------:R-:W0:Y:S02]  /*3bf0*/  LDS.128 R24, [R57+0x200] ;  /* 0x0002000039187984 */ /* 0x000e240000000c00 */
[----:B------:R-:W-:Y:S02]  /*3c00*/  IADD3 R17, R17, R35, RZ ;  /* 0x0000002311117210 */ /* 0x000fe40007ffe0ff */
[----:B------:R-:W3:Y:S01]  /*3c10*/  LDS.128 R12, [R57+0x400] ;  /* 0x00040000390c7984 */ /* 0x000ee20000000c00 */
[----:B-1----:R-:W-:-:S03]  /*3c20*/  IMAD R9, R55, c[0x0][0x208], RZ ;  /* 0x0000820037097a24 */ /* 0x002fc600078e02ff */
[----:B------:R-:W1:Y:S01]  /*3c30*/  LDS.128 R4, [R57+0x600] ;  /* 0x0006000039047984 */ /* 0x000e620000000c00 */
[C---:B------:R-:W-:Y:S02]  /*3c40*/  IMAD R11, R56.reuse, c[0x0][0x20c], R9 ;  /* 0x00008300380b7a24 */ /* 0x040fe400078e0209 */
[----:B------:R-:W-:-:S05]  /*3c50*/  IMAD.WIDE.U32 R8, R56, c[0x0][0x208], R16 ;  /* 0x0000820038087a25 */ /* 0x000fca00078e0010 */
        /* <DEDUP_REMOVED lines=11> */
.L_x_3066:
[----:B------:R-:W-:Y:S05]  /*3d10*/  EXIT ;  /* 0x000000000000794d */ /* 0x000fea0003800000 */
.L_x_3068:
        /* <DEDUP_REMOVED lines=14> */
.L_x_5408:


//--------------------- .text._Z25selective_scan_fwd_kernelI32Selective_Scan_fwd_kernel_traitsILi128ELi16ELi1ELb1ELb0ELb0ELb1EffEEv13SSMParamsBase --------------------------
	.section	.text._Z25selective_scan_fwd_kernelI32Selective_Scan_fwd_kernel_traitsILi128ELi16ELi1ELb1ELb0ELb0ELb1EffEEv13SSMParamsBase,"ax",@progbits
	.sectioninfo	@"SHI_REGISTERS=112"
	.align	128
        .global         _Z25selective_scan_fwd_kernelI32Selective_Scan_fwd_kernel_traitsILi128ELi16ELi1ELb1ELb0ELb0ELb1EffEEv13SSMParamsBase
        .type           _Z25selective_scan_fwd_kernelI32Selective_Scan_fwd_kernel_traitsILi128ELi16ELi1ELb1ELb0ELb0ELb1EffEEv13SSMParamsBase,@function
        .size           _Z25selective_scan_fwd_kernelI32Selective_Scan_fwd_kernel_traitsILi128ELi16ELi1ELb1ELb0ELb0ELb1EffEEv13SSMParamsBase,(.L_x_5409 - _Z25selective_scan_fwd_kernelI32Selective_Scan_fwd_kernel_traitsILi128ELi16ELi1ELb1ELb0ELb0ELb1EffEEv13SSMParamsBase)
        .other          _Z25selective_scan_fwd_kernelI32Selective_Scan_fwd_kernel_traitsILi128ELi16ELi1ELb1ELb0ELb0ELb1EffEEv13SSMParamsBase,@"STO_CUDA_ENTRY STV_DEFAULT"
_Z25selective_scan_fwd_kernelI32Selective_Scan_fwd_kernel_traitsILi128ELi16ELi1ELb1ELb0ELb0ELb1EffEEv13SSMParamsBase:
.text._Z25selective_scan_fwd_kernelI32Selective_Scan_fwd_kernel_traitsILi128ELi16ELi1ELb1ELb0ELb0ELb1EffEEv13SSMParamsBase:
        /* <DEDUP_REMOVED lines=14> */
[C---:B------:R-:W-:Y:S02]  /*00e0*/  @P0 LEA.HI.X R7, R0.reuse, c[0x0][0x23c], R57, 0x2, P2 ;  /* 0x00008f0000070a11 */ /* 0x040fe400010f1439 */
        /* <DEDUP_REMOVED lines=25> */
[----:B------:R-:W-:Y:S01]  /*0280*/  IMAD R5, R57, c[0x0][0x180], RZ ;  /* 0x0000600039057a24 */ /* 0x000fe200078e02ff */
[----:B------:R-:W-:Y:S01]  /*0290*/  IADD3 R71, R3, R7, RZ ;  /* 0x0000000703477210 */ /* 0x000fe20007ffe0ff */
[C---:B------:R-:W-:Y:S01]  /*02a0*/  IMAD R7, R57.reuse, c[0x0][0x198], RZ ;  /* 0x0000660039077a24 */ /* 0x040fe200078e02ff */
[----:B------:R-:W-:Y:S01]  /*02b0*/  LEA R64, P0, R2, c[0x0][0x240], 0x2 ;  /* 0x0000900002407a11 */ /* 0x000fe200078010ff */
[----:B------:R-:W-:Y:S01]  /*02c0*/  IMAD R9, R57, c[0x0][0x1b8], RZ ;  /* 0x00006e0039097a24 */ /* 0x000fe200078e02ff */
[----:B------:R-:W-:Y:S01]  /*02d0*/  LEA.HI.X R75, R4, c[0x0][0x24c], R75, 0x2, P1 ;  /* 0x00009300044b7a11 */ /* 0x000fe200008f144b */
[----:B------:R-:W-:Y:S01]  /*02e0*/  IMAD R65, R0, c[0x0][0x184], R5 ;  /* 0x0000610000417a24 */ /* 0x000fe200078e0205 */
[----:B------:R-:W-:Y:S01]  /*02f0*/  LEA.HI.X R71, R2, c[0x0][0x244], R71, 0x2, P0 ;  /* 0x0000910002477a11 */ /* 0x000fe200000f1447 */
[----:B------:R-:W-:-:S02]  /*0300*/  IMAD R4, R59, c[0x0][0x164], R0 ;  /* 0x000059003b047a24 */ /* 0x000fc400078e0200 */
[----:B------:R-:W-:-:S04]  /*0310*/  IMAD.WIDE.U32 R22, R0, c[0x0][0x180], RZ ;  /* 0x0000600000167a25 */ /* 0x000fc800078e00ff */
[C---:B------:R-:W-:Y:S01]  /*0320*/  IMAD.WIDE.U32 R20, R0.reuse, c[0x0][0x198], RZ ;  /* 0x0000660000147a25 */ /* 0x040fe200078e00ff */
[C---:B0-----:R-:W-:Y:S02]  /*0330*/  SHF.L.U32 R5, R61.reuse, 0x2, RZ ;  /* 0x000000023d057819 */ /* 0x041fe400000006ff */
[----:B------:R-:W-:Y:S01]  /*0340*/  LOP3.LUT R72, R61, 0x1f, RZ, 0xc0, !PT ;  /* 0x0000001f3d487812 */ /* 0x000fe200078ec0ff */
[C---:B------:R-:W-:Y:S01]  /*0350*/  IMAD.WIDE.U32 R2, R0.reuse, c[0x0][0x1b8], RZ ;  /* 0x00006e0000027a25 */ /* 0x040fe200078e00ff */
[----:B------:R-:W-:Y:S02]  /*0360*/  LOP3.LUT R5, R5, 0xffffff80, RZ, 0xc0, !PT ;  /* 0xffffff8005057812 */ /* 0x000fe400078ec0ff */
[----:B------:R-:W-:Y:S01]  /*0370*/  IADD3 R65, R23, R65, RZ ;  /* 0x0000004117417210 */ /* 0x000fe20007ffe0ff */
[C---:B------:R-:W-:Y:S01]  /*0380*/  IMAD R7, R0.reuse, c[0x0][0x19c], R7 ;  /* 0x0000670000077a24 */ /* 0x040fe200078e0207 */
[C---:B------:R-:W-:Y:S01]  /*0390*/  LOP3.LUT R68, R5.reuse, 0x1f, R61, 0xf8, !PT ;  /* 0x0000001f05447812 */ /* 0x040fe200078ef83d */
[----:B------:R-:W-:Y:S01]  /*03a0*/  IMAD R9, R0, c[0x0][0x1bc], R9 ;  /* 0x00006f0000097a24 */ /* 0x000fe200078e0209 */
[----:B-1----:R-:W-:Y:S01]  /*03b0*/  IADD3 R73, R5, R62, RZ ;  /* 0x0000003e05497210 */ /* 0x002fe20007ffe0ff */
[----:B------:R-:W-:Y:S01]  /*03c0*/  IMAD R4, R4, c[0x0][0x174], RZ ;  /* 0x00005d0004047a24 */ /* 0x000fe200078e02ff */
[----:B------:R-:W-:-:S02]  /*03d0*/  IADD3 R67, R21, R7, RZ ;  /* 0x0000000715437210 */ /* 0x000fc40007ffe0ff */
[----:B------:R-:W-:Y:S01]  /*03e0*/  IADD3 R69, R3, R9, RZ ;  /* 0x0000000903457210 */ /* 0x000fe20007ffe0ff */
[----:B------:R-:W-:Y:S02]  /*03f0*/  IMAD R63, R4, c[0x0][0x16c], RZ ;  /* 0x00005b00043f7a24 */ /* 0x000fe400078e02ff */
.L_x_3108:
[----:B------:R-:W-:Y:S01]  /*0400*/  BAR.SYNC.DEFER_BLOCKING 0x0 ;  /* 0x0000000000007b1d */ /* 0x000fe20000010000 */
[----:B0-----:R-:W-:Y:S02]  /*0410*/  MOV R4, R64 ;  /* 0x0000004000047202 */ /* 0x001fe40000000f00 */
[----:B------:R-:W-:-:S05]  /*0420*/  MOV R5, R71 ;  /* 0x0000004700057202 */ /* 0x000fca0000000f00 */
[----:B------:R-:W-:-:S05]  /*0430*/  IMAD.WIDE R4, R68, 0x10, R4 ;  /* 0x0000001044047825 */ /* 0x000fca00078e0204 */
[----:B------:R-:W2:Y:S04]  /*0440*/  LDG.E.128 R16, [R4.64] ;  /* 0x0000000404107981 */ /* 0x000ea8000c1e1d00 */
[----:B------:R-:W3:Y:S04]  /*0450*/  LDG.E.128 R28, [R4.64+0x200] ;  /* 0x00020004041c7981 */ /* 0x000ee8000c1e1d00 */
[----:B------:R-:W4:Y:S04]  /*0460*/  LDG.E.128 R32, [R4.64+0x400] ;  /* 0x0004000404207981 */ /* 0x000f28000c1e1d00 */
[----:B------:R-:W4:Y:S01]  /*0470*/  LDG.E.128 R36, [R4.64+0x600] ;  /* 0x0006000404247981 */ /* 0x000f22000c1e1d00 */
[----:B------:R-:W-:Y:S01]  /*0480*/  IMAD R78, R62, 0x3, R73 ;  /* 0x000000033e4e7824 */ /* 0x000fe200078e0249 */
[----:B------:R-:W-:-:S05]  /*0490*/  MOV R74, R66 ;  /* 0x00000042004a7202 */ /* 0x000fca0000000f00 */
[----:B------:R-:W-:Y:S01]  /*04a0*/  IMAD.WIDE R76, R68, 0x10, R74 ;  /* 0x00000010444c7825 */ /* 0x000fe200078e024a */
[----:B--2---:R-:W-:Y:S04]  /*04b0*/  STS.128 [R73.X16], R16 ;  /* 0x0000001049007388 */ /* 0x004fe8000000cc00 */
[----:B---3--:R0:W-:Y:S04]  /*04c0*/  STS.128 [R73.X16+0x200], R28 ;  /* 0x0002001c49007388 */ /* 0x0081e8000000cc00 */
        /* <DEDUP_REMOVED lines=8> */
[----:B------:R-:W3:Y:S04]  /*0550*/  LDG.E.128 R4, [R76.64] ;  /* 0x000000044c047981 */ /* 0x000ee8000c1e1d00 */
[----:B0-----:R-:W4:Y:S04]  /*0560*/  LDG.E.128 R28, [R76.64+0x200] ;  /* 0x000200044c1c7981 */ /* 0x001f28000c1e1d00 */
[----:B-1----:R-:W4:Y:S04]  /*0570*/  LDG.E.128 R32, [R76.64+0x400] ;  /* 0x000400044c207981 */ /* 0x002f28000c1e1d00 */
[----:B--2---:R-:W2:Y:S01]  /*0580*/  LDG.E.128 R36, [R76.64+0x600] ;  /* 0x000600044c247981 */ /* 0x004ea2000c1e1d00 */
[----:B------:R-:W-:Y:S01]  /*0590*/  ULDC.U8 UR6, c[0x0][0x17e] ;  /* 0x00005f8000067ab9 */ /* 0x000fe20000000000 */
[----:B------:R-:W-:Y:S01]  /*05a0*/  MOV R74, c[0x0][0x16c] ;  /* 0x00005b00004a7a02 */ /* 0x000fe20000000f00 */
[----:B------:R-:W-:Y:S03]  /*05b0*/  BSSY B0, `(.L_x_3069) ;  /* 0x000003a000007945 */ /* 0x000fe60003800000 */
[----:B------:R-:W-:Y:S01]  /*05c0*/  ISETP.GE.AND P6, PT, R74, 0x1, PT ;  /* 0x000000014a00780c */ /* 0x000fe20003fc6270 */
[----:B---3--:R-:W-:Y:S04]  /*05d0*/  STS.128 [R73.X16], R4 ;  /* 0x0000000449007388 */ /* 0x008fe8000000cc00 */
[----:B----4-:R-:W-:Y:S04]  /*05e0*/  STS.128 [R73.X16+0x200], R28 ;  /* 0x0002001c49007388 */ /* 0x010fe8000000cc00 */
[----:B------:R-:W-:Y:S04]  /*05f0*/  STS.128 [R73.X16+0x400], R32 ;  /* 0x0004002049007388 */ /* 0x000fe8000000cc00 */
[----:B--2---:R-:W-:Y:S01]  /*0600*/  STS.128 [R73.X16+0x600], R36 ;  /* 0x0006002449007388 */ /* 0x004fe2000000cc00 */
        /* <DEDUP_REMOVED lines=52> */
.L_x_3070:
[----:B--234-:R-:W-:Y:S05]  /*0950*/  BSYNC B0 ;  /* 0x0000000000007941 */ /* 0x01cfea0003800000 */
.L_x_3069:
        /* <DEDUP_REMOVED lines=35> */
.L_x_3072:
[----:B------:R-:W-:Y:S05]  /*0b90*/  BSYNC B0 ;  /* 0x0000000000007941 */ /* 0x000fea0003800000 */
.L_x_3071:
        /* <DEDUP_REMOVED lines=37> */
.L_x_3074:
[----:B------:R-:W-:Y:S05]  /*0df0*/  BSYNC B0 ;  /* 0x0000000000007941 */ /* 0x000fea0003800000 */
.L_x_3073:
        /* <DEDUP_REMOVED lines=35> */
.L_x_3076:
[----:B------:R-:W-:Y:S05]  /*1030*/  BSYNC B0 ;  /* 0x0000000000007941 */ /* 0x000fea0003800000 */
.L_x_3075:
        /* <DEDUP_REMOVED lines=37> */
.L_x_3078:
[----:B------:R-:W-:Y:S05]  /*1290*/  BSYNC B0 ;  /* 0x0000000000007941 */ /* 0x000fea0003800000 */
.L_x_3077:
        /* <DEDUP_REMOVED lines=35> */
.L_x_3080:
[----:B------:R-:W-:Y:S05]  /*14d0*/  BSYNC B0 ;  /* 0x0000000000007941 */ /* 0x000fea0003800000 */
.L_x_3079:
        /* <DEDUP_REMOVED lines=37> */
.L_x_3082:
[----:B------:R-:W-:Y:S05]  /*1730*/  BSYNC B0 ;  /* 0x0000000000007941 */ /* 0x000fea0003800000 */
.L_x_3081:
        /* <DEDUP_REMOVED lines=35> */
.L_x_3084:
[----:B------:R-:W-:Y:S05]  /*1970*/  BSYNC B0 ;  /* 0x0000000000007941 */ /* 0x000fea0003800000 */
.L_x_3083:
        /* <DEDUP_REMOVED lines=37> */
.L_x_3086:
[----:B------:R-:W-:Y:S05]  /*1bd0*/  BSYNC B0 ;  /* 0x0000000000007941 */ /* 0x000fea0003800000 */
.L_x_3085:
        /* <DEDUP_REMOVED lines=38> */
.L_x_3088:
[----:B------:R-:W-:Y:S05]  /*1e40*/  BSYNC B0 ;  /* 0x0000000000007941 */ /* 0x000fea0003800000 */
.L_x_3087:
        /* <DEDUP_REMOVED lines=50> */
.L_x_3090:
[----:B------:R-:W-:Y:S05]  /*2170*/  BSYNC B0 ;  /* 0x0000000000007941 */ /* 0x000fea0003800000 */
.L_x_3089:
        /* <DEDUP_REMOVED lines=34> */
.L_x_3092:
[----:B------:R-:W-:Y:S05]  /*23a0*/  BSYNC B0 ;  /* 0x0000000000007941 */ /* 0x000fea0003800000 */
.L_x_3091:
        /* <DEDUP_REMOVED lines=33> */
.L_x_3094:
[----:B------:R-:W-:Y:S05]  /*25c0*/  BSYNC B0 ;  /* 0x0000000000007941 */ /* 0x000fea0003800000 */
.L_x_3093:
        /* <DEDUP_REMOVED lines=33> */
.L_x_3096:
[----:B------:R-:W-:Y:S05]  /*27e0*/  BSYNC B0 ;  /* 0x0000000000007941 */ /* 0x000fea0003800000 */
.L_x_3095:
        /* <DEDUP_REMOVED lines=33> */
.L_x_3098:
[----:B------:R-:W-:Y:S05]  /*2a00*/  BSYNC B0 ;  /* 0x0000000000007941 */ /* 0x000fea0003800000 */
.L_x_3097:
        /* <DEDUP_REMOVED lines=33> */
.L_x_3100:
[----:B------:R-:W-:Y:S05]  /*2c20*/  BSYNC B0 ;  /* 0x0000000000007941 */ /* 0x000fea0003800000 */
.L_x_3099:
        /* <DEDUP_REMOVED lines=23> */
.L_x_3106:
        /* <DEDUP_REMOVED lines=15> */
[----:B0-----:R-:W0:Y:S01]  /*2e90*/  MUFU.EX2 R88, R88 ;  /* 0x0000005800587308 */ /* 0x001e220000000800 */
        /* <DEDUP_REMOVED lines=50> */
[----:B------:R-:W-:Y:S02]  /*31c0*/  FMUL.FTZ R25, R99, R26 ;  /* 0x0000001a63197220 */ /* 0x000fe40000410000 */
[C---:B------:R-:W-:Y:S02]  /*31d0*/  IMAD R26, R28.reuse, c[0x0][0x1a0], RZ ;  /* 0x000068001c1a7a24 */ /* 0x040fe400078e02ff */
[----:B------:R-:W-:Y:S01]  /*31e0*/  IMAD R28, R28, c[0x0][0x1c0], RZ ;  /* 0x000070001c1c7a24 */ /* 0x000fe200078e02ff */
[----:B------:R-:W0:Y:S01]  /*31f0*/  MUFU.EX2 R103, R103 ;  /* 0x0000006700677308 */ /* 0x000e220000000800 */
[C---:B-1----:R-:W-:Y:S02]  /*3200*/  FFMA.FTZ R27, R100.reuse, R27, R83 ;  /* 0x0000001b641b7223 */ /* 0x042fe40000010053 */
[----:B------:R-:W-:Y:S01]  /*3210*/  FMUL.FTZ R24, R100, R25 ;  /* 0x0000001964187220 */ /* 0x000fe20000410000 */
[----:B------:R-:W-:Y:S01]  /*3220*/  MOV R25, R67 ;  /* 0x0000004300197202 */ /* 0x000fe20000000f00 */
[C---:B------:R-:W-:Y:S01]  /*3230*/  IMAD R29, R85.reuse, c[0x0][0x1a4], R26 ;  /* 0x00006900551d7a24 */ /* 0x040fe200078e021a */
[----:B------:R-:W-:Y:S01]  /*3240*/  MOV R26, R2 ;  /* 0x00000002001a7202 */ /* 0x000fe20000000f00 */
[----:B------:R-:W-:-:S02]  /*3250*/  IMAD R31, R85, c[0x0][0x1c4], R28 ;  /* 0x00007100551f7a24 */ /* 0x000fc400078e021c */
[C---:B--2---:R-:W-:Y:S02]  /*3260*/  FFMA.FTZ R27, R101.reuse, R27, R84 ;  /* 0x0000001b651b7223 */ /* 0x044fe40000010054 */
[----:B------:R-:W-:Y:S02]  /*3270*/  FMUL.FTZ R24, R101, R24 ;  /* 0x0000001865187220 */ /* 0x000fe40000410000 */
[C---:B0-----:R-:W-:Y:S01]  /*3280*/  FFMA.FTZ R33, R103.reuse, R27, R86 ;  /* 0x0000001b67217223 */ /* 0x041fe20000010056 */
[----:B------:R-:W-:Y:S01]  /*3290*/  MOV R27, R69 ;  /* 0x00000045001b7202 */ /* 0x000fe20000000f00 */
[----:B------:R-:W-:Y:S01]  /*32a0*/  FMUL.FTZ R32, R103, R24 ;  /* 0x0000001867207220 */ /* 0x000fe20000410000 */
[----:B------:R-:W-:Y:S02]  /*32b0*/  MOV R24, R20 ;  /* 0x0000001400187202 */ /* 0x000fe40000000f00 */
        /* <DEDUP_REMOVED lines=75> */
.L_x_3103:
[----:B------:R-:W-:Y:S05]  /*3770*/  BSYNC B0 ;  /* 0x0000000000007941 */ /* 0x000fea0003800000 */
.L_x_3102:
        /* <DEDUP_REMOVED lines=32> */
.L_x_3105:
[----:B------:R-:W-:Y:S05]  /*3980*/  BSYNC B0 ;  /* 0x0000000000007941 */ /* 0x000fea0003800000 */
.L_x_3104:
[----:B-1----:R-:W-:Y:S01]  /*3990*/  IADD3 R85, R85, 0x1, RZ ;  /* 0x0000000155557810 */ /* 0x002fe20007ffe0ff */
        /* <DEDUP_REMOVED lines=18> */
.L_x_3101:
        /* <DEDUP_REMOVED lines=10> */
[----:B------:R-:W-:Y:S01]  /*3b60*/  IMAD R43, R59, c[0x0][0x204], R24 ;  /* 0x000081003b2b7a24 */ /* 0x000fe200078e0218 */
[----:B------:R-:W-:Y:S01]  /*3b70*/  IADD3 R73, R73, R62, RZ ;  /* 0x0000003e49497210 */ /* 0x000fe20007ffe0ff */
[----:B0-----:R-:W-:-:S03]  /*3b80*/  IMAD.WIDE.U32 R40, R59, c[0x0][0x200], R76 ;  /* 0x000080003b287a25 */ /* 0x001fc600078e004c */
[----:B------:R-:W-:Y:S01]  /*3b90*/  SHF.L.U32 R74, R73, 0x4, RZ ;  /* 0x00000004494a7819 */ /* 0x000fe200000006ff */
[----:B------:R-:W-:Y:S01]  /*3ba0*/  IMAD R47, R59, c[0x0][0x1f4], R42 ;  /* 0x00007d003b2f7a24 */ /* 0x000fe200078e022a */
[----:B------:R-:W-:Y:S01]  /*3bb0*/  IADD3 R41, R41, R43, RZ ;  /* 0x0000002b29297210 */ /* 0x000fe20007ffe0ff */
[----:B------:R-:W-:-:S04]  /*3bc0*/  IMAD.WIDE.U32 R42, R59, c[0x0][0x1f0], R76 ;  /* 0x00007c003b2a7a25 */ /* 0x000fc800078e004c */
[----:B------:R-:W-:Y:S01]  /*3bd0*/  IMAD.WIDE.U32 R40, R0, c[0x0][0x208], R40 ;  /* 0x0000820000287a25 */ /* 0x000fe200078e0028 */
[----:B------:R-:W-:Y:S01]  /*3be0*/  IADD3 R43, R43, R47, RZ ;  /* 0x0000002f2b2b7210 */ /* 0x000fe20007ffe0ff */
[----:B------:R-:W-:Y:S02]  /*3bf0*/  STS.128 [R78.X16], R12 ;  /* 0x0000000c4e007388 */ /* 0x000fe4000000cc00 */
        /* <DEDUP_REMOVED lines=10> */
[----:B------:R-:W0:Y:S01]  /*3ca0*/  LDS.128 R24, [R74] ;  /* 0x000000004a187984 */ /* 0x000e220000000c00 */
[----:B------:R-:W-:Y:S01]  /*3cb0*/  IMAD.WIDE R80, R68, 0x10, R80 ;  /* 0x0000001044507825 */ /* 0x000fe200078e0250 */
[----:B------:R-:W-:Y:S02]  /*3cc0*/  IADD3 R41, R43, R49, RZ ;  /* 0x000000312b297210 */ /* 0x000fe40007ffe0ff */
[----:B------:R-:W1:Y:S01]  /*3cd0*/  LDS.128 R28, [R74+0x200] ;  /* 0x000200004a1c7984 */ /* 0x000e620000000c00 */
[----:B------:R-:W-:-:S03]  /*3ce0*/  LEA R82, P0, R42, c[0x0][0x268], 0x2 ;  /* 0x00009a002a527a11 */ /* 0x000fc600078010ff */
[----:B------:R-:W2:Y:S01]  /*3cf0*/  LDS.128 R32, [R74+0x400] ;  /* 0x000400004a207984 */ /* 0x000ea20000000c00 */
[----:B------:R-:W-:-:S03]  /*3d00*/  LEA.HI.X R83, R42, c[0x0][0x26c], R41, 0x2, P0 ;  /* 0x00009b002a537a11 */ /* 0x000fc600000f1429 */
[----:B------:R-:W3:Y:S02]  /*3d10*/  LDS.128 R36, [R74+0x600] ;  /* 0x000600004a247984 */ /* 0x000ee40000000c00 */
        /* <DEDUP_REMOVED lines=17> */
[----:B--2---:R-:W-:Y:S04]  /*3e30*/  STS.128 [R74], R40 ;  /* 0x000000284a007388 */ /* 0x004fe80000000c00 */
[----:B---3--:R-:W-:Y:S04]  /*3e40*/  STS.128 [R74+0x200], R44 ;  /* 0x0002002c4a007388 */ /* 0x008fe80000000c00 */
[----:B----4-:R-:W-:Y:S04]  /*3e50*/  STS.128 [R74+0x400], R48 ;  /* 0x000400304a007388 */ /* 0x010fe80000000c00 */
[----:B-----5:R-:W-:Y:S01]  /*3e60*/  STS.128 [R74+0x600], R52 ;  /* 0x000600344a007388 */ /* 0x020fe20000000c00 */
        /* <DEDUP_REMOVED lines=8> */
[----:B------:R-:W-:Y:S01]  /*3ef0*/  FMUL.FTZ R41, R26, -1.4426950216293334961 ;  /* 0xbfb8aa3b1a297820 */ /* 0x000fe20000410000 */
[----:B------:R-:W0:Y:S01]  /*3f00*/  MUFU.EX2 R79, R79 ;  /* 0x0000004f004f7308 */ /* 0x000e220000000800 */
[----:B-1----:R-:W-:Y:S02]  /*3f10*/  FMUL.FTZ R43, R28, -1.4426950216293334961 ;  /* 0xbfb8aa3b1c2b7820 */ /* 0x002fe40000410000 */
[----:B------:R-:W-:Y:S02]  /*3f20*/  FMUL.FTZ R44, R29, -1.4426950216293334961 ;  /* 0xbfb8aa3b1d2c7820 */ /* 0x000fe40000410000 */
[----:B------:R-:W-:-:S02]  /*3f30*/  FMUL.FTZ R45, R30, -1.4426950216293334961 ;  /* 0xbfb8aa3b1e2d7820 */ /* 0x000fc40000410000 */
[----:B------:R-:W-:Y:S01]  /*3f40*/  FMUL.FTZ R46, R31, -1.4426950216293334961 ;  /* 0xbfb8aa3b1f2e7820 */ /* 0x000fe20000410000 */
[----:B------:R-:W1:Y:S01]  /*3f50*/  MUFU.EX2 R40, R40 ;  /* 0x0000002800287308 */ /* 0x000e620000000800 */
[----:B--2---:R-:W-:Y:S02]  /*3f60*/  FMUL.FTZ R50, R35, -1.4426950216293334961 ;  /* 0xbfb8aa3b23327820 */ /* 0x004fe40000410000 */
[----:B------:R-:W-:Y:S02]  /*3f70*/  FMUL.FTZ R49, R34, -1.4426950216293334961 ;  /* 0xbfb8aa3b22317820 */ /* 0x000fe40000410000 */
[----:B------:R-:W-:Y:S02]  /*3f80*/  FMUL.FTZ R48, R33, -1.4426950216293334961 ;  /* 0xbfb8aa3b21307820 */ /* 0x000fe40000410000 */
[----:B------:R-:W-:Y:S01]  /*3f90*/  FMUL.FTZ R47, R32, -1.4426950216293334961 ;  /* 0xbfb8aa3b202f7820 */ /* 0x000fe20000410000 */
[----:B------:R-:W2:Y:S01]  /*3fa0*/  MUFU.EX2 R42, R42 ;  /* 0x0000002a002a7308 */ /* 0x000ea20000000800 */
[----:B---3--:R-:W-:-:S02]  /*3fb0*/  FMUL.FTZ R51, R36, -1.4426950216293334961 ;  /* 0xbfb8aa3b24337820 */ /* 0x008fc40000410000 */
[----:B------:R-:W-:Y:S02]  /*3fc0*/  FMUL.FTZ R52, R37, -1.4426950216293334961 ;  /* 0xbfb8aa3b25347820 */ /* 0x000fe40000410000 */
[----:B------:R-:W-:Y:S02]  /*3fd0*/  FMUL.FTZ R53, R38, -1.4426950216293334961 ;  /* 0xbfb8aa3b26357820 */ /* 0x000fe40000410000 */
[----:B------:R-:W-:Y:S01]  /*3fe0*/  FMUL.FTZ R54, R39, -1.4426950216293334961 ;  /* 0xbfb8aa3b27367820 */ /* 0x000fe20000410000 */
[----:B------:R-:W3:Y:S01]  /*3ff0*/  MUFU.EX2 R41, R41 ;  /* 0x0000002900297308 */ /* 0x000ee20000000800 */
[----:B0-----:R-:W-:Y:S02]  /*4000*/  FADD.FTZ R79, R79, 1 ;  /* 0x3f8000004f4f7421 */ /* 0x001fe40000010000 */
[----:B-1----:R-:W-:-:S05]  /*4010*/  FADD.FTZ R40, R40, 1 ;  /* 0x3f80000028287421 */ /* 0x002fca0000010000 */
        /* <DEDUP_REMOVED lines=28> */
[----:B------:R0:W2:Y:S08]  /*41e0*/  MUFU.RCP R55, R41 ;  /* 0x0000002900377308 */ /* 0x0000b00000001000 */
[----:B------:R-:W3:Y:S01]  /*41f0*/  MUFU.RCP R42, R42 ;  /* 0x0000002a002a7308 */ /* 0x000ee20000001000 */
[----:B0-----:R-:W-:Y:S02]  /*4200*/  FMUL.FTZ R41, R24, R79 ;  /* 0x0000004f18297220 */ /* 0x001fe40000410000 */
[----:B-1----:R-:W-:-:S02]  /*4210*/  FMUL.FTZ R24, R25, R40 ;  /* 0x0000002819187220 */ /* 0x002fc40000410000 */
[----:B------:R-:W-:Y:S02]  /*4220*/  FMUL.FTZ R12, R41, R12 ;  /* 0x0000000c290c7220 */ /* 0x000fe40000410000 */
[----:B------:R-:W-:Y:S01]  /*4230*/  FMUL.FTZ R13, R24, R13 ;  /* 0x0000000d180d7220 */ /* 0x000fe20000410000 */
[----:B------:R-:W0:Y:S01]  /*4240*/  MUFU.RCP R43, R43 ;  /* 0x0000002b002b7308 */ /* 0x000e220000001000 */
[----:B--2---:R-:W-:Y:S02]  /*4250*/  FMUL.FTZ R25, R26, R55 ;  /* 0x000000371a197220 */ /* 0x004fe40000410000 */
[----:B------:R-:W-:Y:S02]  /*4260*/  IMAD R40, R60, c[0x0][0x210], RZ ;  /* 0x000084003c287a24 */ /* 0x000fe400078e02ff */
[----:B------:R-:W-:Y:S02]  /*4270*/  FMUL.FTZ R14, R25, R14 ;  /* 0x0000000e190e7220 */ /* 0x000fe40000410000 */
[----:B------:R-:W-:Y:S01]  /*4280*/  IMAD R41, R59, c[0x0][0x214], R40 ;  /* 0x000085003b297a24 */ /* 0x000fe200078e0228 */
[----:B------:R-:W1:Y:S01]  /*4290*/  MUFU.RCP R44, R44 ;  /* 0x0000002c002c7308 */ /* 0x000e620000001000 */
[----:B---3--:R-:W-:-:S03]  /*42a0*/  FMUL.FTZ R26, R27, R42 ;  /* 0x0000002a1b1a7220 */ /* 0x008fc60000410000 */
[----:B------:R-:W-:Y:S01]  /*42b0*/  IADD3 R77, R77, R41, RZ ;  /* 0x000000294d4d7210 */ /* 0x000fe20007ffe0ff */
[----:B------:R-:W-:Y:S01]  /*42c0*/  FMUL.FTZ R15, R26, R15 ;  /* 0x0000000f1a0f7220 */ /* 0x000fe20000410000 */
[----:B------:R-:W-:Y:S01]  /*42d0*/  BAR.SYNC.DEFER_BLOCKING 0x0 ;  /* 0x0000000000007b1d */ /* 0x000fe20000010000 */
[----:B0-----:R-:W-:-:S05]  /*42e0*/  FMUL.FTZ R25, R28, R43 ;  /* 0x0000002b1c197220 */ /* 0x001fca0000410000 */
[----:B------:R-:W0:Y:S01]  /*42f0*/  MUFU.RCP R45, R45 ;  /* 0x0000002d002d7308 */ /* 0x000e220000001000 */
[----:B------:R-:W-:Y:S02]  /*4300*/  FMUL.FTZ R4, R25, R4 ;  /* 0x0000000419047220 */ /* 0x000fe40000410000 */
[----:B-1----:R-:W-:-:S05]  /*4310*/  FMUL.FTZ R24, R29, R44 ;  /* 0x0000002c1d187220 */ /* 0x002fca0000410000 */
[----:B------:R-:W1:Y:S01]  /*4320*/  MUFU.RCP R46, R46 ;  /* 0x0000002e002e7308 */ /* 0x000e620000001000 */
[----:B------:R-:W-:-:S07]  /*4330*/  FMUL.FTZ R5, R24, R5 ;  /* 0x0000000518057220 */ /* 0x000fce0000410000 */
[----:B------:R-:W2:Y:S01]  /*4340*/  MUFU.RCP R50, R50 ;  /* 0x0000003200327308 */ /* 0x000ea20000001000 */
[----:B0-----:R-:W-:Y:S01]  /*4350*/  FMUL.FTZ R27, R30, R45 ;  /* 0x0000002d1e1b7220 */ /* 0x001fe20000410000 */
[----:B------:R-:W-:Y:S03]  /*4360*/  STS.128 [R78.X16], R12 ;  /* 0x0000000c4e007388 */ /* 0x000fe6000000cc00 */
[----:B------:R-:W-:-:S03]  /*4370*/  FMUL.FTZ R6, R27, R6 ;  /* 0x000000061b067220 */ /* 0x000fc60000410000 */
[----:B------:R-:W0:Y:S01]  /*4380*/  MUFU.RCP R49, R49 ;  /* 0x0000003100317308 */ /* 0x000e220000001000 */
[----:B-1----:R-:W-:-:S04]  /*4390*/  FMUL.FTZ R26, R31, R46 ;  /* 0x0000002e1f1a7220 */ /* 0x002fc80000410000 */
[----:B------:R-:W-:-:S03]  /*43a0*/  FMUL.FTZ R7, R26, R7 ;  /* 0x000000071a077220 */ /* 0x000fc60000410000 */
[----:B------:R-:W1:Y:S01]  /*43b0*/  MUFU.RCP R48, R48 ;  /* 0x0000003000307308 */ /* 0x000e620000001000 */
[----:B--2---:R-:W-:Y:S01]  /*43c0*/  FMUL.FTZ R26, R35, R50 ;  /* 0x00000032231a7220 */ /* 0x004fe20000410000 */
[----:B------:R2:W-:Y:S03]  /*43d0*/  STS.128 [R78.X16+0x10], R4 ;  /* 0x000010044e007388 */ /* 0x0005e6000000cc00 */
[----:B------:R-:W-:-:S03]  /*43e0*/  FMUL.FTZ R11, R26, R11 ;  /* 0x0000000b1a0b7220 */ /* 0x000fc60000410000 */
[----:B------:R-:W3:Y:S01]  /*43f0*/  MUFU.RCP R47, R47 ;  /* 0x0000002f002f7308 */ /* 0x000ee20000001000 */
[----:B0-----:R-:W-:-:S04]  /*4400*/  FMUL.FTZ R27, R34, R49 ;  /* 0x00000031221b7220 */ /* 0x001fc80000410000 */
[----:B------:R-:W-:-:S03]  /*4410*/  FMUL.FTZ R10, R27, R10 ;  /* 0x0000000a1b0a7220 */ /* 0x000fc60000410000 */
[----:B------:R-:W0:Y:S01]  /*4420*/  MUFU.RCP R51, R51 ;  /* 0x0000003300337308 */ /* 0x000e220000001000 */
[----:B-1----:R-:W-:Y:S02]  /*4430*/  FMUL.FTZ R24, R33, R48 ;  /* 0x0000003021187220 */ /* 0x002fe40000410000 */
[----:B--2---:R-:W-:Y:S02]  /*4440*/  IMAD R5, R57, c[0x0][0x218], RZ ;  /* 0x0000860039057a24 */ /* 0x004fe400078e02ff */
[----:B------:R-:W-:Y:S02]  /*4450*/  FMUL.FTZ R9, R24, R9 ;  /* 0x0000000918097220 */ /* 0x000fe40000410000 */
[----:B------:R-:W-:Y:S01]  /*4460*/  IMAD R7, R0, c[0x0][0x21c], R5 ;  /* 0x0000870000077a24 */ /* 0x000fe200078e0205 */
[----:B------:R-:W1:Y:S01]  /*4470*/  MUFU.RCP R52, R52 ;  /* 0x0000003400347308 */ /* 0x000e620000001000 */
[----:B---3--:R-:W-:Y:S02]  /*4480*/  FMUL.FTZ R25, R32, R47 ;  /* 0x0000002f20197220 */ /* 0x008fe40000410000 */
[----:B------:R-:W-:-:S04]  /*4490*/  IMAD.WIDE.U32 R4, R0, c[0x0][0x218], R76 ;  /* 0x0000860000047a25 */ /* 0x000fc800078e004c */
[----:B------:R-:W-:Y:S01]  /*44a0*/  FMUL.FTZ R8, R25, R8 ;  /* 0x0000000819087220 */ /* 0x000fe20000410000 */
[----:B------:R-:W2:Y:S01]  /*44b0*/  MUFU.RCP R53, R53 ;  /* 0x0000003500357308 */ /* 0x000ea20000001000 */
[----:B0-----:R-:W-:Y:S01]  /*44c0*/  FMUL.FTZ R25, R36, R51 ;  /* 0x0000003324197220 */ /* 0x001fe20000410000 */
[----:B------:R-:W-:Y:S02]  /*44d0*/  IADD3 R5, R5, R7, RZ ;  /* 0x0000000705057210 */ /* 0x000fe40007ffe0ff */
[----:B------:R-:W-:Y:S01]  /*44e0*/  STS.128 [R78.X16+0x20], R8 ;  /* 0x000020084e007388 */ /* 0x000fe2000000cc00 */
[----:B------:R-:W-:Y:S01]  /*44f0*/  FMUL.FTZ R36, R25, R16 ;  /* 0x0000001019247220 */ /* 0x000fe20000410000 */
[C---:B------:R-:W-:Y:S02]  /*4500*/  LEA R6, P0, R4.reuse, c[0x0][0x270], 0x2 ;  /* 0x00009c0004067a11 */ /* 0x040fe400078010ff */
[----:B------:R-:W0:Y:S01]  /*4510*/  MUFU.RCP R54, R54 ;  /* 0x0000003600367308 */ /* 0x000e220000001000 */
[----:B-1----:R-:W-:Y:S01]  /*4520*/  FMUL.FTZ R24, R37, R52 ;  /* 0x0000003425187220 */ /* 0x002fe20000410000 */
[----:B------:R-:W-:-:S02]  /*4530*/  LEA.HI.X R7, R4, c[0x0][0x274], R5, 0x2, P0 ;  /* 0x00009d0004077a11 */ /* 0x000fc400000f1405 */
[----:B------:R-:W-:Y:S01]  /*4540*/  ISETP.GE.AND P0, PT, R70, c[0x0][0x174], PT ;  /* 0x00005d0046007a0c */ /* 0x000fe20003f06270 */
[----:B------:R-:W-:Y:S02]  /*4550*/  FMUL.FTZ R37, R24, R17 ;  /* 0x0000001118257220 */ /* 0x000fe40000410000 */
[----:B------:R-:W-:-:S04]  /*4560*/  IMAD.WIDE R4, R68, 0x10, R6 ;  /* 0x0000001044047825 */ /* 0x000fc800078e0206 */
[----:B--2---:R-:W-:-:S04]  /*4570*/  FMUL.FTZ R27, R38, R53 ;  /* 0x00000035261b7220 */ /* 0x004fc80000410000 */
[----:B------:R-:W-:Y:S02]  /*4580*/  FMUL.FTZ R38, R27, R18 ;  /* 0x000000121b267220 */ /* 0x000fe40000410000 */
[----:B0-----:R-:W-:-:S04]  /*4590*/  FMUL.FTZ R26, R39, R54 ;  /* 0x00000036271a7220 */ /* 0x001fc80000410000 */
[----:B------:R-:W-:-:S05]  /*45a0*/  FMUL.FTZ R39, R26, R19 ;  /* 0x000000131a277220 */ /* 0x000fca0000410000 */
[----:B------:R-:W-:Y:S01]  /*45b0*/  STS.128 [R78.X16+0x30], R36 ;  /* 0x000030244e007388 */ /* 0x000fe2000000cc00 */
[----:B------:R-:W-:-:S06]  /*45c0*/  NOP ;  /* 0x0000000000007918 */ /* 0x000fcc0000000000 */
[----:B------:R-:W0:Y:S04]  /*45d0*/  LDS.128 R28, [R74] ;  /* 0x000000004a1c7984 */ /* 0x000e280000000c00 */
[----:B------:R-:W1:Y:S04]  /*45e0*/  LDS.128 R24, [R74+0x200] ;  /* 0x000200004a187984 */ /* 0x000e680000000c00 */
[----:B------:R-:W2:Y:S04]  /*45f0*/  LDS.128 R16, [R74+0x400] ;  /* 0x000400004a107984 */ /* 0x000ea80000000c00 */
[----:B------:R-:W3:Y:S04]  /*4600*/  LDS.128 R32, [R74+0x600] ;  /* 0x000600004a207984 */ /* 0x000ee80000000c00 */
[----:B0-----:R0:W-:Y:S04]  /*4610*/  STG.E.128 [R4.64], R28 ;  /* 0x0000001c04007986 */ /* 0x0011e8000c101d04 */
[----:B-1----:R0:W-:Y:S04]  /*4620*/  STG.E.128 [R4.64+0x200], R24 ;  /* 0x0002001804007986 */ /* 0x0021e8000c101d04 */
[----:B--2---:R0:W-:Y:S04]  /*4630*/  STG.E.128 [R4.64+0x400], R16 ;  /* 0x0004001004007986 */ /* 0x0041e8000c101d04 */
[----:B---3--:R0:W-:Y:S01]  /*4640*/  STG.E.128 [R4.64+0x600], R32 ;  /* 0x0006002004007986 */ /* 0x0081e2000c101d04 */
[----:B------:R-:W-:Y:S01]  /*4650*/  @P0 CALL.REL.NOINC `(.L_x_3107) ;  /* 0x0000001000000944 */ /* 0x000fe20003c00000 */
[----:B------:R-:W-:Y:S05]  /*4660*/  BRA `(.L_x_3108) ;  /* 0xffffbd9000007947 */ /* 0x000fea000383ffff */
.L_x_3107:
[----:B------:R-:W-:Y:S05]  /*4670*/  EXIT ;  /* 0x000000000000794d */ /* 0x000fea0003800000 */
.L_x_3109:
        /* <DEDUP_REMOVED lines=16> */
.L_x_5409:


//--------------------- .text._Z25selective_scan_fwd_kernelI32Selective_Scan_fwd_kernel_traitsILi128ELi16ELi1ELb1ELb0ELb1ELb0EffEEv13SSMParamsBase --------------------------
	.section	.text._Z25selective_scan_fwd_kernelI32Selective_Scan_fwd_kernel_traitsILi128ELi16ELi1ELb1ELb0ELb1ELb0EffEEv13SSMParamsBase,"ax",@progbits
	.sectioninfo	@"SHI_REGISTERS=122"
	.align	128
        .global         _Z25selective_scan_fwd_kernelI32Selective_Scan_fwd_kernel_traitsILi128ELi16ELi1ELb1ELb0ELb1ELb0EffEEv13SSMParamsBase
        .type           _Z25selective_scan_fwd_kernelI32Selective_Scan_fwd_kernel_traitsILi128ELi16ELi1ELb1ELb0ELb1ELb0EffEEv13SSMParamsBase,@function
        .size           _Z25selective_scan_fwd_kernelI32Selective_Scan_fwd_kernel_traitsILi128ELi16ELi1ELb1ELb0ELb1ELb0EffEEv13SSMParamsBase,(.L_x_5410 - _Z25selective_scan_fwd_kernelI32Selective_Scan_fwd_kernel_traitsILi128ELi16ELi1ELb1ELb0ELb1ELb0EffEEv13SSMParamsBase)
        .other          _Z25selective_scan_fwd_kernelI32Selective_Scan_fwd_kernel_traitsILi128ELi16ELi1ELb1ELb0ELb1ELb0EffEEv13SSMParamsBase,@"STO_CUDA_ENTRY STV_DEFAULT"
_Z25selective_scan_fwd_kernelI32Selective_Scan_fwd_kernel_traitsILi128ELi16ELi1ELb1ELb0ELb1ELb0EffEEv13SSMParamsBase:
.text._Z25selective_scan_fwd_kernelI32Selective_Scan_fwd_kernel_traitsILi128ELi16ELi1ELb1ELb0ELb1ELb0EffEEv13SSMParamsBase:
        /* <DEDUP_REMOVED lines=25> */
[----:B0-----:R-:W-:-:S03]  /*0190*/  IABS R2, R20 ;  /* 0x0000001400027213 */ /* 0x001fc60000000000 */
[----:B------:R0:W5:Y:S01]  /*01a0*/  @P1 LDG.E R17, [R4.64] ;  /* 0x0000000404111981 */ /* 0x000162000c1e1900 */
[----:B--2---:R-:W-:-:S05]  /*01b0*/  IADD3 R8, RZ, -R7, RZ ;  /* 0x80000007ff087210 */ /* 0x004fca0007ffe0ff */
[----:B------:R-:W-:-:S04]  /*01c0*/  IMAD R11, R8, R9, RZ ;  /* 0x00000009080b7224 */ /* 0x000fc800078e02ff */
[----:B------:R-:W-:-:S06]  /*01d0*/  IMAD.HI.U32 R7, R7, R11, R6 ;  /* 0x0000000b07077227 */ /* 0x000fcc00078e0006 */
[----:B------:R-:W-:-:S05]  /*01e0*/  IMAD.HI.U32 R8, R7, R2, RZ ;  /* 0x0000000207087227 */ /* 0x000fca00078e00ff */
[----:B------:R-:W-:-:S05]  /*01f0*/  IADD3 R0, -R8, RZ, RZ ;  /* 0x000000ff08007210 */ /* 0x000fca0007ffe1ff */
[----:B------:R-:W-:-:S05]  /*0200*/  IMAD R0, R9, R0, R2 ;  /* 0x0000000009007224 */ /* 0x000fca00078e0202 */
[----:B------:R-:W-:Y:S02]  /*0210*/  ISETP.GT.U32.AND P2, PT, R9, R0, PT ;  /* 0x000000000900720c */ /* 0x000fe40003f44070 */
[----:B------:R-:W-:-:S04]  /*0220*/  MOV R3, c[0x0][0x174] ;  /* 0x00005d0000037a02 */ /* 0x000fc80000000f00 */
[----:B------:R-:W-:-:S07]  /*0230*/  ISETP.GE.AND P4, PT, R3, 0x1, PT ;  /* 0x000000010300780c */ /* 0x000fce0003f86270 */
        /* <DEDUP_REMOVED lines=16> */
[----:B------:R-:W-:Y:S01]  /*0340*/  IMAD R13, R16, c[0x0][0x1e4], R13 ;  /* 0x00007900100d7a24 */ /* 0x000fe200078e020d */
[----:B------:R-:W-:Y:S01]  /*0350*/  @!P3 IADD3 R8, -R8, RZ, RZ ;  /* 0x000000ff0808b210 */ /* 0x000fe20007ffe1ff */
[----:B------:R-:W-:Y:S01]  /*0360*/  IMAD R9, R16, c[0x0][0x1d4], R9 ;  /* 0x0000750010097a24 */ /* 0x000fe200078e0209 */
[----:B------:R-:W-:Y:S01]  /*0370*/  @!P1 LOP3.LUT R8, RZ, c[0x0][0x178], RZ, 0x33, !PT ;  /* 0x00005e00ff089a12 */ /* 0x000fe200078e33ff */
[----:B------:R-:W1:Y:S01]  /*0380*/  S2R R14, SR_LANEID ;  /* 0x00000000000e7919 */ /* 0x000e620000000000 */
[----:B------:R-:W-:Y:S01]  /*0390*/  IADD3 R5, R5, R13, RZ ;  /* 0x0000000d05057210 */ /* 0x000fe20007ffe0ff */
[----:B------:R-:W-:Y:S01]  /*03a0*/  IMAD R13, R19, c[0x0][0x1e8], RZ ;  /* 0x00007a00130d7a24 */ /* 0x000fe200078e02ff */
[----:B------:R-:W-:-:S02]  /*03b0*/  SHF.R.S32.HI R0, RZ, 0x1f, R8 ;  /* 0x0000001fff007819 */ /* 0x000fc40000011408 */
[----:B------:R-:W-:Y:S01]  /*03c0*/  IADD3 R3, R3, R9, RZ ;  /* 0x0000000903037210 */ /* 0x000fe20007ffe0ff */
[----:B------:R-:W-:Y:S01]  /*03d0*/  IMAD R9, R19, c[0x0][0x1d8], RZ ;  /* 0x0000760013097a24 */ /* 0x000fe200078e02ff */
[----:B------:R-:W-:Y:S01]  /*03e0*/  IADD3 R7, R7, R21, RZ ;  /* 0x0000001507077210 */ /* 0x000fe20007ffe0ff */
[----:B------:R-:W-:Y:S02]  /*03f0*/  IMAD R21, R20, c[0x0][0x1ec], R13 ;  /* 0x00007b0014157a24 */ /* 0x000fe400078e020d */
[----:B------:R-:W-:Y:S02]  /*0400*/  IMAD R13, R0, c[0x0][0x1c8], RZ ;  /* 0x00007200000d7a24 */ /* 0x000fe400078e02ff */
[C---:B------:R-:W-:Y:S02]  /*0410*/  IMAD R9, R20.reuse, c[0x0][0x1dc], R9 ;  /* 0x0000770014097a24 */ /* 0x040fe400078e0209 */
[----:B------:R-:W-:-:S04]  /*0420*/  IMAD.WIDE.U32 R2, R20, c[0x0][0x1d8], R2 ;  /* 0x0000760014027a25 */ /* 0x000fc800078e0002 */
[----:B------:R-:W-:Y:S01]  /*0430*/  IMAD.WIDE.U32 R4, R20, c[0x0][0x1e8], R4 ;  /* 0x00007a0014047a25 */ /* 0x000fe200078e0004 */
[----:B0-----:R-:W-:Y:S02]  /*0440*/  SHF.L.U32 R0, R11, 0x2, RZ ;  /* 0x000000020b007819 */ /* 0x001fe400000006ff */
[----:B------:R-:W-:Y:S01]  /*0450*/  LEA R10, P0, R2, c[0x0][0x240], 0x2 ;  /* 0x00009000020a7a11 */ /* 0x000fe200078010ff */
[----:B------:R-:W-:Y:S01]  /*0460*/  IMAD.WIDE.U32 R6, R8, c[0x0][0x1c8], R6 ;  /* 0x0000720008067a25 */ /* 0x000fe200078e0006 */
[----:B------:R-:W-:-:S03]  /*0470*/  LOP3.LUT R0, R0, 0xffffff80, RZ, 0xc0, !PT ;  /* 0xffffff8000007812 */ /* 0x000fc600078ec0ff */
[----:B------:R-:W-:Y:S01]  /*0480*/  IMAD R23, R8, c[0x0][0x1cc], R13 ;  /* 0x0000730008177a24 */ /* 0x000fe200078e020d */
[----:B------:R-:W-:Y:S02]  /*0490*/  IADD3 R13, R3, R9, RZ ;  /* 0x00000009030d7210 */ /* 0x000fe40007ffe0ff */
[----:B------:R-:W-:Y:S02]  /*04a0*/  IADD3 R9, R5, R21, RZ ;  /* 0x0000001505097210 */ /* 0x000fe40007ffe0ff */
[----:B------:R-:W-:Y:S02]  /*04b0*/  LEA R8, P1, R4, c[0x0][0x248], 0x2 ;  /* 0x0000920004087a11 */ /* 0x000fe400078210ff */
[----:B------:R-:W-:Y:S02]  /*04c0*/  LEA R3, P2, R6, c[0x0][0x230], 0x2 ;  /* 0x00008c0006037a11 */ /* 0x000fe400078410ff */
[----:B------:R-:W-:Y:S02]  /*04d0*/  IADD3 R5, R7, R23, RZ ;  /* 0x0000001707057210 */ /* 0x000fe40007ffe0ff */
[----:B------:R-:W-:-:S02]  /*04e0*/  LEA.HI.X R2, R2, c[0x0][0x244], R13, 0x2, P0 ;  /* 0x0000910002027a11 */ /* 0x000fc400000f140d */
[----:B------:R-:W-:Y:S02]  /*04f0*/  LEA.HI.X R7, R4, c[0x0][0x24c], R9, 0x2, P1 ;  /* 0x0000930004077a11 */ /* 0x000fe400008f1409 */
[----:B------:R-:W-:Y:S02]  /*0500*/  LEA.HI.X R5, R6, c[0x0][0x234], R5, 0x2, P2 ;  /* 0x00008d0006057a11 */ /* 0x000fe400010f1405 */
[----:B------:R-:W-:Y:S02]  /*0510*/  LOP3.LUT R12, R0, 0x1f, R11, 0xf8, !PT ;  /* 0x0000001f000c7812 */ /* 0x000fe400078ef80b */
[----:B------:R-:W-:Y:S02]  /*0520*/  MOV R13, RZ ;  /* 0x000000ff000d7202 */ /* 0x000fe40000000f00 */
[----:B------:R-:W-:Y:S02]  /*0530*/  LOP3.LUT R11, R11, 0x1f, RZ, 0xc0, !PT ;  /* 0x0000001f0b0b7812 */ /* 0x000fe400078ec0ff */
[----:B------:R-:W-:-:S02]  /*0540*/  MOV R9, R2 ;  /* 0x0000000200097202 */ /* 0x000fc40000000f00 */
[----:B-1----:R-:W-:Y:S02]  /*0550*/  MOV R6, R3 ;  /* 0x0000000300067202 */ /* 0x002fe40000000f00 */
.L_x_3149:
[----:B------:R-:W-:Y:S01]  /*0560*/  BAR.SYNC.DEFER_BLOCKING 0x0 ;  /* 0x0000000000007b1d */ /* 0x000fe20000010000 */
[----:B-1----:R-:W-:Y:S02]  /*0570*/  MOV R2, R10 ;  /* 0x0000000a00027202 */ /* 0x002fe40000000f00 */
[----:B------:R-:W-:-:S05]  /*0580*/  MOV R3, R9 ;  /* 0x0000000900037202 */ /* 0x000fca0000000f00 */
[----:B------:R-:W-:-:S05]  /*0590*/  IMAD.WIDE R22, R12, 0x10, R2 ;  /* 0x000000100c167825 */ /* 0x000fca00078e0202 */
[----:B------:R0:W2:Y:S04]  /*05a0*/  LDG.E.128 R24, [R22.64] ;  /* 0x0000000416187981 */ /* 0x0000a8000c1e1d00 */
[----:B------:R0:W3:Y:S04]  /*05b0*/  LDG.E.128 R44, [R22.64+0x200] ;  /* 0x00020004162c7981 */ /* 0x0000e8000c1e1d00 */
[----:B------:R0:W4:Y:S04]  /*05c0*/  LDG.E.128 R48, [R22.64+0x400] ;  /* 0x0004000416307981 */ /* 0x000128000c1e1d00 */
[----:B------:R0:W4:Y:S04]  /*05d0*/  LDG.E.128 R52, [R22.64+0x600] ;  /* 0x0006000416347981 */ /* 0x000128000c1e1d00 */
[----:B------:R-:W1:Y:S01]  /*05e0*/  S2R R4, SR_TID.X ;  /* 0x0000000000047919 */ /* 0x000e620000002100 */
[----:B0-----:R-:W-:-:S02]  /*05f0*/  MOV R22, R8 ;  /* 0x0000000800167202 */ /* 0x001fc40000000f00 */
[----:B------:R-:W-:-:S05]  /*0600*/  MOV R23, R7 ;  /* 0x0000000700177202 */ /* 0x000fca0000000f00 */
[----:B------:R-:W-:Y:S01]  /*0610*/  IMAD.WIDE R56, R12, 0x10, R22 ;  /* 0x000000100c387825 */ /* 0x000fe200078e0216 */
[----:B-1----:R-:W-:-:S04]  /*0620*/  SHF.L.U32 R3, R4, 0x2, RZ ;  /* 0x0000000204037819 */ /* 0x002fc800000006ff */
        /* <DEDUP_REMOVED lines=77> */
.L_x_3111:
[----:B--234-:R-:W-:Y:S05]  /*0b00*/  BSYNC B0 ;  /* 0x0000000000007941 */ /* 0x01cfea0003800000 */
.L_x_3110:
        /* <DEDUP_REMOVED lines=35> */
.L_x_3113:
[----:B------:R-:W-:Y:S05]  /*0d40*/  BSYNC B0 ;  /* 0x0000000000007941 */ /* 0x000fea0003800000 */
.L_x_3112:
        /* <DEDUP_REMOVED lines=37> */
.L_x_3115:
[----:B------:R-:W-:Y:S05]  /*0fa0*/  BSYNC B0 ;  /* 0x0000000000007941 */ /* 0x000fea0003800000 */
.L_x_3114:
        /* <DEDUP_REMOVED lines=35> */
.L_x_3117:
[----:B------:R-:W-:Y:S05]  /*11e0*/  BSYNC B0 ;  /* 0x0000000000007941 */ /* 0x000fea0003800000 */
.L_x_3116:
        /* <DEDUP_REMOVED lines=37> */
.L_x_3119:
[----:B------:R-:W-:Y:S05]  /*1440*/  BSYNC B0 ;  /* 0x0000000000007941 */ /* 0x000fea0003800000 */
.L_x_3118:
        /* <DEDUP_REMOVED lines=35> */
.L_x_3121:
[----:B------:R-:W-:Y:S05]  /*1680*/  BSYNC B0 ;  /* 0x0000000000007941 */ /* 0x000fea0003800000 */
.L_x_3120:
        /* <DEDUP_REMOVED lines=37> */
.L_x_3123:
[----:B------:R-:W-:Y:S05]  /*18e0*/  BSYNC B0 ;  /* 0x0000000000007941 */ /* 0x000fea0003800000 */
.L_x_3122:
        /* <DEDUP_REMOVED lines=35> */
.L_x_3125:
[----:B------:R-:W-:Y:S05]  /*1b20*/  BSYNC B0 ;  /* 0x0000000000007941 */ /* 0x000fea0003800000 */
.L_x_3124:
        /* <DEDUP_REMOVED lines=37> */
.L_x_3127:
[----:B------:R-:W-:Y:S05]  /*1d80*/  BSYNC B0 ;  /* 0x0000000000007941 */ /* 0x000fea0003800000 */
.L_x_3126:
        /* <DEDUP_REMOVED lines=38> */
.L_x_3129:
[----:B------:R-:W-:Y:S05]  /*1ff0*/  BSYNC B0 ;  /* 0x0000000000007941 */ /* 0x000fea0003800000 */
.L_x_3128:
        /* <DEDUP_REMOVED lines=50> */
.L_x_3131:
[----:B------:R-:W-:Y:S05]  /*2320*/  BSYNC B0 ;  /* 0x0000000000007941 */ /* 0x000fea0003800000 */
.L_x_3130:
        /* <DEDUP_REMOVED lines=34> */
.L_x_3133:
[----:B------:R-:W-:Y:S05]  /*2550*/  BSYNC B0 ;  /* 0x0000000000007941 */ /* 0x000fea0003800000 */
.L_x_3132:
        /* <DEDUP_REMOVED lines=33> */
.L_x_3135:
[----:B------:R-:W-:Y:S05]  /*2770*/  BSYNC B0 ;  /* 0x0000000000007941 */ /* 0x000fea0003800000 */
.L_x_3134:
        /* <DEDUP_REMOVED lines=33> */
.L_x_3137:
[----:B------:R-:W-:Y:S05]  /*2990*/  BSYNC B0 ;  /* 0x0000000000007941 */ /* 0x000fea0003800000 */
.L_x_3136:
        /* <DEDUP_REMOVED lines=33> */
.L_x_3139:
[----:B------:R-:W-:Y:S05]  /*2bb0*/  BSYNC B0 ;  /* 0x0000000000007941 */ /* 0x000fea0003800000 */
.L_x_3138:
        /* <DEDUP_REMOVED lines=33> */
.L_x_3141:
[----:B------:R-:W-:Y:S05]  /*2dd0*/  BSYNC B0 ;  /* 0x0000000000007941 */ /* 0x000fea0003800000 */
.L_x_3140:
        /* <DEDUP_REMOVED lines=21> */
.L_x_3147:
        /* <DEDUP_REMOVED lines=11> */
[----:B------:R0:W2:Y:S01]  /*2fe0*/  LDG.E R58, [R52.64] ;  /* 0x00000004343a7981 */ /* 0x0000a2000c1e1900 */
[----:B------:R-:W-:Y:S02]  /*2ff0*/  IMAD R43, R60, c[0x0][0x1c0], RZ ;  /* 0x000070003c2b7a24 */ /* 0x000fe400078e02ff */
        /* <DEDUP_REMOVED lines=8> */
[----:B------:R1:W4:Y:S04]  /*3080*/  LDG.E.128 R48, [R56.64+0x400] ;  /* 0x0004000438307981 */ /* 0x000328000c1e1d00 */
[----:B0-----:R1:W4:Y:S01]  /*3090*/  LDG.E.128 R52, [R56.64+0x600] ;  /* 0x0006000438347981 */ /* 0x001322000c1e1d00 */
[----:B------:R-:W-:-:S02]  /*30a0*/  ISETP.GE.AND P0, PT, R14, 0x1, PT ;  /* 0x000000010e00780c */ /* 0x000fc40003f06270 */
[----:B------:R-:W-:Y:S02]  /*30b0*/  ISETP.NE.AND P2, PT, R14, 0x1f, PT ;  /* 0x0000001f0e00780c */ /* 0x000fe40003f45270 */
[----:B------:R-:W-:Y:S02]  /*30c0*/  MOV R85, RZ ;  /* 0x000000ff00557202 */ /* 0x000fe40000000f00 */
[----:B------:R-:W-:Y:S01]  /*30d0*/  MOV R84, 0x3f800000 ;  /* 0x3f80000000547802 */ /* 0x000fe20000000f00 */
[----:B--2---:R-:W-:-:S04]  /*30e0*/  FMUL.FTZ R58, R58, 1.4426950216293334961 ;  /* 0x3fb8aa3b3a3a7820 */ /* 0x004fc80000410000 */
[C---:B------:R-:W-:Y:S02]  /*30f0*/  FMUL.FTZ R111, R58.reuse, R22 ;  /* 0x000000163a6f7220 */ /* 0x040fe40000410000 */
[C---:B------:R-:W-:Y:S02]  /*3100*/  FMUL.FTZ R110, R58.reuse, R21 ;  /* 0x000000153a6e7220 */ /* 0x040fe40000410000 */
[C---:B------:R-:W-:Y:S02]  /*3110*/  FMUL.FTZ R109, R58.reuse, R23 ;  /* 0x000000173a6d7220 */ /* 0x040fe40000410000 */
[----:B------:R-:W1:Y:S01]  /*3120*/  MUFU.EX2 R111, R111 ;  /* 0x0000006f006f7308 */ /* 0x000e620000000800 */
[C---:B------:R-:W-:Y:S02]  /*3130*/  FMUL.FTZ R108, R58.reuse, R64 ;  /* 0x000000403a6c7220 */ /* 0x040fe40000410000 */
[C---:B------:R-:W-:Y:S02]  /*3140*/  FMUL.FTZ R96, R58.reuse, R65 ;  /* 0x000000413a607220 */ /* 0x040fe40000410000 */
[----:B------:R-:W-:-:S02]  /*3150*/  FMUL.FTZ R97, R58, R66 ;  /* 0x000000423a617220 */ /* 0x000fc40000410000 */
[C---:B------:R-:W-:Y:S01]  /*3160*/  FMUL.FTZ R99, R58.reuse, R67 ;  /* 0x000000433a637220 */ /* 0x040fe20000410000 */
[----:B------:R-:W0:Y:S01]  /*3170*/  MUFU.EX2 R110, R110 ;  /* 0x0000006e006e7308 */ /* 0x000e220000000800 */
[C---:B------:R-:W-:Y:S02]  /*3180*/  FMUL.FTZ R98, R58.reuse, R68 ;  /* 0x000000443a627220 */ /* 0x040fe40000410000 */
[C---:B------:R-:W-:Y:S02]  /*3190*/  FMUL.FTZ R100, R58.reuse, R69 ;  /* 0x000000453a647220 */ /* 0x040fe40000410000 */
[C---:B------:R-:W-:Y:S02]  /*31a0*/  FMUL.FTZ R101, R58.reuse, R70 ;  /* 0x000000463a657220 */ /* 0x040fe40000410000 */
[C---:B------:R-:W-:Y:S01]  /*31b0*/  FMUL.FTZ R103, R58.reuse, R71 ;  /* 0x000000473a677220 */ /* 0x040fe20000410000 */
[----:B------:R-:W2:Y:S01]  /*31c0*/  MUFU.EX2 R109, R109 ;  /* 0x0000006d006d7308 */ /* 0x000ea20000000800 */
[----:B-1----:R-:W-:Y:S01]  /*31d0*/  FFMA.FTZ R56, R89, R111, R90 ;  /* 0x0000006f59387223 */ /* 0x002fe2000001005a */
[----:B---3--:R1:W-:Y:S01]  /*31e0*/  STS.128 [R2.X16], R40 ;  /* 0x0000002802007388 */ /* 0x0083e2000000cc00 */
[----:B------:R-:W-:-:S02]  /*31f0*/  FMUL.FTZ R102, R58, R72 ;  /* 0x000000483a667220 */ /* 0x000fc40000410000 */
[C---:B------:R-:W-:Y:S01]  /*3200*/  FMUL.FTZ R104, R58.reuse, R73 ;  /* 0x000000493a687220 */ /* 0x040fe20000410000 */
[----:B----4-:R-:W-:Y:S01]  /*3210*/  STS.128 [R2.X16+0x200], R44 ;  /* 0x0002002c02007388 */ /* 0x010fe2000000cc00 */
[----:B------:R-:W-:Y:S01]  /*3220*/  FMUL.FTZ R105, R58, R76 ;  /* 0x0000004c3a697220 */ /* 0x000fe20000410000 */
[----:B------:R-:W3:Y:S01]  /*3230*/  MUFU.EX2 R108, R108 ;  /* 0x0000006c006c7308 */ /* 0x000ee20000000800 */
[----:B0-----:R-:W-:Y:S01]  /*3240*/  FMUL.FTZ R62, R110, R111 ;  /* 0x0000006f6e3e7220 */ /* 0x001fe20000410000 */
[----:B------:R-:W-:Y:S01]  /*3250*/  STS.128 [R2.X16+0x400], R48 ;  /* 0x0004003002007388 */ /* 0x000fe2000000cc00 */
[C---:B------:R-:W-:Y:S02]  /*3260*/  FMUL.FTZ R106, R58.reuse, R77 ;  /* 0x0000004d3a6a7220 */ /* 0x040fe40000410000 */
[----:B------:R-:W-:Y:S01]  /*3270*/  FMUL.FTZ R107, R58, R78 ;  /* 0x0000004e3a6b7220 */ /* 0x000fe20000410000 */
[----:B------:R-:W-:Y:S01]  /*3280*/  STS.128 [R2.X16+0x600], R52 ;  /* 0x0006003402007388 */ /* 0x000fe2000000cc00 */
[----:B------:R-:W-:-:S06]  /*3290*/  NOP ;  /* 0x0000000000007918 */ /* 0x000fcc0000000000 */
[----:B------:R-:W0:Y:S01]  /*32a0*/  MUFU.EX2 R96, R96 ;  /* 0x0000006000607308 */ /* 0x000e220000000800 */
[----:B--2---:R-:W-:-:S07]  /*32b0*/  FFMA.FTZ R56, R109, R56, R92 ;  /* 0x000000386d387223 */ /* 0x004fce000001005c */
[----:B------:R-:W2:Y:S01]  /*32c0*/  MUFU.EX2 R97, R97 ;  /* 0x0000006100617308 */ /* 0x000ea20000000800 */
[----:B------:R-:W-:-:S07]  /*32d0*/  FMUL.FTZ R57, R109, R62 ;  /* 0x0000003e6d397220 */ /* 0x000fce0000410000 */
[----:B------:R-:W4:Y:S01]  /*32e0*/  MUFU.EX2 R99, R99 ;  /* 0x0000006300637308 */ /* 0x000f220000000800 */
[----:B---3--:R-:W-:-:S07]  /*32f0*/  FFMA.FTZ R56, R108, R56, R91 ;  /* 0x000000386c387223 */ /* 0x008fce000001005b */
[----:B------:R-:W3:Y:S01]  /*3300*/  MUFU.EX2 R98, R98 ;  /* 0x0000006200627308 */ /* 0x000ee20000000800 */
[----:B------:R-:W-:-:S07]  /*3310*/  FMUL.FTZ R57, R108, R57 ;  /* 0x000000396c397220 */ /* 0x000fce0000410000 */
[----:B------:R-:W1:Y:S01]  /*3320*/  MUFU.EX2 R100, R100 ;  /* 0x0000006400647308 */ /* 0x000e620000000800 */
[----:B0-----:R-:W-:-:S07]  /*3330*/  FFMA.FTZ R59, R96, R56, R79 ;  /* 0x00000038603b7223 */ /* 0x001fce000001004f */
[----:B------:R-:W0:Y:S01]  /*3340*/  MUFU.EX2 R101, R101 ;  /* 0x0000006500657308 */ /* 0x000e220000000800 */
[----:B------:R-:W-:-:S07]  /*3350*/  FMUL.FTZ R56, R96, R57 ;  /* 0x0000003960387220 */ /* 0x000fce0000410000 */
[----:B------:R-:W0:Y:S01]  /*3360*/  MUFU.EX2 R103, R103 ;  /* 0x0000006700677308 */ /* 0x000e220000000800 */
[C---:B--2---:R-:W-:Y:S01]  /*3370*/  FFMA.FTZ R59, R97.reuse, R59, R80 ;  /* 0x0000003b613b7223 */ /* 0x044fe20000010050 */
[----:B-1----:R-:W-:Y:S01]  /*3380*/  @!P2 SHF.R.U32.HI R42, RZ, 0x2, R4 ;  /* 0x00000002ff2aa819 */ /* 0x002fe20000011604 */
[----:B------:R-:W-:Y:S01]  /*3390*/  FMUL.FTZ R56, R97, R56 ;  /* 0x0000003861387220 */ /* 0x000fe20000410000 */
[----:B------:R-:W-:Y:S01]  /*33a0*/  LDS.128 R44, [R0.X16+0x10] ;  /* 0x00001000002c7984 */ /* 0x000fe2000000cc00 */
[C---:B----4-:R-:W-:Y:S02]  /*33b0*/  FFMA.FTZ R59, R99.reuse, R59, R82 ;  /* 0x0000003b633b7223 */ /* 0x050fe40000010052 */
[----:B------:R-:W-:Y:S01]  /*33c0*/  FMUL.FTZ R57, R99, R56 ;  /* 0x0000003863397220 */ /* 0x000fe20000410000 */
[----:B------:R-:W1:Y:S01]  /*33d0*/  MUFU.EX2 R102, R102 ;  /* 0x0000006600667308 */ /* 0x000e620000000800 */
[C---:B---3--:R-:W-:Y:S01]  /*33e0*/  FFMA.FTZ R59, R98.reuse, R59, R81 ;  /* 0x0000003b623b7223 */ /* 0x048fe20000010051 */
[----:B------:R-:W-:Y:S01]  /*33f0*/  LDS.128 R48, [R0.X16+0x20] ;  /* 0x0000200000307984 */ /* 0x000fe2000000cc00 */
[----:B------:R-:W-:-:S02]  /*3400*/  FMUL.FTZ R57, R98, R57 ;  /* 0x0000003962397220 */ /* 0x000fc40000410000 */
[C---:B------:R-:W-:Y:S01]  /*3410*/  FFMA.FTZ R59, R100.reuse, R59, R83 ;  /* 0x0000003b643b7223 */ /* 0x040fe20000010053 */
[----:B------:R-:W-:Y:S01]  /*3420*/  LDS.128 R52, [R0.X16+0x30] ;  /* 0x0000300000347984 */ /* 0x000fe2000000cc00 */
[----:B------:R-:W-:Y:S01]  /*3430*/  FMUL.FTZ R56, R100, R57 ;  /* 0x0000003964387220 */ /* 0x000fe20000410000 */
[----:B------:R-:W2:Y:S01]  /*3440*/  MUFU.EX2 R104, R104 ;  /* 0x0000006800687308 */ /* 0x000ea20000000800 */
[C---:B0-----:R-:W-:Y:S02]  /*3450*/  FFMA.FTZ R59, R101.reuse, R59, R86 ;  /* 0x0000003b653b7223 */ /* 0x041fe40000010056 */
[----:B------:R-:W-:Y:S02]  /*3460*/  FMUL.FTZ R56, R101, R56 ;  /* 0x0000003865387220 */ /* 0x000fe40000410000 */
[C---:B------:R-:W-:Y:S02]  /*3470*/  FFMA.FTZ R59, R103.reuse, R59, R88 ;  /* 0x0000003b673b7223 */ /* 0x040fe40000010058 */
[----:B------:R-:W-:Y:S01]  /*3480*/  FMUL.FTZ R57, R103, R56 ;  /* 0x0000003867397220 */ /* 0x000fe20000410000 */
[----:B------:R-:W0:Y:S01]  /*3490*/  MUFU.EX2 R105, R105 ;  /* 0x0000006900697308 */ /* 0x000e220000000800 */
[----:B-1----:R-:W-:-:S02]  /*34a0*/  FFMA.FTZ R59, R102, R59, R87 ;  /* 0x0000003b663b7223 */ /* 0x002fc40000010057 */
[----:B------:R-:W-:-:S05]  /*34b0*/  FMUL.FTZ R57, R102, R57 ;  /* 0x0000003966397220 */ /* 0x000fca0000410000 */
[----:B------:R-:W1:Y:S01]  /*34c0*/  MUFU.EX2 R106, R106 ;  /* 0x0000006a006a7308 */ /* 0x000e620000000800 */
[C---:B--2---:R-:W-:Y:S02]  /*34d0*/  FFMA.FTZ R59, R104.reuse, R59, R93 ;  /* 0x0000003b683b7223 */ /* 0x044fe4000001005d */
[----:B------:R-:W-:-:S05]  /*34e0*/  FMUL.FTZ R56, R104, R57 ;  /* 0x0000003968387220 */ /* 0x000fca0000410000 */
[----:B------:R-:W2:Y:S01]  /*34f0*/  MUFU.EX2 R107, R107 ;  /* 0x0000006b006b7308 */ /* 0x000ea20000000800 */
[C---:B0-----:R-:W-:Y:S02]  /*3500*/  FFMA.FTZ R59, R105.reuse, R59, R94 ;  /* 0x0000003b693b7223 */ /* 0x041fe4000001005e */
[----:B------:R-:W-:Y:S02]  /*3510*/  FMUL.FTZ R57, R105, R56 ;  /* 0x0000003869397220 */ /* 0x000fe40000410000 */
[C---:B-1----:R-:W-:Y:S02]  /*3520*/  FFMA.FTZ R59, R106.reuse, R59, R95 ;  /* 0x0000003b6a3b7223 */ /* 0x042fe4000001005f */
[----:B------:R-:W-:Y:S02]  /*3530*/  FMUL.FTZ R74, R106, R57 ;  /* 0x000000396a4a7220 */ /* 0x000fe40000410000 */
[----:B------:R-:W-:Y:S02]  /*3540*/  IMAD R57, R19, c[0x0][0x198], RZ ;  /* 0x0000660013397a24 */ /* 0x000fe400078e02ff */
[----:B--2---:R-:W-:-:S02]  /*3550*/  FFMA.FTZ R75, R107, R59, R112 ;  /* 0x0000003b6b4b7223 */ /* 0x004fc40000010070 */
[----:B------:R-:W-:Y:S02]  /*3560*/  FMUL.FTZ R74, R107, R74 ;  /* 0x0000004a6b4a7220 */ /* 0x000fe40000410000 */
[C---:B------:R-:W-:Y:S01]  /*3570*/  IMAD.WIDE.U32 R58, R20.reuse, c[0x0][0x198], RZ ;  /* 0x00006600143a7a25 */ /* 0x040fe200078e00ff */
[----:B------:R-:W0:Y:S03]  /*3580*/  SHFL.UP PT, R62, R75, 0x1, RZ ;  /* 0x042000004b3e7989 */ /* 0x000e2600000e00ff */
[----:B------:R-:W-:Y:S01]  /*3590*/  IMAD R57, R20, c[0x0][0x19c], R57 ;  /* 0x0000670014397a24 */ /* 0x000fe200078e0239 */
[----:B------:R-:W1:Y:S04]  /*35a0*/  SHFL.UP PT, R61, R74, 0x1, RZ ;  /* 0x042000004a3d7989 */ /* 0x000e6800000e00ff */
[----:B------:R-:W-:Y:S01]  /*35b0*/  IADD3 R59, R59, R57, RZ ;  /* 0x000000393b3b7210 */ /* 0x000fe20007ffe0ff */
[----:B------:R-:W-:-:S04]  /*35c0*/  IMAD R57, R60, c[0x0][0x1a0], RZ ;  /* 0x000068003c397a24 */ /* 0x000fc800078e02ff */
[C---:B------:R-:W-:Y:S02]  /*35d0*/  IMAD R57, R114.reuse, c[0x0][0x1a4], R57 ;  /* 0x0000690072397a24 */ /* 0x040fe400078e0239 */
[----:B------:R-:W-:-:S05]  /*35e0*/  IMAD.WIDE.U32 R58, R114, c[0x0][0x1a0], R58 ;  /* 0x00006800723a7a25 */ /* 0x000fca00078e003a */
[----:B------:R-:W-:Y:S02]  /*35f0*/  IADD3 R57, R59, R57, RZ ;  /* 0x000000393b397210 */ /* 0x000fe40007ffe0ff */
[----:B------:R-:W-:Y:S01]  /*3600*/  LEA R56, P1, R58, c[0x0][0x228], 0x2 ;  /* 0x00008a003a387a11 */ /* 0x000fe200078210ff */
[----:B0-----:R-:W-:-:S03]  /*3610*/  @P0 FFMA.FTZ R75, R74, R62, R75 ;  /* 0x0000003e4a4b0223 */ /* 0x001fc6000001004b */
[----:B------:R-:W-:Y:S01]  /*3620*/  LEA.HI.X R57, R58, c[0x0][0x22c], R57, 0x2, P1 ;  /* 0x00008b003a397a11 */ /* 0x000fe200008f1439 */
[----:B-1----:R-:W-:Y:S01]  /*3630*/  @P0 FMUL.FTZ R74, R74, R61 ;  /* 0x0000003d4a4a0220 */ /* 0x002fe20000410000 */
[----:B------:R-:W0:Y:S04]  /*3640*/  SHFL.UP PT, R58, R75, 0x2, RZ ;  /* 0x044000004b3a7989 */ /* 0x000e2800000e00ff */
[----:B------:R-:W1:Y:S01]  /*3650*/  SHFL.UP PT, R59, R74, 0x2, RZ ;  /* 0x044000004a3b7989 */ /* 0x000e6200000e00ff */
[C---:B------:R-:W-:Y:S02]  /*3660*/  ISETP.GE.AND P0, PT, R14.reuse, 0x2, PT ;  /* 0x000000020e00780c */ /* 0x040fe40003f06270 */
[----:B------:R-:W-:Y:S01]  /*3670*/  ISETP.GE.AND P1, PT, R14, 0x10, PT ;  /* 0x000000100e00780c */ /* 0x000fe20003f26270 */
[----:B------:R2:W5:Y:S01]  /*3680*/  LDG.E R113, [R56.64] ;  /* 0x0000000438717981 */ /* 0x000562000c1e1900 */
[----:B------:R-:W-:Y:S01]  /*3690*/  @!P2 LOP3.LUT R117, R42, 0x3ffffff8, RZ, 0xc0, !PT ;  /* 0x3ffffff82a75a812 */ /* 0x000fe200078ec0ff */
[----:B------:R-:W-:Y:S01]  /*36a0*/  BSSY B0, `(.L_x_3143) ;  /* 0x0000037000007945 */ /* 0x000fe20003800000 */
[----:B------:R-:W-:-:S07]  /*36b0*/  SHF.R.U32.HI R118, RZ, 0x5, R4 ;  /* 0x00000005ff767819 */ /* 0x000fce0000011604 */
[C---:B0-----:R-:W-:Y:S02]  /*36c0*/  @P0 FFMA.FTZ R75, R74.reuse, R58, R75 ;  /* 0x0000003a4a4b0223 */ /* 0x041fe4000001004b */
[----:B-1----:R-:W-:-:S03]  /*36d0*/  @P0 FMUL.FTZ R74, R74, R59 ;  /* 0x0000003b4a4a0220 */ /* 0x002fc60000410000 */
[----:B------:R-:W0:Y:S01]  /*36e0*/  SHFL.UP PT, R40, R75, 0x4, RZ ;  /* 0x048000004b287989 */ /* 0x000e2200000e00ff */
[----:B------:R-:W-:-:S03]  /*36f0*/  ISETP.GE.AND P0, PT, R14, 0x4, PT ;  /* 0x000000040e00780c */ /* 0x000fc60003f06270 */
[----:B------:R-:W1:Y:S10]  /*3700*/  SHFL.UP PT, R41, R74, 0x4, RZ ;  /* 0x048000004a297989 */ /* 0x000e7400000e00ff */
[----:B0-----:R-:W-:-:S02]  /*3710*/  @P0 FFMA.FTZ R75, R74, R40, R75 ;  /* 0x000000284a4b0223 */ /* 0x001fc4000001004b */
[----:B-1----:R-:W-:-:S03]  /*3720*/  @P0 FMUL.FTZ R74, R74, R41 ;  /* 0x000000294a4a0220 */ /* 0x002fc60000410000 */
[----:B------:R-:W0:Y:S01]  /*3730*/  SHFL.UP PT, R40, R75, 0x8, RZ ;  /* 0x050000004b287989 */ /* 0x000e2200000e00ff */
[----:B------:R-:W-:-:S03]  /*3740*/  ISETP.GE.AND P0, PT, R14, 0x8, PT ;  /* 0x000000080e00780c */ /* 0x000fc60003f06270 */
[----:B------:R-:W1:Y:S10]  /*3750*/  SHFL.UP PT, R41, R74, 0x8, RZ ;  /* 0x050000004a297989 */ /* 0x000e7400000e00ff */
[----:B0-----:R-:W-:-:S02]  /*3760*/  @P0 FFMA.FTZ R75, R74, R40, R75 ;  /* 0x000000284a4b0223 */ /* 0x001fc4000001004b */
[----:B-1----:R-:W-:-:S03]  /*3770*/  @P0 FMUL.FTZ R74, R74, R41 ;  /* 0x000000294a4a0220 */ /* 0x002fc60000410000 */
[----:B------:R-:W0:Y:S01]  /*3780*/  SHFL.UP PT, R40, R75, 0x10, RZ ;  /* 0x060000004b287989 */ /* 0x000e2200000e00ff */
[----:B------:R-:W-:-:S03]  /*3790*/  ISETP.NE.AND P0, PT, R11, RZ, PT ;  /* 0x000000ff0b00720c */ /* 0x000fc60003f05270 */
[----:B------:R-:W1:Y:S01]  /*37a0*/  SHFL.UP PT, R41, R74, 0x10, RZ ;  /* 0x060000004a297989 */ /* 0x000e6200000e00ff */
[----:B------:R-:W-:-:S13]  /*37b0*/  ISETP.EQ.OR P0, PT, R13, RZ, P0 ;  /* 0x000000ff0d00720c */ /* 0x000fda0000702670 */
[----:B------:R-:W-:Y:S01]  /*37c0*/  @!P0 LDS.64 R84, [R114.X8+0x2150] ;  /* 0x0021500072548984 */ /* 0x000fe20000008a00 */
[----:B------:R-:W-:Y:S01]  /*37d0*/  ISETP.NE.AND P0, PT, R118, 0x3, PT ;  /* 0x000000037600780c */ /* 0x000fe20003f05270 */
[C---:B0-----:R-:W-:Y:S02]  /*37e0*/  @P1 FFMA.FTZ R75, R74.reuse, R40, R75 ;  /* 0x000000284a4b1223 */ /* 0x041fe4000001004b */
[----:B-1----:R-:W-:-:S03]  /*37f0*/  @P1 FMUL.FTZ R74, R74, R41 ;  /* 0x000000294a4a1220 */ /* 0x002fc60000410000 */
[----:B------:R-:W-:Y:S01]  /*3800*/  SHFL.UP PT, R116, R75, 0x1, RZ ;  /* 0x042000004b747989 */ /* 0x000fe200000e00ff */
[----:B------:R-:W-:-:S03]  /*3810*/  ISETP.NE.AND P1, PT, R118, 0x2, PT ;  /* 0x000000027600780c */ /* 0x000fc60003f25270 */
[----:B------:R-:W-:Y:S04]  /*3820*/  LDS.128 R40, [R0.X16] ;  /* 0x0000000000287984 */ /* 0x000fe8000000cc00 */
[----:B------:R-:W-:Y:S04]  /*3830*/  @!P2 STS.64 [R117+0x2110], R74 ;  /* 0x0021104a7500a388 */ /* 0x000fe80000000a00 */
[----:B------:R-:W-:Y:S01]  /*3840*/  BAR.SYNC.DEFER_BLOCKING 0x0 ;  /* 0x0000000000007b1d */ /* 0x000fe20000010000 */
[----:B------:R-:W-:-:S04]  /*3850*/  ISETP.NE.AND P2, PT, R118, RZ, PT ;  /* 0x000000ff7600720c */ /* 0x000fc80003f45270 */
[----:B------:R-:W-:Y:S01]  /*3860*/  ISETP.NE.AND P3, PT, R14, RZ, P2 ;  /* 0x000000ff0e00720c */ /* 0x000fe20001765270 */
[----:B------:R-:W-:Y:S04]  /*3870*/  SHFL.UP PT, R115, R74, 0x1, RZ ;  /* 0x042000004a737989 */ /* 0x000fe800000e00ff */
[----:B--2---:R-:W0:Y:S04]  /*3880*/  LDS.128 R56, [0x2110] ;  /* 0x00211000ff387984 */ /* 0x004e280000000c00 */
[----:B------:R-:W1:Y:S01]  /*3890*/  LDS.128 R60, [0x2120] ;  /* 0x00212000ff3c7984 */ /* 0x000e620000000c00 */
[----:B0-----:R-:W-:-:S02]  /*38a0*/  FMUL.FTZ R119, R56, R58 ;  /* 0x0000003a38777220 */ /* 0x001fc40000410000 */
[----:B------:R-:W-:-:S03]  /*38b0*/  FFMA.FTZ R58, R57, R58, R59 ;  /* 0x0000003a393a7223 */ /* 0x000fc6000001003b */
[C---:B------:R-:W-:Y:S01]  /*38c0*/  FSEL R56, R119.reuse, R56, !P1 ;  /* 0x0000003877387208 */ /* 0x040fe20004800000 */
[-C--:B-1----:R-:W-:Y:S01]  /*38d0*/  FMUL.FTZ R119, R119, R60.reuse ;  /* 0x0000003c77777220 */ /* 0x082fe20000410000 */
[C---:B------:R-:W-:Y:S01]  /*38e0*/  FSEL R57, R58.reuse, R57, !P1 ;  /* 0x000000393a397208 */ /* 0x040fe20004800000 */
[----:B------:R-:W-:-:S03]  /*38f0*/  FFMA.FTZ R60, R58, R60, R61 ;  /* 0x0000003c3a3c7223 */ /* 0x000fc6000001003d */
[----:B------:R-:W-:Y:S01]  /*3900*/  FSEL R56, R119, R56, !P0 ;  /* 0x0000003877387208 */ /* 0x000fe20004000000 */
[----:B------:R-:W-:Y:S01]  /*3910*/  FFMA.FTZ R63, R62, R60, R63 ;  /* 0x0000003c3e3f7223 */ /* 0x000fe2000001003f */
[----:B------:R-:W-:Y:S01]  /*3920*/  FSEL R57, R60, R57, !P0 ;  /* 0x000000393c397208 */ /* 0x000fe20004000000 */
[----:B------:R-:W-:Y:S02]  /*3930*/  FMUL.FTZ R62, R62, R119 ;  /* 0x000000773e3e7220 */ /* 0x000fe40000410000 */
[C---:B------:R-:W-:Y:S02]  /*3940*/  @P3 FMUL.FTZ R56, R115.reuse, R56 ;  /* 0x0000003873383220 */ /* 0x040fe40000410000 */
[----:B------:R-:W-:-:S03]  /*3950*/  @P3 FFMA.FTZ R57, R115, R57, R116 ;  /* 0x0000003973393223 */ /* 0x000fc60000010074 */
[----:B------:R-:W-:Y:S02]  /*3960*/  @P2 MOV R115, R56 ;  /* 0x0000003800732202 */ /* 0x000fe40000000f00 */
        /* <DEDUP_REMOVED lines=10> */
.L_x_3144:
[----:B------:R-:W-:Y:S05]  /*3a10*/  BSYNC B0 ;  /* 0x0000000000007941 */ /* 0x000fea0003800000 */
.L_x_3143:
        /* <DEDUP_REMOVED lines=21> */
[----:B------:R-:W-:Y:S01]  /*3b70*/  FFMA.FTZ R96, R107, R97, R112 ;  /* 0x000000616b607223 */ /* 0x000fe20000010070 */
[----:B------:R-:W-:Y:S05]  /*3b80*/  @P0 BRA `(.L_x_3146) ;  /* 0x000000f000000947 */ /* 0x000fea0003800000 */
[----:B------:R-:W0:Y:S01]  /*3b90*/  S2UR UR6, SR_CTAID.Y ;  /* 0x00000000000679c3 */ /* 0x000e220000002600 */
[----:B------:R1:W-:Y:S07]  /*3ba0*/  STS.64 [R114.X8+0x2150], R56 ;  /* 0x0021503872007388 */ /* 0x0003ee0000008a00 */
        /* <DEDUP_REMOVED lines=13> */
.L_x_3146:
[----:B------:R-:W-:Y:S05]  /*3c80*/  BSYNC B0 ;  /* 0x0000000000007941 */ /* 0x000fea0003800000 */
.L_x_3145:
[----:B-1----:R-:W-:Y:S01]  /*3c90*/  IADD3 R114, R114, 0x1, RZ ;  /* 0x0000000172727810 */ /* 0x002fe20007ffe0ff */
[-C--:B-----5:R-:W-:Y:S02]  /*3ca0*/  FMUL.FTZ R40, R40, R113.reuse ;  /* 0x0000007128287220 */ /* 0x0a0fe40000410000 */
[-C--:B------:R-:W-:Y:S01]  /*3cb0*/  FMUL.FTZ R41, R41, R113.reuse ;  /* 0x0000007129297220 */ /* 0x080fe20000410000 */
[----:B------:R-:W-:Y:S01]  /*3cc0*/  ISETP.GE.AND P0, PT, R114, c[0x0][0x16c], PT ;  /* 0x00005b0072007a0c */ /* 0x000fe20003f06270 */
        /* <DEDUP_REMOVED lines=32> */
.L_x_3142:
[----:B------:R-:W-:Y:S01]  /*3ed0*/  BAR.SYNC.DEFER_BLOCKING 0x0 ;  /* 0x0000000000007b1d */ /* 0x000fe20000010000 */
[----:B------:R-:W-:Y:S01]  /*3ee0*/  LEA R3, R14, R3, 0x2 ;  /* 0x000000030e037211 */ /* 0x000fe200078e10ff */
[----:B------:R-:W-:Y:S01]  /*3ef0*/  IMAD R21, R15, c[0x0][0x200], RZ ;  /* 0x000080000f157a24 */ /* 0x000fe200078e02ff */
[C---:B------:R-:W-:Y:S02]  /*3f00*/  SHF.L.U32 R22, R13.reuse, 0xb, RZ ;  /* 0x0000000b0d167819 */ /* 0x040fe400000006ff */
[----:B------:R-:W-:Y:S01]  /*3f10*/  IADD3 R13, R13, 0x1, RZ ;  /* 0x000000010d0d7810 */ /* 0x000fe20007ffe0ff */
[----:B------:R-:W-:Y:S01]  /*3f20*/  IMAD R21, R16, c[0x0][0x204], R21 ;  /* 0x0000810010157a24 */ /* 0x000fe200078e0215 */
[----:B------:R-:W-:-:S02]  /*3f30*/  SHF.R.S32.HI R23, RZ, 0x1f, R22 ;  /* 0x0000001fff177819 */ /* 0x000fc40000011416 */
[----:B------:R-:W-:Y:S02]  /*3f40*/  IADD3 R6, P1, R6, 0x2000, RZ ;  /* 0x0000200006067810 */ /* 0x000fe40007f3e0ff */
[----:B------:R-:W-:Y:S01]  /*3f50*/  IADD3 R10, P2, R10, 0x2000, RZ ;  /* 0x000020000a0a7810 */ /* 0x000fe20007f5e0ff */
[----:B------:R-:W-:Y:S01]  /*3f60*/  IMAD.WIDE.U32 R22, R16, c[0x0][0x200], R22 ;  /* 0x0000800010167a25 */ /* 0x000fe200078e0016 */
[----:B------:R-:W-:Y:S02]  /*3f70*/  IADD3 R8, P3, R8, 0x2000, RZ ;  /* 0x0000200008087810 */ /* 0x000fe40007f7e0ff */
[----:B------:R-:W-:Y:S02]  /*3f80*/  IADD3.X R5, RZ, R5, RZ, P1, !PT ;  /* 0x00000005ff057210 */ /* 0x000fe40000ffe4ff */
[----:B------:R-:W-:Y:S02]  /*3f90*/  IADD3 R23, R23, R21, RZ ;  /* 0x0000001517177210 */ /* 0x000fe40007ffe0ff */
[----:B------:R-:W-:-:S02]  /*3fa0*/  IADD3.X R9, RZ, R9, RZ, P2, !PT ;  /* 0x00000009ff097210 */ /* 0x000fc400017fe4ff */
[----:B------:R-:W-:Y:S01]  /*3fb0*/  IADD3.X R7, RZ, R7, RZ, P3, !PT ;  /* 0x00000007ff077210 */ /* 0x000fe20001ffe4ff */
[----:B------:R-:W-:Y:S01]  /*3fc0*/  IMAD.WIDE.U32 R22, R20, c[0x0][0x208], R22 ;  /* 0x0000820014167a25 */ /* 0x000fe200078e0016 */
[----:B------:R-:W-:Y:S04]  /*3fd0*/  STS.128 [R3.X16], R32 ;  /* 0x0000002003007388 */ /* 0x000fe8000000cc00 */
[----:B------:R0:W-:Y:S04]  /*3fe0*/  STS.128 [R3.X16+0x10], R24 ;  /* 0x0000101803007388 */ /* 0x0001e8000000cc00 */
[----:B------:R-:W-:Y:S04]  /*3ff0*/  STS.128 [R3.X16+0x20], R28 ;  /* 0x0000201c03007388 */ /* 0x000fe8000000cc00 */
[----:B------:R1:W-:Y:S01]  /*4000*/  STS.128 [R3.X16+0x30], R36 ;  /* 0x0000302403007388 */ /* 0x0003e2000000cc00 */
[----:B------:R-:W-:-:S06]  /*4010*/  NOP ;  /* 0x0000000000007918 */ /* 0x000fcc0000000000 */
[----:B------:R-:W2:Y:S01]  /*4020*/  LDS.128 R48, [R2.X16] ;  /* 0x0000000002307984 */ /* 0x000ea2000000cc00 */
[----:B0-----:R-:W-:-:S03]  /*4030*/  LEA R24, P0, R22, c[0x0][0x258], 0x2 ;  /* 0x0000960016187a11 */ /* 0x001fc600078010ff */
[----:B------:R-:W0:Y:S04]  /*4040*/  LDS.128 R44, [R2.X16+0x200] ;  /* 0x00020000022c7984 */ /* 0x000e28000000cc00 */
[----:B------:R-:W3:Y:S01]  /*4050*/  LDS.128 R40, [R2.X16+0x400] ;  /* 0x0004000002287984 */ /* 0x000ee2000000cc00 */
[----:B-1----:R-:W-:-:S03]  /*4060*/  IMAD R3, R19, c[0x0][0x208], RZ ;  /* 0x0000820013037a24 */ /* 0x002fc600078e02ff */
[----:B------:R1:W4:Y:S01]  /*4070*/  LDS.128 R52, [R2.X16+0x600] ;  /* 0x0006000002347984 */ /* 0x000322000000cc00 */
[----:B------:R-:W-:-:S05]  /*4080*/  IMAD R3, R20, c[0x0][0x20c], R3 ;  /* 0x0000830014037a24 */ /* 0x000fca00078e0203 */
[----:B------:R-:W-:-:S04]  /*4090*/  IADD3 R3, R23, R3, RZ ;  /* 0x0000000317037210 */ /* 0x000fc80007ffe0ff */
[----:B------:R-:W-:Y:S02]  /*40a0*/  LEA.HI.X R25, R22, c[0x0][0x25c], R3, 0x2, P0 ;  /* 0x0000970016197a11 */ /* 0x000fe400000f1403 */
[----:B------:R-:W-:-:S03]  /*40b0*/  ISETP.GE.AND P0, PT, R13, c[0x0][0x174], PT ;  /* 0x00005d000d007a0c */ /* 0x000fc60003f06270 */
[----:B-1----:R-:W-:-:S05]  /*40c0*/  IMAD.WIDE R2, R12, 0x10, R24 ;  /* 0x000000100c027825 */ /* 0x002fca00078e0218 */
[----:B--2---:R1:W-:Y:S04]  /*40d0*/  STG.E.128 [R2.64], R48 ;  /* 0x0000003002007986 */ /* 0x0043e8000c101d04 */
[----:B0-----:R1:W-:Y:S04]  /*40e0*/  STG.E.128 [R2.64+0x200], R44 ;  /* 0x0002002c02007986 */ /* 0x0013e8000c101d04 */
[----:B---3--:R1:W-:Y:S04]  /*40f0*/  STG.E.128 [R2.64+0x400], R40 ;  /* 0x0004002802007986 */ /* 0x0083e8000c101d04 */
[----:B----4-:R1:W-:Y:S01]  /*4100*/  STG.E.128 [R2.64+0x600], R52 ;  /* 0x0006003402007986 */ /* 0x0103e2000c101d04 */
[----:B------:R-:W-:Y:S01]  /*4110*/  @P0 CALL.REL.NOINC `(.L_x_3148) ;  /* 0x0000001000000944 */ /* 0x000fe20003c00000 */
[----:B------:R-:W-:Y:S05]  /*4120*/  BRA `(.L_x_3149) ;  /* 0xffffc43000007947 */ /* 0x000fea000383ffff */
.L_x_3148:
[----:B------:R-:W-:Y:S05]  /*4130*/  EXIT ;  /* 0x000000000000794d */ /* 0x000fea0003800000 */
.L_x_3150:
        /* <DEDUP_REMOVED lines=12> */
.L_x_5410:


//--------------------- .text._Z25selective_scan_fwd_kernelI32Selective_Scan_fwd_kernel_traitsILi128ELi16ELi1ELb1ELb0ELb1ELb1EffEEv13SSMParamsBase --------------------------
	.section	.text._Z25selective_scan_fwd_kernelI32Selective_Scan_fwd_kernel_traitsILi128ELi16ELi1ELb1ELb0ELb1ELb1EffEEv13SSMParamsBase,"ax",@progbits
	.sectioninfo	@"SHI_REGISTERS=122"
	.align	128
        .global         _Z25selective_scan_fwd_kernelI32Selective_Scan_fwd_kernel_traitsILi128ELi16ELi1ELb1ELb0ELb1ELb1EffEEv13SSMParamsBase
        .type           _Z25selective_scan_fwd_kernelI32Selective_Scan_fwd_kernel_traitsILi128ELi16ELi1ELb1ELb0ELb1ELb1EffEEv13SSMParamsBase,@function
        .size           _Z25selective_scan_fwd_kernelI32Selective_Scan_fwd_kernel_traitsILi128ELi16ELi1ELb1ELb0ELb1ELb1EffEEv13SSMParamsBase,(.L_x_5411 - _Z25selective_scan_fwd_kernelI32Selective_Scan_fwd_kernel_traitsILi128ELi16ELi1ELb1ELb0ELb1ELb1EffEEv13SSMParamsBase)
        .other          _Z25selective_scan_fwd_kernelI32Selective_Scan_fwd_kernel_traitsILi128ELi16ELi1ELb1ELb0ELb1ELb1EffEEv13SSMParamsBase,@"STO_CUDA_ENTRY STV_DEFAULT"
_Z25selective_scan_fwd_kernelI32Selective_Scan_fwd_kernel_traitsILi128ELi16ELi1ELb1ELb0ELb1ELb1EffEEv13SSMParamsBase:
.text._Z25selective_scan_fwd_kernelI32Selective_Scan_fwd_kernel_traitsILi128ELi16ELi1ELb1ELb0ELb1ELb1EffEEv13SSMParamsBase:
        /* <DEDUP_REMOVED lines=26> */
[----:B--2---:R-:W-:-:S05]  /*01a0*/  IADD3 R8, RZ, -R7, RZ ;  /* 0x80000007ff087210 */ /* 0x004fca0007ffe0ff */
[----:B------:R-:W-:-:S04]  /*01b0*/  IMAD R11, R8, R9, RZ ;  /* 0x00000009080b7224 */ /* 0x000fc800078e02ff */
[----:B------:R-:W-:Y:S01]  /*01c0*/  IMAD.HI.U32 R7, R7, R11, R6 ;  /* 0x0000000b07077227 */ /* 0x000fe200078e0006 */
[----:B----4-:R-:W-:-:S05]  /*01d0*/  MOV R16, UR6 ;  /* 0x0000000600107c02 */ /* 0x010fca0008000f00 */
[----:B---3--:R-:W-:Y:S01]  /*01e0*/  IMAD.HI.U32 R4, R7, R2, RZ ;  /* 0x0000000207047227 */ /* 0x008fe200078e00ff */
[----:B------:R-:W-:-:S03]  /*01f0*/  SHF.R.S32.HI R14, RZ, 0x1f, R16 ;  /* 0x0000001fff0e7819 */ /* 0x000fc60000011410 */
[----:B------:R-:W-:Y:S01]  /*0200*/  IMAD.WIDE.U32 R6, R16, c[0x0][0x1b0], RZ ;  /* 0x00006c0010067a25 */ /* 0x000fe200078e00ff */
[----:B------:R-:W-:-:S03]  /*0210*/  IADD3 R0, -R4, RZ, RZ ;  /* 0x000000ff04007210 */ /* 0x000fc60007ffe1ff */
[C---:B------:R-:W-:Y:S02]  /*0220*/  IMAD R5, R14.reuse, c[0x0][0x1b0], RZ ;  /* 0x00006c000e057a24 */ /* 0x040fe400078e02ff */
[C---:B------:R-:W-:Y:S01]  /*0230*/  IMAD R0, R9.reuse, R0, R2 ;  /* 0x0000000009007224 */ /* 0x040fe200078e0202 */
[----:B------:R-:W-:Y:S01]  /*0240*/  MOV R2, c[0x0][0x174] ;  /* 0x00005d0000027a02 */ /* 0x000fe20000000f00 */
[C---:B------:R-:W-:Y:S02]  /*0250*/  IMAD R11, R14.reuse, c[0x0][0x1d0], RZ ;  /* 0x000074000e0b7a24 */ /* 0x040fe400078e02ff */
[----:B------:R-:W-:Y:S01]  /*0260*/  IMAD R13, R14, c[0x0][0x1e0], RZ ;  /* 0x000078000e0d7a24 */ /* 0x000fe200078e02ff */
[----:B------:R-:W-:Y:S01]  /*0270*/  ISETP.GT.U32.AND P2, PT, R9, R0, PT ;  /* 0x000000000900720c */ /* 0x000fe20003f44070 */
[----:B------:R-:W-:Y:S01]  /*0280*/  IMAD R5, R16, c[0x0][0x1b4], R5 ;  /* 0x00006d0010057a24 */ /* 0x000fe200078e0205 */
[----:B------:R-:W-:Y:S01]  /*0290*/  ISETP.GE.AND P4, PT, R2, 0x1, PT ;  /* 0x000000010200780c */ /* 0x000fe20003f86270 */
[----:B------:R-:W-:-:S10]  /*02a0*/  IMAD.WIDE.U32 R2, R16, c[0x0][0x1d0], RZ ;  /* 0x0000740010027a25 */ /* 0x000fd400078e00ff */
[-C--:B------:R-:W-:Y:S02]  /*02b0*/  @!P2 IADD3 R0, R0, -R9.reuse, RZ ;  /* 0x800000090000a210 */ /* 0x080fe40007ffe0ff */
[----:B------:R-:W-:Y:S02]  /*02c0*/  @!P2 IADD3 R4, R4, 0x1, RZ ;  /* 0x000000010404a810 */ /* 0x000fe40007ffe0ff */
[----:B------:R-:W-:Y:S02]  /*02d0*/  ISETP.GE.U32.AND P0, PT, R0, R9, PT ;  /* 0x000000090000720c */ /* 0x000fe40003f06070 */
[----:B------:R-:W-:-:S04]  /*02e0*/  LOP3.LUT R0, R20, c[0x0][0x178], RZ, 0x3c, !PT ;  /* 0x00005e0014007a12 */ /* 0x000fc800078e3cff */
[----:B------:R-:W-:-:S07]  /*02f0*/  ISETP.GE.AND P3, PT, R0, RZ, PT ;  /* 0x000000ff0000720c */ /* 0x000fce0003f66270 */
[----:B------:R-:W-:Y:S01]  /*0300*/  @P0 IADD3 R4, R4, 0x1, RZ ;  /* 0x0000000104040810 */ /* 0x000fe20007ffe0ff */
[----:B------:R-:W-:Y:S06]  /*0310*/  @!P4 EXIT ;  /* 0x000000000000c94d */ /* 0x000fec0003800000 */
[----:B------:R-:W0:Y:S01]  /*0320*/  S2R R15, SR_TID.X ;  /* 0x00000000000f7919 */ /* 0x000e220000002100 */
[----:B------:R-:W-:Y:S01]  /*0330*/  IADD3 R7, R7, R5, RZ ;  /* 0x0000000507077210 */ /* 0x000fe20007ffe0ff */
[C---:B------:R-:W-:Y:S01]  /*0340*/  IMAD R13, R16.reuse, c[0x0][0x1e4], R13 ;  /* 0x00007900100d7a24 */ /* 0x040fe200078e020d */
[----:B------:R-:W-:Y:S01]  /*0350*/  MOV R9, R4 ;  /* 0x0000000400097202 */ /* 0x000fe20000000f00 */
[----:B------:R-:W-:-:S03]  /*0360*/  IMAD.WIDE.U32 R4, R16, c[0x0][0x1e0], RZ ;  /* 0x0000780010047a25 */ /* 0x000fc600078e00ff */
[----:B------:R-:W-:Y:S01]  /*0370*/  @!P3 IADD3 R9, -R9, RZ, RZ ;  /* 0x000000ff0909b210 */ /* 0x000fe20007ffe1ff */
[----:B------:R-:W-:Y:S01]  /*0380*/  IMAD R11, R16, c[0x0][0x1d4], R11 ;  /* 0x00007500100b7a24 */ /* 0x000fe200078e020b */
[----:B------:R-:W-:Y:S01]  /*0390*/  IADD3 R5, R5, R13, RZ ;  /* 0x0000000d05057210 */ /* 0x000fe20007ffe0ff */
[----:B------:R-:W-:Y:S01]  /*03a0*/  IMAD R21, R19, c[0x0][0x1d8], RZ ;  /* 0x0000760013157a24 */ /* 0x000fe200078e02ff */
[----:B------:R-:W1:Y:S01]  /*03b0*/  S2R R13, SR_LANEID ;  /* 0x00000000000d7919 */ /* 0x000e620000000000 */
[----:B------:R-:W-:Y:S02]  /*03c0*/  @!P1 LOP3.LUT R9, RZ, c[0x0][0x178], RZ, 0x33, !PT ;  /* 0x00005e00ff099a12 */ /* 0x000fe400078e33ff */
[----:B------:R-:W-:Y:S01]  /*03d0*/  IADD3 R3, R3, R11, RZ ;  /* 0x0000000b03037210 */ /* 0x000fe20007ffe0ff */
[----:B------:R-:W-:Y:S01]  /*03e0*/  IMAD R11, R19, c[0x0][0x1e8], RZ ;  /* 0x00007a00130b7a24 */ /* 0x000fe200078e02ff */
[----:B------:R-:W-:Y:S01]  /*03f0*/  SHF.R.S32.HI R0, RZ, 0x1f, R9 ;  /* 0x0000001fff007819 */ /* 0x000fe20000011409 */
[----:B------:R-:W-:-:S02]  /*0400*/  IMAD R21, R20, c[0x0][0x1dc], R21 ;  /* 0x0000770014157a24 */ /* 0x000fc400078e0215 */
[----:B------:R-:W-:-:S04]  /*0410*/  IMAD.WIDE.U32 R2, R20, c[0x0][0x1d8], R2 ;  /* 0x0000760014027a25 */ /* 0x000fc800078e0002 */
[----:B------:R-:W-:Y:S01]  /*0420*/  IMAD R0, R0, c[0x0][0x1c8], RZ ;  /* 0x0000720000007a24 */ /* 0x000fe200078e02ff */
[C---:B0-----:R-:W-:Y:S01]  /*0430*/  SHF.L.U32 R12, R15.reuse, 0x2, RZ ;  /* 0x000000020f0c7819 */ /* 0x041fe200000006ff */
[----:B------:R-:W-:Y:S01]  /*0440*/  IMAD R11, R20, c[0x0][0x1ec], R11 ;  /* 0x00007b00140b7a24 */ /* 0x000fe200078e020b */
[----:B------:R-:W-:Y:S01]  /*0450*/  LEA R22, P0, R2, c[0x0][0x240], 0x2 ;  /* 0x0000900002167a11 */ /* 0x000fe200078010ff */
[----:B------:R-:W-:Y:S01]  /*0460*/  IMAD.WIDE.U32 R4, R20, c[0x0][0x1e8], R4 ;  /* 0x00007a0014047a25 */ /* 0x000fe200078e0004 */
[----:B------:R-:W-:Y:S02]  /*0470*/  LOP3.LUT R12, R12, 0xffffff80, RZ, 0xc0, !PT ;  /* 0xffffff800c0c7812 */ /* 0x000fe400078ec0ff */
[----:B------:R-:W-:Y:S01]  /*0480*/  LOP3.LUT R10, R15, 0x1f, RZ, 0xc0, !PT ;  /* 0x0000001f0f0a7812 */ /* 0x000fe200078ec0ff */
[----:B------:R-:W-:-:S04]  /*0490*/  IMAD.WIDE.U32 R6, R9, c[0x0][0x1c8], R6 ;  /* 0x0000720009067a25 */ /* 0x000fc800078e0006 */
        /* <DEDUP_REMOVED lines=9> */
[----:B------:R-:W-:Y:S02]  /*0530*/  MOV R11, RZ ;  /* 0x000000ff000b7202 */ /* 0x000fe40000000f00 */
[C---:B------:R-:W-:Y:S02]  /*0540*/  LOP3.LUT R9, R12.reuse, 0x1f, R15, 0xf8, !PT ;  /* 0x0000001f0c097812 */ /* 0x040fe400078ef80f */
[----:B-1----:R-:W-:Y:S02]  /*0550*/  IADD3 R8, R12, R13, RZ ;  /* 0x0000000d0c087210 */ /* 0x002fe40007ffe0ff */
[----:B------:R-:W-:-:S02]  /*0560*/  MOV R6, R22 ;  /* 0x0000001600067202 */ /* 0x000fc40000000f00 */
[----:B------:R-:W-:Y:S02]  /*0570*/  MOV R4, R0 ;  /* 0x0000000000047202 */ /* 0x000fe40000000f00 */
[----:B------:R-:W-:Y:S02]  /*0580*/  MOV R5, R21 ;  /* 0x0000001500057202 */ /* 0x000fe40000000f00 */
.L_x_3190:
[----:B------:R-:W-:Y:S01]  /*0590*/  BAR.SYNC.DEFER_BLOCKING 0x0 ;  /* 0x0000000000007b1d */ /* 0x000fe20000010000 */
[----:B-1----:R-:W-:-:S05]  /*05a0*/  IMAD.WIDE R22, R9, 0x10, R6 ;  /* 0x0000001009167825 */ /* 0x002fca00078e0206 */
        /* <DEDUP_REMOVED lines=80> */
.L_x_3152:
[----:B--234-:R-:W-:Y:S05]  /*0ab0*/  BSYNC B0 ;  /* 0x0000000000007941 */ /* 0x01cfea0003800000 */
.L_x_3151:
        /* <DEDUP_REMOVED lines=35> */
.L_x_3154:
[----:B------:R-:W-:Y:S05]  /*0cf0*/  BSYNC B0 ;  /* 0x0000000000007941 */ /* 0x000fea0003800000 */
.L_x_3153:
        /* <DEDUP_REMOVED lines=37> */
.L_x_3156:
[----:B------:R-:W-:Y:S05]  /*0f50*/  BSYNC B0 ;  /* 0x0000000000007941 */ /* 0x000fea0003800000 */
.L_x_3155:
        /* <DEDUP_REMOVED lines=35> */
.L_x_3158:
[----:B------:R-:W-:Y:S05]  /*1190*/  BSYNC B0 ;  /* 0x0000000000007941 */ /* 0x000fea0003800000 */
.L_x_3157:
        /* <DEDUP_REMOVED lines=37> */
.L_x_3160:
[----:B------:R-:W-:Y:S05]  /*13f0*/  BSYNC B0 ;  /* 0x0000000000007941 */ /* 0x000fea0003800000 */
.L_x_3159:
        /* <DEDUP_REMOVED lines=35> */
.L_x_3162:
[----:B------:R-:W-:Y:S05]  /*1630*/  BSYNC B0 ;  /* 0x0000000000007941 */ /* 0x000fea0003800000 */
.L_x_3161:
        /* <DEDUP_REMOVED lines=37> */
.L_x_3164:
[----:B------:R-:W-:Y:S05]  /*1890*/  BSYNC B0 ;  /* 0x0000000000007941 */ /* 0x000fea0003800000 */
.L_x_3163:
        /* <DEDUP_REMOVED lines=35> */
.L_x_3166:
[----:B------:R-:W-:Y:S05]  /*1ad0*/  BSYNC B0 ;  /* 0x0000000000007941 */ /* 0x000fea0003800000 */
.L_x_3165:
        /* <DEDUP_REMOVED lines=37> */
.L_x_3168:
[----:B------:R-:W-:Y:S05]  /*1d30*/  BSYNC B0 ;  /* 0x0000000000007941 */ /* 0x000fea0003800000 */
.L_x_3167:
        /* <DEDUP_REMOVED lines=38> */
.L_x_3170:
[----:B------:R-:W-:Y:S05]  /*1fa0*/  BSYNC B0 ;  /* 0x0000000000007941 */ /* 0x000fea0003800000 */
.L_x_3169:
        /* <DEDUP_REMOVED lines=50> */
.L_x_3172:
[----:B------:R-:W-:Y:S05]  /*22d0*/  BSYNC B0 ;  /* 0x0000000000007941 */ /* 0x000fea0003800000 */
.L_x_3171:
        /* <DEDUP_REMOVED lines=34> */
.L_x_3174:
[----:B------:R-:W-:Y:S05]  /*2500*/  BSYNC B0 ;  /* 0x0000000000007941 */ /* 0x000fea0003800000 */
.L_x_3173:
        /* <DEDUP_REMOVED lines=33> */
.L_x_3176:
[----:B------:R-:W-:Y:S05]  /*2720*/  BSYNC B0 ;  /* 0x0000000000007941 */ /* 0x000fea0003800000 */
.L_x_3175:
        /* <DEDUP_REMOVED lines=33> */
.L_x_3178:
[----:B------:R-:W-:Y:S05]  /*2940*/  BSYNC B0 ;  /* 0x0000000000007941 */ /* 0x000fea0003800000 */
.L_x_3177:
        /* <DEDUP_REMOVED lines=33> */
.L_x_3180:
[----:B------:R-:W-:Y:S05]  /*2b60*/  BSYNC B0 ;  /* 0x0000000000007941 */ /* 0x000fea0003800000 */
.L_x_3179:
        /* <DEDUP_REMOVED lines=33> */
.L_x_3182:
[----:B------:R-:W-:Y:S05]  /*2d80*/  BSYNC B0 ;  /* 0x0000000000007941 */ /* 0x000fea0003800000 */
.L_x_3181:
        /* <DEDUP_REMOVED lines=21> */
.L_x_3188:
        /* <DEDUP_REMOVED lines=174> */
.L_x_3185:
[----:B------:R-:W-:Y:S05]  /*39c0*/  BSYNC B0 ;  /* 0x0000000000007941 */ /* 0x000fea0003800000 */
.L_x_3184:
        /* <DEDUP_REMOVED lines=38> */
.L_x_3187:
[----:B------:R-:W-:Y:S05]  /*3c30*/  BSYNC B0 ;  /* 0x0000000000007941 */ /* 0x000fea0003800000 */
.L_x_3186:
        /* <DEDUP_REMOVED lines=36> */
.L_x_3183:
[----:B------:R-:W-:Y:S01]  /*3e80*/  BAR.SYNC.DEFER_BLOCKING 0x0 ;  /* 0x0000000000007b1d */ /* 0x000fe20000010000 */
[----:B------:R-:W-:Y:S01]  /*3e90*/  LEA R21, R13, R12, 0x2 ;  /* 0x0000000c0d157211 */ /* 0x000fe200078e10ff */
[C---:B------:R-:W-:Y:S01]  /*3ea0*/  IMAD R23, R14.reuse, c[0x0][0x200], RZ ;  /* 0x000080000e177a24 */ /* 0x040fe200078e02ff */
[----:B------:R-:W-:Y:S01]  /*3eb0*/  SHF.L.U32 R22, R11, 0xb, RZ ;  /* 0x0000000b0b167819 */ /* 0x000fe200000006ff */
[----:B------:R-:W-:Y:S02]  /*3ec0*/  IMAD R61, R14, c[0x0][0x1f0], RZ ;  /* 0x00007c000e3d7a24 */ /* 0x000fe400078e02ff */
[C---:B------:R-:W-:Y:S01]  /*3ed0*/  IMAD R59, R16.reuse, c[0x0][0x204], R23 ;  /* 0x00008100103b7a24 */ /* 0x040fe200078e0217 */
[----:B------:R-:W-:Y:S01]  /*3ee0*/  SHF.R.S32.HI R23, RZ, 0x1f, R22 ;  /* 0x0000001fff177819 */ /* 0x000fe20000011416 */
[----:B------:R-:W-:-:S02]  /*3ef0*/  IMAD R63, R16, c[0x0][0x1f4], R61 ;  /* 0x00007d00103f7a24 */ /* 0x000fc400078e023d */
[----:B------:R-:W-:Y:S02]  /*3f00*/  IMAD R61, R19, c[0x0][0x208], RZ ;  /* 0x00008200133d7a24 */ /* 0x000fe400078e02ff */
[----:B------:R-:W-:-:S04]  /*3f10*/  IMAD.WIDE.U32 R56, R16, c[0x0][0x200], R22 ;  /* 0x0000800010387a25 */ /* 0x000fc800078e0016 */
        /* <DEDUP_REMOVED lines=50> */
[----:B------:R3:W4:Y:S01]  /*4240*/  LDS.128 R48, [R0.X16+0x30] ;  /* 0x0000300000307984 */ /* 0x000722000000cc00 */
[----:B0-----:R-:W-:-:S02]  /*4250*/  FMUL.FTZ R69, R53, -1.4426950216293334961 ;  /* 0xbfb8aa3b35457820 */ /* 0x001fc40000410000 */
[----:B------:R-:W-:Y:S02]  /*4260*/  FMUL.FTZ R60, R54, -1.4426950216293334961 ;  /* 0xbfb8aa3b363c7820 */ /* 0x000fe40000410000 */
[----:B------:R-:W-:Y:S02]  /*4270*/  FMUL.FTZ R68, R52, -1.4426950216293334961 ;  /* 0xbfb8aa3b34447820 */ /* 0x000fe40000410000 */
[----:B-1----:R-:W-:Y:S01]  /*4280*/  FMUL.FTZ R58, R45, -1.4426950216293334961 ;  /* 0xbfb8aa3b2d3a7820 */ /* 0x002fe20000410000 */
[----:B------:R-:W0:Y:S01]  /*4290*/  MUFU.EX2 R69, R69 ;  /* 0x0000004500457308 */ /* 0x000e220000000800 */
[----:B------:R-:W-:Y:S02]  /*42a0*/  FMUL.FTZ R57, R44, -1.4426950216293334961 ;  /* 0xbfb8aa3b2c397820 */ /* 0x000fe40000410000 */
[----:B------:R-:W-:Y:S02]  /*42b0*/  FMUL.FTZ R61, R47, -1.4426950216293334961 ;  /* 0xbfb8aa3b2f3d7820 */ /* 0x000fe40000410000 */
[----:B------:R-:W-:-:S02]  /*42c0*/  FMUL.FTZ R56, R55, -1.4426950216293334961 ;  /* 0xbfb8aa3b37387820 */ /* 0x000fc40000410000 */
[----:B--2---:R-:W-:Y:S01]  /*42d0*/  FMUL.FTZ R64, R43, -1.4426950216293334961 ;  /* 0xbfb8aa3b2b407820 */ /* 0x004fe20000410000 */
[----:B------:R-:W1:Y:S01]  /*42e0*/  MUFU.EX2 R60, R60 ;  /* 0x0000003c003c7308 */ /* 0x000e620000000800 */
[----:B------:R-:W-:Y:S02]  /*42f0*/  FMUL.FTZ R62, R41, -1.4426950216293334961 ;  /* 0xbfb8aa3b293e7820 */ /* 0x000fe40000410000 */
[----:B------:R-:W-:Y:S02]  /*4300*/  FMUL.FTZ R63, R42, -1.4426950216293334961 ;  /* 0xbfb8aa3b2a3f7820 */ /* 0x000fe40000410000 */
[----:B---3--:R-:W-:Y:S02]  /*4310*/  FMUL.FTZ R0, R40, -1.4426950216293334961 ;  /* 0xbfb8aa3b28007820 */ /* 0x008fe40000410000 */
[----:B------:R-:W-:Y:S01]  /*4320*/  FMUL.FTZ R59, R46, -1.4426950216293334961 ;  /* 0xbfb8aa3b2e3b7820 */ /* 0x000fe20000410000 */
[----:B------:R-:W2:Y:S01]  /*4330*/  MUFU.EX2 R68, R68 ;  /* 0x0000004400447308 */ /* 0x000ea20000000800 */
[----:B----4-:R-:W-:-:S02]  /*4340*/  FMUL.FTZ R65, R48, -1.4426950216293334961 ;  /* 0xbfb8aa3b30417820 */ /* 0x010fc40000410000 */
        /* <DEDUP_REMOVED lines=18> */
[----:B------:R-:W-:Y:S01]  /*4470*/  MUFU.EX2 R0, R0 ;  /* 0x0000000000007308 */ /* 0x000fe20000000800 */
[----:B-1----:R-:W-:-:S07]  /*4480*/  FADD.FTZ R62, R62, 1 ;  /* 0x3f8000003e3e7421 */ /* 0x002fce0000010000 */
[----:B------:R-:W0:Y:S01]  /*4490*/  MUFU.EX2 R59, R59 ;  /* 0x0000003b003b7308 */ /* 0x000e220000000800 */
[----:B--2---:R-:W-:-:S07]  /*44a0*/  FADD.FTZ R63, R63, 1 ;  /* 0x3f8000003f3f7421 */ /* 0x004fce0000010000 */
[----:B------:R-:W1:Y:S08]  /*44b0*/  MUFU.EX2 R65, R65 ;  /* 0x0000004100417308 */ /* 0x000e700000000800 */
[----:B------:R-:W2:Y:S01]  /*44c0*/  MUFU.EX2 R66, R66 ;  /* 0x0000004200427308 */ /* 0x000ea20000000800 */
[----:B0-----:R-:W-:-:S07]  /*44d0*/  FADD.FTZ R59, R59, 1 ;  /* 0x3f8000003b3b7421 */ /* 0x001fce0000010000 */
[----:B------:R-:W0:Y:S01]  /*44e0*/  MUFU.EX2 R67, R67 ;  /* 0x0000004300437308 */ /* 0x000e220000000800 */
[----:B-1----:R-:W-:-:S07]  /*44f0*/  FADD.FTZ R65, R65, 1 ;  /* 0x3f80000041417421 */ /* 0x002fce0000010000 */
[----:B------:R-:W1:Y:S01]  /*4500*/  MUFU.EX2 R70, R70 ;  /* 0x0000004600467308 */ /* 0x000e620000000800 */
[----:B--2---:R-:W-:-:S07]  /*4510*/  FADD.FTZ R66, R66, 1 ;  /* 0x3f80000042427421 */ /* 0x004fce0000010000 */
[----:B------:R-:W-:Y:S01]  /*4520*/  MUFU.RCP R72, R69 ;  /* 0x0000004500487308 */ /* 0x000fe20000001000 */
[----:B0-----:R-:W-:-:S07]  /*4530*/  FADD.FTZ R67, R67, 1 ;  /* 0x3f80000043437421 */ /* 0x001fce0000010000 */
[----:B------:R-:W-:Y:S01]  /*4540*/  MUFU.RCP R73, R60 ;  /* 0x0000003c00497308 */ /* 0x000fe20000001000 */
[----:B-1----:R-:W-:-:S07]  /*4550*/  FADD.FTZ R70, R70, 1 ;  /* 0x3f80000046467421 */ /* 0x002fce0000010000 */
[----:B------:R-:W0:Y:S08]  /*4560*/  MUFU.RCP R71, R68 ;  /* 0x0000004400477308 */ /* 0x000e300000001000 */
[----:B------:R0:W1:Y:S08]  /*4570*/  MUFU.RCP R75, R57 ;  /* 0x00000039004b7308 */ /* 0x0000700000001000 */
[----:B------:R-:W2:Y:S01]  /*4580*/  MUFU.RCP R58, R58 ;  /* 0x0000003a003a7308 */ /* 0x000ea20000001000 */
[----:B0-----:R-:W-:-:S04]  /*4590*/  FMUL.FTZ R57, R52, R71 ;  /* 0x0000004734397220 */ /* 0x001fc80000410000 */
[----:B------:R-:W-:Y:S02]  /*45a0*/  FMUL.FTZ R32, R57, R32 ;  /* 0x0000002039207220 */ /* 0x000fe40000410000 */
[----:B------:R-:W-:Y:S01]  /*45b0*/  IMAD R57, R14, c[0x0][0x210], RZ ;  /* 0x000084000e397a24 */ /* 0x000fe200078e02ff */
[----:B------:R-:W0:Y:S03]  /*45c0*/  MUFU.RCP R68, R61 ;  /* 0x0000003d00447308 */ /* 0x000e260000001000 */
[----:B------:R-:W-:-:S05]  /*45d0*/  IMAD R57, R16, c[0x0][0x214], R57 ;  /* 0x0000850010397a24 */ /* 0x000fca00078e0239 */
[----:B------:R3:W-:Y:S01]  /*45e0*/  MUFU.RCP R74, R56 ;  /* 0x00000038004a7308 */ /* 0x0007e20000001000 */
[----:B------:R-:W-:-:S05]  /*45f0*/  IADD3 R23, R23, R57, RZ ;  /* 0x0000003917177210 */ /* 0x000fca0007ffe0ff */
[----:B------:R-:W-:Y:S02]  /*4600*/  IMAD.WIDE.U32 R22, R20, c[0x0][0x218], R22 ;  /* 0x0000860014167a25 */ /* 0x000fe400078e0016 */
[----:B------:R-:W4:Y:S02]  /*4610*/  MUFU.RCP R64, R64 ;  /* 0x0000004000407308 */ /* 0x000f240000001000 */
[----:B---3--:R-:W-:Y:S02]  /*4620*/  FADD.FTZ R56, R0, 1 ;  /* 0x3f80000000387421 */ /* 0x008fe40000010000 */
[----:B------:R-:W-:Y:S02]  /*4630*/  FMUL.FTZ R0, R53, R72 ;  /* 0x0000004835007220 */ /* 0x000fe40000410000 */
[----:B------:R-:W-:Y:S02]  /*4640*/  FMUL.FTZ R53, R54, R73 ;  /* 0x0000004936357220 */ /* 0x000fe40000410000 */
[----:B------:R-:W3:Y:S01]  /*4650*/  MUFU.RCP R62, R62 ;  /* 0x0000003e003e7308 */ /* 0x000ee20000001000 */
[----:B------:R-:W-:-:S02]  /*4660*/  FMUL.FTZ R33, R0, R33 ;  /* 0x0000002100217220 */ /* 0x000fc40000410000 */
[----:B------:R-:W-:Y:S02]  /*4670*/  FMUL.FTZ R34, R53, R34 ;  /* 0x0000002235227220 */ /* 0x000fe40000410000 */
[----:B-1----:R-:W-:Y:S02]  /*4680*/  FMUL.FTZ R53, R44, R75 ;  /* 0x0000004b2c357220 */ /* 0x002fe40000410000 */
[----:B--2---:R-:W-:Y:S01]  /*4690*/  FMUL.FTZ R0, R45, R58 ;  /* 0x0000003a2d007220 */ /* 0x004fe20000410000 */
[----:B------:R-:W1:Y:S01]  /*46a0*/  MUFU.RCP R63, R63 ;  /* 0x0000003f003f7308 */ /* 0x000e620000001000 */
[----:B0-----:R-:W-:Y:S02]  /*46b0*/  FMUL.FTZ R44, R47, R68 ;  /* 0x000000442f2c7220 */ /* 0x001fe40000410000 */
[----:B------:R-:W-:Y:S02]  /*46c0*/  FMUL.FTZ R25, R0, R25 ;  /* 0x0000001900197220 */ /* 0x000fe40000410000 */
[----:B------:R-:W-:-:S02]  /*46d0*/  FMUL.FTZ R27, R44, R27 ;  /* 0x0000001b2c1b7220 */ /* 0x000fc40000410000 */
[----:B----4-:R-:W-:Y:S01]  /*46e0*/  FMUL.FTZ R44, R43, R64 ;  /* 0x000000402b2c7220 */ /* 0x010fe20000410000 */
[----:B------:R-:W0:Y:S01]  /*46f0*/  MUFU.RCP R69, R56 ;  /* 0x0000003800457308 */ /* 0x000e220000001000 */
[----:B---3--:R-:W-:Y:S02]  /*4700*/  FMUL.FTZ R0, R41, R62 ;  /* 0x0000003e29007220 */ /* 0x008fe40000410000 */
[----:B------:R-:W-:Y:S02]  /*4710*/  FMUL.FTZ R52, R55, R74 ;  /* 0x0000004a37347220 */ /* 0x000fe40000410000 */
[----:B------:R-:W-:Y:S02]  /*4720*/  FMUL.FTZ R29, R0, R29 ;  /* 0x0000001d001d7220 */ /* 0x000fe40000410000 */
[----:B------:R-:W-:Y:S01]  /*4730*/  FMUL.FTZ R35, R52, R35 ;  /* 0x0000002334237220 */ /* 0x000fe20000410000 */
[----:B------:R-:W2:Y:S01]  /*4740*/  MUFU.RCP R59, R59 ;  /* 0x0000003b003b7308 */ /* 0x000ea20000001000 */
[----:B------:R-:W-:Y:S01]  /*4750*/  BAR.SYNC.DEFER_BLOCKING 0x0 ;  /* 0x0000000000007b1d */ /* 0x000fe20000010000 */
[----:B-1----:R-:W-:-:S02]  /*4760*/  FMUL.FTZ R43, R42, R63 ;  /* 0x0000003f2a2b7220 */ /* 0x002fc40000410000 */
[----:B------:R-:W-:Y:S02]  /*4770*/  FMUL.FTZ R24, R53, R24 ;  /* 0x0000001835187220 */ /* 0x000fe40000410000 */
[----:B------:R-:W-:Y:S02]  /*4780*/  FMUL.FTZ R30, R43, R30 ;  /* 0x0000001e2b1e7220 */ /* 0x000fe40000410000 */
[----:B------:R-:W1:Y:S01]  /*4790*/  MUFU.RCP R65, R65 ;  /* 0x0000004100417308 */ /* 0x000e620000001000 */
[----:B0-----:R-:W-:Y:S02]  /*47a0*/  FMUL.FTZ R41, R40, R69 ;  /* 0x0000004528297220 */ /* 0x001fe40000410000 */
[----:B------:R-:W-:Y:S02]  /*47b0*/  FMUL.FTZ R31, R44, R31 ;  /* 0x0000001f2c1f7220 */ /* 0x000fe40000410000 */
[----:B------:R-:W-:-:S03]  /*47c0*/  FMUL.FTZ R28, R41, R28 ;  /* 0x0000001c291c7220 */ /* 0x000fc60000410000 */
[----:B------:R-:W0:Y:S01]  /*47d0*/  MUFU.RCP R66, R66 ;  /* 0x0000004200427308 */ /* 0x000e220000001000 */
[----:B--2---:R-:W-:-:S04]  /*47e0*/  FMUL.FTZ R45, R46, R59 ;  /* 0x0000003b2e2d7220 */ /* 0x004fc80000410000 */
[----:B------:R-:W-:-:S03]  /*47f0*/  FMUL.FTZ R26, R45, R26 ;  /* 0x0000001a2d1a7220 */ /* 0x000fc60000410000 */
[----:B------:R-:W2:Y:S01]  /*4800*/  MUFU.RCP R67, R67 ;  /* 0x0000004300437308 */ /* 0x000ea20000001000 */
[----:B-1----:R-:W-:Y:S01]  /*4810*/  FMUL.FTZ R41, R48, R65 ;  /* 0x0000004130297220 */ /* 0x002fe20000410000 */
[----:B------:R-:W-:Y:S03]  /*4820*/  STS.128 [R21.X16], R32 ;  /* 0x0000002015007388 */ /* 0x000fe6000000cc00 */
[----:B------:R-:W-:Y:S01]  /*4830*/  FMUL.FTZ R52, R41, R36 ;  /* 0x0000002429347220 */ /* 0x000fe20000410000 */
[----:B------:R1:W-:Y:S02]  /*4840*/  STS.128 [R21.X16+0x10], R24 ;  /* 0x0000101815007388 */ /* 0x0003e4000000cc00 */
[----:B------:R-:W3:Y:S01]  /*4850*/  MUFU.RCP R70, R70 ;  /* 0x0000004600467308 */ /* 0x000ee20000001000 */
[----:B0-----:R-:W-:Y:S01]  /*4860*/  FMUL.FTZ R0, R49, R66 ;  /* 0x0000004231007220 */ /* 0x001fe20000410000 */
[----:B------:R-:W-:Y:S03]  /*4870*/  STS.128 [R21.X16+0x20], R28 ;  /* 0x0000201c15007388 */ /* 0x000fe6000000cc00 */
[----:B------:R-:W-:-:S02]  /*4880*/  FMUL.FTZ R53, R0, R37 ;  /* 0x0000002500357220 */ /* 0x000fc40000410000 */
[----:B--2---:R-:W-:-:S04]  /*4890*/  FMUL.FTZ R43, R50, R67 ;  /* 0x00000043322b7220 */ /* 0x004fc80000410000 */
[----:B------:R-:W-:Y:S02]  /*48a0*/  FMUL.FTZ R54, R43, R38 ;  /* 0x000000262b367220 */ /* 0x000fe40000410000 */
[----:B-1----:R-:W-:Y:S01]  /*48b0*/  IMAD R25, R19, c[0x0][0x218], RZ ;  /* 0x0000860013197a24 */ /* 0x002fe200078e02ff */
[----:B------:R-:W-:Y:S01]  /*48c0*/  LEA R24, P0, R22, c[0x0][0x270], 0x2 ;  /* 0x00009c0016187a11 */ /* 0x000fe200078010ff */
[----:B---3--:R-:W-:-:S04]  /*48d0*/  FMUL.FTZ R40, R51, R70 ;  /* 0x0000004633287220 */ /* 0x008fc80000410000 */
[----:B------:R-:W-:-:S05]  /*48e0*/  FMUL.FTZ R55, R40, R39 ;  /* 0x0000002728377220 */ /* 0x000fca0000410000 */
[----:B------:R0:W-:Y:S01]  /*48f0*/  STS.128 [R21.X16+0x30], R52 ;  /* 0x0000303415007388 */ /* 0x0001e2000000cc00 */
[----:B------:R-:W-:-:S06]  /*4900*/  NOP ;  /* 0x0000000000007918 */ /* 0x000fcc0000000000 */
[----:B------:R-:W1:Y:S04]  /*4910*/  LDS.128 R36, [R8.X16] ;  /* 0x0000000008247984 */ /* 0x000e68000000cc00 */
[----:B------:R-:W2:Y:S04]  /*4920*/  LDS.128 R40, [R8.X16+0x200] ;  /* 0x0002000008287984 */ /* 0x000ea8000000cc00 */
[----:B------:R-:W3:Y:S01]  /*4930*/  LDS.128 R44, [R8.X16+0x400] ;  /* 0x00040000082c7984 */ /* 0x000ee2000000cc00 */
[----:B0-----:R-:W-:-:S03]  /*4940*/  IMAD R21, R20, c[0x0][0x21c], R25 ;  /* 0x0000870014157a24 */ /* 0x001fc600078e0219 */
[----:B------:R-:W0:Y:S02]  /*4950*/  LDS.128 R48, [R8.X16+0x600] ;  /* 0x0006000008307984 */ /* 0x000e24000000cc00 */
[----:B------:R-:W-:-:S04]  /*4960*/  IADD3 R21, R23, R21, RZ ;  /* 0x0000001517157210 */ /* 0x000fc80007ffe0ff */
[----:B------:R-:W-:Y:S02]  /*4970*/  LEA.HI.X R25, R22, c[0x0][0x274], R21, 0x2, P0 ;  /* 0x00009d0016197a11 */ /* 0x000fe400000f1415 */
[----:B------:R-:W-:-:S03]  /*4980*/  ISETP.GE.AND P0, PT, R11, c[0x0][0x174], PT ;  /* 0x00005d000b007a0c */ /* 0x000fc60003f06270 */
[----:B------:R-:W-:-:S05]  /*4990*/  IMAD.WIDE R22, R9, 0x10, R24 ;  /* 0x0000001009167825 */ /* 0x000fca00078e0218 */
[----:B-1----:R1:W-:Y:S04]  /*49a0*/  STG.E.128 [R22.64], R36 ;  /* 0x0000002416007986 */ /* 0x0023e8000c101d04 */
[----:B--2---:R1:W-:Y:S04]  /*49b0*/  STG.E.128 [R22.64+0x200], R40 ;  /* 0x0002002816007986 */ /* 0x0043e8000c101d04 */
[----:B---3--:R1:W-:Y:S04]  /*49c0*/  STG.E.128 [R22.64+0x400], R44 ;  /* 0x0004002c16007986 */ /* 0x0083e8000c101d04 */
[----:B0-----:R1:W-:Y:S01]  /*49d0*/  STG.E.128 [R22.64+0x600], R48 ;  /* 0x0006003016007986 */ /* 0x0013e2000c101d04 */
[----:B------:R-:W-:Y:S01]  /*49e0*/  @P0 CALL.REL.NOINC `(.L_x_3189) ;  /* 0x0000001000000944 */ /* 0x000fe20003c00000 */
[----:B------:R-:W-:Y:S05]  /*49f0*/  BRA `(.L_x_3190) ;  /* 0xffffbb9000007947 */ /* 0x000fea000383ffff */
.L_x_3189:
[----:B------:R-:W-:Y:S05]  /*4a00*/  EXIT ;  /* 0x000000000000794d */ /* 0x000fea0003800000 */
.L_x_3191:
        /* <DEDUP_REMOVED lines=15> */
.L_x_5411:


//--------------------- .text._Z25selective_scan_fwd_kernelI32Selective_Scan_fwd_kernel_traitsILi128ELi16ELi1ELb1ELb1ELb0ELb0EffEEv13SSMParamsBase --------------------------
	.section	.text._Z25selective_scan_fwd_kernelI32Selective_Scan_fwd_kernel_traitsILi128ELi16ELi1ELb1ELb1ELb0ELb0EffEEv13SSMParamsBase,"ax",@progbits
	.sectioninfo	@"SHI_REGISTERS=122"
	.align	128
        .global         _Z25selective_scan_fwd_kernelI32Selective_Scan_fwd_kernel_traitsILi128ELi16ELi1ELb1ELb1ELb0ELb0EffEEv13SSMParamsBase
        .type           _Z25selective_scan_fwd_kernelI32Selective_Scan_fwd_kernel_traitsILi128ELi16ELi1ELb1ELb1ELb0ELb0EffEEv13SSMParamsBase,@function
        .size           _Z25selective_scan_fwd_kernelI32Selective_Scan_fwd_kernel_traitsILi128ELi16ELi1ELb1ELb1ELb0ELb0EffEEv13SSMParamsBase,(.L_x_5412 - _Z25selective_scan_fwd_kernelI32Selective_Scan_fwd_kernel_traitsILi128ELi16ELi1ELb1ELb1ELb0ELb0EffEEv13SSMParamsBase)
        .other          _Z25selective_scan_fwd_kernelI32Selective_Scan_fwd_kernel_traitsILi128ELi16ELi1ELb1ELb1ELb0ELb0EffEEv13SSMParamsBase,@"STO_CUDA_ENTRY STV_DEFAULT"
_Z25selective_scan_fwd_kernelI32Selective_Scan_fwd_kernel_traitsILi128ELi16ELi1ELb1ELb1ELb0ELb0EffEEv13SSMParamsBase:
.text._Z25selective_scan_fwd_kernelI32Selective_Scan_fwd_kernel_traitsILi128ELi16ELi1ELb1ELb1ELb0ELb0EffEEv13SSMParamsBase:
        /* <DEDUP_REMOVED lines=86> */
.L_x_3231:
[----:B------:R-:W-:Y:S01]  /*0560*/  BAR.SYNC.DEFER_BLOCKING 0x0 ;  /* 0x0000000000007b1d */ /* 0x000fe20000010000 */
[----:B0-----:R-:W-:Y:S02]  /*0570*/  MOV R2, R10 ;  /* 0x0000000a00027202 */ /* 0x001fe40000000f00 */
        /* <DEDUP_REMOVED lines=87> */
.L_x_3193:
[----:B--234-:R-:W-:Y:S05]  /*0af0*/  BSYNC B0 ;  /* 0x0000000000007941 */ /* 0x01cfea0003800000 */
.L_x_3192:
        /* <DEDUP_REMOVED lines=37> */
.L_x_3195:
[----:B------:R-:W-:Y:S05]  /*0d50*/  BSYNC B0 ;  /* 0x0000000000007941 */ /* 0x000fea0003800000 */
.L_x_3194:
        /* <DEDUP_REMOVED lines=35> */
.L_x_3197:
[----:B------:R-:W-:Y:S05]  /*0f90*/  BSYNC B0 ;  /* 0x0000000000007941 */ /* 0x000fea0003800000 */
.L_x_3196:
        /* <DEDUP_REMOVED lines=37> */
.L_x_3199:
[----:B------:R-:W-:Y:S05]  /*11f0*/  BSYNC B0 ;  /* 0x0000000000007941 */ /* 0x000fea0003800000 */
.L_x_3198:
        /* <DEDUP_REMOVED lines=35> */
.L_x_3201:
[----:B------:R-:W-:Y:S05]  /*1430*/  BSYNC B0 ;  /* 0x0000000000007941 */ /* 0x000fea0003800000 */
.L_x_3200:
        /* <DEDUP_REMOVED lines=37> */
.L_x_3203:
[----:B------:R-:W-:Y:S05]  /*1690*/  BSYNC B0 ;  /* 0x0000000000007941 */ /* 0x000fea0003800000 */
.L_x_3202:
        /* <DEDUP_REMOVED lines=35> */
.L_x_3205:
[----:B------:R-:W-:Y:S05]  /*18d0*/  BSYNC B0 ;  /* 0x0000000000007941 */ /* 0x000fea0003800000 */
.L_x_3204:
        /* <DEDUP_REMOVED lines=37> */
.L_x_3207:
[----:B------:R-:W-:Y:S05]  /*1b30*/  BSYNC B0 ;  /* 0x0000000000007941 */ /* 0x000fea0003800000 */
.L_x_3206:
        /* <DEDUP_REMOVED lines=35> */
.L_x_3209:
[----:B------:R-:W-:Y:S05]  /*1d70*/  BSYNC B0 ;  /* 0x0000000000007941 */ /* 0x000fea0003800000 */
.L_x_3208:
        /* <DEDUP_REMOVED lines=42> */
.L_x_3211:
[----:B------:R-:W-:Y:S05]  /*2020*/  BSYNC B0 ;  /* 0x0000000000007941 */ /* 0x000fea0003800000 */
.L_x_3210:
        /* <DEDUP_REMOVED lines=33> */
.L_x_3213:
[----:B------:R-:W-:Y:S05]  /*2240*/  BSYNC B0 ;  /* 0x0000000000007941 */ /* 0x000fea0003800000 */
.L_x_3212:
        /* <DEDUP_REMOVED lines=33> */
.L_x_3215:
[----:B------:R-:W-:Y:S05]  /*2460*/  BSYNC B0 ;  /* 0x0000000000007941 */ /* 0x000fea0003800000 */
.L_x_3214:
        /* <DEDUP_REMOVED lines=33> */
.L_x_3217:
[----:B------:R-:W-:Y:S05]  /*2680*/  BSYNC B0 ;  /* 0x0000000000007941 */ /* 0x000fea0003800000 */
.L_x_3216:
        /* <DEDUP_REMOVED lines=33> */
.L_x_3219:
[----:B------:R-:W-:Y:S05]  /*28a0*/  BSYNC B0 ;  /* 0x0000000000007941 */ /* 0x000fea0003800000 */
.L_x_3218:
        /* <DEDUP_REMOVED lines=33> */
.L_x_3221:
[----:B------:R-:W-:Y:S05]  /*2ac0*/  BSYNC B0 ;  /* 0x0000000000007941 */ /* 0x000fea0003800000 */
.L_x_3220:
        /* <DEDUP_REMOVED lines=33> */
.L_x_3223:
[----:B------:R-:W-:Y:S05]  /*2ce0*/  BSYNC B0 ;  /* 0x0000000000007941 */ /* 0x000fea0003800000 */
.L_x_3222:
        /* <DEDUP_REMOVED lines=36> */
.L_x_3229:
[----:B------:R-:W-:Y:S01]  /*2f30*/  IMAD R27, R19, c[0x0][0x180], RZ ;  /* 0x00006000131b7a24 */ /* 0x000fe200078e02ff */
[----:B------:R-:W-:Y:S01]  /*2f40*/  SHF.R.S32.HI R91, RZ, 0x1f, R90 ;  /* 0x0000001fff5b7819 */ /* 0x000fe2000001145a */
[----:B------:R-:W-:-:S04]  /*2f50*/  IMAD.WIDE.U32 R24, R20, c[0x0][0x180], RZ ;  /* 0x0000600014187a25 */ /* 0x000fc800078e00ff */
[----:B------:R-:W-:Y:S02]  /*2f60*/  IMAD R27, R20, c[0x0][0x184], R27 ;  /* 0x00006100141b7a24 */ /* 0x000fe400078e021b */
[C---:B------:R-:W-:Y:S02]  /*2f70*/  IMAD R29, R91.reuse, c[0x0][0x188], RZ ;  /* 0x000062005b1d7a24 */ /* 0x040fe400078e02ff */
[----:B------:R-:W-:Y:S01]  /*2f80*/  IMAD R31, R91, c[0x0][0x1a0], RZ ;  /* 0x000068005b1f7a24 */ /* 0x000fe200078e02ff */
[----:B------:R-:W-:Y:S01]  /*2f90*/  IADD3 R25, R25, R27, RZ ;  /* 0x0000001b19197210 */ /* 0x000fe20007ffe0ff */
[C---:B------:R-:W-:Y:S02]  /*2fa0*/  IMAD R29, R90.reuse, c[0x0][0x18c], R29 ;  /* 0x000063005a1d7a24 */ /* 0x040fe400078e021d */
[C---:B------:R-:W-:Y:S02]  /*2fb0*/  IMAD R31, R90.reuse, c[0x0][0x1a4], R31 ;  /* 0x000069005a1f7a24 */ /* 0x040fe400078e021f */
[----:B------:R-:W-:-:S04]  /*2fc0*/  IMAD.WIDE.U32 R26, R90, c[0x0][0x188], R24 ;  /* 0x000062005a1a7a25 */ /* 0x000fc800078e0018 */
[----:B------:R-:W-:Y:S01]  /*2fd0*/  IMAD.WIDE.U32 R24, R90, c[0x0][0x1a0], RZ ;  /* 0x000068005a187a25 */ /* 0x000fe200078e00ff */
[----:B------:R-:W-:Y:S02]  /*2fe0*/  IADD3 R27, R27, R29, RZ ;  /* 0x0000001d1b1b7210 */ /* 0x000fe40007ffe0ff */
[C---:B------:R-:W-:Y:S02]  /*2ff0*/  LEA R58, P0, R26.reuse, c[0x0][0x220], 0x2 ;  /* 0x000088001a3a7a11 */ /* 0x040fe400078010ff */
[----:B------:R-:W-:Y:S02]  /*3000*/  IADD3 R25, R25, R31, RZ ;  /* 0x0000001f19197210 */ /* 0x000fe40007ffe0ff */
[----:B------:R-:W-:Y:S02]  /*3010*/  LEA.HI.X R59, R26, c[0x0][0x224], R27, 0x2, P0 ;  /* 0x000089001a3b7a11 */ /* 0x000fe400000f141b */
[----:B------:R-:W-:-:S03]  /*3020*/  LEA R56, P0, R24, R6, 0x2 ;  /* 0x0000000618387211 */ /* 0x000fc600078010ff */
[----:B------:R-:W2:Y:S01]  /*3030*/  LDG.E R58, [R58.64] ;  /* 0x000000043a3a7981 */ /* 0x000ea2000c1e1900 */
[----:B------:R-:W-:-:S05]  /*3040*/  LEA.HI.X R57, R24, R5, R25, 0x2, P0 ;  /* 0x0000000518397211 */ /* 0x000fca00000f1419 */
[----:B------:R-:W-:-:S05]  /*3050*/  IMAD.WIDE R56, R12, 0x10, R56 ;  /* 0x000000100c387825 */ /* 0x000fca00078e0238 */
[----:B------:R-:W3:Y:S04]  /*3060*/  LDG.E.128 R24, [R56.64] ;  /* 0x0000000438187981 */ /* 0x000ee8000c1e1d00 */
[----:B------:R-:W4:Y:S04]  /*3070*/  LDG.E.128 R28, [R56.64+0x200] ;  /* 0x00020004381c7981 */ /* 0x000f28000c1e1d00 */
[----:B0-----:R-:W4:Y:S04]  /*3080*/  LDG.E.128 R32, [R56.64+0x400] ;  /* 0x0004000438207981 */ /* 0x001f28000c1e1d00 */
[----:B------:R-:W4:Y:S01]  /*3090*/  LDG.E.128 R36, [R56.64+0x600] ;  /* 0x0006000438247981 */ /* 0x000f22000c1e1d00 */
[----:B------:R-:W-:Y:S01]  /*30a0*/  ISETP.GE.AND P0, PT, R14, 0x1, PT ;  /* 0x000000010e00780c */ /* 0x000fe20003f06270 */
[----:B------:R-:W-:-:S04]  /*30b0*/  IMAD R91, R91, c[0x0][0x1c0], RZ ;  /* 0x000070005b5b7a24 */ /* 0x000fc800078e02ff */
[----:B------:R-:W-:Y:S01]  /*30c0*/  IMAD R91, R90, c[0x0][0x1c4], R91 ;  /* 0x000071005a5b7a24 */ /* 0x000fe200078e025b */
[----:B------:R-:W-:Y:S01]  /*30d0*/  ISETP.NE.AND P2, PT, R14, 0x1f, PT ;  /* 0x0000001f0e00780c */ /* 0x000fe20003f45270 */
[----:B--2---:R-:W-:-:S04]  /*30e0*/  FMUL.FTZ R101, R58, 1.4426950216293334961 ;  /* 0x3fb8aa3b3a657820 */ /* 0x004fc80000410000 */
[C---:B------:R-:W-:Y:S02]  /*30f0*/  FMUL.FTZ R89, R101.reuse, R22 ;  /* 0x0000001665597220 */ /* 0x040fe40000410000 */
[C---:B------:R-:W-:Y:S02]  /*3100*/  FMUL.FTZ R92, R101.reuse, R21 ;  /* 0x00000015655c7220 */ /* 0x040fe40000410000 */
[C---:B------:R-:W-:Y:S02]  /*3110*/  FMUL.FTZ R96, R101.reuse, R23 ;  /* 0x0000001765607220 */ /* 0x040fe40000410000 */
[----:B------:R-:W-:Y:S01]  /*3120*/  MUFU.EX2 R89, R89 ;  /* 0x0000005900597308 */ /* 0x000fe20000000800 */
[----:B---3--:R-:W-:Y:S01]  /*3130*/  STS.128 [R2.X16], R24 ;  /* 0x0000001802007388 */ /* 0x008fe2000000cc00 */
[C---:B------:R-:W-:Y:S02]  /*3140*/  FMUL.FTZ R95, R101.reuse, R60 ;  /* 0x0000003c655f7220 */ /* 0x040fe40000410000 */
[C---:B------:R-:W-:Y:S01]  /*3150*/  FMUL.FTZ R94, R101.reuse, R61 ;  /* 0x0000003d655e7220 */ /* 0x040fe20000410000 */
[----:B----4-:R-:W-:Y:S01]  /*3160*/  STS.128 [R2.X16+0x200], R28 ;  /* 0x0002001c02007388 */ /* 0x010fe2000000cc00 */
[----:B------:R-:W-:-:S02]  /*3170*/  FMUL.FTZ R93, R101, R62 ;  /* 0x0000003e655d7220 */ /* 0x000fc40000410000 */
[----:B------:R-:W0:Y:S01]  /*3180*/  MUFU.EX2 R92, R92 ;  /* 0x0000005c005c7308 */ /* 0x000e220000000800 */
[----:B------:R-:W-:Y:S01]  /*3190*/  STS.128 [R2.X16+0x400], R32 ;  /* 0x0004002002007388 */ /* 0x000fe2000000cc00 */
[C---:B------:R-:W-:Y:S02]  /*31a0*/  FMUL.FTZ R100, R101.reuse, R67 ;  /* 0x0000004365647220 */ /* 0x040fe40000410000 */
[----:B------:R-:W-:Y:S01]  /*31b0*/  FMUL.FTZ R105, R101, R70 ;  /* 0x0000004665697220 */ /* 0x000fe20000410000 */
[----:B------:R1:W-:Y:S01]  /*31c0*/  STS.128 [R2.X16+0x600], R36 ;  /* 0x0006002402007388 */ /* 0x0003e2000000cc00 */
[----:B------:R-:W-:-:S06]  /*31d0*/  NOP ;  /* 0x0000000000007918 */ /* 0x000fcc0000000000 */
[----:B------:R-:W2:Y:S01]  /*31e0*/  LDS.128 R56, [R0.X16] ;  /* 0x0000000000387984 */ /* 0x000ea2000000cc00 */
[----:B------:R-:W3:Y:S01]  /*31f0*/  MUFU.EX2 R96, R96 ;  /* 0x0000006000607308 */ /* 0x000ee20000000800 */
[----:B------:R-:W-:Y:S02]  /*3200*/  FMUL.FTZ R108, R101, R71 ;  /* 0x00000047656c7220 */ /* 0x000fe40000410000 */
[----:B------:R-:W4:Y:S01]  /*3210*/  LDS.128 R24, [R0.X16+0x10] ;  /* 0x0000100000187984 */ /* 0x000f22000000cc00 */
[----:B0-----:R-:W-:-:S03]  /*3220*/  FMUL.FTZ R103, R92, R89 ;  /* 0x000000595c677220 */ /* 0x001fc60000410000 */
[----:B------:R-:W0:Y:S01]  /*3230*/  LDS.128 R28, [R0.X16+0x20] ;  /* 0x00002000001c7984 */ /* 0x000e22000000cc00 */
[----:B------:R-:W0:Y:S01]  /*3240*/  MUFU.EX2 R95, R95 ;  /* 0x0000005f005f7308 */ /* 0x000e220000000800 */
[C---:B-1----:R-:W-:Y:S02]  /*3250*/  FMUL.FTZ R39, R101.reuse, R63 ;  /* 0x0000003f65277220 */ /* 0x042fe40000410000 */
[----:B------:R-:W1:Y:S01]  /*3260*/  LDS.128 R32, [R0.X16+0x30] ;  /* 0x0000300000207984 */ /* 0x000e62000000cc00 */
[C---:B------:R-:W-:Y:S02]  /*3270*/  FMUL.FTZ R38, R101.reuse, R64 ;  /* 0x0000004065267220 */ /* 0x040fe40000410000 */
[C---:B------:R-:W-:Y:S02]  /*3280*/  FMUL.FTZ R37, R101.reuse, R65 ;  /* 0x0000004165257220 */ /* 0x040fe40000410000 */
[----:B------:R-:W0:Y:S01]  /*3290*/  MUFU.EX2 R94, R94 ;  /* 0x0000005e005e7308 */ /* 0x000e220000000800 */
[----:B------:R-:W-:-:S07]  /*32a0*/  FMUL.FTZ R36, R101, R66 ;  /* 0x0000004265247220 */ /* 0x000fce0000410000 */
[----:B------:R-:W0:Y:S08]  /*32b0*/  MUFU.EX2 R93, R93 ;  /* 0x0000005d005d7308 */ /* 0x000e300000000800 */
[----:B------:R-:W0:Y:S01]  /*32c0*/  MUFU.EX2 R39, R39 ;  /* 0x0000002700277308 */ /* 0x000e220000000800 */
[----:B--2---:R-:W-:-:S07]  /*32d0*/  FMUL.FTZ R56, R75, R56 ;  /* 0x000000384b387220 */ /* 0x004fce0000410000 */
[----:B------:R-:W2:Y:S01]  /*32e0*/  MUFU.EX2 R38, R38 ;  /* 0x0000002600267308 */ /* 0x000ea20000000800 */
[----:B------:R-:W-:Y:S02]  /*32f0*/  FMUL.FTZ R98, R74, R57 ;  /* 0x000000394a627220 */ /* 0x000fe40000410000 */
[----:B------:R-:W-:Y:S02]  /*3300*/  FMUL.FTZ R97, R73, R58 ;  /* 0x0000003a49617220 */ /* 0x000fe40000410000 */
[----:B------:R-:W-:Y:S02]  /*3310*/  FFMA.FTZ R99, R56, R89, R98 ;  /* 0x0000005938637223 */ /* 0x000fe40000010062 */
[----:B------:R-:W-:Y:S01]  /*3320*/  FMUL.FTZ R58, R76, R59 ;  /* 0x0000003b4c3a7220 */ /* 0x000fe20000410000 */
[----:B------:R1:W-:Y:S01]  /*3330*/  MUFU.EX2 R57, R100 ;  /* 0x0000006400397308 */ /* 0x0003e20000000800 */
[----:B---3--:R-:W-:Y:S02]  /*3340*/  FFMA.FTZ R102, R96, R99, R97 ;  /* 0x0000006360667223 */ /* 0x008fe40000010061 */
[----:B----4-:R-:W-:-:S02]  /*3350*/  FMUL.FTZ R99, R79, R24 ;  /* 0x000000184f637220 */ /* 0x010fc40000410000 */
[----:B------:R-:W-:Y:S02]  /*3360*/  FMUL.FTZ R24, R96, R103 ;  /* 0x0000006760187220 */ /* 0x000fe40000410000 */
[C---:B0-----:R-:W-:Y:S01]  /*3370*/  FFMA.FTZ R103, R95.reuse, R102, R58 ;  /* 0x000000665f677223 */ /* 0x041fe2000001003a */
[----:B------:R-:W0:Y:S01]  /*3380*/  MUFU.EX2 R37, R37 ;  /* 0x0000002500257308 */ /* 0x000e220000000800 */
[----:B-1----:R-:W-:Y:S02]  /*3390*/  FMUL.FTZ R100, R78, R25 ;  /* 0x000000194e647220 */ /* 0x002fe40000410000 */
[----:B------:R-:W-:Y:S02]  /*33a0*/  FMUL.FTZ R25, R95, R24 ;  /* 0x000000185f197220 */ /* 0x000fe40000410000 */
[C---:B------:R-:W-:Y:S02]  /*33b0*/  FFMA.FTZ R103, R94.reuse, R103, R99 ;  /* 0x000000675e677223 */ /* 0x040fe40000010063 */
[----:B------:R-:W-:Y:S01]  /*33c0*/  FMUL.FTZ R24, R94, R25 ;  /* 0x000000195e187220 */ /* 0x000fe20000410000 */
[----:B------:R-:W1:Y:S01]  /*33d0*/  MUFU.EX2 R36, R36 ;  /* 0x0000002400247308 */ /* 0x000e620000000800 */
[----:B------:R-:W-:-:S02]  /*33e0*/  FMUL.FTZ R104, R77, R26 ;  /* 0x0000001a4d687220 */ /* 0x000fc40000410000 */
[----:B------:R-:W-:Y:S02]  /*33f0*/  FFMA.FTZ R25, R93, R103, R100 ;  /* 0x000000675d197223 */ /* 0x000fe40000010064 */
[----:B------:R-:W-:Y:S02]  /*3400*/  FMUL.FTZ R59, R101, R68 ;  /* 0x00000044653b7220 */ /* 0x000fe40000410000 */
[----:B------:R-:W-:Y:S01]  /*3410*/  FMUL.FTZ R103, R80, R27 ;  /* 0x0000001b50677220 */ /* 0x000fe20000410000 */
[----:B------:R-:W-:Y:S01]  /*3420*/  MUFU.EX2 R105, R105 ;  /* 0x0000006900697308 */ /* 0x000fe20000000800 */
[----:B------:R-:W-:Y:S02]  /*3430*/  FMUL.FTZ R24, R93, R24 ;  /* 0x000000185d187220 */ /* 0x000fe40000410000 */
[----:B------:R-:W-:Y:S02]  /*3440*/  FFMA.FTZ R26, R39, R25, R104 ;  /* 0x00000019271a7223 */ /* 0x000fe40000010068 */
[----:B------:R-:W-:-:S02]  /*3450*/  FMUL.FTZ R102, R101, R69 ;  /* 0x0000004565667220 */ /* 0x000fc40000410000 */
[----:B------:R-:W-:Y:S01]  /*3460*/  FMUL.FTZ R106, R83, R28 ;  /* 0x0000001c536a7220 */ /* 0x000fe20000410000 */
[----:B------:R-:W3:Y:S01]  /*3470*/  MUFU.EX2 R59, R59 ;  /* 0x0000003b003b7308 */ /* 0x000ee20000000800 */
[----:B------:R-:W-:Y:S02]  /*3480*/  FMUL.FTZ R25, R39, R24 ;  /* 0x0000001827197220 */ /* 0x000fe40000410000 */
[----:B--2---:R-:W-:Y:S02]  /*3490*/  FFMA.FTZ R26, R38, R26, R103 ;  /* 0x0000001a261a7223 */ /* 0x004fe40000010067 */
[----:B------:R-:W-:Y:S02]  /*34a0*/  FMUL.FTZ R107, R82, R29 ;  /* 0x0000001d526b7220 */ /* 0x000fe40000410000 */
[----:B------:R-:W-:Y:S01]  /*34b0*/  FMUL.FTZ R24, R38, R25 ;  /* 0x0000001926187220 */ /* 0x000fe20000410000 */
[----:B------:R-:W2:Y:S01]  /*34c0*/  MUFU.EX2 R102, R102 ;  /* 0x0000006600667308 */ /* 0x000ea20000000800 */
[----:B0-----:R-:W-:-:S02]  /*34d0*/  FFMA.FTZ R26, R37, R26, R106 ;  /* 0x0000001a251a7223 */ /* 0x001fc4000001006a */
[----:B------:R-:W-:Y:S02]  /*34e0*/  FMUL.FTZ R110, R81, R30 ;  /* 0x0000001e516e7220 */ /* 0x000fe40000410000 */
[----:B------:R-:W-:Y:S02]  /*34f0*/  FMUL.FTZ R25, R37, R24 ;  /* 0x0000001825197220 */ /* 0x000fe40000410000 */
[----:B-1----:R-:W-:Y:S01]  /*3500*/  FFMA.FTZ R26, R36, R26, R107 ;  /* 0x0000001a241a7223 */ /* 0x002fe2000001006b */
[----:B------:R-:W0:Y:S01]  /*3510*/  MUFU.EX2 R108, R108 ;  /* 0x0000006c006c7308 */ /* 0x000e220000000800 */
[----:B------:R-:W-:Y:S02]  /*3520*/  FMUL.FTZ R101, R101, R72 ;  /* 0x0000004865657220 */ /* 0x000fe40000410000 */
[----:B------:R-:W-:Y:S02]  /*3530*/  FMUL.FTZ R112, R84, R31 ;  /* 0x0000001f54707220 */ /* 0x000fe40000410000 */
[----:B------:R-:W-:-:S02]  /*3540*/  FMUL.FTZ R24, R36, R25 ;  /* 0x0000001924187220 */ /* 0x000fc40000410000 */
[----:B------:R-:W-:Y:S01]  /*3550*/  FFMA.FTZ R26, R57, R26, R110 ;  /* 0x0000001a391a7223 */ /* 0x000fe2000001006e */
[----:B------:R-:W1:Y:S01]  /*3560*/  MUFU.EX2 R101, R101 ;  /* 0x0000006500657308 */ /* 0x000e620000000800 */
[----:B------:R-:W-:Y:S02]  /*3570*/  FMUL.FTZ R109, R87, R32 ;  /* 0x00000020576d7220 */ /* 0x000fe40000410000 */
[----:B------:R-:W-:Y:S02]  /*3580*/  FMUL.FTZ R24, R57, R24 ;  /* 0x0000001839187220 */ /* 0x000fe40000410000 */
[C---:B---3--:R-:W-:Y:S02]  /*3590*/  FFMA.FTZ R26, R59.reuse, R26, R112 ;  /* 0x0000001a3b1a7223 */ /* 0x048fe40000010070 */
[----:B------:R-:W-:Y:S02]  /*35a0*/  FMUL.FTZ R114, R86, R33 ;  /* 0x0000002156727220 */ /* 0x000fe40000410000 */
[----:B------:R-:W-:-:S02]  /*35b0*/  FMUL.FTZ R25, R59, R24 ;  /* 0x000000183b197220 */ /* 0x000fc40000410000 */
[C---:B--2---:R-:W-:Y:S02]  /*35c0*/  FFMA.FTZ R26, R102.reuse, R26, R109 ;  /* 0x0000001a661a7223 */ /* 0x044fe4000001006d */
[----:B------:R-:W-:Y:S02]  /*35d0*/  FMUL.FTZ R111, R85, R34 ;  /* 0x00000022556f7220 */ /* 0x000fe40000410000 */
[----:B------:R-:W-:Y:S02]  /*35e0*/  FMUL.FTZ R24, R102, R25 ;  /* 0x0000001966187220 */ /* 0x000fe40000410000 */
[C---:B------:R-:W-:Y:S02]  /*35f0*/  FFMA.FTZ R26, R105.reuse, R26, R114 ;  /* 0x0000001a691a7223 */ /* 0x040fe40000010072 */
[----:B------:R-:W-:Y:S02]  /*3600*/  FMUL.FTZ R116, R88, R35 ;  /* 0x0000002358747220 */ /* 0x000fe40000410000 */
[----:B------:R-:W-:-:S02]  /*3610*/  FMUL.FTZ R25, R105, R24 ;  /* 0x0000001869197220 */ /* 0x000fc40000410000 */
[C---:B0-----:R-:W-:Y:S02]  /*3620*/  FFMA.FTZ R26, R108.reuse, R26, R111 ;  /* 0x0000001a6c1a7223 */ /* 0x041fe4000001006f */
[----:B------:R-:W-:Y:S02]  /*3630*/  FMUL.FTZ R32, R108, R25 ;  /* 0x000000196c207220 */ /* 0x000fe40000410000 */
[C---:B-1----:R-:W-:Y:S02]  /*3640*/  FFMA.FTZ R33, R101.reuse, R26, R116 ;  /* 0x0000001a65217223 */ /* 0x042fe40000010074 */
[----:B------:R-:W-:Y:S02]  /*3650*/  FMUL.FTZ R32, R101, R32 ;  /* 0x0000002065207220 */ /* 0x000fe40000410000 */
[----:B------:R-:W-:Y:S01]  /*3660*/  IMAD R29, R19, c[0x0][0x1b8], RZ ;  /* 0x00006e00131d7a24 */ /* 0x000fe200078e02ff */
[----:B------:R-:W0:Y:S01]  /*3670*/  SHFL.UP PT, R26, R33, 0x1, RZ ;  /* 0x04200000211a7989 */ /* 0x000e2200000e00ff */
[----:B------:R-:W-:-:S03]  /*3680*/  IMAD.WIDE.U32 R24, R20, c[0x0][0x1b8], RZ ;  /* 0x00006e0014187a25 */ /* 0x000fc600078e00ff */
[----:B------:R-:W1:Y:S01]  /*3690*/  SHFL.UP PT, R27, R32, 0x1, RZ ;  /* 0x04200000201b7989 */ /* 0x000e6200000e00ff */
[----:B------:R-:W-:-:S05]  /*36a0*/  IMAD R29, R20, c[0x0][0x1bc], R29 ;  /* 0x00006f00141d7a24 */ /* 0x000fca00078e021d */
[----:B------:R-:W-:-:S05]  /*36b0*/  IADD3 R25, R25, R29, RZ ;  /* 0x0000001d19197210 */ /* 0x000fca0007ffe0ff */
[----:B------:R-:W-:-:S05]  /*36c0*/  IMAD.WIDE.U32 R24, R90, c[0x0][0x1c0], R24 ;  /* 0x000070005a187a25 */ /* 0x000fca00078e0018 */
[----:B------:R-:W-:Y:S01]  /*36d0*/  IADD3 R25, R25, R91, RZ ;  /* 0x0000005b19197210 */ /* 0x000fe20007ffe0ff */
        /* <DEDUP_REMOVED lines=8> */
[----:B------:R2:W5:Y:S01]  /*3760*/  LDG.E R91, [R26.64] ;  /* 0x000000041a5b7981 */ /* 0x000562000c1e1900 */
[----:B------:R-:W-:Y:S01]  /*3770*/  MOV R35, RZ ;  /* 0x000000ff00237202 */ /* 0x000fe20000000f00 */
[----:B------:R-:W-:Y:S01]  /*3780*/  BSSY B0, `(.L_x_3225) ;  /* 0x0000039000007945 */ /* 0x000fe20003800000 */
[----:B------:R-:W-:-:S02]  /*3790*/  MOV R34, 0x3f800000 ;  /* 0x3f80000000227802 */ /* 0x000fc40000000f00 */
[----:B------:R-:W-:-:S05]  /*37a0*/  SHF.R.U32.HI R117, RZ, 0x5, R4 ;  /* 0x00000005ff757819 */ /* 0x000fca0000011604 */
        /* <DEDUP_REMOVED lines=18> */
[C---:B0-----:R-:W-:Y:S01]  /*38d0*/  @P1 FFMA.FTZ R33, R32.reuse, R24, R33 ;  /* 0x0000001820211223 */ /* 0x041fe20000010021 */
[----:B------:R-:W-:Y:S01]  /*38e0*/  @!P2 SHF.R.U32.HI R24, RZ, 0x2, R4 ;  /* 0x00000002ff18a819 */ /* 0x000fe20000011604 */
[----:B-1----:R-:W-:-:S03]  /*38f0*/  @P1 FMUL.FTZ R32, R32, R25 ;  /* 0x0000001920201220 */ /* 0x002fc60000410000 */
[----:B------:R-:W-:Y:S01]  /*3900*/  @!P2 LOP3.LUT R115, R24, 0x3ffffff8, RZ, 0xc0, !PT ;  /* 0x3ffffff81873a812 */ /* 0x000fe200078ec0ff */
[----:B------:R-:W-:Y:S01]  /*3910*/  SHFL.UP PT, R118, R33, 0x1, RZ ;  /* 0x0420000021767989 */ /* 0x000fe200000e00ff */
[----:B------:R-:W-:-:S03]  /*3920*/  ISETP.NE.AND P1, PT, R117, 0x2, PT ;  /* 0x000000027500780c */ /* 0x000fc60003f25270 */
        /* <DEDUP_REMOVED lines=30> */
.L_x_3226:
[----:B------:R-:W-:Y:S05]  /*3b10*/  BSYNC B0 ;  /* 0x0000000000007941 */ /* 0x000fea0003800000 */
.L_x_3225:
        /* <DEDUP_REMOVED lines=26> */
[----:B-1----:R-:W-:-:S02]  /*3cc0*/  MOV R20, UR6 ;  /* 0x0000000600147c02 */ /* 0x002fc40008000f00 */
[----:B---3--:R-:W-:-:S05]  /*3cd0*/  MOV R16, UR7 ;  /* 0x0000000700107c02 */ /* 0x008fca0008000f00 */
        /* <DEDUP_REMOVED lines=10> */
.L_x_3228:
[----:B------:R-:W-:Y:S05]  /*3d80*/  BSYNC B0 ;  /* 0x0000000000007941 */ /* 0x000fea0003800000 */
.L_x_3227:
        /* <DEDUP_REMOVED lines=20> */
.L_x_3224:
[----:B------:R-:W-:Y:S01]  /*3ed0*/  BAR.SYNC.DEFER_BLOCKING 0x0 ;  /* 0x0000000000007b1d */ /* 0x000fe20000010000 */
[----:B------:R-:W-:Y:S01]  /*3ee0*/  LEA R3, R14, R3, 0x2 ;  /* 0x000000030e037211 */ /* 0x000fe200078e10ff */
[----:B------:R-:W-:Y:S01]  /*3ef0*/  IMAD R21, R15, c[0x0][0x200], RZ ;  /* 0x000080000f157a24 */ /* 0x000fe200078e02ff */
[----:B------:R-:W-:-:S02]  /*3f00*/  SHF.L.U32 R22, R13, 0xb, RZ ;  /* 0x0000000b0d167819 */ /* 0x000fc400000006ff */
[----:B------:R-:W-:Y:S01]  /*3f10*/  IADD3 R13, R13, 0x1, RZ ;  /* 0x000000010d0d7810 */ /* 0x000fe20007ffe0ff */
[----:B------:R-:W-:Y:S01]  /*3f20*/  IMAD R21, R16, c[0x0][0x204], R21 ;  /* 0x0000810010157a24 */ /* 0x000fe200078e0215 */
[--C-:B------:R-:W-:Y:S02]  /*3f30*/  SHF.R.S32.HI R23, RZ, 0x1f, R22.reuse ;  /* 0x0000001fff177819 */ /* 0x100fe40000011416 */
[----:B------:R-:W-:Y:S02]  /*3f40*/  IADD3 R6, P1, R6, 0x2000, RZ ;  /* 0x0000200006067810 */ /* 0x000fe40007f3e0ff */
[----:B------:R-:W-:Y:S01]  /*3f50*/  IADD3 R10, P2, R10, 0x2000, RZ ;  /* 0x000020000a0a7810 */ /* 0x000fe20007f5e0ff */
[----:B------:R-:W-:Y:S01]  /*3f60*/  IMAD.WIDE.U32 R22, R16, c[0x0][0x200], R22 ;  /* 0x0000800010167a25 */ /* 0x000fe200078e0016 */
[----:B------:R-:W-:Y:S02]  /*3f70*/  IADD3 R8, P3, R8, 0x2000, RZ ;  /* 0x0000200008087810 */ /* 0x000fe40007f7e0ff */
[----:B------:R-:W-:-:S02]  /*3f80*/  IADD3.X R5, RZ, R5, RZ, P1, !PT ;  /* 0x00000005ff057210 */ /* 0x000fc40000ffe4ff */
[----:B------:R-:W-:Y:S02]  /*3f90*/  IADD3 R23, R23, R21, RZ ;  /* 0x0000001517177210 */ /* 0x000fe40007ffe0ff */
[----:B------:R-:W-:Y:S02]  /*3fa0*/  IADD3.X R9, RZ, R9, RZ, P2, !PT ;  /* 0x00000009ff097210 */ /* 0x000fe400017fe4ff */
[----:B------:R-:W-:Y:S01]  /*3fb0*/  IADD3.X R7, RZ, R7, RZ, P3, !PT ;  /* 0x00000007ff077210 */ /* 0x000fe20001ffe4ff */
[----:B------:R-:W-:Y:S01]  /*3fc0*/  IMAD.WIDE.U32 R22, R20, c[0x0][0x208], R22 ;  /* 0x0000820014167a25 */ /* 0x000fe200078e0016 */
[----:B------:R-:W-:Y:S04]  /*3fd0*/  STS.128 [R3.X16], R52 ;  /* 0x0000003403007388 */ /* 0x000fe8000000cc00 */
[----:B------:R1:W-:Y:S04]  /*3fe0*/  STS.128 [R3.X16+0x10], R40 ;  /* 0x0000102803007388 */ /* 0x0003e8000000cc00 */
[----:B------:R-:W-:Y:S04]  /*3ff0*/  STS.128 [R3.X16+0x20], R44 ;  /* 0x0000202c03007388 */ /* 0x000fe8000000cc00 */
[----:B------:R2:W-:Y:S01]  /*4000*/  STS.128 [R3.X16+0x30], R48 ;  /* 0x0000303003007388 */ /* 0x0005e2000000cc00 */
[----:B------:R-:W-:-:S06]  /*4010*/  NOP ;  /* 0x0000000000007918 */ /* 0x000fcc0000000000 */
[----:B0-----:R-:W0:Y:S01]  /*4020*/  LDS.128 R32, [R2.X16] ;  /* 0x0000000002207984 */ /* 0x001e22000000cc00 */
[----:B-1----:R-:W-:-:S03]  /*4030*/  LEA R40, P0, R22, c[0x0][0x258], 0x2 ;  /* 0x0000960016287a11 */ /* 0x002fc600078010ff */
[----:B------:R-:W1:Y:S04]  /*4040*/  LDS.128 R28, [R2.X16+0x200] ;  /* 0x00020000021c7984 */ /* 0x000e68000000cc00 */
[----:B------:R-:W3:Y:S01]  /*4050*/  LDS.128 R24, [R2.X16+0x400] ;  /* 0x0004000002187984 */ /* 0x000ee2000000cc00 */
[----:B--2---:R-:W-:-:S03]  /*4060*/  IMAD R3, R19, c[0x0][0x208], RZ ;  /* 0x0000820013037a24 */ /* 0x004fc600078e02ff */
[----:B------:R2:W4:Y:S01]  /*4070*/  LDS.128 R36, [R2.X16+0x600] ;  /* 0x0006000002247984 */ /* 0x000522000000cc00 */
[----:B------:R-:W-:-:S05]  /*4080*/  IMAD R3, R20, c[0x0][0x20c], R3 ;  /* 0x0000830014037a24 */ /* 0x000fca00078e0203 */
[----:B------:R-:W-:-:S04]  /*4090*/  IADD3 R3, R23, R3, RZ ;  /* 0x0000000317037210 */ /* 0x000fc80007ffe0ff */
[----:B------:R-:W-:Y:S02]  /*40a0*/  LEA.HI.X R41, R22, c[0x0][0x25c], R3, 0x2, P0 ;  /* 0x0000970016297a11 */ /* 0x000fe400000f1403 */
[----:B------:R-:W-:-:S03]  /*40b0*/  ISETP.GE.AND P0, PT, R13, c[0x0][0x174], PT ;  /* 0x00005d000d007a0c */ /* 0x000fc60003f06270 */
[----:B--2---:R-:W-:-:S05]  /*40c0*/  IMAD.WIDE R2, R12, 0x10, R40 ;  /* 0x000000100c027825 */ /* 0x004fca00078e0228 */
[----:B0-----:R0:W-:Y:S04]  /*40d0*/  STG.E.128 [R2.64], R32 ;  /* 0x0000002002007986 */ /* 0x0011e8000c101d04 */
[----:B-1----:R0:W-:Y:S04]  /*40e0*/  STG.E.128 [R2.64+0x200], R28 ;  /* 0x0002001c02007986 */ /* 0x0021e8000c101d04 */
[----:B---3--:R0:W-:Y:S04]  /*40f0*/  STG.E.128 [R2.64+0x400], R24 ;  /* 0x0004001802007986 */ /* 0x0081e8000c101d04 */
[----:B----4-:R0:W-:Y:S01]  /*4100*/  STG.E.128 [R2.64+0x600], R36 ;  /* 0x0006002402007986 */ /* 0x0101e2000c101d04 */
[----:B------:R-:W-:Y:S01]  /*4110*/  @P0 CALL.REL.NOINC `(.L_x_3230) ;  /* 0x0000001000000944 */ /* 0x000fe20003c00000 */
[----:B------:R-:W-:Y:S05]  /*4120*/  BRA `(.L_x_3231) ;  /* 0xffffc43000007947 */ /* 0x000fea000383ffff */
.L_x_3230:
[----:B------:R-:W-:Y:S05]  /*4130*/  EXIT ;  /* 0x000000000000794d */ /* 0x000fea0003800000 */
.L_x_3232:
        /* <DEDUP_REMOVED lines=12> */
.L_x_5412:


//--------------------- .text._Z25selective_scan_fwd_kernelI32Selective_Scan_fwd_kernel_traitsILi128ELi16ELi1ELb1ELb1ELb0ELb1EffEEv13SSMParamsBase --------------------------
	.section	.text._Z25selective_scan_fwd_kernelI32Selective_Scan_fwd_kernel_traitsILi128ELi16ELi1ELb1ELb1ELb0ELb1EffEEv13SSMParamsBase,"ax",@progbits
	.sectioninfo	@"SHI_REGISTERS=122"
	.align	128
        .global         _Z25selective_scan_fwd_kernelI32Selective_Scan_fwd_kernel_traitsILi128ELi16ELi1ELb1ELb1ELb0ELb1EffEEv13SSMParamsBase
        .type           _Z25selective_scan_fwd_kernelI32Selective_Scan_fwd_kernel_traitsILi128ELi16ELi1ELb1ELb1ELb0ELb1EffEEv13SSMParamsBase,@function
        .size           _Z25selective_scan_fwd_kernelI32Selective_Scan_fwd_kernel_traitsILi128ELi16ELi1ELb1ELb1ELb0ELb1EffEEv13SSMParamsBase,(.L_x_5413 - _Z25selective_scan_fwd_kernelI32Selective_Scan_fwd_kernel_traitsILi128ELi16ELi1ELb1ELb1ELb0ELb1EffEEv13SSMParamsBase)
        .other          _Z25selective_scan_fwd_kernelI32Selective_Scan_fwd_kernel_traitsILi128ELi16ELi1ELb1ELb1ELb0ELb1EffEEv13SSMParamsBase,@"STO_CUDA_ENTRY STV_DEFAULT"
_Z25selective_scan_fwd_kernelI32Selective_Scan_fwd_kernel_traitsILi128ELi16ELi1ELb1ELb1ELb0ELb1EffEEv13SSMParamsBase:
.text._Z25selective_scan_fwd_kernelI32Selective_Scan_fwd_kernel_traitsILi128ELi16ELi1ELb1ELb1ELb0ELb1EffEEv13SSMParamsBase:
        /* <DEDUP_REMOVED lines=89> */
.L_x_3272:
        /* <DEDUP_REMOVED lines=81> */
.L_x_3234:
[----:B--234-:R-:W-:Y:S05]  /*0aa0*/  BSYNC B0 ;  /* 0x0000000000007941 */ /* 0x01cfea0003800000 */
.L_x_3233:
        /* <DEDUP_REMOVED lines=37> */
.L_x_3236:
[----:B------:R-:W-:Y:S05]  /*0d00*/  BSYNC B0 ;  /* 0x0000000000007941 */ /* 0x000fea0003800000 */
.L_x_3235:
        /* <DEDUP_REMOVED lines=35> */
.L_x_3238:
[----:B------:R-:W-:Y:S05]  /*0f40*/  BSYNC B0 ;  /* 0x0000000000007941 */ /* 0x000fea0003800000 */
.L_x_3237:
        /* <DEDUP_REMOVED lines=37> */
.L_x_3240:
[----:B------:R-:W-:Y:S05]  /*11a0*/  BSYNC B0 ;  /* 0x0000000000007941 */ /* 0x000fea0003800000 */
.L_x_3239:
        /* <DEDUP_REMOVED lines=35> */
.L_x_3242:
[----:B------:R-:W-:Y:S05]  /*13e0*/  BSYNC B0 ;  /* 0x0000000000007941 */ /* 0x000fea0003800000 */
.L_x_3241:
        /* <DEDUP_REMOVED lines=37> */
.L_x_3244:
[----:B------:R-:W-:Y:S05]  /*1640*/  BSYNC B0 ;  /* 0x0000000000007941 */ /* 0x000fea0003800000 */
.L_x_3243:
        /* <DEDUP_REMOVED lines=35> */
.L_x_3246:
[----:B------:R-:W-:Y:S05]  /*1880*/  BSYNC B0 ;  /* 0x0000000000007941 */ /* 0x000fea0003800000 */
.L_x_3245:
        /* <DEDUP_REMOVED lines=37> */
.L_x_3248:
[----:B------:R-:W-:Y:S05]  /*1ae0*/  BSYNC B0 ;  /* 0x0000000000007941 */ /* 0x000fea0003800000 */
.L_x_3247:
        /* <DEDUP_REMOVED lines=35> */
.L_x_3250:
[----:B------:R-:W-:Y:S05]  /*1d20*/  BSYNC B0 ;  /* 0x0000000000007941 */ /* 0x000fea0003800000 */
.L_x_3249:
        /* <DEDUP_REMOVED lines=42> */
.L_x_3252:
[----:B------:R-:W-:Y:S05]  /*1fd0*/  BSYNC B0 ;  /* 0x0000000000007941 */ /* 0x000fea0003800000 */
.L_x_3251:
        /* <DEDUP_REMOVED lines=33> */
.L_x_3254:
[----:B------:R-:W-:Y:S05]  /*21f0*/  BSYNC B0 ;  /* 0x0000000000007941 */ /* 0x000fea0003800000 */
.L_x_3253:
        /* <DEDUP_REMOVED lines=33> */
.L_x_3256:
[----:B------:R-:W-:Y:S05]  /*2410*/  BSYNC B0 ;  /* 0x0000000000007941 */ /* 0x000fea0003800000 */
.L_x_3255:
        /* <DEDUP_REMOVED lines=33> */
.L_x_3258:
[----:B------:R-:W-:Y:S05]  /*2630*/  BSYNC B0 ;  /* 0x0000000000007941 */ /* 0x000fea0003800000 */
.L_x_3257:
        /* <DEDUP_REMOVED lines=33> */
.L_x_3260:
[----:B------:R-:W-:Y:S05]  /*2850*/  BSYNC B0 ;  /* 0x0000000000007941 */ /* 0x000fea0003800000 */
.L_x_3259:
        /* <DEDUP_REMOVED lines=33> */
.L_x_3262:
[----:B------:R-:W-:Y:S05]  /*2a70*/  BSYNC B0 ;  /* 0x0000000000007941 */ /* 0x000fea0003800000 */
.L_x_3261:
        /* <DEDUP_REMOVED lines=33> */
.L_x_3264:
[----:B------:R-:W-:Y:S05]  /*2c90*/  BSYNC B0 ;  /* 0x0000000000007941 */ /* 0x000fea0003800000 */
.L_x_3263:
        /* <DEDUP_REMOVED lines=36> */
.L_x_3270:
        /* <DEDUP_REMOVED lines=190> */
.L_x_3267:
[----:B------:R-:W-:Y:S05]  /*3ac0*/  BSYNC B0 ;  /* 0x0000000000007941 */ /* 0x000fea0003800000 */
.L_x_3266:
        /* <DEDUP_REMOVED lines=38> */
.L_x_3269:
[----:B------:R-:W-:Y:S05]  /*3d30*/  BSYNC B0 ;  /* 0x0000000000007941 */ /* 0x000fea0003800000 */
.L_x_3268:
        /* <DEDUP_REMOVED lines=20> */
.L_x_3265:
[----:B------:R-:W-:Y:S01]  /*3e80*/  BAR.SYNC.DEFER_BLOCKING 0x0 ;  /* 0x0000000000007b1d */ /* 0x000fe20000010000 */
[----:B------:R-:W-:Y:S01]  /*3e90*/  LEA R21, R13, R12, 0x2 ;  /* 0x0000000c0d157211 */ /* 0x000fe200078e10ff */
[C---:B------:R-:W-:Y:S01]  /*3ea0*/  IMAD R23, R14.reuse, c[0x0][0x200], RZ ;  /* 0x000080000e177a24 */ /* 0x040fe200078e02ff */
[----:B------:R-:W-:Y:S01]  /*3eb0*/  SHF.L.U32 R22, R11, 0xb, RZ ;  /* 0x0000000b0b167819 */ /* 0x000fe200000006ff */
[----:B------:R-:W-:-:S02]  /*3ec0*/  IMAD R61, R14, c[0x0][0x1f0], RZ ;  /* 0x00007c000e3d7a24 */ /* 0x000fc400078e02ff */
[C---:B------:R-:W-:Y:S01]  /*3ed0*/  IMAD R59, R16.reuse, c[0x0][0x204], R23 ;  /* 0x00008100103b7a24 */ /* 0x040fe200078e0217 */
[--C-:B------:R-:W-:Y:S01]  /*3ee0*/  SHF.R.S32.HI R23, RZ, 0x1f, R22.reuse ;  /* 0x0000001fff177819 */ /* 0x100fe20000011416 */
[C---:B------:R-:W-:Y:S02]  /*3ef0*/  IMAD R63, R16.reuse, c[0x0][0x1f4], R61 ;  /* 0x00007d00103f7a24 */ /* 0x040fe400078e023d */
        /* <DEDUP_REMOVED lines=18> */
[----:B------:R-:W1:Y:S01]  /*4020*/  LDS.128 R36, [R8.X16] ;  /* 0x0000000008247984 */ /* 0x000e62000000cc00 */
[----:B------:R-:W-:Y:S01]  /*4030*/  IMAD.WIDE R68, R9, 0x10, R68 ;  /* 0x0000001009447825 */ /* 0x000fe200078e0244 */
[----:B------:R-:W-:Y:S02]  /*4040*/  IADD3 R57, R59, R65, RZ ;  /* 0x000000413b397210 */ /* 0x000fe40007ffe0ff */
[----:B0-----:R-:W0:Y:S01]  /*4050*/  LDS.128 R32, [R8.X16+0x200] ;  /* 0x0002000008207984 */ /* 0x001e22000000cc00 */
[----:B------:R-:W-:-:S03]  /*4060*/  LEA R70, P0, R58, c[0x0][0x268], 0x2 ;  /* 0x00009a003a467a11 */ /* 0x000fc600078010ff */
[----:B------:R-:W2:Y:S01]  /*4070*/  LDS.128 R28, [R8.X16+0x400] ;  /* 0x00040000081c7984 */ /* 0x000ea2000000cc00 */
[----:B------:R-:W-:-:S03]  /*4080*/  LEA.HI.X R71, R58, c[0x0][0x26c], R57, 0x2, P0 ;  /* 0x00009b003a477a11 */ /* 0x000fc600000f1439 */
[----:B------:R-:W3:Y:S02]  /*4090*/  LDS.128 R24, [R8.X16+0x600] ;  /* 0x0006000008187984 */ /* 0x000ee4000000cc00 */
[----:B------:R-:W-:Y:S02]  /*40a0*/  IMAD.WIDE R70, R9, 0x10, R70 ;  /* 0x0000001009467825 */ /* 0x000fe400078e0246 */
[----:B-1----:R-:W-:Y:S04]  /*40b0*/  STG.E.128 [R68.64], R36 ;  /* 0x0000002444007986 */ /* 0x002fe8000c101d04 */
[----:B0-----:R-:W-:Y:S04]  /*40c0*/  STG.E.128 [R68.64+0x200], R32 ;  /* 0x0002002044007986 */ /* 0x001fe8000c101d04 */
        /* <DEDUP_REMOVED lines=147> */
.L_x_3271:
[----:B------:R-:W-:Y:S05]  /*4a00*/  EXIT ;  /* 0x000000000000794d */ /* 0x000fea0003800000 */
.L_x_3273:
        /* <DEDUP_REMOVED lines=15> */
.L_x_5413:


//--------------------- .text._Z25selective_scan_fwd_kernelI32Selective_Scan_fwd_kernel_traitsILi128ELi16ELi1ELb1ELb1ELb1ELb0EffEEv13SSMParamsBase --------------------------
	.section	.text._Z25selective_scan_fwd_kernelI32Selective_Scan_fwd_kernel_traitsILi128ELi16ELi1ELb1ELb1ELb1ELb0EffEEv13SSMParamsBase,"ax",@progbits
	.sectioninfo	@"SHI_REGISTERS=140"
	.align	128
        .global         _Z25selective_scan_fwd_kernelI32Selective_Scan_fwd_kernel_traitsILi128ELi16ELi1ELb1ELb1ELb1ELb0EffEEv13SSMParamsBase
        .type           _Z25selective_scan_fwd_kernelI32Selective_Scan_fwd_kernel_traitsILi128ELi16ELi1ELb1ELb1ELb1ELb0EffEEv13SSMParamsBase,@function
        .size           _Z25selective_scan_fwd_kernelI32Selective_Scan_fwd_kernel_traitsILi128ELi16ELi1ELb1ELb1ELb1ELb0EffEEv13SSMParamsBase,(.L_x_5414 - _Z25selective_scan_fwd_kernelI32Selective_Scan_fwd_kernel_traitsILi128ELi16ELi1ELb1ELb1ELb1ELb0EffEEv13SSMParamsBase)
        .other          _Z25selective_scan_fwd_kernelI32Selective_Scan_fwd_kernel_traitsILi128ELi16ELi1ELb1ELb1ELb1ELb0EffEEv13SSMParamsBase,@"STO_CUDA_ENTRY STV_DEFAULT"
_Z25selective_scan_fwd_kernelI32Selective_Scan_fwd_kernel_traitsILi128ELi16ELi1ELb1ELb1ELb1ELb0EffEEv13SSMParamsBase:
.text._Z25selective_scan_fwd_kernelI32Selective_Scan_fwd_kernel_traitsILi128ELi16ELi1ELb1ELb1ELb1ELb0EffEEv13SSMParamsBase:
        /* <DEDUP_REMOVED lines=43> */
[C---:B------:R-:W-:Y:S01]  /*02b0*/  IMAD R16, R98.reuse, c[0x0][0x1b0], RZ ;  /* 0x00006c0062107a24 */ /* 0x040fe200078e02ff */
        /* <DEDUP_REMOVED lines=14> */
[----:B------:R-:W-:Y:S01]  /*03a0*/  @!P3 IADD3 R0, -R0, RZ, RZ ;  /* 0x000000ff0000b210 */ /* 0x000fe20007ffe1ff */
[----:B------:R-:W-:Y:S01]  /*03b0*/  IMAD.WIDE.U32 R2, R81, c[0x0][0x1d8], R2 ;  /* 0x0000760051027a25 */ /* 0x000fe200078e0002 */
[----:B------:R-:W-:Y:S01]  /*03c0*/  IADD3 R7, R7, R11, RZ ;  /* 0x0000000b07077210 */ /* 0x000fe20007ffe0ff */
[----:B------:R-:W1:Y:S01]  /*03d0*/  S2R R76, SR_LANEID ;  /* 0x00000000004c7919 */ /* 0x000e620000000000 */
[----:B------:R-:W-:Y:S01]  /*03e0*/  @!P1 LOP3.LUT R0, RZ, c[0x0][0x178], RZ, 0x33, !PT ;  /* 0x00005e00ff009a12 */ /* 0x000fe200078e33ff */
[----:B------:R-:W-:Y:S01]  /*03f0*/  IMAD R11, R77, c[0x0][0x1e4], R12 ;  /* 0x000079004d0b7a24 */ /* 0x000fe200078e020c */
[----:B------:R-:W-:Y:S01]  /*0400*/  IADD3 R71, R3, R71, RZ ;  /* 0x0000004703477210 */ /* 0x000fe20007ffe0ff */
[----:B------:R-:W-:Y:S01]  /*0410*/  IMAD R12, R80, c[0x0][0x1e8], RZ ;  /* 0x00007a00500c7a24 */ /* 0x000fe200078e02ff */
[----:B------:R-:W-:-:S02]  /*0420*/  SHF.R.S32.HI R10, RZ, 0x1f, R0 ;  /* 0x0000001fff0a7819 */ /* 0x000fc40000011400 */
[----:B------:R-:W-:Y:S01]  /*0430*/  IADD3 R5, R5, R11, RZ ;  /* 0x0000000b05057210 */ /* 0x000fe20007ffe0ff */
[----:B------:R-:W-:Y:S01]  /*0440*/  IMAD R69, R81, c[0x0][0x1ec], R12 ;  /* 0x00007b0051457a24 */ /* 0x000fe200078e020c */
[----:B------:R-:W-:Y:S01]  /*0450*/  LEA R72, P0, R2, c[0x0][0x240], 0x2 ;  /* 0x0000900002487a11 */ /* 0x000fe200078010ff */
[C---:B------:R-:W-:Y:S01]  /*0460*/  IMAD R11, R10.reuse, c[0x0][0x1a8], RZ ;  /* 0x00006a000a0b7a24 */ /* 0x040fe200078e02ff */
[----:B------:R-:W-:Y:S01]  /*0470*/  IADD3 R9, R9, R13, RZ ;  /* 0x0000000d09097210 */ /* 0x000fe20007ffe0ff */
[----:B------:R-:W-:Y:S01]  /*0480*/  IMAD R13, R10, c[0x0][0x1c8], RZ ;  /* 0x000072000a0d7a24 */ /* 0x000fe200078e02ff */
[----:B------:R-:W-:Y:S01]  /*0490*/  LEA.HI.X R71, R2, c[0x0][0x244], R71, 0x2, P0 ;  /* 0x0000910002477a11 */ /* 0x000fe200000f1447 */
[----:B------:R-:W-:Y:S01]  /*04a0*/  IMAD.WIDE.U32 R2, R81, c[0x0][0x1e8], R4 ;  /* 0x00007a0051027a25 */ /* 0x000fe200078e0004 */
[----:B------:R-:W-:-:S03]  /*04b0*/  MOV R75, RZ ;  /* 0x000000ff004b7202 */ /* 0x000fc60000000f00 */
[----:B------:R-:W-:Y:S01]  /*04c0*/  IMAD.WIDE.U32 R4, R0, c[0x0][0x1a8], R6 ;  /* 0x00006a0000047a25 */ /* 0x000fe200078e0006 */
[----:B------:R-:W-:Y:S02]  /*04d0*/  IADD3 R69, R3, R69, RZ ;  /* 0x0000004503457210 */ /* 0x000fe40007ffe0ff */
[----:B------:R-:W-:Y:S01]  /*04e0*/  LEA R70, P0, R2, c[0x0][0x248], 0x2 ;  /* 0x0000920002467a11 */ /* 0x000fe200078010ff */
[----:B------:R-:W-:Y:S01]  /*04f0*/  IMAD.WIDE.U32 R6, R0, c[0x0][0x1c8], R8 ;  /* 0x0000720000067a25 */ /* 0x000fe200078e0008 */
[----:B------:R-:W-:Y:S02]  /*0500*/  LEA R68, P1, R4, c[0x0][0x228], 0x2 ;  /* 0x00008a0004447a11 */ /* 0x000fe400078210ff */
[----:B------:R-:W-:Y:S01]  /*0510*/  LEA.HI.X R69, R2, c[0x0][0x24c], R69, 0x2, P0 ;  /* 0x0000930002457a11 */ /* 0x000fe200000f1445 */
[----:B------:R-:W-:Y:S01]  /*0520*/  IMAD R11, R0, c[0x0][0x1ac], R11 ;  /* 0x00006b00000b7a24 */ /* 0x000fe200078e020b */
[----:B------:R-:W-:Y:S01]  /*0530*/  LEA R67, P2, R6, c[0x0][0x230], 0x2 ;  /* 0x00008c0006437a11 */ /* 0x000fe200078410ff */
[----:B------:R-:W-:Y:S01]  /*0540*/  IMAD R13, R0, c[0x0][0x1cc], R13 ;  /* 0x00007300000d7a24 */ /* 0x000fe200078e020d */
[----:B0-----:R-:W-:-:S02]  /*0550*/  SHF.L.U32 R0, R73, 0x2, RZ ;  /* 0x0000000249007819 */ /* 0x001fc400000006ff */
[----:B------:R-:W-:Y:S02]  /*0560*/  IADD3 R3, R5, R11, RZ ;  /* 0x0000000b05037210 */ /* 0x000fe40007ffe0ff */
[----:B------:R-:W-:Y:S02]  /*0570*/  LOP3.LUT R0, R0, 0xffffff80, RZ, 0xc0, !PT ;  /* 0xffffff8000007812 */ /* 0x000fe400078ec0ff */
[----:B------:R-:W-:Y:S02]  /*0580*/  IADD3 R65, R7, R13, RZ ;  /* 0x0000000d07417210 */ /* 0x000fe40007ffe0ff */
[----:B------:R-:W-:Y:S02]  /*0590*/  LOP3.LUT R74, R0, 0x1f, R73, 0xf8, !PT ;  /* 0x0000001f004a7812 */ /* 0x000fe400078ef849 */
[----:B------:R-:W-:Y:S02]  /*05a0*/  LEA.HI.X R66, R4, c[0x0][0x22c], R3, 0x2, P1 ;  /* 0x00008b0004427a11 */ /* 0x000fe400008f1403 */
[----:B------:R-:W-:-:S02]  /*05b0*/  LEA.HI.X R65, R6, c[0x0][0x234], R65, 0x2, P2 ;  /* 0x00008d0006417a11 */ /* 0x000fc400010f1441 */
[----:B-1----:R-:W-:Y:S02]  /*05c0*/  LOP3.LUT R73, R73, 0x1f, RZ, 0xc0, !PT ;  /* 0x0000001f49497812 */ /* 0x002fe400078ec0ff */
.L_x_3313:
[----:B------:R-:W-:Y:S01]  /*05d0*/  BAR.SYNC.DEFER_BLOCKING 0x0 ;  /* 0x0000000000007b1d */ /* 0x000fe20000010000 */
[----:B---3--:R-:W-:Y:S02]  /*05e0*/  MOV R2, R72 ;  /* 0x0000004800027202 */ /* 0x008fe40000000f00 */
[----:B------:R-:W-:-:S05]  /*05f0*/  MOV R3, R71 ;  /* 0x0000004700037202 */ /* 0x000fca0000000f00 */
[----:B------:R-:W-:-:S05]  /*0600*/  IMAD.WIDE R2, R74, 0x10, R2 ;  /* 0x000000104a027825 */ /* 0x000fca00078e0202 */
[----:B0-----:R0:W2:Y:S04]  /*0610*/  LDG.E.128 R4, [R2.64] ;  /* 0x0000000402047981 */ /* 0x0010a8000c1e1d00 */
        /* <DEDUP_REMOVED lines=84> */
.L_x_3275:
[----:B--234-:R-:W-:Y:S05]  /*0b60*/  BSYNC B0 ;  /* 0x0000000000007941 */ /* 0x01cfea0003800000 */
.L_x_3274:
        /* <DEDUP_REMOVED lines=37> */
.L_x_3277:
[----:B------:R-:W-:Y:S05]  /*0dc0*/  BSYNC B0 ;  /* 0x0000000000007941 */ /* 0x000fea0003800000 */
.L_x_3276:
        /* <DEDUP_REMOVED lines=35> */
.L_x_3279:
[----:B------:R-:W-:Y:S05]  /*1000*/  BSYNC B0 ;  /* 0x0000000000007941 */ /* 0x000fea0003800000 */
.L_x_3278:
        /* <DEDUP_REMOVED lines=37> */
.L_x_3281:
[----:B------:R-:W-:Y:S05]  /*1260*/  BSYNC B0 ;  /* 0x0000000000007941 */ /* 0x000fea0003800000 */
.L_x_3280:
        /* <DEDUP_REMOVED lines=35> */
.L_x_3283:
[----:B------:R-:W-:Y:S05]  /*14a0*/  BSYNC B0 ;  /* 0x0000000000007941 */ /* 0x000fea0003800000 */
.L_x_3282:
        /* <DEDUP_REMOVED lines=37> */
.L_x_3285:
[----:B------:R-:W-:Y:S05]  /*1700*/  BSYNC B0 ;  /* 0x0000000000007941 */ /* 0x000fea0003800000 */
.L_x_3284:
        /* <DEDUP_REMOVED lines=35> */
.L_x_3287:
[----:B------:R-:W-:Y:S05]  /*1940*/  BSYNC B0 ;  /* 0x0000000000007941 */ /* 0x000fea0003800000 */
.L_x_3286:
        /* <DEDUP_REMOVED lines=37> */
.L_x_3289:
[----:B------:R-:W-:Y:S05]  /*1ba0*/  BSYNC B0 ;  /* 0x0000000000007941 */ /* 0x000fea0003800000 */
.L_x_3288:
        /* <DEDUP_REMOVED lines=35> */
.L_x_3291:
[----:B------:R-:W-:Y:S05]  /*1de0*/  BSYNC B0 ;  /* 0x0000000000007941 */ /* 0x000fea0003800000 */
.L_x_3290:
        /* <DEDUP_REMOVED lines=42> */
.L_x_3293:
[----:B------:R-:W-:Y:S05]  /*2090*/  BSYNC B0 ;  /* 0x0000000000007941 */ /* 0x000fea0003800000 */
.L_x_3292:
        /* <DEDUP_REMOVED lines=33> */
.L_x_3295:
[----:B------:R-:W-:Y:S05]  /*22b0*/  BSYNC B0 ;  /* 0x0000000000007941 */ /* 0x000fea0003800000 */
.L_x_3294:
        /* <DEDUP_REMOVED lines=33> */
.L_x_3297:
[----:B------:R-:W-:Y:S05]  /*24d0*/  BSYNC B0 ;  /* 0x0000000000007941 */ /* 0x000fea0003800000 */
.L_x_3296:
        /* <DEDUP_REMOVED lines=33> */
.L_x_3299:
[----:B------:R-:W-:Y:S05]  /*26f0*/  BSYNC B0 ;  /* 0x0000000000007941 */ /* 0x000fea0003800000 */
.L_x_3298:
        /* <DEDUP_REMOVED lines=33> */
.L_x_3301:
[----:B------:R-:W-:Y:S05]  /*2910*/  BSYNC B0 ;  /* 0x0000000000007941 */ /* 0x000fea0003800000 */
.L_x_3300:
        /* <DEDUP_REMOVED lines=33> */
.L_x_3303:
[----:B------:R-:W-:Y:S05]  /*2b30*/  BSYNC B0 ;  /* 0x0000000000007941 */ /* 0x000fea0003800000 */
.L_x_3302:
        /* <DEDUP_REMOVED lines=33> */
.L_x_3305:
[----:B------:R-:W-:Y:S05]  /*2d50*/  BSYNC B0 ;  /* 0x0000000000007941 */ /* 0x000fea0003800000 */
.L_x_3304:
        /* <DEDUP_REMOVED lines=36> */
.L_x_3311:
[----:B------:R-:W-:Y:S01]  /*2fa0*/  SHF.R.S32.HI R26, RZ, 0x1f, R102 ;  /* 0x0000001fff1a7819 */ /* 0x000fe20000011466 */
[----:B------:R-:W-:-:S04]  /*2fb0*/  IMAD.WIDE.U32 R20, R102, c[0x0][0x1a0], RZ ;  /* 0x0000680066147a25 */ /* 0x000fc800078e00ff */
[----:B------:R-:W-:Y:S01]  /*2fc0*/  IMAD R23, R26, c[0x0][0x1a0], RZ ;  /* 0x000068001a177a24 */ /* 0x000fe200078e02ff */
[----:B------:R-:W-:-:S03]  /*2fd0*/  LEA R22, P0, R20, R68, 0x2 ;  /* 0x0000004414167211 */ /* 0x000fc600078010ff */
[----:B------:R-:W-:-:S05]  /*2fe0*/  IMAD R23, R102, c[0x0][0x1a4], R23 ;  /* 0x0000690066177a24 */ /* 0x000fca00078e0217 */
[----:B------:R-:W-:-:S04]  /*2ff0*/  IADD3 R21, R21, R23, RZ ;  /* 0x0000001715157210 */ /* 0x000fc80007ffe0ff */
[----:B------:R-:W-:-:S05]  /*3000*/  LEA.HI.X R23, R20, R66, R21, 0x2, P0 ;  /* 0x0000004214177211 */ /* 0x000fca00000f1415 */
[----:B------:R-:W-:-:S05]  /*3010*/  IMAD.WIDE R20, R74, 0x10, R22 ;  /* 0x000000104a147825 */ /* 0x000fca00078e0216 */
[----:B0-----:R0:W2:Y:S04]  /*3020*/  LDG.E.128 R36, [R20.64] ;  /* 0x0000000414247981 */ /* 0x0010a8000c1e1d00 */
[----:B------:R0:W3:Y:S04]  /*3030*/  LDG.E.128 R40, [R20.64+0x200] ;  /* 0x0002000414287981 */ /* 0x0000e8000c1e1d00 */
[----:B------:R0:W4:Y:S04]  /*3040*/  LDG.E.128 R44, [R20.64+0x400] ;  /* 0x00040004142c7981 */ /* 0x000128000c1e1d00 */
[----:B------:R0:W5:Y:S01]  /*3050*/  LDG.E.128 R48, [R20.64+0x600] ;  /* 0x0006000414307981 */ /* 0x000162000c1e1d00 */
[----:B------:R-:W-:-:S02]  /*3060*/  IMAD R24, R80, c[0x0][0x180], RZ ;  /* 0x0000600050187a24 */ /* 0x000fc400078e02ff */
[----:B------:R-:W-:-:S04]  /*3070*/  IMAD.WIDE.U32 R22, R81, c[0x0][0x180], RZ ;  /* 0x0000600051167a25 */ /* 0x000fc800078e00ff */
[----:B------:R-:W-:-:S05]  /*3080*/  IMAD R25, R81, c[0x0][0x184], R24 ;  /* 0x0000610051197a24 */ /* 0x000fca00078e0218 */
[----:B------:R-:W-:Y:S01]  /*3090*/  IADD3 R23, R23, R25, RZ ;  /* 0x0000001917177210 */ /* 0x000fe20007ffe0ff */
[----:B------:R-:W-:-:S04]  /*30a0*/  IMAD R25, R26, c[0x0][0x188], RZ ;  /* 0x000062001a197a24 */ /* 0x000fc800078e02ff */
[C---:B------:R-:W-:Y:S02]  /*30b0*/  IMAD R25, R102.reuse, c[0x0][0x18c], R25 ;  /* 0x0000630066197a24 */ /* 0x040fe400078e0219 */
[----:B------:R-:W-:-:S05]  /*30c0*/  IMAD.WIDE.U32 R22, R102, c[0x0][0x188], R22 ;  /* 0x0000620066167a25 */ /* 0x000fca00078e0016 */
[----:B------:R-:W-:Y:S02]  /*30d0*/  IADD3 R23, R23, R25, RZ ;  /* 0x0000001917177210 */ /* 0x000fe40007ffe0ff */
[----:B------:R-:W-:-:S04]  /*30e0*/  LEA R24, P0, R22, c[0x0][0x220], 0x2 ;  /* 0x0000880016187a11 */ /* 0x000fc800078010ff */
[----:B------:R-:W-:-:S05]  /*30f0*/  LEA.HI.X R25, R22, c[0x0][0x224], R23, 0x2, P0 ;  /* 0x0000890016197a11 */ /* 0x000fca00000f1417 */
[----:B------:R1:W5:Y:S01]  /*3100*/  LDG.E R103, [R24.64] ;  /* 0x0000000418677981 */ /* 0x000362000c1e1900 */
[----:B------:R-:W-:Y:S02]  /*3110*/  IMAD R23, R26, c[0x0][0x1c0], RZ ;  /* 0x000070001a177a24 */ /* 0x000fe400078e02ff */
[----:B0-----:R-:W-:-:S04]  /*3120*/  IMAD.WIDE.U32 R20, R102, c[0x0][0x1c0], RZ ;  /* 0x0000700066147a25 */ /* 0x001fc800078e00ff */
[----:B------:R-:W-:Y:S01]  /*3130*/  IMAD R23, R102, c[0x0][0x1c4], R23 ;  /* 0x0000710066177a24 */ /* 0x000fe200078e0217 */
[----:B------:R-:W-:-:S04]  /*3140*/  LEA R106, P0, R20, R67, 0x2 ;  /* 0x00000043146a7211 */ /* 0x000fc800078010ff */
[----:B------:R-:W-:-:S04]  /*3150*/  IADD3 R21, R21, R23, RZ ;  /* 0x0000001715157210 */ /* 0x000fc80007ffe0ff */
[----:B------:R-:W-:-:S05]  /*3160*/  LEA.HI.X R107, R20, R65, R21, 0x2, P0 ;  /* 0x00000041146b7211 */ /* 0x000fca00000f1415 */
[----:B------:R-:W-:Y:S01]  /*3170*/  IMAD.WIDE R106, R74, 0x10, R106 ;  /* 0x000000104a6a7825 */ /* 0x000fe200078e026a */
[----:B------:R-:W-:Y:S01]  /*3180*/  ISETP.GE.AND P0, PT, R76, 0x1, PT ;  /* 0x000000014c00780c */ /* 0x000fe20003f06270 */
[----:B--2---:R-:W-:Y:S04]  /*3190*/  STS.128 [R62.X16], R36 ;  /* 0x000000243e007388 */ /* 0x004fe8000000cc00 */
[----:B---3--:R-:W-:Y:S04]  /*31a0*/  STS.128 [R62.X16+0x200], R40 ;  /* 0x000200283e007388 */ /* 0x008fe8000000cc00 */
[----:B----4-:R-:W-:Y:S04]  /*31b0*/  STS.128 [R62.X16+0x400], R44 ;  /* 0x0004002c3e007388 */ /* 0x010fe8000000cc00 */
[----:B-----5:R-:W-:Y:S01]  /*31c0*/  STS.128 [R62.X16+0x600], R48 ;  /* 0x000600303e007388 */ /* 0x020fe2000000cc00 */
[----:B------:R-:W-:-:S06]  /*31d0*/  NOP ;  /* 0x0000000000007918 */ /* 0x000fcc0000000000 */
[----:B------:R0:W2:Y:S04]  /*31e0*/  LDG.E.128 R20, [R106.64] ;  /* 0x000000046a147981 */ /* 0x0000a8000c1e1d00 */
[----:B-1----:R0:W3:Y:S04]  /*31f0*/  LDG.E.128 R24, [R106.64+0x200] ;  /* 0x000200046a187981 */ /* 0x0020e8000c1e1d00 */
[----:B------:R0:W4:Y:S04]  /*3200*/  LDG.E.128 R28, [R106.64+0x400] ;  /* 0x000400046a1c7981 */ /* 0x000128000c1e1d00 */
[----:B------:R0:W5:Y:S01]  /*3210*/  LDG.E.128 R32, [R106.64+0x600] ;  /* 0x000600046a207981 */ /* 0x000162000c1e1d00 */
[C---:B------:R-:W-:Y:S01]  /*3220*/  ISETP.NE.AND P2, PT, R76.reuse, 0x1f, PT ;  /* 0x0000001f4c00780c */ /* 0x040fe20003f45270 */
[----:B------:R-:W-:Y:S01]  /*3230*/  BSSY B0, `(.L_x_3307) ;  /* 0x000009e000007945 */ /* 0x000fe20003800000 */
[----:B------:R-:W-:Y:S01]  /*3240*/  ISETP.GE.AND P1, PT, R76, 0x10, PT ;  /* 0x000000104c00780c */ /* 0x000fe20003f26270 */
[----:B------:R-:W1:Y:S01]  /*3250*/  LDS.128 R36, [R60.X16] ;  /* 0x000000003c247984 */ /* 0x000e62000000cc00 */
[----:B------:R-:W-:-:S03]  /*3260*/  SHF.R.U32.HI R135, RZ, 0x5, R64 ;  /* 0x00000005ff877819 */ /* 0x000fc60000011640 */
[----:B------:R-:W1:Y:S04]  /*3270*/  LDS.128 R40, [R60.X16+0x10] ;  /* 0x000010003c287984 */ /* 0x000e68000000cc00 */
[----:B------:R-:W1:Y:S01]  /*3280*/  LDS.128 R44, [R60.X16+0x20] ;  /* 0x000020003c2c7984 */ /* 0x000e62000000cc00 */
[----:B------:R-:W-:-:S03]  /*3290*/  FMUL.FTZ R131, R103, 1.4426950216293334961 ;  /* 0x3fb8aa3b67837820 */ /* 0x000fc60000410000 */
[----:B------:R-:W1:Y:S01]  /*32a0*/  LDS.128 R48, [R60.X16+0x30] ;  /* 0x000030003c307984 */ /* 0x000e62000000cc00 */
[C---:B------:R-:W-:Y:S02]  /*32b0*/  FMUL.FTZ R112, R131.reuse, R58 ;  /* 0x0000003a83707220 */ /* 0x040fe40000410000 */
[C---:B------:R-:W-:Y:S02]  /*32c0*/  FMUL.FTZ R111, R131.reuse, R59 ;  /* 0x0000003b836f7220 */ /* 0x040fe40000410000 */
[C---:B------:R-:W-:Y:S02]  /*32d0*/  FMUL.FTZ R110, R131.reuse, R56 ;  /* 0x00000038836e7220 */ /* 0x040fe40000410000 */
[----:B------:R-:W1:Y:S01]  /*32e0*/  MUFU.EX2 R112, R112 ;  /* 0x0000007000707308 */ /* 0x000e620000000800 */
[C---:B------:R-:W-:Y:S02]  /*32f0*/  FMUL.FTZ R113, R131.reuse, R61 ;  /* 0x0000003d83717220 */ /* 0x040fe40000410000 */
[----:B------:R-:W-:-:S02]  /*3300*/  FMUL.FTZ R109, R131, R57 ;  /* 0x00000039836d7220 */ /* 0x000fc40000410000 */
[C---:B------:R-:W-:Y:S02]  /*3310*/  FMUL.FTZ R108, R131.reuse, R54 ;  /* 0x00000036836c7220 */ /* 0x040fe40000410000 */
[C---:B0-----:R-:W-:Y:S01]  /*3320*/  FMUL.FTZ R107, R131.reuse, R55 ;  /* 0x00000037836b7220 */ /* 0x041fe20000410000 */
[----:B------:R-:W0:Y:S01]  /*3330*/  MUFU.EX2 R111, R111 ;  /* 0x0000006f006f7308 */ /* 0x000e220000000800 */
[C---:B------:R-:W-:Y:S02]  /*3340*/  FMUL.FTZ R106, R131.reuse, R52 ;  /* 0x00000034836a7220 */ /* 0x040fe40000410000 */
[C---:B------:R-:W-:Y:S02]  /*3350*/  FMUL.FTZ R105, R131.reuse, R53 ;  /* 0x0000003583697220 */ /* 0x040fe40000410000 */
[C---:B------:R-:W-:Y:S02]  /*3360*/  FMUL.FTZ R103, R131.reuse, R2 ;  /* 0x0000000283677220 */ /* 0x040fe40000410000 */
[C---:B------:R-:W-:Y:S01]  /*3370*/  FMUL.FTZ R116, R131.reuse, R3 ;  /* 0x0000000383747220 */ /* 0x040fe20000410000 */
[----:B------:R-:W1:Y:S01]  /*3380*/  MUFU.EX2 R110, R110 ;  /* 0x0000006e006e7308 */ /* 0x000e620000000800 */
[----:B------:R-:W-:-:S02]  /*3390*/  FMUL.FTZ R119, R131, R0 ;  /* 0x0000000083777220 */ /* 0x000fc40000410000 */
[----:B-1----:R-:W-:Y:S02]  /*33a0*/  FMUL.FTZ R114, R89, R36 ;  /* 0x0000002459727220 */ /* 0x002fe40000410000 */
[----:B------:R-:W-:Y:S02]  /*33b0*/  FMUL.FTZ R115, R86, R37 ;  /* 0x0000002556737220 */ /* 0x000fe40000410000 */
[----:B------:R-:W-:Y:S01]  /*33c0*/  FMUL.FTZ R118, R87, R38 ;  /* 0x0000002657767220 */ /* 0x000fe20000410000 */
[----:B------:R-:W1:Y:S01]  /*33d0*/  MUFU.EX2 R113, R113 ;  /* 0x0000007100717308 */ /* 0x000e620000000800 */
[----:B------:R-:W-:Y:S02]  /*33e0*/  FFMA.FTZ R36, R114, R112, R115 ;  /* 0x0000007072247223 */ /* 0x000fe40000010073 */
[----:B------:R-:W-:Y:S02]  /*33f0*/  FMUL.FTZ R117, R88, R39 ;  /* 0x0000002758757220 */ /* 0x000fe40000410000 */
[----:B0-----:R-:W-:-:S02]  /*3400*/  FFMA.FTZ R36, R111, R36, R118 ;  /* 0x000000246f247223 */ /* 0x001fc40000010076 */
[----:B------:R-:W-:Y:S01]  /*3410*/  FMUL.FTZ R120, R93, R40 ;  /* 0x000000285d787220 */ /* 0x000fe20000410000 */
[----:B------:R-:W0:Y:S01]  /*3420*/  MUFU.EX2 R109, R109 ;  /* 0x0000006d006d7308 */ /* 0x000e220000000800 */
[----:B------:R-:W-:Y:S02]  /*3430*/  FFMA.FTZ R37, R110, R36, R117 ;  /* 0x000000246e257223 */ /* 0x000fe40000010075 */
[----:B------:R-:W-:Y:S02]  /*3440*/  FMUL.FTZ R121, R90, R41 ;  /* 0x000000295a797220 */ /* 0x000fe40000410000 */
[----:B------:R-:W-:Y:S02]  /*3450*/  FMUL.FTZ R122, R91, R42 ;  /* 0x0000002a5b7a7220 */ /* 0x000fe40000410000 */
[----:B------:R-:W-:Y:S01]  /*3460*/  FMUL.FTZ R125, R92, R43 ;  /* 0x0000002b5c7d7220 */ /* 0x000fe20000410000 */
[----:B------:R-:W0:Y:S01]  /*3470*/  MUFU.EX2 R108, R108 ;  /* 0x0000006c006c7308 */ /* 0x000e220000000800 */
[----:B-1----:R-:W-:-:S02]  /*3480*/  FMUL.FTZ R36, R113, R112 ;  /* 0x0000007071247220 */ /* 0x002fc40000410000 */
[----:B------:R-:W-:Y:S02]  /*3490*/  FMUL.FTZ R123, R131, R83 ;  /* 0x00000053837b7220 */ /* 0x000fe40000410000 */
[----:B------:R-:W-:Y:S02]  /*34a0*/  FMUL.FTZ R124, R97, R44 ;  /* 0x0000002c617c7220 */ /* 0x000fe40000410000 */
[----:B------:R-:W-:Y:S01]  /*34b0*/  FMUL.FTZ R126, R131, R82 ;  /* 0x00000052837e7220 */ /* 0x000fe20000410000 */
[----:B------:R-:W1:Y:S01]  /*34c0*/  MUFU.EX2 R107, R107 ;  /* 0x0000006b006b7308 */ /* 0x000e620000000800 */
[----:B0-----:R-:W-:Y:S02]  /*34d0*/  FFMA.FTZ R38, R109, R37, R120 ;  /* 0x000000256d267223 */ /* 0x001fe40000010078 */
[----:B------:R-:W-:Y:S02]  /*34e0*/  FMUL.FTZ R37, R111, R36 ;  /* 0x000000246f257220 */ /* 0x000fe40000410000 */
[----:B------:R-:W-:-:S02]  /*34f0*/  FMUL.FTZ R128, R94, R45 ;  /* 0x0000002d5e807220 */ /* 0x000fc40000410000 */
[----:B------:R-:W-:Y:S01]  /*3500*/  FMUL.FTZ R36, R110, R37 ;  /* 0x000000256e247220 */ /* 0x000fe20000410000 */
[----:B------:R-:W0:Y:S01]  /*3510*/  MUFU.EX2 R106, R106 ;  /* 0x0000006a006a7308 */ /* 0x000e220000000800 */
[C---:B------:R-:W-:Y:S02]  /*3520*/  FFMA.FTZ R38, R108.reuse, R38, R121 ;  /* 0x000000266c267223 */ /* 0x040fe40000010079 */
[----:B------:R-:W-:Y:S02]  /*3530*/  FMUL.FTZ R37, R109, R36 ;  /* 0x000000246d257220 */ /* 0x000fe40000410000 */
[----:B------:R-:W-:Y:S02]  /*3540*/  FMUL.FTZ R129, R131, R85 ;  /* 0x0000005583817220 */ /* 0x000fe40000410000 */
[----:B------:R-:W-:Y:S01]  /*3550*/  FMUL.FTZ R36, R108, R37 ;  /* 0x000000256c247220 */ /* 0x000fe20000410000 */
[----:B------:R-:W0:Y:S01]  /*3560*/  MUFU.EX2 R105, R105 ;  /* 0x0000006900697308 */ /* 0x000e220000000800 */
[----:B-1----:R-:W-:-:S02]  /*3570*/  FFMA.FTZ R38, R107, R38, R122 ;  /* 0x000000266b267223 */ /* 0x002fc4000001007a */
[----:B------:R-:W-:Y:S02]  /*3580*/  FMUL.FTZ R37, R107, R36 ;  /* 0x000000246b257220 */ /* 0x000fe40000410000 */
[----:B------:R-:W-:Y:S01]  /*3590*/  FMUL.FTZ R127, R95, R46 ;  /* 0x0000002e5f7f7220 */ /* 0x000fe20000410000 */
[----:B------:R-:W-:Y:S01]  /*35a0*/  MOV R46, 0x3f800000 ;  /* 0x3f800000002e7802 */ /* 0x000fe20000000f00 */
[----:B------:R-:W-:Y:S01]  /*35b0*/  FMUL.FTZ R131, R131, R84 ;  /* 0x0000005483837220 */ /* 0x000fe20000410000 */
[----:B------:R-:W1:Y:S01]  /*35c0*/  MUFU.EX2 R103, R103 ;  /* 0x0000006700677308 */ /* 0x000e620000000800 */
[C---:B0-----:R-:W-:Y:S02]  /*35d0*/  FFMA.FTZ R38, R106.reuse, R38, R125 ;  /* 0x000000266a267223 */ /* 0x041fe4000001007d */
[----:B------:R-:W-:Y:S02]  /*35e0*/  FMUL.FTZ R36, R106, R37 ;  /* 0x000000256a247220 */ /* 0x000fe40000410000 */
[----:B------:R-:W-:Y:S01]  /*35f0*/  FMUL.FTZ R130, R96, R47 ;  /* 0x0000002f60827220 */ /* 0x000fe20000410000 */
[----:B------:R-:W-:Y:S01]  /*3600*/  MOV R47, RZ ;  /* 0x000000ff002f7202 */ /* 0x000fe20000000f00 */
[----:B------:R-:W-:Y:S01]  /*3610*/  FMUL.FTZ R48, R101, R48 ;  /* 0x0000003065307220 */ /* 0x000fe20000410000 */
[----:B------:R-:W0:Y:S01]  /*3620*/  MUFU.EX2 R116, R116 ;  /* 0x0000007400747308 */ /* 0x000e220000000800 */
[----:B------:R-:W-:-:S02]  /*3630*/  FFMA.FTZ R38, R105, R38, R124 ;  /* 0x0000002669267223 */ /* 0x000fc4000001007c */
[----:B------:R-:W-:Y:S02]  /*3640*/  FMUL.FTZ R36, R105, R36 ;  /* 0x0000002469247220 */ /* 0x000fe40000410000 */
[----:B------:R-:W-:Y:S02]  /*3650*/  FMUL.FTZ R49, R100, R49 ;  /* 0x0000003164317220 */ /* 0x000fe40000410000 */
[----:B------:R-:W-:Y:S01]  /*3660*/  FMUL.FTZ R50, R99, R50 ;  /* 0x0000003263327220 */ /* 0x000fe20000410000 */
[----:B------:R-:W0:Y:S01]  /*3670*/  MUFU.EX2 R119, R119 ;  /* 0x0000007700777308 */ /* 0x000e220000000800 */
[C---:B-1----:R-:W-:Y:S02]  /*3680*/  FFMA.FTZ R38, R103.reuse, R38, R128 ;  /* 0x0000002667267223 */ /* 0x042fe40000010080 */
[----:B------:R-:W-:Y:S02]  /*3690*/  FMUL.FTZ R37, R103, R36 ;  /* 0x0000002467257220 */ /* 0x000fe40000410000 */
[----:B------:R-:W-:-:S03]  /*36a0*/  FMUL.FTZ R132, R104, R51 ;  /* 0x0000003368847220 */ /* 0x000fc60000410000 */
[----:B------:R-:W1:Y:S01]  /*36b0*/  MUFU.EX2 R123, R123 ;  /* 0x0000007b007b7308 */ /* 0x000e620000000800 */
[C---:B0-----:R-:W-:Y:S02]  /*36c0*/  FFMA.FTZ R38, R116.reuse, R38, R127 ;  /* 0x0000002674267223 */ /* 0x041fe4000001007f */
[----:B------:R-:W-:-:S05]  /*36d0*/  FMUL.FTZ R36, R116, R37 ;  /* 0x0000002574247220 */ /* 0x000fca0000410000 */
[----:B------:R-:W0:Y:S01]  /*36e0*/  MUFU.EX2 R126, R126 ;  /* 0x0000007e007e7308 */ /* 0x000e220000000800 */
[C---:B------:R-:W-:Y:S02]  /*36f0*/  FFMA.FTZ R38, R119.reuse, R38, R130 ;  /* 0x0000002677267223 */ /* 0x040fe40000010082 */
[----:B------:R-:W-:-:S05]  /*3700*/  FMUL.FTZ R36, R119, R36 ;  /* 0x0000002477247220 */ /* 0x000fca0000410000 */
[----:B------:R-:W0:Y:S01]  /*3710*/  MUFU.EX2 R129, R129 ;  /* 0x0000008100817308 */ /* 0x000e220000000800 */
[C---:B-1----:R-:W-:Y:S02]  /*3720*/  FFMA.FTZ R38, R123.reuse, R38, R48 ;  /* 0x000000267b267223 */ /* 0x042fe40000010030 */
[----:B------:R-:W-:-:S05]  /*3730*/  FMUL.FTZ R37, R123, R36 ;  /* 0x000000247b257220 */ /* 0x000fca0000410000 */
[----:B------:R-:W1:Y:S01]  /*3740*/  MUFU.EX2 R131, R131 ;  /* 0x0000008300837308 */ /* 0x000e620000000800 */
[C---:B0-----:R-:W-:Y:S02]  /*3750*/  FFMA.FTZ R38, R126.reuse, R38, R49 ;  /* 0x000000267e267223 */ /* 0x041fe40000010031 */
[----:B------:R-:W-:Y:S02]  /*3760*/  FMUL.FTZ R36, R126, R37 ;  /* 0x000000257e247220 */ /* 0x000fe40000410000 */
[C---:B------:R-:W-:Y:S02]  /*3770*/  FFMA.FTZ R38, R129.reuse, R38, R50 ;  /* 0x0000002681267223 */ /* 0x040fe40000010032 */
[----:B------:R-:W-:Y:S02]  /*3780*/  FMUL.FTZ R36, R129, R36 ;  /* 0x0000002481247220 */ /* 0x000fe40000410000 */
[C---:B-1----:R-:W-:Y:S02]  /*3790*/  FFMA.FTZ R45, R131.reuse, R38, R132 ;  /* 0x00000026832d7223 */ /* 0x042fe40000010084 */
[----:B------:R-:W-:-:S03]  /*37a0*/  FMUL.FTZ R44, R131, R36 ;  /* 0x00000024832c7220 */ /* 0x000fc60000410000 */
[----:B------:R-:W0:Y:S04]  /*37b0*/  SHFL.UP PT, R38, R45, 0x1, RZ ;  /* 0x042000002d267989 */ /* 0x000e2800000e00ff */
[----:B------:R-:W1:Y:S01]  /*37c0*/  SHFL.UP PT, R37, R44, 0x1, RZ ;  /* 0x042000002c257989 */ /* 0x000e6200000e00ff */
[C---:B0-----:R-:W-:Y:S01]  /*37d0*/  @P0 FFMA.FTZ R45, R44.reuse, R38, R45 ;  /* 0x000000262c2d0223 */ /* 0x041fe2000001002d */
[----:B------:R-:W-:Y:S01]  /*37e0*/  @!P2 SHF.R.U32.HI R38, RZ, 0x2, R64 ;  /* 0x00000002ff26a819 */ /* 0x000fe20000011640 */
[----:B-1----:R-:W-:-:S03]  /*37f0*/  @P0 FMUL.FTZ R44, R44, R37 ;  /* 0x000000252c2c0220 */ /* 0x002fc60000410000 */
[----:B------:R-:W0:Y:S01]  /*3800*/  SHFL.UP PT, R36, R45, 0x2, RZ ;  /* 0x044000002d247989 */ /* 0x000e2200000e00ff */
[----:B------:R-:W-:Y:S02]  /*3810*/  ISETP.GE.AND P0, PT, R76, 0x2, PT ;  /* 0x000000024c00780c */ /* 0x000fe40003f06270 */
[----:B------:R-:W-:Y:S01]  /*3820*/  @!P2 LOP3.LUT R133, R38, 0x3ffffff8, RZ, 0xc0, !PT ;  /* 0x3ffffff82685a812 */ /* 0x000fe200078ec0ff */
        /* <DEDUP_REMOVED lines=16> */
[----:B------:R-:W-:-:S03]  /*3930*/  ISETP.EQ.OR P0, PT, R75, RZ, P0 ;  /* 0x000000ff4b00720c */ /* 0x000fc60000702670 */
[----:B--2---:R-:W-:Y:S04]  /*3940*/  STS.128 [R62.X16+0x2100], R20 ;  /* 0x002100143e007388 */ /* 0x004fe8000000cc00 */
[----:B---3--:R-:W-:Y:S04]  /*3950*/  STS.128 [R62.X16+0x2300], R24 ;  /* 0x002300183e007388 */ /* 0x008fe8000000cc00 */
[----:B----4-:R-:W-:Y:S04]  /*3960*/  STS.128 [R62.X16+0x2500], R28 ;  /* 0x0025001c3e007388 */ /* 0x010fe8000000cc00 */
[----:B-----5:R-:W-:Y:S01]  /*3970*/  STS.128 [R62.X16+0x2700], R32 ;  /* 0x002700203e007388 */ /* 0x020fe2000000cc00 */
[----:B------:R-:W-:-:S06]  /*3980*/  NOP ;  /* 0x0000000000007918 */ /* 0x000fcc0000000000 */
[C---:B0-----:R-:W-:Y:S01]  /*3990*/  @P1 FFMA.FTZ R45, R44.reuse, R36, R45 ;  /* 0x000000242c2d1223 */ /* 0x041fe2000001002d */
[----:B------:R-:W-:Y:S01]  /*39a0*/  @!P0 LDS.64 R46, [R102.X8+0x4240] ;  /* 0x00424000662e8984 */ /* 0x000fe20000008a00 */
[----:B-1----:R-:W-:Y:S01]  /*39b0*/  @P1 FMUL.FTZ R44, R44, R37 ;  /* 0x000000252c2c1220 */ /* 0x002fe20000410000 */
[C---:B------:R-:W-:Y:S02]  /*39c0*/  ISETP.NE.AND P1, PT, R135.reuse, 0x2, PT ;  /* 0x000000028700780c */ /* 0x040fe40003f25270 */
[----:B------:R-:W-:Y:S01]  /*39d0*/  LDS.128 R20, [R60.X16+0x2100] ;  /* 0x002100003c147984 */ /* 0x000fe2000000cc00 */
[----:B------:R-:W-:-:S03]  /*39e0*/  ISETP.NE.AND P0, PT, R135, 0x3, PT ;  /* 0x000000038700780c */ /* 0x000fc60003f05270 */
[----:B------:R-:W-:Y:S04]  /*39f0*/  LDS.128 R24, [R60.X16+0x2110] ;  /* 0x002110003c187984 */ /* 0x000fe8000000cc00 */
[----:B------:R-:W-:Y:S04]  /*3a00*/  LDS.128 R28, [R60.X16+0x2120] ;  /* 0x002120003c1c7984 */ /* 0x000fe8000000cc00 */
[----:B------:R-:W-:Y:S04]  /*3a10*/  LDS.128 R32, [R60.X16+0x2130] ;  /* 0x002130003c207984 */ /* 0x000fe8000000cc00 */
[----:B------:R-:W-:Y:S04]  /*3a20*/  @!P2 STS.64 [R133+0x4200], R44 ;  /* 0x0042002c8500a388 */ /* 0x000fe80000000a00 */
[----:B------:R-:W-:Y:S01]  /*3a30*/  BAR.SYNC.DEFER_BLOCKING 0x0 ;  /* 0x0000000000007b1d */ /* 0x000fe20000010000 */
[----:B------:R-:W-:-:S04]  /*3a40*/  ISETP.NE.AND P2, PT, R135, RZ, PT ;  /* 0x000000ff8700720c */ /* 0x000fc80003f45270 */
[----:B------:R-:W-:Y:S01]  /*3a50*/  ISETP.NE.AND P3, PT, R76, RZ, P2 ;  /* 0x000000ff4c00720c */ /* 0x000fe20001765270 */
[----:B------:R-:W-:Y:S04]  /*3a60*/  SHFL.UP PT, R51, R44, 0x1, RZ ;  /* 0x042000002c337989 */ /* 0x000fe800000e00ff */
[----:B------:R-:W-:Y:S04]  /*3a70*/  SHFL.UP PT, R134, R45, 0x1, RZ ;  /* 0x042000002d867989 */ /* 0x000fe800000e00ff */
[----:B------:R-:W0:Y:S04]  /*3a80*/  LDS.128 R36, [0x4200] ;  /* 0x00420000ff247984 */ /* 0x000e280000000c00 */
        /* <DEDUP_REMOVED lines=24> */
.L_x_3308:
[----:B------:R-:W-:Y:S05]  /*3c10*/  BSYNC B0 ;  /* 0x0000000000007941 */ /* 0x000fea0003800000 */
.L_x_3307:
        /* <DEDUP_REMOVED lines=38> */
.L_x_3310:
[----:B------:R-:W-:Y:S05]  /*3e80*/  BSYNC B0 ;  /* 0x0000000000007941 */ /* 0x000fea0003800000 */
.L_x_3309:
[----:B--2---:R-:W-:Y:S01]  /*3e90*/  IADD3 R102, R102, 0x1, RZ ;  /* 0x0000000166667810 */ /* 0x004fe20007ffe0ff */
[----:B------:R-:W-:Y:S02]  /*3ea0*/  FFMA.FTZ R16, R20, R113, R16 ;  /* 0x0000007114107223 */ /* 0x000fe40000010010 */
[----:B------:R-:W-:Y:S01]  /*3eb0*/  FFMA.FTZ R17, R21, R112, R17 ;  /* 0x0000007015117223 */ /* 0x000fe20000010011 */
[----:B------:R-:W-:Y:S01]  /*3ec0*/  ISETP.GE.AND P0, PT, R102, c[0x0][0x16c], PT ;  /* 0x00005b0066007a0c */ /* 0x000fe20003f06270 */
        /* <DEDUP_REMOVED lines=16> */
.L_x_3306:
        /* <DEDUP_REMOVED lines=10> */
[----:B------:R-:W-:-:S02]  /*4070*/  IADD3 R70, P4, R70, 0x2000, RZ ;  /* 0x0000200046467810 */ /* 0x000fc40007f9e0ff */
[----:B------:R-:W-:Y:S02]  /*4080*/  IADD3.X R66, RZ, R66, RZ, P1, !PT ;  /* 0x00000042ff427210 */ /* 0x000fe40000ffe4ff */
[----:B------:R-:W-:Y:S02]  /*4090*/  IADD3.X R65, RZ, R65, RZ, P2, !PT ;  /* 0x00000041ff417210 */ /* 0x000fe400017fe4ff */
[----:B------:R-:W-:Y:S02]  /*40a0*/  IADD3.X R71, RZ, R71, RZ, P3, !PT ;  /* 0x00000047ff477210 */ /* 0x000fe40001ffe4ff */
[----:B------:R-:W-:Y:S01]  /*40b0*/  IADD3.X R69, RZ, R69, RZ, P4, !PT ;  /* 0x00000045ff457210 */ /* 0x000fe200027fe4ff */
[----:B------:R1:W-:Y:S04]  /*40c0*/  STS.128 [R63.X16], R16 ;  /* 0x000000103f007388 */ /* 0x0003e8000000cc00 */
[----:B------:R2:W-:Y:S04]  /*40d0*/  STS.128 [R63.X16+0x10], R4 ;  /* 0x000010043f007388 */ /* 0x0005e8000000cc00 */
[----:B------:R-:W-:Y:S04]  /*40e0*/  STS.128 [R63.X16+0x20], R8 ;  /* 0x000020083f007388 */ /* 0x000fe8000000cc00 */
[----:B------:R-:W-:Y:S01]  /*40f0*/  STS.128 [R63.X16+0x30], R12 ;  /* 0x0000300c3f007388 */ /* 0x000fe2000000cc00 */
[----:B------:R-:W-:-:S06]  /*4100*/  NOP ;  /* 0x0000000000007918 */ /* 0x000fcc0000000000 */
[----:B------:R-:W3:Y:S01]  /*4110*/  LDS.128 R20, [R62.X16] ;  /* 0x000000003e147984 */ /* 0x000ee2000000cc00 */
[----:B-1----:R-:W-:Y:S02]  /*4120*/  IMAD R17, R77, c[0x0][0x204], R0 ;  /* 0x000081004d117a24 */ /* 0x002fe400078e0200 */
[----:B------:R-:W-:Y:S01]  /*4130*/  IMAD R0, R80, c[0x0][0x208], RZ ;  /* 0x0000820050007a24 */ /* 0x000fe200078e02ff */
[----:B------:R-:W1:Y:S02]  /*4140*/  LDS.128 R24, [R62.X16+0x200] ;  /* 0x000200003e187984 */ /* 0x000e64000000cc00 */
[----:B------:R-:W-:Y:S01]  /*4150*/  IADD3 R3, R3, R17, RZ ;  /* 0x0000001103037210 */ /* 0x000fe20007ffe0ff */
[C---:B--2---:R-:W-:Y:S01]  /*4160*/  IMAD R5, R81.reuse, c[0x0][0x20c], R0 ;  /* 0x0000830051057a24 */ /* 0x044fe200078e0200 */
[----:B------:R-:W2:Y:S03]  /*4170*/  LDS.128 R28, [R62.X16+0x400] ;  /* 0x000400003e1c7984 */ /* 0x000ea6000000cc00 */
[----:B------:R-:W-:Y:S01]  /*4180*/  IMAD.WIDE.U32 R2, R81, c[0x0][0x208], R2 ;  /* 0x0000820051027a25 */ /* 0x000fe200078e0002 */
[----:B------:R-:W4:Y:S04]  /*4190*/  LDS.128 R32, [R62.X16+0x600] ;  /* 0x000600003e207984 */ /* 0x000f28000000cc00 */
[----:B------:R-:W-:-:S02]  /*41a0*/  IADD3 R3, R3, R5, RZ ;  /* 0x0000000503037210 */ /* 0x000fc40007ffe0ff */
[----:B------:R-:W-:-:S04]  /*41b0*/  LEA R4, P0, R2, c[0x0][0x258], 0x2 ;  /* 0x0000960002047a11 */ /* 0x000fc800078010ff */
[----:B------:R-:W-:Y:S02]  /*41c0*/  LEA.HI.X R5, R2, c[0x0][0x25c], R3, 0x2, P0 ;  /* 0x0000970002057a11 */ /* 0x000fe400000f1403 */
[----:B------:R-:W-:-:S03]  /*41d0*/  ISETP.GE.AND P0, PT, R75, c[0x0][0x174], PT ;  /* 0x00005d004b007a0c */ /* 0x000fc60003f06270 */
[----:B------:R-:W-:-:S05]  /*41e0*/  IMAD.WIDE R2, R74, 0x10, R4 ;  /* 0x000000104a027825 */ /* 0x000fca00078e0204 */
[----:B---3--:R3:W-:Y:S04]  /*41f0*/  STG.E.128 [R2.64], R20 ;  /* 0x0000001402007986 */ /* 0x0087e8000c101d04 */
[----:B-1----:R3:W-:Y:S04]  /*4200*/  STG.E.128 [R2.64+0x200], R24 ;  /* 0x0002001802007986 */ /* 0x0027e8000c101d04 */
[----:B--2---:R3:W-:Y:S04]  /*4210*/  STG.E.128 [R2.64+0x400], R28 ;  /* 0x0004001c02007986 */ /* 0x0047e8000c101d04 */
[----:B----4-:R3:W-:Y:S01]  /*4220*/  STG.E.128 [R2.64+0x600], R32 ;  /* 0x0006002002007986 */ /* 0x0107e2000c101d04 */
[----:B------:R-:W-:Y:S01]  /*4230*/  @P0 CALL.REL.NOINC `(.L_x_3312) ;  /* 0x0000001000000944 */ /* 0x000fe20003c00000 */
[----:B------:R-:W-:Y:S05]  /*4240*/  BRA `(.L_x_3313) ;  /* 0xffffc38000007947 */ /* 0x000fea000383ffff */
.L_x_3312:
[----:B------:R-:W-:Y:S05]  /*4250*/  EXIT ;  /* 0x000000000000794d */ /* 0x000fea0003800000 */
.L_x_3314:
        /* <DEDUP_REMOVED lines=10> */
.L_x_5414:


//--------------------- .text._Z25selective_scan_fwd_kernelI32Selective_Scan_fwd_kernel_traitsILi128ELi16ELi1ELb1ELb1ELb1ELb1EffEEv13SSMParamsBase --------------------------
	.section	.text._Z25selective_scan_fwd_kernelI32Selective_Scan_fwd_kernel_traitsILi128ELi16ELi1ELb1ELb1ELb1ELb1EffEEv13SSMParamsBase,"ax",@progbits
	.sectioninfo	@"SHI_REGISTERS=140"
	.align	128
        .global         _Z25selective_scan_fwd_kernelI32Selective_Scan_fwd_kernel_traitsILi128ELi16ELi1ELb1ELb1ELb1ELb1EffEEv13SSMParamsBase
        .type           _Z25selective_scan_fwd_kernelI32Selective_Scan_fwd_kernel_traitsILi128ELi16ELi1ELb1ELb1ELb1ELb1EffEEv13SSMParamsBase,@function
        .size           _Z25selective_scan_fwd_kernelI32Selective_Scan_fwd_kernel_traitsILi128ELi16ELi1ELb1ELb1ELb1ELb1EffEEv13SSMParamsBase,(.L_x_5415 - _Z25selective_scan_fwd_kernelI32Selective_Scan_fwd_kernel_traitsILi128ELi16ELi1ELb1ELb1ELb1ELb1EffEEv13SSMParamsBase)
        .other          _Z25selective_scan_fwd_kernelI32Selective_Scan_fwd_kernel_traitsILi128ELi16ELi1ELb1ELb1ELb1ELb1EffEEv13SSMParamsBase,@"STO_CUDA_ENTRY STV_DEFAULT"
_Z25selective_scan_fwd_kernelI32Selective_Scan_fwd_kernel_traitsILi128ELi16ELi1ELb1ELb1ELb1ELb1EffEEv13SSMParamsBase:
.text._Z25selective_scan_fwd_kernelI32Selective_Scan_fwd_kernel_traitsILi128ELi16ELi1ELb1ELb1ELb1ELb1EffEEv13SSMParamsBase:
        /* <DEDUP_REMOVED lines=93> */
.L_x_3354:
        /* <DEDUP_REMOVED lines=89> */
.L_x_3316:
[----:B--234-:R-:W-:Y:S05]  /*0b60*/  BSYNC B0 ;  /* 0x0000000000007941 */ /* 0x01cfea0003800000 */
.L_x_3315:
        /* <DEDUP_REMOVED lines=37> */
.L_x_3318:
[----:B------:R-:W-:Y:S05]  /*0dc0*/  BSYNC B0 ;  /* 0x0000000000007941 */ /* 0x000fea0003800000 */
.L_x_3317:
        /* <DEDUP_REMOVED lines=35> */
.L_x_3320:
[----:B------:R-:W-:Y:S05]  /*1000*/  BSYNC B0 ;  /* 0x0000000000007941 */ /* 0x000fea0003800000 */
.L_x_3319:
        /* <DEDUP_REMOVED lines=37> */
.L_x_3322:
[----:B------:R-:W-:Y:S05]  /*1260*/  BSYNC B0 ;  /* 0x0000000000007941 */ /* 0x000fea0003800000 */
.L_x_3321:
        /* <DEDUP_REMOVED lines=35> */
.L_x_3324:
[----:B------:R-:W-:Y:S05]  /*14a0*/  BSYNC B0 ;  /* 0x0000000000007941 */ /* 0x000fea0003800000 */
.L_x_3323:
        /* <DEDUP_REMOVED lines=37> */
.L_x_3326:
[----:B------:R-:W-:Y:S05]  /*1700*/  BSYNC B0 ;  /* 0x0000000000007941 */ /* 0x000fea0003800000 */
.L_x_3325:
        /* <DEDUP_REMOVED lines=35> */
.L_x_3328:
[----:B------:R-:W-:Y:S05]  /*1940*/  BSYNC B0 ;  /* 0x0000000000007941 */ /* 0x000fea0003800000 */
.L_x_3327:
        /* <DEDUP_REMOVED lines=37> */
.L_x_3330:
[----:B------:R-:W-:Y:S05]  /*1ba0*/  BSYNC B0 ;  /* 0x0000000000007941 */ /* 0x000fea0003800000 */
.L_x_3329:
        /* <DEDUP_REMOVED lines=35> */
.L_x_3332:
[----:B------:R-:W-:Y:S05]  /*1de0*/  BSYNC B0 ;  /* 0x0000000000007941 */ /* 0x000fea0003800000 */
.L_x_3331:
        /* <DEDUP_REMOVED lines=42> */
.L_x_3334:
[----:B------:R-:W-:Y:S05]  /*2090*/  BSYNC B0 ;  /* 0x0000000000007941 */ /* 0x000fea0003800000 */
.L_x_3333:
        /* <DEDUP_REMOVED lines=33> */
.L_x_3336:
[----:B------:R-:W-:Y:S05]  /*22b0*/  BSYNC B0 ;  /* 0x0000000000007941 */ /* 0x000fea0003800000 */
.L_x_3335:
        /* <DEDUP_REMOVED lines=33> */
.L_x_3338:
[----:B------:R-:W-:Y:S05]  /*24d0*/  BSYNC B0 ;  /* 0x0000000000007941 */ /* 0x000fea0003800000 */
.L_x_3337:
        /* <DEDUP_REMOVED lines=33> */
.L_x_3340:
[----:B------:R-:W-:Y:S05]  /*26f0*/  BSYNC B0 ;  /* 0x0000000000007941 */ /* 0x000fea0003800000 */
.L_x_3339:
        /* <DEDUP_REMOVED lines=33> */
.L_x_3342:
[----:B------:R-:W-:Y:S05]  /*2910*/  BSYNC B0 ;  /* 0x0000000000007941 */ /* 0x000fea0003800000 */
.L_x_3341:
        /* <DEDUP_REMOVED lines=33> */
.L_x_3344:
[----:B------:R-:W-:Y:S05]  /*2b30*/  BSYNC B0 ;  /* 0x0000000000007941 */ /* 0x000fea0003800000 */
.L_x_3343:
        /* <DEDUP_REMOVED lines=33> */
.L_x_3346:
[----:B------:R-:W-:Y:S05]  /*2d50*/  BSYNC B0 ;  /* 0x0000000000007941 */ /* 0x000fea0003800000 */
.L_x_3345:
        /* <DEDUP_REMOVED lines=36> */
.L_x_3352:
        /* <DEDUP_REMOVED lines=199> */
.L_x_3349:
[----:B------:R-:W-:Y:S05]  /*3c10*/  BSYNC B0 ;  /* 0x0000000000007941 */ /* 0x000fea0003800000 */
.L_x_3348:
        /* <DEDUP_REMOVED lines=38> */
.L_x_3351:
[----:B------:R-:W-:Y:S05]  /*3e80*/  BSYNC B0 ;  /* 0x0000000000007941 */ /* 0x000fea0003800000 */
.L_x_3350:
        /* <DEDUP_REMOVED lines=20> */
.L_x_3347:
[----:B------:R-:W-:Y:S01]  /*3fd0*/  BAR.SYNC.DEFER_BLOCKING 0x0 ;  /* 0x0000000000007b1d */ /* 0x000fe20000010000 */
[----:B------:R-:W-:Y:S01]  /*3fe0*/  LEA R63, R76, R63, 0x2 ;  /* 0x0000003f4c3f7211 */ /* 0x000fe200078e10ff */
[----:B------:R-:W-:Y:S01]  /*3ff0*/  IMAD R0, R98, c[0x0][0x200], RZ ;  /* 0x0000800062007a24 */ /* 0x000fe200078e02ff */
[----:B------:R-:W-:Y:S01]  /*4000*/  SHF.L.U32 R2, R75, 0xb, RZ ;  /* 0x0000000b4b027819 */ /* 0x000fe200000006ff */
[----:B------:R-:W-:-:S02]  /*4010*/  IMAD R42, R80, c[0x0][0x1f8], RZ ;  /* 0x00007e00502a7a24 */ /* 0x000fc400078e02ff */
[----:B------:R-:W-:Y:S01]  /*4020*/  IMAD R39, R77, c[0x0][0x204], R0 ;  /* 0x000081004d277a24 */ /* 0x000fe200078e0200 */
[----:B------:R-:W-:Y:S01]  /*4030*/  SHF.R.S32.HI R3, RZ, 0x1f, R2 ;  /* 0x0000001fff037819 */ /* 0x000fe20000011402 */
[----:B------:R-:W-:Y:S02]  /*4040*/  IMAD R0, R98, c[0x0][0x1f0], RZ ;  /* 0x00007c0062007a24 */ /* 0x000fe400078e02ff */
[----:B------:R-:W-:Y:S02]  /*4050*/  IMAD R43, R81, c[0x0][0x1fc], R42 ;  /* 0x00007f00512b7a24 */ /* 0x000fe400078e022a */
[----:B------:R-:W-:-:S04]  /*4060*/  IMAD.WIDE.U32 R36, R77, c[0x0][0x200], R2 ;  /* 0x000080004d247a25 */ /* 0x000fc800078e0002 */
[----:B------:R-:W-:Y:S01]  /*4070*/  IMAD R41, R77, c[0x0][0x1f4], R0 ;  /* 0x00007d004d297a24 */ /* 0x000fe200078e0200 */
[----:B------:R-:W-:Y:S01]  /*4080*/  IADD3 R37, R37, R39, RZ ;  /* 0x0000002725257210 */ /* 0x000fe20007ffe0ff */
[----:B------:R-:W-:-:S04]  /*4090*/  IMAD.WIDE.U32 R38, R77, c[0x0][0x1f0], R2 ;  /* 0x00007c004d267a25 */ /* 0x000fc800078e0002 */
[----:B------:R-:W-:Y:S01]  /*40a0*/  IMAD R0, R80, c[0x0][0x208], RZ ;  /* 0x0000820050007a24 */ /* 0x000fe200078e02ff */
[----:B------:R-:W-:Y:S01]  /*40b0*/  IADD3 R41, R39, R41, RZ ;  /* 0x0000002927297210 */ /* 0x000fe20007ffe0ff */
[----:B------:R-:W-:Y:S01]  /*40c0*/  STS.128 [R63.X16], R16 ;  /* 0x000000103f007388 */ /* 0x000fe2000000cc00 */
[C---:B------:R-:W-:Y:S01]  /*40d0*/  IMAD.WIDE.U32 R36, R81.reuse, c[0x0][0x208], R36 ;  /* 0x0000820051247a25 */ /* 0x040fe200078e0024 */
[----:B------:R-:W-:Y:S02]  /*40e0*/  MOV R40, R38 ;  /* 0x0000002600287202 */ /* 0x000fe40000000f00 */
[----:B------:R-:W-:Y:S01]  /*40f0*/  STS.128 [R63.X16+0x10], R4 ;  /* 0x000010043f007388 */ /* 0x000fe2000000cc00 */
[C---:B------:R-:W-:Y:S01]  /*4100*/  IMAD R39, R81.reuse, c[0x0][0x20c], R0 ;  /* 0x0000830051277a24 */ /* 0x040fe200078e0200 */
[----:B------:R-:W-:Y:S01]  /*4110*/  LEA R38, P0, R36, c[0x0][0x258], 0x2 ;  /* 0x0000960024267a11 */ /* 0x000fe200078010ff */
[----:B------:R-:W-:Y:S01]  /*4120*/  IMAD.WIDE.U32 R40, R81, c[0x0][0x1f8], R40 ;  /* 0x00007e0051287a25 */ /* 0x000fe200078e0028 */
[----:B------:R-:W-:Y:S02]  /*4130*/  STS.128 [R63.X16+0x20], R8 ;  /* 0x000020083f007388 */ /* 0x000fe4000000cc00 */
[----:B------:R-:W-:-:S02]  /*4140*/  IADD3 R37, R37, R39, RZ ;  /* 0x0000002725257210 */ /* 0x000fc40007ffe0ff */
[----:B------:R-:W-:Y:S01]  /*4150*/  STS.128 [R63.X16+0x30], R12 ;  /* 0x0000300c3f007388 */ /* 0x000fe2000000cc00 */
[----:B------:R-:W-:-:S06]  /*4160*/  NOP ;  /* 0x0000000000007918 */ /* 0x000fcc0000000000 */
[----:B------:R-:W1:Y:S01]  /*4170*/  LDS.128 R32, [R62.X16] ;  /* 0x000000003e207984 */ /* 0x000e62000000cc00 */
[----:B------:R-:W-:Y:S02]  /*4180*/  LEA.HI.X R39, R36, c[0x0][0x25c], R37, 0x2, P0 ;  /* 0x0000970024277a11 */ /* 0x000fe400000f1425 */
[----:B------:R-:W-:Y:S01]  /*4190*/  IADD3 R41, R41, R43, RZ ;  /* 0x0000002b29297210 */ /* 0x000fe20007ffe0ff */
[----:B------:R-:W2:Y:S01]  /*41a0*/  LDS.128 R28, [R62.X16+0x200] ;  /* 0x000200003e1c7984 */ /* 0x000ea2000000cc00 */
[----:B------:R-:W-:Y:S01]  /*41b0*/  LEA R42, P0, R40, c[0x0][0x268], 0x2 ;  /* 0x00009a00282a7a11 */ /* 0x000fe200078010ff */
[----:B------:R-:W-:Y:S02]  /*41c0*/  IMAD.WIDE R36, R74, 0x10, R38 ;  /* 0x000000104a247825 */ /* 0x000fe400078e0226 */
[----:B------:R-:W3:Y:S01]  /*41d0*/  LDS.128 R24, [R62.X16+0x400] ;  /* 0x000400003e187984 */ /* 0x000ee2000000cc00 */
[----:B------:R-:W-:-:S03]  /*41e0*/  LEA.HI.X R43, R40, c[0x0][0x26c], R41, 0x2, P0 ;  /* 0x00009b00282b7a11 */ /* 0x000fc600000f1429 */
[----:B------:R-:W4:Y:S02]  /*41f0*/  LDS.128 R20, [R62.X16+0x600] ;  /* 0x000600003e147984 */ /* 0x000f24000000cc00 */
[----:B------:R-:W-:Y:S02]  /*4200*/  IMAD.WIDE R38, R74, 0x10, R42 ;  /* 0x000000104a267825 */ /* 0x000fe400078e022a */
[----:B-1----:R-:W-:Y:S04]  /*4210*/  STG.E.128 [R36.64], R32 ;  /* 0x0000002024007986 */ /* 0x002fe8000c101d04 */
[----:B--2---:R-:W-:Y:S04]  /*4220*/  STG.E.128 [R36.64+0x200], R28 ;  /* 0x0002001c24007986 */ /* 0x004fe8000c101d04 */
[----:B---3--:R-:W-:Y:S04]  /*4230*/  STG.E.128 [R36.64+0x400], R24 ;  /* 0x0004001824007986 */ /* 0x008fe8000c101d04 */
[----:B----4-:R-:W-:Y:S04]  /*4240*/  STG.E.128 [R36.64+0x600], R20 ;  /* 0x0006001424007986 */ /* 0x010fe8000c101d04 */
[----:B------:R-:W-:Y:S06]  /*4250*/  BAR.SYNC.DEFER_BLOCKING 0x0 ;  /* 0x0000000000007b1d */ /* 0x000fec0000010000 */
[----:B------:R-:W2:Y:S04]  /*4260*/  LDG.E.128 R40, [R38.64] ;  /* 0x0000000426287981 */ /* 0x000ea8000c1e1d00 */
[----:B0-----:R-:W3:Y:S04]  /*4270*/  LDG.E.128 R44, [R38.64+0x200] ;  /* 0x00020004262c7981 */ /* 0x001ee8000c1e1d00 */
        /* <DEDUP_REMOVED lines=121> */
[----:B------:R-:W-:Y:S02]  /*4a10*/  STS.128 [R63.X16], R16 ;  /* 0x000000103f007388 */ /* 0x000fe4000000cc00 */
[----:B------:R-:W-:Y:S02]  /*4a20*/  IADD3 R3, R3, R37, RZ ;  /* 0x0000002503037210 */ /* 0x000fe40007ffe0ff */
[----:B------:R0:W-:Y:S03]  /*4a30*/  STS.128 [R63.X16+0x10], R4 ;  /* 0x000010043f007388 */ /* 0x0001e6000000cc00 */
[----:B------:R-:W-:Y:S01]  /*4a40*/  IMAD.WIDE.U32 R2, R81, c[0x0][0x218], R2 ;  /* 0x0000860051027a25 */ /* 0x000fe200078e0002 */
[----:B------:R-:W-:Y:S04]  /*4a50*/  STS.128 [R63.X16+0x20], R24 ;  /* 0x000020183f007388 */ /* 0x000fe8000000cc00 */
[----:B------:R-:W-:Y:S01]  /*4a60*/  STS.128 [R63.X16+0x30], R12 ;  /* 0x0000300c3f007388 */ /* 0x000fe2000000cc00 */
        /* <DEDUP_REMOVED lines=17> */
.L_x_3353:
[----:B------:R-:W-:Y:S05]  /*4b80*/  EXIT ;  /* 0x000000000000794d */ /* 0x000fea0003800000 */
.L_x_3355:
        /* <DEDUP_REMOVED lines=15> */
.L_x_5415:


//--------------------- .text._Z25selective_scan_fwd_kernelI32Selective_Scan_fwd_kernel_traitsILi64ELi16ELi1ELb0ELb0ELb0ELb0EffEEv13SSMParamsBase --------------------------
	.section	.text._Z25selective_scan_fwd_kernelI32Selective_Scan_fwd_kernel_traitsILi64ELi16ELi1ELb0ELb0ELb0ELb0EffEEv13SSMParamsBase,"ax",@progbits
	.sectioninfo	@"SHI_REGISTERS=155"
	.align	128
        .global         _Z25selective_scan_fwd_kernelI32Selective_Scan_fwd_kernel_traitsILi64ELi16ELi1ELb0ELb0ELb0ELb0EffEEv13SSMParamsBase
        .type           _Z25selective_scan_fwd_kernelI32Selective_Scan_fwd_kernel_traitsILi64ELi16ELi1ELb0ELb0ELb0ELb0EffEEv13SSMParamsBase,@function
        .size           _Z25selective_scan_fwd_kernelI32Selective_Scan_fwd_kernel_traitsILi64ELi16ELi1ELb0ELb0ELb0ELb0EffEEv13SSMParamsBase,(.L_x_5416 - _Z25selective_scan_fwd_kernelI32Selective_Scan_fwd_kernel_traitsILi64ELi16ELi1ELb0ELb0ELb0ELb0EffEEv13SSMParamsBase)
        .other          _Z25selective_scan_fwd_kernelI32Selective_Scan_fwd_kernel_traitsILi64ELi16ELi1ELb0ELb0ELb0ELb0EffEEv13SSMParamsBase,@"STO_CUDA_ENTRY STV_DEFAULT"
_Z25selective_scan_fwd_kernelI32Selective_Scan_fwd_kernel_traitsILi64ELi16ELi1ELb0ELb0ELb0ELb0EffEEv13SSMParamsBase:
.text._Z25selective_scan_fwd_kernelI32Selective_Scan_fwd_kernel_traitsILi64ELi16ELi1ELb0ELb0ELb0ELb0EffEEv13SSMParamsBase:
[----:B------:R-:W-:Y:S02]  /*0000*/  MOV R1, c[0x0][0x28] ;  /* 0x00000a0000017a02 */ /* 0x000fe40000000f00 */
[----:B------:R-:W0:Y:S01]  /*0010*/  S2UR UR21, SR_CTAID.Y ;  /* 0x00000000001579c3 */ /* 0x000e220000002600 */
[----:B------:R-:W-:Y:S01]  /*0020*/  ULDC.64 UR6, c[0x0][0x250] ;  /* 0x0000940000067ab9 */ /* 0x000fe20000000a00 */
[----:B------:R-:W-:Y:S01]  /*0030*/  MOV R12, RZ ;  /* 0x000000ff000c7202 */ /* 0x000fe20000000f00 */
[----:B------:R-:W-:Y:S01]  /*0040*/  UISETP.NE.U32.AND UP1, UPT, URZ, UR6, UPT ;  /* 0x000000063f00728c */ /* 0x000fe2000bf25070 */
[----:B------:R-:W-:Y:S01]  /*0050*/  HFMA2.MMA R0, -RZ, RZ, 0, 0 ;  /* 0x00000000ff007435 */ /* 0x000fe200000001ff */
[----:B------:R-:W-:Y:S02]  /*0060*/  ULDC.64 UR26, c[0x0][0x118] ;  /* 0x00004600001a7ab9 */ /* 0x000fe40000000a00 */
[----:B------:R-:W-:Y:S02]  /*0070*/  UISETP.NE.AND.EX UP1, UPT, URZ, UR7, UPT, UP1 ;  /* 0x000000073f00728c */ /* 0x000fe4000bf25310 */
        /* <DEDUP_REMOVED lines=10> */
[----:B------:R-:W-:Y:S02]  /*0120*/  @UP1 ULEA UR6, UP3, UR21, UR6, 0x2 ;  /* 0x0000000615061291 */ /* 0x000fe4000f86103f */
[----:B------:R-:W-:Y:S02]  /*0130*/  @UP0 ULEA UR4, UP2, UR21, UR4, 0x2 ;  /* 0x0000000415040291 */ /* 0x000fe4000f84103f */
[----:B------:R-:W-:Y:S02]  /*0140*/  @UP1 ULEA.HI.X UR7, UR21, UR7, UR30, 0x2, UP3 ;  /* 0x0000000715071291 */ /* 0x000fe400098f141e */
[----:B------:R-:W-:Y:S01]  /*0150*/  IMAD.U32 R4, RZ, RZ, UR6 ;  /* 0x00000006ff047e24 */ /* 0x000fe2000f8e00ff */
[----:B------:R-:W-:Y:S01]  /*0160*/  @UP0 ULEA.HI.X UR5, UR21, UR5, UR30, 0x2, UP2 ;  /* 0x0000000515050291 */ /* 0x000fe200090f141e */
[----:B------:R-:W-:Y:S02]  /*0170*/  MOV R2, UR4 ;  /* 0x0000000400027c02 */ /* 0x000fe40008000f00 */
[----:B------:R-:W-:Y:S01]  /*0180*/  MOV R5, UR7 ;  /* 0x0000000700057c02 */ /* 0x000fe20008000f00 */
[----:B------:R-:W-:-:S02]  /*0190*/  ULDC.64 UR6, c[0x0][0x1d0] ;  /* 0x0000740000067ab9 */ /* 0x000fc40000000a00 */
[----:B------:R-:W-:Y:S02]  /*01a0*/  MOV R3, UR5 ;  /* 0x0000000500037c02 */ /* 0x000fe40008000f00 */
[----:B------:R0:W5:Y:S01]  /*01b0*/  @P1 LDG.E R12, [R4.64] ;  /* 0x0000001a040c1981 */ /* 0x000162000c1e1900 */
[----:B-1----:R-:W-:-:S03]  /*01c0*/  USHF.R.S32.HI UR32, URZ, 0x1f, UR31 ;  /* 0x0000001f3f207899 */ /* 0x002fc6000801141f */
[----:B------:R1:W5:Y:S01]  /*01d0*/  @P0 LDG.E R0, [R2.64] ;  /* 0x0000001a02000981 */ /* 0x000362000c1e1900 */
[----:B------:R-:W-:Y:S02]  /*01e0*/  UIMAD.WIDE.U32 UR4, UR31, UR6, URZ ;  /* 0x000000061f0472a5 */ /* 0x000fe4000f8e003f */
[----:B------:R-:W-:Y:S01]  /*01f0*/  UIMAD UR6, UR32, UR6, URZ ;  /* 0x00000006200672a4 */ /* 0x000fe2000f8e023f */
[----:B-1----:R-:W-:Y:S01]  /*0200*/  MOV R2, c[0x0][0x174] ;  /* 0x00005d0000027a02 */ /* 0x002fe20000000f00 */
[----:B------:R-:W-:-:S03]  /*0210*/  UIMAD UR9, UR32, UR10, URZ ;  /* 0x0000000a200972a4 */ /* 0x000fc6000f8e023f */
[----:B------:R-:W-:Y:S01]  /*0220*/  ISETP.GE.AND P0, PT, R2, 0x1, PT ;  /* 0x000000010200780c */ /* 0x000fe20003f06270 */
[----:B------:R-:W-:Y:S02]  /*0230*/  UIMAD UR8, UR31, UR7, UR6 ;  /* 0x000000071f0872a4 */ /* 0x000fe4000f8e0206 */
[----:B------:R-:W-:Y:S02]  /*0240*/  UIMAD UR11, UR31, UR11, UR9 ;  /* 0x0000000b1f0b72a4 */ /* 0x000fe4000f8e0209 */
[----:B------:R-:W-:Y:S02]  /*0250*/  UIADD3 UR5, UR5, UR8, URZ ;  /* 0x0000000805057290 */ /* 0x000fe4000fffe03f */
[----:B------:R-:W-:Y:S02]  /*0260*/  UIMAD.WIDE.U32 UR6, UR31, UR10, URZ ;  /* 0x0000000a1f0672a5 */ /* 0x000fe4000f8e003f */
[----:B------:R-:W-:Y:S02]  /*0270*/  UIMAD UR9, UR30, UR12, URZ ;  /* 0x0000000c1e0972a4 */ /* 0x000fe4000f8e023f */
[----:B------:R-:W-:-:S02]  /*0280*/  UIMAD UR8, UR30, UR14, URZ ;  /* 0x0000000e1e0872a4 */ /* 0x000fc4000f8e023f */
[----:B------:R-:W-:Y:S02]  /*0290*/  UIMAD UR16, UR21, UR13, UR9 ;  /* 0x0000000d151072a4 */ /* 0x000fe4000f8e0209 */
[----:B------:R-:W-:Y:S02]  /*02a0*/  UIMAD.WIDE.U32 UR4, UR21, UR12, UR4 ;  /* 0x0000000c150472a5 */ /* 0x000fe4000f8e0004 */
[----:B------:R-:W-:Y:S02]  /*02b0*/  UIMAD UR17, UR21, UR15, UR8 ;  /* 0x0000000f151172a4 */ /* 0x000fe4000f8e0208 */
[----:B------:R-:W-:Y:S01]  /*02c0*/  UIADD3 UR11, UR7, UR11, URZ ;  /* 0x0000000b070b7290 */ /* 0x000fe2000fffe03f */
[----:B------:R-:W-:Y:S11]  /*02d0*/  @!P0 EXIT ;  /* 0x000000000000894d */ /* 0x000ff60003800000 */
[----:B0-----:R-:W0:Y:S01]  /*02e0*/  S2R R63, SR_TID.X ;  /* 0x00000000003f7919 */ /* 0x001e220000002100 */
[----:B------:R-:W-:Y:S02]  /*02f0*/  ULDC.64 UR12, c[0x0][0x180] ;  /* 0x00006000000c7ab9 */ /* 0x000fe40000000a00 */
[----:B------:R-:W-:Y:S01]  /*0300*/  UIMAD UR8, UR30, UR12, URZ ;  /* 0x0000000c1e0872a4 */ /* 0x000fe2000f8e023f */
[----:B------:R-:W1:Y:S01]  /*0310*/  S2R R13, SR_LANEID ;  /* 0x00000000000d7919 */ /* 0x000e620000000000 */
[----:B------:R-:W-:-:S02]  /*0320*/  UMOV UR10, UR6 ;  /* 0x00000006000a7c82 */ /* 0x000fc40008000000 */
[----:B------:R-:W-:Y:S02]  /*0330*/  UIMAD.WIDE.U32 UR10, UR21, UR14, UR10 ;  /* 0x0000000e150a72a5 */ /* 0x000fe4000f8e000a */
[----:B------:R-:W-:Y:S02]  /*0340*/  UIMAD.WIDE.U32 UR6, UR21, UR12, URZ ;  /* 0x0000000c150672a5 */ /* 0x000fe4000f8e003f */
[----:B------:R-:W-:Y:S02]  /*0350*/  ULDC.64 UR14, c[0x0][0x198] ;  /* 0x00006600000e7ab9 */ /* 0x000fe40000000a00 */
[----:B------:R-:W-:Y:S02]  /*0360*/  UIMAD UR13, UR21, UR13, UR8 ;  /* 0x0000000d150d72a4 */ /* 0x000fe4000f8e0208 */
[----:B------:R-:W-:Y:S02]  /*0370*/  ULDC.64 UR24, c[0x0][0x248] ;  /* 0x0000920000187ab9 */ /* 0x000fe40000000a00 */
[----:B------:R-:W-:-:S02]  /*0380*/  UIMAD UR12, UR30, UR14, URZ ;  /* 0x0000000e1e0c72a4 */ /* 0x000fc4000f8e023f */
[----:B------:R-:W-:Y:S02]  /*0390*/  UIMAD.WIDE.U32 UR8, UR21, UR14, URZ ;  /* 0x0000000e150872a5 */ /* 0x000fe4000f8e003f */
[----:B------:R-:W-:Y:S02]  /*03a0*/  ULDC.64 UR18, c[0x0][0x1b8] ;  /* 0x00006e0000127ab9 */ /* 0x000fe40000000a00 */
[----:B------:R-:W-:Y:S01]  /*03b0*/  UIADD3 UR16, UR5, UR16, URZ ;  /* 0x0000001005107290 */ /* 0x000fe2000fffe03f */
[C---:B0-----:R-:W-:Y:S01]  /*03c0*/  SHF.L.U32 R3, R63.reuse, 0x4, RZ ;  /* 0x000000043f037819 */ /* 0x041fe200000006ff */
[----:B------:R-:W-:Y:S01]  /*03d0*/  UIADD3 UR17, UR11, UR17, URZ ;  /* 0x000000110b117290 */ /* 0x000fe2000fffe03f */
[----:B------:R-:W-:Y:S01]  /*03e0*/  LOP3.LUT R14, R63, 0x1f, RZ, 0xc0, !PT ;  /* 0x0000001f3f0e7812 */ /* 0x000fe200078ec0ff */
[----:B------:R-:W-:Y:S01]  /*03f0*/  ULEA UR14, UP1, UR10, UR24, 0x2 ;  /* 0x000000180a0e7291 */ /* 0x000fe2000f82103f */
[----:B------:R-:W-:Y:S01]  /*0400*/  SHF.R.U32.HI R15, RZ, 0x5, R63 ;  /* 0x00000005ff0f7819 */ /* 0x000fe2000001163f */
[----:B------:R-:W-:Y:S01]  /*0410*/  ULDC UR5, c[0x0][0x164] ;  /* 0x0000590000057ab9 */ /* 0x000fe20000000800 */
[----:B------:R-:W-:Y:S01]  /*0420*/  LOP3.LUT R17, R14, 0xfffffe00, R3, 0xf8, !PT ;  /* 0xfffffe000e117812 */ /* 0x000fe200078ef803 */
[----:B------:R-:W-:Y:S01]  /*0430*/  UIMAD.WIDE.U32 UR28, UR21, UR18, URZ ;  /* 0x00000012151c72a5 */ /* 0x000fe2000f8e003f */
[C---:B------:R-:W-:Y:S01]  /*0440*/  LOP3.LUT R16, R3.reuse, 0xfffffe00, RZ, 0xc0, !PT ;  /* 0xfffffe0003107812 */ /* 0x040fe200078ec0ff */
[----:B------:R-:W-:Y:S01]  /*0450*/  UIMAD UR18, UR30, UR18, URZ ;  /* 0x000000121e1272a4 */ /* 0x000fe2000f8e023f */
[C---:B------:R-:W-:Y:S01]  /*0460*/  IADD3 R121, R3.reuse, 0x1, RZ ;  /* 0x0000000103797810 */ /* 0x040fe20007ffe0ff */
[----:B------:R-:W-:Y:S01]  /*0470*/  UIMAD UR5, UR31, UR5, UR21 ;  /* 0x000000051f0572a4 */ /* 0x000fe2000f8e0215 */
[C---:B------:R-:W-:Y:S01]  /*0480*/  IADD3 R122, R3.reuse, 0x2, RZ ;  /* 0x00000002037a7810 */ /* 0x040fe20007ffe0ff */
[----:B------:R-:W-:Y:S01]  /*0490*/  ULDC.64 UR22, c[0x0][0x240] ;  /* 0x0000900000167ab9 */ /* 0x000fe20000000a00 */
[C---:B------:R-:W-:Y:S01]  /*04a0*/  IADD3 R123, R3.reuse, 0x3, RZ ;  /* 0x00000003037b7810 */ /* 0x040fe20007ffe0ff */
[----:B------:R-:W-:Y:S01]  /*04b0*/  ULEA.HI.X UR17, UR10, UR25, UR17, 0x2, UP1 ;  /* 0x000000190a117291 */ /* 0x000fe200088f1411 */
[C---:B------:R-:W-:Y:S01]  /*04c0*/  IADD3 R124, R3.reuse, 0x4, RZ ;  /* 0x00000004037c7810 */ /* 0x040fe20007ffe0ff */
[----:B------:R-:W-:Y:S01]  /*04d0*/  UIMAD UR15, UR21, UR15, UR12 ;  /* 0x0000000f150f72a4 */ /* 0x000fe2000f8e020c */
[C---:B------:R-:W-:Y:S01]  /*04e0*/  IADD3 R125, R3.reuse, 0x5, RZ ;  /* 0x00000005037d7810 */ /* 0x040fe20007ffe0ff */
[----:B------:R-:W-:Y:S01]  /*04f0*/  ULDC UR10, c[0x0][0x174] ;  /* 0x00005d00000a7ab9 */ /* 0x000fe20000000800 */
[C---:B------:R-:W-:Y:S01]  /*0500*/  IADD3 R126, R3.reuse, 0x6, RZ ;  /* 0x00000006037e7810 */ /* 0x040fe20007ffe0ff */
[----:B------:R-:W-:Y:S01]  /*0510*/  ULEA UR12, UP0, UR4, UR22, 0x2 ;  /* 0x00000016040c7291 */ /* 0x000fe2000f80103f */
        /* <DEDUP_REMOVED lines=9> */
[----:B------:R-:W-:Y:S01]  /*05b0*/  ULEA.HI.X UR16, UR4, UR23, UR16, 0x2, UP0 ;  /* 0x0000001704107291 */ /* 0x000fe200080f1410 */
[C---:B------:R-:W-:Y:S01]  /*05c0*/  IADD3 R132, R3.reuse, 0xc, RZ ;  /* 0x0000000c03847810 */ /* 0x040fe20007ffe0ff */
[----:B------:R-:W-:Y:S01]  /*05d0*/  UIADD3 UR13, UR9, UR15, URZ ;  /* 0x0000000f090d7290 */ /* 0x000fe2000fffe03f */
[C---:B------:R-:W-:Y:S01]  /*05e0*/  IADD3 R133, R3.reuse, 0xd, RZ ;  /* 0x0000000d03857810 */ /* 0x040fe20007ffe0ff */
[----:B------:R-:W-:Y:S01]  /*05f0*/  UMOV UR4, URZ ;  /* 0x0000003f00047c82 */ /* 0x000fe20008000000 */
[C---:B------:R-:W-:Y:S01]  /*0600*/  IADD3 R134, R3.reuse, 0xe, RZ ;  /* 0x0000000e03867810 */ /* 0x040fe20007ffe0ff */
[----:B------:R-:W-:Y:S01]  /*0610*/  UIADD3 UR15, UR29, UR18, URZ ;  /* 0x000000121d0f7290 */ /* 0x000fe2000fffe03f */
[----:B------:R-:W-:Y:S01]  /*0620*/  IADD3 R18, R3, 0xf, RZ ;  /* 0x0000000f03127810 */ /* 0x000fe20007ffe0ff */
[----:B------:R-:W-:Y:S01]  /*0630*/  UIMAD UR10, UR5, UR19, URZ ;  /* 0x00000013050a72a4 */ /* 0x000fe2000f8e023f */
[----:B------:R-:W-:-:S02]  /*0640*/  SHF.R.S32.HI R20, RZ, 0x1f, R17 ;  /* 0x0000001fff147819 */ /* 0x000fc40000011411 */
        /* <DEDUP_REMOVED lines=14> */
[----:B-1----:R-:W-:Y:S02]  /*0730*/  LOP3.LUT R34, R17, 0x1e0, RZ, 0xfc, !PT ;  /* 0x000001e011227812 */ /* 0x002fe400078efcff */
.L_x_3397:
        /* <DEDUP_REMOVED lines=13> */
[----:B------:R-:W-:Y:S01]  /*0810*/  HFMA2.MMA R51, -RZ, RZ, 0, 0 ;  /* 0x00000000ff337435 */ /* 0x000fe200000001ff */
        /* <DEDUP_REMOVED lines=27> */
[----:B------:R-:W-:Y:S01]  /*09d0*/  IMAD.MOV.U32 R58, RZ, RZ, RZ ;  /* 0x000000ffff3a7224 */ /* 0x000fe200078e00ff */
        /* <DEDUP_REMOVED lines=34> */
[----:B------:R-:W-:Y:S01]  /*0c00*/  IADD3 R73, R50, 0x1e0, RZ ;  /* 0x000001e032497810 */ /* 0x000fe20007ffe0ff */
[----:B------:R-:W-:Y:S01]  /*0c10*/  CS2R R60, SRZ ;  /* 0x00000000003c7805 */ /* 0x000fe2000001ff00 */
[-C--:B------:R-:W-:Y:S02]  /*0c20*/  LEA.HI.SX32 R46, R65, R50.reuse, 0x1b ;  /* 0x00000032412e7211 */ /* 0x080fe400078fdaff */
[-C--:B------:R-:W-:Y:S02]  /*0c30*/  LEA.HI.SX32 R47, R67, R50.reuse, 0x1b ;  /* 0x00000032432f7211 */ /* 0x080fe400078fdaff */
[----:B------:R-:W-:-:S02]  /*0c40*/  LEA.HI.SX32 R48, R69, R50, 0x1b ;  /* 0x0000003245307211 */ /* 0x000fc400078fdaff */
[----:B------:R-:W-:Y:S02]  /*0c50*/  LEA R3, R13, R16, 0x4 ;  /* 0x000000100d037211 */ /* 0x000fe400078e20ff */
[-C--:B------:R-:W-:Y:S02]  /*0c60*/  LEA.HI.SX32 R49, R71, R50.reuse, 0x1b ;  /* 0x0000003247317211 */ /* 0x080fe400078fdaff */
[----:B------:R-:W-:Y:S02]  /*0c70*/  LEA.HI.SX32 R50, R73, R50, 0x1b ;  /* 0x0000003249327211 */ /* 0x000fe400078fdaff */
[----:B------:R-:W-:Y:S02]  /*0c80*/  ISETP.GE.AND P1, PT, R19, UR20, PT ;  /* 0x0000001413007c0c */ /* 0x000fe4000bf26270 */
[----:B------:R-:W-:Y:S02]  /*0c90*/  IADD3 R2, P0, R62, UR14, RZ ;  /* 0x0000000e3e027c10 */ /* 0x000fe4000ff1e0ff */
[----:B------:R-:W-:-:S02]  /*0ca0*/  MOV R59, RZ ;  /* 0x000000ff003b7202 */ /* 0x000fc40000000f00 */
[----:B------:R-:W-:Y:S02]  /*0cb0*/  ISETP.GE.AND P4, PT, R22, UR20, PT ;  /* 0x0000001416007c0c */ /* 0x000fe4000bf86270 */
[----:B------:R-:W-:Y:S02]  /*0cc0*/  ISETP.GE.AND P6, PT, R23, UR20, PT ;  /* 0x0000001417007c0c */ /* 0x000fe4000bfc6270 */
[----:B------:R-:W-:Y:S02]  /*0cd0*/  ISETP.GE.AND P5, PT, R24, UR20, PT ;  /* 0x0000001418007c0c */ /* 0x000fe4000bfa6270 */
[----:B------:R-:W-:Y:S02]  /*0ce0*/  ISETP.GE.AND P3, PT, R25, UR20, PT ;  /* 0x0000001419007c0c */ /* 0x000fe4000bf66270 */
[----:B------:R-:W-:Y:S01]  /*0cf0*/  MOV R62, RZ ;  /* 0x000000ff003e7202 */ /* 0x000fe20000000f00 */
[----:B------:R-:W-:Y:S01]  /*0d00*/  CS2R R66, SRZ ;  /* 0x0000000000427805 */ /* 0x000fe2000001ff00 */
[----:B------:R-:W-:Y:S01]  /*0d10*/  IMAD.MOV.U32 R69, RZ, RZ, RZ ;  /* 0x000000ffff457224 */ /* 0x000fe200078e00ff */
        /* <DEDUP_REMOVED lines=12> */
[----:B0-----:R-:W-:-:S03]  /*0de0*/  LEA.HI.SX32 R51, R3, R3, 0x1b ;  /* 0x0000000303337211 */ /* 0x001fc600078fdaff */
[----:B------:R-:W-:Y:S01]  /*0df0*/  STS [R47.X4+0x600], R56 ;  /* 0x000600382f007388 */ /* 0x000fe20000004800 */
[----:B------:R-:W-:Y:S02]  /*0e00*/  IADD3.X R3, R64, UR17, RZ, P0, !PT ;  /* 0x0000001140037c10 */ /* 0x000fe400087fe4ff */
[----:B------:R-:W-:Y:S01]  /*0e10*/  ISETP.GE.AND P0, PT, R21, UR20, PT ;  /* 0x0000001415007c0c */ /* 0x000fe2000bf06270 */
[----:B------:R0:W-:Y:S01]  /*0e20*/  STS [R48.X4+0x680], R55 ;  /* 0x0006803730007388 */ /* 0x0001e20000004800 */
[----:B-1----:R-:W-:-:S03]  /*0e30*/  CS2R R52, SRZ ;  /* 0x0000000000347805 */ /* 0x002fc6000001ff00 */
[----:B------:R1:W-:Y:S04]  /*0e40*/  STS [R49.X4+0x700], R58 ;  /* 0x0007003a31007388 */ /* 0x0003e80000004800 */
[----:B------:R2:W-:Y:S01]  /*0e50*/  STS [R50.X4+0x780], R57 ;  /* 0x0007803932007388 */ /* 0x0005e20000004800 */
[----:B------:R-:W-:-:S06]  /*0e60*/  NOP ;  /* 0x0000000000007918 */ /* 0x000fcc0000000000 */
[----:B------:R-:W-:Y:S01]  /*0e70*/  LDS R85, [R51.X4] ;  /* 0x0000000033557984 */ /* 0x000fe20000004800 */
[----:B0-----:R-:W-:Y:S01]  /*0e80*/  CS2R R54, SRZ ;  /* 0x0000000000367805 */ /* 0x001fe2000001ff00 */
[----:B-1----:R-:W-:Y:S01]  /*0e90*/  HFMA2.MMA R58, -RZ, RZ, 0, 0 ;  /* 0x00000000ff3a7435 */ /* 0x002fe200000001ff */
[----:B--2---:R-:W-:Y:S01]  /*0ea0*/  CS2R R56, SRZ ;  /* 0x0000000000387805 */ /* 0x004fe2000001ff00 */
        /* <DEDUP_REMOVED lines=16> */
[----:B------:R-:W-:-:S05]  /*0fb0*/  CS2R R64, SRZ ;  /* 0x0000000000407805 */ /* 0x000fca000001ff00 */
[----:B------:R-:W2:Y:S01]  /*0fc0*/  @!P2 LDG.E R60, [R2.64] ;  /* 0x0000001a023ca981 */ /* 0x000ea2000c1e1900 */
[----:B------:R-:W-:-:S03]  /*0fd0*/  ISETP.GE.AND P2, PT, R26, UR20, PT ;  /* 0x000000141a007c0c */ /* 0x000fc6000bf46270 */
[----:B------:R-:W3:Y:S01]  /*0fe0*/  @!P1 LDG.E R59, [R2.64+0x80] ;  /* 0x0000801a023b9981 */ /* 0x000ee2000c1e1900 */
[----:B------:R-:W-:-:S03]  /*0ff0*/  ISETP.GE.AND P1, PT, R27, UR20, PT ;  /* 0x000000141b007c0c */ /* 0x000fc6000bf26270 */
[----:B------:R-:W4:Y:S01]  /*1000*/  @!P0 LDG.E R52, [R2.64+0x100] ;  /* 0x0001001a02348981 */ /* 0x000f22000c1e1900 */
        /* <DEDUP_REMOVED lines=46> */
[----:B------:R-:W4:Y:S04]  /*12f0*/  LDS R93, [R51.X4+0x1c] ;  /* 0x00001c00335d7984 */ /* 0x000f280000004800 */
[----:B------:R0:W4:Y:S04]  /*1300*/  LDS R95, [R51.X4+0x20] ;  /* 0x00002000335f7984 */ /* 0x0001280000004800 */
[----:B------:R1:W4:Y:S04]  /*1310*/  LDS R97, [R51.X4+0x24] ;  /* 0x0000240033617984 */ /* 0x0003280000004800 */
[----:B------:R2:W4:Y:S01]  /*1320*/  LDS R89, [R51.X4+0x28] ;  /* 0x0000280033597984 */ /* 0x0005220000004800 */
[----:B0----5:R-:W-:-:S03]  /*1330*/  FADD.FTZ R62, R99, R12 ;  /* 0x0000000c633e7221 */ /* 0x021fc60000010000 */
        /* <DEDUP_REMOVED lines=13> */
[--C-:B------:R-:W-:Y:S01]  /*1410*/  FADD.FTZ R57, R57, R12.reuse ;  /* 0x0000000c39397221 */ /* 0x100fe20000010000 */
        /* <DEDUP_REMOVED lines=38> */
.L_x_3357:
[----:B-1----:R-:W-:Y:S05]  /*1680*/  BSYNC B0 ;  /* 0x0000000000007941 */ /* 0x002fea0003800000 */
.L_x_3356:
        /* <DEDUP_REMOVED lines=37> */
.L_x_3359:
[----:B------:R-:W-:Y:S05]  /*18e0*/  BSYNC B0 ;  /* 0x0000000000007941 */ /* 0x000fea0003800000 */
.L_x_3358:
[----:B------:R-:W-:Y:S01]  /*18f0*/  BSSY B0, `(.L_x_3360) ;  /* 0x0000023000007945 */ /* 0x000fe20003800000 */
[----:B------:R-:W-:Y:S01]  /*1900*/  FSETP.GTU.FTZ.AND P4, PT, R54, 20, PT ;  /* 0x41a000003600780b */ /* 0x000fe20003f9c000 */
[----:B------:R-:W-:Y:S01]  /*1910*/  FADD.FTZ R53, R97, R12 ;  /* 0x0000000c61357221 */ /* 0x000fe20000010000 */
        /* <DEDUP_REMOVED lines=32> */
.L_x_3361:
[----:B------:R-:W-:Y:S05]  /*1b20*/  BSYNC B0 ;  /* 0x0000000000007941 */ /* 0x000fea0003800000 */
.L_x_3360:
        /* <DEDUP_REMOVED lines=37> */
.L_x_3363:
[----:B------:R-:W-:Y:S05]  /*1d80*/  BSYNC B0 ;  /* 0x0000000000007941 */ /* 0x000fea0003800000 */
.L_x_3362:
[----:B------:R-:W-:Y:S01]  /*1d90*/  BSSY B0, `(.L_x_3364) ;  /* 0x0000023000007945 */ /* 0x000fe20003800000 */
[----:B------:R-:W-:Y:S01]  /*1da0*/  FSETP.GTU.FTZ.AND P2, PT, R52, 20, PT ;  /* 0x41a000003400780b */ /* 0x000fe20003f5c000 */
[----:B0-----:R-:W-:Y:S01]  /*1db0*/  FADD.FTZ R64, R87, R12 ;  /* 0x0000000c57407221 */ /* 0x001fe20000010000 */
        /* <DEDUP_REMOVED lines=32> */
.L_x_3365:
[----:B------:R-:W-:Y:S05]  /*1fc0*/  BSYNC B0 ;  /* 0x0000000000007941 */ /* 0x000fea0003800000 */
.L_x_3364:
        /* <DEDUP_REMOVED lines=37> */
.L_x_3367:
[----:B------:R-:W-:Y:S05]  /*2220*/  BSYNC B0 ;  /* 0x0000000000007941 */ /* 0x000fea0003800000 */
.L_x_3366:
[----:B------:R-:W-:Y:S01]  /*2230*/  BSSY B0, `(.L_x_3368) ;  /* 0x0000023000007945 */ /* 0x000fe20003800000 */
[----:B------:R-:W-:Y:S01]  /*2240*/  FSETP.GTU.FTZ.AND P0, PT, R65, 20, PT ;  /* 0x41a000004100780b */ /* 0x000fe20003f1c000 */
[----:B--2---:R-:W-:Y:S01]  /*2250*/  FADD.FTZ R66, R3, R12 ;  /* 0x0000000c03427221 */ /* 0x004fe20000010000 */
        /* <DEDUP_REMOVED lines=32> */
.L_x_3369:
[----:B------:R-:W-:Y:S05]  /*2460*/  BSYNC B0 ;  /* 0x0000000000007941 */ /* 0x000fea0003800000 */
.L_x_3368:
        /* <DEDUP_REMOVED lines=37> */
.L_x_3371:
[----:B------:R-:W-:Y:S05]  /*26c0*/  BSYNC B0 ;  /* 0x0000000000007941 */ /* 0x000fea0003800000 */
.L_x_3370:
[----:B------:R-:W-:Y:S01]  /*26d0*/  BSSY B0, `(.L_x_3372) ;  /* 0x0000023000007945 */ /* 0x000fe20003800000 */
[----:B------:R-:W-:Y:S01]  /*26e0*/  FSETP.GTU.FTZ.AND P5, PT, R67, 20, PT ;  /* 0x41a000004300780b */ /* 0x000fe20003fbc000 */
[----:B----4-:R-:W-:Y:S01]  /*26f0*/  FADD.FTZ R69, R69, R12 ;  /* 0x0000000c45457221 */ /* 0x010fe20000010000 */
        /* <DEDUP_REMOVED lines=32> */
.L_x_3373:
[----:B------:R-:W-:Y:S05]  /*2900*/  BSYNC B0 ;  /* 0x0000000000007941 */ /* 0x000fea0003800000 */
.L_x_3372:
        /* <DEDUP_REMOVED lines=42> */
.L_x_3375:
[----:B------:R-:W-:Y:S05]  /*2bb0*/  BSYNC B0 ;  /* 0x0000000000007941 */ /* 0x000fea0003800000 */
.L_x_3374:
        /* <DEDUP_REMOVED lines=33> */
.L_x_3377:
[----:B------:R-:W-:Y:S05]  /*2dd0*/  BSYNC B0 ;  /* 0x0000000000007941 */ /* 0x000fea0003800000 */
.L_x_3376:
        /* <DEDUP_REMOVED lines=33> */
.L_x_3379:
[----:B------:R-:W-:Y:S05]  /*2ff0*/  BSYNC B0 ;  /* 0x0000000000007941 */ /* 0x000fea0003800000 */
.L_x_3378:
        /* <DEDUP_REMOVED lines=33> */
.L_x_3381:
[----:B------:R-:W-:Y:S05]  /*3210*/  BSYNC B0 ;  /* 0x0000000000007941 */ /* 0x000fea0003800000 */
.L_x_3380:
        /* <DEDUP_REMOVED lines=33> */
.L_x_3383:
[----:B------:R-:W-:Y:S05]  /*3430*/  BSYNC B0 ;  /* 0x0000000000007941 */ /* 0x000fea0003800000 */
.L_x_3382:
        /* <DEDUP_REMOVED lines=33> */
.L_x_3385:
[----:B------:R-:W-:Y:S05]  /*3650*/  BSYNC B0 ;  /* 0x0000000000007941 */ /* 0x000fea0003800000 */
.L_x_3384:
        /* <DEDUP_REMOVED lines=33> */
.L_x_3387:
[----:B------:R-:W-:Y:S05]  /*3870*/  BSYNC B0 ;  /* 0x0000000000007941 */ /* 0x000fea0003800000 */
.L_x_3386:
        /* <DEDUP_REMOVED lines=38> */
.L_x_3393:
        /* <DEDUP_REMOVED lines=13> */
[----:B-1----:R-:W-:Y:S02]  /*3bb0*/  MOV R2, UR22 ;  /* 0x0000001600027c02 */ /* 0x002fe40008000f00 */
[----:B------:R-:W-:Y:S01]  /*3bc0*/  ISETP.GE.U32.AND P3, PT, R121, UR20, PT ;  /* 0x0000001479007c0c */ /* 0x000fe2000bf66070 */
[----:B------:R-:W-:Y:S02]  /*3bd0*/  ULDC.64 UR34, c[0x0][0x1a0] ;  /* 0x0000680000227ab9 */ /* 0x000fe40000000a00 */
[----:B------:R-:W-:-:S05]  /*3be0*/  MOV R3, UR18 ;  /* 0x0000001200037c02 */ /* 0x000fca0008000f00 */
[----:B------:R-:W2:Y:S01]  /*3bf0*/  LDG.E R2, [R2.64] ;  /* 0x0000001a02027981 */ /* 0x000ea2000c1e1900 */
[----:B------:R-:W-:Y:S01]  /*3c00*/  ISETP.GE.U32.AND P4, PT, R122, UR20, PT ;  /* 0x000000147a007c0c */ /* 0x000fe2000bf86070 */
[----:B------:R-:W-:Y:S01]  /*3c10*/  UIMAD UR22, UR24, UR34, URZ ;  /* 0x00000022181672a4 */ /* 0x000fe2000f8e023f */
[----:B0-----:R-:W-:Y:S01]  /*3c20*/  SHF.L.U32 R9, R63, 0x4, RZ ;  /* 0x000000043f097819 */ /* 0x001fe200000006ff */
[----:B------:R-:W-:Y:S01]  /*3c30*/  UMOV UR18, UR8 ;  /* 0x0000000800127c82 */ /* 0x000fe20008000000 */
[----:B------:R-:W-:Y:S01]  /*3c40*/  ISETP.GE.U32.AND P5, PT, R123, UR20, PT ;  /* 0x000000147b007c0c */ /* 0x000fe2000bfa6070 */
[----:B------:R-:W-:Y:S01]  /*3c50*/  UMOV UR19, UR13 ;  /* 0x0000000d00137c82 */ /* 0x000fe20008000000 */
[----:B------:R-:W-:Y:S01]  /*3c60*/  ISETP.GE.U32.AND P2, PT, R9, UR20, PT ;  /* 0x0000001409007c0c */ /* 0x000fe2000bf46070 */
[----:B------:R-:W-:Y:S01]  /*3c70*/  UIMAD UR24, UR24, UR36, URZ ;  /* 0x00000024181872a4 */ /* 0x000fe2000f8e023f */
[----:B------:R-:W-:Y:S01]  /*3c80*/  FSEL R105, R83, RZ, !P4 ;  /* 0x000000ff53697208 */ /* 0x000fe20006000000 */
[----:B------:R-:W-:Y:S01]  /*3c90*/  UIMAD.WIDE.U32 UR18, UR5, UR34, UR18 ;  /* 0x00000022051272a5 */ /* 0x000fe2000f8e0012 */
[----:B------:R-:W-:Y:S01]  /*3ca0*/  FSEL R101, R85, RZ, !P2 ;  /* 0x000000ff55657208 */ /* 0x000fe20005000000 */
[----:B------:R-:W-:Y:S01]  /*3cb0*/  UIMAD UR34, UR5, UR35, UR22 ;  /* 0x00000023052272a4 */ /* 0x000fe2000f8e0216 */
[----:B------:R-:W-:Y:S01]  /*3cc0*/  FSEL R104, R87, RZ, !P3 ;  /* 0x000000ff57687208 */ /* 0x000fe20005800000 */
[----:B------:R-:W-:Y:S01]  /*3cd0*/  UMOV UR23, UR15 ;  /* 0x0000000f00177c82 */ /* 0x000fe20008000000 */
[----:B------:R-:W-:Y:S01]  /*3ce0*/  FSEL R107, R89, RZ, !P5 ;  /* 0x000000ff596b7208 */ /* 0x000fe20006800000 */
[----:B------:R-:W-:Y:S01]  /*3cf0*/  UMOV UR22, UR28 ;  /* 0x0000001c00167c82 */ /* 0x000fe20008000000 */
[----:B------:R-:W-:Y:S01]  /*3d00*/  ISETP.GE.U32.AND P6, PT, R124, UR20, PT ;  /* 0x000000147c007c0c */ /* 0x000fe2000bfc6070 */
[----:B------:R-:W-:Y:S01]  /*3d10*/  UIMAD.WIDE.U32 UR22, UR5, UR36, UR22 ;  /* 0x00000024051672a5 */ /* 0x000fe2000f8e0016 */
[----:B------:R-:W-:Y:S01]  /*3d20*/  ISETP.GE.U32.AND P1, PT, R125, UR20, PT ;  /* 0x000000147d007c0c */ /* 0x000fe2000bf26070 */
[----:B------:R-:W-:Y:S01]  /*3d30*/  UIMAD UR35, UR5, UR37, UR24 ;  /* 0x00000025052372a4 */ /* 0x000fe2000f8e0218 */
[----:B------:R-:W-:Y:S01]  /*3d40*/  FSEL R109, R81, RZ, !P6 ;  /* 0x000000ff516d7208 */ /* 0x000fe20007000000 */
[----:B------:R-:W-:Y:S01]  /*3d50*/  UIADD3 UR34, UR19, UR34, URZ ;  /* 0x0000002213227290 */ /* 0x000fe2000fffe03f */
[----:B------:R-:W-:Y:S01]  /*3d60*/  FSEL R111, R91, RZ, !P1 ;  /* 0x000000ff5b6f7208 */ /* 0x000fe20004800000 */
[----:B------:R-:W-:-:S02]  /*3d70*/  ULDC.64 UR24, c[0x0][0x228] ;  /* 0x00008a0000187ab9 */ /* 0x000fc40000000a00 */
[----:B------:R-:W-:Y:S02]  /*3d80*/  ULDC.64 UR36, c[0x0][0x230] ;  /* 0x00008c0000247ab9 */ /* 0x000fe40000000a00 */
[----:B------:R-:W-:Y:S02]  /*3d90*/  ULEA UR33, UP0, UR18, UR24, 0x2 ;  /* 0x0000001812217291 */ /* 0x000fe4000f80103f */
[----:B------:R-:W-:Y:S02]  /*3da0*/  ULEA UR24, UP1, UR22, UR36, 0x2 ;  /* 0x0000002416187291 */ /* 0x000fe4000f82103f */
[----:B------:R-:W-:Y:S02]  /*3db0*/  UIADD3 UR19, UR23, UR35, URZ ;  /* 0x0000002317137290 */ /* 0x000fe4000fffe03f */
[----:B------:R-:W-:Y:S02]  /*3dc0*/  ULEA.HI.X UR25, UR18, UR25, UR34, 0x2, UP0 ;  /* 0x0000001912197291 */ /* 0x000fe400080f1422 */
[----:B------:R-:W-:Y:S01]  /*3dd0*/  ULEA.HI.X UR22, UR22, UR37, UR19, 0x2, UP1 ;  /* 0x0000002516167291 */ /* 0x000fe200088f1413 */
        /* <DEDUP_REMOVED lines=10> */
[C---:B------:R-:W-:Y:S01]  /*3e80*/  FMUL.FTZ R10, R4.reuse, R55 ;  /* 0x00000037040a7220 */ /* 0x040fe20000410000 */
[----:B0-----:R-:W-:Y:S01]  /*3e90*/  FSEL R102, R5, 1, !P2 ;  /* 0x3f80000005667808 */ /* 0x001fe20005000000 */
[----:B------:R-:W-:-:S05]  /*3ea0*/  FMUL.FTZ R5, R4, R54 ;  /* 0x0000003604057220 */ /* 0x000fca0000410000 */
[----:B------:R-:W0:Y:S01]  /*3eb0*/  MUFU.EX2 R7, R7 ;  /* 0x0000000700077308 */ /* 0x000e220000000800 */
[----:B------:R-:W-:-:S04]  /*3ec0*/  ISETP.GE.U32.AND P2, PT, R126, UR20, PT ;  /* 0x000000147e007c0c */ /* 0x000fc8000bf46070 */
[----:B------:R-:W-:Y:S02]  /*3ed0*/  FSEL R113, R79, RZ, !P2 ;  /* 0x000000ff4f717208 */ /* 0x000fe40005000000 */
[----:B-1----:R-:W-:Y:S01]  /*3ee0*/  FSEL R103, R6, 1, !P3 ;  /* 0x3f80000006677808 */ /* 0x002fe20005800000 */
[----:B------:R-:W-:Y:S01]  /*3ef0*/  FMUL.FTZ R6, R4, R53 ;  /* 0x0000003504067220 */ /* 0x000fe20000410000 */
[----:B------:R-:W1:Y:S01]  /*3f00*/  MUFU.EX2 R8, R8 ;  /* 0x0000000800087308 */ /* 0x000e620000000800 */
[----:B------:R-:W-:-:S04]  /*3f10*/  ISETP.GE.U32.AND P3, PT, R127, UR20, PT ;  /* 0x000000147f007c0c */ /* 0x000fc8000bf66070 */
[----:B------:R-:W-:Y:S02]  /*3f20*/  FSEL R115, R93, RZ, !P3 ;  /* 0x000000ff5d737208 */ /* 0x000fe40005800000 */
[----:B0-----:R-:W-:Y:S01]  /*3f30*/  FSEL R106, R7, 1, !P4 ;  /* 0x3f800000076a7808 */ /* 0x001fe20006000000 */
[----:B------:R-:W0:Y:S01]  /*3f40*/  MUFU.EX2 R5, R5 ;  /* 0x0000000500057308 */ /* 0x000e220000000800 */
[----:B------:R-:W-:Y:S01]  /*3f50*/  ISETP.GE.U32.AND P4, PT, R128, UR20, PT ;  /* 0x0000001480007c0c */ /* 0x000fe2000bf86070 */
[----:B------:R-:W-:-:S03]  /*3f60*/  FMUL.FTZ R7, R102, R103 ;  /* 0x0000006766077220 */ /* 0x000fc60000410000 */
[----:B------:R-:W-:Y:S01]  /*3f70*/  FSEL R117, R77, RZ, !P4 ;  /* 0x000000ff4d757208 */ /* 0x000fe20006000000 */
[----:B------:R-:W-:Y:S02]  /*3f80*/  FMUL.FTZ R7, R106, R7 ;  /* 0x000000076a077220 */ /* 0x000fe40000410000 */
[----:B------:R-:W2:Y:S01]  /*3f90*/  MUFU.EX2 R6, R6 ;  /* 0x0000000600067308 */ /* 0x000ea20000000800 */
[----:B-1----:R-:W-:Y:S02]  /*3fa0*/  FSEL R108, R8, 1, !P5 ;  /* 0x3f800000086c7808 */ /* 0x002fe40006800000 */
[----:B------:R-:W-:-:S03]  /*3fb0*/  ISETP.GE.U32.AND P5, PT, R129, UR20, PT ;  /* 0x0000001481007c0c */ /* 0x000fc6000bfa6070 */
[----:B------:R-:W-:Y:S01]  /*3fc0*/  FMUL.FTZ R7, R108, R7 ;  /* 0x000000076c077220 */ /* 0x000fe20000410000 */
[----:B------:R-:W-:Y:S01]  /*3fd0*/  FSEL R119, R95, RZ, !P5 ;  /* 0x000000ff5f777208 */ /* 0x000fe20006800000 */
[----:B------:R-:W1:Y:S01]  /*3fe0*/  MUFU.EX2 R2, R2 ;  /* 0x0000000200027308 */ /* 0x000e620000000800 */
[----:B0-----:R-:W-:Y:S01]  /*3ff0*/  FSEL R118, R5, 1, !P4 ;  /* 0x3f80000005767808 */ /* 0x001fe20006000000 */
[----:B------:R-:W-:Y:S01]  /*4000*/  FFMA.FTZ R5, R101, R103, R104 ;  /* 0x0000006765057223 */ /* 0x000fe20000010068 */
[----:B------:R-:W-:-:S04]  /*4010*/  ISETP.GE.U32.AND P4, PT, R134, UR20, PT ;  /* 0x0000001486007c0c */ /* 0x000fc8000bf86070 */
[----:B------:R-:W-:Y:S01]  /*4020*/  FSEL R139, R71, RZ, !P4 ;  /* 0x000000ff478b7208 */ /* 0x000fe20006000000 */
[----:B------:R-:W0:Y:S01]  /*4030*/  MUFU.EX2 R3, R3 ;  /* 0x0000000300037308 */ /* 0x000e220000000800 */
[----:B--2---:R-:W-:Y:S01]  /*4040*/  FSEL R120, R6, 1, !P5 ;  /* 0x3f80000006787808 */ /* 0x004fe20006800000 */
[----:B------:R-:W-:Y:S01]  /*4050*/  FFMA.FTZ R6, R106, R5, R105 ;  /* 0x000000056a067223 */ /* 0x000fe20000010069 */
[----:B------:R-:W-:Y:S01]  /*4060*/  ISETP.GE.U32.AND P5, PT, R18, UR20, PT ;  /* 0x0000001412007c0c */ /* 0x000fe2000bfa6070 */
[----:B------:R-:W-:Y:S02]  /*4070*/  FMUL.FTZ R5, R4, R65 ;  /* 0x0000004104057220 */ /* 0x000fe40000410000 */
[----:B------:R-:W-:Y:S01]  /*4080*/  FFMA.FTZ R6, R108, R6, R107 ;  /* 0x000000066c067223 */ /* 0x000fe2000001006b */
[----:B------:R-:W-:Y:S01]  /*4090*/  FSEL R142, R100, RZ, !P5 ;  /* 0x000000ff648e7208 */ /* 0x000fe20006800000 */
[----:B------:R-:W2:Y:S01]  /*40a0*/  MUFU.EX2 R9, R9 ;  /* 0x0000000900097308 */ /* 0x000ea20000000800 */
[----:B-1----:R-:W-:Y:S01]  /*40b0*/  FSEL R110, R2, 1, !P6 ;  /* 0x3f800000026e7808 */ /* 0x002fe20007000000 */
[----:B------:R-:W-:Y:S01]  /*40c0*/  FMUL.FTZ R2, R4, R52 ;  /* 0x0000003404027220 */ /* 0x000fe20000410000 */
[----:B------:R-:W-:-:S03]  /*40d0*/  ISETP.GE.U32.AND P6, PT, R130, UR20, PT ;  /* 0x0000001482007c0c */ /* 0x000fc6000bfc6070 */
[----:B------:R-:W-:Y:S01]  /*40e0*/  FFMA.FTZ R8, R110, R6, R109 ;  /* 0x000000066e087223 */ /* 0x000fe2000001006d */
[----:B------:R-:W-:Y:S01]  /*40f0*/  FSEL R135, R75, RZ, !P6 ;  /* 0x000000ff4b877208 */ /* 0x000fe20007000000 */
[----:B------:R-:W1:Y:S01]  /*4100*/  MUFU.EX2 R10, R10 ;  /* 0x0000000a000a7308 */ /* 0x000e620000000800 */
[----:B0-----:R-:W-:Y:S01]  /*4110*/  FSEL R112, R3, 1, !P1 ;  /* 0x3f80000003707808 */ /* 0x001fe20004800000 */
[----:B------:R-:W-:Y:S01]  /*4120*/  FMUL.FTZ R3, R4, R64 ;  /* 0x0000004004037220 */ /* 0x000fe20000410000 */
[----:B------:R-:W-:Y:S01]  /*4130*/  ISETP.GE.U32.AND P1, PT, R131, UR20, PT ;  /* 0x0000001483007c0c */ /* 0x000fe2000bf26070 */
[----:B------:R-:W-:Y:S02]  /*4140*/  FMUL.FTZ R7, R110, R7 ;  /* 0x000000076e077220 */ /* 0x000fe40000410000 */
[C---:B------:R-:W-:Y:S01]  /*4150*/  FFMA.FTZ R8, R112.reuse, R8, R111 ;  /* 0x0000000870087223 */ /* 0x040fe2000001006f */
[----:B------:R-:W-:Y:S01]  /*4160*/  FSEL R136, R97, RZ, !P1 ;  /* 0x000000ff61887208 */ /* 0x000fe20004800000 */
[----:B------:R-:W0:Y:S01]  /*4170*/  MUFU.EX2 R2, R2 ;  /* 0x0000000200027308 */ /* 0x000e220000000800 */
[----:B--2---:R-:W-:Y:S01]  /*4180*/  FSEL R114, R9, 1, !P2 ;  /* 0x3f80000009727808 */ /* 0x004fe20005000000 */
[----:B------:R-:W-:Y:S01]  /*4190*/  FMUL.FTZ R9, R112, R7 ;  /* 0x0000000770097220 */ /* 0x000fe20000410000 */
[----:B------:R-:W-:Y:S01]  /*41a0*/  ISETP.GE.U32.AND P2, PT, R132, UR20, PT ;  /* 0x0000001484007c0c */ /* 0x000fe2000bf46070 */
[----:B------:R-:W-:-:S02]  /*41b0*/  FMUL.FTZ R6, R4, R66 ;  /* 0x0000004204067220 */ /* 0x000fc40000410000 */
[----:B------:R-:W-:Y:S01]  /*41c0*/  FFMA.FTZ R8, R114, R8, R113 ;  /* 0x0000000872087223 */ /* 0x000fe20000010071 */
[----:B------:R-:W-:Y:S01]  /*41d0*/  FSEL R137, R73, RZ, !P2 ;  /* 0x000000ff49897208 */ /* 0x000fe20005000000 */
[----:B------:R-:W2:Y:S01]  /*41e0*/  MUFU.EX2 R3, R3 ;  /* 0x0000000300037308 */ /* 0x000ea20000000800 */
[----:B-1----:R-:W-:Y:S01]  /*41f0*/  FSEL R116, R10, 1, !P3 ;  /* 0x3f8000000a747808 */ /* 0x002fe20005800000 */
[----:B------:R-:W-:Y:S01]  /*4200*/  FMUL.FTZ R9, R114, R9 ;  /* 0x0000000972097220 */ /* 0x000fe20000410000 */
[----:B------:R-:W-:Y:S01]  /*4210*/  ISETP.GE.U32.AND P3, PT, R133, UR20, PT ;  /* 0x0000001485007c0c */ /* 0x000fe2000bf66070 */
[----:B------:R-:W-:Y:S02]  /*4220*/  FMUL.FTZ R7, R4, R67 ;  /* 0x0000004304077220 */ /* 0x000fe40000410000 */
[C---:B------:R-:W-:Y:S01]  /*4230*/  FFMA.FTZ R8, R116.reuse, R8, R115 ;  /* 0x0000000874087223 */ /* 0x040fe20000010073 */
[----:B------:R-:W-:Y:S01]  /*4240*/  FSEL R138, R99, RZ, !P3 ;  /* 0x000000ff638a7208 */ /* 0x000fe20005800000 */
[----:B------:R-:W1:Y:S01]  /*4250*/  MUFU.EX2 R5, R5 ;  /* 0x0000000500057308 */ /* 0x000e620000000800 */
[----:B------:R-:W-:Y:S01]  /*4260*/  FMUL.FTZ R9, R116, R9 ;  /* 0x0000000974097220 */ /* 0x000fe20000410000 */
[----:B0-----:R-:W-:Y:S01]  /*4270*/  FSEL R140, R2, 1, !P6 ;  /* 0x3f800000028c7808 */ /* 0x001fe20007000000 */
[----:B------:R-:W-:-:S02]  /*4280*/  FFMA.FTZ R8, R118, R8, R117 ;  /* 0x0000000876087223 */ /* 0x000fc40000010075 */
[----:B------:R-:W-:Y:S02]  /*4290*/  FMUL.FTZ R4, R4, R69 ;  /* 0x0000004504047220 */ /* 0x000fe40000410000 */
[----:B------:R-:W-:Y:S01]  /*42a0*/  FMUL.FTZ R9, R118, R9 ;  /* 0x0000000976097220 */ /* 0x000fe20000410000 */
[----:B------:R-:W0:Y:S01]  /*42b0*/  MUFU.EX2 R6, R6 ;  /* 0x0000000600067308 */ /* 0x000e220000000800 */
[C---:B------:R-:W-:Y:S01]  /*42c0*/  FFMA.FTZ R8, R120.reuse, R8, R119 ;  /* 0x0000000878087223 */ /* 0x040fe20000010077 */
[----:B--2---:R-:W-:Y:S01]  /*42d0*/  FSEL R141, R3, 1, !P1 ;  /* 0x3f800000038d7808 */ /* 0x004fe20004800000 */
[----:B------:R-:W-:Y:S02]  /*42e0*/  FMUL.FTZ R9, R120, R9 ;  /* 0x0000000978097220 */ /* 0x000fe40000410000 */
[C---:B------:R-:W-:Y:S02]  /*42f0*/  FFMA.FTZ R8, R140.reuse, R8, R135 ;  /* 0x000000088c087223 */ /* 0x040fe40000010087 */
[----:B------:R-:W-:Y:S01]  /*4300*/  FMUL.FTZ R2, R140, R9 ;  /* 0x000000098c027220 */ /* 0x000fe20000410000 */
[----:B------:R-:W2:Y:S01]  /*4310*/  MUFU.EX2 R7, R7 ;  /* 0x0000000700077308 */ /* 0x000ea20000000800 */
[----:B-1----:R-:W-:Y:S01]  /*4320*/  FSEL R144, R5, 1, !P2 ;  /* 0x3f80000005907808 */ /* 0x002fe20005000000 */
[----:B------:R-:W-:-:S06]  /*4330*/  FFMA.FTZ R8, R141, R8, R136 ;  /* 0x000000088d087223 */ /* 0x000fcc0000010088 */
[----:B------:R-:W1:Y:S01]  /*4340*/  MUFU.EX2 R4, R4 ;  /* 0x0000000400047308 */ /* 0x000e620000000800 */
[----:B------:R-:W-:Y:S01]  /*4350*/  FMUL.FTZ R3, R141, R2 ;  /* 0x000000028d037220 */ /* 0x000fe20000410000 */
[----:B0-----:R-:W-:Y:S01]  /*4360*/  FSEL R143, R6, 1, !P3 ;  /* 0x3f800000068f7808 */ /* 0x001fe20005800000 */
[C---:B------:R-:W-:Y:S01]  /*4370*/  FFMA.FTZ R8, R144.reuse, R8, R137 ;  /* 0x0000000890087223 */ /* 0x040fe20000010089 */
[----:B------:R-:W-:Y:S01]  /*4380*/  ISETP.GE.AND P1, PT, R13, 0x1, PT ;  /* 0x000000010d00780c */ /* 0x000fe20003f26270 */
[----:B------:R-:W-:Y:S01]  /*4390*/  FMUL.FTZ R2, R144, R3 ;  /* 0x0000000390027220 */ /* 0x000fe20000410000 */
[----:B------:R-:W-:Y:S01]  /*43a0*/  MOV R5, UR22 ;  /* 0x0000001600057c02 */ /* 0x000fe20008000f00 */
[----:B------:R-:W-:Y:S01]  /*43b0*/  FFMA.FTZ R8, R143, R8, R138 ;  /* 0x000000088f087223 */ /* 0x000fe2000001008a */
[----:B--2---:R-:W-:Y:S01]  /*43c0*/  FSEL R146, R7, 1, !P4 ;  /* 0x3f80000007927808 */ /* 0x004fe20006000000 */
[----:B------:R-:W-:Y:S01]  /*43d0*/  FMUL.FTZ R3, R143, R2 ;  /* 0x000000028f037220 */ /* 0x000fe20000410000 */
[----:B------:R-:W-:Y:S01]  /*43e0*/  ISETP.NE.AND P2, PT, R13, 0x1f, PT ;  /* 0x0000001f0d00780c */ /* 0x000fe20003f45270 */
[----:B------:R-:W-:Y:S01]  /*43f0*/  IMAD.U32 R7, RZ, RZ, UR25 ;  /* 0x00000019ff077e24 */ /* 0x000fe2000f8e00ff */
[----:B------:R-:W-:Y:S01]  /*4400*/  MOV R10, UR5 ;  /* 0x00000005000a7c02 */ /* 0x000fe20008000f00 */
[C---:B------:R-:W-:Y:S01]  /*4410*/  FFMA.FTZ R8, R146.reuse, R8, R139 ;  /* 0x0000000892087223 */ /* 0x040fe2000001008b */
[----:B------:R-:W-:Y:S01]  /*4420*/  MOV R6, UR33 ;  /* 0x0000002100067c02 */ /* 0x000fe20008000f00 */
[----:B------:R-:W-:Y:S01]  /*4430*/  FMUL.FTZ R2, R146, R3 ;  /* 0x0000000392027220 */ /* 0x000fe20000410000 */
[----:B-1----:R-:W-:-:S02]  /*4440*/  FSEL R145, R4, 1, !P5 ;  /* 0x3f80000004917808 */ /* 0x002fc40006800000 */
[----:B------:R-:W-:Y:S01]  /*4450*/  MOV R4, UR24 ;  /* 0x0000001800047c02 */ /* 0x000fe20008000f00 */
[----:B------:R0:W5:Y:S02]  /*4460*/  LDG.E R148, [R6.64] ;  /* 0x0000001a06947981 */ /* 0x000164000c1e1900 */
[C---:B------:R-:W-:Y:S02]  /*4470*/  FFMA.FTZ R3, R145.reuse, R8, R142 ;  /* 0x0000000891037223 */ /* 0x040fe4000001008e */
        /* <DEDUP_REMOVED lines=12> */
[----:B-1----:R-:W1:Y:S01]  /*4540*/  SHFL.UP PT, R5, R2, 0x4, RZ ;  /* 0x0480000002057989 */ /* 0x002e6200000e00ff */
[----:B------:R-:W-:-:S13]  /*4550*/  ISETP.GE.AND P1, PT, R13, 0x4, PT ;  /* 0x000000040d00780c */ /* 0x000fda0003f26270 */
[C---:B--2---:R-:W-:Y:S02]  /*4560*/  @P1 FFMA.FTZ R3, R2.reuse, R8, R3 ;  /* 0x0000000802031223 */ /* 0x044fe40000010003 */
[----:B-1----:R-:W-:-:S03]  /*4570*/  @P1 FMUL.FTZ R2, R2, R5 ;  /* 0x0000000502021220 */ /* 0x002fc60000410000 */
[----:B------:R-:W1:Y:S04]  /*4580*/  SHFL.UP PT, R4, R3, 0x8, RZ ;  /* 0x0500000003047989 */ /* 0x000e6800000e00ff */
[----:B------:R-:W2:Y:S01]  /*4590*/  SHFL.UP PT, R5, R2, 0x8, RZ ;  /* 0x0500000002057989 */ /* 0x000ea200000e00ff */
[----:B------:R-:W-:-:S13]  /*45a0*/  ISETP.GE.AND P1, PT, R13, 0x8, PT ;  /* 0x000000080d00780c */ /* 0x000fda0003f26270 */
[C---:B-1----:R-:W-:Y:S02]  /*45b0*/  @P1 FFMA.FTZ R3, R2.reuse, R4, R3 ;  /* 0x0000000402031223 */ /* 0x042fe40000010003 */
[----:B--2---:R-:W-:-:S03]  /*45c0*/  @P1 FMUL.FTZ R2, R2, R5 ;  /* 0x0000000502021220 */ /* 0x004fc60000410000 */
[----:B------:R-:W1:Y:S04]  /*45d0*/  SHFL.UP PT, R4, R3, 0x10, RZ ;  /* 0x0600000003047989 */ /* 0x000e6800000e00ff */
[----:B------:R-:W2:Y:S01]  /*45e0*/  SHFL.UP PT, R5, R2, 0x10, RZ ;  /* 0x0600000002057989 */ /* 0x000ea200000e00ff */
[----:B------:R-:W-:Y:S01]  /*45f0*/  ISETP.GE.AND P1, PT, R13, 0x10, PT ;  /* 0x000000100d00780c */ /* 0x000fe20003f26270 */
[----:B------:R-:W-:Y:S01]  /*4600*/  HFMA2.MMA R9, -RZ, RZ, 0, 0 ;  /* 0x00000000ff097435 */ /* 0x000fe200000001ff */
[----:B------:R-:W-:-:S09]  /*4610*/  MOV R8, 0x3f800000 ;  /* 0x3f80000000087802 */ /* 0x000fd20000000f00 */
[----:B------:R-:W3:Y:S02]  /*4620*/  @!P0 LDS.64 R8, [R10.X8+0x10b0] ;  /* 0x0010b0000a088984 */ /* 0x000ee40000008a00 */
[C---:B-1----:R-:W-:Y:S02]  /*4630*/  @P1 FFMA.FTZ R3, R2.reuse, R4, R3 ;  /* 0x0000000402031223 */ /* 0x042fe40000010003 */
[----:B--2---:R-:W-:-:S05]  /*4640*/  @P1 FMUL.FTZ R2, R2, R5 ;  /* 0x0000000502021220 */ /* 0x004fca0000410000 */
[----:B------:R1:W-:Y:S04]  /*4650*/  @!P2 STS.64 [R15.X8+0x1090], R2 ;  /* 0x001090020f00a388 */ /* 0x0003e80000008a00 */
[----:B------:R-:W-:Y:S06]  /*4660*/  BAR.SYNC.DEFER_BLOCKING 0x0 ;  /* 0x0000000000007b1d */ /* 0x000fec0000010000 */
[----:B------:R-:W-:Y:S04]  /*4670*/  SHFL.UP PT, R149, R2, 0x1, RZ ;  /* 0x0420000002957989 */ /* 0x000fe800000e00ff */
[----:B0-----:R-:W0:Y:S01]  /*4680*/  LDS.128 R4, [0x1090] ;  /* 0x00109000ff047984 */ /* 0x001e220000000c00 */
[----:B-1----:R-:W-:-:S03]  /*4690*/  SHF.R.U32.HI R15, RZ, 0x5, R63 ;  /* 0x00000005ff0f7819 */ /* 0x002fc6000001163f */
[----:B------:R-:W1:Y:S01]  /*46a0*/  SHFL.UP PT, R150, R3, 0x1, RZ ;  /* 0x0420000003967989 */ /* 0x000e6200000e00ff */
[----:B------:R-:W-:-:S04]  /*46b0*/  ISETP.NE.AND P1, PT, R15, RZ, PT ;  /* 0x000000ff0f00720c */ /* 0x000fc80003f25270 */
[C---:B------:R-:W-:Y:S01]  /*46c0*/  ISETP.NE.AND P3, PT, R13.reuse, RZ, P1 ;  /* 0x000000ff0d00720c */ /* 0x040fe20000f65270 */
[----:B------:R-:W-:Y:S08]  /*46d0*/  BSSY B0, `(.L_x_3389) ;  /* 0x0000012000007945 */ /* 0x000ff00003800000 */
[----:B------:R-:W-:Y:S01]  /*46e0*/  @P1 ISETP.NE.AND P2, PT, R13, RZ, PT ;  /* 0x000000ff0d00120c */ /* 0x000fe20003f45270 */
[----:B---3--:R-:W-:-:S02]  /*46f0*/  @P1 IMAD.MOV.U32 R10, RZ, RZ, R8 ;  /* 0x000000ffff0a1224 */ /* 0x008fc400078e0008 */
[----:B0-----:R-:W-:Y:S02]  /*4700*/  @P1 FMUL.FTZ R11, R149, R4 ;  /* 0x00000004950b1220 */ /* 0x001fe40000410000 */
[----:B------:R-:W-:Y:S02]  /*4710*/  FFMA.FTZ R152, R5, R6, R7 ;  /* 0x0000000605987223 */ /* 0x000fe40000010007 */
[----:B-1----:R-:W-:Y:S01]  /*4720*/  @P3 FFMA.FTZ R5, R149, R5, R150 ;  /* 0x0000000595053223 */ /* 0x002fe20000010096 */
[----:B------:R-:W-:Y:S02]  /*4730*/  @P1 FSEL R7, R4, R11, !P2 ;  /* 0x0000000b04071208 */ /* 0x000fe40005000000 */
[----:B------:R-:W-:Y:S02]  /*4740*/  @P1 MOV R11, R9 ;  /* 0x00000009000b1202 */ /* 0x000fe40000000f00 */
[----:B------:R-:W-:Y:S02]  /*4750*/  @P1 MOV R150, R5 ;  /* 0x0000000500961202 */ /* 0x000fe40000000f00 */
[----:B------:R-:W-:Y:S01]  /*4760*/  @P1 MOV R149, R7 ;  /* 0x0000000700951202 */ /* 0x000fe20000000f00 */
[----:B------:R-:W-:Y:S05]  /*4770*/  @P1 BRA `(.L_x_3390) ;  /* 0x0000007000001947 */ /* 0x000fea0003800000 */
[----:B------:R-:W-:Y:S01]  /*4780*/  ISETP.NE.AND P1, PT, R13, RZ, PT ;  /* 0x000000ff0d00720c */ /* 0x000fe20003f25270 */
[----:B------:R-:W-:-:S04]  /*4790*/  FMUL.FTZ R11, R4, R6 ;  /* 0x00000006040b7220 */ /* 0x000fc80000410000 */
[C---:B------:R-:W-:Y:S02]  /*47a0*/  FMUL.FTZ R10, R11.reuse, R8 ;  /* 0x000000080b0a7220 */ /* 0x040fe40000410000 */
[----:B------:R-:W-:-:S06]  /*47b0*/  FFMA.FTZ R11, R11, R9, R152 ;  /* 0x000000090b0b7223 */ /* 0x000fcc0000010098 */
[----:B------:R0:W-:Y:S01]  /*47c0*/  @!P1 STS.64 [0x10a8], R8 ;  /* 0x0010a808ff009388 */ /* 0x0001e20000000a00 */
[----:B------:R-:W-:Y:S02]  /*47d0*/  @!P1 MOV R149, R8 ;  /* 0x0000000800959202 */ /* 0x000fe40000000f00 */
[----:B------:R-:W-:Y:S02]  /*47e0*/  @!P1 MOV R150, R9 ;  /* 0x0000000900969202 */ /* 0x000fe40000000f00 */
.L_x_3390:
[----:B------:R-:W-:Y:S05]  /*47f0*/  BSYNC B0 ;  /* 0x0000000000007941 */ /* 0x000fea0003800000 */
.L_x_3389:
        /* <DEDUP_REMOVED lines=37> */
.L_x_3392:
[----:B------:R-:W-:Y:S05]  /*4a50*/  BSYNC B0 ;  /* 0x0000000000007941 */ /* 0x000fea0003800000 */
.L_x_3391:
        /* <DEDUP_REMOVED lines=22> */
.L_x_3388:
        /* <DEDUP_REMOVED lines=65> */
.L_x_3395:
[----:B------:R-:W-:Y:S05]  /*4fd0*/  BSYNC B0 ;  /* 0x0000000000007941 */ /* 0x000fea0003800000 */
.L_x_3394:
        /* <DEDUP_REMOVED lines=55> */
.L_x_3396:
[----:B------:R-:W-:Y:S05]  /*5350*/  EXIT ;  /* 0x000000000000794d */ /* 0x000fea0003800000 */
.L_x_3398:
        /* <DEDUP_REMOVED lines=10> */
.L_x_5416:


//--------------------- .text._Z25selective_scan_fwd_kernelI32Selective_Scan_fwd_kernel_traitsILi64ELi16ELi1ELb0ELb0ELb0ELb1EffEEv13SSMParamsBase --------------------------
	.section	.text._Z25selective_scan_fwd_kernelI32Selective_Scan_fwd_kernel_traitsILi64ELi16ELi1ELb0ELb0ELb0ELb1EffEEv13SSMParamsBase,"ax",@progbits
	.sectioninfo	@"SHI_REGISTERS=165"
	.align	128
        .global         _Z25selective_scan_fwd_kernelI32Selective_Scan_fwd_kernel_traitsILi64ELi16ELi1ELb0ELb0ELb0ELb1EffEEv13SSMParamsBase
        .type           _Z25selective_scan_fwd_kernelI32Selective_Scan_fwd_kernel_traitsILi64ELi16ELi1ELb0ELb0ELb0ELb1EffEEv13SSMParamsBase,@function
        .size           _Z25selective_scan_fwd_kernelI32Selective_Scan_fwd_kernel_traitsILi64ELi16ELi1ELb0ELb0ELb0ELb1EffEEv13SSMParamsBase,(.L_x_5417 - _Z25selective_scan_fwd_kernelI32Selective_Scan_fwd_kernel_traitsILi64ELi16ELi1ELb0ELb0ELb0ELb1EffEEv13SSMParamsBase)
        .other          _Z25selective_scan_fwd_kernelI32Selective_Scan_fwd_kernel_traitsILi64ELi16ELi1ELb0ELb0ELb0ELb1EffEEv13SSMParamsBase,@"STO_CUDA_ENTRY STV_DEFAULT"
_Z25selective_scan_fwd_kernelI32Selective_Scan_fwd_kernel_traitsILi64ELi16ELi1ELb0ELb0ELb0ELb1EffEEv13SSMParamsBase:
.text._Z25selective_scan_fwd_kernelI32Selective_Scan_fwd_kernel_traitsILi64ELi16ELi1ELb0ELb0ELb0ELb1EffEEv13SSMParamsBase:
        /* <DEDUP_REMOVED lines=45> */
[----:B0-----:R-:W-:Y:S01]  /*02d0*/  ULDC.64 UR10, c[0x0][0x180] ;  /* 0x00006000000a7ab9 */ /* 0x001fe20000000a00 */
[----:B------:R-:W0:Y:S01]  /*02e0*/  S2R R80, SR_TID.X ;  /* 0x0000000000507919 */ /* 0x000e220000002100 */
[----:B------:R-:W-:Y:S02]  /*02f0*/  ULDC.64 UR12, c[0x0][0x198] ;  /* 0x00006600000c7ab9 */ /* 0x000fe40000000a00 */
[----:B------:R-:W-:Y:S01]  /*0300*/  UIMAD.WIDE.U32 UR30, UR34, UR10, URZ ;  /* 0x0000000a221e72a5 */ /* 0x000fe2000f8e003f */
[----:B------:R-:W1:Y:S01]  /*0310*/  S2R R63, SR_LANEID ;  /* 0x00000000003f7919 */ /* 0x000e620000000000 */
[----:B------:R-:W-:Y:S02]  /*0320*/  UIMAD UR8, UR35, UR10, URZ ;  /* 0x0000000a230872a4 */ /* 0x000fe4000f8e023f */
[----:B------:R-:W-:Y:S02]  /*0330*/  UIMAD UR10, UR35, UR12, URZ ;  /* 0x0000000c230a72a4 */ /* 0x000fe4000f8e023f */
[----:B------:R-:W-:-:S02]  /*0340*/  ULDC.64 UR14, c[0x0][0x240] ;  /* 0x00009000000e7ab9 */ /* 0x000fc40000000a00 */
[----:B------:R-:W-:Y:S02]  /*0350*/  UIMAD UR13, UR34, UR13, UR10 ;  /* 0x0000000d220d72a4 */ /* 0x000fe4000f8e020a */
[----:B------:R-:W-:Y:S02]  /*0360*/  UIADD3 UR16, UR5, UR16, URZ ;  /* 0x0000001005107290 */ /* 0x000fe4000fffe03f */
[----:B------:R-:W-:Y:S02]  /*0370*/  ULEA UR10, UP0, UR4, UR14, 0x2 ;  /* 0x0000000e040a7291 */ /* 0x000fe4000f80103f */
[----:B------:R-:W-:Y:S02]  /*0380*/  UMOV UR5, URZ ;  /* 0x0000003f00057c82 */ /* 0x000fe40008000000 */
[----:B------:R-:W-:Y:S02]  /*0390*/  ULEA.HI.X UR16, UR4, UR15, UR16, 0x2, UP0 ;  /* 0x0000000f04107291 */ /* 0x000fe400080f1410 */
[----:B-----5:R2:W3:Y:S01]  /*03a0*/  @P1 R2UR UR5, R2 ;  /* 0x00000000020513c2 */ /* 0x0204e200000e0000 */
[----:B------:R-:W-:Y:S01]  /*03b0*/  UMOV UR4, URZ ;  /* 0x0000003f00047c82 */ /* 0x000fe20008000000 */
[C---:B0-----:R-:W-:Y:S01]  /*03c0*/  IMAD.SHL.U32 R57, R80.reuse, 0x10, RZ ;  /* 0x0000001050397824 */ /* 0x041fe200078e00ff */
[----:B------:R-:W-:Y:S01]  /*03d0*/  UIMAD UR11, UR34, UR11, UR8 ;  /* 0x0000000b220b72a4 */ /* 0x000fe2000f8e0208 */
[----:B------:R-:W-:Y:S01]  /*03e0*/  LOP3.LUT R64, R80, 0x1f, RZ, 0xc0, !PT ;  /* 0x0000001f50407812 */ /* 0x000fe200078ec0ff */
[----:B------:R-:W-:Y:S01]  /*03f0*/  ULDC.64 UR20, c[0x0][0x1b8] ;  /* 0x00006e0000147ab9 */ /* 0x000fe20000000a00 */
[----:B------:R-:W-:-:S02]  /*0400*/  SHF.R.U32.HI R62, RZ, 0x5, R80 ;  /* 0x00000005ff3e7819 */ /* 0x000fc40000011650 */
[----:B------:R2:W0:Y:S01]  /*0410*/  @P2 R2UR UR4, R4 ;  /* 0x00000000040423c2 */ /* 0x00042200000e0000 */
[----:B------:R-:W-:Y:S01]  /*0420*/  UIADD3 UR17, UR7, UR17, URZ ;  /* 0x0000001107117290 */ /* 0x000fe2000fffe03f */
[----:B------:R-:W-:Y:S01]  /*0430*/  LOP3.LUT R61, R64, 0xfffffe00, R57, 0xf8, !PT ;  /* 0xfffffe00403d7812 */ /* 0x000fe200078ef839 */
[----:B------:R-:W-:Y:S01]  /*0440*/  UIMAD.WIDE.U32 UR8, UR34, UR12, URZ ;  /* 0x0000000c220872a5 */ /* 0x000fe2000f8e003f */
[C---:B------:R-:W-:Y:S01]  /*0450*/  IADD3 R60, R57.reuse, 0x1, RZ ;  /* 0x00000001393c7810 */ /* 0x040fe20007ffe0ff */
[----:B------:R-:W-:Y:S01]  /*0460*/  ULDC UR7, c[0x0][0x164] ;  /* 0x0000590000077ab9 */ /* 0x000fe20000000800 */
[C---:B------:R-:W-:Y:S01]  /*0470*/  IADD3 R59, R57.reuse, 0x2, RZ ;  /* 0x00000002393b7810 */ /* 0x040fe20007ffe0ff */
[----:B------:R-:W-:Y:S01]  /*0480*/  UIMAD UR12, UR35, UR20, URZ ;  /* 0x00000014230c72a4 */ /* 0x000fe2000f8e023f */
[C---:B------:R-:W-:Y:S01]  /*0490*/  IADD3 R58, R57.reuse, 0x3, RZ ;  /* 0x00000003393a7810 */ /* 0x040fe20007ffe0ff */
[----:B------:R-:W-:Y:S01]  /*04a0*/  UIMAD UR7, UR36, UR7, UR34 ;  /* 0x00000007240772a4 */ /* 0x000fe2000f8e0222 */
[C---:B------:R-:W-:Y:S01]  /*04b0*/  IADD3 R129, R57.reuse, 0x4, RZ ;  /* 0x0000000439817810 */ /* 0x040fe20007ffe0ff */
[----:B------:R-:W-:Y:S01]  /*04c0*/  ULDC.64 UR18, c[0x0][0x248] ;  /* 0x0000920000127ab9 */ /* 0x000fe20000000a00 */
[C---:B------:R-:W-:Y:S01]  /*04d0*/  IADD3 R128, R57.reuse, 0x5, RZ ;  /* 0x0000000539807810 */ /* 0x040fe20007ffe0ff */
[----:B------:R-:W-:Y:S01]  /*04e0*/  ULDC UR15, c[0x0][0x174] ;  /* 0x00005d00000f7ab9 */ /* 0x000fe20000000800 */
[C---:B------:R-:W-:Y:S01]  /*04f0*/  IADD3 R127, R57.reuse, 0x6, RZ ;  /* 0x00000006397f7810 */ /* 0x040fe20007ffe0ff */
[----:B------:R-:W-:Y:S01]  /*0500*/  UIMAD.WIDE.U32 UR32, UR34, UR20, URZ ;  /* 0x00000014222072a5 */ /* 0x000fe2000f8e003f */
        /* <DEDUP_REMOVED lines=17> */
[----:B------:R-:W-:Y:S01]  /*0620*/  UIADD3 UR13, UR9, UR13, URZ ;  /* 0x0000000d090d7290 */ /* 0x000fe2000fffe03f */
[----:B------:R-:W-:Y:S01]  /*0630*/  SHF.L.U32 R56, R62, 0x9, RZ ;  /* 0x000000093e387819 */ /* 0x000fe200000006ff */
        /* <DEDUP_REMOVED lines=16> */
[----:B0123--:R-:W-:Y:S02]  /*0740*/  LOP3.LUT R41, R61, 0x1e0, RZ, 0xfc, !PT ;  /* 0x000001e03d297812 */ /* 0x00ffe400078efcff */
.L_x_3442:
        /* <DEDUP_REMOVED lines=41> */
[----:B------:R-:W-:Y:S02]  /*09e0*/  CS2R R16, SRZ ;  /* 0x0000000000107805 */ /* 0x000fe4000001ff00 */
        /* <DEDUP_REMOVED lines=8> */
[----:B------:R-:W-:Y:S01]  /*0a70*/  CS2R R72, SRZ ;  /* 0x0000000000487805 */ /* 0x000fe2000001ff00 */
[----:B------:R-:W-:Y:S01]  /*0a80*/  ISETP.GE.AND P2, PT, R82, UR20, PT ;  /* 0x0000001452007c0c */ /* 0x000fe2000bf46270 */
[----:B------:R-:W-:Y:S01]  /*0a90*/  CS2R R74, SRZ ;  /* 0x00000000004a7805 */ /* 0x000fe2000001ff00 */
[C---:B------:R-:W-:Y:S01]  /*0aa0*/  IADD3 R18, R25.reuse, 0x20, RZ ;  /* 0x0000002019127810 */ /* 0x040fe20007ffe0ff */
[----:B------:R-:W-:Y:S01]  /*0ab0*/  HFMA2.MMA R81, -RZ, RZ, 0, 0 ;  /* 0x00000000ff517435 */ /* 0x000fe200000001ff */
[C---:B------:R-:W-:Y:S01]  /*0ac0*/  IADD3 R38, R25.reuse, 0x40, RZ ;  /* 0x0000004019267810 */ /* 0x040fe20007ffe0ff */
[----:B------:R-:W-:Y:S01]  /*0ad0*/  CS2R R78, SRZ ;  /* 0x00000000004e7805 */ /* 0x000fe2000001ff00 */
[----:B------:R-:W-:-:S02]  /*0ae0*/  IADD3 R20, R25, 0x60, RZ ;  /* 0x0000006019147810 */ /* 0x000fc40007ffe0ff */
        /* <DEDUP_REMOVED lines=10> */
[----:B0-----:R-:W-:Y:S02]  /*0b90*/  IADD3 R2, R25, 0x120, RZ ;  /* 0x0000012019027810 */ /* 0x001fe40007ffe0ff */
        /* <DEDUP_REMOVED lines=13> */
[----:B------:R-:W-:Y:S02]  /*0c70*/  IADD3 R70, R25, 0x1e0, RZ ;  /* 0x000001e019467810 */ /* 0x000fe40007ffe0ff */
[-C--:B------:R-:W-:Y:S02]  /*0c80*/  LEA.HI.SX32 R27, R66, R25.reuse, 0x1b ;  /* 0x00000019421b7211 */ /* 0x080fe400078fdaff */
[-C--:B------:R-:W-:Y:S01]  /*0c90*/  LEA.HI.SX32 R26, R68, R25.reuse, 0x1b ;  /* 0x00000019441a7211 */ /* 0x080fe200078fdaff */
[----:B------:R-:W-:Y:S01]  /*0ca0*/  HFMA2.MMA R68, -RZ, RZ, 0, 0 ;  /* 0x00000000ff447435 */ /* 0x000fe200000001ff */
[----:B------:R-:W-:Y:S01]  /*0cb0*/  LEA.HI.SX32 R25, R70, R25, 0x1b ;  /* 0x0000001946197211 */ /* 0x000fe200078fdaff */
[----:B------:R-:W-:Y:S01]  /*0cc0*/  IMAD.MOV.U32 R70, RZ, RZ, RZ ;  /* 0x000000ffff467224 */ /* 0x000fe200078e00ff */
[----:B------:R-:W-:Y:S02]  /*0cd0*/  IADD3 R2, P0, R21, UR14, RZ ;  /* 0x0000000e15027c10 */ /* 0x000fe4000ff1e0ff */
[----:B------:R-:W-:-:S02]  /*0ce0*/  ISETP.GE.AND P1, PT, R61, UR20, PT ;  /* 0x000000143d007c0c */ /* 0x000fc4000bf26270 */
[----:B------:R-:W-:Y:S02]  /*0cf0*/  MOV R66, RZ ;  /* 0x000000ff00427202 */ /* 0x000fe40000000f00 */
[----:B------:R-:W-:Y:S02]  /*0d00*/  ISETP.GE.AND P4, PT, R53, UR20, PT ;  /* 0x0000001435007c0c */ /* 0x000fe4000bf86270 */
[----:B------:R-:W-:Y:S02]  /*0d10*/  ISETP.GE.AND P6, PT, R52, UR20, PT ;  /* 0x0000001434007c0c */ /* 0x000fe4000bfc6270 */
[----:B------:R-:W-:Y:S02]  /*0d20*/  ISETP.GE.AND P5, PT, R51, UR20, PT ;  /* 0x0000001433007c0c */ /* 0x000fe4000bfa6270 */
[----:B------:R-:W-:Y:S02]  /*0d30*/  ISETP.GE.AND P3, PT, R50, UR20, PT ;  /* 0x0000001432007c0c */ /* 0x000fe4000bf66270 */
[----:B------:R-:W-:Y:S01]  /*0d40*/  MOV R77, RZ ;  /* 0x000000ff004d7202 */ /* 0x000fe20000000f00 */
[----:B------:R-:W-:Y:S01]  /*0d50*/  HFMA2.MMA R84, -RZ, RZ, 0, 0 ;  /* 0x00000000ff547435 */ /* 0x000fe200000001ff */
[----:B--2---:R-:W-:Y:S04]  /*0d60*/  STS [R40.X4], R5 ;  /* 0x0000000528007388 */ /* 0x004fe80000004800 */
[----:B---3--:R0:W-:Y:S04]  /*0d70*/  STS [R39.X4+0x80], R0 ;  /* 0x0000800027007388 */ /* 0x0081e80000004800 */
[----:B----4-:R1:W-:Y:S04]  /*0d80*/  STS [R38.X4+0x100], R7 ;  /* 0x0001000726007388 */ /* 0x0103e80000004800 */
[----:B-----5:R-:W-:Y:S01]  /*0d90*/  STS [R37.X4+0x180], R4 ;  /* 0x0001800425007388 */ /* 0x020fe20000004800 */
[----:B0-----:R-:W-:-:S03]  /*0da0*/  IMAD R0, R63, 0x10, R56 ;  /* 0x000000103f007824 */ /* 0x001fc600078e0238 */
[----:B------:R0:W-:Y:S02]  /*0db0*/  STS [R36.X4+0x200], R9 ;  /* 0x0002000924007388 */ /* 0x0001e40000004800 */
[C---:B------:R-:W-:Y:S02]  /*0dc0*/  IADD3 R3, R0.reuse, 0x1, RZ ;  /* 0x0000000100037810 */ /* 0x040fe40007ffe0ff */
[----:B------:R-:W-:Y:S01]  /*0dd0*/  STS [R35.X4+0x280], R6 ;  /* 0x0002800623007388 */ /* 0x000fe20000004800 */
[C---:B------:R-:W-:Y:S02]  /*0de0*/  IADD3 R23, R0.reuse, 0x2, RZ ;  /* 0x0000000200177810 */ /* 0x040fe40007ffe0ff */
[C---:B------:R-:W-:Y:S01]  /*0df0*/  IADD3 R5, R0.reuse, 0x3, RZ ;  /* 0x0000000300057810 */ /* 0x040fe20007ffe0ff */
[----:B------:R2:W-:Y:S01]  /*0e00*/  STS [R34.X4+0x300], R11 ;  /* 0x0003000b22007388 */ /* 0x0005e20000004800 */
[C---:B------:R-:W-:Y:S02]  /*0e10*/  IADD3 R21, R0.reuse, 0x4, RZ ;  /* 0x0000000400157810 */ /* 0x040fe40007ffe0ff */
[C---:B-1----:R-:W-:Y:S01]  /*0e20*/  IADD3 R7, R0.reuse, 0x5, RZ ;  /* 0x0000000500077810 */ /* 0x042fe20007ffe0ff */
[----:B------:R-:W-:Y:S01]  /*0e30*/  STS [R33.X4+0x380], R8 ;  /* 0x0003800821007388 */ /* 0x000fe20000004800 */
[----:B0-----:R-:W-:-:S02]  /*0e40*/  IADD3 R9, R0, 0x7, RZ ;  /* 0x0000000700097810 */ /* 0x001fc40007ffe0ff */
[C---:B------:R-:W-:Y:S01]  /*0e50*/  IADD3 R65, R0.reuse, 0xc, RZ ;  /* 0x0000000c00417810 */ /* 0x040fe20007ffe0ff */
[----:B------:R0:W-:Y:S01]  /*0e60*/  STS [R32.X4+0x400], R13 ;  /* 0x0004000d20007388 */ /* 0x0001e20000004800 */
[C---:B------:R-:W-:Y:S02]  /*0e70*/  IADD3 R67, R0.reuse, 0xd, RZ ;  /* 0x0000000d00437810 */ /* 0x040fe40007ffe0ff */
[C---:B--2---:R-:W-:Y:S01]  /*0e80*/  IADD3 R11, R0.reuse, 0x9, RZ ;  /* 0x00000009000b7810 */ /* 0x044fe20007ffe0ff */
[----:B------:R-:W-:Y:S01]  /*0e90*/  STS [R31.X4+0x480], R10 ;  /* 0x0004800a1f007388 */ /* 0x000fe20000004800 */
[C---:B------:R-:W-:Y:S02]  /*0ea0*/  IADD3 R69, R0.reuse, 0xe, RZ ;  /* 0x0000000e00457810 */ /* 0x040fe40007ffe0ff */
[----:B------:R-:W-:Y:S01]  /*0eb0*/  IADD3 R71, R0, 0xf, RZ ;  /* 0x0000000f00477810 */ /* 0x000fe20007ffe0ff */
[----:B------:R1:W-:Y:S01]  /*0ec0*/  STS [R30.X4+0x500], R15 ;  /* 0x0005000f1e007388 */ /* 0x0003e20000004800 */
[----:B------:R-:W-:-:S02]  /*0ed0*/  LEA.HI.SX32 R24, R3, R0, 0x1b ;  /* 0x0000000003187211 */ /* 0x000fc400078fdaff */
[C---:B0-----:R-:W-:Y:S01]  /*0ee0*/  IADD3 R13, R0.reuse, 0xb, RZ ;  /* 0x0000000b000d7810 */ /* 0x041fe20007ffe0ff */
[----:B------:R-:W-:Y:S01]  /*0ef0*/  STS [R29.X4+0x580], R12 ;  /* 0x0005800c1d007388 */ /* 0x000fe20000004800 */
[-C--:B------:R-:W-:Y:S02]  /*0f00*/  LEA.HI.SX32 R23, R23, R0.reuse, 0x1b ;  /* 0x0000000017177211 */ /* 0x080fe400078fdaff */
[-C--:B------:R-:W-:Y:S01]  /*0f10*/  LEA.HI.SX32 R22, R5, R0.reuse, 0x1b ;  /* 0x0000000005167211 */ /* 0x080fe200078fdaff */
[----:B------:R0:W-:Y:S01]  /*0f20*/  STS [R28.X4+0x600], R17 ;  /* 0x000600111c007388 */ /* 0x0001e20000004800 */
[-C--:B------:R-:W-:Y:S02]  /*0f30*/  LEA.HI.SX32 R21, R21, R0.reuse, 0x1b ;  /* 0x0000000015157211 */ /* 0x080fe400078fdaff */
[----:B-1----:R-:W-:Y:S01]  /*0f40*/  IADD3 R15, R0, 0xa, RZ ;  /* 0x0000000a000f7810 */ /* 0x002fe20007ffe0ff */
[----:B------:R-:W-:Y:S01]  /*0f50*/  STS [R27.X4+0x680], R14 ;  /* 0x0006800e1b007388 */ /* 0x000fe20000004800 */
[----:B------:R-:W-:-:S02]  /*0f60*/  LEA.HI.SX32 R20, R7, R0, 0x1b ;  /* 0x0000000007147211 */ /* 0x000fc400078fdaff */
[-C--:B------:R-:W-:Y:S01]  /*0f70*/  LEA.HI.SX32 R18, R9, R0.reuse, 0x1b ;  /* 0x0000000009127211 */ /* 0x080fe200078fdaff */
[----:B------:R1:W-:Y:S01]  /*0f80*/  STS [R26.X4+0x700], R19 ;  /* 0x000700131a007388 */ /* 0x0003e20000004800 */
[-C--:B------:R-:W-:Y:S02]  /*0f90*/  LEA.HI.SX32 R15, R15, R0.reuse, 0x1b ;  /* 0x000000000f0f7211 */ /* 0x080fe400078fdaff */
[----:B0-----:R-:W-:Y:S01]  /*0fa0*/  IADD3 R17, R0, 0x8, RZ ;  /* 0x0000000800117810 */ /* 0x001fe20007ffe0ff */
[----:B------:R0:W-:Y:S01]  /*0fb0*/  STS [R25.X4+0x780], R16 ;  /* 0x0007801019007388 */ /* 0x0001e20000004800 */
[----:B------:R-:W-:Y:S01]  /*0fc0*/  LEA.HI.SX32 R12, R67, R0, 0x1b ;  /* 0x00000000430c7211 */ /* 0x000fe200078fdaff */
[----:B------:R-:W-:-:S06]  /*0fd0*/  NOP ;  /* 0x0000000000007918 */ /* 0x000fcc0000000000 */
[----:B-1----:R-:W-:Y:S01]  /*0fe0*/  IADD3 R19, R0, 0x6, RZ ;  /* 0x0000000600137810 */ /* 0x002fe20007ffe0ff */
[----:B------:R-:W-:Y:S01]  /*0ff0*/  LDS R89, [R24.X4+0x4] ;  /* 0x0000040018597984 */ /* 0x000fe20000004800 */
[-C--:B0-----:R-:W-:Y:S02]  /*1000*/  LEA.HI.SX32 R16, R11, R0.reuse, 0x1b ;  /* 0x000000000b107211 */ /* 0x081fe400078fdaff */
        /* <DEDUP_REMOVED lines=10> */
[----:B------:R-:W-:Y:S01]  /*10b0*/  LDS R87, [R20.X4+0x14] ;  /* 0x0000140014577984 */ /* 0x000fe20000004800 */
[----:B------:R-:W-:Y:S02]  /*10c0*/  IADD3.X R3, R76, UR17, RZ, P0, !PT ;  /* 0x000000114c037c10 */ /* 0x000fe400087fe4ff */
[----:B------:R-:W-:Y:S01]  /*10d0*/  ISETP.GE.AND P0, PT, R54, UR20, PT ;  /* 0x0000001436007c0c */ /* 0x000fe2000bf06270 */
        /* <DEDUP_REMOVED lines=14> */
[----:B------:R-:W-:-:S03]  /*11c0*/  IMAD.MOV.U32 R67, RZ, RZ, RZ ;  /* 0x000000ffff437224 */ /* 0x000fc600078e00ff */
        /* <DEDUP_REMOVED lines=17> */
[----:B------:R-:W-:Y:S02]  /*12e0*/  ISETP.GE.AND P1, PT, R41, UR20, PT ;  /* 0x0000001429007c0c */ /* 0x000fe4000bf26270 */
        /* <DEDUP_REMOVED lines=91> */
.L_x_3400:
[----:B-1----:R-:W-:Y:S05]  /*18a0*/  BSYNC B0 ;  /* 0x0000000000007941 */ /* 0x002fea0003800000 */
.L_x_3399:
        /* <DEDUP_REMOVED lines=37> */
.L_x_3402:
[----:B------:R-:W-:Y:S05]  /*1b00*/  BSYNC B0 ;  /* 0x0000000000007941 */ /* 0x000fea0003800000 */
.L_x_3401:
        /* <DEDUP_REMOVED lines=35> */
.L_x_3404:
[----:B------:R-:W-:Y:S05]  /*1d40*/  BSYNC B0 ;  /* 0x0000000000007941 */ /* 0x000fea0003800000 */
.L_x_3403:
        /* <DEDUP_REMOVED lines=37> */
.L_x_3406:
[----:B------:R-:W-:Y:S05]  /*1fa0*/  BSYNC B0 ;  /* 0x0000000000007941 */ /* 0x000fea0003800000 */
.L_x_3405:
        /* <DEDUP_REMOVED lines=35> */
.L_x_3408:
[----:B------:R-:W-:Y:S05]  /*21e0*/  BSYNC B0 ;  /* 0x0000000000007941 */ /* 0x000fea0003800000 */
.L_x_3407:
        /* <DEDUP_REMOVED lines=37> */
.L_x_3410:
[----:B------:R-:W-:Y:S05]  /*2440*/  BSYNC B0 ;  /* 0x0000000000007941 */ /* 0x000fea0003800000 */
.L_x_3409:
        /* <DEDUP_REMOVED lines=35> */
.L_x_3412:
[----:B------:R-:W-:Y:S05]  /*2680*/  BSYNC B0 ;  /* 0x0000000000007941 */ /* 0x000fea0003800000 */
.L_x_3411:
        /* <DEDUP_REMOVED lines=37> */
.L_x_3414:
[----:B------:R-:W-:Y:S05]  /*28e0*/  BSYNC B0 ;  /* 0x0000000000007941 */ /* 0x000fea0003800000 */
.L_x_3413:
        /* <DEDUP_REMOVED lines=35> */
.L_x_3416:
[----:B------:R-:W-:Y:S05]  /*2b20*/  BSYNC B0 ;  /* 0x0000000000007941 */ /* 0x000fea0003800000 */
.L_x_3415:
        /* <DEDUP_REMOVED lines=42> */
.L_x_3418:
[----:B------:R-:W-:Y:S05]  /*2dd0*/  BSYNC B0 ;  /* 0x0000000000007941 */ /* 0x000fea0003800000 */
.L_x_3417:
        /* <DEDUP_REMOVED lines=33> */
.L_x_3420:
[----:B------:R-:W-:Y:S05]  /*2ff0*/  BSYNC B0 ;  /* 0x0000000000007941 */ /* 0x000fea0003800000 */
.L_x_3419:
        /* <DEDUP_REMOVED lines=33> */
.L_x_3422:
[----:B------:R-:W-:Y:S05]  /*3210*/  BSYNC B0 ;  /* 0x0000000000007941 */ /* 0x000fea0003800000 */
.L_x_3421:
        /* <DEDUP_REMOVED lines=33> */
.L_x_3424:
[----:B------:R-:W-:Y:S05]  /*3430*/  BSYNC B0 ;  /* 0x0000000000007941 */ /* 0x000fea0003800000 */
.L_x_3423:
        /* <DEDUP_REMOVED lines=33> */
.L_x_3426:
[----:B------:R-:W-:Y:S05]  /*3650*/  BSYNC B0 ;  /* 0x0000000000007941 */ /* 0x000fea0003800000 */
.L_x_3425:
        /* <DEDUP_REMOVED lines=33> */
.L_x_3428:
[----:B------:R-:W-:Y:S05]  /*3870*/  BSYNC B0 ;  /* 0x0000000000007941 */ /* 0x000fea0003800000 */
.L_x_3427:
        /* <DEDUP_REMOVED lines=33> */
.L_x_3430:
[----:B------:R-:W-:Y:S05]  /*3a90*/  BSYNC B0 ;  /* 0x0000000000007941 */ /* 0x000fea0003800000 */
.L_x_3429:
        /* <DEDUP_REMOVED lines=38> */
.L_x_3436:
        /* <DEDUP_REMOVED lines=13> */
[----:B-1----:R-:W-:-:S05]  /*3dd0*/  IMAD.U32 R2, RZ, RZ, UR22 ;  /* 0x00000016ff027e24 */ /* 0x002fca000f8e00ff */
        /* <DEDUP_REMOVED lines=9> */
[----:B------:R-:W-:Y:S01]  /*3e70*/  UIMAD.WIDE.U32 UR22, UR7, UR26, UR18 ;  /* 0x0000001a071672a5 */ /* 0x000fe2000f8e0012 */
[----:B------:R-:W-:Y:S01]  /*3e80*/  ISETP.GE.U32.AND P6, PT, R129, UR20, PT ;  /* 0x0000001481007c0c */ /* 0x000fe2000bfc6070 */
[----:B------:R-:W-:Y:S01]  /*3e90*/  UIMAD UR38, UR7, UR27, UR24 ;  /* 0x0000001b072672a4 */ /* 0x000fe2000f8e0218 */
[----:B------:R-:W-:Y:S01]  /*3ea0*/  FSEL R131, R90, RZ, !P2 ;  /* 0x000000ff5a837208 */ /* 0x000fe20005000000 */
[----:B------:R-:W-:Y:S01]  /*3eb0*/  UMOV UR18, UR8 ;  /* 0x0000000800127c82 */ /* 0x000fe20008000000 */
[----:B------:R-:W-:Y:S01]  /*3ec0*/  FSEL R134, R89, RZ, !P3 ;  /* 0x000000ff59867208 */ /* 0x000fe20005800000 */
[----:B------:R-:W-:Y:S01]  /*3ed0*/  ULDC.64 UR24, c[0x0][0x1a0] ;  /* 0x0000680000187ab9 */ /* 0x000fe20000000a00 */
[----:B------:R-:W-:Y:S01]  /*3ee0*/  ISETP.GE.U32.AND P1, PT, R128, UR20, PT ;  /* 0x0000001480007c0c */ /* 0x000fe2000bf26070 */
[----:B------:R-:W-:Y:S01]  /*3ef0*/  UMOV UR19, UR13 ;  /* 0x0000000d00137c82 */ /* 0x000fe20008000000 */
[----:B------:R-:W-:Y:S01]  /*3f00*/  ISETP.GE.U32.AND P5, PT, R58, UR20, PT ;  /* 0x000000143a007c0c */ /* 0x000fe2000bfa6070 */
[----:B------:R-:W-:Y:S01]  /*3f10*/  ULDC.64 UR26, c[0x0][0x230] ;  /* 0x00008c00001a7ab9 */ /* 0x000fe20000000a00 */
[----:B------:R-:W-:Y:S01]  /*3f20*/  FSEL R135, R91, RZ, !P4 ;  /* 0x000000ff5b877208 */ /* 0x000fe20006000000 */
[----:B------:R-:W-:Y:S01]  /*3f30*/  UIMAD.WIDE.U32 UR18, UR7, UR24, UR18 ;  /* 0x00000018071272a5 */ /* 0x000fe2000f8e0012 */
[----:B------:R-:W-:Y:S01]  /*3f40*/  FSEL R137, R88, RZ, !P5 ;  /* 0x000000ff58897208 */ /* 0x000fe20006800000 */
[----:B------:R-:W-:Y:S01]  /*3f50*/  UIMAD UR24, UR21, UR24, URZ ;  /* 0x00000018151872a4 */ /* 0x000fe2000f8e023f */
[----:B------:R-:W-:Y:S01]  /*3f60*/  FSEL R139, R92, RZ, !P6 ;  /* 0x000000ff5c8b7208 */ /* 0x000fe20007000000 */
[----:B------:R-:W-:Y:S01]  /*3f70*/  ULEA UR26, UP0, UR22, UR26, 0x2 ;  /* 0x0000001a161a7291 */ /* 0x000fe2000f80103f */
[----:B------:R-:W-:Y:S01]  /*3f80*/  FSEL R141, R87, RZ, !P1 ;  /* 0x000000ff578d7208 */ /* 0x000fe20004800000 */
[----:B------:R-:W-:-:S02]  /*3f90*/  UIADD3 UR21, UR23, UR38, URZ ;  /* 0x0000002617157290 */ /* 0x000fc4000fffe03f */
[----:B------:R-:W-:Y:S02]  /*3fa0*/  UIMAD UR24, UR7, UR25, UR24 ;  /* 0x00000019071872a4 */ /* 0x000fe4000f8e0218 */
[----:B------:R-:W-:Y:S02]  /*3fb0*/  ULEA.HI.X UR27, UR22, UR27, UR21, 0x2, UP0 ;  /* 0x0000001b161b7291 */ /* 0x000fe400080f1415 */
[----:B------:R-:W-:Y:S02]  /*3fc0*/  UIADD3 UR19, UR19, UR24, URZ ;  /* 0x0000001813137290 */ /* 0x000fe4000fffe03f */
[----:B------:R-:W-:Y:S02]  /*3fd0*/  ULDC.64 UR22, c[0x0][0x228] ;  /* 0x00008a0000167ab9 */ /* 0x000fe40000000a00 */
[----:B------:R-:W-:-:S04]  /*3fe0*/  ULEA UR21, UP0, UR18, UR22, 0x2 ;  /* 0x0000001612157291 */ /* 0x000fc8000f80103f */
[----:B------:R-:W-:Y:S01]  /*3ff0*/  ULEA.HI.X UR18, UR18, UR23, UR19, 0x2, UP0 ;  /* 0x0000001712127291 */ /* 0x000fe200080f1413 */
[----:B------:R-:W-:Y:S01]  /*4000*/  MOV R162, UR7 ;  /* 0x0000000700a27c02 */ /* 0x000fe20008000f00 */
        /* <DEDUP_REMOVED lines=18> */
[----:B------:R-:W-:Y:S01]  /*4130*/  ISETP.GE.U32.AND P3, PT, R126, UR20, PT ;  /* 0x000000147e007c0c */ /* 0x000fe2000bf66070 */
[----:B------:R-:W-:-:S03]  /*4140*/  FMUL.FTZ R154, R4, R99 ;  /* 0x00000063049a7220 */ /* 0x000fc60000410000 */
[----:B------:R-:W-:Y:S01]  /*4150*/  FSEL R145, R86, RZ, !P3 ;  /* 0x000000ff56917208 */ /* 0x000fe20005800000 */
[----:B------:R-:W0:Y:S01]  /*4160*/  MUFU.EX2 R2, R2 ;  /* 0x0000000200027308 */ /* 0x000e220000000800 */
[----:B-1----:R-:W-:Y:S01]  /*4170*/  FSEL R132, R5, 1, !P2 ;  /* 0x3f80000005847808 */ /* 0x002fe20005000000 */
[C---:B------:R-:W-:Y:S01]  /*4180*/  FMUL.FTZ R5, R4.reuse, R105 ;  /* 0x0000006904057220 */ /* 0x040fe20000410000 */
[----:B------:R-:W-:Y:S01]  /*4190*/  ISETP.GE.U32.AND P2, PT, R127, UR20, PT ;  /* 0x000000147f007c0c */ /* 0x000fe2000bf46070 */
[----:B------:R-:W-:-:S03]  /*41a0*/  FMUL.FTZ R4, R4, R98 ;  /* 0x0000006204047220 */ /* 0x000fc60000410000 */
[----:B------:R-:W-:Y:S01]  /*41b0*/  FSEL R143, R93, RZ, !P2 ;  /* 0x000000ff5d8f7208 */ /* 0x000fe20005000000 */
[----:B------:R-:W1:Y:S01]  /*41c0*/  MUFU.EX2 R3, R3 ;  /* 0x0000000300037308 */ /* 0x000e620000000800 */
[----:B--2---:R-:W-:Y:S02]  /*41d0*/  FSEL R136, R7, 1, !P4 ;  /* 0x3f80000007887808 */ /* 0x004fe40006000000 */
[----:B------:R-:W-:-:S04]  /*41e0*/  ISETP.GE.U32.AND P4, PT, R125, UR20, PT ;  /* 0x000000147d007c0c */ /* 0x000fc8000bf86070 */
        /* <DEDUP_REMOVED lines=16> */
[C---:B------:R-:W-:Y:S01]  /*42f0*/  FFMA.FTZ R2, R138.reuse, R2, R137 ;  /* 0x000000028a027223 */ /* 0x040fe20000010089 */
[----:B------:R-:W-:Y:S01]  /*4300*/  FSEL R118, R85, RZ, !P5 ;  /* 0x000000ff55767208 */ /* 0x000fe20006800000 */
[----:B------:R-:W2:Y:S01]  /*4310*/  MUFU.EX2 R5, R5 ;  /* 0x0000000500057308 */ /* 0x000ea20000000800 */
[----:B------:R-:W-:Y:S01]  /*4320*/  FMUL.FTZ R3, R138, R3 ;  /* 0x000000038a037220 */ /* 0x000fe20000410000 */
[----:B0-----:R-:W-:Y:S01]  /*4330*/  FSEL R144, R9, 1, !P2 ;  /* 0x3f80000009907808 */ /* 0x001fe20005000000 */
[C---:B------:R-:W-:Y:S01]  /*4340*/  FFMA.FTZ R2, R140.reuse, R2, R139 ;  /* 0x000000028c027223 */ /* 0x040fe2000001008b */
[----:B------:R-:W-:Y:S01]  /*4350*/  ISETP.GE.U32.AND P2, PT, R121, UR20, PT ;  /* 0x0000001479007c0c */ /* 0x000fe2000bf46070 */
[----:B------:R-:W-:Y:S02]  /*4360*/  FMUL.FTZ R3, R140, R3 ;  /* 0x000000038c037220 */ /* 0x000fe40000410000 */
[C---:B------:R-:W-:Y:S01]  /*4370*/  FFMA.FTZ R2, R142.reuse, R2, R141 ;  /* 0x000000028e027223 */ /* 0x040fe2000001008d */
[----:B------:R-:W0:Y:S01]  /*4380*/  MUFU.EX2 R6, R6 ;  /* 0x0000000600067308 */ /* 0x000e220000000800 */
[----:B------:R-:W-:Y:S01]  /*4390*/  FMUL.FTZ R3, R142, R3 ;  /* 0x000000038e037220 */ /* 0x000fe20000410000 */
[----:B-1----:R-:W-:Y:S01]  /*43a0*/  FSEL R146, R114, 1, !P3 ;  /* 0x3f80000072927808 */ /* 0x002fe20005800000 */
[----:B------:R-:W-:Y:S01]  /*43b0*/  FFMA.FTZ R2, R144, R2, R143 ;  /* 0x0000000290027223 */ /* 0x000fe2000001008f */
[----:B------:R-:W-:Y:S01]  /*43c0*/  ISETP.GE.U32.AND P3, PT, R120, UR20, PT ;  /* 0x0000001478007c0c */ /* 0x000fe2000bf66070 */
[----:B------:R-:W-:Y:S01]  /*43d0*/  FMUL.FTZ R3, R144, R3 ;  /* 0x0000000390037220 */ /* 0x000fe20000410000 */
[----:B------:R-:W-:Y:S01]  /*43e0*/  FSEL R114, R96, RZ, !P2 ;  /* 0x000000ff60727208 */ /* 0x000fe20005000000 */
[C---:B------:R-:W-:Y:S01]  /*43f0*/  FFMA.FTZ R2, R146.reuse, R2, R145 ;  /* 0x0000000292027223 */ /* 0x040fe20000010091 */
[----:B------:R-:W1:Y:S01]  /*4400*/  MUFU.EX2 R149, R149 ;  /* 0x0000009500957308 */ /* 0x000e620000000800 */
[----:B--2---:R-:W-:Y:S01]  /*4410*/  FSEL R130, R5, 1, !P4 ;  /* 0x3f80000005827808 */ /* 0x004fe20006000000 */
[----:B------:R-:W-:Y:S01]  /*4420*/  FMUL.FTZ R3, R146, R3 ;  /* 0x0000000392037220 */ /* 0x000fe20000410000 */
[----:B------:R-:W-:-:S02]  /*4430*/  ISETP.GE.U32.AND P4, PT, R119, UR20, PT ;  /* 0x0000001477007c0c */ /* 0x000fc4000bf86070 */
[----:B------:R-:W-:Y:S01]  /*4440*/  FSEL R148, R83, RZ, !P3 ;  /* 0x000000ff53947208 */ /* 0x000fe20005800000 */
        /* <DEDUP_REMOVED lines=14> */
[----:B------:R-:W-:-:S04]  /*4530*/  FMUL.FTZ R3, R149, R2 ;  /* 0x0000000295037220 */ /* 0x000fc80000410000 */
        /* <DEDUP_REMOVED lines=14> */
[----:B------:R-:W-:Y:S02]  /*4620*/  ISETP.GE.AND P1, PT, R63, 0x1, PT ;  /* 0x000000013f00780c */ /* 0x000fe40003f26270 */
[----:B------:R-:W-:Y:S01]  /*4630*/  MOV R4, UR26 ;  /* 0x0000001a00047c02 */ /* 0x000fe20008000f00 */
[C---:B------:R-:W-:Y:S02]  /*4640*/  FFMA.FTZ R3, R157.reuse, R5, R152 ;  /* 0x000000059d037223 */ /* 0x040fe40000010098 */
[----:B------:R-:W-:-:S02]  /*4650*/  FMUL.FTZ R2, R157, R2 ;  /* 0x000000029d027220 */ /* 0x000fc40000410000 */
[----:B------:R-:W-:Y:S01]  /*4660*/  IMAD.U32 R5, RZ, RZ, UR27 ;  /* 0x0000001bff057e24 */ /* 0x000fe2000f8e00ff */
[----:B------:R-:W0:Y:S04]  /*4670*/  SHFL.UP PT, R8, R3, 0x1, RZ ;  /* 0x0420000003087989 */ /* 0x000e2800000e00ff */
[----:B------:R-:W1:Y:S04]  /*4680*/  SHFL.UP PT, R9, R2, 0x1, RZ ;  /* 0x0420000002097989 */ /* 0x000e6800000e00ff */
[----:B------:R2:W5:Y:S01]  /*4690*/  LDG.E R156, [R4.64] ;  /* 0x0000001c049c7981 */ /* 0x000562000c1e1900 */
[----:B------:R-:W-:-:S02]  /*46a0*/  MOV R6, UR21 ;  /* 0x0000001500067c02 */ /* 0x000fc40008000f00 */
[----:B------:R-:W-:Y:S02]  /*46b0*/  MOV R7, UR18 ;  /* 0x0000001200077c02 */ /* 0x000fe40008000f00 */
[----:B------:R-:W-:-:S03]  /*46c0*/  ISETP.NE.AND P2, PT, R63, 0x1f, PT ;  /* 0x0000001f3f00780c */ /* 0x000fc60003f45270 */
[----:B------:R3:W5:Y:S01]  /*46d0*/  LDG.E R159, [R6.64] ;  /* 0x0000001c069f7981 */ /* 0x000762000c1e1900 */
[----:B------:R-:W-:Y:S01]  /*46e0*/  BSSY B0, `(.L_x_3432) ;  /* 0x0000033000007945 */ /* 0x000fe20003800000 */
[C---:B0-----:R-:W-:Y:S02]  /*46f0*/  @P1 FFMA.FTZ R3, R2.reuse, R8, R3 ;  /* 0x0000000802031223 */ /* 0x041fe40000010003 */
[----:B-1----:R-:W-:-:S03]  /*4700*/  @P1 FMUL.FTZ R2, R2, R9 ;  /* 0x0000000902021220 */ /* 0x002fc60000410000 */
[----:B------:R-:W0:Y:S01]  /*4710*/  SHFL.UP PT, R8, R3, 0x2, RZ ;  /* 0x0440000003087989 */ /* 0x000e2200000e00ff */
[----:B------:R-:W-:-:S03]  /*4720*/  ISETP.GE.AND P1, PT, R63, 0x2, PT ;  /* 0x000000023f00780c */ /* 0x000fc60003f26270 */
[----:B------:R-:W1:Y:S10]  /*4730*/  SHFL.UP PT, R9, R2, 0x2, RZ ;  /* 0x0440000002097989 */ /* 0x000e7400000e00ff */
[C---:B0-----:R-:W-:Y:S01]  /*4740*/  @P1 FFMA.FTZ R3, R2.reuse, R8, R3 ;  /* 0x0000000802031223 */ /* 0x041fe20000010003 */
[----:B------:R-:W-:Y:S01]  /*4750*/  HFMA2.MMA R8, -RZ, RZ, 1.875, 0 ;  /* 0x3f800000ff087435 */ /* 0x000fe200000001ff */
[----:B-1----:R-:W-:-:S03]  /*4760*/  @P1 FMUL.FTZ R2, R2, R9 ;  /* 0x0000000902021220 */ /* 0x002fc60000410000 */
[----:B--2---:R-:W0:Y:S01]  /*4770*/  SHFL.UP PT, R4, R3, 0x4, RZ ;  /* 0x0480000003047989 */ /* 0x004e2200000e00ff */
[----:B------:R-:W-:Y:S01]  /*4780*/  ISETP.GE.AND P1, PT, R63, 0x4, PT ;  /* 0x000000043f00780c */ /* 0x000fe20003f26270 */
[----:B------:R-:W-:Y:S02]  /*4790*/  IMAD.MOV.U32 R9, RZ, RZ, RZ ;  /* 0x000000ffff097224 */ /* 0x000fe400078e00ff */
[----:B------:R-:W1:Y:S04]  /*47a0*/  SHFL.UP PT, R5, R2, 0x4, RZ ;  /* 0x0480000002057989 */ /* 0x000e6800000e00ff */
[----:B------:R-:W-:Y:S06]  /*47b0*/  @!P0 LDS.64 R8, [R162.X8+0x10b0] ;  /* 0x0010b000a2088984 */ /* 0x000fec0000008a00 */
        /* <DEDUP_REMOVED lines=12> */
[----:B------:R-:W-:Y:S04]  /*4880*/  SHFL.UP PT, R160, R3, 0x1, RZ ;  /* 0x0420000003a07989 */ /* 0x000fe800000e00ff */
[----:B------:R0:W-:Y:S04]  /*4890*/  @!P2 STS.64 [R62.X8+0x1090], R2 ;  /* 0x001090023e00a388 */ /* 0x0001e80000008a00 */
[----:B------:R-:W-:Y:S06]  /*48a0*/  BAR.SYNC.DEFER_BLOCKING 0x0 ;  /* 0x0000000000007b1d */ /* 0x000fec0000010000 */
[----:B------:R1:W-:Y:S01]  /*48b0*/  SHFL.UP PT, R158, R2, 0x1, RZ ;  /* 0x04200000029e7989 */ /* 0x0003e200000e00ff */
[----:B0-----:R-:W-:-:S04]  /*48c0*/  SHF.R.U32.HI R62, RZ, 0x5, R80 ;  /* 0x00000005ff3e7819 */ /* 0x001fc80000011650 */
[----:B------:R-:W-:-:S04]  /*48d0*/  ISETP.NE.AND P1, PT, R62, RZ, PT ;  /* 0x000000ff3e00720c */ /* 0x000fc80003f25270 */
[C---:B------:R-:W-:Y:S01]  /*48e0*/  ISETP.NE.AND P3, PT, R63.reuse, RZ, P1 ;  /* 0x000000ff3f00720c */ /* 0x040fe20000f65270 */
[----:B---3--:R-:W0:Y:S08]  /*48f0*/  LDS.128 R4, [0x1090] ;  /* 0x00109000ff047984 */ /* 0x008e300000000c00 */
[----:B------:R-:W-:Y:S01]  /*4900*/  @P1 ISETP.NE.AND P2, PT, R63, RZ, PT ;  /* 0x000000ff3f00120c */ /* 0x000fe20003f45270 */
[----:B------:R-:W-:Y:S01]  /*4910*/  @P1 IMAD.MOV.U32 R3, RZ, RZ, R9 ;  /* 0x000000ffff031224 */ /* 0x000fe200078e0009 */
[----:B-1----:R-:W-:Y:S01]  /*4920*/  @P1 MOV R2, R8 ;  /* 0x0000000800021202 */ /* 0x002fe20000000f00 */
[----:B0-----:R-:W-:-:S02]  /*4930*/  @P1 FMUL.FTZ R161, R158, R4 ;  /* 0x000000049ea11220 */ /* 0x001fc40000410000 */
[----:B------:R-:W-:Y:S02]  /*4940*/  FFMA.FTZ R162, R5, R6, R7 ;  /* 0x0000000605a27223 */ /* 0x000fe40000010007 */
[----:B------:R-:W-:Y:S01]  /*4950*/  @P3 FFMA.FTZ R5, R158, R5, R160 ;  /* 0x000000059e053223 */ /* 0x000fe200000100a0 */
[----:B------:R-:W-:-:S04]  /*4960*/  @P1 FSEL R161, R4, R161, !P2 ;  /* 0x000000a104a11208 */ /* 0x000fc80005000000 */
        /* <DEDUP_REMOVED lines=10> */
.L_x_3433:
[----:B------:R-:W-:Y:S05]  /*4a10*/  BSYNC B0 ;  /* 0x0000000000007941 */ /* 0x000fea0003800000 */
.L_x_3432:
        /* <DEDUP_REMOVED lines=25> */
[----:B------:R-:W-:Y:S01]  /*4bb0*/  IMAD.U32 R6, RZ, RZ, UR7 ;  /* 0x00000007ff067e24 */ /* 0x000fe2000f8e00ff */
        /* <DEDUP_REMOVED lines=11> */
.L_x_3435:
[----:B------:R-:W-:Y:S05]  /*4c70*/  BSYNC B0 ;  /* 0x0000000000007941 */ /* 0x000fea0003800000 */
.L_x_3434:
        /* <DEDUP_REMOVED lines=22> */
.L_x_3431:
[----:B------:R-:W-:Y:S01]  /*4de0*/  BAR.SYNC.DEFER_BLOCKING 0x0 ;  /* 0x0000000000007b1d */ /* 0x000fe20000010000 */
[----:B------:R-:W-:Y:S01]  /*4df0*/  ISETP.NE.AND P0, PT, R80, RZ, PT ;  /* 0x000000ff5000720c */ /* 0x000fe20003f05270 */
[----:B------:R-:W-:Y:S01]  /*4e00*/  USHF.L.U32 UR18, UR6, 0xa, URZ ;  /* 0x0000000a06127899 */ /* 0x000fe2000800063f */
[----:B-1----:R-:W-:-:S03]  /*4e10*/  MOV R3, UR6 ;  /* 0x0000000600037c02 */ /* 0x002fc60008000f00 */
[----:B------:R-:W-:Y:S01]  /*4e20*/  ULDC.64 UR22, c[0x0][0x200] ;  /* 0x0000800000167ab9 */ /* 0x000fe20000000a00 */
[----:B------:R-:W-:Y:S01]  /*4e30*/  BSSY B0, `(.L_x_3437) ;  /* 0x000003c000007945 */ /* 0x000fe20003800000 */
[----:B------:R-:W-:Y:S02]  /*4e40*/  UIMAD UR19, UR37, UR22, URZ ;  /* 0x00000016251372a4 */ /* 0x000fe4000f8e023f */
[----:B------:R-:W-:Y:S02]  /*4e50*/  UIMAD.WIDE.U32 UR20, UR36, UR22, URZ ;  /* 0x00000016241472a5 */ /* 0x000fe4000f8e003f */
[----:B------:R-:W-:Y:S02]  /*4e60*/  UIMAD UR22, UR36, UR23, UR19 ;  /* 0x00000017241672a4 */ /* 0x000fe4000f8e0213 */
[----:B------:R-:W-:Y:S01]  /*4e70*/  @!P0 IMAD.MOV.U32 R2, RZ, RZ, -0x400 ;  /* 0xfffffc00ff028424 */ /* 0x000fe200078e00ff */
[----:B------:R-:W-:Y:S02]  /*4e80*/  USHF.R.S32.HI UR7, URZ, 0x1f, UR18 ;  /* 0x0000001f3f077899 */ /* 0x000fe40008011412 */
[----:B------:R-:W-:Y:S01]  /*4e90*/  UIADD3 UR19, UR21, UR22, URZ ;  /* 0x0000001615137290 */ /* 0x000fe2000fffe03f */
[----:B------:R-:W-:Y:S01]  /*4ea0*/  @!P0 IMAD R4, R2, R3, c[0x0][0x168] ;  /* 0x00005a0002048624 */ /* 0x000fe200078e0203 */
[----:B------:R-:W-:-:S04]  /*4eb0*/  IADD3 R2, P2, R61, UR18, RZ ;  /* 0x000000123d027c10 */ /* 0x000fc8000ff5e0ff */
        /* <DEDUP_REMOVED lines=18> */
[----:B0-----:R-:W-:Y:S04]  /*4fe0*/  LDS R9, [R40.X4] ;  /* 0x0000000028097984 */ /* 0x001fe80000004800 */
        /* <DEDUP_REMOVED lines=22> */
[----:B------:R-:W-:Y:S01]  /*5150*/  MOV R7, UR34 ;  /* 0x0000002200077c02 */ /* 0x000fe20008000f00 */
        /* <DEDUP_REMOVED lines=9> */
.L_x_3438:
[----:B------:R-:W-:Y:S05]  /*51f0*/  BSYNC B0 ;  /* 0x0000000000007941 */ /* 0x000fea0003800000 */
.L_x_3437:
        /* <DEDUP_REMOVED lines=13> */
[-C--:B------:R-:W-:Y:S01]  /*52d0*/  ISETP.GE.AND P5, PT, R52, R8.reuse, PT ;  /* 0x000000083400720c */ /* 0x080fe20003fa6270 */
[----:B0-----:R-:W-:Y:S01]  /*52e0*/  IMAD.U32 R7, RZ, RZ, UR24 ;  /* 0x00000018ff077e24 */ /* 0x001fe2000f8e00ff */
[----:B------:R-:W-:Y:S01]  /*52f0*/  UIADD3.X UR20, UR7, UR19, UR21, UP0, !UPT ;  /* 0x0000001307147290 */ /* 0x000fe200087fe415 */
[----:B------:R-:W-:-:S02]  /*5300*/  ISETP.GE.AND P2, PT, R51, R8, PT ;  /* 0x000000083300720c */ /* 0x000fc40003f46270 */
[----:B------:R-:W-:Y:S01]  /*5310*/  IADD3.X R5, R84, c[0x0][0x25c], RZ, P1, !PT ;  /* 0x0000970054057a10 */ /* 0x000fe20000ffe4ff */
[----:B------:R-:W-:Y:S01]  /*5320*/  UMOV UR19, 0xfffffc00 ;  /* 0xfffffc0000137882 */ /* 0x000fe20000000000 */
[----:B------:R-:W-:Y:S01]  /*5330*/  LEA R4, P6, R7, R4, 0x2 ;  /* 0x0000000407047211 */ /* 0x000fe200078c10ff */
[----:B------:R-:W-:Y:S01]  /*5340*/  UIMAD UR22, UR6, UR19, UR22 ;  /* 0x00000013061672a4 */ /* 0x000fe2000f8e0216 */
[-C--:B------:R-:W-:Y:S02]  /*5350*/  ISETP.GE.AND P1, PT, R82, R8.reuse, PT ;  /* 0x000000085200720c */ /* 0x080fe40003f26270 */
[----:B------:R-:W-:Y:S01]  /*5360*/  MOV R6, UR24 ;  /* 0x0000001800067c02 */ /* 0x000fe20008000f00 */
[----:B------:R-:W-:Y:S01]  /*5370*/  ULDC.64 UR24, c[0x0][0x1f8] ;  /* 0x00007e0000187ab9 */ /* 0x000fe20000000a00 */
[----:B------:R-:W-:Y:S01]  /*5380*/  MOV R7, UR20 ;  /* 0x0000001400077c02 */ /* 0x000fe20008000f00 */
[----:B------:R-:W-:Y:S01]  /*5390*/  ULDC.64 UR20, c[0x0][0x1f0] ;  /* 0x00007c0000147ab9 */ /* 0x000fe20000000a00 */
[----:B------:R-:W-:Y:S01]  /*53a0*/  MOV R9, UR36 ;  /* 0x0000002400097c02 */ /* 0x000fe20008000f00 */
[----:B------:R-:W-:Y:S01]  /*53b0*/  UIMAD UR19, UR37, UR20, URZ ;  /* 0x00000014251372a4 */ /* 0x000fe2000f8e023f */
[----:B------:R-:W-:Y:S01]  /*53c0*/  LEA.HI.X R5, R6, R5, R7, 0x2, P6 ;  /* 0x0000000506057211 */ /* 0x000fe200030f1407 */
[----:B------:R-:W-:Y:S01]  /*53d0*/  IMAD.U32 R6, RZ, RZ, UR18 ;  /* 0x00000012ff067e24 */ /* 0x000fe2000f8e00ff */
[-C--:B------:R-:W-:Y:S01]  /*53e0*/  ISETP.GE.AND P6, PT, R49, R8.reuse, PT ;  /* 0x000000083100720c */ /* 0x080fe20003fc6270 */
[----:B------:R-:W-:Y:S01]  /*53f0*/  UIMAD UR19, UR36, UR21, UR19 ;  /* 0x00000015241372a4 */ /* 0x000fe2000f8e0213 */
[----:B------:R-:W-:Y:S01]  /*5400*/  MOV R7, UR7 ;  /* 0x0000000700077c02 */ /* 0x000fe20008000f00 */
[----:B------:R0:W-:Y:S01]  /*5410*/  @!P3 STG.E [R4.64+0x80], R87 ;  /* 0x000080570400b986 */ /* 0x0001e2000c10191c */
[----:B------:R-:W-:Y:S01]  /*5420*/  ISETP.GE.AND P3, PT, R47, R8, PT ;  /* 0x000000082f00720c */ /* 0x000fe20003f66270 */
[----:B------:R-:W-:-:S02]  /*5430*/  UIMAD.WIDE.U32 UR20, UR36, UR20, URZ ;  /* 0x00000014241472a5 */ /* 0x000fc4000f8e003f */
[----:B------:R-:W-:Y:S01]  /*5440*/  @!P4 STG.E [R4.64+0x100], R89 ;  /* 0x000100590400c986 */ /* 0x000fe2000c10191c */
[-C--:B------:R-:W-:Y:S01]  /*5450*/  ISETP.GE.AND P4, PT, R46, R8.reuse, PT ;  /* 0x000000082e00720c */ /* 0x080fe20003f86270 */
[----:B------:R-:W-:Y:S02]  /*5460*/  UIADD3 UR21, UR21, UR19, URZ ;  /* 0x0000001315157290 */ /* 0x000fe4000fffe03f */
[----:B------:R-:W-:Y:S01]  /*5470*/  @!P5 STG.E [R4.64+0x180], R91 ;  /* 0x0001805b0400d986 */ /* 0x000fe2000c10191c */
[-C--:B------:R-:W-:Y:S01]  /*5480*/  ISETP.GE.AND P5, PT, R50, R8.reuse, PT ;  /* 0x000000083200720c */ /* 0x080fe20003fa6270 */
[----:B------:R-:W-:Y:S02]  /*5490*/  UIMAD.WIDE.U32 UR20, UR34, UR24, UR20 ;  /* 0x00000018221472a5 */ /* 0x000fe4000f8e0014 */
[----:B------:R-:W-:Y:S01]  /*54a0*/  @!P2 STG.E [R4.64+0x200], R93 ;  /* 0x0002005d0400a986 */ /* 0x000fe2000c10191c */
[----:B------:R-:W-:Y:S01]  /*54b0*/  ISETP.GE.AND P2, PT, R48, R8, PT ;  /* 0x000000083000720c */ /* 0x000fe20003f46270 */
[----:B------:R-:W-:-:S02]  /*54c0*/  UIADD3 UR23, UP0, UR18, UR20, URZ ;  /* 0x0000001412177290 */ /* 0x000fc4000ff1e03f */
[----:B------:R1:W-:Y:S01]  /*54d0*/  @!P1 STG.E [R4.64], R85 ;  /* 0x0000005504009986 */ /* 0x0003e2000c10191c */
[----:B------:R-:W-:-:S03]  /*54e0*/  ISETP.GE.AND P1, PT, R61, UR22, PT ;  /* 0x000000163d007c0c */ /* 0x000fc6000bf26270 */
[----:B------:R-:W-:Y:S01]  /*54f0*/  @!P6 STG.E [R4.64+0x300], R97 ;  /* 0x000300610400e986 */ /* 0x000fe2000c10191c */
[-C--:B------:R-:W-:Y:S02]  /*5500*/  ISETP.GE.AND P6, PT, R42, R8.reuse, PT ;  /* 0x000000082a00720c */ /* 0x080fe40003fc6270 */
[----:B0-----:R-:W-:Y:S01]  /*5510*/  MOV R87, UR23 ;  /* 0x0000001700577c02 */ /* 0x001fe20008000f00 */
[----:B------:R-:W-:Y:S01]  /*5520*/  @!P5 STG.E [R4.64+0x280], R95 ;  /* 0x0002805f0400d986 */ /* 0x000fe2000c10191c */
        /* <DEDUP_REMOVED lines=12> */
[----:B------:R-:W-:Y:S01]  /*55f0*/  @!P1 IMAD.WIDE.U32 R6, R9, c[0x0][0x1f8], R6 ;  /* 0x00007e0009069a25 */ /* 0x000fe200078e0006 */
[----:B------:R-:W-:Y:S02]  /*5600*/  UIMAD UR19, UR34, UR25, UR19 ;  /* 0x00000019221372a4 */ /* 0x000fe4000f8e0213 */
[----:B------:R-:W-:Y:S02]  /*5610*/  @!P6 STG.E [R4.64+0x680], R111 ;  /* 0x0006806f0400e986 */ /* 0x000fe4000c10191c */
[----:B------:R-:W-:Y:S02]  /*5620*/  UIADD3.X UR20, UR7, UR19, UR21, UP0, !UPT ;  /* 0x0000001307147290 */ /* 0x000fe400087fe415 */
[----:B------:R-:W-:Y:S01]  /*5630*/  @!P3 STG.E [R4.64+0x580], R107 ;  /* 0x0005806b0400b986 */ /* 0x000fe2000c10191c */
[----:B-1----:R-:W-:-:S03]  /*5640*/  @!P1 IADD3 R85, P3, R61, R6, RZ ;  /* 0x000000063d559210 */ /* 0x002fc60007f7e0ff */
[----:B------:R-:W-:Y:S01]  /*5650*/  @!P4 STG.E [R4.64+0x600], R109 ;  /* 0x0006006d0400c986 */ /* 0x000fe2000c10191c */
[----:B------:R-:W-:Y:S01]  /*5660*/  IADD3 R8, P4, R83, c[0x0][0x268], RZ ;  /* 0x00009a0053087a10 */ /* 0x000fe20007f9e0ff */
[----:B------:R-:W-:Y:S01]  /*5670*/  IMAD.U32 R88, RZ, RZ, UR20 ;  /* 0x00000014ff587e24 */ /* 0x000fe2000f8e00ff */
[----:B------:R-:W-:Y:S01]  /*5680*/  @!P1 IADD3.X R86, R55, UR19, R7, P3, !PT ;  /* 0x0000001337569c10 */ /* 0x000fe20009ffe407 */
[----:B------:R0:W-:Y:S01]  /*5690*/  @!P2 STG.E [R4.64+0x700], R113 ;  /* 0x000700710400a986 */ /* 0x0001e2000c10191c */
[----:B------:R-:W-:Y:S02]  /*56a0*/  IADD3.X R9, R84, c[0x0][0x26c], RZ, P4, !PT ;  /* 0x00009b0054097a10 */ /* 0x000fe400027fe4ff */
[----:B------:R-:W-:Y:S02]  /*56b0*/  @!P1 LEA R6, P3, R85, c[0x0][0x268], 0x2 ;  /* 0x00009a0055069a11 */ /* 0x000fe400078610ff */
[----:B------:R-:W-:Y:S02]  /*56c0*/  LEA R8, P4, R87, R8, 0x2 ;  /* 0x0000000857087211 */ /* 0x000fe400078810ff */
[----:B------:R-:W-:Y:S01]  /*56d0*/  @!P1 LEA.HI.X R7, R85, c[0x0][0x26c], R86, 0x2, P3 ;  /* 0x00009b0055079a11 */ /* 0x000fe200018f1456 */
[----:B------:R-:W-:Y:S01]  /*56e0*/  HFMA2.MMA R85, -RZ, RZ, 0, 0 ;  /* 0x00000000ff557435 */ /* 0x000fe200000001ff */
[----:B------:R-:W-:Y:S01]  /*56f0*/  BAR.SYNC.DEFER_BLOCKING 0x0 ;  /* 0x0000000000007b1d */ /* 0x000fe20000010000 */
[----:B------:R-:W-:-:S02]  /*5700*/  LEA.HI.X R9, R87, R9, R88, 0x2, P4 ;  /* 0x0000000957097211 */ /* 0x000fc400020f1458 */
[----:B------:R-:W-:Y:S01]  /*5710*/  ISETP.GE.AND P4, PT, R82, UR22, PT ;  /* 0x0000001652007c0c */ /* 0x000fe2000bf86270 */
[----:B------:R-:W-:Y:S01]  /*5720*/  CS2R R86, SRZ ;  /* 0x0000000000567805 */ /* 0x000fe2000001ff00 */
[----:B------:R-:W-:Y:S02]  /*5730*/  ISETP.GE.AND P3, PT, R54, UR22, PT ;  /* 0x0000001636007c0c */ /* 0x000fe4000bf66270 */
[----:B------:R-:W-:Y:S01]  /*5740*/  ISETP.GE.AND P2, PT, R53, UR22, PT ;  /* 0x0000001635007c0c */ /* 0x000fe2000bf46270 */
[----:B------:R-:W-:Y:S01]  /*5750*/  CS2R R88, SRZ ;  /* 0x0000000000587805 */ /* 0x000fe2000001ff00 */
[----:B------:R-:W-:Y:S02]  /*5760*/  ISETP.GE.AND P6, PT, R51, UR22, PT ;  /* 0x0000001633007c0c */ /* 0x000fe4000bfc6270 */
[----:B------:R-:W-:Y:S01]  /*5770*/  ISETP.GE.AND P5, PT, R50, UR22, PT ;  /* 0x0000001632007c0c */ /* 0x000fe2000bfa6270 */
[----:B0-----:R-:W-:Y:S01]  /*5780*/  CS2R R4, SRZ ;  /* 0x0000000000047805 */ /* 0x001fe2000001ff00 */
[----:B------:R-:W-:Y:S01]  /*5790*/  MOV R90, RZ ;  /* 0x000000ff005a7202 */ /* 0x000fe20000000f00 */
        /* <DEDUP_REMOVED lines=112> */
[----:B------:R-:W0:Y:S01]  /*5ea0*/  MUFU.RCP R112, R95 ;  /* 0x0000005f00707308 */ /* 0x000e220000001000 */
        /* <DEDUP_REMOVED lines=92> */
[----:B------:R-:W-:Y:S01]  /*6470*/  IMAD.U32 R5, RZ, RZ, UR36 ;  /* 0x00000024ff057e24 */ /* 0x000fe2000f8e00ff */
[----:B------:R-:W-:Y:S02]  /*6480*/  ULDC.64 UR24, c[0x0][0x218] ;  /* 0x0000860000187ab9 */ /* 0x000fe40000000a00 */
[----:B------:R-:W-:Y:S01]  /*6490*/  UIMAD UR23, UR35, UR24, URZ ;  /* 0x00000018231772a4 */ /* 0x000fe2000f8e023f */
[----:B------:R-:W-:Y:S01]  /*64a0*/  IMAD.WIDE.U32 R2, R5, c[0x0][0x210], R2 ;  /* 0x0000840005027a25 */ /* 0x000fe200078e0002 */
[----:B------:R-:W-:Y:S02]  /*64b0*/  MOV R5, UR34 ;  /* 0x0000002200057c02 */ /* 0x000fe40008000f00 */
[----:B------:R-:W-:Y:S02]  /*64c0*/  UIMAD UR23, UR34, UR25, UR23 ;  /* 0x00000019221772a4 */ /* 0x000fe4000f8e0217 */
[----:B------:R-:W-:-:S05]  /*64d0*/  IADD3 R3, R3, UR22, RZ ;  /* 0x0000001603037c10 */ /* 0x000fca000fffe0ff */
[----:B------:R-:W-:-:S05]  /*64e0*/  IMAD.WIDE.U32 R2, R5, c[0x0][0x218], R2 ;  /* 0x0000860005027a25 */ /* 0x000fca00078e0002 */
[----:B------:R-:W-:Y:S02]  /*64f0*/  IADD3 R3, R3, UR23, RZ ;  /* 0x0000001703037c10 */ /* 0x000fe4000fffe0ff */
[----:B------:R-:W-:-:S04]  /*6500*/  LEA R4, P0, R2, c[0x0][0x270], 0x2 ;  /* 0x00009c0002047a11 */ /* 0x000fc800078010ff */
[----:B------:R-:W-:-:S05]  /*6510*/  LEA.HI.X R5, R2, c[0x0][0x274], R3, 0x2, P0 ;  /* 0x00009d0002057a11 */ /* 0x000fca00000f1403 */
[----:B------:R0:W-:Y:S04]  /*6520*/  STG.E [R4.64], R7 ;  /* 0x0000000704007986 */ /* 0x0001e8000c10191c */
.L_x_3440:
[----:B------:R-:W-:Y:S05]  /*6530*/  BSYNC B0 ;  /* 0x0000000000007941 */ /* 0x000fea0003800000 */
.L_x_3439:
        /* <DEDUP_REMOVED lines=53> */
.L_x_3441:
[----:B------:R-:W-:Y:S05]  /*6890*/  EXIT ;  /* 0x000000000000794d */ /* 0x000fea0003800000 */
.L_x_3443:
        /* <DEDUP_REMOVED lines=14> */
.L_x_5417:


//--------------------- .text._Z25selective_scan_fwd_kernelI32Selective_Scan_fwd_kernel_traitsILi64ELi16ELi1ELb0ELb0ELb1ELb0EffEEv13SSMParamsBase --------------------------
	.section	.text._Z25selective_scan_fwd_kernelI32Selective_Scan_fwd_kernel_traitsILi64ELi16ELi1ELb0ELb0ELb1ELb0EffEEv13SSMParamsBase,"ax",@progbits
	.sectioninfo	@"SHI_REGISTERS=168"
	.align	128
        .global         _Z25selective_scan_fwd_kernelI32Selective_Scan_fwd_kernel_traitsILi64ELi16ELi1ELb0ELb0ELb1ELb0EffEEv13SSMParamsBase
        .type           _Z25selective_scan_fwd_kernelI32Selective_Scan_fwd_kernel_traitsILi64ELi16ELi1ELb0ELb0ELb1ELb0EffEEv13SSMParamsBase,@function
        .size           _Z25selective_scan_fwd_kernelI32Selective_Scan_fwd_kernel_traitsILi64ELi16ELi1ELb0ELb0ELb1ELb0EffEEv13SSMParamsBase,(.L_x_5418 - _Z25selective_scan_fwd_kernelI32Selective_Scan_fwd_kernel_traitsILi64ELi16ELi1ELb0ELb0ELb1ELb0EffEEv13SSMParamsBase)
        .other          _Z25selective_scan_fwd_kernelI32Selective_Scan_fwd_kernel_traitsILi64ELi16ELi1ELb0ELb0ELb1ELb0EffEEv13SSMParamsBase,@"STO_CUDA_ENTRY STV_DEFAULT"
_Z25selective_scan_fwd_kernelI32Selective_Scan_fwd_kernel_traitsILi64ELi16ELi1ELb0ELb0ELb1ELb0EffEEv13SSMParamsBase:
.text._Z25selective_scan_fwd_kernelI32Selective_Scan_fwd_kernel_traitsILi64ELi16ELi1ELb0ELb0ELb1ELb0EffEEv13SSMParamsBase:
        /* <DEDUP_REMOVED lines=11> */
[----:B------:R-:W-:Y:S02]  /*00b0*/  ULDC.64 UR8, c[0x0][0x1d0] ;  /* 0x0000740000087ab9 */ /* 0x000fe40000000a00 */
[----:B------:R-:W-:Y:S02]  /*00c0*/  ULDC.64 UR14, c[0x0][0x1b0] ;  /* 0x00006c00000e7ab9 */ /* 0x000fe40000000a00 */
[----:B------:R-:W-:Y:S02]  /*00d0*/  ULDC.64 UR10, c[0x0][0x1e0] ;  /* 0x00007800000a7ab9 */ /* 0x000fe40000000a00 */
[----:B------:R-:W-:Y:S02]  /*00e0*/  ULDC.64 UR16, c[0x0][0x1d8] ;  /* 0x0000760000107ab9 */ /* 0x000fe40000000a00 */
[----:B0-----:R-:W-:-:S02]  /*00f0*/  USHF.R.S32.HI UR21, URZ, 0x1f, UR22 ;  /* 0x0000001f3f157899 */ /* 0x001fc40008011416 */
[----:B------:R-:W-:Y:S01]  /*0100*/  @UP1 ULEA UR6, UP3, UR22, UR6, 0x2 ;  /* 0x0000000616061291 */ /* 0x000fe2000f86103f */
[----:B------:R-:W0:Y:S01]  /*0110*/  I2F.RP R0, R9 ;  /* 0x0000000900007306 */ /* 0x000e220000209400 */
[----:B------:R-:W-:Y:S02]  /*0120*/  UISETP.NE.AND.EX UP0, UPT, URZ, UR5, UPT, UP0 ;  /* 0x000000053f00728c */ /* 0x000fe4000bf05300 */
[----:B------:R-:W-:Y:S02]  /*0130*/  @UP1 ULEA.HI.X UR7, UR22, UR7, UR21, 0x2, UP3 ;  /* 0x0000000716071291 */ /* 0x000fe400098f1415 */
[----:B------:R-:W-:Y:S02]  /*0140*/  IMAD.U32 R4, RZ, RZ, UR6 ;  /* 0x00000006ff047e24 */ /* 0x000fe4000f8e00ff */
[----:B------:R-:W-:Y:S02]  /*0150*/  PLOP3.LUT P1, PT, PT, PT, UP0, 0x80, 0x0 ;  /* 0x000000000000781c */ /* 0x000fe40003f2f008 */
[----:B------:R-:W-:-:S03]  /*0160*/  MOV R5, UR7 ;  /* 0x0000000700057c02 */ /* 0x000fc60008000f00 */
[----:B------:R-:W-:Y:S02]  /*0170*/  @UP0 ULEA UR4, UP2, UR22, UR4, 0x2 ;  /* 0x0000000416040291 */ /* 0x000fe4000f84103f */
[----:B------:R2:W5:Y:S01]  /*0180*/  @P0 LDG.E R4, [R4.64] ;  /* 0x0000001204040981 */ /* 0x000562000c1e1900 */
[----:B0-----:R-:W0:Y:S01]  /*0190*/  MUFU.RCP R0, R0 ;  /* 0x0000000000007308 */ /* 0x001e220000001000 */
[----:B------:R-:W-:Y:S02]  /*01a0*/  @UP0 ULEA.HI.X UR5, UR22, UR5, UR21, 0x2, UP2 ;  /* 0x0000000516050291 */ /* 0x000fe400090f1415 */
[----:B------:R-:W-:-:S04]  /*01b0*/  IMAD.U32 R2, RZ, RZ, UR4 ;  /* 0x00000004ff027e24 */ /* 0x000fc8000f8e00ff */
[----:B------:R-:W-:-:S05]  /*01c0*/  MOV R3, UR5 ;  /* 0x0000000500037c02 */ /* 0x000fca0008000f00 */
[----:B------:R3:W5:Y:S01]  /*01d0*/  @P1 LDG.E R8, [R2.64] ;  /* 0x0000001202081981 */ /* 0x000762000c1e1900 */
[----:B0-----:R-:W-:-:S04]  /*01e0*/  IADD3 R6, R0, 0xffffffe, RZ ;  /* 0x0ffffffe00067810 */ /* 0x001fc80007ffe0ff */
[----:B------:R0:W4:Y:S02]  /*01f0*/  F2I.FTZ.U32.TRUNC.NTZ R7, R6 ;  /* 0x0000000600077305 */ /* 0x000124000021f000 */
[----:B0-----:R-:W-:Y:S01]  /*0200*/  HFMA2.MMA R6, -RZ, RZ, 0, 0 ;  /* 0x00000000ff067435 */ /* 0x001fe200000001ff */
[----:B----4-:R-:W-:-:S04]  /*0210*/  IMAD.MOV R10, RZ, RZ, -R7 ;  /* 0x000000ffff0a7224 */ /* 0x010fc800078e0a07 */
[----:B---3--:R-:W-:Y:S01]  /*0220*/  IMAD R3, R10, R9, RZ ;  /* 0x000000090a037224 */ /* 0x008fe200078e02ff */
[----:B------:R-:W-:-:S04]  /*0230*/  IABS R0, UR22 ;  /* 0x0000001600007c13 */ /* 0x000fc80008000000 */
[----:B------:R-:W-:Y:S01]  /*0240*/  IMAD.HI.U32 R7, R7, R3, R6 ;  /* 0x0000000307077227 */ /* 0x000fe200078e0006 */
[----:B-1----:R-:W-:-:S05]  /*0250*/  USHF.R.S32.HI UR24, URZ, 0x1f, UR23 ;  /* 0x0000001f3f187899 */ /* 0x002fca0008011417 */
[----:B------:R-:W-:-:S04]  /*0260*/  IMAD.HI.U32 R7, R7, R0, RZ ;  /* 0x0000000007077227 */ /* 0x000fc800078e00ff */
[----:B------:R-:W-:Y:S01]  /*0270*/  IMAD.MOV R2, RZ, RZ, -R7 ;  /* 0x000000ffff027224 */ /* 0x000fe200078e0a07 */
[----:B------:R-:W-:-:S03]  /*0280*/  UIMAD UR4, UR24, UR8, URZ ;  /* 0x00000008180472a4 */ /* 0x000fc6000f8e023f */
[C---:B------:R-:W-:Y:S01]  /*0290*/  IMAD R0, R9.reuse, R2, R0 ;  /* 0x0000000209007224 */ /* 0x040fe200078e0200 */
[----:B------:R-:W-:Y:S01]  /*02a0*/  UIMAD.WIDE.U32 UR6, UR23, UR8, URZ ;  /* 0x00000008170672a5 */ /* 0x000fe2000f8e003f */
[----:B------:R-:W-:Y:S01]  /*02b0*/  MOV R2, c[0x0][0x174] ;  /* 0x00005d0000027a02 */ /* 0x000fe20000000f00 */
[----:B------:R-:W-:Y:S02]  /*02c0*/  UIMAD UR4, UR23, UR9, UR4 ;  /* 0x00000009170472a4 */ /* 0x000fe4000f8e0204 */
[----:B------:R-:W-:Y:S01]  /*02d0*/  UIMAD UR12, UR24, UR14, URZ ;  /* 0x0000000e180c72a4 */ /* 0x000fe2000f8e023f */
[----:B------:R-:W-:Y:S01]  /*02e0*/  ISETP.GT.U32.AND P4, PT, R9, R0, PT ;  /* 0x000000000900720c */ /* 0x000fe20003f84070 */
[----:B------:R-:W-:Y:S01]  /*02f0*/  UIMAD UR5, UR24, UR10, URZ ;  /* 0x0000000a180572a4 */ /* 0x000fe2000f8e023f */
[----:B------:R-:W-:Y:S01]  /*0300*/  ISETP.GE.AND P6, PT, R2, 0x1, PT ;  /* 0x000000010200780c */ /* 0x000fe20003fc6270 */
[----:B------:R-:W-:Y:S02]  /*0310*/  UIMAD.WIDE.U32 UR8, UR23, UR10, URZ ;  /* 0x0000000a170872a5 */ /* 0x000fe4000f8e003f */
[----:B------:R-:W-:-:S02]  /*0320*/  UIADD3 UR7, UR7, UR4, URZ ;  /* 0x0000000407077290 */ /* 0x000fc4000fffe03f */
[----:B------:R-:W-:Y:S02]  /*0330*/  UIMAD UR10, UR21, UR16, URZ ;  /* 0x00000010150a72a4 */ /* 0x000fe4000f8e023f */
[----:B------:R-:W-:Y:S02]  /*0340*/  UIMAD UR11, UR23, UR11, UR5 ;  /* 0x0000000b170b72a4 */ /* 0x000fe4000f8e0205 */
[----:B------:R-:W-:Y:S02]  /*0350*/  UIMAD.WIDE.U32 UR4, UR23, UR14, URZ ;  /* 0x0000000e170472a5 */ /* 0x000fe4000f8e003f */
[----:B------:R-:W-:Y:S02]  /*0360*/  UIMAD UR13, UR23, UR15, UR12 ;  /* 0x0000000f170d72a4 */ /* 0x000fe4000f8e020c */
[----:B------:R-:W-:Y:S02]  /*0370*/  UIMAD UR14, UR22, UR17, UR10 ;  /* 0x00000011160e72a4 */ /* 0x000fe4000f8e020a */
[----:B------:R-:W-:-:S02]  /*0380*/  UIMAD.WIDE.U32 UR6, UR22, UR16, UR6 ;  /* 0x00000010160672a5 */ /* 0x000fc4000f8e0006 */
[----:B------:R-:W-:Y:S02]  /*0390*/  ULDC UR12, c[0x0][0x178] ;  /* 0x00005e00000c7ab9 */ /* 0x000fe40000000800 */
[----:B------:R-:W-:Y:S02]  /*03a0*/  ULDC.64 UR16, c[0x0][0x1e8] ;  /* 0x00007a0000107ab9 */ /* 0x000fe40000000a00 */
[----:B------:R-:W-:Y:S02]  /*03b0*/  ULOP3.LUT UR12, UR22, UR12, URZ, 0x3c, !UPT ;  /* 0x0000000c160c7292 */ /* 0x000fe4000f8e3c3f */
[----:B------:R-:W-:Y:S02]  /*03c0*/  UIMAD UR10, UR21, UR16, URZ ;  /* 0x00000010150a72a4 */ /* 0x000fe4000f8e023f */
[----:B------:R-:W-:Y:S01]  /*03d0*/  UIADD3 UR9, UR9, UR11, URZ ;  /* 0x0000000b09097290 */ /* 0x000fe2000fffe03f */
[----:B------:R-:W-:Y:S01]  /*03e0*/  @!P4 IMAD.IADD R0, R0, 0x1, -R9 ;  /* 0x000000010000c824 */ /* 0x000fe200078e0a09 */
[----:B------:R-:W-:Y:S01]  /*03f0*/  UIMAD UR15, UR22, UR17, UR10 ;  /* 0x00000011160f72a4 */ /* 0x000fe2000f8e020a */
[----:B------:R-:W-:Y:S01]  /*0400*/  ISETP.LE.AND P5, PT, RZ, UR12, PT ;  /* 0x0000000cff007c0c */ /* 0x000fe2000bfa3270 */
[----:B------:R-:W-:Y:S01]  /*0410*/  UIMAD.WIDE.U32 UR10, UR22, UR16, UR8 ;  /* 0x00000010160a72a5 */ /* 0x000fe2000f8e0008 */
[----:B------:R-:W-:-:S02]  /*0420*/  ISETP.NE.AND P3, PT, RZ, c[0x0][0x178], PT ;  /* 0x00005e00ff007a0c */ /* 0x000fc40003f65270 */
[----:B------:R-:W-:Y:S02]  /*0430*/  ISETP.GE.U32.AND P2, PT, R0, R9, PT ;  /* 0x000000090000720c */ /* 0x000fe40003f46070 */
[----:B------:R-:W-:Y:S01]  /*0440*/  @!P4 IADD3 R7, R7, 0x1, RZ ;  /* 0x000000010707c810 */ /* 0x000fe20007ffe0ff */
[----:B------:R-:W-:Y:S10]  /*0450*/  @!P6 EXIT ;  /* 0x000000000000e94d */ /* 0x000ff40003800000 */
[----:B--2---:R-:W0:Y:S01]  /*0460*/  S2R R112, SR_TID.X ;  /* 0x0000000000707919 */ /* 0x004e220000002100 */
[----:B------:R-:W-:Y:S01]  /*0470*/  ULDC.64 UR16, c[0x0][0x198] ;  /* 0x0000660000107ab9 */ /* 0x000fe20000000a00 */
[----:B------:R-:W-:Y:S01]  /*0480*/  @P2 IADD3 R7, R7, 0x1, RZ ;  /* 0x0000000107072810 */ /* 0x000fe20007ffe0ff */
[----:B------:R-:W-:Y:S01]  /*0490*/  UIMAD UR12, UR21, UR16, URZ ;  /* 0x00000010150c72a4 */ /* 0x000fe2000f8e023f */
[----:B------:R-:W-:Y:S01]  /*04a0*/  IMAD.U32 R2, RZ, RZ, UR4 ;  /* 0x00000004ff027e24 */ /* 0x000fe2000f8e00ff */
[----:B------:R-:W-:Y:S01]  /*04b0*/  UIMAD.WIDE.U32 UR8, UR22, UR16, URZ ;  /* 0x00000010160872a5 */ /* 0x000fe2000f8e003f */
[----:B------:R-:W-:Y:S01]  /*04c0*/  MOV R3, UR5 ;  /* 0x0000000500037c02 */ /* 0x000fe20008000f00 */
[----:B------:R-:W-:Y:S01]  /*04d0*/  UIMAD UR16, UR22, UR17, UR12 ;  /* 0x00000011161072a4 */ /* 0x000fe2000f8e020c */
[----:B------:R-:W-:Y:S01]  /*04e0*/  @!P5 IADD3 R7, -R7, RZ, RZ ;  /* 0x000000ff0707d210 */ /* 0x000fe20007ffe1ff */
[----:B------:R-:W-:Y:S01]  /*04f0*/  UIADD3 UR12, UR5, UR13, URZ ;  /* 0x0000000d050c7290 */ /* 0x000fe2000fffe03f */
[----:B------:R-:W-:Y:S01]  /*0500*/  @!P3 LOP3.LUT R7, RZ, c[0x0][0x178], RZ, 0x33, !PT ;  /* 0x00005e00ff07ba12 */ /* 0x000fe200078e33ff */
[----:B------:R-:W-:Y:S01]  /*0510*/  UMOV UR4, URZ ;  /* 0x0000003f00047c82 */ /* 0x000fe20008000000 */
[----:B------:R-:W1:Y:S01]  /*0520*/  S2R R111, SR_LANEID ;  /* 0x00000000006f7919 */ /* 0x000e620000000000 */
[----:B------:R-:W-:Y:S01]  /*0530*/  UMOV UR5, URZ ;  /* 0x0000003f00057c82 */ /* 0x000fe20008000000 */
[----:B------:R-:W-:Y:S01]  /*0540*/  SHF.R.S32.HI R0, RZ, 0x1f, R7 ;  /* 0x0000001fff007819 */ /* 0x000fe20000011407 */
[----:B-----5:R2:W3:Y:S01]  /*0550*/  @P1 R2UR UR4, R8 ;  /* 0x00000000080413c2 */ /* 0x0204e200000e0000 */
[----:B------:R-:W-:Y:S01]  /*0560*/  IMAD.U32 R3, RZ, RZ, UR12 ;  /* 0x0000000cff037e24 */ /* 0x000fe2000f8e00ff */
[----:B------:R-:W-:-:S02]  /*0570*/  ULDC.64 UR28, c[0x0][0x248] ;  /* 0x00009200001c7ab9 */ /* 0x000fc40000000a00 */
[----:B------:R-:W-:Y:S01]  /*0580*/  IMAD R0, R0, c[0x0][0x1c8], RZ ;  /* 0x0000720000007a24 */ /* 0x000fe200078e02ff */
[----:B------:R-:W-:Y:S01]  /*0590*/  UIADD3 UR14, UR7, UR14, URZ ;  /* 0x0000000e070e7290 */ /* 0x000fe2000fffe03f */
[C---:B------:R-:W-:Y:S01]  /*05a0*/  IMAD.WIDE.U32 R2, R7.reuse, c[0x0][0x1c8], R2 ;  /* 0x0000720007027a25 */ /* 0x040fe200078e0002 */
[----:B------:R-:W-:Y:S01]  /*05b0*/  UIADD3 UR15, UR11, UR15, URZ ;  /* 0x0000000f0b0f7290 */ /* 0x000fe2000fffe03f */
[----:B------:R2:W4:Y:S01]  /*05c0*/  @P0 R2UR UR5, R4 ;  /* 0x00000000040503c2 */ /* 0x00052200000e0000 */
[----:B------:R-:W-:Y:S01]  /*05d0*/  ULEA UR13, UP1, UR10, UR28, 0x2 ;  /* 0x0000001c0a0d7291 */ /* 0x000fe2000f82103f */
[----:B------:R-:W-:Y:S01]  /*05e0*/  IMAD R91, R7, c[0x0][0x1cc], R0 ;  /* 0x00007300075b7a24 */ /* 0x000fe200078e0200 */
[C---:B0-----:R-:W-:Y:S01]  /*05f0*/  LOP3.LUT R5, R112.reuse, 0x1f, RZ, 0xc0, !PT ;  /* 0x0000001f70057812 */ /* 0x041fe200078ec0ff */
[----:B------:R-:W-:Y:S01]  /*0600*/  IMAD.SHL.U32 R108, R112, 0x10, RZ ;  /* 0x00000010706c7824 */ /* 0x000fe200078e00ff */
[----:B------:R-:W-:Y:S01]  /*0610*/  ULDC UR7, c[0x0][0x164] ;  /* 0x0000590000077ab9 */ /* 0x000fe20000000800 */
[----:B------:R-:W-:Y:S01]  /*0620*/  LEA R92, P2, R2, c[0x0][0x230], 0x2 ;  /* 0x00008c00025c7a11 */ /* 0x000fe200078410ff */
[----:B------:R-:W-:Y:S01]  /*0630*/  UIMAD UR7, UR23, UR7, UR22 ;  /* 0x00000007170772a4 */ /* 0x000fe2000f8e0216 */
[----:B------:R-:W-:Y:S01]  /*0640*/  IADD3 R91, R3, R91, RZ ;  /* 0x0000005b035b7210 */ /* 0x000fe20007ffe0ff */
[----:B------:R-:W-:Y:S01]  /*0650*/  ULDC.64 UR26, c[0x0][0x240] ;  /* 0x00009000001a7ab9 */ /* 0x000fe20000000a00 */
[----:B------:R-:W-:Y:S01]  /*0660*/  LOP3.LUT R84, R5, 0xfffffe00, R108, 0xf8, !PT ;  /* 0xfffffe0005547812 */ /* 0x000fe200078ef86c */
[----:B------:R-:W-:Y:S01]  /*0670*/  ULEA.HI.X UR15, UR10, UR29, UR15, 0x2, UP1 ;  /* 0x0000001d0a0f7291 */ /* 0x000fe200088f140f */
[C---:B------:R-:W-:Y:S01]  /*0680*/  LOP3.LUT R110, R108.reuse, 0xfffffe00, RZ, 0xc0, !PT ;  /* 0xfffffe006c6e7812 */ /* 0x040fe200078ec0ff */
[----:B------:R-:W-:Y:S01]  /*0690*/  ULEA UR12, UP0, UR6, UR26, 0x2 ;  /* 0x0000001a060c7291 */ /* 0x000fe2000f80103f */
[C---:B------:R-:W-:Y:S01]  /*06a0*/  IADD3 R163, R108.reuse, 0x3, RZ ;  /* 0x000000036ca37810 */ /* 0x040fe20007ffe0ff */
[----:B------:R-:W-:Y:S01]  /*06b0*/  ULDC UR10, c[0x0][0x174] ;  /* 0x00005d00000a7ab9 */ /* 0x000fe20000000800 */
[C---:B------:R-:W-:Y:S01]  /*06c0*/  IADD3 R162, R108.reuse, 0x4, RZ ;  /* 0x000000046ca27810 */ /* 0x040fe20007ffe0ff */
[----:B------:R-:W-:Y:S01]  /*06d0*/  UIMAD UR7, UR7, UR10, URZ ;  /* 0x0000000a070772a4 */ /* 0x000fe2000f8e023f */
[----:B------:R-:W-:Y:S01]  /*06e0*/  IADD3 R109, R108, 0x5, RZ ;  /* 0x000000056c6d7810 */ /* 0x000fe20007ffe0ff */
[----:B------:R-:W-:Y:S01]  /*06f0*/  ULDC UR17, c[0x0][0x16c] ;  /* 0x00005b0000117ab9 */ /* 0x000fe20000000800 */
[----:B------:R-:W-:Y:S01]  /*0700*/  LEA.HI.X R91, R2, c[0x0][0x234], R91, 0x2, P2 ;  /* 0x00008d00025b7a11 */ /* 0x000fe200010f145b */
[----:B------:R-:W-:Y:S01]  /*0710*/  ULEA.HI.X UR14, UR6, UR27, UR14, 0x2, UP0 ;  /* 0x0000001b060e7291 */ /* 0x000fe200080f140e */
[----:B------:R-:W-:Y:S01]  /*0720*/  IADD3 R108, R108, 0x6, RZ ;  /* 0x000000066c6c7810 */ /* 0x000fe20007ffe0ff */
[----:B------:R-:W-:Y:S01]  /*0730*/  UIADD3 UR11, UR9, UR16, URZ ;  /* 0x00000010090b7290 */ /* 0x000fe2000fffe03f */
[----:B------:R-:W-:Y:S01]  /*0740*/  SHF.R.S32.HI R85, RZ, 0x1f, R84 ;  /* 0x0000001fff557819 */ /* 0x000fe20000011454 */
        /* <DEDUP_REMOVED lines=16> */
[----:B-1234-:R-:W-:Y:S02]  /*0850*/  LOP3.LUT R93, R84, 0x1e0, RZ, 0xfc, !PT ;  /* 0x000001e0545d7812 */ /* 0x01efe400078efcff */
.L_x_3485:
[----:B------:R-:W-:Y:S01]  /*0860*/  BAR.SYNC.DEFER_BLOCKING 0x0 ;  /* 0x0000000000007b1d */ /* 0x000fe20000010000 */
[C---:B-1----:R-:W-:Y:S01]  /*0870*/  SHF.L.U32 R21, R84.reuse, 0x2, RZ ;  /* 0x0000000254157819 */ /* 0x042fe200000006ff */
        /* <DEDUP_REMOVED lines=47> */
[----:B------:R-:W-:Y:S01]  /*0b70*/  IMAD.IADD R69, R110, 0x1, R111 ;  /* 0x000000016e457824 */ /* 0x000fe200078e026f */
[----:B------:R-:W-:-:S02]  /*0b80*/  LEA R53, R111, R110, 0x4 ;  /* 0x0000006e6f357211 */ /* 0x000fc400078e20ff */
        /* <DEDUP_REMOVED lines=12> */
[----:B------:R-:W-:Y:S01]  /*0c50*/  HFMA2.MMA R20, -RZ, RZ, 0, 0 ;  /* 0x00000000ff147435 */ /* 0x000fe200000001ff */
[----:B------:R-:W-:-:S02]  /*0c60*/  IADD3 R76, R69, 0x100, RZ ;  /* 0x00000100454c7810 */ /* 0x000fc40007ffe0ff */
[-C--:B------:R-:W-:Y:S02]  /*0c70*/  LEA.HI.SX32 R80, R80, R69.reuse, 0x1b ;  /* 0x0000004550507211 */ /* 0x080fe400078fdaff */
[C---:B0-----:R-:W-:Y:S02]  /*0c80*/  IADD3 R2, R69.reuse, 0x120, RZ ;  /* 0x0000012045027810 */ /* 0x041fe40007ffe0ff */
[-C--:B------:R-:W-:Y:S02]  /*0c90*/  LEA.HI.SX32 R79, R22, R69.reuse, 0x1b ;  /* 0x00000045164f7211 */ /* 0x080fe400078fdaff */
        /* <DEDUP_REMOVED lines=36> */
[----:B------:R-:W-:Y:S02]  /*0ee0*/  MOV R18, RZ ;  /* 0x000000ff00127202 */ /* 0x000fe40000000f00 */
[----:B------:R-:W-:Y:S02]  /*0ef0*/  IADD3.X R3, R23, UR15, RZ, P0, !PT ;  /* 0x0000000f17037c10 */ /* 0x000fe400087fe4ff */
[----:B------:R-:W-:Y:S02]  /*0f00*/  ISETP.GE.AND P0, PT, R106, UR26, PT ;  /* 0x0000001a6a007c0c */ /* 0x000fe4000bf06270 */
[----:B------:R-:W-:Y:S02]  /*0f10*/  ISETP.GE.AND P4, PT, R105, UR26, PT ;  /* 0x0000001a69007c0c */ /* 0x000fe4000bf86270 */
[----:B------:R-:W-:-:S02]  /*0f20*/  ISETP.GE.AND P6, PT, R104, UR26, PT ;  /* 0x0000001a68007c0c */ /* 0x000fc4000bfc6270 */
        /* <DEDUP_REMOVED lines=16> */
[----:B-1----:R-:W-:Y:S02]  /*1030*/  IMAD.MOV.U32 R9, RZ, RZ, RZ ;  /* 0x000000ffff097224 */ /* 0x002fe400078e00ff */
[----:B------:R1:W-:Y:S01]  /*1040*/  STS [R77.X4+0x380], R8 ;  /* 0x000380084d007388 */ /* 0x0003e20000004800 */
[----:B--2---:R-:W-:-:S03]  /*1050*/  IADD3 R6, R53, 0x6, RZ ;  /* 0x0000000635067810 */ /* 0x004fc60007ffe0ff */
[----:B------:R2:W-:Y:S01]  /*1060*/  STS [R76.X4+0x400], R13 ;  /* 0x0004000d4c007388 */ /* 0x0005e20000004800 */
[----:B------:R-:W-:Y:S01]  /*1070*/  LEA.HI.SX32 R63, R6, R53, 0x1b ;  /* 0x00000035063f7211 */ /* 0x000fe200078fdaff */
[----:B0-----:R-:W-:Y:S02]  /*1080*/  IMAD.MOV.U32 R11, RZ, RZ, RZ ;  /* 0x000000ffff0b7224 */ /* 0x001fe400078e00ff */
[----:B------:R0:W-:Y:S01]  /*1090*/  STS [R75.X4+0x480], R10 ;  /* 0x0004800a4b007388 */ /* 0x0001e20000004800 */
[----:B-1----:R-:W-:-:S03]  /*10a0*/  IADD3 R8, R53, 0x8, RZ ;  /* 0x0000000835087810 */ /* 0x002fc60007ffe0ff */
[----:B------:R-:W-:Y:S01]  /*10b0*/  STS [R74.X4+0x500], R15 ;  /* 0x0005000f4a007388 */ /* 0x000fe20000004800 */
[----:B------:R-:W-:-:S03]  /*10c0*/  LEA.HI.SX32 R61, R8, R53, 0x1b ;  /* 0x00000035083d7211 */ /* 0x000fc600078fdaff */
[----:B------:R1:W-:Y:S01]  /*10d0*/  STS [R73.X4+0x580], R12 ;  /* 0x0005800c49007388 */ /* 0x0003e20000004800 */
[----:B--2---:R-:W-:Y:S02]  /*10e0*/  MOV R13, RZ ;  /* 0x000000ff000d7202 */ /* 0x004fe40000000f00 */
[C---:B0-----:R-:W-:Y:S01]  /*10f0*/  IADD3 R10, R53.reuse, 0xa, RZ ;  /* 0x0000000a350a7810 */ /* 0x041fe20007ffe0ff */
[----:B------:R-:W-:Y:S03]  /*1100*/  STS [R72.X4+0x600], R17 ;  /* 0x0006001148007388 */ /* 0x000fe60000004800 */
[----:B------:R-:W-:Y:S01]  /*1110*/  LEA.HI.SX32 R59, R10, R53, 0x1b ;  /* 0x000000350a3b7211 */ /* 0x000fe200078fdaff */
        /* <DEDUP_REMOVED lines=28> */
[----:B------:R-:W-:Y:S02]  /*12e0*/  MOV R0, RZ ;  /* 0x000000ff00007202 */ /* 0x000fe40000000f00 */
        /* <DEDUP_REMOVED lines=19> */
[----:B-1----:R-:W-:Y:S01]  /*1420*/  MOV R19, RZ ;  /* 0x000000ff00137202 */ /* 0x002fe20000000f00 */
        /* <DEDUP_REMOVED lines=91> */
.L_x_3445:
[----:B-1----:R-:W-:Y:S05]  /*19e0*/  BSYNC B0 ;  /* 0x0000000000007941 */ /* 0x002fea0003800000 */
.L_x_3444:
        /* <DEDUP_REMOVED lines=37> */
.L_x_3447:
[----:B------:R-:W-:Y:S05]  /*1c40*/  BSYNC B0 ;  /* 0x0000000000007941 */ /* 0x000fea0003800000 */
.L_x_3446:
        /* <DEDUP_REMOVED lines=35> */
.L_x_3449:
[----:B------:R-:W-:Y:S05]  /*1e80*/  BSYNC B0 ;  /* 0x0000000000007941 */ /* 0x000fea0003800000 */
.L_x_3448:
        /* <DEDUP_REMOVED lines=37> */
.L_x_3451:
[----:B------:R-:W-:Y:S05]  /*20e0*/  BSYNC B0 ;  /* 0x0000000000007941 */ /* 0x000fea0003800000 */
.L_x_3450:
        /* <DEDUP_REMOVED lines=35> */
.L_x_3453:
[----:B------:R-:W-:Y:S05]  /*2320*/  BSYNC B0 ;  /* 0x0000000000007941 */ /* 0x000fea0003800000 */
.L_x_3452:
        /* <DEDUP_REMOVED lines=37> */
.L_x_3455:
[----:B------:R-:W-:Y:S05]  /*2580*/  BSYNC B0 ;  /* 0x0000000000007941 */ /* 0x000fea0003800000 */
.L_x_3454:
        /* <DEDUP_REMOVED lines=35> */
.L_x_3457:
[----:B------:R-:W-:Y:S05]  /*27c0*/  BSYNC B0 ;  /* 0x0000000000007941 */ /* 0x000fea0003800000 */
.L_x_3456:
        /* <DEDUP_REMOVED lines=37> */
.L_x_3459:
[----:B------:R-:W-:Y:S05]  /*2a20*/  BSYNC B0 ;  /* 0x0000000000007941 */ /* 0x000fea0003800000 */
.L_x_3458:
        /* <DEDUP_REMOVED lines=35> */
.L_x_3461:
[----:B------:R-:W-:Y:S05]  /*2c60*/  BSYNC B0 ;  /* 0x0000000000007941 */ /* 0x000fea0003800000 */
.L_x_3460:
        /* <DEDUP_REMOVED lines=42> */
.L_x_3463:
[----:B------:R-:W-:Y:S05]  /*2f10*/  BSYNC B0 ;  /* 0x0000000000007941 */ /* 0x000fea0003800000 */
.L_x_3462:
        /* <DEDUP_REMOVED lines=33> */
.L_x_3465:
[----:B------:R-:W-:Y:S05]  /*3130*/  BSYNC B0 ;  /* 0x0000000000007941 */ /* 0x000fea0003800000 */
.L_x_3464:
        /* <DEDUP_REMOVED lines=33> */
.L_x_3467:
[----:B------:R-:W-:Y:S05]  /*3350*/  BSYNC B0 ;  /* 0x0000000000007941 */ /* 0x000fea0003800000 */
.L_x_3466:
        /* <DEDUP_REMOVED lines=33> */
.L_x_3469:
[----:B------:R-:W-:Y:S05]  /*3570*/  BSYNC B0 ;  /* 0x0000000000007941 */ /* 0x000fea0003800000 */
.L_x_3468:
        /* <DEDUP_REMOVED lines=33> */
.L_x_3471:
[----:B------:R-:W-:Y:S05]  /*3790*/  BSYNC B0 ;  /* 0x0000000000007941 */ /* 0x000fea0003800000 */
.L_x_3470:
        /* <DEDUP_REMOVED lines=33> */
.L_x_3473:
[----:B------:R-:W-:Y:S05]  /*39b0*/  BSYNC B0 ;  /* 0x0000000000007941 */ /* 0x000fea0003800000 */
.L_x_3472:
        /* <DEDUP_REMOVED lines=33> */
.L_x_3475:
[----:B------:R-:W-:Y:S05]  /*3bd0*/  BSYNC B0 ;  /* 0x0000000000007941 */ /* 0x000fea0003800000 */
.L_x_3474:
        /* <DEDUP_REMOVED lines=24> */
.L_x_3481:
        /* <DEDUP_REMOVED lines=15> */
[----:B------:R-:W-:Y:S02]  /*3e50*/  UMOV UR26, 0xfffffc00 ;  /* 0xfffffc00001a7882 */ /* 0x000fe40000000000 */
[----:B------:R-:W-:Y:S02]  /*3e60*/  ULDC.64 UR28, c[0x0][0x1c0] ;  /* 0x00007000001c7ab9 */ /* 0x000fe40000000a00 */
[----:B------:R-:W-:-:S05]  /*3e70*/  MOV R41, UR16 ;  /* 0x0000001000297c02 */ /* 0x000fca0008000f00 */
[----:B0-----:R0:W2:Y:S01]  /*3e80*/  LDG.E R86, [R40.64] ;  /* 0x0000001228567981 */ /* 0x0010a2000c1e1900 */
[----:B------:R-:W-:Y:S01]  /*3e90*/  ULDC UR17, c[0x0][0x168] ;  /* 0x00005a0000117ab9 */ /* 0x000fe20000000800 */
[----:B------:R-:W-:Y:S01]  /*3ea0*/  MOV R43, UR7 ;  /* 0x00000007002b7c02 */ /* 0x000fe20008000f00 */
[----:B------:R-:W-:Y:S01]  /*3eb0*/  UIMAD UR16, UR20, UR28, URZ ;  /* 0x0000001c141072a4 */ /* 0x000fe2000f8e023f */
[----:B------:R-:W-:Y:S01]  /*3ec0*/  IMAD.MOV.U32 R87, RZ, RZ, RZ ;  /* 0x000000ffff577224 */ /* 0x000fe200078e00ff */
[----:B------:R-:W-:Y:S02]  /*3ed0*/  UIMAD UR26, UR6, UR26, UR17 ;  /* 0x0000001a061a72a4 */ /* 0x000fe4000f8e0211 */
[----:B------:R-:W-:Y:S01]  /*3ee0*/  UIMAD UR16, UR7, UR29, UR16 ;  /* 0x0000001d071072a4 */ /* 0x000fe2000f8e0210 */
[----:B0-----:R-:W-:-:S03]  /*3ef0*/  IMAD.WIDE.U32 R40, R43, c[0x0][0x1c0], R84 ;  /* 0x000070002b287a25 */ /* 0x001fc600078e0054 */
[----:B------:R-:W-:Y:S01]  /*3f00*/  ISETP.GE.AND P1, PT, R84, UR26, PT ;  /* 0x0000001a54007c0c */ /* 0x000fe2000bf26270 */
[----:B------:R-:W-:Y:S01]  /*3f10*/  HFMA2.MMA R145, -RZ, RZ, 0, 0 ;  /* 0x00000000ff917435 */ /* 0x000fe200000001ff */
[----:B------:R-:W-:Y:S01]  /*3f20*/  ISETP.GE.AND P6, PT, R104, UR26, PT ;  /* 0x0000001a68007c0c */ /* 0x000fe2000bfc6270 */
[----:B------:R-:W-:Y:S01]  /*3f30*/  CS2R R150, SRZ ;  /* 0x0000000000967805 */ /* 0x000fe2000001ff00 */
[C---:B------:R-:W-:Y:S01]  /*3f40*/  LEA R42, P2, R40.reuse, R92, 0x2 ;  /* 0x0000005c282a7211 */ /* 0x040fe200078410ff */
[----:B------:R-:W-:Y:S01]  /*3f50*/  CS2R R148, SRZ ;  /* 0x0000000000947805 */ /* 0x000fe2000001ff00 */
[----:B------:R-:W-:Y:S01]  /*3f60*/  IADD3 R41, R41, UR16, RZ ;  /* 0x0000001029297c10 */ /* 0x000fe2000fffe0ff */
[----:B------:R-:W-:Y:S01]  /*3f70*/  CS2R R146, SRZ ;  /* 0x0000000000927805 */ /* 0x000fe2000001ff00 */
[----:B------:R-:W-:Y:S01]  /*3f80*/  ISETP.GE.AND P5, PT, R105, UR26, PT ;  /* 0x0000001a69007c0c */ /* 0x000fe2000bfa6270 */
[----:B------:R-:W-:Y:S01]  /*3f90*/  CS2R R152, SRZ ;  /* 0x0000000000987805 */ /* 0x000fe2000001ff00 */
[----:B------:R-:W-:-:S02]  /*3fa0*/  LEA.HI.X R43, R40, R91, R41, 0x2, P2 ;  /* 0x0000005b282b7211 */ /* 0x000fc400010f1429 */
[----:B------:R-:W-:Y:S01]  /*3fb0*/  MOV R156, RZ ;  /* 0x000000ff009c7202 */ /* 0x000fe20000000f00 */
[----:B------:R-:W-:Y:S01]  /*3fc0*/  IMAD.MOV.U32 R154, RZ, RZ, RZ ;  /* 0x000000ffff9a7224 */ /* 0x000fe200078e00ff */
[----:B------:R-:W-:Y:S01]  /*3fd0*/  ISETP.GE.AND P4, PT, R106, UR26, PT ;  /* 0x0000001a6a007c0c */ /* 0x000fe2000bf86270 */
[----:B------:R0:W3:Y:S01]  /*3fe0*/  @!P1 LDG.E R87, [R42.64] ;  /* 0x000000122a579981 */ /* 0x0000e2000c1e1900 */
[----:B------:R-:W-:Y:S01]  /*3ff0*/  ISETP.GE.AND P2, PT, R107, UR26, PT ;  /* 0x0000001a6b007c0c */ /* 0x000fe2000bf46270 */
[----:B------:R-:W-:Y:S01]  /*4000*/  CS2R R40, SRZ ;  /* 0x0000000000287805 */ /* 0x000fe2000001ff00 */
[----:B------:R-:W-:Y:S01]  /*4010*/  ISETP.GE.AND P1, PT, R103, UR26, PT ;  /* 0x0000001a67007c0c */ /* 0x000fe2000bf26270 */
[----:B------:R0:W4:Y:S01]  /*4020*/  @!P6 LDG.E R145, [R42.64+0x200] ;  /* 0x000200122a91e981 */ /* 0x000122000c1e1900 */
[----:B------:R-:W-:Y:S01]  /*4030*/  ISETP.GE.AND P3, PT, R102, UR26, PT ;  /* 0x0000001a66007c0c */ /* 0x000fe2000bf66270 */
[----:B------:R-:W-:Y:S01]  /*4040*/  CS2R R82, SRZ ;  /* 0x0000000000527805 */ /* 0x000fe2000001ff00 */
[----:B------:R-:W-:Y:S01]  /*4050*/  ISETP.GE.AND P6, PT, R101, UR26, PT ;  /* 0x0000001a65007c0c */ /* 0x000fe2000bfc6270 */
[----:B------:R0:W3:Y:S01]  /*4060*/  @!P5 LDG.E R150, [R42.64+0x180] ;  /* 0x000180122a96d981 */ /* 0x0000e2000c1e1900 */
[----:B------:R-:W-:-:S03]  /*4070*/  ISETP.GE.AND P5, PT, R100, UR26, PT ;  /* 0x0000001a64007c0c */ /* 0x000fc6000bfa6270 */
[----:B------:R-:W1:Y:S01]  /*4080*/  S2R R112, SR_TID.X ;  /* 0x0000000000707919 */ /* 0x000e620000002100 */
[----:B------:R-:W-:Y:S01]  /*4090*/  FMUL.FTZ R121, R48, R28 ;  /* 0x0000001c30797220 */ /* 0x000fe20000410000 */
[----:B------:R-:W-:Y:S02]  /*40a0*/  ULDC.64 UR28, c[0x0][0x1a0] ;  /* 0x00006800001c7ab9 */ /* 0x000fe40000000a00 */
        /* <DEDUP_REMOVED lines=24> */
[----:B------:R-:W-:Y:S02]  /*4230*/  ISETP.GE.U32.AND P6, PT, R131, UR26, PT ;  /* 0x0000001a83007c0c */ /* 0x000fe4000bfc6070 */
[----:B------:R-:W-:Y:S02]  /*4240*/  IADD3 R122, R122, 0x1, RZ ;  /* 0x000000017a7a7810 */ /* 0x000fe40007ffe0ff */
        /* <DEDUP_REMOVED lines=26> */
[----:B------:R1:W0:Y:S01]  /*43f0*/  MUFU.EX2 R118, R117 ;  /* 0x0000007500767308 */ /* 0x0002220000000800 */
[----:B------:R-:W-:Y:S01]  /*4400*/  ISETP.GE.U32.AND P2, PT, R113, UR26, PT ;  /* 0x0000001a71007c0c */ /* 0x000fe2000bf46070 */
[----:B------:R-:W-:-:S06]  /*4410*/  FMUL.FTZ R113, R52, R32 ;  /* 0x0000002034717220 */ /* 0x000fcc0000410000 */
[----:B------:R-:W4:Y:S01]  /*4420*/  MUFU.EX2 R42, R42 ;  /* 0x0000002a002a7308 */ /* 0x000f220000000800 */
[----:B------:R-:W-:Y:S01]  /*4430*/  FMUL.FTZ R120, R86, R27 ;  /* 0x0000001b56787220 */ /* 0x000fe20000410000 */
[----:B------:R-:W-:-:S06]  /*4440*/  FSEL R113, R113, RZ, !P6 ;  /* 0x000000ff71717208 */ /* 0x000fcc0007000000 */
[----:B------:R-:W4:Y:S01]  /*4450*/  MUFU.EX2 R43, R43 ;  /* 0x0000002b002b7308 */ /* 0x000f220000000800 */
[----:B0-----:R-:W-:Y:S01]  /*4460*/  FMUL.FTZ R115, R51, R31 ;  /* 0x0000001f33737220 */ /* 0x001fe20000410000 */
[----:B--2---:R-:W-:Y:S01]  /*4470*/  FSEL R114, R114, 1, !P6 ;  /* 0x3f80000072727808 */ /* 0x004fe20007000000 */
[----:B-1----:R-:W-:Y:S01]  /*4480*/  FMUL.FTZ R117, R50, R30 ;  /* 0x0000001e32757220 */ /* 0x002fe20000410000 */
[----:B------:R-:W-:Y:S01]  /*4490*/  ISETP.GE.U32.AND P6, PT, R125, UR26, PT ;  /* 0x0000001a7d007c0c */ /* 0x000fe2000bfc6070 */
[C---:B------:R-:W-:Y:S01]  /*44a0*/  FMUL.FTZ R127, R86.reuse, R25 ;  /* 0x00000019567f7220 */ /* 0x040fe20000410000 */
[----:B------:R-:W-:Y:S01]  /*44b0*/  FSEL R115, R115, RZ, !P5 ;  /* 0x000000ff73737208 */ /* 0x000fe20006800000 */
[----:B------:R-:W-:Y:S01]  /*44c0*/  FMUL.FTZ R122, R86, R26 ;  /* 0x0000001a567a7220 */ /* 0x000fe20000410000 */
[----:B------:R4:W0:Y:S01]  /*44d0*/  MUFU.EX2 R124, R120 ;  /* 0x00000078007c7308 */ /* 0x0008220000000800 */
[----:B------:R-:W-:Y:S02]  /*44e0*/  FSEL R116, R116, 1, !P5 ;  /* 0x3f80000074747808 */ /* 0x000fe40006800000 */
[----:B------:R-:W-:-:S02]  /*44f0*/  FSEL R117, R117, RZ, !P6 ;  /* 0x000000ff75757208 */ /* 0x000fc40007000000 */
[----:B------:R-:W-:Y:S02]  /*4500*/  FSEL R118, R118, 1, !P6 ;  /* 0x3f80000076767808 */ /* 0x000fe40007000000 */
[----:B------:R-:W-:Y:S01]  /*4510*/  ISETP.GE.U32.AND P5, PT, R163, UR26, PT ;  /* 0x0000001aa3007c0c */ /* 0x000fe2000bfa6070 */
[----:B------:R-:W1:Y:S01]  /*4520*/  MUFU.EX2 R128, R127 ;  /* 0x0000007f00807308 */ /* 0x000e620000000800 */
[----:B------:R-:W-:Y:S02]  /*4530*/  ISETP.GE.U32.AND P6, PT, R162, UR26, PT ;  /* 0x0000001aa2007c0c */ /* 0x000fe4000bfc6070 */
[----:B----4-:R-:W-:Y:S01]  /*4540*/  FSEL R120, R42, 1, !P5 ;  /* 0x3f8000002a787808 */ /* 0x010fe20006800000 */
[----:B------:R-:W-:-:S04]  /*4550*/  FMUL.FTZ R42, R86, R24 ;  /* 0x00000018562a7220 */ /* 0x000fc80000410000 */
[----:B------:R2:W4:Y:S01]  /*4560*/  MUFU.EX2 R126, R122 ;  /* 0x0000007a007e7308 */ /* 0x0005220000000800 */
[----:B------:R-:W-:Y:S02]  /*4570*/  FSEL R119, R119, RZ, !P5 ;  /* 0x000000ff77777208 */ /* 0x000fe40006800000 */
[----:B------:R-:W-:Y:S02]  /*4580*/  IADD3 R125, R131, 0xb, RZ ;  /* 0x0000000b837d7810 */ /* 0x000fe40007ffe0ff */
[----:B--2---:R-:W-:Y:S01]  /*4590*/  FSEL R122, R43, 1, !P6 ;  /* 0x3f8000002b7a7808 */ /* 0x004fe20007000000 */
[----:B------:R-:W-:Y:S01]  /*45a0*/  FMUL.FTZ R43, R86, R23 ;  /* 0x00000017562b7220 */ /* 0x000fe20000410000 */
[----:B------:R-:W-:Y:S01]  /*45b0*/  ISETP.GE.U32.AND P5, PT, R109, UR26, PT ;  /* 0x0000001a6d007c0c */ /* 0x000fe2000bfa6070 */
[----:B------:R2:W1:Y:S01]  /*45c0*/  MUFU.EX2 R130, R42 ;  /* 0x0000002a00827308 */ /* 0x0004620000000800 */
[----:B------:R-:W-:Y:S01]  /*45d0*/  FMUL.FTZ R127, R45, R25 ;  /* 0x000000192d7f7220 */ /* 0x000fe20000410000 */
[----:B------:R-:W-:-:S02]  /*45e0*/  FSEL R121, R121, RZ, !P6 ;  /* 0x000000ff79797208 */ /* 0x000fc40007000000 */
[----:B------:R-:W-:Y:S01]  /*45f0*/  ISETP.GE.U32.AND P6, PT, R125, UR26, PT ;  /* 0x0000001a7d007c0c */ /* 0x000fe2000bfc6070 */
[----:B------:R-:W-:Y:S01]  /*4600*/  FMUL.FTZ R125, R46, R26 ;  /* 0x0000001a2e7d7220 */ /* 0x000fe20000410000 */
[----:B------:R-:W-:Y:S02]  /*4610*/  FSEL R123, R123, RZ, !P5 ;  /* 0x000000ff7b7b7208 */ /* 0x000fe40006800000 */
[----:B------:R-:W3:Y:S01]  /*4620*/  MUFU.EX2 R43, R43 ;  /* 0x0000002b002b7308 */ /* 0x000ee20000000800 */
[----:B--2---:R-:W-:Y:S02]  /*4630*/  IADD3 R42, R131, 0xd, RZ ;  /* 0x0000000d832a7810 */ /* 0x004fe40007ffe0ff */
[----:B0-----:R-:W-:Y:S02]  /*4640*/  FSEL R124, R124, 1, !P5 ;  /* 0x3f8000007c7c7808 */ /* 0x001fe40006800000 */
[----:B------:R-:W-:Y:S02]  /*4650*/  ISETP.GE.U32.AND P5, PT, R108, UR26, PT ;  /* 0x0000001a6c007c0c */ /* 0x000fe4000bfa6070 */
[----:B------:R-:W-:-:S02]  /*4660*/  FSEL R127, R127, RZ, !P4 ;  /* 0x000000ff7f7f7208 */ /* 0x000fc40006000000 */
[----:B-1----:R-:W-:Y:S02]  /*4670*/  FSEL R128, R128, 1, !P4 ;  /* 0x3f80000080807808 */ /* 0x002fe40006000000 */
[----:B------:R-:W-:Y:S01]  /*4680*/  ISETP.GE.U32.AND P4, PT, R42, UR26, PT ;  /* 0x0000001a2a007c0c */ /* 0x000fe2000bf86070 */
[----:B------:R-:W-:Y:S01]  /*4690*/  FMUL.FTZ R42, R39, R23 ;  /* 0x00000017272a7220 */ /* 0x000fe20000410000 */
[----:B------:R-:W-:Y:S02]  /*46a0*/  FSEL R125, R125, RZ, !P5 ;  /* 0x000000ff7d7d7208 */ /* 0x000fe40006800000 */
[----:B----4-:R-:W-:Y:S02]  /*46b0*/  FSEL R126, R126, 1, !P5 ;  /* 0x3f8000007e7e7808 */ /* 0x010fe40006800000 */
[----:B------:R-:W-:Y:S01]  /*46c0*/  ISETP.GE.U32.AND P5, PT, R129, UR26, PT ;  /* 0x0000001a81007c0c */ /* 0x000fe2000bfa6070 */
[----:B------:R-:W-:Y:S01]  /*46d0*/  FMUL.FTZ R129, R44, R24 ;  /* 0x000000182c817220 */ /* 0x000fe20000410000 */
[----:B------:R-:W-:Y:S01]  /*46e0*/  FSEL R131, R42, RZ, !P2 ;  /* 0x000000ff2a837208 */ /* 0x000fe20005000000 */
[----:B------:R-:W-:Y:S01]  /*46f0*/  FFMA.FTZ R42, R113, R116, R115 ;  /* 0x00000074712a7223 */ /* 0x000fe20000010073 */
[----:B------:R-:W-:-:S02]  /*4700*/  FSEL R130, R130, 1, !P3 ;  /* 0x3f80000082827808 */ /* 0x000fc40005800000 */
[----:B------:R-:W-:Y:S01]  /*4710*/  FSEL R129, R129, RZ, !P3 ;  /* 0x000000ff81817208 */ /* 0x000fe20005800000 */
[----:B------:R-:W-:Y:S01]  /*4720*/  FFMA.FTZ R42, R118, R42, R117 ;  /* 0x0000002a762a7223 */ /* 0x000fe20000010075 */
[----:B------:R-:W-:Y:S02]  /*4730*/  ISETP.GE.U32.AND P3, PT, R132, UR26, PT ;  /* 0x0000001a84007c0c */ /* 0x000fe4000bf66070 */
[----:B---3--:R-:W-:Y:S01]  /*4740*/  FSEL R132, R43, 1, !P2 ;  /* 0x3f8000002b847808 */ /* 0x008fe20005000000 */
[----:B------:R-:W-:Y:S02]  /*4750*/  FMUL.FTZ R43, R114, R116 ;  /* 0x00000074722b7220 */ /* 0x000fe40000410000 */
[----:B------:R-:W-:Y:S02]  /*4760*/  FFMA.FTZ R42, R120, R42, R119 ;  /* 0x0000002a782a7223 */ /* 0x000fe40000010077 */
[----:B------:R-:W-:Y:S02]  /*4770*/  FMUL.FTZ R137, R86, R22 ;  /* 0x0000001656897220 */ /* 0x000fe40000410000 */
[----:B------:R-:W-:-:S02]  /*4780*/  FMUL.FTZ R43, R118, R43 ;  /* 0x0000002b762b7220 */ /* 0x000fc40000410000 */
[----:B------:R-:W-:Y:S02]  /*4790*/  FFMA.FTZ R42, R122, R42, R121 ;  /* 0x0000002a7a2a7223 */ /* 0x000fe40000010079 */
[----:B------:R-:W-:Y:S02]  /*47a0*/  FMUL.FTZ R138, R86, R21 ;  /* 0x00000015568a7220 */ /* 0x000fe40000410000 */
[----:B------:R-:W-:Y:S01]  /*47b0*/  FMUL.FTZ R43, R120, R43 ;  /* 0x0000002b782b7220 */ /* 0x000fe20000410000 */
[----:B------:R-:W0:Y:S01]  /*47c0*/  MUFU.EX2 R137, R137 ;  /* 0x0000008900897308 */ /* 0x000e220000000800 */
[----:B------:R-:W-:Y:S02]  /*47d0*/  FFMA.FTZ R42, R124, R42, R123 ;  /* 0x0000002a7c2a7223 */ /* 0x000fe4000001007b */
[----:B------:R-:W-:Y:S02]  /*47e0*/  FMUL.FTZ R139, R86, R20 ;  /* 0x00000014568b7220 */ /* 0x000fe40000410000 */
[----:B------:R-:W-:-:S02]  /*47f0*/  FMUL.FTZ R43, R122, R43 ;  /* 0x0000002b7a2b7220 */ /* 0x000fc40000410000 */
[----:B------:R-:W-:Y:S01]  /*4800*/  FFMA.FTZ R42, R126, R42, R125 ;  /* 0x0000002a7e2a7223 */ /* 0x000fe2000001007d */
[----:B------:R-:W1:Y:S01]  /*4810*/  MUFU.EX2 R138, R138 ;  /* 0x0000008a008a7308 */ /* 0x000e620000000800 */
[----:B------:R-:W-:Y:S02]  /*4820*/  FMUL.FTZ R141, R86, R19 ;  /* 0x00000013568d7220 */ /* 0x000fe40000410000 */
[----:B------:R-:W-:Y:S01]  /*4830*/  FMUL.FTZ R43, R124, R43 ;  /* 0x0000002b7c2b7220 */ /* 0x000fe20000410000 */
[----:B------:R-:W-:Y:S01]  /*4840*/  ISETP.GE.U32.AND P2, PT, R133, UR26, PT ;  /* 0x0000001a85007c0c */ /* 0x000fe2000bf46070 */
[----:B------:R-:W-:-:S03]  /*4850*/  FFMA.FTZ R42, R128, R42, R127 ;  /* 0x0000002a802a7223 */ /* 0x000fc6000001007f */
[----:B------:R-:W2:Y:S01]  /*4860*/  MUFU.EX2 R139, R139 ;  /* 0x0000008b008b7308 */ /* 0x000ea20000000800 */
[----:B------:R-:W-:Y:S02]  /*4870*/  FMUL.FTZ R142, R86, R18 ;  /* 0x00000012568e7220 */ /* 0x000fe40000410000 */
[----:B------:R-:W-:Y:S02]  /*4880*/  FMUL.FTZ R43, R126, R43 ;  /* 0x0000002b7e2b7220 */ /* 0x000fe40000410000 */
[----:B------:R-:W-:Y:S02]  /*4890*/  FMUL.FTZ R133, R38, R22 ;  /* 0x0000001626857220 */ /* 0x000fe40000410000 */
[----:B------:R-:W-:Y:S01]  /*48a0*/  FFMA.FTZ R42, R130, R42, R129 ;  /* 0x0000002a822a7223 */ /* 0x000fe20000010081 */
[----:B------:R-:W3:Y:S01]  /*48b0*/  MUFU.EX2 R141, R141 ;  /* 0x0000008d008d7308 */ /* 0x000ee20000000800 */
[----:B------:R-:W-:Y:S02]  /*48c0*/  FMUL.FTZ R43, R128, R43 ;  /* 0x0000002b802b7220 */ /* 0x000fe40000410000 */
[----:B------:R-:W-:Y:S01]  /*48d0*/  FMUL.FTZ R144, R86, R17 ;  /* 0x0000001156907220 */ /* 0x000fe20000410000 */
[----:B------:R-:W-:Y:S01]  /*48e0*/  FSEL R133, R133, RZ, !P1 ;  /* 0x000000ff85857208 */ /* 0x000fe20004800000 */
[----:B------:R-:W-:Y:S01]  /*48f0*/  FFMA.FTZ R86, R132, R42, R131 ;  /* 0x0000002a84567223 */ /* 0x000fe20000010083 */
[----:B0-----:R-:W-:-:S02]  /*4900*/  FSEL R137, R137, 1, !P1 ;  /* 0x3f80000089897808 */ /* 0x001fc40004800000 */
[----:B------:R-:W0:Y:S01]  /*4910*/  MUFU.EX2 R142, R142 ;  /* 0x0000008e008e7308 */ /* 0x000e220000000800 */
[----:B------:R-:W-:Y:S01]  /*4920*/  FMUL.FTZ R43, R130, R43 ;  /* 0x0000002b822b7220 */ /* 0x000fe20000410000 */
[----:B------:R4:W-:Y:S01]  /*4930*/  STS [R90.X4], R87 ;  /* 0x000000575a007388 */ /* 0x0009e20000004800 */
[----:B------:R-:W-:Y:S02]  /*4940*/  FSEL R134, R134, RZ, !P6 ;  /* 0x000000ff86867208 */ /* 0x000fe40007000000 */
[----:B-1----:R-:W-:Y:S01]  /*4950*/  FSEL R138, R138, 1, !P6 ;  /* 0x3f8000008a8a7808 */ /* 0x002fe20007000000 */
[----:B------:R-:W-:Y:S02]  /*4960*/  FMUL.FTZ R42, R132, R43 ;  /* 0x0000002b842a7220 */ /* 0x000fe40000410000 */
[----:B------:R-:W1:Y:S01]  /*4970*/  MUFU.EX2 R144, R144 ;  /* 0x0000009000907308 */ /* 0x000e620000000800 */
[----:B------:R-:W-:Y:S01]  /*4980*/  FSEL R135, R135, RZ, !P5 ;  /* 0x000000ff87877208 */ /* 0x000fe20006800000 */
[----:B----4-:R-:W-:Y:S01]  /*4990*/  FFMA.FTZ R87, R137, R86, R133 ;  /* 0x0000005689577223 */ /* 0x010fe20000010085 */
[----:B--2---:R-:W-:Y:S01]  /*49a0*/  FSEL R139, R139, 1, !P5 ;  /* 0x3f8000008b8b7808 */ /* 0x004fe20006800000 */
[----:B------:R-:W-:-:S02]  /*49b0*/  FMUL.FTZ R43, R137, R42 ;  /* 0x0000002a892b7220 */ /* 0x000fc40000410000 */
[----:B------:R-:W-:Y:S01]  /*49c0*/  FFMA.FTZ R86, R138, R87, R134 ;  /* 0x000000578a567223 */ /* 0x000fe20000010086 */
[----:B------:R-:W-:Y:S02]  /*49d0*/  FSEL R136, R136, RZ, !P4 ;  /* 0x000000ff88887208 */ /* 0x000fe40006000000 */
[----:B---3--:R-:W-:Y:S01]  /*49e0*/  FSEL R141, R141, 1, !P4 ;  /* 0x3f8000008d8d7808 */ /* 0x008fe20006000000 */
[----:B------:R-:W-:Y:S02]  /*49f0*/  FFMA.FTZ R86, R139, R86, R135 ;  /* 0x000000568b567223 */ /* 0x000fe40000010087 */
[----:B------:R-:W-:Y:S01]  /*4a00*/  FMUL.FTZ R42, R138, R43 ;  /* 0x0000002b8a2a7220 */ /* 0x000fe20000410000 */
[----:B------:R-:W-:Y:S01]  /*4a10*/  FSEL R140, R140, RZ, !P3 ;  /* 0x000000ff8c8c7208 */ /* 0x000fe20005800000 */
[----:B------:R-:W-:Y:S01]  /*4a20*/  FFMA.FTZ R87, R141, R86, R136 ;  /* 0x000000568d577223 */ /* 0x000fe20000010088 */
[----:B0-----:R-:W-:Y:S01]  /*4a30*/  FSEL R142, R142, 1, !P3 ;  /* 0x3f8000008e8e7808 */ /* 0x001fe20005800000 */
[----:B------:R-:W-:Y:S01]  /*4a40*/  FMUL.FTZ R42, R139, R42 ;  /* 0x0000002a8b2a7220 */ /* 0x000fe20000410000 */
[----:B------:R-:W-:-:S02]  /*4a50*/  FSEL R143, R143, RZ, !P2 ;  /* 0x000000ff8f8f7208 */ /* 0x000fc40005000000 */
[----:B-1----:R-:W-:Y:S01]  /*4a60*/  FSEL R144, R144, 1, !P2 ;  /* 0x3f80000090907808 */ /* 0x002fe20005000000 */
[----:B------:R-:W-:Y:S02]  /*4a70*/  FFMA.FTZ R87, R142, R87, R140 ;  /* 0x000000578e577223 */ /* 0x000fe4000001008c */
[----:B------:R-:W-:Y:S02]  /*4a80*/  FMUL.FTZ R43, R141, R42 ;  /* 0x0000002a8d2b7220 */ /* 0x000fe40000410000 */
[----:B------:R-:W-:Y:S02]  /*4a90*/  FFMA.FTZ R87, R144, R87, R143 ;  /* 0x0000005790577223 */ /* 0x000fe4000001008f */
[----:B------:R-:W-:-:S03]  /*4aa0*/  FMUL.FTZ R43, R142, R43 ;  /* 0x0000002b8e2b7220 */ /* 0x000fc60000410000 */
[----:B------:R-:W0:Y:S01]  /*4ab0*/  SHFL.UP PT, R42, R87, 0x1, RZ ;  /* 0x04200000572a7989 */ /* 0x000e2200000e00ff */
[----:B------:R-:W-:-:S05]  /*4ac0*/  FMUL.FTZ R86, R144, R43 ;  /* 0x0000002b90567220 */ /* 0x000fca0000410000 */
[----:B------:R-:W1:Y:S01]  /*4ad0*/  SHFL.UP PT, R43, R86, 0x1, RZ ;  /* 0x04200000562b7989 */ /* 0x000e6200000e00ff */
[----:B------:R-:W-:-:S13]  /*4ae0*/  ISETP.GE.AND P1, PT, R111, 0x1, PT ;  /* 0x000000016f00780c */ /* 0x000fda0003f26270 */
[----:B0-----:R-:W-:-:S05]  /*4af0*/  @P1 FFMA.FTZ R87, R86, R42, R87 ;  /* 0x0000002a56571223 */ /* 0x001fca0000010057 */
[----:B------:R-:W0:Y:S01]  /*4b00*/  SHFL.UP PT, R42, R87, 0x2, RZ ;  /* 0x04400000572a7989 */ /* 0x000e2200000e00ff */
[----:B-1----:R-:W-:-:S05]  /*4b10*/  @P1 FMUL.FTZ R86, R86, R43 ;  /* 0x0000002b56561220 */ /* 0x002fca0000410000 */
[----:B------:R-:W1:Y:S01]  /*4b20*/  SHFL.UP PT, R43, R86, 0x2, RZ ;  /* 0x04400000562b7989 */ /* 0x000e6200000e00ff */
[----:B------:R-:W-:-:S13]  /*4b30*/  ISETP.GE.AND P1, PT, R111, 0x2, PT ;  /* 0x000000026f00780c */ /* 0x000fda0003f26270 */
[----:B0-----:R-:W-:-:S05]  /*4b40*/  @P1 FFMA.FTZ R87, R86, R42, R87 ;  /* 0x0000002a56571223 */ /* 0x001fca0000010057 */
[----:B------:R-:W0:Y:S01]  /*4b50*/  SHFL.UP PT, R42, R87, 0x4, RZ ;  /* 0x04800000572a7989 */ /* 0x000e2200000e00ff */
[----:B-1----:R-:W-:-:S05]  /*4b60*/  @P1 FMUL.FTZ R86, R86, R43 ;  /* 0x0000002b56561220 */ /* 0x002fca0000410000 */
[----:B------:R-:W1:Y:S01]  /*4b70*/  SHFL.UP PT, R43, R86, 0x4, RZ ;  /* 0x04800000562b7989 */ /* 0x000e6200000e00ff */
[----:B------:R-:W-:Y:S01]  /*4b80*/  ISETP.GE.AND P1, PT, R111, 0x4, PT ;  /* 0x000000046f00780c */ /* 0x000fe20003f26270 */
[----:B------:R-:W-:Y:S02]  /*4b90*/  UIMAD UR20, UR20, UR28, URZ ;  /* 0x0000001c141472a4 */ /* 0x000fe4000f8e023f */
[----:B------:R-:W-:Y:S02]  /*4ba0*/  UMOV UR16, UR8 ;  /* 0x0000000800107c82 */ /* 0x000fe40008000000 */
[----:B------:R-:W-:-:S08]  /*4bb0*/  UMOV UR17, UR11 ;  /* 0x0000000b00117c82 */ /* 0x000fd00008000000 */
[----:B0-----:R-:W-:-:S05]  /*4bc0*/  @P1 FFMA.FTZ R87, R86, R42, R87 ;  /* 0x0000002a56571223 */ /* 0x001fca0000010057 */
[----:B------:R-:W0:Y:S01]  /*4bd0*/  SHFL.UP PT, R42, R87, 0x8, RZ ;  /* 0x05000000572a7989 */ /* 0x000e2200000e00ff */
[----:B-1----:R-:W-:Y:S01]  /*4be0*/  @P1 FMUL.FTZ R86, R86, R43 ;  /* 0x0000002b56561220 */ /* 0x002fe20000410000 */
[----:B------:R-:W-:-:S04]  /*4bf0*/  UIMAD.WIDE.U32 UR16, UR7, UR28, UR16 ;  /* 0x0000001c071072a5 */ /* 0x000fc8000f8e0010 */
[----:B------:R-:W1:Y:S01]  /*4c00*/  SHFL.UP PT, R43, R86, 0x8, RZ ;  /* 0x05000000562b7989 */ /* 0x000e6200000e00ff */
[----:B------:R-:W-:Y:S01]  /*4c10*/  UIMAD UR25, UR7, UR29, UR20 ;  /* 0x0000001d071972a4 */ /* 0x000fe2000f8e0214 */
[----:B------:R-:W-:Y:S02]  /*4c20*/  ISETP.GE.AND P1, PT, R111, 0x8, PT ;  /* 0x000000086f00780c */ /* 0x000fe40003f26270 */
[----:B------:R-:W-:Y:S01]  /*4c30*/  ULDC.64 UR28, c[0x0][0x228] ;  /* 0x00008a00001c7ab9 */ /* 0x000fe20000000a00 */
[----:B------:R2:W-:Y:S01]  /*4c40*/  STS [R89.X4+0x80], R40 ;  /* 0x0000802859007388 */ /* 0x0005e20000004800 */
[----:B------:R-:W-:Y:S02]  /*4c50*/  ULEA UR20, UP0, UR16, UR28, 0x2 ;  /* 0x0000001c10147291 */ /* 0x000fe4000f80103f */
[----:B------:R-:W-:Y:S01]  /*4c60*/  UIADD3 UR17, UR17, UR25, URZ ;  /* 0x0000001911117290 */ /* 0x000fe2000fffe03f */
[----:B------:R3:W-:Y:S04]  /*4c70*/  STS [R88.X4+0x100], R41 ;  /* 0x0001002958007388 */ /* 0x0007e80000004800 */
[----:B------:R-:W-:Y:S01]  /*4c80*/  STS [R81.X4+0x180], R150 ;  /* 0x0001809651007388 */ /* 0x000fe20000004800 */
[----:B------:R-:W-:-:S03]  /*4c90*/  ULEA.HI.X UR16, UR16, UR29, UR17, 0x2, UP0 ;  /* 0x0000001d10107291 */ /* 0x000fc600080f1411 */
[----:B------:R4:W-:Y:S04]  /*4ca0*/  STS [R80.X4+0x200], R145 ;  /* 0x0002009150007388 */ /* 0x0009e80000004800 */
[----:B------:R-:W-:Y:S04]  /*4cb0*/  STS [R79.X4+0x280], R148 ;  /* 0x000280944f007388 */ /* 0x000fe80000004800 */
[----:B------:R-:W-:Y:S04]  /*4cc0*/  STS [R78.X4+0x300], R147 ;  /* 0x000300934e007388 */ /* 0x000fe80000004800 */
[----:B------:R-:W-:Y:S04]  /*4cd0*/  STS [R77.X4+0x380], R156 ;  /* 0x0003809c4d007388 */ /* 0x000fe80000004800 */
[----:B------:R-:W-:Y:S01]  /*4ce0*/  STS [R76.X4+0x400], R153 ;  /* 0x000400994c007388 */ /* 0x000fe20000004800 */
[----:B--2---:R-:W-:-:S03]  /*4cf0*/  MOV R40, UR20 ;  /* 0x0000001400287c02 */ /* 0x004fc60008000f00 */
[----:B------:R-:W-:Y:S01]  /*4d00*/  STS [R75.X4+0x480], R152 ;  /* 0x000480984b007388 */ /* 0x000fe20000004800 */
[----:B---3--:R-:W-:-:S03]  /*4d10*/  MOV R41, UR16 ;  /* 0x0000001000297c02 */ /* 0x008fc60008000f00 */
[----:B------:R-:W-:Y:S01]  /*4d20*/  STS [R74.X4+0x500], R149 ;  /* 0x000500954a007388 */ /* 0x000fe20000004800 */
[----:B0-----:R-:W-:-:S03]  /*4d30*/  @P1 FFMA.FTZ R87, R86, R42, R87 ;  /* 0x0000002a56571223 */ /* 0x001fc60000010057 */
[----:B------:R-:W-:Y:S04]  /*4d40*/  STS [R73.X4+0x580], R154 ;  /* 0x0005809a49007388 */ /* 0x000fe80000004800 */
[----:B------:R-:W-:Y:S04]  /*4d50*/  STS [R72.X4+0x600], R151 ;  /* 0x0006009748007388 */ /* 0x000fe80000004800 */
[----:B------:R-:W-:Y:S04]  /*4d60*/  STS [R71.X4+0x680], R146 ;  /* 0x0006809247007388 */ /* 0x000fe80000004800 */
[----:B------:R-:W-:Y:S01]  /*4d70*/  STS [R70.X4+0x700], R83 ;  /* 0x0007005346007388 */ /* 0x000fe20000004800 */
[----:B-1----:R-:W-:-:S03]  /*4d80*/  @P1 FMUL.FTZ R86, R86, R43 ;  /* 0x0000002b56561220 */ /* 0x002fc60000410000 */
[----:B------:R0:W-:Y:S01]  /*4d90*/  STS [R69.X4+0x780], R82 ;  /* 0x0007805245007388 */ /* 0x0001e20000004800 */
[----:B------:R-:W-:-:S06]  /*4da0*/  NOP ;  /* 0x0000000000007918 */ /* 0x000fcc0000000000 */
[----:B----4-:R1:W5:Y:S01]  /*4db0*/  LDG.E R145, [R40.64] ;  /* 0x0000001228917981 */ /* 0x010362000c1e1900 */
[C---:B------:R-:W-:Y:S02]  /*4dc0*/  ISETP.GE.AND P1, PT, R111.reuse, 0x10, PT ;  /* 0x000000106f00780c */ /* 0x040fe40003f26270 */
[----:B------:R-:W-:Y:S01]  /*4dd0*/  ISETP.NE.AND P2, PT, R111, 0x1f, PT ;  /* 0x0000001f6f00780c */ /* 0x000fe20003f45270 */
[----:B0-----:R-:W-:Y:S01]  /*4de0*/  HFMA2.MMA R82, -RZ, RZ, 1.875, 0 ;  /* 0x3f800000ff527435 */ /* 0x001fe200000001ff */
[----:B------:R-:W-:Y:S01]  /*4df0*/  USHF.L.U32 UR25, UR7, 0x3, URZ ;  /* 0x0000000307197899 */ /* 0x000fe2000800063f */
[----:B------:R-:W-:Y:S01]  /*4e00*/  IMAD.MOV.U32 R83, RZ, RZ, RZ ;  /* 0x000000ffff537224 */ /* 0x000fe200078e00ff */
[----:B------:R-:W-:Y:S04]  /*4e10*/  LDS R146, [R53.X4] ;  /* 0x0000000035927984 */ /* 0x000fe80000004800 */
[----:B-1----:R-:W0:Y:S04]  /*4e20*/  SHFL.UP PT, R40, R87, 0x10, RZ ;  /* 0x0600000057287989 */ /* 0x002e2800000e00ff */
[----:B------:R-:W1:Y:S04]  /*4e30*/  SHFL.UP PT, R41, R86, 0x10, RZ ;  /* 0x0600000056297989 */ /* 0x000e6800000e00ff */
[----:B------:R-:W-:Y:S04]  /*4e40*/  LDS R147, [R68.X4+0x4] ;  /* 0x0000040044937984 */ /* 0x000fe80000004800 */
[----:B------:R-:W-:Y:S04]  /*4e50*/  LDS R148, [R67.X4+0x8] ;  /* 0x0000080043947984 */ /* 0x000fe80000004800 */
[----:B------:R-:W-:Y:S04]  /*4e60*/  LDS R149, [R66.X4+0xc] ;  /* 0x00000c0042957984 */ /* 0x000fe80000004800 */
[----:B------:R-:W-:Y:S01]  /*4e70*/  LDS R150, [R65.X4+0x10] ;  /* 0x0000100041967984 */ /* 0x000fe20000004800 */
[----:B0-----:R-:W-:Y:S01]  /*4e80*/  @P1 FFMA.FTZ R87, R86, R40, R87 ;  /* 0x0000002856571223 */ /* 0x001fe20000010057 */
[----:B------:R-:W-:-:S02]  /*4e90*/  @!P2 SHF.R.U32.HI R40, RZ, 0x2, R112 ;  /* 0x00000002ff28a819 */ /* 0x000fc40000011670 */
[----:B------:R-:W-:Y:S01]  /*4ea0*/  LDS R151, [R64.X4+0x14] ;  /* 0x0000140040977984 */ /* 0x000fe20000004800 */
[----:B-1----:R-:W-:Y:S01]  /*4eb0*/  @P1 FMUL.FTZ R86, R86, R41 ;  /* 0x0000002956561220 */ /* 0x002fe20000410000 */
[----:B------:R-:W-:Y:S02]  /*4ec0*/  @!P2 LOP3.LUT R40, R40, 0x3ffffff8, RZ, 0xc0, !PT ;  /* 0x3ffffff82828a812 */ /* 0x000fe400078ec0ff */
[----:B------:R-:W0:Y:S04]  /*4ed0*/  @!P0 LDS.64 R82, [UR25+0x10b0] ;  /* 0x0010b019ff528984 */ /* 0x000e280008000a00 */
        /* <DEDUP_REMOVED lines=10> */
[----:B------:R-:W-:Y:S01]  /*4f80*/  @!P2 STS.64 [R40+0x1090], R86 ;  /* 0x001090562800a388 */ /* 0x000fe20000000a00 */
[----:B------:R-:W-:-:S03]  /*4f90*/  SHF.R.U32.HI R41, RZ, 0x5, R112 ;  /* 0x00000005ff297819 */ /* 0x000fc60000011670 */
[----:B------:R-:W-:Y:S01]  /*4fa0*/  BAR.SYNC.DEFER_BLOCKING 0x0 ;  /* 0x0000000000007b1d */ /* 0x000fe20000010000 */
[----:B------:R-:W-:-:S05]  /*4fb0*/  ISETP.NE.AND P1, PT, R41, RZ, PT ;  /* 0x000000ff2900720c */ /* 0x000fca0003f25270 */
[----:B------:R0:W-:Y:S04]  /*4fc0*/  SHFL.UP PT, R164, R87, 0x1, RZ ;  /* 0x0420000057a47989 */ /* 0x0001e800000e00ff */
[----:B------:R-:W1:Y:S04]  /*4fd0*/  LDS.128 R40, [0x1090] ;  /* 0x00109000ff287984 */ /* 0x000e680000000c00 */
[----:B------:R2:W3:Y:S01]  /*4fe0*/  SHFL.UP PT, R165, R86, 0x1, RZ ;  /* 0x0420000056a57989 */ /* 0x0004e200000e00ff */
[----:B------:R-:W-:Y:S01]  /*4ff0*/  ISETP.NE.AND P2, PT, R111, RZ, P1 ;  /* 0x000000ff6f00720c */ /* 0x000fe20000f45270 */
[----:B------:R-:W-:Y:S01]  /*5000*/  BSSY B0, `(.L_x_3477) ;  /* 0x0000012000007945 */ /* 0x000fe20003800000 */
[----:B0-----:R-:W-:-:S02]  /*5010*/  @P1 MOV R87, R83 ;  /* 0x0000005300571202 */ /* 0x001fc40000000f00 */
[----:B--2---:R-:W-:Y:S01]  /*5020*/  @P1 MOV R86, R82 ;  /* 0x0000005200561202 */ /* 0x004fe20000000f00 */
[----:B-1----:R-:W-:-:S08]  /*5030*/  FFMA.FTZ R43, R41, R42, R43 ;  /* 0x0000002a292b7223 */ /* 0x002fd0000001002b */
[----:B---3--:R-:W-:Y:S01]  /*5040*/  @P2 FFMA.FTZ R41, R165, R41, R164 ;  /* 0x00000029a5292223 */ /* 0x008fe200000100a4 */
[----:B------:R-:W-:-:S04]  /*5050*/  @P1 ISETP.NE.AND P2, PT, R111, RZ, PT ;  /* 0x000000ff6f00120c */ /* 0x000fc80003f45270 */
[----:B------:R-:W-:Y:S01]  /*5060*/  @P1 MOV R164, R41 ;  /* 0x0000002900a41202 */ /* 0x000fe20000000f00 */
[----:B------:R-:W-:-:S05]  /*5070*/  @P1 FMUL.FTZ R41, R165, R40 ;  /* 0x00000028a5291220 */ /* 0x000fca0000410000 */
[----:B------:R-:W-:-:S05]  /*5080*/  @P1 FSEL R41, R40, R41, !P2 ;  /* 0x0000002928291208 */ /* 0x000fca0005000000 */
[----:B------:R-:W-:Y:S01]  /*5090*/  @P1 IMAD.MOV.U32 R165, RZ, RZ, R41 ;  /* 0x000000ffffa51224 */ /* 0x000fe200078e0029 */
[----:B------:R-:W-:Y:S05]  /*50a0*/  @P1 BRA `(.L_x_3478) ;  /* 0x0000007000001947 */ /* 0x000fea0003800000 */
[----:B------:R-:W-:Y:S01]  /*50b0*/  ISETP.NE.AND P1, PT, R111, RZ, PT ;  /* 0x000000ff6f00720c */ /* 0x000fe20003f25270 */
[----:B------:R-:W-:-:S04]  /*50c0*/  FMUL.FTZ R40, R40, R42 ;  /* 0x0000002a28287220 */ /* 0x000fc80000410000 */
[C---:B------:R-:W-:Y:S02]  /*50d0*/  FFMA.FTZ R87, R40.reuse, R83, R43 ;  /* 0x0000005328577223 */ /* 0x040fe4000001002b */
[----:B------:R-:W-:-:S06]  /*50e0*/  FMUL.FTZ R86, R40, R82 ;  /* 0x0000005228567220 */ /* 0x000fcc0000410000 */
[----:B------:R0:W-:Y:S01]  /*50f0*/  @!P1 STS.64 [0x10a8], R82 ;  /* 0x0010a852ff009388 */ /* 0x0001e20000000a00 */
[----:B------:R-:W-:Y:S01]  /*5100*/  @!P1 IMAD.MOV.U32 R165, RZ, RZ, R82 ;  /* 0x000000ffffa59224 */ /* 0x000fe200078e0052 */
[----:B------:R-:W-:Y:S02]  /*5110*/  @!P1 MOV R164, R83 ;  /* 0x0000005300a49202 */ /* 0x000fe40000000f00 */
.L_x_3478:
[----:B------:R-:W-:Y:S05]  /*5120*/  BSYNC B0 ;  /* 0x0000000000007941 */ /* 0x000fea0003800000 */
.L_x_3477:
        /* <DEDUP_REMOVED lines=35> */
.L_x_3480:
[----:B------:R-:W-:Y:S05]  /*5360*/  BSYNC B0 ;  /* 0x0000000000007941 */ /* 0x000fea0003800000 */
.L_x_3479:
        /* <DEDUP_REMOVED lines=38> */
.L_x_3476:
        /* <DEDUP_REMOVED lines=48> */
[----:B------:R-:W-:Y:S01]  /*58d0*/  IMAD.U32 R5, RZ, RZ, UR23 ;  /* 0x00000017ff057e24 */ /* 0x000fe2000f8e00ff */
[----:B------:R-:W-:-:S04]  /*58e0*/  ULDC.64 UR26, c[0x0][0x208] ;  /* 0x00008200001a7ab9 */ /* 0x000fc80000000a00 */
[----:B------:R-:W-:Y:S02]  /*58f0*/  IADD3 R2, P0, R84, UR25, RZ ;  /* 0x0000001954027c10 */ /* 0x000fe4000ff1e0ff */
[----:B------:R-:W-:Y:S01]  /*5900*/  MOV R3, UR25 ;  /* 0x0000001900037c02 */ /* 0x000fe20008000f00 */
        /* <DEDUP_REMOVED lines=11> */
.L_x_3483:
[----:B------:R-:W-:Y:S05]  /*59c0*/  BSYNC B0 ;  /* 0x0000000000007941 */ /* 0x000fea0003800000 */
.L_x_3482:
        /* <DEDUP_REMOVED lines=9> */
[-C--:B------:R-:W-:Y:S01]  /*5a60*/  ISETP.GE.AND P5, PT, R101, R0.reuse, PT ;  /* 0x000000006500720c */ /* 0x080fe20003fa6270 */
[----:B------:R-:W-:Y:S01]  /*5a70*/  UIADD3 UR7, UP0, UR20, UR16, URZ ;  /* 0x0000001014077290 */ /* 0x000fe2000ff1e03f */
[----:B------:R-:W-:Y:S01]  /*5a80*/  IMAD.WIDE R2, R84, R3, c[0x0][0x258] ;  /* 0x0000960054027625 */ /* 0x000fe200078e0203 */
[----:B------:R-:W-:Y:S01]  /*5a90*/  USHF.R.S32.HI UR25, URZ, 0x1f, UR20 ;  /* 0x0000001f3f197899 */ /* 0x000fe20008011414 */
[-C--:B------:R-:W-:Y:S01]  /*5aa0*/  ISETP.GE.AND P6, PT, R100, R0.reuse, PT ;  /* 0x000000006400720c */ /* 0x080fe20003fc6270 */
[----:B------:R-:W-:Y:S01]  /*5ab0*/  UIMAD UR26, UR22, UR29, UR26 ;  /* 0x0000001d161a72a4 */ /* 0x000fe2000f8e021a */
[----:B------:R-:W-:Y:S01]  /*5ac0*/  ISETP.GE.AND P1, PT, R106, R0, PT ;  /* 0x000000006a00720c */ /* 0x000fe20003f26270 */
[----:B-1----:R-:W-:Y:S01]  /*5ad0*/  IMAD.U32 R5, RZ, RZ, UR7 ;  /* 0x00000007ff057e24 */ /* 0x002fe2000f8e00ff */
        /* <DEDUP_REMOVED lines=9> */
[----:B------:R-:W-:Y:S01]  /*5b70*/  UIADD3.X UR15, URZ, UR15, URZ, UP1, !UPT ;  /* 0x0000000f3f0f7290 */ /* 0x000fe20008ffe43f */
[----:B------:R-:W-:Y:S01]  /*5b80*/  ISETP.GE.AND P0, PT, R105, R0, PT ;  /* 0x000000006900720c */ /* 0x000fe20003f06270 */
[----:B------:R-:W-:-:S02]  /*5b90*/  UIADD3.X UR14, URZ, UR14, URZ, UP2, !UPT ;  /* 0x0000000e3f0e7290 */ /* 0x000fc400097fe43f */
        /* <DEDUP_REMOVED lines=22> */
[----:B------:R-:W-:-:S09]  /*5d00*/  PLOP3.LUT P1, PT, PT, PT, UP0, 0x80, 0x0 ;  /* 0x000000000000781c */ /* 0x000fd20003f2f008 */
[----:B------:R1:W-:Y:S01]  /*5d10*/  @!P0 STG.E [R2.64+0x480], R75 ;  /* 0x0004804b02008986 */ /* 0x0003e2000c101912 */
[----:B------:R-:W-:-:S04]  /*5d20*/  IADD3 R92, P0, R92, 0x1000, RZ ;  /* 0x000010005c5c7810 */ /* 0x000fc80007f1e0ff */
[----:B------:R-:W-:Y:S01]  /*5d30*/  IADD3.X R91, RZ, R91, RZ, P0, !PT ;  /* 0x0000005bff5b7210 */ /* 0x000fe200007fe4ff */
[----:B------:R-:W-:Y:S01]  /*5d40*/  @P1 CALL.REL.NOINC `(.L_x_3484) ;  /* 0x0000001000001944 */ /* 0x000fe20003c00000 */
[----:B------:R-:W-:Y:S05]  /*5d50*/  BRA `(.L_x_3485) ;  /* 0xffffab0000007947 */ /* 0x000fea000383ffff */
.L_x_3484:
[----:B------:R-:W-:Y:S05]  /*5d60*/  EXIT ;  /* 0x000000000000794d */ /* 0x000fea0003800000 */
.L_x_3486:
        /* <DEDUP_REMOVED lines=9> */
.L_x_5418:


//--------------------- .text._Z25selective_scan_fwd_kernelI32Selective_Scan_fwd_kernel_traitsILi64ELi16ELi1ELb0ELb0ELb1ELb1EffEEv13SSMParamsBase --------------------------
	.section	.text._Z25selective_scan_fwd_kernelI32Selective_Scan_fwd_kernel_traitsILi64ELi16ELi1ELb0ELb0ELb1ELb1EffEEv13SSMParamsBase,"ax",@progbits
	.sectioninfo	@"SHI_REGISTERS=168"
	.align	128
        .global         _Z25selective_scan_fwd_kernelI32Selective_Scan_fwd_kernel_traitsILi64ELi16ELi1ELb0ELb0ELb1ELb1EffEEv13SSMParamsBase
        .type           _Z25selective_scan_fwd_kernelI32Selective_Scan_fwd_kernel_traitsILi64ELi16ELi1ELb0ELb0ELb1ELb1EffEEv13SSMParamsBase,@function
        .size           _Z25selective_scan_fwd_kernelI32Selective_Scan_fwd_kernel_traitsILi64ELi16ELi1ELb0ELb0ELb1ELb1EffEEv13SSMParamsBase,(.L_x_5419 - _Z25selective_scan_fwd_kernelI32Selective_Scan_fwd_kernel_traitsILi64ELi16ELi1ELb0ELb0ELb1ELb1EffEEv13SSMParamsBase)
        .other          _Z25selective_scan_fwd_kernelI32Selective_Scan_fwd_kernel_traitsILi64ELi16ELi1ELb0ELb0ELb1ELb1EffEEv13SSMParamsBase,@"STO_CUDA_ENTRY STV_DEFAULT"
_Z25selective_scan_fwd_kernelI32Selective_Scan_fwd_kernel_traitsILi64ELi16ELi1ELb0ELb0ELb1ELb1EffEEv13SSMParamsBase:
.text._Z25selective_scan_fwd_kernelI32Selective_Scan_fwd_kernel_traitsILi64ELi16ELi1ELb0ELb0ELb1ELb1EffEEv13SSMParamsBase:
        /* <DEDUP_REMOVED lines=20> */
[----:B------:R-:W-:Y:S02]  /*0140*/  MOV R4, UR6 ;  /* 0x0000000600047c02 */ /* 0x000fe40008000f00 */
[----:B------:R-:W-:Y:S02]  /*0150*/  PLOP3.LUT P1, PT, PT, PT, UP0, 0x80, 0x0 ;  /* 0x000000000000781c */ /* 0x000fe40003f2f008 */
[----:B------:R-:W-:-:S03]  /*0160*/  MOV R5, UR7 ;  /* 0x0000000700057c02 */ /* 0x000fc60008000f00 */
[----:B------:R-:W-:Y:S02]  /*0170*/  @UP0 ULEA UR4, UP2, UR22, UR4, 0x2 ;  /* 0x0000000416040291 */ /* 0x000fe4000f84103f */
[----:B------:R2:W5:Y:S01]  /*0180*/  @P0 LDG.E R4, [R4.64] ;  /* 0x0000001404040981 */ /* 0x000562000c1e1900 */
[----:B0-----:R-:W0:Y:S01]  /*0190*/  MUFU.RCP R0, R0 ;  /* 0x0000000000007308 */ /* 0x001e220000001000 */
[----:B------:R-:W-:Y:S02]  /*01a0*/  @UP0 ULEA.HI.X UR5, UR22, UR5, UR23, 0x2, UP2 ;  /* 0x0000000516050291 */ /* 0x000fe400090f1417 */
[----:B------:R-:W-:-:S04]  /*01b0*/  MOV R2, UR4 ;  /* 0x0000000400027c02 */ /* 0x000fc80008000f00 */
[----:B------:R-:W-:-:S05]  /*01c0*/  IMAD.U32 R3, RZ, RZ, UR5 ;  /* 0x00000005ff037e24 */ /* 0x000fca000f8e00ff */
        /* <DEDUP_REMOVED lines=9> */
[----:B------:R-:W-:Y:S01]  /*0260*/  IMAD.HI.U32 R7, R7, R0, RZ ;  /* 0x0000000007077227 */ /* 0x000fe200078e00ff */
[----:B------:R-:W-:-:S04]  /*0270*/  UIMAD UR4, UR24, UR8, URZ ;  /* 0x00000008180472a4 */ /* 0x000fc8000f8e023f */
[----:B------:R-:W-:Y:S01]  /*0280*/  IADD3 R2, -R7, RZ, RZ ;  /* 0x000000ff07027210 */ /* 0x000fe20007ffe1ff */
[----:B------:R-:W-:-:S04]  /*0290*/  UIMAD.WIDE.U32 UR6, UR25, UR8, URZ ;  /* 0x00000008190672a5 */ /* 0x000fc8000f8e003f */
[C---:B------:R-:W-:Y:S01]  /*02a0*/  IMAD R0, R9.reuse, R2, R0 ;  /* 0x0000000209007224 */ /* 0x040fe200078e0200 */
[----:B------:R-:W-:Y:S01]  /*02b0*/  UIMAD UR4, UR25, UR9, UR4 ;  /* 0x00000009190472a4 */ /* 0x000fe2000f8e0204 */
[----:B------:R-:W-:Y:S01]  /*02c0*/  IMAD.MOV.U32 R2, RZ, RZ, c[0x0][0x174] ;  /* 0x00005d00ff027624 */ /* 0x000fe200078e00ff */
[----:B------:R-:W-:Y:S02]  /*02d0*/  UIMAD UR12, UR24, UR14, URZ ;  /* 0x0000000e180c72a4 */ /* 0x000fe4000f8e023f */
[----:B------:R-:W-:Y:S01]  /*02e0*/  UIMAD UR5, UR24, UR10, URZ ;  /* 0x0000000a180572a4 */ /* 0x000fe2000f8e023f */
[----:B------:R-:W-:Y:S01]  /*02f0*/  ISETP.GT.U32.AND P4, PT, R9, R0, PT ;  /* 0x000000000900720c */ /* 0x000fe20003f84070 */
[----:B------:R-:W-:Y:S01]  /*0300*/  UIMAD.WIDE.U32 UR8, UR25, UR10, URZ ;  /* 0x0000000a190872a5 */ /* 0x000fe2000f8e003f */
[----:B------:R-:W-:Y:S01]  /*0310*/  ISETP.GE.AND P6, PT, R2, 0x1, PT ;  /* 0x000000010200780c */ /* 0x000fe20003fc6270 */
[----:B------:R-:W-:Y:S02]  /*0320*/  UIADD3 UR7, UR7, UR4, URZ ;  /* 0x0000000407077290 */ /* 0x000fe4000fffe03f */
[----:B------:R-:W-:-:S02]  /*0330*/  UIMAD UR10, UR23, UR16, URZ ;  /* 0x00000010170a72a4 */ /* 0x000fc4000f8e023f */
[----:B------:R-:W-:Y:S02]  /*0340*/  UIMAD UR11, UR25, UR11, UR5 ;  /* 0x0000000b190b72a4 */ /* 0x000fe4000f8e0205 */
[----:B------:R-:W-:Y:S02]  /*0350*/  UIMAD.WIDE.U32 UR4, UR25, UR14, URZ ;  /* 0x0000000e190472a5 */ /* 0x000fe4000f8e003f */
[----:B------:R-:W-:Y:S02]  /*0360*/  UIMAD UR13, UR25, UR15, UR12 ;  /* 0x0000000f190d72a4 */ /* 0x000fe4000f8e020c */
[----:B------:R-:W-:Y:S02]  /*0370*/  UIMAD UR14, UR22, UR17, UR10 ;  /* 0x00000011160e72a4 */ /* 0x000fe4000f8e020a */
[----:B------:R-:W-:Y:S02]  /*0380*/  UIMAD.WIDE.U32 UR6, UR22, UR16, UR6 ;  /* 0x00000010160672a5 */ /* 0x000fe4000f8e0006 */
[----:B------:R-:W-:-:S02]  /*0390*/  ULDC UR12, c[0x0][0x178] ;  /* 0x00005e00000c7ab9 */ /* 0x000fc40000000800 */
[----:B------:R-:W-:Y:S02]  /*03a0*/  ULDC.64 UR16, c[0x0][0x1e8] ;  /* 0x00007a0000107ab9 */ /* 0x000fe40000000a00 */
[----:B------:R-:W-:Y:S02]  /*03b0*/  ULOP3.LUT UR12, UR22, UR12, URZ, 0x3c, !UPT ;  /* 0x0000000c160c7292 */ /* 0x000fe4000f8e3c3f */
[----:B------:R-:W-:Y:S02]  /*03c0*/  UIMAD UR10, UR23, UR16, URZ ;  /* 0x00000010170a72a4 */ /* 0x000fe4000f8e023f */
[----:B------:R-:W-:Y:S01]  /*03d0*/  UIADD3 UR9, UR9, UR11, URZ ;  /* 0x0000000b09097290 */ /* 0x000fe2000fffe03f */
[-C--:B------:R-:W-:Y:S01]  /*03e0*/  @!P4 IADD3 R0, R0, -R9.reuse, RZ ;  /* 0x800000090000c210 */ /* 0x080fe20007ffe0ff */
[----:B------:R-:W-:Y:S01]  /*03f0*/  UIMAD UR15, UR22, UR17, UR10 ;  /* 0x00000011160f72a4 */ /* 0x000fe2000f8e020a */
[----:B------:R-:W-:Y:S01]  /*0400*/  ISETP.LE.AND P5, PT, RZ, UR12, PT ;  /* 0x0000000cff007c0c */ /* 0x000fe2000bfa3270 */
[----:B------:R-:W-:Y:S01]  /*0410*/  UIMAD.WIDE.U32 UR10, UR22, UR16, UR8 ;  /* 0x00000010160a72a5 */ /* 0x000fe2000f8e0008 */
[----:B------:R-:W-:-:S02]  /*0420*/  ISETP.GE.U32.AND P2, PT, R0, R9, PT ;  /* 0x000000090000720c */ /* 0x000fc40003f46070 */
[----:B------:R-:W-:Y:S02]  /*0430*/  ISETP.NE.AND P3, PT, RZ, c[0x0][0x178], PT ;  /* 0x00005e00ff007a0c */ /* 0x000fe40003f65270 */
[----:B------:R-:W-:Y:S01]  /*0440*/  @!P4 IADD3 R7, R7, 0x1, RZ ;  /* 0x000000010707c810 */ /* 0x000fe20007ffe0ff */
[----:B------:R-:W-:Y:S10]  /*0450*/  @!P6 EXIT ;  /* 0x000000000000e94d */ /* 0x000ff40003800000 */
[----:B--2---:R-:W-:Y:S01]  /*0460*/  ULDC.64 UR16, c[0x0][0x198] ;  /* 0x0000660000107ab9 */ /* 0x004fe20000000a00 */
[----:B------:R-:W0:Y:S01]  /*0470*/  S2R R112, SR_TID.X ;  /* 0x0000000000707919 */ /* 0x000e220000002100 */
[----:B------:R-:W-:Y:S01]  /*0480*/  UIMAD UR12, UR23, UR16, URZ ;  /* 0x00000010170c72a4 */ /* 0x000fe2000f8e023f */
[----:B------:R-:W-:Y:S01]  /*0490*/  @P2 IADD3 R7, R7, 0x1, RZ ;  /* 0x0000000107072810 */ /* 0x000fe20007ffe0ff */
[----:B------:R-:W-:Y:S01]  /*04a0*/  UIMAD.WIDE.U32 UR8, UR22, UR16, URZ ;  /* 0x00000010160872a5 */ /* 0x000fe2000f8e003f */
[----:B------:R-:W-:Y:S01]  /*04b0*/  IMAD.U32 R2, RZ, RZ, UR4 ;  /* 0x00000004ff027e24 */ /* 0x000fe2000f8e00ff */
[----:B------:R-:W-:Y:S01]  /*04c0*/  UIMAD UR16, UR22, UR17, UR12 ;  /* 0x00000011161072a4 */ /* 0x000fe2000f8e020c */
[----:B------:R-:W-:Y:S01]  /*04d0*/  MOV R3, UR5 ;  /* 0x0000000500037c02 */ /* 0x000fe20008000f00 */
[----:B------:R-:W-:Y:S01]  /*04e0*/  UIADD3 UR12, UR5, UR13, URZ ;  /* 0x0000000d050c7290 */ /* 0x000fe2000fffe03f */
[----:B------:R-:W-:Y:S01]  /*04f0*/  @!P5 IADD3 R7, -R7, RZ, RZ ;  /* 0x000000ff0707d210 */ /* 0x000fe20007ffe1ff */
[----:B------:R-:W-:Y:S01]  /*0500*/  UMOV UR4, URZ ;  /* 0x0000003f00047c82 */ /* 0x000fe20008000000 */
[----:B------:R-:W-:Y:S01]  /*0510*/  @!P3 LOP3.LUT R7, RZ, c[0x0][0x178], RZ, 0x33, !PT ;  /* 0x00005e00ff07ba12 */ /* 0x000fe200078e33ff */
[----:B------:R-:W-:Y:S01]  /*0520*/  UMOV UR5, URZ ;  /* 0x0000003f00057c82 */ /* 0x000fe20008000000 */
[----:B------:R-:W1:Y:S01]  /*0530*/  S2R R111, SR_LANEID ;  /* 0x00000000006f7919 */ /* 0x000e620000000000 */
[----:B-----5:R2:W3:Y:S01]  /*0540*/  @P1 R2UR UR4, R8 ;  /* 0x00000000080413c2 */ /* 0x0204e200000e0000 */
[----:B------:R-:W-:Y:S01]  /*0550*/  SHF.R.S32.HI R0, RZ, 0x1f, R7 ;  /* 0x0000001fff007819 */ /* 0x000fe20000011407 */
[----:B------:R-:W-:Y:S01]  /*0560*/  ULDC.64 UR26, c[0x0][0x248] ;  /* 0x00009200001a7ab9 */ /* 0x000fe20000000a00 */
[----:B------:R-:W-:Y:S01]  /*0570*/  MOV R3, UR12 ;  /* 0x0000000c00037c02 */ /* 0x000fe20008000f00 */
[----:B------:R-:W-:-:S02]  /*0580*/  UIADD3 UR14, UR7, UR14, URZ ;  /* 0x0000000e070e7290 */ /* 0x000fc4000fffe03f */
[----:B------:R-:W-:Y:S01]  /*0590*/  IMAD R0, R0, c[0x0][0x1c8], RZ ;  /* 0x0000720000007a24 */ /* 0x000fe200078e02ff */
[----:B------:R-:W-:Y:S01]  /*05a0*/  UIADD3 UR15, UR11, UR15, URZ ;  /* 0x0000000f0b0f7290 */ /* 0x000fe2000fffe03f */
[----:B------:R2:W4:Y:S01]  /*05b0*/  @P0 R2UR UR5, R4 ;  /* 0x00000000040503c2 */ /* 0x00052200000e0000 */
[C---:B------:R-:W-:Y:S01]  /*05c0*/  IMAD.WIDE.U32 R2, R7.reuse, c[0x0][0x1c8], R2 ;  /* 0x0000720007027a25 */ /* 0x040fe200078e0002 */
[----:B------:R-:W-:Y:S01]  /*05d0*/  ULEA UR13, UP1, UR10, UR26, 0x2 ;  /* 0x0000001a0a0d7291 */ /* 0x000fe2000f82103f */
[C---:B0-----:R-:W-:Y:S01]  /*05e0*/  SHF.L.U32 R108, R112.reuse, 0x4, RZ ;  /* 0x00000004706c7819 */ /* 0x041fe200000006ff */
[----:B------:R-:W-:Y:S01]  /*05f0*/  ULDC UR7, c[0x0][0x164] ;  /* 0x0000590000077ab9 */ /* 0x000fe20000000800 */
[----:B------:R-:W-:Y:S01]  /*0600*/  IMAD R91, R7, c[0x0][0x1cc], R0 ;  /* 0x00007300075b7a24 */ /* 0x000fe200078e0200 */
[----:B------:R-:W-:Y:S01]  /*0610*/  LOP3.LUT R5, R112, 0x1f, RZ, 0xc0, !PT ;  /* 0x0000001f70057812 */ /* 0x000fe200078ec0ff */
[----:B------:R-:W-:Y:S01]  /*0620*/  UIMAD UR7, UR25, UR7, UR22 ;  /* 0x00000007190772a4 */ /* 0x000fe2000f8e0216 */
[----:B------:R-:W-:Y:S01]  /*0630*/  LEA R92, P2, R2, c[0x0][0x230], 0x2 ;  /* 0x00008c00025c7a11 */ /* 0x000fe200078410ff */
[----:B------:R-:W-:Y:S01]  /*0640*/  IMAD.IADD R91, R3, 0x1, R91 ;  /* 0x00000001035b7824 */ /* 0x000fe200078e025b */
        /* <DEDUP_REMOVED lines=33> */
.L_x_3530:
[----:B------:R-:W-:Y:S01]  /*0860*/  BAR.SYNC.DEFER_BLOCKING 0x0 ;  /* 0x0000000000007b1d */ /* 0x000fe20000010000 */
[C---:B0-----:R-:W-:Y:S01]  /*0870*/  SHF.L.U32 R21, R84.reuse, 0x2, RZ ;  /* 0x0000000254157819 */ /* 0x041fe200000006ff */
        /* <DEDUP_REMOVED lines=278> */
.L_x_3488:
[----:B------:R-:W-:Y:S05]  /*19e0*/  BSYNC B0 ;  /* 0x0000000000007941 */ /* 0x000fea0003800000 */
.L_x_3487:
        /* <DEDUP_REMOVED lines=37> */
.L_x_3490:
[----:B------:R-:W-:Y:S05]  /*1c40*/  BSYNC B0 ;  /* 0x0000000000007941 */ /* 0x000fea0003800000 */
.L_x_3489:
        /* <DEDUP_REMOVED lines=35> */
.L_x_3492:
[----:B------:R-:W-:Y:S05]  /*1e80*/  BSYNC B0 ;  /* 0x0000000000007941 */ /* 0x000fea0003800000 */
.L_x_3491:
        /* <DEDUP_REMOVED lines=37> */
.L_x_3494:
[----:B------:R-:W-:Y:S05]  /*20e0*/  BSYNC B0 ;  /* 0x0000000000007941 */ /* 0x000fea0003800000 */
.L_x_3493:
        /* <DEDUP_REMOVED lines=35> */
.L_x_3496:
[----:B------:R-:W-:Y:S05]  /*2320*/  BSYNC B0 ;  /* 0x0000000000007941 */ /* 0x000fea0003800000 */
.L_x_3495:
        /* <DEDUP_REMOVED lines=37> */
.L_x_3498:
[----:B------:R-:W-:Y:S05]  /*2580*/  BSYNC B0 ;  /* 0x0000000000007941 */ /* 0x000fea0003800000 */
.L_x_3497:
        /* <DEDUP_REMOVED lines=35> */
.L_x_3500:
[----:B------:R-:W-:Y:S05]  /*27c0*/  BSYNC B0 ;  /* 0x0000000000007941 */ /* 0x000fea0003800000 */
.L_x_3499:
        /* <DEDUP_REMOVED lines=37> */
.L_x_3502:
[----:B------:R-:W-:Y:S05]  /*2a20*/  BSYNC B0 ;  /* 0x0000000000007941 */ /* 0x000fea0003800000 */
.L_x_3501:
        /* <DEDUP_REMOVED lines=35> */
.L_x_3504:
[----:B------:R-:W-:Y:S05]  /*2c60*/  BSYNC B0 ;  /* 0x0000000000007941 */ /* 0x000fea0003800000 */
.L_x_3503:
        /* <DEDUP_REMOVED lines=42> */
.L_x_3506:
[----:B------:R-:W-:Y:S05]  /*2f10*/  BSYNC B0 ;  /* 0x0000000000007941 */ /* 0x000fea0003800000 */
.L_x_3505:
        /* <DEDUP_REMOVED lines=33> */
.L_x_3508:
[----:B------:R-:W-:Y:S05]  /*3130*/  BSYNC B0 ;  /* 0x0000000000007941 */ /* 0x000fea0003800000 */
.L_x_3507:
        /* <DEDUP_REMOVED lines=33> */
.L_x_3510:
[----:B------:R-:W-:Y:S05]  /*3350*/  BSYNC B0 ;  /* 0x0000000000007941 */ /* 0x000fea0003800000 */
.L_x_3509:
        /* <DEDUP_REMOVED lines=33> */
.L_x_3512:
[----:B------:R-:W-:Y:S05]  /*3570*/  BSYNC B0 ;  /* 0x0000000000007941 */ /* 0x000fea0003800000 */
.L_x_3511:
        /* <DEDUP_REMOVED lines=33> */
.L_x_3514:
[----:B------:R-:W-:Y:S05]  /*3790*/  BSYNC B0 ;  /* 0x0000000000007941 */ /* 0x000fea0003800000 */
.L_x_3513:
        /* <DEDUP_REMOVED lines=33> */
.L_x_3516:
[----:B------:R-:W-:Y:S05]  /*39b0*/  BSYNC B0 ;  /* 0x0000000000007941 */ /* 0x000fea0003800000 */
.L_x_3515:
        /* <DEDUP_REMOVED lines=33> */
.L_x_3518:
[----:B------:R-:W-:Y:S05]  /*3bd0*/  BSYNC B0 ;  /* 0x0000000000007941 */ /* 0x000fea0003800000 */
.L_x_3517:
        /* <DEDUP_REMOVED lines=24> */
.L_x_3524:
        /* <DEDUP_REMOVED lines=12> */
[----:B------:R-:W-:-:S03]  /*3e20*/  UIADD3 UR17, UR17, UR26, URZ ;  /* 0x0000001a11117290 */ /* 0x000fc6000fffe03f */
[----:B------:R-:W-:Y:S01]  /*3e30*/  ULDC.64 UR26, c[0x0][0x1c0] ;  /* 0x00007000001a7ab9 */ /* 0x000fe20000000a00 */
[----:B------:R-:W-:Y:S01]  /*3e40*/  MOV R40, UR19 ;  /* 0x0000001300287c02 */ /* 0x000fe20008000f00 */
[----:B------:R-:W-:Y:S02]  /*3e50*/  ULEA.HI.X UR16, UR16, UR29, UR17, 0x2, UP0 ;  /* 0x0000001d10107291 */ /* 0x000fe400080f1411 */
[----:B------:R-:W-:Y:S01]  /*3e60*/  ULDC UR19, c[0x0][0x168] ;  /* 0x00005a0000137ab9 */ /* 0x000fe20000000800 */
[----:B------:R-:W-:Y:S01]  /*3e70*/  IMAD.U32 R43, RZ, RZ, UR7 ;  /* 0x00000007ff2b7e24 */ /* 0x000fe2000f8e00ff */
[----:B------:R-:W-:Y:S01]  /*3e80*/  HFMA2.MMA R87, -RZ, RZ, 0, 0 ;  /* 0x00000000ff577435 */ /* 0x000fe200000001ff */
[----:B------:R-:W-:Y:S01]  /*3e90*/  MOV R145, RZ ;  /* 0x000000ff00917202 */ /* 0x000fe20000000f00 */
[----:B------:R-:W-:Y:S01]  /*3ea0*/  CS2R R150, SRZ ;  /* 0x0000000000967805 */ /* 0x000fe2000001ff00 */
[----:B------:R-:W-:Y:S01]  /*3eb0*/  MOV R41, UR16 ;  /* 0x0000001000297c02 */ /* 0x000fe20008000f00 */
[----:B------:R-:W-:Y:S01]  /*3ec0*/  CS2R R148, SRZ ;  /* 0x0000000000947805 */ /* 0x000fe2000001ff00 */
[----:B------:R-:W-:Y:S01]  /*3ed0*/  CS2R R146, SRZ ;  /* 0x0000000000927805 */ /* 0x000fe2000001ff00 */
[----:B------:R-:W-:Y:S01]  /*3ee0*/  IMAD.MOV.U32 R156, RZ, RZ, RZ ;  /* 0x000000ffff9c7224 */ /* 0x000fe200078e00ff */
[----:B------:R-:W-:Y:S01]  /*3ef0*/  CS2R R152, SRZ ;  /* 0x0000000000987805 */ /* 0x000fe2000001ff00 */
[----:B0-----:R0:W2:Y:S01]  /*3f00*/  LDG.E R86, [R40.64] ;  /* 0x0000001428567981 */ /* 0x0010a2000c1e1900 */
[----:B------:R-:W-:-:S02]  /*3f10*/  UMOV UR16, 0xfffffc00 ;  /* 0xfffffc0000107882 */ /* 0x000fc40000000000 */
[----:B------:R-:W-:Y:S02]  /*3f20*/  UIMAD UR17, UR18, UR26, URZ ;  /* 0x0000001a121172a4 */ /* 0x000fe4000f8e023f */
[----:B------:R-:W-:Y:S02]  /*3f30*/  UIMAD UR16, UR6, UR16, UR19 ;  /* 0x00000010061072a4 */ /* 0x000fe4000f8e0213 */
[----:B------:R-:W-:Y:S01]  /*3f40*/  UIMAD UR17, UR7, UR27, UR17 ;  /* 0x0000001b071172a4 */ /* 0x000fe2000f8e0211 */
[----:B------:R-:W-:Y:S01]  /*3f50*/  HFMA2.MMA R154, -RZ, RZ, 0, 0 ;  /* 0x00000000ff9a7435 */ /* 0x000fe200000001ff */
[----:B------:R-:W-:Y:S01]  /*3f60*/  CS2R R82, SRZ ;  /* 0x0000000000527805 */ /* 0x000fe2000001ff00 */
[----:B0-----:R-:W-:Y:S01]  /*3f70*/  IMAD.WIDE.U32 R40, R43, c[0x0][0x1c0], R84 ;  /* 0x000070002b287a25 */ /* 0x001fe200078e0054 */
[----:B------:R-:W-:Y:S01]  /*3f80*/  ISETP.GE.AND P1, PT, R84, UR16, PT ;  /* 0x0000001054007c0c */ /* 0x000fe2000bf26270 */
[----:B------:R-:W0:Y:S01]  /*3f90*/  S2R R112, SR_TID.X ;  /* 0x0000000000707919 */ /* 0x000e220000002100 */
[----:B------:R-:W-:Y:S01]  /*3fa0*/  ISETP.GE.AND P6, PT, R104, UR16, PT ;  /* 0x0000001068007c0c */ /* 0x000fe2000bfc6270 */
[----:B------:R-:W-:Y:S01]  /*3fb0*/  FMUL.FTZ R121, R48, R28 ;  /* 0x0000001c30797220 */ /* 0x000fe20000410000 */
[----:B------:R-:W-:Y:S01]  /*3fc0*/  LEA R42, P2, R40, R92, 0x2 ;  /* 0x0000005c282a7211 */ /* 0x000fe200078410ff */
[----:B------:R-:W-:Y:S01]  /*3fd0*/  FMUL.FTZ R123, R47, R27 ;  /* 0x0000001b2f7b7220 */ /* 0x000fe20000410000 */
[----:B------:R-:W-:Y:S01]  /*3fe0*/  IADD3 R41, R41, UR17, RZ ;  /* 0x0000001129297c10 */ /* 0x000fe2000fffe0ff */
[----:B------:R-:W-:Y:S01]  /*3ff0*/  FMUL.FTZ R134, R37, R21 ;  /* 0x0000001525867220 */ /* 0x000fe20000410000 */
[----:B------:R-:W-:Y:S01]  /*4000*/  ISETP.GE.AND P5, PT, R105, UR16, PT ;  /* 0x0000001069007c0c */ /* 0x000fe2000bfa6270 */
[----:B------:R-:W-:Y:S01]  /*4010*/  FMUL.FTZ R135, R36, R20 ;  /* 0x0000001424877220 */ /* 0x000fe20000410000 */
[----:B------:R-:W-:Y:S01]  /*4020*/  LEA.HI.X R43, R40, R91, R41, 0x2, P2 ;  /* 0x0000005b282b7211 */ /* 0x000fe200010f1429 */
[----:B------:R-:W-:Y:S01]  /*4030*/  FMUL.FTZ R136, R35, R19 ;  /* 0x0000001323887220 */ /* 0x000fe20000410000 */
[----:B------:R-:W-:Y:S01]  /*4040*/  ISETP.GE.AND P4, PT, R106, UR16, PT ;  /* 0x000000106a007c0c */ /* 0x000fe2000bf86270 */
[----:B------:R-:W-:Y:S01]  /*4050*/  FMUL.FTZ R140, R34, R18 ;  /* 0x00000012228c7220 */ /* 0x000fe20000410000 */
[----:B------:R-:W-:Y:S01]  /*4060*/  ISETP.GE.AND P3, PT, R102, UR16, PT ;  /* 0x0000001066007c0c */ /* 0x000fe2000bf66270 */
[----:B------:R1:W3:Y:S01]  /*4070*/  @!P1 LDG.E R87, [R42.64] ;  /* 0x000000142a579981 */ /* 0x0002e2000c1e1900 */
[----:B------:R-:W-:Y:S01]  /*4080*/  ISETP.GE.AND P2, PT, R107, UR16, PT ;  /* 0x000000106b007c0c */ /* 0x000fe2000bf46270 */
[----:B------:R-:W-:Y:S01]  /*4090*/  CS2R R40, SRZ ;  /* 0x0000000000287805 */ /* 0x000fe2000001ff00 */
[----:B------:R-:W-:Y:S01]  /*40a0*/  ISETP.GE.AND P1, PT, R103, UR16, PT ;  /* 0x0000001067007c0c */ /* 0x000fe2000bf26270 */
[----:B------:R1:W4:Y:S01]  /*40b0*/  @!P6 LDG.E R145, [R42.64+0x200] ;  /* 0x000200142a91e981 */ /* 0x000322000c1e1900 */
[----:B------:R-:W-:Y:S01]  /*40c0*/  ISETP.GE.AND P6, PT, R101, UR16, PT ;  /* 0x0000001065007c0c */ /* 0x000fe2000bfc6270 */
[----:B------:R-:W-:Y:S01]  /*40d0*/  FMUL.FTZ R143, R33, R17 ;  /* 0x00000011218f7220 */ /* 0x000fe20000410000 */
[----:B------:R-:W-:Y:S01]  /*40e0*/  ULDC.64 UR26, c[0x0][0x1a0] ;  /* 0x00006800001a7ab9 */ /* 0x000fe20000000a00 */
[----:B------:R1:W3:Y:S01]  /*40f0*/  @!P5 LDG.E R150, [R42.64+0x180] ;  /* 0x000180142a96d981 */ /* 0x0002e2000c1e1900 */
[----:B------:R-:W-:Y:S01]  /*4100*/  ISETP.GE.AND P5, PT, R100, UR16, PT ;  /* 0x0000001064007c0c */ /* 0x000fe2000bfa6270 */
[----:B------:R-:W-:-:S02]  /*4110*/  ULDC.64 UR28, c[0x0][0x228] ;  /* 0x00008a00001c7ab9 */ /* 0x000fc40000000a00 */
[----:B------:R1:W3:Y:S04]  /*4120*/  @!P4 LDG.E R41, [R42.64+0x100] ;  /* 0x000100142a29c981 */ /* 0x0002e8000c1e1900 */
[----:B------:R1:W3:Y:S01]  /*4130*/  @!P2 LDG.E R40, [R42.64+0x80] ;  /* 0x000080142a28a981 */ /* 0x0002e2000c1e1900 */
[----:B------:R-:W-:-:S03]  /*4140*/  ISETP.GE.AND P2, PT, R99, UR16, PT ;  /* 0x0000001063007c0c */ /* 0x000fc6000bf46270 */
[----:B------:R1:W3:Y:S01]  /*4150*/  @!P1 LDG.E R148, [R42.64+0x280] ;  /* 0x000280142a949981 */ /* 0x0002e2000c1e1900 */
[----:B------:R-:W-:Y:S02]  /*4160*/  ISETP.GE.AND P1, PT, R98, UR16, PT ;  /* 0x0000001062007c0c */ /* 0x000fe4000bf26270 */
[----:B------:R-:W-:Y:S01]  /*4170*/  ISETP.GE.AND P4, PT, R97, UR16, PT ;  /* 0x0000001061007c0c */ /* 0x000fe2000bf86270 */
        /* <DEDUP_REMOVED lines=44> */
[----:B------:R-:W-:Y:S01]  /*4440*/  FMUL.FTZ R120, R86, R27 ;  /* 0x0000001b56787220 */ /* 0x000fe20000410000 */
[----:B------:R-:W-:-:S06]  /*4450*/  FSEL R113, R113, RZ, !P6 ;  /* 0x000000ff71717208 */ /* 0x000fcc0007000000 */
[----:B------:R-:W4:Y:S01]  /*4460*/  MUFU.EX2 R43, R43 ;  /* 0x0000002b002b7308 */ /* 0x000f220000000800 */
[----:B-1----:R-:W-:Y:S01]  /*4470*/  FMUL.FTZ R115, R51, R31 ;  /* 0x0000001f33737220 */ /* 0x002fe20000410000 */
[----:B--2---:R-:W-:Y:S01]  /*4480*/  FSEL R114, R114, 1, !P6 ;  /* 0x3f80000072727808 */ /* 0x004fe20007000000 */
[----:B0-----:R-:W-:Y:S01]  /*4490*/  FMUL.FTZ R117, R50, R30 ;  /* 0x0000001e32757220 */ /* 0x001fe20000410000 */
        /* <DEDUP_REMOVED lines=121> */
[----:B------:R-:W-:Y:S01]  /*4c30*/  ISETP.GE.AND P1, PT, R111, 0x8, PT ;  /* 0x000000086f00780c */ /* 0x000fe20003f26270 */
[----:B------:R-:W-:Y:S01]  /*4c40*/  ULEA UR17, UP0, UR18, UR28, 0x2 ;  /* 0x0000001c12117291 */ /* 0x000fe2000f80103f */
[----:B------:R2:W-:Y:S01]  /*4c50*/  STS [R89.X4+0x80], R40 ;  /* 0x0000802859007388 */ /* 0x0005e20000004800 */
[----:B------:R-:W-:-:S03]  /*4c60*/  UIADD3 UR19, UR19, UR26, URZ ;  /* 0x0000001a13137290 */ /* 0x000fc6000fffe03f */
[----:B------:R3:W-:Y:S01]  /*4c70*/  STS [R88.X4+0x100], R41 ;  /* 0x0001002958007388 */ /* 0x0007e20000004800 */
[----:B------:R-:W-:-:S03]  /*4c80*/  ULEA.HI.X UR18, UR18, UR29, UR19, 0x2, UP0 ;  /* 0x0000001d12127291 */ /* 0x000fc600080f1413 */
[----:B------:R-:W-:Y:S04]  /*4c90*/  STS [R81.X4+0x180], R150 ;  /* 0x0001809651007388 */ /* 0x000fe80000004800 */
[----:B------:R4:W-:Y:S04]  /*4ca0*/  STS [R80.X4+0x200], R145 ;  /* 0x0002009150007388 */ /* 0x0009e80000004800 */
[----:B------:R-:W-:Y:S04]  /*4cb0*/  STS [R79.X4+0x280], R148 ;  /* 0x000280944f007388 */ /* 0x000fe80000004800 */
[----:B------:R-:W-:Y:S04]  /*4cc0*/  STS [R78.X4+0x300], R147 ;  /* 0x000300934e007388 */ /* 0x000fe80000004800 */
[----:B------:R-:W-:Y:S04]  /*4cd0*/  STS [R77.X4+0x380], R156 ;  /* 0x0003809c4d007388 */ /* 0x000fe80000004800 */
[----:B------:R-:W-:Y:S01]  /*4ce0*/  STS [R76.X4+0x400], R153 ;  /* 0x000400994c007388 */ /* 0x000fe20000004800 */
[----:B--2---:R-:W-:-:S03]  /*4cf0*/  MOV R40, UR17 ;  /* 0x0000001100287c02 */ /* 0x004fc60008000f00 */
[----:B------:R-:W-:Y:S01]  /*4d00*/  STS [R75.X4+0x480], R152 ;  /* 0x000480984b007388 */ /* 0x000fe20000004800 */
[----:B---3--:R-:W-:-:S03]  /*4d10*/  IMAD.U32 R41, RZ, RZ, UR18 ;  /* 0x00000012ff297e24 */ /* 0x008fc6000f8e00ff */
[----:B------:R-:W-:Y:S01]  /*4d20*/  STS [R74.X4+0x500], R149 ;  /* 0x000500954a007388 */ /* 0x000fe20000004800 */
[----:B0-----:R-:W-:-:S03]  /*4d30*/  @P1 FFMA.FTZ R87, R86, R42, R87 ;  /* 0x0000002a56571223 */ /* 0x001fc60000010057 */
[----:B------:R-:W-:Y:S04]  /*4d40*/  STS [R73.X4+0x580], R154 ;  /* 0x0005809a49007388 */ /* 0x000fe80000004800 */
[----:B------:R-:W-:Y:S04]  /*4d50*/  STS [R72.X4+0x600], R151 ;  /* 0x0006009748007388 */ /* 0x000fe80000004800 */
[----:B------:R-:W-:Y:S04]  /*4d60*/  STS [R71.X4+0x680], R146 ;  /* 0x0006809247007388 */ /* 0x000fe80000004800 */
[----:B------:R0:W-:Y:S01]  /*4d70*/  STS [R70.X4+0x700], R83 ;  /* 0x0007005346007388 */ /* 0x0001e20000004800 */
[----:B-1----:R-:W-:-:S03]  /*4d80*/  @P1 FMUL.FTZ R86, R86, R43 ;  /* 0x0000002b56561220 */ /* 0x002fc60000410000 */
[----:B------:R1:W-:Y:S01]  /*4d90*/  STS [R69.X4+0x780], R82 ;  /* 0x0007805245007388 */ /* 0x0003e20000004800 */
[----:B------:R-:W-:-:S06]  /*4da0*/  NOP ;  /* 0x0000000000007918 */ /* 0x000fcc0000000000 */
[----:B----4-:R2:W5:Y:S01]  /*4db0*/  LDG.E R145, [R40.64] ;  /* 0x0000001428917981 */ /* 0x010562000c1e1900 */
[C---:B------:R-:W-:Y:S02]  /*4dc0*/  ISETP.GE.AND P1, PT, R111.reuse, 0x10, PT ;  /* 0x000000106f00780c */ /* 0x040fe40003f26270 */
[----:B------:R-:W-:Y:S01]  /*4dd0*/  ISETP.NE.AND P2, PT, R111, 0x1f, PT ;  /* 0x0000001f6f00780c */ /* 0x000fe20003f45270 */
[----:B0-----:R-:W-:Y:S01]  /*4de0*/  HFMA2.MMA R83, -RZ, RZ, 0, 0 ;  /* 0x00000000ff537435 */ /* 0x001fe200000001ff */
[----:B------:R-:W-:Y:S01]  /*4df0*/  USHF.L.U32 UR28, UR7, 0x3, URZ ;  /* 0x00000003071c7899 */ /* 0x000fe2000800063f */
[----:B-1----:R-:W-:Y:S01]  /*4e00*/  MOV R82, 0x3f800000 ;  /* 0x3f80000000527802 */ /* 0x002fe20000000f00 */
[----:B------:R-:W-:Y:S04]  /*4e10*/  LDS R146, [R53.X4] ;  /* 0x0000000035927984 */ /* 0x000fe80000004800 */
[----:B--2---:R-:W0:Y:S04]  /*4e20*/  SHFL.UP PT, R40, R87, 0x10, RZ ;  /* 0x0600000057287989 */ /* 0x004e2800000e00ff */
        /* <DEDUP_REMOVED lines=30> */
[----:B0-----:R-:W-:Y:S01]  /*5010*/  @P1 MOV R87, R83 ;  /* 0x0000005300571202 */ /* 0x001fe20000000f00 */
[----:B--2---:R-:W-:-:S02]  /*5020*/  @P1 IMAD.MOV.U32 R86, RZ, RZ, R82 ;  /* 0x000000ffff561224 */ /* 0x004fc400078e0052 */
[----:B-1----:R-:W-:-:S08]  /*5030*/  FFMA.FTZ R43, R41, R42, R43 ;  /* 0x0000002a292b7223 */ /* 0x002fd0000001002b */
[----:B---3--:R-:W-:Y:S01]  /*5040*/  @P2 FFMA.FTZ R41, R165, R41, R164 ;  /* 0x00000029a5292223 */ /* 0x008fe200000100a4 */
[----:B------:R-:W-:-:S03]  /*5050*/  @P1 ISETP.NE.AND P2, PT, R111, RZ, PT ;  /* 0x000000ff6f00120c */ /* 0x000fc60003f45270 */
[----:B------:R-:W-:Y:S02]  /*5060*/  @P1 IMAD.MOV.U32 R164, RZ, RZ, R41 ;  /* 0x000000ffffa41224 */ /* 0x000fe400078e0029 */
[----:B------:R-:W-:-:S05]  /*5070*/  @P1 FMUL.FTZ R41, R165, R40 ;  /* 0x00000028a5291220 */ /* 0x000fca0000410000 */
[----:B------:R-:W-:-:S04]  /*5080*/  @P1 FSEL R41, R40, R41, !P2 ;  /* 0x0000002928291208 */ /* 0x000fc80005000000 */
[----:B------:R-:W-:Y:S01]  /*5090*/  @P1 MOV R165, R41 ;  /* 0x0000002900a51202 */ /* 0x000fe20000000f00 */
[----:B------:R-:W-:Y:S05]  /*50a0*/  @P1 BRA `(.L_x_3521) ;  /* 0x0000007000001947 */ /* 0x000fea0003800000 */
[----:B------:R-:W-:Y:S01]  /*50b0*/  ISETP.NE.AND P1, PT, R111, RZ, PT ;  /* 0x000000ff6f00720c */ /* 0x000fe20003f25270 */
[----:B------:R-:W-:-:S04]  /*50c0*/  FMUL.FTZ R40, R40, R42 ;  /* 0x0000002a28287220 */ /* 0x000fc80000410000 */
[C---:B------:R-:W-:Y:S02]  /*50d0*/  FFMA.FTZ R87, R40.reuse, R83, R43 ;  /* 0x0000005328577223 */ /* 0x040fe4000001002b */
[----:B------:R-:W-:-:S06]  /*50e0*/  FMUL.FTZ R86, R40, R82 ;  /* 0x0000005228567220 */ /* 0x000fcc0000410000 */
[----:B------:R0:W-:Y:S01]  /*50f0*/  @!P1 STS.64 [0x10a8], R82 ;  /* 0x0010a852ff009388 */ /* 0x0001e20000000a00 */
[----:B------:R-:W-:Y:S02]  /*5100*/  @!P1 MOV R165, R82 ;  /* 0x0000005200a59202 */ /* 0x000fe40000000f00 */
[----:B------:R-:W-:Y:S02]  /*5110*/  @!P1 MOV R164, R83 ;  /* 0x0000005300a49202 */ /* 0x000fe40000000f00 */
.L_x_3521:
[----:B------:R-:W-:Y:S05]  /*5120*/  BSYNC B0 ;  /* 0x0000000000007941 */ /* 0x000fea0003800000 */
.L_x_3520:
        /* <DEDUP_REMOVED lines=35> */
.L_x_3523:
[----:B------:R-:W-:Y:S05]  /*5360*/  BSYNC B0 ;  /* 0x0000000000007941 */ /* 0x000fea0003800000 */
.L_x_3522:
        /* <DEDUP_REMOVED lines=38> */
.L_x_3519:
        /* <DEDUP_REMOVED lines=45> */
[----:B0-----:R-:W-:Y:S04]  /*58a0*/  LDS R83, [R69.X4+0x780] ;  /* 0x0007800045537984 */ /* 0x001fe80000004800 */
[----:B------:R-:W-:Y:S04]  /*58b0*/  @!P0 STS [0x1080], R20 ;  /* 0x00108014ff008388 */ /* 0x000fe80000000800 */
[----:B------:R-:W-:Y:S06]  /*58c0*/  BAR.SYNC.DEFER_BLOCKING 0x0 ;  /* 0x0000000000007b1d */ /* 0x000fec0000010000 */
[----:B------:R-:W0:Y:S02]  /*58d0*/  LDS R24, [0x1080] ;  /* 0x00108000ff187984 */ /* 0x000e240000000800 */
[----:B0-----:R-:W-:-:S13]  /*58e0*/  ISETP.GE.AND P1, PT, R84, R24, PT ;  /* 0x000000185400720c */ /* 0x001fda0003f26270 */
        /* <DEDUP_REMOVED lines=13> */
.L_x_3526:
[----:B------:R-:W-:Y:S05]  /*59c0*/  BSYNC B0 ;  /* 0x0000000000007941 */ /* 0x000fea0003800000 */
.L_x_3525:
        /* <DEDUP_REMOVED lines=9> */
[-C--:B------:R-:W-:Y:S01]  /*5a60*/  ISETP.GE.AND P1, PT, R107, R24.reuse, PT ;  /* 0x000000186b00720c */ /* 0x080fe20003f26270 */
[----:B------:R-:W-:Y:S01]  /*5a70*/  UIMAD UR27, UR22, UR29, UR27 ;  /* 0x0000001d161b72a4 */ /* 0x000fe2000f8e021b */
[----:B------:R-:W-:Y:S01]  /*5a80*/  IMAD.WIDE R20, R84, R21, c[0x0][0x258] ;  /* 0x0000960054147625 */ /* 0x000fe200078e0215 */
[----:B------:R-:W-:Y:S01]  /*5a90*/  ISETP.GE.AND P6, PT, R102, R24, PT ;  /* 0x000000186600720c */ /* 0x000fe20003fc6270 */
[----:B------:R-:W-:Y:S01]  /*5aa0*/  ULDC.64 UR28, c[0x0][0x1f0] ;  /* 0x00007c00001c7ab9 */ /* 0x000fe20000000a00 */
[----:B0-----:R-:W-:Y:S01]  /*5ab0*/  MOV R23, UR7 ;  /* 0x0000000700177c02 */ /* 0x001fe20008000f00 */
[----:B------:R-:W-:Y:S01]  /*5ac0*/  UIADD3.X UR18, UR7, UR27, UR19, UP0, !UPT ;  /* 0x0000001b07127290 */ /* 0x000fe200087fe413 */
[----:B------:R-:W-:Y:S01]  /*5ad0*/  IMAD.U32 R17, RZ, RZ, UR26 ;  /* 0x0000001aff117e24 */ /* 0x000fe2000f8e00ff */
[----:B------:R-:W-:-:S04]  /*5ae0*/  LOP3.LUT R107, R84, 0x20, RZ, 0xfc, !PT ;  /* 0x00000020546b7812 */ /* 0x000fc800078efcff */
[----:B------:R-:W-:Y:S01]  /*5af0*/  MOV R22, UR18 ;  /* 0x0000001200167c02 */ /* 0x000fe20008000f00 */
[----:B------:R-:W-:Y:S01]  /*5b00*/  UIMAD UR18, UR24, UR28, URZ ;  /* 0x0000001c181272a4 */ /* 0x000fe2000f8e023f */
[----:B------:R-:W-:-:S03]  /*5b10*/  LEA R20, P5, R17, R20, 0x2 ;  /* 0x0000001411147211 */ /* 0x000fc600078a10ff */
[----:B------:R-:W-:Y:S01]  /*5b20*/  UIMAD UR26, UR25, UR29, UR18 ;  /* 0x0000001d191a72a4 */ /* 0x000fe2000f8e0212 */
[----:B------:R-:W-:Y:S01]  /*5b30*/  LEA.HI.X R21, R17, R21, R22, 0x2, P5 ;  /* 0x0000001511157211 */ /* 0x000fe200028f1416 */
[----:B------:R-:W-:Y:S01]  /*5b40*/  IMAD.U32 R22, RZ, RZ, UR17 ;  /* 0x00000011ff167e24 */ /* 0x000fe2000f8e00ff */
[-C--:B------:R-:W-:Y:S01]  /*5b50*/  ISETP.GE.AND P5, PT, R99, R24.reuse, PT ;  /* 0x000000186300720c */ /* 0x080fe20003fa6270 */
[----:B------:R-:W-:Y:S01]  /*5b60*/  UIMAD.WIDE.U32 UR18, UR25, UR28, URZ ;  /* 0x0000001c191272a5 */ /* 0x000fe2000f8e003f */
[----:B------:R-:W-:Y:S01]  /*5b70*/  MOV R17, UR25 ;  /* 0x0000001900117c02 */ /* 0x000fe20008000f00 */
[----:B------:R-:W-:Y:S01]  /*5b80*/  @!P2 STG.E [R20.64+0x100], R27 ;  /* 0x0001001b1400a986 */ /* 0x000fe2000c101914 */
[-C--:B------:R-:W-:Y:S01]  /*5b90*/  ISETP.GE.AND P2, PT, R103, R24.reuse, PT ;  /* 0x000000186700720c */ /* 0x080fe20003f46270 */
[----:B------:R-:W-:Y:S02]  /*5ba0*/  UIADD3 UR19, UR19, UR26, URZ ;  /* 0x0000001a13137290 */ /* 0x000fe4000fffe03f */
[----:B------:R-:W-:Y:S01]  /*5bb0*/  @!P3 STG.E [R20.64+0x180], R29 ;  /* 0x0001801d1400b986 */ /* 0x000fe2000c101914 */
[----:B------:R-:W-:-:S03]  /*5bc0*/  ISETP.GE.AND P3, PT, R101, R24, PT ;  /* 0x000000186500720c */ /* 0x000fc60003f66270 */
        /* <DEDUP_REMOVED lines=24> */
[C---:B------:R-:W-:Y:S01]  /*5d50*/  SHF.L.U32 R17, R107.reuse, 0x2, RZ ;  /* 0x000000026b117819 */ /* 0x040fe200000006ff */
[----:B------:R-:W-:Y:S01]  /*5d60*/  UIADD3 UR28, UP0, UR17, UR18, URZ ;  /* 0x00000012111c7290 */ /* 0x000fe2000ff1e03f */
[----:B------:R-:W-:Y:S01]  /*5d70*/  @!P4 STG.E [R20.64+0x680], R49 ;  /* 0x000680311400c986 */ /* 0x000fe2000c101914 */
[----:B------:R-:W-:Y:S01]  /*5d80*/  UIMAD UR26, UR22, UR27, UR26 ;  /* 0x0000001b161a72a4 */ /* 0x000fe2000f8e021a */
[----:B------:R-:W-:-:S02]  /*5d90*/  SHF.L.U64.HI R24, R107, 0x2, R85 ;  /* 0x000000026b187819 */ /* 0x000fc40000010255 */
[----:B------:R-:W-:Y:S01]  /*5da0*/  @!P5 STG.E [R20.64+0x600], R47 ;  /* 0x0006002f1400d986 */ /* 0x000fe2000c101914 */
[----:B------:R-:W-:Y:S01]  /*5db0*/  UIADD3.X UR18, UR7, UR26, UR19, UP0, !UPT ;  /* 0x0000001a07127290 */ /* 0x000fe200087fe413 */
[----:B------:R-:W-:Y:S02]  /*5dc0*/  IMAD.U32 R28, RZ, RZ, UR28 ;  /* 0x0000001cff1c7e24 */ /* 0x000fe4000f8e00ff */
[----:B------:R-:W-:Y:S01]  /*5dd0*/  @!P3 STG.E [R20.64+0x700], R51 ;  /* 0x000700331400b986 */ /* 0x000fe2000c101914 */
[----:B0-----:R-:W-:Y:S02]  /*5de0*/  IADD3 R25, P3, R17, c[0x0][0x268], RZ ;  /* 0x00009a0011197a10 */ /* 0x001fe40007f7e0ff */
[----:B------:R-:W-:Y:S01]  /*5df0*/  MOV R27, UR18 ;  /* 0x00000012001b7c02 */ /* 0x000fe20008000f00 */
[----:B------:R0:W-:Y:S01]  /*5e00*/  @!P2 STG.E [R20.64+0x780], R83 ;  /* 0x000780531400a986 */ /* 0x0001e2000c101914 */
[----:B------:R-:W-:-:S04]  /*5e10*/  @!P1 IADD3 R26, P2, R84, R22, RZ ;  /* 0x00000016541a9210 */ /* 0x000fc80007f5e0ff */
[----:B------:R-:W-:Y:S01]  /*5e20*/  @!P1 IADD3.X R23, R85, UR26, R23, P2, !PT ;  /* 0x0000001a55179c10 */ /* 0x000fe200097fe417 */
[----:B------:R-:W-:Y:S01]  /*5e30*/  CS2R R30, SRZ ;  /* 0x00000000001e7805 */ /* 0x000fe2000001ff00 */
[C---:B------:R-:W-:Y:S01]  /*5e40*/  @!P1 LEA R22, P2, R26.reuse, c[0x0][0x268], 0x2 ;  /* 0x00009a001a169a11 */ /* 0x040fe200078410ff */
[----:B-1----:R-:W-:Y:S01]  /*5e50*/  CS2R R32, SRZ ;  /* 0x0000000000207805 */ /* 0x002fe2000001ff00 */
[----:B------:R-:W-:Y:S01]  /*5e60*/  ISETP.GE.AND P5, PT, R103, UR16, PT ;  /* 0x0000001067007c0c */ /* 0x000fe2000bfa6270 */
[----:B--2---:R-:W-:Y:S01]  /*5e70*/  CS2R R34, SRZ ;  /* 0x0000000000227805 */ /* 0x004fe2000001ff00 */
[----:B------:R-:W-:Y:S01]  /*5e80*/  @!P1 LEA.HI.X R23, R26, c[0x0][0x26c], R23, 0x2, P2 ;  /* 0x00009b001a179a11 */ /* 0x000fe200010f1417 */
[----:B------:R-:W-:Y:S01]  /*5e90*/  HFMA2.MMA R38, -RZ, RZ, 0, 0 ;  /* 0x00000000ff267435 */ /* 0x000fe200000001ff */
[----:B0-----:R-:W-:Y:S01]  /*5ea0*/  IADD3.X R21, R24, c[0x0][0x26c], RZ, P3, !PT ;  /* 0x00009b0018157a10 */ /* 0x001fe20001ffe4ff */
[----:B------:R-:W-:Y:S01]  /*5eb0*/  CS2R R36, SRZ ;  /* 0x0000000000247805 */ /* 0x000fe2000001ff00 */
        /* <DEDUP_REMOVED lines=16> */
[----:B0-----:R-:W-:Y:S01]  /*5fc0*/  CS2R R22, SRZ ;  /* 0x0000000000167805 */ /* 0x001fe2000001ff00 */
        /* <DEDUP_REMOVED lines=52> */
[----:B-1----:R-:W-:-:S03]  /*6310*/  FMUL.FTZ R20, R39, -1.4426950216293334961 ;  /* 0xbfb8aa3b27147820 */ /* 0x002fc60000410000 */
[----:B------:R-:W1:Y:S01]  /*6320*/  LDS R25, [R58.X4+0x2c] ;  /* 0x00002c003a197984 */ /* 0x000e620000004800 */
[----:B------:R4:W5:Y:S01]  /*6330*/  MUFU.EX2 R34, R21 ;  /* 0x0000001500227308 */ /* 0x0009620000000800 */
[----:B--2---:R-:W-:Y:S02]  /*6340*/  FMUL.FTZ R37, R32, -1.4426950216293334961 ;  /* 0xbfb8aa3b20257820 */ /* 0x004fe40000410000 */
[----:B------:R-:W2:Y:S01]  /*6350*/  LDS R23, [R57.X4+0x30] ;  /* 0x0000300039177984 */ /* 0x000ea20000004800 */
[----:B---3--:R-:W-:-:S03]  /*6360*/  FMUL.FTZ R35, R41, -1.4426950216293334961 ;  /* 0xbfb8aa3b29237820 */ /* 0x008fc60000410000 */
[----:B------:R-:W3:Y:S01]  /*6370*/  LDS R22, [R56.X4+0x34] ;  /* 0x0000340038167984 */ /* 0x000ee20000004800 */
[----:B------:R5:W5:Y:S01]  /*6380*/  MUFU.EX2 R33, R20 ;  /* 0x0000001400217308 */ /* 0x000b620000000800 */
[----:B----4-:R-:W-:Y:S02]  /*6390*/  FMUL.FTZ R36, R42, -1.4426950216293334961 ;  /* 0xbfb8aa3b2a247820 */ /* 0x010fe40000410000 */
[----:B------:R-:W4:Y:S01]  /*63a0*/  LDS R21, [R55.X4+0x38] ;  /* 0x0000380037157984 */ /* 0x000f220000004800 */
[----:B-----5:R-:W-:-:S04]  /*63b0*/  FMUL.FTZ R38, R31, -1.4426950216293334961 ;  /* 0xbfb8aa3b1f267820 */ /* 0x020fc80000410000 */
[----:B------:R-:W5:Y:S01]  /*63c0*/  MUFU.EX2 R37, R37 ;  /* 0x0000002500257308 */ /* 0x000f620000000800 */
[----:B------:R-:W4:Y:S01]  /*63d0*/  LDS R20, [R54.X4+0x3c] ;  /* 0x00003c0036147984 */ /* 0x000f220000004800 */
[----:B------:R-:W-:Y:S02]  /*63e0*/  FMUL.FTZ R43, R30, -1.4426950216293334961 ;  /* 0xbfb8aa3b1e2b7820 */ /* 0x000fe40000410000 */
[----:B------:R-:W-:Y:S02]  /*63f0*/  FADD.FTZ R34, R34, 1 ;  /* 0x3f80000022227421 */ /* 0x000fe40000010000 */
[----:B------:R-:W-:Y:S02]  /*6400*/  FMUL.FTZ R44, R29, -1.4426950216293334961 ;  /* 0xbfb8aa3b1d2c7820 */ /* 0x000fe40000410000 */
[----:B------:R-:W1:Y:S01]  /*6410*/  MUFU.EX2 R35, R35 ;  /* 0x0000002300237308 */ /* 0x000e620000000800 */
[----:B------:R-:W-:Y:S02]  /*6420*/  FADD.FTZ R33, R33, 1 ;  /* 0x3f80000021217421 */ /* 0x000fe40000010000 */
[----:B------:R-:W-:-:S02]  /*6430*/  FMUL.FTZ R45, R28, -1.4426950216293334961 ;  /* 0xbfb8aa3b1c2d7820 */ /* 0x000fc40000410000 */
[----:B------:R-:W-:-:S03]  /*6440*/  FMUL.FTZ R46, R27, -1.4426950216293334961 ;  /* 0xbfb8aa3b1b2e7820 */ /* 0x000fc60000410000 */
[----:B------:R-:W3:Y:S01]  /*6450*/  MUFU.EX2 R36, R36 ;  /* 0x0000002400247308 */ /* 0x000ee20000000800 */
[----:B-----5:R-:W-:Y:S02]  /*6460*/  FADD.FTZ R37, R37, 1 ;  /* 0x3f80000025257421 */ /* 0x020fe40000010000 */
[----:B0-----:R-:W-:Y:S02]  /*6470*/  FMUL.FTZ R47, R26, -1.4426950216293334961 ;  /* 0xbfb8aa3b1a2f7820 */ /* 0x001fe40000410000 */
[----:B-1----:R-:W-:-:S03]  /*6480*/  FMUL.FTZ R48, R25, -1.4426950216293334961 ;  /* 0xbfb8aa3b19307820 */ /* 0x002fc60000410000 */
[----:B------:R-:W0:Y:S01]  /*6490*/  MUFU.EX2 R38, R38 ;  /* 0x0000002600267308 */ /* 0x000e220000000800 */
[----:B------:R-:W-:Y:S02]  /*64a0*/  FADD.FTZ R35, R35, 1 ;  /* 0x3f80000023237421 */ /* 0x000fe40000010000 */
[----:B--2---:R-:W-:Y:S02]  /*64b0*/  FMUL.FTZ R49, R23, -1.4426950216293334961 ;  /* 0xbfb8aa3b17317820 */ /* 0x004fe40000410000 */
[----:B---3--:R-:W-:-:S03]  /*64c0*/  FMUL.FTZ R50, R22, -1.4426950216293334961 ;  /* 0xbfb8aa3b16327820 */ /* 0x008fc60000410000 */
[----:B------:R-:W1:Y:S01]  /*64d0*/  MUFU.EX2 R43, R43 ;  /* 0x0000002b002b7308 */ /* 0x000e620000000800 */
[----:B------:R-:W-:Y:S02]  /*64e0*/  FADD.FTZ R36, R36, 1 ;  /* 0x3f80000024247421 */ /* 0x000fe40000010000 */
[----:B----4-:R-:W-:-:S05]  /*64f0*/  FMUL.FTZ R51, R21, -1.4426950216293334961 ;  /* 0xbfb8aa3b15337820 */ /* 0x010fca0000410000 */
        /* <DEDUP_REMOVED lines=21> */
[----:B------:R2:W0:Y:S01]  /*6650*/  MUFU.RCP R82, R33 ;  /* 0x0000002100527308 */ /* 0x0004220000001000 */
[----:B-1----:R-:W-:-:S07]  /*6660*/  FADD.FTZ R52, R52, 1 ;  /* 0x3f80000034347421 */ /* 0x002fce0000010000 */
[----:B------:R-:W1:Y:S01]  /*6670*/  MUFU.RCP R83, R34 ;  /* 0x0000002200537308 */ /* 0x000e620000001000 */
[----:B--2---:R-:W-:-:S04]  /*6680*/  FMUL.FTZ R33, R32, R37 ;  /* 0x0000002520217220 */ /* 0x004fc80000410000 */
[----:B------:R-:W-:-:S03]  /*6690*/  FMUL.FTZ R12, R33, R12 ;  /* 0x0000000c210c7220 */ /* 0x000fc60000410000 */
[----:B------:R-:W2:Y:S01]  /*66a0*/  MUFU.RCP R86, R35 ;  /* 0x0000002300567308 */ /* 0x000ea20000001000 */
[----:B0-----:R-:W-:-:S04]  /*66b0*/  FMUL.FTZ R39, R39, R82 ;  /* 0x0000005227277220 */ /* 0x001fc80000410000 */
[----:B------:R-:W-:Y:S01]  /*66c0*/  FMUL.FTZ R16, R39, R16 ;  /* 0x0000001027107220 */ /* 0x000fe20000410000 */
[----:B------:R-:W-:Y:S01]  /*66d0*/  BAR.SYNC.DEFER_BLOCKING 0x0 ;  /* 0x0000000000007b1d */ /* 0x000fe20000010000 */
[----:B-1----:R-:W-:-:S05]  /*66e0*/  FMUL.FTZ R40, R40, R83 ;  /* 0x0000005328287220 */ /* 0x002fca0000410000 */
        /* <DEDUP_REMOVED lines=12> */
[----:B------:R1:W-:Y:S03]  /*67b0*/  STS [R67.X4+0x8], R14 ;  /* 0x0000080e43007388 */ /* 0x0003e60000004800 */
[----:B------:R-:W-:Y:S01]  /*67c0*/  FMUL.FTZ R11, R32, R11 ;  /* 0x0000000b200b7220 */ /* 0x000fe20000410000 */
[----:B------:R-:W-:Y:S02]  /*67d0*/  STS [R66.X4+0xc], R13 ;  /* 0x00000c0d42007388 */ /* 0x000fe40000004800 */
[----:B------:R-:W3:Y:S01]  /*67e0*/  MUFU.RCP R45, R45 ;  /* 0x0000002d002d7308 */ /* 0x000ee20000001000 */
[----:B--2---:R-:W-:Y:S01]  /*67f0*/  FMUL.FTZ R31, R30, R43 ;  /* 0x0000002b1e1f7220 */ /* 0x004fe20000410000 */
[----:B------:R-:W-:Y:S01]  /*6800*/  STS [R65.X4+0x10], R12 ;  /* 0x0000100c41007388 */ /* 0x000fe20000004800 */
[----:B-1----:R-:W-:Y:S01]  /*6810*/  IMAD.U32 R14, RZ, RZ, UR16 ;  /* 0x00000010ff0e7e24 */ /* 0x002fe2000f8e00ff */
[----:B------:R-:W-:Y:S01]  /*6820*/  UIMAD UR16, UR24, UR26, URZ ;  /* 0x0000001a181072a4 */ /* 0x000fe2000f8e023f */
[----:B------:R-:W-:Y:S01]  /*6830*/  FMUL.FTZ R10, R31, R10 ;  /* 0x0000000a1f0a7220 */ /* 0x000fe20000410000 */
[----:B------:R-:W-:Y:S02]  /*6840*/  STS [R64.X4+0x14], R11 ;  /* 0x0000140b40007388 */ /* 0x000fe40000004800 */
[----:B------:R-:W1:Y:S01]  /*6850*/  MUFU.RCP R46, R46 ;  /* 0x0000002e002e7308 */ /* 0x000e620000001000 */
[----:B0-----:R-:W-:Y:S01]  /*6860*/  FMUL.FTZ R30, R29, R44 ;  /* 0x0000002c1d1e7220 */ /* 0x001fe20000410000 */
[----:B------:R-:W-:Y:S01]  /*6870*/  UIMAD UR26, UR25, UR27, UR16 ;  /* 0x0000001b191a72a4 */ /* 0x000fe2000f8e0210 */
[----:B------:R-:W-:Y:S02]  /*6880*/  STS [R63.X4+0x18], R10 ;  /* 0x0000180a3f007388 */ /* 0x000fe40000004800 */
[----:B------:R-:W-:Y:S01]  /*6890*/  FMUL.FTZ R9, R30, R9 ;  /* 0x000000091e097220 */ /* 0x000fe20000410000 */
[----:B------:R-:W-:-:S02]  /*68a0*/  UIADD3 UR16, UR19, UR26, URZ ;  /* 0x0000001a13107290 */ /* 0x000fc4000fffe03f */
[----:B------:R-:W0:Y:S01]  /*68b0*/  MUFU.RCP R47, R47 ;  /* 0x0000002f002f7308 */ /* 0x000e220000001000 */
[----:B---3--:R-:W-:Y:S01]  /*68c0*/  FMUL.FTZ R29, R28, R45 ;  /* 0x0000002d1c1d7220 */ /* 0x008fe20000410000 */
[----:B------:R-:W-:Y:S03]  /*68d0*/  STS [R62.X4+0x1c], R9 ;  /* 0x00001c093e007388 */ /* 0x000fe60000004800 */
[----:B------:R-:W-:-:S03]  /*68e0*/  FMUL.FTZ R8, R29, R8 ;  /* 0x000000081d087220 */ /* 0x000fc60000410000 */
[----:B------:R-:W2:Y:S01]  /*68f0*/  MUFU.RCP R48, R48 ;  /* 0x0000003000307308 */ /* 0x000ea20000001000 */
[----:B-1----:R-:W-:Y:S01]  /*6900*/  FMUL.FTZ R28, R27, R46 ;  /* 0x0000002e1b1c7220 */ /* 0x002fe20000410000 */
[----:B------:R-:W-:Y:S03]  /*6910*/  STS [R61.X4+0x20], R8 ;  /* 0x000020083d007388 */ /* 0x000fe60000004800 */
[----:B------:R-:W-:-:S03]  /*6920*/  FMUL.FTZ R7, R28, R7 ;  /* 0x000000071c077220 */ /* 0x000fc60000410000 */
[----:B------:R-:W1:Y:S01]  /*6930*/  MUFU.RCP R34, R49 ;  /* 0x0000003100227308 */ /* 0x000e620000001000 */
[----:B0-----:R-:W-:Y:S01]  /*6940*/  FMUL.FTZ R27, R26, R47 ;  /* 0x0000002f1a1b7220 */ /* 0x001fe20000410000 */
[----:B------:R-:W-:Y:S03]  /*6950*/  STS [R60.X4+0x24], R7 ;  /* 0x000024073c007388 */ /* 0x000fe60000004800 */
[----:B------:R-:W-:-:S03]  /*6960*/  FMUL.FTZ R6, R27, R6 ;  /* 0x000000061b067220 */ /* 0x000fc60000410000 */
[----:B------:R-:W0:Y:S01]  /*6970*/  MUFU.RCP R35, R50 ;  /* 0x0000003200237308 */ /* 0x000e220000001000 */
[----:B--2---:R-:W-:Y:S01]  /*6980*/  FMUL.FTZ R26, R25, R48 ;  /* 0x00000030191a7220 */ /* 0x004fe20000410000 */
        /* <DEDUP_REMOVED lines=9> */
[----:B------:R-:W-:Y:S02]  /*6a20*/  FMUL.FTZ R3, R22, R3 ;  /* 0x0000000316037220 */ /* 0x000fe40000410000 */
[----:B--2---:R-:W-:-:S03]  /*6a30*/  FMUL.FTZ R21, R21, R36 ;  /* 0x0000002415157220 */ /* 0x004fc60000410000 */
[----:B------:R-:W-:Y:S01]  /*6a40*/  STS [R56.X4+0x34], R3 ;  /* 0x0000340338007388 */ /* 0x000fe20000004800 */
[----:B------:R-:W-:Y:S02]  /*6a50*/  FMUL.FTZ R2, R21, R2 ;  /* 0x0000000215027220 */ /* 0x000fe40000410000 */
[----:B-1----:R-:W-:-:S03]  /*6a60*/  FMUL.FTZ R25, R20, R37 ;  /* 0x0000002514197220 */ /* 0x002fc60000410000 */
        /* <DEDUP_REMOVED lines=27> */
[----:B------:R-:W-:Y:S01]  /*6c20*/  MOV R2, R18 ;  /* 0x0000001200027202 */ /* 0x000fe20000000f00 */
[----:B------:R-:W-:Y:S01]  /*6c30*/  UIMAD UR27, UR23, UR28, URZ ;  /* 0x0000001c171b72a4 */ /* 0x000fe2000f8e023f */
[----:B------:R-:W-:-:S03]  /*6c40*/  MOV R3, R19 ;  /* 0x0000001300037202 */ /* 0x000fc60000000f00 */
        /* <DEDUP_REMOVED lines=9> */
.L_x_3528:
[----:B------:R-:W-:Y:S05]  /*6ce0*/  BSYNC B0 ;  /* 0x0000000000007941 */ /* 0x000fea0003800000 */
.L_x_3527:
        /* <DEDUP_REMOVED lines=55> */
.L_x_3529:
[----:B------:R-:W-:Y:S05]  /*7060*/  EXIT ;  /* 0x000000000000794d */ /* 0x000fea0003800000 */
.L_x_3531:
        /* <DEDUP_REMOVED lines=9> */
.L_x_5419:


//--------------------- .text._Z25selective_scan_fwd_kernelI32Selective_Scan_fwd_kernel_traitsILi64ELi16ELi1ELb0ELb1ELb0ELb0EffEEv13SSMParamsBase --------------------------
	.section	.text._Z25selective_scan_fwd_kernelI32Selective_Scan_fwd_kernel_traitsILi64ELi16ELi1ELb0ELb1ELb0ELb0EffEEv13SSMParamsBase,"ax",@progbits
	.sectioninfo	@"SHI_REGISTERS=151"
	.align	128
        .global         _Z25selective_scan_fwd_kernelI32Selective_Scan_fwd_kernel_traitsILi64ELi16ELi1ELb0ELb1ELb0ELb0EffEEv13SSMParamsBase
        .type           _Z25selective_scan_fwd_kernelI32Selective_Scan_fwd_kernel_traitsILi64ELi16ELi1ELb0ELb1ELb0ELb0EffEEv13SSMParamsBase,@function
        .size           _Z25selective_scan_fwd_kernelI32Selective_Scan_fwd_kernel_traitsILi64ELi16ELi1ELb0ELb1ELb0ELb0EffEEv13SSMParamsBase,(.L_x_5420 - _Z25selective_scan_fwd_kernelI32Selective_Scan_fwd_kernel_traitsILi64ELi16ELi1ELb0ELb1ELb0ELb0EffEEv13SSMParamsBase)
        .other          _Z25selective_scan_fwd_kernelI32Selective_Scan_fwd_kernel_traitsILi64ELi16ELi1ELb0ELb1ELb0ELb0EffEEv13SSMParamsBase,@"STO_CUDA_ENTRY STV_DEFAULT"
_Z25selective_scan_fwd_kernelI32Selective_Scan_fwd_kernel_traitsILi64ELi16ELi1ELb0ELb1ELb0ELb0EffEEv13SSMParamsBase:
.text._Z25selective_scan_fwd_kernelI32Selective_Scan_fwd_kernel_traitsILi64ELi16ELi1ELb0ELb1ELb0ELb0EffEEv13SSMParamsBase:
        /* <DEDUP_REMOVED lines=24> */
[----:B--2---:R-:W-:-:S04]  /*0180*/  IMAD.MOV R8, RZ, RZ, -R7 ;  /* 0x000000ffff087224 */ /* 0x004fc800078e0a07 */
[----:B------:R-:W-:Y:S01]  /*0190*/  IMAD R11, R8, R9, RZ ;  /* 0x00000009080b7224 */ /* 0x000fe200078e02ff */
[----:B0-----:R-:W-:-:S04]  /*01a0*/  IABS R4, R54 ;  /* 0x0000003600047213 */ /* 0x001fc80000000000 */
[----:B------:R-:W-:-:S06]  /*01b0*/  IMAD.HI.U32 R7, R7, R11, R6 ;  /* 0x0000000b07077227 */ /* 0x000fcc00078e0006 */
[----:B------:R-:W-:-:S05]  /*01c0*/  IMAD.HI.U32 R0, R7, R4, RZ ;  /* 0x0000000407007227 */ /* 0x000fca00078e00ff */
[----:B----4-:R-:W-:-:S05]  /*01d0*/  IADD3 R2, -R0, RZ, RZ ;  /* 0x000000ff00027210 */ /* 0x010fca0007ffe1ff */
[----:B------:R-:W-:-:S05]  /*01e0*/  IMAD R4, R9, R2, R4 ;  /* 0x0000000209047224 */ /* 0x000fca00078e0204 */
[----:B------:R-:W-:Y:S01]  /*01f0*/  ISETP.GT.U32.AND P2, PT, R9, R4, PT ;  /* 0x000000040900720c */ /* 0x000fe20003f44070 */
[----:B------:R-:W-:Y:S01]  /*0200*/  IMAD.MOV.U32 R6, RZ, RZ, c[0x0][0x174] ;  /* 0x00005d00ff067624 */ /* 0x000fe200078e00ff */
[----:B---3--:R-:W-:-:S04]  /*0210*/  MOV R50, UR6 ;  /* 0x0000000600327c02 */ /* 0x008fc80008000f00 */
        /* <DEDUP_REMOVED lines=9> */
[----:B------:R-:W-:Y:S01]  /*02b0*/  IMAD R9, R128, c[0x0][0x1e0], RZ ;  /* 0x0000780080097a24 */ /* 0x000fe200078e02ff */
[----:B------:R-:W-:Y:S01]  /*02c0*/  ISETP.GE.AND P3, PT, R4, RZ, PT ;  /* 0x000000ff0400720c */ /* 0x000fe20003f66270 */
[C---:B------:R-:W-:Y:S01]  /*02d0*/  IMAD.WIDE.U32 R6, R50.reuse, c[0x0][0x190], RZ ;  /* 0x0000640032067a25 */ /* 0x040fe200078e00ff */
[----:B------:R-:W-:Y:S02]  /*02e0*/  IADD3 R3, R3, R5, RZ ;  /* 0x0000000503037210 */ /* 0x000fe40007ffe0ff */
[----:B------:R-:W-:Y:S01]  /*02f0*/  ISETP.NE.AND P1, PT, RZ, c[0x0][0x178], PT ;  /* 0x00005e00ff007a0c */ /* 0x000fe20003f25270 */
[----:B------:R-:W-:Y:S01]  /*0300*/  IMAD.WIDE.U32 R4, R50, c[0x0][0x1e0], RZ ;  /* 0x0000780032047a25 */ /* 0x000fe200078e00ff */
[----:B------:R-:W-:-:S03]  /*0310*/  @P0 IADD3 R0, R0, 0x1, RZ ;  /* 0x0000000100000810 */ /* 0x000fc60007ffe0ff */
[----:B------:R-:W-:Y:S01]  /*0320*/  IMAD R11, R50, c[0x0][0x1e4], R9 ;  /* 0x00007900320b7a24 */ /* 0x000fe200078e0209 */
[----:B------:R-:W-:Y:S07]  /*0330*/  @!P4 EXIT ;  /* 0x000000000000c94d */ /* 0x000fee0003800000 */
[----:B------:R-:W0:Y:S01]  /*0340*/  S2R R92, SR_TID.X ;  /* 0x00000000005c7919 */ /* 0x000e220000002100 */
[----:B------:R-:W-:Y:S01]  /*0350*/  IMAD R15, R128, c[0x0][0x190], RZ ;  /* 0x00006400800f7a24 */ /* 0x000fe200078e02ff */
[----:B------:R-:W-:Y:S01]  /*0360*/  @!P3 IADD3 R0, -R0, RZ, RZ ;  /* 0x000000ff0000b210 */ /* 0x000fe20007ffe1ff */
[----:B------:R-:W-:Y:S01]  /*0370*/  IMAD R9, R53, c[0x0][0x1d8], RZ ;  /* 0x0000760035097a24 */ /* 0x000fe200078e02ff */
[----:B------:R-:W-:Y:S01]  /*0380*/  @!P1 LOP3.LUT R0, RZ, c[0x0][0x178], RZ, 0x33, !PT ;  /* 0x00005e00ff009a12 */ /* 0x000fe200078e33ff */
[----:B------:R-:W-:Y:S01]  /*0390*/  IMAD R15, R50, c[0x0][0x194], R15 ;  /* 0x00006500320f7a24 */ /* 0x000fe200078e020f */
[----:B------:R-:W1:Y:S01]  /*03a0*/  S2R R47, SR_LANEID ;  /* 0x00000000002f7919 */ /* 0x000e620000000000 */
[C---:B------:R-:W-:Y:S01]  /*03b0*/  IMAD R9, R54.reuse, c[0x0][0x1dc], R9 ;  /* 0x0000770036097a24 */ /* 0x040fe200078e0209 */
[----:B------:R-:W-:Y:S01]  /*03c0*/  SHF.R.S32.HI R8, RZ, 0x1f, R0 ;  /* 0x0000001fff087819 */ /* 0x000fe20000011400 */
[----:B------:R-:W-:Y:S01]  /*03d0*/  IMAD.WIDE.U32 R2, R54, c[0x0][0x1d8], R2 ;  /* 0x0000760036027a25 */ /* 0x000fe200078e0002 */
[----:B------:R-:W-:-:S02]  /*03e0*/  IADD3 R7, R7, R15, RZ ;  /* 0x0000000f07077210 */ /* 0x000fc40007ffe0ff */
[----:B------:R-:W-:Y:S01]  /*03f0*/  IADD3 R5, R5, R11, RZ ;  /* 0x0000000b05057210 */ /* 0x000fe20007ffe0ff */
[----:B------:R-:W-:Y:S01]  /*0400*/  IMAD.IADD R37, R3, 0x1, R9 ;  /* 0x0000000103257824 */ /* 0x000fe200078e0209 */
[----:B------:R-:W-:Y:S01]  /*0410*/  LEA R36, P0, R2, c[0x0][0x240], 0x2 ;  /* 0x0000900002247a11 */ /* 0x000fe200078010ff */
[----:B------:R-:W-:Y:S01]  /*0420*/  IMAD R9, R8, c[0x0][0x1a8], RZ ;  /* 0x00006a0008097a24 */ /* 0x000fe200078e02ff */
[----:B------:R-:W-:Y:S01]  /*0430*/  MOV R46, RZ ;  /* 0x000000ff002e7202 */ /* 0x000fe20000000f00 */
[----:B------:R-:W-:Y:S01]  /*0440*/  IMAD R13, R53, c[0x0][0x1e8], RZ ;  /* 0x00007a00350d7a24 */ /* 0x000fe200078e02ff */
[----:B------:R-:W-:Y:S01]  /*0450*/  LEA.HI.X R37, R2, c[0x0][0x244], R37, 0x2, P0 ;  /* 0x0000910002257a11 */ /* 0x000fe200000f1425 */
[----:B------:R-:W-:-:S04]  /*0460*/  IMAD.WIDE.U32 R2, R0, c[0x0][0x1a8], R6 ;  /* 0x00006a0000027a25 */ /* 0x000fc800078e0006 */
[----:B------:R-:W-:Y:S01]  /*0470*/  IMAD R9, R0, c[0x0][0x1ac], R9 ;  /* 0x00006b0000097a24 */ /* 0x000fe200078e0209 */
[----:B0-----:R-:W-:Y:S01]  /*0480*/  SHF.L.U32 R48, R92, 0x4, RZ ;  /* 0x000000045c307819 */ /* 0x001fe200000006ff */
[----:B------:R-:W-:Y:S01]  /*0490*/  IMAD R13, R54, c[0x0][0x1ec], R13 ;  /* 0x00007b00360d7a24 */ /* 0x000fe200078e020d */
[----:B------:R-:W-:Y:S01]  /*04a0*/  LEA R33, P1, R2, c[0x0][0x228], 0x2 ;  /* 0x00008a0002217a11 */ /* 0x000fe200078210ff */
[----:B------:R-:W-:Y:S01]  /*04b0*/  IMAD.WIDE.U32 R4, R54, c[0x0][0x1e8], R4 ;  /* 0x00007a0036047a25 */ /* 0x000fe200078e0004 */
[----:B------:R-:W-:Y:S02]  /*04c0*/  IADD3 R31, R3, R9, RZ ;  /* 0x00000009031f7210 */ /* 0x000fe40007ffe0ff */
[----:B------:R-:W-:Y:S02]  /*04d0*/  LOP3.LUT R49, R92, 0x1f, RZ, 0xc0, !PT ;  /* 0x0000001f5c317812 */ /* 0x000fe400078ec0ff */
[----:B------:R-:W-:Y:S02]  /*04e0*/  IADD3 R35, R5, R13, RZ ;  /* 0x0000000d05237210 */ /* 0x000fe40007ffe0ff */
[----:B------:R-:W-:-:S02]  /*04f0*/  LEA R34, P0, R4, c[0x0][0x248], 0x2 ;  /* 0x0000920004227a11 */ /* 0x000fc400078010ff */
[----:B------:R-:W-:Y:S02]  /*0500*/  LOP3.LUT R48, R48, 0xfffffe00, RZ, 0xc0, !PT ;  /* 0xfffffe0030307812 */ /* 0x000fe400078ec0ff */
[----:B------:R-:W-:Y:S02]  /*0510*/  LEA.HI.X R31, R2, c[0x0][0x22c], R31, 0x2, P1 ;  /* 0x00008b00021f7a11 */ /* 0x000fe400008f141f */
[----:B------:R-:W-:Y:S02]  /*0520*/  LEA.HI.X R35, R4, c[0x0][0x24c], R35, 0x2, P0 ;  /* 0x0000930004237a11 */ /* 0x000fe400000f1423 */
[C---:B------:R-:W-:Y:S02]  /*0530*/  LOP3.LUT R2, R48.reuse, R49, RZ, 0xfc, !PT ;  /* 0x0000003130027212 */ /* 0x040fe400078efcff */
[C-C-:B------:R-:W-:Y:S02]  /*0540*/  LOP3.LUT R45, R48.reuse, 0x20, R49.reuse, 0xfe, !PT ;  /* 0x00000020302d7812 */ /* 0x140fe400078efe31 */
[----:B------:R-:W-:-:S02]  /*0550*/  LOP3.LUT R44, R48, 0x60, R49, 0xfe, !PT ;  /* 0x00000060302c7812 */ /* 0x000fc400078efe31 */
[C-C-:B------:R-:W-:Y:S02]  /*0560*/  LOP3.LUT R43, R48.reuse, 0x80, R49.reuse, 0xfe, !PT ;  /* 0x00000080302b7812 */ /* 0x140fe400078efe31 */
[C-C-:B------:R-:W-:Y:S02]  /*0570*/  LOP3.LUT R42, R48.reuse, 0xa0, R49.reuse, 0xfe, !PT ;  /* 0x000000a0302a7812 */ /* 0x140fe400078efe31 */
[C-C-:B------:R-:W-:Y:S02]  /*0580*/  LOP3.LUT R41, R48.reuse, 0x140, R49.reuse, 0xfe, !PT ;  /* 0x0000014030297812 */ /* 0x140fe400078efe31 */
[C-C-:B------:R-:W-:Y:S02]  /*0590*/  LOP3.LUT R40, R48.reuse, 0x160, R49.reuse, 0xfe, !PT ;  /* 0x0000016030287812 */ /* 0x140fe400078efe31 */
[C-C-:B------:R-:W-:Y:S02]  /*05a0*/  LOP3.LUT R39, R48.reuse, 0x180, R49.reuse, 0xfe, !PT ;  /* 0x0000018030277812 */ /* 0x140fe400078efe31 */
[----:B------:R-:W-:-:S02]  /*05b0*/  LOP3.LUT R38, R48, 0x1a0, R49, 0xfe, !PT ;  /* 0x000001a030267812 */ /* 0x000fc400078efe31 */
[C-C-:B------:R-:W-:Y:S02]  /*05c0*/  LOP3.LUT R32, R48.reuse, 0x1c0, R49.reuse, 0xfe, !PT ;  /* 0x000001c030207812 */ /* 0x140fe400078efe31 */
[----:B-1----:R-:W-:Y:S02]  /*05d0*/  LOP3.LUT R30, R48, 0x1e0, R49, 0xfe, !PT ;  /* 0x000001e0301e7812 */ /* 0x002fe400078efe31 */
.L_x_3573:
[----:B------:R-:W-:Y:S01]  /*05e0*/  BAR.SYNC.DEFER_BLOCKING 0x0 ;  /* 0x0000000000007b1d */ /* 0x000fe20000010000 */
[----:B------:R-:W-:Y:S01]  /*05f0*/  IMAD.MOV.U32 R103, RZ, RZ, -0x400 ;  /* 0xfffffc00ff677424 */ /* 0x000fe200078e00ff */
[--C-:B------:R-:W-:Y:S01]  /*0600*/  LOP3.LUT R76, R48, 0x40, R49.reuse, 0xfe, !PT ;  /* 0x00000040304c7812 */ /* 0x100fe200078efe31 */
[----:B------:R-:W-:Y:S01]  /*0610*/  CS2R R6, SRZ ;  /* 0x0000000000067805 */ /* 0x000fe2000001ff00 */
[----:B------:R-:W-:Y:S01]  /*0620*/  MOV R0, RZ ;  /* 0x000000ff00007202 */ /* 0x000fe20000000f00 */
[----:B------:R-:W-:Y:S01]  /*0630*/  IMAD R103, R46, R103, c[0x0][0x168] ;  /* 0x00005a002e677624 */ /* 0x000fe200078e0267 */
[----:B------:R-:W-:Y:S01]  /*0640*/  LOP3.LUT R78, R48, 0xc0, R49, 0xfe, !PT ;  /* 0x000000c0304e7812 */ /* 0x000fe200078efe31 */
[----:B0-----:R-:W-:Y:S01]  /*0650*/  IMAD.WIDE R4, R2, 0x4, R36 ;  /* 0x0000000402047825 */ /* 0x001fe200078e0224 */
[--C-:B------:R-:W-:Y:S01]  /*0660*/  LOP3.LUT R80, R48, 0xe0, R49.reuse, 0xfe, !PT ;  /* 0x000000e030507812 */ /* 0x100fe200078efe31 */
[----:B------:R-:W-:Y:S01]  /*0670*/  CS2R R8, SRZ ;  /* 0x0000000000087805 */ /* 0x000fe2000001ff00 */
[-C--:B------:R-:W-:Y:S01]  /*0680*/  ISETP.GE.AND P2, PT, R2, R103.reuse, PT ;  /* 0x000000670200720c */ /* 0x080fe20003f46270 */
[----:B------:R-:W-:Y:S01]  /*0690*/  CS2R R10, SRZ ;  /* 0x00000000000a7805 */ /* 0x000fe2000001ff00 */
[-C--:B------:R-:W-:Y:S01]  /*06a0*/  ISETP.GE.AND P1, PT, R45, R103.reuse, PT ;  /* 0x000000672d00720c */ /* 0x080fe20003f26270 */
[----:B------:R-:W-:Y:S01]  /*06b0*/  CS2R R12, SRZ ;  /* 0x00000000000c7805 */ /* 0x000fe2000001ff00 */
[-C--:B------:R-:W-:Y:S01]  /*06c0*/  ISETP.GE.AND P0, PT, R76, R103.reuse, PT ;  /* 0x000000674c00720c */ /* 0x080fe20003f06270 */
[----:B------:R-:W-:Y:S01]  /*06d0*/  HFMA2.MMA R55, -RZ, RZ, 0, 0 ;  /* 0x00000000ff377435 */ /* 0x000fe200000001ff */
[----:B------:R-:W-:Y:S01]  /*06e0*/  ISETP.GE.AND P4, PT, R44, R103, PT ;  /* 0x000000672c00720c */ /* 0x000fe20003f86270 */
[----:B------:R-:W-:Y:S01]  /*06f0*/  CS2R R56, SRZ ;  /* 0x0000000000387805 */ /* 0x000fe2000001ff00 */
[----:B------:R-:W-:-:S02]  /*0700*/  LOP3.LUT R82, R48, 0x100, R49, 0xfe, !PT ;  /* 0x0000010030527812 */ /* 0x000fc400078efe31 */
[-C--:B------:R-:W-:Y:S02]  /*0710*/  ISETP.GE.AND P6, PT, R43, R103.reuse, PT ;  /* 0x000000672b00720c */ /* 0x080fe40003fc6270 */
[-C--:B------:R-:W-:Y:S02]  /*0720*/  ISETP.GE.AND P5, PT, R42, R103.reuse, PT ;  /* 0x000000672a00720c */ /* 0x080fe40003fa6270 */
[-C--:B------:R-:W-:Y:S01]  /*0730*/  ISETP.GE.AND P3, PT, R78, R103.reuse, PT ;  /* 0x000000674e00720c */ /* 0x080fe20003f66270 */
[----:B------:R0:W2:Y:S01]  /*0740*/  @!P2 LDG.E R0, [R4.64] ;  /* 0x000000040400a981 */ /* 0x0000a2000c1e1900 */
[-C--:B------:R-:W-:Y:S02]  /*0750*/  ISETP.GE.AND P2, PT, R80, R103.reuse, PT ;  /* 0x000000675000720c */ /* 0x080fe40003f46270 */
[----:B------:R-:W-:Y:S01]  /*0760*/  LOP3.LUT R84, R48, 0x120, R49, 0xfe, !PT ;  /* 0x0000012030547812 */ /* 0x000fe200078efe31 */
[----:B------:R0:W3:Y:S01]  /*0770*/  @!P1 LDG.E R7, [R4.64+0x80] ;  /* 0x0000800404079981 */ /* 0x0000e2000c1e1900 */
        /* <DEDUP_REMOVED lines=58> */
[----:B------:R-:W-:Y:S01]  /*0b20*/  CS2R R62, SRZ ;  /* 0x00000000003e7805 */ /* 0x000fe2000001ff00 */
[----:B------:R-:W-:Y:S01]  /*0b30*/  IMAD.WIDE R4, R2, 0x4, R34 ;  /* 0x0000000402047825 */ /* 0x000fe200078e0222 */
[-C--:B------:R-:W-:Y:S02]  /*0b40*/  ISETP.GE.AND P0, PT, R76, R103.reuse, PT ;  /* 0x000000674c00720c */ /* 0x080fe40003f06270 */
[-C--:B------:R-:W-:Y:S02]  /*0b50*/  ISETP.GE.AND P4, PT, R44, R103.reuse, PT ;  /* 0x000000672c00720c */ /* 0x080fe40003f86270 */
[----:B------:R-:W-:-:S02]  /*0b60*/  ISETP.GE.AND P6, PT, R43, R103, PT ;  /* 0x000000672b00720c */ /* 0x000fc40003fc6270 */
[-C--:B------:R-:W-:Y:S02]  /*0b70*/  ISETP.GE.AND P5, PT, R42, R103.reuse, PT ;  /* 0x000000672a00720c */ /* 0x080fe40003fa6270 */
[----:B------:R-:W-:Y:S01]  /*0b80*/  ISETP.GE.AND P3, PT, R78, R103, PT ;  /* 0x000000674e00720c */ /* 0x000fe20003f66270 */
[----:B------:R-:W-:Y:S01]  /*0b90*/  IMAD.MOV.U32 R65, RZ, RZ, RZ ;  /* 0x000000ffff417224 */ /* 0x000fe200078e00ff */
[----:B------:R-:W-:Y:S01]  /*0ba0*/  HFMA2.MMA R69, -RZ, RZ, 0, 0 ;  /* 0x00000000ff457435 */ /* 0x000fe200000001ff */
[----:B------:R-:W-:Y:S01]  /*0bb0*/  MOV R67, RZ ;  /* 0x000000ff00437202 */ /* 0x000fe20000000f00 */
[----:B--2---:R0:W-:Y:S04]  /*0bc0*/  STS [R29.X4], R0 ;  /* 0x000000001d007388 */ /* 0x0041e80000004800 */
[----:B---3--:R-:W-:Y:S04]  /*0bd0*/  STS [R28.X4+0x80], R7 ;  /* 0x000080071c007388 */ /* 0x008fe80000004800 */
[----:B----4-:R1:W-:Y:S04]  /*0be0*/  STS [R27.X4+0x100], R6 ;  /* 0x000100061b007388 */ /* 0x0103e80000004800 */
[----:B------:R-:W-:Y:S04]  /*0bf0*/  STS [R26.X4+0x180], R9 ;  /* 0x000180091a007388 */ /* 0x000fe80000004800 */
[----:B------:R-:W-:Y:S01]  /*0c00*/  STS [R25.X4+0x200], R8 ;  /* 0x0002000819007388 */ /* 0x000fe20000004800 */
[----:B0-----:R-:W-:-:S03]  /*0c10*/  LEA R0, R47, R48, 0x4 ;  /* 0x000000302f007211 */ /* 0x001fc600078e20ff */
[----:B------:R-:W-:Y:S04]  /*0c20*/  STS [R24.X4+0x280], R11 ;  /* 0x0002800b18007388 */ /* 0x000fe80000004800 */
[----:B------:R-:W-:Y:S04]  /*0c30*/  STS [R23.X4+0x300], R10 ;  /* 0x0003000a17007388 */ /* 0x000fe80000004800 */
[----:B------:R-:W-:Y:S04]  /*0c40*/  STS [R22.X4+0x380], R13 ;  /* 0x0003800d16007388 */ /* 0x000fe80000004800 */
[----:B------:R-:W-:Y:S01]  /*0c50*/  STS [R21.X4+0x400], R12 ;  /* 0x0004000c15007388 */ /* 0x000fe20000004800 */
[----:B------:R-:W-:-:S03]  /*0c60*/  LEA.HI.SX32 R0, R0, R0, 0x1b ;  /* 0x0000000000007211 */ /* 0x000fc600078fdaff */
        /* <DEDUP_REMOVED lines=25> */
[----:B-1----:R-:W-:Y:S01]  /*0e00*/  IMAD.MOV.U32 R6, RZ, RZ, RZ ;  /* 0x000000ffff067224 */ /* 0x002fe200078e00ff */
[----:B0-----:R-:W-:Y:S01]  /*0e10*/  HFMA2.MMA R55, -RZ, RZ, 0, 0 ;  /* 0x00000000ff377435 */ /* 0x001fe200000001ff */
[----:B------:R-:W-:Y:S01]  /*0e20*/  MOV R8, RZ ;  /* 0x000000ff00087202 */ /* 0x000fe20000000f00 */
[----:B------:R-:W-:Y:S01]  /*0e30*/  HFMA2.MMA R12, -RZ, RZ, 0, 0 ;  /* 0x00000000ff0c7435 */ /* 0x000fe200000001ff */
[----:B------:R-:W-:Y:S01]  /*0e40*/  MOV R10, RZ ;  /* 0x000000ff000a7202 */ /* 0x000fe20000000f00 */
[----:B--2---:R-:W-:Y:S01]  /*0e50*/  CS2R R56, SRZ ;  /* 0x0000000000387805 */ /* 0x004fe2000001ff00 */
[----:B---3--:R-:W-:Y:S01]  /*0e60*/  CS2R R58, SRZ ;  /* 0x00000000003a7805 */ /* 0x008fe2000001ff00 */
        /* <DEDUP_REMOVED lines=18> */
[----:B----4-:R-:W-:Y:S02]  /*0f90*/  CS2R R60, SRZ ;  /* 0x00000000003c7805 */ /* 0x010fe4000001ff00 */
        /* <DEDUP_REMOVED lines=90> */
.L_x_3533:
[----:B------:R-:W-:Y:S05]  /*1540*/  BSYNC B0 ;  /* 0x0000000000007941 */ /* 0x000fea0003800000 */
.L_x_3532:
        /* <DEDUP_REMOVED lines=37> */
.L_x_3535:
[----:B------:R-:W-:Y:S05]  /*17a0*/  BSYNC B0 ;  /* 0x0000000000007941 */ /* 0x000fea0003800000 */
.L_x_3534:
        /* <DEDUP_REMOVED lines=35> */
.L_x_3537:
[----:B------:R-:W-:Y:S05]  /*19e0*/  BSYNC B0 ;  /* 0x0000000000007941 */ /* 0x000fea0003800000 */
.L_x_3536:
[----:B------:R-:W-:Y:S01]  /*19f0*/  ISETP.EQ.OR P2, PT, RZ, UR6, P2 ;  /* 0x00000006ff007c0c */ /* 0x000fe20009742670 */
[----:B------:R-:W-:Y:S01]  /*1a00*/  BSSY B0, `(.L_x_3538) ;  /* 0x0000024000007945 */ /* 0x000fe20003800000 */
[----:B------:R-:W-:Y:S01]  /*1a10*/  FSETP.GTU.FTZ.AND P3, PT, R64, 20, PT ;  /* 0x41a000004000780b */ /* 0x000fe20003f7c000 */
[----:B------:R-:W-:Y:S01]  /*1a20*/  FADD.FTZ R65, R8, R51 ;  /* 0x0000003308417221 */ /* 0x000fe20000010000 */
        /* <DEDUP_REMOVED lines=33> */
.L_x_3539:
[----:B------:R-:W-:Y:S05]  /*1c40*/  BSYNC B0 ;  /* 0x0000000000007941 */ /* 0x000fea0003800000 */
.L_x_3538:
        /* <DEDUP_REMOVED lines=35> */
.L_x_3541:
[----:B------:R-:W-:Y:S05]  /*1e80*/  BSYNC B0 ;  /* 0x0000000000007941 */ /* 0x000fea0003800000 */
.L_x_3540:
        /* <DEDUP_REMOVED lines=37> */
.L_x_3543:
[----:B------:R-:W-:Y:S05]  /*20e0*/  BSYNC B0 ;  /* 0x0000000000007941 */ /* 0x000fea0003800000 */
.L_x_3542:
        /* <DEDUP_REMOVED lines=35> */
.L_x_3545:
[----:B------:R-:W-:Y:S05]  /*2320*/  BSYNC B0 ;  /* 0x0000000000007941 */ /* 0x000fea0003800000 */
.L_x_3544:
        /* <DEDUP_REMOVED lines=37> */
.L_x_3547:
[----:B------:R-:W-:Y:S05]  /*2580*/  BSYNC B0 ;  /* 0x0000000000007941 */ /* 0x000fea0003800000 */
.L_x_3546:
[----:B------:R-:W-:Y:S01]  /*2590*/  BSSY B0, `(.L_x_3548) ;  /* 0x0000023000007945 */ /* 0x000fe20003800000 */
[----:B------:R-:W-:Y:S01]  /*25a0*/  FSETP.GTU.FTZ.AND P5, PT, R69, 20, PT ;  /* 0x41a000004500780b */ /* 0x000fe20003fbc000 */
[----:B------:R-:W-:Y:S01]  /*25b0*/  FADD.FTZ R70, R70, R51 ;  /* 0x0000003346467221 */ /* 0x000fe20000010000 */
        /* <DEDUP_REMOVED lines=32> */
.L_x_3549:
[----:B------:R-:W-:Y:S05]  /*27c0*/  BSYNC B0 ;  /* 0x0000000000007941 */ /* 0x000fea0003800000 */
.L_x_3548:
        /* <DEDUP_REMOVED lines=42> */
.L_x_3551:
[----:B------:R-:W-:Y:S05]  /*2a70*/  BSYNC B0 ;  /* 0x0000000000007941 */ /* 0x000fea0003800000 */
.L_x_3550:
        /* <DEDUP_REMOVED lines=33> */
.L_x_3553:
[----:B------:R-:W-:Y:S05]  /*2c90*/  BSYNC B0 ;  /* 0x0000000000007941 */ /* 0x000fea0003800000 */
.L_x_3552:
        /* <DEDUP_REMOVED lines=33> */
.L_x_3555:
[----:B------:R-:W-:Y:S05]  /*2eb0*/  BSYNC B0 ;  /* 0x0000000000007941 */ /* 0x000fea0003800000 */
.L_x_3554:
        /* <DEDUP_REMOVED lines=33> */
.L_x_3557:
[----:B------:R-:W-:Y:S05]  /*30d0*/  BSYNC B0 ;  /* 0x0000000000007941 */ /* 0x000fea0003800000 */
.L_x_3556:
        /* <DEDUP_REMOVED lines=33> */
.L_x_3559:
[----:B------:R-:W-:Y:S05]  /*32f0*/  BSYNC B0 ;  /* 0x0000000000007941 */ /* 0x000fea0003800000 */
.L_x_3558:
        /* <DEDUP_REMOVED lines=33> */
.L_x_3561:
[----:B------:R-:W-:Y:S05]  /*3510*/  BSYNC B0 ;  /* 0x0000000000007941 */ /* 0x000fea0003800000 */
.L_x_3560:
        /* <DEDUP_REMOVED lines=33> */
.L_x_3563:
[----:B------:R-:W-:Y:S05]  /*3730*/  BSYNC B0 ;  /* 0x0000000000007941 */ /* 0x000fea0003800000 */
.L_x_3562:
        /* <DEDUP_REMOVED lines=20> */
[----:B------:R-:W-:Y:S01]  /*3880*/  MOV R111, RZ ;  /* 0x000000ff006f7202 */ /* 0x000fe20000000f00 */
        /* <DEDUP_REMOVED lines=15> */
.L_x_3569:
[----:B------:R-:W-:Y:S01]  /*3980*/  IMAD R3, R53, c[0x0][0x180], RZ ;  /* 0x0000600035037a24 */ /* 0x000fe200078e02ff */
[----:B------:R-:W-:Y:S01]  /*3990*/  SHF.R.S32.HI R12, RZ, 0x1f, R111 ;  /* 0x0000001fff0c7819 */ /* 0x000fe2000001146f */
[----:B------:R-:W-:Y:S01]  /*39a0*/  IMAD.WIDE.U32 R4, R54, c[0x0][0x180], RZ ;  /* 0x0000600036047a25 */ /* 0x000fe200078e00ff */
[----:B------:R-:W-:-:S03]  /*39b0*/  MOV R103, 0xfffffc00 ;  /* 0xfffffc0000677802 */ /* 0x000fc60000000f00 */
[----:B------:R-:W-:Y:S02]  /*39c0*/  IMAD R3, R54, c[0x0][0x184], R3 ;  /* 0x0000610036037a24 */ /* 0x000fe400078e0203 */
[C---:B------:R-:W-:Y:S02]  /*39d0*/  IMAD R6, R12.reuse, c[0x0][0x188], RZ ;  /* 0x000062000c067a24 */ /* 0x040fe400078e02ff */
[----:B0-----:R-:W-:Y:S01]  /*39e0*/  IMAD R10, R12, c[0x0][0x1a0], RZ ;  /* 0x000068000c0a7a24 */ /* 0x001fe200078e02ff */
[----:B------:R-:W-:Y:S01]  /*39f0*/  IADD3 R5, R5, R3, RZ ;  /* 0x0000000305057210 */ /* 0x000fe20007ffe0ff */
[----:B------:R-:W-:Y:S01]  /*3a00*/  IMAD R11, R111, c[0x0][0x18c], R6 ;  /* 0x000063006f0b7a24 */ /* 0x000fe200078e0206 */
[----:B------:R-:W-:-:S03]  /*3a10*/  SHF.R.S32.HI R3, RZ, 0x1f, R2 ;  /* 0x0000001fff037819 */ /* 0x000fc60000011402 */
[----:B------:R-:W-:-:S04]  /*3a20*/  IMAD.WIDE.U32 R6, R111, c[0x0][0x188], R4 ;  /* 0x000062006f067a25 */ /* 0x000fc800078e0004 */
[----:B------:R-:W-:-:S04]  /*3a30*/  IMAD.WIDE.U32 R8, R111, c[0x0][0x1a0], R2 ;  /* 0x000068006f087a25 */ /* 0x000fc800078e0002 */
[----:B------:R-:W-:Y:S01]  /*3a40*/  IMAD R5, R111, c[0x0][0x1a4], R10 ;  /* 0x000069006f057a24 */ /* 0x000fe200078e020a */
[----:B------:R-:W-:Y:S01]  /*3a50*/  LEA R4, P1, R8, R33, 0x2 ;  /* 0x0000002108047211 */ /* 0x000fe200078210ff */
[----:B------:R-:W-:Y:S01]  /*3a60*/  IMAD R103, R46, R103, c[0x0][0x168] ;  /* 0x00005a002e677624 */ /* 0x000fe200078e0267 */
[----:B------:R-:W-:Y:S01]  /*3a70*/  LEA R10, P0, R6, c[0x0][0x220], 0x2 ;  /* 0x00008800060a7a11 */ /* 0x000fe200078010ff */
[----:B------:R-:W-:Y:S01]  /*3a80*/  IMAD.IADD R7, R7, 0x1, R11 ;  /* 0x0000000107077824 */ /* 0x000fe200078e020b */
[----:B------:R-:W-:Y:S02]  /*3a90*/  IADD3 R5, R9, R5, RZ ;  /* 0x0000000509057210 */ /* 0x000fe40007ffe0ff */
[----:B------:R-:W-:Y:S02]  /*3aa0*/  ISETP.GE.AND P2, PT, R2, R103, PT ;  /* 0x000000670200720c */ /* 0x000fe40003f46270 */
[----:B------:R-:W-:Y:S02]  /*3ab0*/  LEA.HI.X R5, R8, R31, R5, 0x2, P1 ;  /* 0x0000001f08057211 */ /* 0x000fe400008f1405 */
[----:B------:R-:W-:-:S02]  /*3ac0*/  ISETP.GE.AND P1, PT, R45, R103, PT ;  /* 0x000000672d00720c */ /* 0x000fc40003f26270 */
[----:B------:R-:W-:Y:S02]  /*3ad0*/  LOP3.LUT R76, R48, 0x40, R49, 0xfe, !PT ;  /* 0x00000040304c7812 */ /* 0x000fe400078efe31 */
[----:B------:R-:W-:Y:S02]  /*3ae0*/  LEA.HI.X R11, R6, c[0x0][0x224], R7, 0x2, P0 ;  /* 0x00008900060b7a11 */ /* 0x000fe400000f1407 */
[----:B------:R-:W-:Y:S01]  /*3af0*/  CS2R R6, SRZ ;  /* 0x0000000000067805 */ /* 0x000fe2000001ff00 */
[--C-:B------:R-:W-:Y:S02]  /*3b00*/  LOP3.LUT R78, R48, 0xc0, R49.reuse, 0xfe, !PT ;  /* 0x000000c0304e7812 */ /* 0x100fe400078efe31 */
[-C--:B------:R-:W-:Y:S02]  /*3b10*/  ISETP.GE.AND P0, PT, R76, R103.reuse, PT ;  /* 0x000000674c00720c */ /* 0x080fe40003f06270 */
[----:B------:R-:W-:Y:S01]  /*3b20*/  LOP3.LUT R80, R48, 0xe0, R49, 0xfe, !PT ;  /* 0x000000e030507812 */ /* 0x000fe200078efe31 */
[----:B------:R-:W2:Y:S01]  /*3b30*/  @!P2 LDG.E R6, [R4.64] ;  /* 0x000000040406a981 */ /* 0x000ea2000c1e1900 */
[----:B------:R-:W-:-:S02]  /*3b40*/  ISETP.GE.AND P4, PT, R44, R103, PT ;  /* 0x000000672c00720c */ /* 0x000fc40003f86270 */
[--C-:B------:R-:W-:Y:S01]  /*3b50*/  LOP3.LUT R82, R48, 0x100, R49.reuse, 0xfe, !PT ;  /* 0x0000010030527812 */ /* 0x100fe200078efe31 */
[----:B------:R-:W-:Y:S01]  /*3b60*/  HFMA2.MMA R92, -RZ, RZ, 0, 0 ;  /* 0x00000000ff5c7435 */ /* 0x000fe200000001ff */
[-C--:B------:R-:W-:Y:S01]  /*3b70*/  ISETP.GE.AND P6, PT, R43, R103.reuse, PT ;  /* 0x000000672b00720c */ /* 0x080fe20003fc6270 */
[----:B------:R-:W3:Y:S01]  /*3b80*/  @!P1 LDG.E R7, [R4.64+0x80] ;  /* 0x0000800404079981 */ /* 0x000ee2000c1e1900 */
[-C--:B------:R-:W-:Y:S02]  /*3b90*/  ISETP.GE.AND P5, PT, R42, R103.reuse, PT ;  /* 0x000000672a00720c */ /* 0x080fe40003fa6270 */
[-C--:B------:R-:W-:Y:S01]  /*3ba0*/  ISETP.GE.AND P3, PT, R78, R103.reuse, PT ;  /* 0x000000674e00720c */ /* 0x080fe20003f66270 */
[----:B------:R-:W-:Y:S01]  /*3bb0*/  CS2R R8, SRZ ;  /* 0x0000000000087805 */ /* 0x000fe2000001ff00 */
[-C--:B------:R-:W-:Y:S01]  /*3bc0*/  ISETP.GE.AND P2, PT, R80, R103.reuse, PT ;  /* 0x000000675000720c */ /* 0x080fe20003f46270 */
[----:B------:R0:W4:Y:S01]  /*3bd0*/  LDG.E R118, [R10.64] ;  /* 0x000000040a767981 */ /* 0x000122000c1e1900 */
[-C--:B------:R-:W-:Y:S01]  /*3be0*/  ISETP.GE.AND P1, PT, R82, R103.reuse, PT ;  /* 0x000000675200720c */ /* 0x080fe20003f26270 */
[----:B------:R-:W-:Y:S01]  /*3bf0*/  IMAD.MOV.U32 R110, RZ, RZ, RZ ;  /* 0x000000ffff6e7224 */ /* 0x000fe200078e00ff */
[----:B------:R-:W-:Y:S01]  /*3c00*/  MOV R13, RZ ;  /* 0x000000ff000d7202 */ /* 0x000fe20000000f00 */
[----:B------:R-:W4:Y:S01]  /*3c10*/  @!P0 LDG.E R8, [R4.64+0x100] ;  /* 0x0001000404088981 */ /* 0x000f22000c1e1900 */
[----:B------:R-:W-:Y:S01]  /*3c20*/  LOP3.LUT R84, R48, 0x120, R49, 0xfe, !PT ;  /* 0x0000012030547812 */ /* 0x000fe200078efe31 */
[----:B------:R-:W-:Y:S01]  /*3c30*/  CS2R R112, SRZ ;  /* 0x0000000000707805 */ /* 0x000fe2000001ff00 */
[----:B------:R-:W-:Y:S01]  /*3c40*/  CS2R R114, SRZ ;  /* 0x0000000000727805 */ /* 0x000fe2000001ff00 */
[----:B------:R-:W4:Y:S01]  /*3c50*/  @!P4 LDG.E R9, [R4.64+0x180] ;  /* 0x000180040409c981 */ /* 0x000f22000c1e1900 */
[----:B0-----:R-:W-:Y:S01]  /*3c60*/  CS2R R10, SRZ ;  /* 0x00000000000a7805 */ /* 0x001fe2000001ff00 */
[----:B------:R-:W-:-:S02]  /*3c70*/  ISETP.GE.AND P0, PT, R84, R103, PT ;  /* 0x000000675400720c */ /* 0x000fc40003f06270 */
[----:B------:R-:W4:Y:S01]  /*3c80*/  @!P6 LDG.E R92, [R4.64+0x200] ;  /* 0x00020004045ce981 */ /* 0x000f22000c1e1900 */
[-C--:B------:R-:W-:Y:S02]  /*3c90*/  ISETP.GE.AND P4, PT, R41, R103.reuse, PT ;  /* 0x000000672900720c */ /* 0x080fe40003f86270 */
[-C--:B------:R-:W-:Y:S01]  /*3ca0*/  ISETP.GE.AND P6, PT, R40, R103.reuse, PT ;  /* 0x000000672800720c */ /* 0x080fe20003fc6270 */
        /* <DEDUP_REMOVED lines=8> */
[----:B------:R-:W-:Y:S01]  /*3d30*/  HFMA2.MMA R119, -RZ, RZ, 0, 0 ;  /* 0x00000000ff777435 */ /* 0x000fe200000001ff */
[----:B------:R-:W-:Y:S01]  /*3d40*/  CS2R R116, SRZ ;  /* 0x0000000000747805 */ /* 0x000fe2000001ff00 */
[----:B------:R-:W4:Y:S04]  /*3d50*/  @!P0 LDG.E R113, [R4.64+0x480] ;  /* 0x0004800404718981 */ /* 0x000f28000c1e1900 */
[----:B------:R-:W4:Y:S04]  /*3d60*/  @!P4 LDG.E R112, [R4.64+0x500] ;  /* 0x000500040470c981 */ /* 0x000f28000c1e1900 */
[----:B------:R-:W4:Y:S04]  /*3d70*/  @!P6 LDG.E R115, [R4.64+0x580] ;  /* 0x000580040473e981 */ /* 0x000f28000c1e1900 */
[----:B------:R-:W4:Y:S04]  /*3d80*/  @!P5 LDG.E R114, [R4.64+0x600] ;  /* 0x000600040472d981 */ /* 0x000f28000c1e1900 */
[----:B------:R-:W4:Y:S04]  /*3d90*/  @!P3 LDG.E R117, [R4.64+0x680] ;  /* 0x000680040475b981 */ /* 0x000f28000c1e1900 */
[----:B------:R-:W4:Y:S04]  /*3da0*/  @!P2 LDG.E R116, [R4.64+0x700] ;  /* 0x000700040474a981 */ /* 0x000f28000c1e1900 */
[----:B------:R-:W4:Y:S01]  /*3db0*/  @!P1 LDG.E R119, [R4.64+0x780] ;  /* 0x0007800404779981 */ /* 0x000f22000c1e1900 */
[----:B------:R-:W-:-:S03]  /*3dc0*/  IMAD R12, R12, c[0x0][0x1c0], RZ ;  /* 0x000070000c0c7a24 */ /* 0x000fc600078e02ff */
[----:B--2---:R-:W-:Y:S04]  /*3dd0*/  STS [R29.X4], R6 ;  /* 0x000000061d007388 */ /* 0x004fe80000004800 */
[----:B---3--:R-:W-:Y:S04]  /*3de0*/  STS [R28.X4+0x80], R7 ;  /* 0x000080071c007388 */ /* 0x008fe80000004800 */
[----:B----4-:R-:W-:Y:S04]  /*3df0*/  STS [R27.X4+0x100], R8 ;  /* 0x000100081b007388 */ /* 0x010fe80000004800 */
        /* <DEDUP_REMOVED lines=10> */
[----:B0-----:R-:W0:Y:S04]  /*3ea0*/  S2R R92, SR_TID.X ;  /* 0x00000000005c7919 */ /* 0x001e280000002100 */
[----:B------:R-:W-:Y:S04]  /*3eb0*/  STS [R16.X4+0x680], R117 ;  /* 0x0006807510007388 */ /* 0x000fe80000004800 */
[----:B------:R0:W-:Y:S04]  /*3ec0*/  STS [R15.X4+0x700], R116 ;  /* 0x000700740f007388 */ /* 0x0001e80000004800 */
[----:B------:R-:W-:Y:S01]  /*3ed0*/  STS [R14.X4+0x780], R119 ;  /* 0x000780770e007388 */ /* 0x000fe20000004800 */
[----:B------:R-:W-:-:S06]  /*3ee0*/  NOP ;  /* 0x0000000000007918 */ /* 0x000fcc0000000000 */
[----:B------:R-:W4:Y:S04]  /*3ef0*/  LDS R7, [R0.X4] ;  /* 0x0000000000077984 */ /* 0x000f280000004800 */
[----:B------:R-:W4:Y:S04]  /*3f00*/  LDS R13, [R0.X4+0x8] ;  /* 0x00000800000d7984 */ /* 0x000f280000004800 */
[----:B------:R-:W4:Y:S04]  /*3f10*/  LDS R9, [R0.X4+0x4] ;  /* 0x0000040000097984 */ /* 0x000f280000004800 */
[----:B------:R-:W4:Y:S04]  /*3f20*/  LDS R113, [R0.X4+0xc] ;  /* 0x00000c0000717984 */ /* 0x000f280000004800 */
[----:B------:R-:W4:Y:S01]  /*3f30*/  LDS R115, [R0.X4+0x10] ;  /* 0x0000100000737984 */ /* 0x000f220000004800 */
[----:B------:R-:W-:-:S03]  /*3f40*/  FMUL.FTZ R4, R118, 1.4426950216293334961 ;  /* 0x3fb8aa3b76047820 */ /* 0x000fc60000410000 */
[----:B------:R-:W4:Y:S01]  /*3f50*/  LDS R117, [R0.X4+0x14] ;  /* 0x0000140000757984 */ /* 0x000f220000004800 */
[----:B0-----:R-:W-:-:S03]  /*3f60*/  SHF.L.U32 R6, R92, 0x4, RZ ;  /* 0x000000045c067819 */ /* 0x001fc600000006ff */
[----:B------:R-:W0:Y:S01]  /*3f70*/  LDS R126, [R0.X4+0x1c] ;  /* 0x00001c00007e7984 */ /* 0x000e220000004800 */
[----:B------:R-:W-:Y:S01]  /*3f80*/  FMUL.FTZ R8, R4, R56 ;  /* 0x0000003804087220 */ /* 0x000fe20000410000 */
[----:B-1----:R-:W-:Y:S01]  /*3f90*/  IADD3 R110, R6, 0x2, RZ ;  /* 0x00000002066e7810 */ /* 0x002fe20007ffe0ff */
[----:B------:R-:W-:Y:S01]  /*3fa0*/  FMUL.FTZ R5, R4, R55 ;  /* 0x0000003704057220 */ /* 0x000fe20000410000 */
[----:B--2---:R-:W-:Y:S01]  /*3fb0*/  IADD3 R10, R6, 0x1, RZ ;  /* 0x00000001060a7810 */ /* 0x004fe20007ffe0ff */
[----:B------:R-:W-:Y:S01]  /*3fc0*/  FMUL.FTZ R11, R4, R57 ;  /* 0x00000039040b7220 */ /* 0x000fe20000410000 */
[-C--:B------:R-:W-:Y:S01]  /*3fd0*/  ISETP.GE.U32.AND P0, PT, R110, R103.reuse, PT ;  /* 0x000000676e00720c */ /* 0x080fe20003f06070 */
[----:B------:R-:W1:Y:S01]  /*3fe0*/  MUFU.EX2 R8, R8 ;  /* 0x0000000800087308 */ /* 0x000e620000000800 */
[----:B------:R-:W2:Y:S01]  /*3ff0*/  LDS R129, [R0.X4+0x18] ;  /* 0x0000180000817984 */ /* 0x000ea20000004800 */
[----:B------:R-:W-:Y:S01]  /*4000*/  IADD3 R110, R6, 0x4, RZ ;  /* 0x00000004066e7810 */ /* 0x000fe20007ffe0ff */
[----:B---3--:R-:W-:Y:S01]  /*4010*/  FMUL.FTZ R112, R4, R58 ;  /* 0x0000003a04707220 */ /* 0x008fe20000410000 */
[----:B------:R-:W-:Y:S01]  /*4020*/  ISETP.GE.U32.AND P1, PT, R10, R103, PT ;  /* 0x000000670a00720c */ /* 0x000fe20003f26070 */
[----:B------:R-:W3:Y:S01]  /*4030*/  LDS R135, [R0.X4+0x20] ;  /* 0x0000200000877984 */ /* 0x000ee20000004800 */
[----:B------:R-:W-:-:S02]  /*4040*/  IADD3 R10, R6, 0x3, RZ ;  /* 0x00000003060a7810 */ /* 0x000fc40007ffe0ff */
[----:B------:R-:W0:Y:S01]  /*4050*/  MUFU.EX2 R5, R5 ;  /* 0x0000000500057308 */ /* 0x000e220000000800 */
[----:B------:R-:W-:Y:S01]  /*4060*/  ISETP.GE.U32.AND P6, PT, R110, R103, PT ;  /* 0x000000676e00720c */ /* 0x000fe20003fc6070 */
[----:B----4-:R-:W-:Y:S01]  /*4070*/  FMUL.FTZ R114, R4, R59 ;  /* 0x0000003b04727220 */ /* 0x010fe20000410000 */
[----:B------:R-:W-:Y:S01]  /*4080*/  IADD3 R110, R6, 0x6, RZ ;  /* 0x00000006066e7810 */ /* 0x000fe20007ffe0ff */
[----:B------:R-:W4:Y:S04]  /*4090*/  LDS R139, [R0.X4+0x24] ;  /* 0x00002400008b7984 */ /* 0x000f280000004800 */
[----:B------:R-:W0:Y:S01]  /*40a0*/  MUFU.EX2 R11, R11 ;  /* 0x0000000b000b7308 */ /* 0x000e220000000800 */
[-C--:B------:R-:W-:Y:S01]  /*40b0*/  ISETP.GE.U32.AND P4, PT, R10, R103.reuse, PT ;  /* 0x000000670a00720c */ /* 0x080fe20003f86070 */
[----:B------:R-:W-:Y:S01]  /*40c0*/  FMUL.FTZ R10, R4, R60 ;  /* 0x0000003c040a7220 */ /* 0x000fe20000410000 */
[----:B------:R-:W-:Y:S01]  /*40d0*/  IADD3 R116, R6, 0x5, RZ ;  /* 0x0000000506747810 */ /* 0x000fe20007ffe0ff */
[----:B------:R-:W-:Y:S01]  /*40e0*/  LDS R137, [R0.X4+0x30] ;  /* 0x0000300000897984 */ /* 0x000fe20000004800 */
[----:B------:R-:W-:-:S03]  /*40f0*/  ISETP.GE.U32.AND P3, PT, R110, R103, PT ;  /* 0x000000676e00720c */ /* 0x000fc60003f66070 */
[----:B------:R-:W0:Y:S01]  /*4100*/  MUFU.EX2 R112, R112 ;  /* 0x0000007000707308 */ /* 0x000e220000000800 */
[----:B------:R-:W-:Y:S01]  /*4110*/  FMUL.FTZ R110, R4, R61 ;  /* 0x0000003d046e7220 */ /* 0x000fe20000410000 */
[----:B------:R-:W-:Y:S01]  /*4120*/  ISETP.GE.U32.AND P5, PT, R116, R103, PT ;  /* 0x000000677400720c */ /* 0x000fe20003fa6070 */
[----:B------:R-:W-:Y:S01]  /*4130*/  FMUL.FTZ R7, R98, R7 ;  /* 0x0000000762077220 */ /* 0x000fe20000410000 */
[----:B------:R-:W-:Y:S01]  /*4140*/  ISETP.GE.U32.AND P2, PT, R6, R103, PT ;  /* 0x000000670600720c */ /* 0x000fe20003f46070 */
[----:B------:R-:W-:Y:S01]  /*4150*/  FMUL.FTZ R116, R4, R62 ;  /* 0x0000003e04747220 */ /* 0x000fe20000410000 */
[----:B------:R-:W-:Y:S01]  /*4160*/  IADD3 R118, R6, 0x7, RZ ;  /* 0x0000000706767810 */ /* 0x000fe20007ffe0ff */
[----:B------:R-:W-:Y:S01]  /*4170*/  FMUL.FTZ R13, R96, R13 ;  /* 0x0000000d600d7220 */ /* 0x000fe20000410000 */
[----:B------:R-:W2:Y:S01]  /*4180*/  MUFU.EX2 R114, R114 ;  /* 0x0000007200727308 */ /* 0x000ea20000000800 */
[----:B-1----:R-:W-:Y:S01]  /*4190*/  FSEL R122, R8, 1, !P1 ;  /* 0x3f800000087a7808 */ /* 0x002fe20004800000 */
[----:B------:R-:W-:Y:S01]  /*41a0*/  FMUL.FTZ R9, R100, R9 ;  /* 0x0000000964097220 */ /* 0x000fe20000410000 */
[----:B------:R-:W-:-:S02]  /*41b0*/  IADD3 R8, R6, 0x9, RZ ;  /* 0x0000000906087810 */ /* 0x000fc40007ffe0ff */
[----:B------:R-:W-:-:S03]  /*41c0*/  FSEL R124, R7, RZ, !P2 ;  /* 0x000000ff077c7208 */ /* 0x000fc60005000000 */
[----:B------:R-:W1:Y:S01]  /*41d0*/  MUFU.EX2 R10, R10 ;  /* 0x0000000a000a7308 */ /* 0x000e620000000800 */
[----:B0-----:R-:W-:Y:S01]  /*41e0*/  FSEL R127, R5, 1, !P2 ;  /* 0x3f800000057f7808 */ /* 0x001fe20005000000 */
[----:B------:R-:W-:Y:S01]  /*41f0*/  FMUL.FTZ R113, R102, R113 ;  /* 0x0000007166717220 */ /* 0x000fe20000410000 */
[----:B------:R-:W-:Y:S02]  /*4200*/  ISETP.GE.U32.AND P2, PT, R118, R103, PT ;  /* 0x000000677600720c */ /* 0x000fe40003f46070 */
[----:B------:R-:W-:-:S03]  /*4210*/  IADD3 R118, R6, 0x8, RZ ;  /* 0x0000000806767810 */ /* 0x000fc60007ffe0ff */
[----:B------:R-:W0:Y:S01]  /*4220*/  MUFU.EX2 R110, R110 ;  /* 0x0000006e006e7308 */ /* 0x000e220000000800 */
[----:B------:R-:W-:Y:S02]  /*4230*/  FSEL R123, R13, RZ, !P0 ;  /* 0x000000ff0d7b7208 */ /* 0x000fe40004000000 */
[----:B------:R-:W-:Y:S01]  /*4240*/  FSEL R120, R11, 1, !P0 ;  /* 0x3f8000000b787808 */ /* 0x000fe20004000000 */
[----:B------:R-:W-:Y:S01]  /*4250*/  FMUL.FTZ R115, R94, R115 ;  /* 0x000000735e737220 */ /* 0x000fe20000410000 */
[----:B------:R-:W-:Y:S01]  /*4260*/  ISETP.GE.U32.AND P0, PT, R8, R103, PT ;  /* 0x000000670800720c */ /* 0x000fe20003f06070 */
[----:B------:R-:W-:Y:S02]  /*4270*/  FMUL.FTZ R117, R104, R117 ;  /* 0x0000007568757220 */ /* 0x000fe40000410000 */
[----:B------:R2:W0:Y:S01]  /*4280*/  MUFU.EX2 R5, R116 ;  /* 0x0000007400057308 */ /* 0x0004220000000800 */
[----:B------:R-:W-:Y:S01]  /*4290*/  IADD3 R8, R6, 0xa, RZ ;  /* 0x0000000a06087810 */ /* 0x000fe20007ffe0ff */
[----:B------:R-:W-:Y:S01]  /*42a0*/  LDS R13, [R0.X4+0x34] ;  /* 0x00003400000d7984 */ /* 0x000fe20000004800 */
[----:B------:R-:W-:-:S02]  /*42b0*/  FSEL R125, R9, RZ, !P1 ;  /* 0x000000ff097d7208 */ /* 0x000fc40004800000 */
[----:B------:R-:W-:Y:S01]  /*42c0*/  ISETP.GE.U32.AND P1, PT, R118, R103, PT ;  /* 0x000000677600720c */ /* 0x000fe20003f26070 */
[----:B------:R-:W3:Y:S01]  /*42d0*/  LDS R9, [R0.X4+0x28] ;  /* 0x0000280000097984 */ /* 0x000ee20000004800 */
[----:B------:R-:W-:Y:S02]  /*42e0*/  FSEL R121, R113, RZ, !P4 ;  /* 0x000000ff71797208 */ /* 0x000fe40006000000 */
[----:B------:R-:W-:Y:S01]  /*42f0*/  FSEL R118, R112, 1, !P4 ;  /* 0x3f80000070767808 */ /* 0x000fe20006000000 */
[----:B------:R-:W-:Y:S01]  /*4300*/  FMUL.FTZ R7, R4, R63 ;  /* 0x0000003f04077220 */ /* 0x000fe20000410000 */
[----:B------:R-:W-:Y:S01]  /*4310*/  ISETP.GE.U32.AND P4, PT, R8, R103, PT ;  /* 0x000000670800720c */ /* 0x000fe20003f86070 */
[----:B------:R-:W-:Y:S01]  /*4320*/  FMUL.FTZ R141, R127, R122 ;  /* 0x0000007a7f8d7220 */ /* 0x000fe20000410000 */
[----:B------:R-:W-:Y:S01]  /*4330*/  IADD3 R8, R6, 0xb, RZ ;  /* 0x0000000b06087810 */ /* 0x000fe20007ffe0ff */
[----:B------:R-:W-:Y:S01]  /*4340*/  FMUL.FTZ R113, R105, R126 ;  /* 0x0000007e69717220 */ /* 0x000fe20000410000 */
[----:B------:R-:W-:Y:S01]  /*4350*/  FSEL R119, R115, RZ, !P6 ;  /* 0x000000ff73777208 */ /* 0x000fe20007000000 */
[----:B------:R-:W-:Y:S01]  /*4360*/  LDS R11, [R0.X4+0x38] ;  /* 0x00003800000b7984 */ /* 0x000fe20000004800 */
[----:B--2---:R-:W-:-:S02]  /*4370*/  FSEL R116, R114, 1, !P6 ;  /* 0x3f80000072747808 */ /* 0x004fc40007000000 */
[----:B------:R-:W-:Y:S02]  /*4380*/  ISETP.GE.U32.AND P6, PT, R8, R103, PT ;  /* 0x000000670800720c */ /* 0x000fe40003fc6070 */
[----:B-1----:R-:W-:Y:S02]  /*4390*/  FSEL R114, R10, 1, !P5 ;  /* 0x3f8000000a727808 */ /* 0x002fe40006800000 */
[C---:B------:R-:W-:Y:S02]  /*43a0*/  IADD3 R8, R6.reuse, 0xc, RZ ;  /* 0x0000000c06087810 */ /* 0x040fe40007ffe0ff */
[----:B------:R-:W-:Y:S02]  /*43b0*/  IADD3 R10, R6, 0xe, RZ ;  /* 0x0000000e060a7810 */ /* 0x000fe40007ffe0ff */
[----:B0-----:R-:W-:Y:S02]  /*43c0*/  FSEL R112, R110, 1, !P3 ;  /* 0x3f8000006e707808 */ /* 0x001fe40005800000 */
[----:B------:R-:W-:-:S02]  /*43d0*/  FSEL R117, R117, RZ, !P5 ;  /* 0x000000ff75757208 */ /* 0x000fc40006800000 */
[----:B------:R-:W-:Y:S02]  /*43e0*/  FSEL R113, R113, RZ, !P2 ;  /* 0x000000ff71717208 */ /* 0x000fe40005000000 */
[----:B------:R-:W-:Y:S02]  /*43f0*/  FSEL R110, R5, 1, !P2 ;  /* 0x3f800000056e7808 */ /* 0x000fe40005000000 */
[-C--:B------:R-:W-:Y:S02]  /*4400*/  ISETP.GE.U32.AND P5, PT, R8, R103.reuse, PT ;  /* 0x000000670800720c */ /* 0x080fe40003fa6070 */
[----:B------:R-:W-:Y:S02]  /*4410*/  ISETP.GE.U32.AND P2, PT, R10, R103, PT ;  /* 0x000000670a00720c */ /* 0x000fe40003f46070 */
[C---:B------:R-:W-:Y:S02]  /*4420*/  IADD3 R8, R6.reuse, 0xd, RZ ;  /* 0x0000000d06087810 */ /* 0x040fe40007ffe0ff */
[----:B------:R-:W-:-:S02]  /*4430*/  IADD3 R10, R6, 0xf, RZ ;  /* 0x0000000f060a7810 */ /* 0x000fc40007ffe0ff */
[----:B------:R-:W0:Y:S01]  /*4440*/  LDS R6, [R0.X4+0x2c] ;  /* 0x00002c0000067984 */ /* 0x000e220000004800 */
[----:B------:R-:W-:Y:S02]  /*4450*/  FMUL.FTZ R115, R90, R129 ;  /* 0x000000815a737220 */ /* 0x000fe40000410000 */
[----:B------:R-:W-:-:S03]  /*4460*/  FFMA.FTZ R5, R124, R122, R125 ;  /* 0x0000007a7c057223 */ /* 0x000fc6000001007d */
[----:B------:R-:W-:Y:S02]  /*4470*/  FSEL R115, R115, RZ, !P3 ;  /* 0x000000ff73737208 */ /* 0x000fe40005800000 */
[----:B------:R-:W-:Y:S01]  /*4480*/  ISETP.GE.U32.AND P3, PT, R8, R103, PT ;  /* 0x000000670800720c */ /* 0x000fe20003f66070 */
[----:B------:R-:W-:Y:S02]  /*4490*/  FMUL.FTZ R8, R4, R68 ;  /* 0x0000004404087220 */ /* 0x000fe40000410000 */
[----:B---3--:R-:W-:Y:S02]  /*44a0*/  FMUL.FTZ R129, R88, R135 ;  /* 0x0000008758817220 */ /* 0x008fe40000410000 */
[----:B------:R-:W-:Y:S01]  /*44b0*/  FFMA.FTZ R5, R120, R5, R123 ;  /* 0x0000000578057223 */ /* 0x000fe2000001007b */
[----:B------:R1:W-:Y:S01]  /*44c0*/  MUFU.EX2 R135, R8 ;  /* 0x0000000800877308 */ /* 0x0003e20000000800 */
[----:B------:R-:W-:Y:S02]  /*44d0*/  FMUL.FTZ R131, R4, R64 ;  /* 0x0000004004837220 */ /* 0x000fe40000410000 */
[----:B------:R-:W-:-:S02]  /*44e0*/  FMUL.FTZ R141, R120, R141 ;  /* 0x0000008d788d7220 */ /* 0x000fc40000410000 */
[----:B------:R-:W-:-:S03]  /*44f0*/  FFMA.FTZ R138, R118, R5, R121 ;  /* 0x00000005768a7223 */ /* 0x000fc60000010079 */
[----:B------:R-:W2:Y:S01]  /*4500*/  MUFU.EX2 R7, R7 ;  /* 0x0000000700077308 */ /* 0x000ea20000000800 */
[----:B-1----:R-:W1:Y:S01]  /*4510*/  LDS R8, [R0.X4+0x3c] ;  /* 0x00003c0000087984 */ /* 0x002e620000004800 */
[----:B------:R-:W-:Y:S02]  /*4520*/  FMUL.FTZ R132, R4, R65 ;  /* 0x0000004104847220 */ /* 0x000fe40000410000 */
[----:B------:R-:W-:Y:S02]  /*4530*/  FMUL.FTZ R141, R118, R141 ;  /* 0x0000008d768d7220 */ /* 0x000fe40000410000 */
[----:B------:R-:W-:Y:S02]  /*4540*/  FFMA.FTZ R138, R116, R138, R119 ;  /* 0x0000008a748a7223 */ /* 0x000fe40000010077 */
[----:B------:R-:W3:Y:S01]  /*4550*/  MUFU.EX2 R131, R131 ;  /* 0x0000008300837308 */ /* 0x000ee20000000800 */
[----:B------:R-:W-:Y:S02]  /*4560*/  FMUL.FTZ R133, R4, R66 ;  /* 0x0000004204857220 */ /* 0x000fe40000410000 */
[----:B------:R-:W-:-:S02]  /*4570*/  FMUL.FTZ R141, R116, R141 ;  /* 0x0000008d748d7220 */ /* 0x000fc40000410000 */
[----:B------:R-:W-:-:S03]  /*4580*/  FFMA.FTZ R138, R114, R138, R117 ;  /* 0x0000008a728a7223 */ /* 0x000fc60000010075 */
[----:B------:R-:W0:Y:S01]  /*4590*/  MUFU.EX2 R132, R132 ;  /* 0x0000008400847308 */ /* 0x000e220000000800 */
[----:B------:R-:W-:Y:S02]  /*45a0*/  FMUL.FTZ R134, R4, R67 ;  /* 0x0000004304867220 */ /* 0x000fe40000410000 */
[----:B------:R-:W-:Y:S02]  /*45b0*/  FMUL.FTZ R141, R114, R141 ;  /* 0x0000008d728d7220 */ /* 0x000fe40000410000 */
[----:B------:R-:W-:-:S03]  /*45c0*/  FFMA.FTZ R138, R112, R138, R115 ;  /* 0x0000008a708a7223 */ /* 0x000fc60000010073 */
[----:B------:R-:W0:Y:S01]  /*45d0*/  MUFU.EX2 R133, R133 ;  /* 0x0000008500857308 */ /* 0x000e220000000800 */
[----:B----4-:R-:W-:Y:S01]  /*45e0*/  FMUL.FTZ R130, R106, R139 ;  /* 0x0000008b6a827220 */ /* 0x010fe20000410000 */
[----:B------:R-:W-:Y:S01]  /*45f0*/  FSEL R129, R129, RZ, !P1 ;  /* 0x000000ff81817208 */ /* 0x000fe20004800000 */
[----:B------:R-:W-:Y:S01]  /*4600*/  FMUL.FTZ R141, R112, R141 ;  /* 0x0000008d708d7220 */ /* 0x000fe20000410000 */
[----:B--2---:R-:W-:Y:S01]  /*4610*/  FSEL R126, R7, 1, !P1 ;  /* 0x3f800000077e7808 */ /* 0x004fe20004800000 */
[----:B------:R-:W-:-:S03]  /*4620*/  FFMA.FTZ R138, R110, R138, R113 ;  /* 0x0000008a6e8a7223 */ /* 0x000fc60000010071 */
[----:B------:R-:W2:Y:S01]  /*4630*/  MUFU.EX2 R134, R134 ;  /* 0x0000008600867308 */ /* 0x000ea20000000800 */
[----:B------:R-:W-:Y:S01]  /*4640*/  FMUL.FTZ R136, R4, R69 ;  /* 0x0000004504887220 */ /* 0x000fe20000410000 */
[----:B------:R-:W-:Y:S01]  /*4650*/  FSEL R130, R130, RZ, !P0 ;  /* 0x000000ff82827208 */ /* 0x000fe20004000000 */
[----:B------:R-:W-:Y:S01]  /*4660*/  FMUL.FTZ R141, R110, R141 ;  /* 0x0000008d6e8d7220 */ /* 0x000fe20000410000 */
[----:B---3--:R-:W-:Y:S01]  /*4670*/  FSEL R131, R131, 1, !P0 ;  /* 0x3f80000083837808 */ /* 0x008fe20004000000 */
[----:B------:R-:W-:Y:S01]  /*4680*/  FMUL.FTZ R9, R86, R9 ;  /* 0x0000000956097220 */ /* 0x000fe20000410000 */
[----:B------:R-:W-:Y:S01]  /*4690*/  ISETP.GE.U32.AND P1, PT, R10, R103, PT ;  /* 0x000000670a00720c */ /* 0x000fe20003f26070 */
[----:B------:R-:W-:Y:S02]  /*46a0*/  FFMA.FTZ R140, R126, R138, R129 ;  /* 0x0000008a7e8c7223 */ /* 0x000fe40000010081 */
[----:B------:R-:W-:Y:S01]  /*46b0*/  FMUL.FTZ R10, R4, R70 ;  /* 0x00000046040a7220 */ /* 0x000fe20000410000 */
[----:B------:R-:W3:Y:S01]  /*46c0*/  MUFU.EX2 R136, R136 ;  /* 0x0000008800887308 */ /* 0x000ee20000000800 */
[----:B------:R-:W-:Y:S01]  /*46d0*/  FMUL.FTZ R138, R126, R141 ;  /* 0x0000008d7e8a7220 */ /* 0x000fe20000410000 */
[----:B0-----:R-:W-:Y:S01]  /*46e0*/  FSEL R132, R132, 1, !P4 ;  /* 0x3f80000084847808 */ /* 0x001fe20006000000 */
[----:B------:R-:W-:Y:S01]  /*46f0*/  FMUL.FTZ R6, R107, R6 ;  /* 0x000000066b067220 */ /* 0x000fe20000410000 */
[----:B------:R-:W-:Y:S01]  /*4700*/  FSEL R139, R9, RZ, !P4 ;  /* 0x000000ff098b7208 */ /* 0x000fe20006000000 */
[----:B------:R-:W-:Y:S01]  /*4710*/  FFMA.FTZ R140, R131, R140, R130 ;  /* 0x0000008c838c7223 */ /* 0x000fe20000010082 */
[----:B------:R-:W-:Y:S01]  /*4720*/  FSEL R133, R133, 1, !P6 ;  /* 0x3f80000085857808 */ /* 0x000fe20007000000 */
[----:B------:R-:W-:Y:S01]  /*4730*/  FMUL.FTZ R9, R131, R138 ;  /* 0x0000008a83097220 */ /* 0x000fe20000410000 */
[----:B------:R-:W0:Y:S01]  /*4740*/  MUFU.EX2 R10, R10 ;  /* 0x0000000a000a7308 */ /* 0x000e220000000800 */
[----:B------:R-:W-:Y:S01]  /*4750*/  FMUL.FTZ R137, R74, R137 ;  /* 0x000000894a897220 */ /* 0x000fe20000410000 */
[----:B------:R-:W-:Y:S01]  /*4760*/  FSEL R138, R6, RZ, !P6 ;  /* 0x000000ff068a7208 */ /* 0x000fe20007000000 */
[----:B------:R-:W-:Y:S01]  /*4770*/  FFMA.FTZ R140, R132, R140, R139 ;  /* 0x0000008c848c7223 */ /* 0x000fe2000001008b */
[----:B--2---:R-:W-:Y:S01]  /*4780*/  FSEL R134, R134, 1, !P5 ;  /* 0x3f80000086867808 */ /* 0x004fe20006800000 */
[----:B------:R-:W-:Y:S01]  /*4790*/  FMUL.FTZ R13, R108, R13 ;  /* 0x0000000d6c0d7220 */ /* 0x000fe20000410000 */
[----:B------:R-:W-:Y:S01]  /*47a0*/  FSEL R137, R137, RZ, !P5 ;  /* 0x000000ff89897208 */ /* 0x000fe20006800000 */
[----:B------:R-:W-:-:S02]  /*47b0*/  FMUL.FTZ R6, R132, R9 ;  /* 0x0000000984067220 */ /* 0x000fc40000410000 */
[----:B------:R-:W-:Y:S01]  /*47c0*/  FFMA.FTZ R141, R133, R140, R138 ;  /* 0x0000008c858d7223 */ /* 0x000fe2000001008a */
[----:B------:R-:W-:Y:S01]  /*47d0*/  FSEL R135, R135, 1, !P3 ;  /* 0x3f80000087877808 */ /* 0x000fe20005800000 */
[----:B------:R-:W-:Y:S01]  /*47e0*/  FMUL.FTZ R11, R72, R11 ;  /* 0x0000000b480b7220 */ /* 0x000fe20000410000 */
[----:B------:R-:W-:Y:S01]  /*47f0*/  FSEL R140, R13, RZ, !P3 ;  /* 0x000000ff0d8c7208 */ /* 0x000fe20005800000 */
[----:B------:R-:W-:Y:S02]  /*4800*/  FMUL.FTZ R9, R133, R6 ;  /* 0x0000000685097220 */ /* 0x000fe40000410000 */
[----:B------:R-:W-:Y:S01]  /*4810*/  FFMA.FTZ R13, R134, R141, R137 ;  /* 0x0000008d860d7223 */ /* 0x000fe20000010089 */
[----:B---3--:R-:W-:Y:S01]  /*4820*/  FSEL R136, R136, 1, !P2 ;  /* 0x3f80000088887808 */ /* 0x008fe20005000000 */
[----:B-1----:R-:W-:Y:S01]  /*4830*/  FMUL.FTZ R8, R109, R8 ;  /* 0x000000086d087220 */ /* 0x002fe20000410000 */
[----:B------:R-:W-:Y:S01]  /*4840*/  FSEL R141, R11, RZ, !P2 ;  /* 0x000000ff0b8d7208 */ /* 0x000fe20005000000 */
[----:B------:R-:W-:-:S02]  /*4850*/  FMUL.FTZ R6, R134, R9 ;  /* 0x0000000986067220 */ /* 0x000fc40000410000 */
[----:B------:R-:W-:Y:S01]  /*4860*/  FFMA.FTZ R13, R135, R13, R140 ;  /* 0x0000000d870d7223 */ /* 0x000fe2000001008c */
[----:B0-----:R-:W-:Y:S01]  /*4870*/  FSEL R142, R10, 1, !P1 ;  /* 0x3f8000000a8e7808 */ /* 0x001fe20004800000 */
[----:B------:R-:W-:Y:S01]  /*4880*/  IMAD R7, R53, c[0x0][0x1b8], RZ ;  /* 0x00006e0035077a24 */ /* 0x000fe200078e02ff */
[----:B------:R-:W-:Y:S01]  /*4890*/  FSEL R143, R8, RZ, !P1 ;  /* 0x000000ff088f7208 */ /* 0x000fe20004800000 */
[----:B------:R-:W-:Y:S02]  /*48a0*/  FMUL.FTZ R9, R135, R6 ;  /* 0x0000000687097220 */ /* 0x000fe40000410000 */
[----:B------:R-:W-:Y:S02]  /*48b0*/  FFMA.FTZ R13, R136, R13, R141 ;  /* 0x0000000d880d7223 */ /* 0x000fe4000001008d */
[----:B------:R-:W-:Y:S02]  /*48c0*/  IMAD R11, R54, c[0x0][0x1bc], R7 ;  /* 0x00006f00360b7a24 */ /* 0x000fe400078e0207 */
[----:B------:R-:W-:-:S02]  /*48d0*/  FMUL.FTZ R7, R136, R9 ;  /* 0x0000000988077220 */ /* 0x000fc40000410000 */
[----:B------:R-:W-:Y:S02]  /*48e0*/  FFMA.FTZ R9, R142, R13, R143 ;  /* 0x0000000d8e097223 */ /* 0x000fe4000001008f */
[----:B------:R-:W-:-:S03]  /*48f0*/  IMAD.WIDE.U32 R4, R54, c[0x0][0x1b8], RZ ;  /* 0x00006e0036047a25 */ /* 0x000fc600078e00ff */
[----:B------:R-:W0:Y:S01]  /*4900*/  SHFL.UP PT, R10, R9, 0x1, RZ ;  /* 0x04200000090a7989 */ /* 0x000e2200000e00ff */
[----:B------:R-:W-:Y:S01]  /*4910*/  FMUL.FTZ R8, R142, R7 ;  /* 0x000000078e087220 */ /* 0x000fe20000410000 */
[----:B------:R-:W-:-:S04]  /*4920*/  IADD3 R5, R5, R11, RZ ;  /* 0x0000000b05057210 */ /* 0x000fc80007ffe0ff */
[----:B------:R-:W1:Y:S01]  /*4930*/  SHFL.UP PT, R11, R8, 0x1, RZ ;  /* 0x04200000080b7989 */ /* 0x000e6200000e00ff */
[----:B------:R-:W-:Y:S01]  /*4940*/  ISETP.GE.AND P0, PT, R47, 0x1, PT ;  /* 0x000000012f00780c */ /* 0x000fe20003f06270 */
[C---:B------:R-:W-:Y:S02]  /*4950*/  IMAD R7, R111.reuse, c[0x0][0x1c4], R12 ;  /* 0x000071006f077a24 */ /* 0x040fe400078e020c */
[----:B------:R-:W-:-:S05]  /*4960*/  IMAD.WIDE.U32 R4, R111, c[0x0][0x1c0], R4 ;  /* 0x000070006f047a25 */ /* 0x000fca00078e0004 */
[----:B------:R-:W-:Y:S02]  /*4970*/  IADD3 R5, R5, R7, RZ ;  /* 0x0000000705057210 */ /* 0x000fe40007ffe0ff */
[----:B------:R-:W-:-:S03]  /*4980*/  LEA R6, P1, R4, c[0x0][0x230], 0x2 ;  /* 0x00008c0004067a11 */ /* 0x000fc600078210ff */
[----:B0-----:R-:W-:Y:S01]  /*4990*/  @P0 FFMA.FTZ R9, R8, R10, R9 ;  /* 0x0000000a08090223 */ /* 0x001fe20000010009 */
[----:B------:R-:W-:-:S04]  /*49a0*/  LEA.HI.X R7, R4, c[0x0][0x234], R5, 0x2, P1 ;  /* 0x00008d0004077a11 */ /* 0x000fc800008f1405 */
[----:B------:R-:W0:Y:S01]  /*49b0*/  SHFL.UP PT, R4, R9, 0x2, RZ ;  /* 0x0440000009047989 */ /* 0x000e2200000e00ff */
[----:B-1----:R-:W-:Y:S01]  /*49c0*/  @P0 FMUL.FTZ R8, R8, R11 ;  /* 0x0000000b08080220 */ /* 0x002fe20000410000 */
[C---:B------:R-:W-:Y:S02]  /*49d0*/  ISETP.GE.AND P1, PT, R47.reuse, 0x10, PT ;  /* 0x000000102f00780c */ /* 0x040fe40003f26270 */
[C---:B------:R-:W-:Y:S01]  /*49e0*/  ISETP.NE.AND P2, PT, R47.reuse, 0x1f, PT ;  /* 0x0000001f2f00780c */ /* 0x040fe20003f45270 */
[----:B------:R-:W-:Y:S01]  /*49f0*/  IMAD.MOV.U32 R10, RZ, RZ, 0x3f800000 ;  /* 0x3f800000ff0a7424 */ /* 0x000fe200078e00ff */
[----:B------:R-:W1:Y:S01]  /*4a00*/  SHFL.UP PT, R5, R8, 0x2, RZ ;  /* 0x0440000008057989 */ /* 0x000e6200000e00ff */
[----:B------:R-:W-:-:S03]  /*4a10*/  ISETP.GE.AND P0, PT, R47, 0x2, PT ;  /* 0x000000022f00780c */ /* 0x000fc60003f06270 */
[----:B------:R2:W5:Y:S10]  /*4a20*/  LDG.E R144, [R6.64] ;  /* 0x0000000406907981 */ /* 0x000574000c1e1900 */
        /* <DEDUP_REMOVED lines=14> */
[----:B------:R-:W-:-:S04]  /*4b10*/  ISETP.NE.AND P0, PT, R49, RZ, PT ;  /* 0x000000ff3100720c */ /* 0x000fc80003f05270 */
[----:B------:R-:W-:Y:S02]  /*4b20*/  ISETP.EQ.OR P0, PT, R46, RZ, P0 ;  /* 0x000000ff2e00720c */ /* 0x000fe40000702670 */
[----:B------:R-:W-:Y:S01]  /*4b30*/  MOV R11, RZ ;  /* 0x000000ff000b7202 */ /* 0x000fe20000000f00 */
[----:B0-----:R-:W-:Y:S01]  /*4b40*/  @P1 FFMA.FTZ R9, R8, R4, R9 ;  /* 0x0000000408091223 */ /* 0x001fe20000010009 */
[----:B------:R-:W-:-:S09]  /*4b50*/  @!P2 SHF.R.U32.HI R4, RZ, 0x2, R92 ;  /* 0x00000002ff04a819 */ /* 0x000fd2000001165c */
[----:B------:R-:W0:Y:S01]  /*4b60*/  @!P0 LDS.64 R10, [R111.X8+0x10b0] ;  /* 0x0010b0006f0a8984 */ /* 0x000e220000008a00 */
[----:B------:R-:W-:Y:S01]  /*4b70*/  @!P2 LOP3.LUT R12, R4, 0x3ffffff8, RZ, 0xc0, !PT ;  /* 0x3ffffff8040ca812 */ /* 0x000fe200078ec0ff */
[----:B-1----:R-:W-:-:S05]  /*4b80*/  @P1 FMUL.FTZ R8, R8, R5 ;  /* 0x0000000508081220 */ /* 0x002fca0000410000 */
[----:B------:R0:W-:Y:S04]  /*4b90*/  @!P2 STS.64 [R12+0x1090], R8 ;  /* 0x001090080c00a388 */ /* 0x0001e80000000a00 */
[----:B------:R-:W-:Y:S06]  /*4ba0*/  BAR.SYNC.DEFER_BLOCKING 0x0 ;  /* 0x0000000000007b1d */ /* 0x000fec0000010000 */
[----:B------:R-:W-:Y:S04]  /*4bb0*/  SHFL.UP PT, R145, R8, 0x1, RZ ;  /* 0x0420000008917989 */ /* 0x000fe800000e00ff */
[----:B--2---:R-:W1:Y:S01]  /*4bc0*/  LDS.128 R4, [0x1090] ;  /* 0x00109000ff047984 */ /* 0x004e620000000c00 */
[----:B------:R-:W-:-:S03]  /*4bd0*/  SHF.R.U32.HI R13, RZ, 0x5, R92 ;  /* 0x00000005ff0d7819 */ /* 0x000fc6000001165c */
[----:B------:R-:W2:Y:S01]  /*4be0*/  SHFL.UP PT, R146, R9, 0x1, RZ ;  /* 0x0420000009927989 */ /* 0x000ea200000e00ff */
[----:B------:R-:W-:-:S04]  /*4bf0*/  ISETP.NE.AND P0, PT, R13, RZ, PT ;  /* 0x000000ff0d00720c */ /* 0x000fc80003f05270 */
[C---:B------:R-:W-:Y:S01]  /*4c00*/  ISETP.NE.AND P2, PT, R47.reuse, RZ, P0 ;  /* 0x000000ff2f00720c */ /* 0x040fe20000745270 */
[----:B------:R-:W-:Y:S08]  /*4c10*/  BSSY B0, `(.L_x_3565) ;  /* 0x0000012000007945 */ /* 0x000ff00003800000 */
[----:B------:R-:W-:Y:S02]  /*4c20*/  @P0 ISETP.NE.AND P1, PT, R47, RZ, PT ;  /* 0x000000ff2f00020c */ /* 0x000fe40003f25270 */
[----:B0-----:R-:W-:Y:S01]  /*4c30*/  @P0 MOV R12, R10 ;  /* 0x0000000a000c0202 */ /* 0x001fe20000000f00 */
[----:B-1----:R-:W-:-:S02]  /*4c40*/  @P0 FMUL.FTZ R13, R145, R4 ;  /* 0x00000004910d0220 */ /* 0x002fc40000410000 */
[----:B------:R-:W-:Y:S02]  /*4c50*/  FFMA.FTZ R148, R5, R6, R7 ;  /* 0x0000000605947223 */ /* 0x000fe40000010007 */
[----:B--2---:R-:W-:Y:S01]  /*4c60*/  @P2 FFMA.FTZ R5, R145, R5, R146 ;  /* 0x0000000591052223 */ /* 0x004fe20000010092 */
        /* <DEDUP_REMOVED lines=10> */
[----:B------:R-:W-:Y:S01]  /*4d10*/  @!P0 MOV R145, R10 ;  /* 0x0000000a00918202 */ /* 0x000fe20000000f00 */
[----:B------:R-:W-:Y:S02]  /*4d20*/  @!P0 IMAD.MOV.U32 R146, RZ, RZ, R11 ;  /* 0x000000ffff928224 */ /* 0x000fe400078e000b */
.L_x_3566:
[----:B------:R-:W-:Y:S05]  /*4d30*/  BSYNC B0 ;  /* 0x0000000000007941 */ /* 0x000fea0003800000 */
.L_x_3565:
        /* <DEDUP_REMOVED lines=38> */
.L_x_3568:
[----:B------:R-:W-:Y:S05]  /*4fa0*/  BSYNC B0 ;  /* 0x0000000000007941 */ /* 0x000fea0003800000 */
.L_x_3567:
        /* <DEDUP_REMOVED lines=20> */
.L_x_3564:
[----:B------:R-:W-:Y:S01]  /*50f0*/  BAR.SYNC.DEFER_BLOCKING 0x0 ;  /* 0x0000000000007b1d */ /* 0x000fe20000010000 */
[----:B------:R-:W-:Y:S01]  /*5100*/  ISETP.NE.AND P0, PT, R92, RZ, PT ;  /* 0x000000ff5c00720c */ /* 0x000fe20003f05270 */
[----:B------:R-:W-:Y:S01]  /*5110*/  IMAD R7, R128, c[0x0][0x200], RZ ;  /* 0x0000800080077a24 */ /* 0x000fe200078e02ff */
[----:B0-----:R-:W-:Y:S01]  /*5120*/  SHF.R.S32.HI R10, RZ, 0x1f, R2 ;  /* 0x0000001fff0a7819 */ /* 0x001fe20000011402 */
        /* <DEDUP_REMOVED lines=49> */
[----:B------:R-:W-:-:S04]  /*5440*/  IMAD.WIDE.U32 R6, R54, c[0x0][0x208], R6 ;  /* 0x0000820036067a25 */ /* 0x000fc800078e0006 */
[----:B------:R-:W-:Y:S01]  /*5450*/  IMAD.IADD R7, R7, 0x1, R71 ;  /* 0x0000000107077824 */ /* 0x000fe200078e0247 */
[----:B------:R-:W-:-:S04]  /*5460*/  LEA R8, P0, R6, c[0x0][0x258], 0x2 ;  /* 0x0000960006087a11 */ /* 0x000fc800078010ff */
[----:B------:R-:W-:-:S05]  /*5470*/  LEA.HI.X R9, R6, c[0x0][0x25c], R7, 0x2, P0 ;  /* 0x0000970006097a11 */ /* 0x000fca00000f1407 */
[----:B------:R0:W-:Y:S04]  /*5480*/  STG.E [R8.64], R29 ;  /* 0x0000001d08007986 */ /* 0x0001e8000c101904 */
.L_x_3571:
[----:B------:R-:W-:Y:S05]  /*5490*/  BSYNC B0 ;  /* 0x0000000000007941 */ /* 0x000fea0003800000 */
.L_x_3570:
[----:B------:R-:W-:Y:S01]  /*54a0*/  MOV R5, R69 ;  /* 0x0000004500057202 */ /* 0x000fe20000000f00 */
[----:B0-----:R-:W-:Y:S01]  /*54b0*/  IMAD R29, R53, c[0x0][0x208], RZ ;  /* 0x00008200351d7a24 */ /* 0x001fe200078e02ff */
[----:B------:R-:W-:Y:S02]  /*54c0*/  SHF.L.U32 R9, R46, 0xa, RZ ;  /* 0x0000000a2e097819 */ /* 0x000fe400000006ff */
[----:B------:R-:W-:Y:S01]  /*54d0*/  LEA R7, P1, R2, c[0x0][0x258], 0x2 ;  /* 0x0000960002077a11 */ /* 0x000fe200078210ff */
[----:B------:R-:W-:Y:S01]  /*54e0*/  IMAD.WIDE.U32 R4, R54, c[0x0][0x208], R4 ;  /* 0x0000820036047a25 */ /* 0x000fe200078e0004 */
[----:B------:R-:W-:Y:S02]  /*54f0*/  ISETP.GE.AND P0, PT, R45, R67, PT ;  /* 0x000000432d00720c */ /* 0x000fe40003f06270 */
[----:B------:R-:W-:Y:S01]  /*5500*/  LEA.HI.X R6, R2, c[0x0][0x25c], R10, 0x2, P1 ;  /* 0x0000970002067a11 */ /* 0x000fe200008f140a */
[----:B------:R-:W-:Y:S01]  /*5510*/  IMAD R8, R54, c[0x0][0x20c], R29 ;  /* 0x0000830036087a24 */ /* 0x000fe200078e021d */
[----:B------:R-:W-:-:S02]  /*5520*/  SHF.R.S32.HI R29, RZ, 0x1f, R9 ;  /* 0x0000001fff1d7819 */ /* 0x000fc40000011409 */
[----:B------:R-:W-:Y:S02]  /*5530*/  IADD3 R0, P2, R9, R4, RZ ;  /* 0x0000000409007210 */ /* 0x000fe40007f5e0ff */
[----:B------:R-:W-:Y:S02]  /*5540*/  ISETP.GE.AND P6, PT, R76, R67, PT ;  /* 0x000000434c00720c */ /* 0x000fe40003fc6270 */
[----:B------:R-:W-:Y:S02]  /*5550*/  IADD3.X R5, R29, R8, R5, P2, !PT ;  /* 0x000000081d057210 */ /* 0x000fe400017fe405 */
        /* <DEDUP_REMOVED lines=10> */
[-C--:B------:R-:W-:Y:S01]  /*5600*/  ISETP.GE.AND P3, PT, R42, R67.reuse, PT ;  /* 0x000000432a00720c */ /* 0x080fe20003f66270 */
[----:B------:R0:W-:Y:S01]  /*5610*/  @!P5 STG.E [R4.64+0x180], R13 ;  /* 0x0001800d0400d986 */ /* 0x0001e2000c101904 */
[----:B------:R-:W-:-:S02]  /*5620*/  ISETP.GE.AND P5, PT, R30, R67, PT ;  /* 0x000000431e00720c */ /* 0x000fc40003fa6270 */
[----:B------:R-:W-:Y:S01]  /*5630*/  IADD3 R46, R46, 0x1, RZ ;  /* 0x000000012e2e7810 */ /* 0x000fe20007ffe0ff */
        /* <DEDUP_REMOVED lines=26> */
.L_x_3572:
[----:B------:R-:W-:Y:S05]  /*57e0*/  EXIT ;  /* 0x000000000000794d */ /* 0x000fea0003800000 */
.L_x_3574:
        /* <DEDUP_REMOVED lines=9> */
.L_x_5420:


//--------------------- .text._Z25selective_scan_fwd_kernelI32Selective_Scan_fwd_kernel_traitsILi64ELi16ELi1ELb0ELb1ELb0ELb1EffEEv13SSMParamsBase --------------------------
	.section	.text._Z25selective_scan_fwd_kernelI32Selective_Scan_fwd_kernel_traitsILi64ELi16ELi1ELb0ELb1ELb0ELb1EffEEv13SSMParamsBase,"ax",@progbits
	.sectioninfo	@"SHI_REGISTERS=151"
	.align	128
        .global         _Z25selective_scan_fwd_kernelI32Selective_Scan_fwd_kernel_traitsILi64ELi16ELi1ELb0ELb1ELb0ELb1EffEEv13SSMParamsBase
        .type           _Z25selective_scan_fwd_kernelI32Selective_Scan_fwd_kernel_traitsILi64ELi16ELi1ELb0ELb1ELb0ELb1EffEEv13SSMParamsBase,@function
        .size           _Z25selective_scan_fwd_kernelI32Selective_Scan_fwd_kernel_traitsILi64ELi16ELi1ELb0ELb1ELb0ELb1EffEEv13SSMParamsBase,(.L_x_5421 - _Z25selective_scan_fwd_kernelI32Selective_Scan_fwd_kernel_traitsILi64ELi16ELi1ELb0ELb1ELb0ELb1EffEEv13SSMParamsBase)
        .other          _Z25selective_scan_fwd_kernelI32Selective_Scan_fwd_kernel_traitsILi64ELi16ELi1ELb0ELb1ELb0ELb1EffEEv13SSMParamsBase,@"STO_CUDA_ENTRY STV_DEFAULT"
_Z25selective_scan_fwd_kernelI32Selective_Scan_fwd_kernel_traitsILi64ELi16ELi1ELb0ELb1ELb0ELb1EffEEv13SSMParamsBase:
.text._Z25selective_scan_fwd_kernelI32Selective_Scan_fwd_kernel_traitsILi64ELi16ELi1ELb0ELb1ELb0ELb1EffEEv13SSMParamsBase:
[----:B------:R-:W-:Y:S02]  /*0000*/  MOV R1, c[0x0][0x28] ;  /* 0x00000a0000017a02 */ /* 0x000fe40000000f00 */
[----:B------:R-:W-:Y:S01]  /*0010*/  IABS R9, c[0x0][0x178] ;  /* 0x00005e0000097a13 */ /* 0x000fe20000000000 */
[----:B------:R-:W0:Y:S01]  /*0020*/  S2UR UR4, SR_CTAID.Y ;  /* 0x00000000000479c3 */ /* 0x000e220000002600 */
[----:B------:R-:W-:Y:S01]  /*0030*/  ISETP.NE.U32.AND P0, PT, RZ, c[0x0][0x238], PT ;  /* 0x00008e00ff007a0c */ /* 0x000fe20003f05070 */
[----:B------:R-:W-:Y:S01]  /*0040*/  HFMA2.MMA R50, -RZ, RZ, 0, 0 ;  /* 0x00000000ff327435 */ /* 0x000fe200000001ff */
[----:B------:R-:W1:Y:S01]  /*0050*/  I2F.RP R0, R9 ;  /* 0x0000000900007306 */ /* 0x000e620000209400 */
[----:B------:R-:W-:Y:S01]  /*0060*/  ISETP.NE.U32.AND P1, PT, RZ, c[0x0][0x250], PT ;  /* 0x00009400ff007a0c */ /* 0x000fe20003f25070 */
[----:B------:R-:W-:Y:S01]  /*0070*/  IMAD.MOV.U32 R49, RZ, RZ, RZ ;  /* 0x000000ffff317224 */ /* 0x000fe200078e00ff */
        /* <DEDUP_REMOVED lines=17> */
[----:B0-----:R-:W-:Y:S01]  /*0190*/  IABS R2, R52 ;  /* 0x0000003400027213 */ /* 0x001fe20000000000 */
[----:B------:R-:W-:Y:S02]  /*01a0*/  IMAD.MOV.U32 R3, RZ, RZ, c[0x0][0x174] ;  /* 0x00005d00ff037624 */ /* 0x000fe400078e00ff */
        /* <DEDUP_REMOVED lines=8> */
[----:B------:R-:W-:Y:S02]  /*0230*/  ISETP.GE.AND P4, PT, R3, 0x1, PT ;  /* 0x000000010300780c */ /* 0x000fe40003f86270 */
[----:B------:R-:W-:-:S09]  /*0240*/  LOP3.LUT R2, R52, c[0x0][0x178], RZ, 0x3c, !PT ;  /* 0x00005e0034027a12 */ /* 0x000fd200078e3cff */
[----:B------:R-:W-:-:S04]  /*0250*/  @!P2 IADD3 R0, R0, -R9, RZ ;  /* 0x800000090000a210 */ /* 0x000fc80007ffe0ff */
[----:B------:R-:W-:Y:S01]  /*0260*/  ISETP.GE.U32.AND P0, PT, R0, R9, PT ;  /* 0x000000090000720c */ /* 0x000fe20003f06070 */
[----:B------:R-:W-:Y:S01]  /*0270*/  IMAD R9, R112, c[0x0][0x1d0], RZ ;  /* 0x0000740070097a24 */ /* 0x000fe200078e02ff */
[----:B------:R-:W-:Y:S01]  /*0280*/  ISETP.GE.AND P3, PT, R2, RZ, PT ;  /* 0x000000ff0200720c */ /* 0x000fe20003f66270 */
[----:B------:R-:W-:Y:S01]  /*0290*/  IMAD.WIDE.U32 R6, R48, c[0x0][0x190], RZ ;  /* 0x0000640030067a25 */ /* 0x000fe200078e00ff */
[----:B------:R-:W-:Y:S02]  /*02a0*/  ISETP.NE.AND P1, PT, RZ, c[0x0][0x178], PT ;  /* 0x00005e00ff007a0c */ /* 0x000fe40003f25270 */
[----:B------:R-:W-:Y:S01]  /*02b0*/  @!P2 IADD3 R8, R8, 0x1, RZ ;  /* 0x000000010808a810 */ /* 0x000fe20007ffe0ff */
[----:B------:R-:W-:-:S04]  /*02c0*/  IMAD.WIDE.U32 R2, R48, c[0x0][0x1d0], RZ ;  /* 0x0000740030027a25 */ /* 0x000fc800078e00ff */
[----:B0-----:R-:W-:-:S04]  /*02d0*/  IMAD.WIDE.U32 R4, R48, c[0x0][0x1e0], RZ ;  /* 0x0000780030047a25 */ /* 0x001fc800078e00ff */
[C---:B------:R-:W-:Y:S02]  /*02e0*/  IMAD R13, R112.reuse, c[0x0][0x190], RZ ;  /* 0x00006400700d7a24 */ /* 0x040fe400078e02ff */
[----:B------:R-:W-:Y:S02]  /*02f0*/  IMAD R11, R112, c[0x0][0x1e0], RZ ;  /* 0x00007800700b7a24 */ /* 0x000fe400078e02ff */
[----:B------:R-:W-:Y:S01]  /*0300*/  IMAD R9, R48, c[0x0][0x1d4], R9 ;  /* 0x0000750030097a24 */ /* 0x000fe200078e0209 */
[----:B------:R-:W-:Y:S06]  /*0310*/  @!P4 EXIT ;  /* 0x000000000000c94d */ /* 0x000fec0003800000 */
[----:B------:R-:W0:Y:S01]  /*0320*/  S2R R91, SR_TID.X ;  /* 0x00000000005b7919 */ /* 0x000e220000002100 */
[----:B------:R-:W-:Y:S01]  /*0330*/  @P0 IADD3 R8, R8, 0x1, RZ ;  /* 0x0000000108080810 */ /* 0x000fe20007ffe0ff */
[C---:B------:R-:W-:Y:S01]  /*0340*/  IMAD R13, R48.reuse, c[0x0][0x194], R13 ;  /* 0x00006500300d7a24 */ /* 0x040fe200078e020d */
[----:B------:R-:W-:Y:S01]  /*0350*/  IADD3 R3, R3, R9, RZ ;  /* 0x0000000903037210 */ /* 0x000fe20007ffe0ff */
[----:B------:R-:W-:Y:S01]  /*0360*/  IMAD R9, R51, c[0x0][0x1d8], RZ ;  /* 0x0000760033097a24 */ /* 0x000fe200078e02ff */
[----:B------:R-:W1:Y:S01]  /*0370*/  S2R R46, SR_LANEID ;  /* 0x00000000002e7919 */ /* 0x000e620000000000 */
[----:B------:R-:W-:Y:S01]  /*0380*/  @!P3 IMAD.MOV R8, RZ, RZ, -R8 ;  /* 0x000000ffff08b224 */ /* 0x000fe200078e0a08 */
[----:B------:R-:W-:Y:S01]  /*0390*/  @!P1 LOP3.LUT R8, RZ, c[0x0][0x178], RZ, 0x33, !PT ;  /* 0x00005e00ff089a12 */ /* 0x000fe200078e33ff */
[----:B------:R-:W-:Y:S01]  /*03a0*/  IMAD R11, R48, c[0x0][0x1e4], R11 ;  /* 0x00007900300b7a24 */ /* 0x000fe200078e020b */
[----:B------:R-:W-:Y:S01]  /*03b0*/  IADD3 R7, R7, R13, RZ ;  /* 0x0000000d07077210 */ /* 0x000fe20007ffe0ff */
[C---:B------:R-:W-:Y:S01]  /*03c0*/  IMAD R9, R52.reuse, c[0x0][0x1dc], R9 ;  /* 0x0000770034097a24 */ /* 0x040fe200078e0209 */
[----:B------:R-:W-:Y:S01]  /*03d0*/  SHF.R.S32.HI R0, RZ, 0x1f, R8 ;  /* 0x0000001fff007819 */ /* 0x000fe20000011408 */
[----:B------:R-:W-:Y:S01]  /*03e0*/  IMAD.WIDE.U32 R2, R52, c[0x0][0x1d8], R2 ;  /* 0x0000760034027a25 */ /* 0x000fe200078e0002 */
[----:B------:R-:W-:-:S02]  /*03f0*/  IADD3 R5, R5, R11, RZ ;  /* 0x0000000b05057210 */ /* 0x000fc40007ffe0ff */
[----:B------:R-:W-:Y:S01]  /*0400*/  MOV R45, RZ ;  /* 0x000000ff002d7202 */ /* 0x000fe20000000f00 */
[----:B------:R-:W-:Y:S01]  /*0410*/  IMAD R11, R51, c[0x0][0x1e8], RZ ;  /* 0x00007a00330b7a24 */ /* 0x000fe200078e02ff */
[----:B------:R-:W-:Y:S01]  /*0420*/  IADD3 R37, R3, R9, RZ ;  /* 0x0000000903257210 */ /* 0x000fe20007ffe0ff */
[----:B------:R-:W-:Y:S01]  /*0430*/  IMAD R3, R0, c[0x0][0x1a8], RZ ;  /* 0x00006a0000037a24 */ /* 0x000fe200078e02ff */
[----:B------:R-:W-:Y:S01]  /*0440*/  LEA R36, P0, R2, c[0x0][0x240], 0x2 ;  /* 0x0000900002247a11 */ /* 0x000fe200078010ff */
[C---:B------:R-:W-:Y:S02]  /*0450*/  IMAD R11, R52.reuse, c[0x0][0x1ec], R11 ;  /* 0x00007b00340b7a24 */ /* 0x040fe400078e020b */
[----:B------:R-:W-:Y:S01]  /*0460*/  IMAD.WIDE.U32 R4, R52, c[0x0][0x1e8], R4 ;  /* 0x00007a0034047a25 */ /* 0x000fe200078e0004 */
[----:B------:R-:W-:Y:S02]  /*0470*/  LEA.HI.X R37, R2, c[0x0][0x244], R37, 0x2, P0 ;  /* 0x0000910002257a11 */ /* 0x000fe400000f1425 */
[C---:B0-----:R-:W-:Y:S01]  /*0480*/  LOP3.LUT R47, R91.reuse, 0x1f, RZ, 0xc0, !PT ;  /* 0x0000001f5b2f7812 */ /* 0x041fe200078ec0ff */
[----:B------:R-:W-:Y:S01]  /*0490*/  IMAD.WIDE.U32 R6, R8, c[0x0][0x1a8], R6 ;  /* 0x00006a0008067a25 */ /* 0x000fe200078e0006 */
[----:B------:R-:W-:-:S02]  /*04a0*/  SHF.L.U32 R2, R91, 0x4, RZ ;  /* 0x000000045b027819 */ /* 0x000fc400000006ff */
[----:B------:R-:W-:Y:S01]  /*04b0*/  LEA R34, P0, R4, c[0x0][0x248], 0x2 ;  /* 0x0000920004227a11 */ /* 0x000fe200078010ff */
[----:B------:R-:W-:Y:S01]  /*04c0*/  IMAD R3, R8, c[0x0][0x1ac], R3 ;  /* 0x00006b0008037a24 */ /* 0x000fe200078e0203 */
[----:B------:R-:W-:Y:S01]  /*04d0*/  LEA R33, P1, R6, c[0x0][0x228], 0x2 ;  /* 0x00008a0006217a11 */ /* 0x000fe200078210ff */
[----:B------:R-:W-:Y:S01]  /*04e0*/  IMAD.IADD R35, R5, 0x1, R11 ;  /* 0x0000000105237824 */ /* 0x000fe200078e020b */
[----:B------:R-:W-:Y:S02]  /*04f0*/  LOP3.LUT R2, R47, 0xfffffe00, R2, 0xf8, !PT ;  /* 0xfffffe002f027812 */ /* 0x000fe400078ef802 */
[----:B------:R-:W-:Y:S02]  /*0500*/  IADD3 R31, R7, R3, RZ ;  /* 0x00000003071f7210 */ /* 0x000fe40007ffe0ff */
[----:B------:R-:W-:Y:S02]  /*0510*/  LEA.HI.X R35, R4, c[0x0][0x24c], R35, 0x2, P0 ;  /* 0x0000930004237a11 */ /* 0x000fe400000f1423 */
[----:B------:R-:W-:-:S02]  /*0520*/  LEA.HI.X R31, R6, c[0x0][0x22c], R31, 0x2, P1 ;  /* 0x00008b00061f7a11 */ /* 0x000fc400008f141f */
        /* <DEDUP_REMOVED lines=9> */
.L_x_3618:
[----:B------:R-:W-:Y:S01]  /*05c0*/  BAR.SYNC.DEFER_BLOCKING 0x0 ;  /* 0x0000000000007b1d */ /* 0x000fe20000010000 */
[----:B-1----:R-:W-:Y:S01]  /*05d0*/  IMAD.MOV.U32 R4, RZ, RZ, -0x400 ;  /* 0xfffffc00ff047424 */ /* 0x002fe200078e00ff */
[C---:B------:R-:W-:Y:S01]  /*05e0*/  LOP3.LUT R88, R2.reuse, 0x60, RZ, 0xfc, !PT ;  /* 0x0000006002587812 */ /* 0x040fe200078efcff */
[----:B------:R-:W-:Y:S01]  /*05f0*/  CS2R R6, SRZ ;  /* 0x0000000000067805 */ /* 0x000fe2000001ff00 */
[----:B------:R-:W-:Y:S01]  /*0600*/  MOV R0, RZ ;  /* 0x000000ff00007202 */ /* 0x000fe20000000f00 */
[----:B------:R-:W-:Y:S01]  /*0610*/  IMAD R87, R45, R4, c[0x0][0x168] ;  /* 0x00005a002d577624 */ /* 0x000fe200078e0204 */
[C---:B------:R-:W-:Y:S01]  /*0620*/  LOP3.LUT R86, R2.reuse, 0xc0, RZ, 0xfc, !PT ;  /* 0x000000c002567812 */ /* 0x040fe200078efcff */
[C---:B------:R-:W-:Y:S01]  /*0630*/  IMAD.WIDE R4, R2.reuse, 0x4, R36 ;  /* 0x0000000402047825 */ /* 0x040fe200078e0224 */
[C---:B------:R-:W-:Y:S01]  /*0640*/  LOP3.LUT R85, R2.reuse, 0xe0, RZ, 0xfc, !PT ;  /* 0x000000e002557812 */ /* 0x040fe200078efcff */
[----:B------:R-:W-:Y:S01]  /*0650*/  CS2R R8, SRZ ;  /* 0x0000000000087805 */ /* 0x000fe2000001ff00 */
[-C--:B------:R-:W-:Y:S01]  /*0660*/  ISETP.GE.AND P2, PT, R2, R87.reuse, PT ;  /* 0x000000570200720c */ /* 0x080fe20003f46270 */
[----:B0-----:R-:W-:Y:S01]  /*0670*/  CS2R R10, SRZ ;  /* 0x00000000000a7805 */ /* 0x001fe2000001ff00 */
[-C--:B------:R-:W-:Y:S01]  /*0680*/  ISETP.GE.AND P1, PT, R44, R87.reuse, PT ;  /* 0x000000572c00720c */ /* 0x080fe20003f26270 */
[----:B------:R-:W-:Y:S01]  /*0690*/  CS2R R12, SRZ ;  /* 0x00000000000c7805 */ /* 0x000fe2000001ff00 */
[-C--:B------:R-:W-:Y:S01]  /*06a0*/  ISETP.GE.AND P0, PT, R43, R87.reuse, PT ;  /* 0x000000572b00720c */ /* 0x080fe20003f06270 */
[----:B------:R-:W-:Y:S01]  /*06b0*/  HFMA2.MMA R53, -RZ, RZ, 0, 0 ;  /* 0x00000000ff357435 */ /* 0x000fe200000001ff */
[----:B------:R-:W-:Y:S01]  /*06c0*/  ISETP.GE.AND P4, PT, R88, R87, PT ;  /* 0x000000575800720c */ /* 0x000fe20003f86270 */
[----:B------:R-:W-:Y:S01]  /*06d0*/  CS2R R54, SRZ ;  /* 0x0000000000367805 */ /* 0x000fe2000001ff00 */
[----:B------:R-:W-:-:S02]  /*06e0*/  LOP3.LUT R84, R2, 0x100, RZ, 0xfc, !PT ;  /* 0x0000010002547812 */ /* 0x000fc400078efcff */
[-C--:B------:R-:W-:Y:S02]  /*06f0*/  ISETP.GE.AND P6, PT, R42, R87.reuse, PT ;  /* 0x000000572a00720c */ /* 0x080fe40003fc6270 */
[-C--:B------:R-:W-:Y:S02]  /*0700*/  ISETP.GE.AND P5, PT, R41, R87.reuse, PT ;  /* 0x000000572900720c */ /* 0x080fe40003fa6270 */
[-C--:B------:R-:W-:Y:S01]  /*0710*/  ISETP.GE.AND P3, PT, R86, R87.reuse, PT ;  /* 0x000000575600720c */ /* 0x080fe20003f66270 */
[----:B------:R0:W2:Y:S01]  /*0720*/  @!P2 LDG.E R0, [R4.64] ;  /* 0x000000040400a981 */ /* 0x0000a2000c1e1900 */
[-C--:B------:R-:W-:Y:S02]  /*0730*/  ISETP.GE.AND P2, PT, R85, R87.reuse, PT ;  /* 0x000000575500720c */ /* 0x080fe40003f46270 */
[----:B------:R-:W-:Y:S01]  /*0740*/  LOP3.LUT R82, R2, 0x120, RZ, 0xfc, !PT ;  /* 0x0000012002527812 */ /* 0x000fe200078efcff */
[----:B------:R0:W3:Y:S01]  /*0750*/  @!P1 LDG.E R7, [R4.64+0x80] ;  /* 0x0000800404079981 */ /* 0x0000e2000c1e1900 */
[----:B------:R-:W-:-:S02]  /*0760*/  ISETP.GE.AND P1, PT, R84, R87, PT ;  /* 0x000000575400720c */ /* 0x000fc40003f26270 */
[----:B------:R-:W-:Y:S01]  /*0770*/  LOP3.LUT R80, R2, 0x140, RZ, 0xfc, !PT ;  /* 0x0000014002507812 */ /* 0x000fe200078efcff */
        /* <DEDUP_REMOVED lines=59> */
[----:B------:R-:W-:Y:S01]  /*0b30*/  CS2R R60, SRZ ;  /* 0x00000000003c7805 */ /* 0x000fe2000001ff00 */
[----:B------:R-:W-:Y:S01]  /*0b40*/  IMAD.WIDE R4, R2, 0x4, R34 ;  /* 0x0000000402047825 */ /* 0x000fe200078e0222 */
[-C--:B------:R-:W-:Y:S02]  /*0b50*/  ISETP.GE.AND P0, PT, R43, R87.reuse, PT ;  /* 0x000000572b00720c */ /* 0x080fe40003f06270 */
[-C--:B------:R-:W-:Y:S02]  /*0b60*/  ISETP.GE.AND P4, PT, R88, R87.reuse, PT ;  /* 0x000000575800720c */ /* 0x080fe40003f86270 */
[----:B------:R-:W-:-:S02]  /*0b70*/  ISETP.GE.AND P6, PT, R42, R87, PT ;  /* 0x000000572a00720c */ /* 0x000fc40003fc6270 */
[-C--:B------:R-:W-:Y:S02]  /*0b80*/  ISETP.GE.AND P5, PT, R41, R87.reuse, PT ;  /* 0x000000572900720c */ /* 0x080fe40003fa6270 */
[----:B------:R-:W-:Y:S02]  /*0b90*/  ISETP.GE.AND P3, PT, R86, R87, PT ;  /* 0x000000575600720c */ /* 0x000fe40003f66270 */
[----:B------:R-:W-:Y:S01]  /*0ba0*/  MOV R63, RZ ;  /* 0x000000ff003f7202 */ /* 0x000fe20000000f00 */
[----:B------:R-:W-:Y:S01]  /*0bb0*/  HFMA2.MMA R67, -RZ, RZ, 0, 0 ;  /* 0x00000000ff437435 */ /* 0x000fe200000001ff */
[----:B------:R-:W-:Y:S01]  /*0bc0*/  IMAD.MOV.U32 R65, RZ, RZ, RZ ;  /* 0x000000ffff417224 */ /* 0x000fe200078e00ff */
[----:B--2---:R0:W-:Y:S04]  /*0bd0*/  STS [R29.X4], R0 ;  /* 0x000000001d007388 */ /* 0x0041e80000004800 */
[----:B---3--:R-:W-:Y:S04]  /*0be0*/  STS [R28.X4+0x80], R7 ;  /* 0x000080071c007388 */ /* 0x008fe80000004800 */
[----:B----4-:R1:W-:Y:S04]  /*0bf0*/  STS [R27.X4+0x100], R6 ;  /* 0x000100061b007388 */ /* 0x0103e80000004800 */
[----:B------:R-:W-:Y:S04]  /*0c00*/  STS [R26.X4+0x180], R9 ;  /* 0x000180091a007388 */ /* 0x000fe80000004800 */
[----:B------:R2:W-:Y:S01]  /*0c10*/  STS [R25.X4+0x200], R8 ;  /* 0x0002000819007388 */ /* 0x0005e20000004800 */
        /* <DEDUP_REMOVED lines=31> */
[----:B-1----:R-:W-:Y:S01]  /*0e10*/  MOV R6, RZ ;  /* 0x000000ff00067202 */ /* 0x002fe20000000f00 */
[----:B--2---:R-:W-:-:S02]  /*0e20*/  HFMA2.MMA R8, -RZ, RZ, 0, 0 ;  /* 0x00000000ff087435 */ /* 0x004fc400000001ff */
[----:B0-----:R-:W-:Y:S01]  /*0e30*/  HFMA2.MMA R53, -RZ, RZ, 0, 0 ;  /* 0x00000000ff357435 */ /* 0x001fe200000001ff */
[----:B------:R-:W-:Y:S01]  /*0e40*/  IMAD.MOV.U32 R10, RZ, RZ, RZ ;  /* 0x000000ffff0a7224 */ /* 0x000fe200078e00ff */
[----:B------:R-:W-:Y:S01]  /*0e50*/  MOV R12, RZ ;  /* 0x000000ff000c7202 */ /* 0x000fe20000000f00 */
        /* <DEDUP_REMOVED lines=17> */
[----:B----4-:R-:W-:Y:S02]  /*0f70*/  CS2R R56, SRZ ;  /* 0x0000000000387805 */ /* 0x010fe4000001ff00 */
        /* <DEDUP_REMOVED lines=93> */
.L_x_3576:
[----:B------:R-:W-:Y:S05]  /*1550*/  BSYNC B0 ;  /* 0x0000000000007941 */ /* 0x000fea0003800000 */
.L_x_3575:
        /* <DEDUP_REMOVED lines=37> */
.L_x_3578:
[----:B------:R-:W-:Y:S05]  /*17b0*/  BSYNC B0 ;  /* 0x0000000000007941 */ /* 0x000fea0003800000 */
.L_x_3577:
[----:B------:R-:W-:Y:S01]  /*17c0*/  BSSY B0, `(.L_x_3579) ;  /* 0x0000023000007945 */ /* 0x000fe20003800000 */
[----:B------:R-:W-:Y:S01]  /*17d0*/  FSETP.GTU.FTZ.AND P4, PT, R58, 20, PT ;  /* 0x41a000003a00780b */ /* 0x000fe20003f9c000 */
[----:B------:R-:W-:Y:S01]  /*17e0*/  FADD.FTZ R56, R56, R49 ;  /* 0x0000003138387221 */ /* 0x000fe20000010000 */
        /* <DEDUP_REMOVED lines=32> */
.L_x_3580:
[----:B------:R-:W-:Y:S05]  /*19f0*/  BSYNC B0 ;  /* 0x0000000000007941 */ /* 0x000fea0003800000 */
.L_x_3579:
        /* <DEDUP_REMOVED lines=37> */
.L_x_3582:
[----:B------:R-:W-:Y:S05]  /*1c50*/  BSYNC B0 ;  /* 0x0000000000007941 */ /* 0x000fea0003800000 */
.L_x_3581:
        /* <DEDUP_REMOVED lines=35> */
.L_x_3584:
[----:B------:R-:W-:Y:S05]  /*1e90*/  BSYNC B0 ;  /* 0x0000000000007941 */ /* 0x000fea0003800000 */
.L_x_3583:
        /* <DEDUP_REMOVED lines=37> */
.L_x_3586:
[----:B------:R-:W-:Y:S05]  /*20f0*/  BSYNC B0 ;  /* 0x0000000000007941 */ /* 0x000fea0003800000 */
.L_x_3585:
        /* <DEDUP_REMOVED lines=35> */
.L_x_3588:
[----:B------:R-:W-:Y:S05]  /*2330*/  BSYNC B0 ;  /* 0x0000000000007941 */ /* 0x000fea0003800000 */
.L_x_3587:
        /* <DEDUP_REMOVED lines=37> */
.L_x_3590:
[----:B------:R-:W-:Y:S05]  /*2590*/  BSYNC B0 ;  /* 0x0000000000007941 */ /* 0x000fea0003800000 */
.L_x_3589:
        /* <DEDUP_REMOVED lines=35> */
.L_x_3592:
[----:B------:R-:W-:Y:S05]  /*27d0*/  BSYNC B0 ;  /* 0x0000000000007941 */ /* 0x000fea0003800000 */
.L_x_3591:
        /* <DEDUP_REMOVED lines=42> */
.L_x_3594:
[----:B------:R-:W-:Y:S05]  /*2a80*/  BSYNC B0 ;  /* 0x0000000000007941 */ /* 0x000fea0003800000 */
.L_x_3593:
        /* <DEDUP_REMOVED lines=33> */
.L_x_3596:
[----:B------:R-:W-:Y:S05]  /*2ca0*/  BSYNC B0 ;  /* 0x0000000000007941 */ /* 0x000fea0003800000 */
.L_x_3595:
        /* <DEDUP_REMOVED lines=33> */
.L_x_3598:
[----:B------:R-:W-:Y:S05]  /*2ec0*/  BSYNC B0 ;  /* 0x0000000000007941 */ /* 0x000fea0003800000 */
.L_x_3597:
        /* <DEDUP_REMOVED lines=33> */
.L_x_3600:
[----:B------:R-:W-:Y:S05]  /*30e0*/  BSYNC B0 ;  /* 0x0000000000007941 */ /* 0x000fea0003800000 */
.L_x_3599:
        /* <DEDUP_REMOVED lines=33> */
.L_x_3602:
[----:B------:R-:W-:Y:S05]  /*3300*/  BSYNC B0 ;  /* 0x0000000000007941 */ /* 0x000fea0003800000 */
.L_x_3601:
        /* <DEDUP_REMOVED lines=33> */
.L_x_3604:
[----:B------:R-:W-:Y:S05]  /*3520*/  BSYNC B0 ;  /* 0x0000000000007941 */ /* 0x000fea0003800000 */
.L_x_3603:
        /* <DEDUP_REMOVED lines=33> */
.L_x_3606:
[----:B------:R-:W-:Y:S05]  /*3740*/  BSYNC B0 ;  /* 0x0000000000007941 */ /* 0x000fea0003800000 */
.L_x_3605:
        /* <DEDUP_REMOVED lines=36> */
.L_x_3612:
[----:B------:R-:W-:Y:S01]  /*3990*/  IMAD R3, R51, c[0x0][0x180], RZ ;  /* 0x0000600033037a24 */ /* 0x000fe200078e02ff */
[----:B------:R-:W-:Y:S01]  /*39a0*/  SHF.R.S32.HI R12, RZ, 0x1f, R111 ;  /* 0x0000001fff0c7819 */ /* 0x000fe2000001146f */
[----:B------:R-:W-:Y:S01]  /*39b0*/  IMAD.WIDE.U32 R4, R52, c[0x0][0x180], RZ ;  /* 0x0000600034047a25 */ /* 0x000fe200078e00ff */
[----:B------:R-:W-:-:S03]  /*39c0*/  MOV R80, 0xfffffc00 ;  /* 0xfffffc0000507802 */ /* 0x000fc60000000f00 */
[----:B------:R-:W-:Y:S02]  /*39d0*/  IMAD R3, R52, c[0x0][0x184], R3 ;  /* 0x0000610034037a24 */ /* 0x000fe400078e0203 */
[C---:B------:R-:W-:Y:S02]  /*39e0*/  IMAD R6, R12.reuse, c[0x0][0x188], RZ ;  /* 0x000062000c067a24 */ /* 0x040fe400078e02ff */
[----:B------:R-:W-:Y:S01]  /*39f0*/  IMAD.IADD R5, R5, 0x1, R3 ;  /* 0x0000000105057824 */ /* 0x000fe200078e0203 */
[----:B------:R-:W-:Y:S01]  /*3a00*/  SHF.R.S32.HI R3, RZ, 0x1f, R2 ;  /* 0x0000001fff037819 */ /* 0x000fe20000011402 */
[----:B0-----:R-:W-:Y:S02]  /*3a10*/  IMAD R10, R12, c[0x0][0x1a0], RZ ;  /* 0x000068000c0a7a24 */ /* 0x001fe400078e02ff */
[C---:B------:R-:W-:Y:S02]  /*3a20*/  IMAD R11, R111.reuse, c[0x0][0x18c], R6 ;  /* 0x000063006f0b7a24 */ /* 0x040fe400078e0206 */
[----:B------:R-:W-:-:S04]  /*3a30*/  IMAD.WIDE.U32 R6, R111, c[0x0][0x188], R4 ;  /* 0x000062006f067a25 */ /* 0x000fc800078e0004 */
[----:B------:R-:W-:Y:S01]  /*3a40*/  IMAD.WIDE.U32 R8, R111, c[0x0][0x1a0], R2 ;  /* 0x000068006f087a25 */ /* 0x000fe200078e0002 */
[----:B------:R-:W-:-:S03]  /*3a50*/  IADD3 R7, R7, R11, RZ ;  /* 0x0000000b07077210 */ /* 0x000fc60007ffe0ff */
[----:B------:R-:W-:Y:S01]  /*3a60*/  IMAD R5, R111, c[0x0][0x1a4], R10 ;  /* 0x000069006f057a24 */ /* 0x000fe200078e020a */
[----:B------:R-:W-:Y:S01]  /*3a70*/  LEA R4, P1, R8, R33, 0x2 ;  /* 0x0000002108047211 */ /* 0x000fe200078210ff */
[----:B------:R-:W-:Y:S01]  /*3a80*/  IMAD R87, R45, R80, c[0x0][0x168] ;  /* 0x00005a002d577624 */ /* 0x000fe200078e0250 */
[----:B------:R-:W-:Y:S02]  /*3a90*/  LEA R10, P0, R6, c[0x0][0x220], 0x2 ;  /* 0x00008800060a7a11 */ /* 0x000fe400078010ff */
[----:B------:R-:W-:Y:S02]  /*3aa0*/  IADD3 R5, R9, R5, RZ ;  /* 0x0000000509057210 */ /* 0x000fe40007ffe0ff */
[----:B------:R-:W-:Y:S02]  /*3ab0*/  ISETP.GE.AND P2, PT, R2, R87, PT ;  /* 0x000000570200720c */ /* 0x000fe40003f46270 */
[----:B------:R-:W-:Y:S02]  /*3ac0*/  LEA.HI.X R5, R8, R31, R5, 0x2, P1 ;  /* 0x0000001f08057211 */ /* 0x000fe400008f1405 */
[----:B------:R-:W-:-:S02]  /*3ad0*/  ISETP.GE.AND P1, PT, R44, R87, PT ;  /* 0x000000572c00720c */ /* 0x000fc40003f26270 */
[----:B------:R-:W-:Y:S02]  /*3ae0*/  LEA.HI.X R11, R6, c[0x0][0x224], R7, 0x2, P0 ;  /* 0x00008900060b7a11 */ /* 0x000fe400000f1407 */
[C---:B------:R-:W-:Y:S01]  /*3af0*/  LOP3.LUT R88, R2.reuse, 0x60, RZ, 0xfc, !PT ;  /* 0x0000006002587812 */ /* 0x040fe200078efcff */
[----:B------:R-:W-:Y:S01]  /*3b00*/  CS2R R6, SRZ ;  /* 0x0000000000067805 */ /* 0x000fe2000001ff00 */
[C---:B------:R-:W-:Y:S02]  /*3b10*/  LOP3.LUT R86, R2.reuse, 0xc0, RZ, 0xfc, !PT ;  /* 0x000000c002567812 */ /* 0x040fe400078efcff */
[C---:B------:R-:W-:Y:S02]  /*3b20*/  LOP3.LUT R85, R2.reuse, 0xe0, RZ, 0xfc, !PT ;  /* 0x000000e002557812 */ /* 0x040fe400078efcff */
[----:B------:R-:W-:Y:S01]  /*3b30*/  LOP3.LUT R84, R2, 0x100, RZ, 0xfc, !PT ;  /* 0x0000010002547812 */ /* 0x000fe200078efcff */
[----:B------:R-:W2:Y:S01]  /*3b40*/  @!P2 LDG.E R6, [R4.64] ;  /* 0x000000040406a981 */ /* 0x000ea2000c1e1900 */
[----:B------:R-:W-:-:S02]  /*3b50*/  ISETP.GE.AND P0, PT, R43, R87, PT ;  /* 0x000000572b00720c */ /* 0x000fc40003f06270 */
[-C--:B------:R-:W-:Y:S01]  /*3b60*/  ISETP.GE.AND P4, PT, R88, R87.reuse, PT ;  /* 0x000000575800720c */ /* 0x080fe20003f86270 */
[----:B------:R-:W3:Y:S01]  /*3b70*/  @!P1 LDG.E R7, [R4.64+0x80] ;  /* 0x0000800404079981 */ /* 0x000ee2000c1e1900 */
[-C--:B------:R-:W-:Y:S02]  /*3b80*/  ISETP.GE.AND P6, PT, R42, R87.reuse, PT ;  /* 0x000000572a00720c */ /* 0x080fe40003fc6270 */
[-C--:B------:R-:W-:Y:S01]  /*3b90*/  ISETP.GE.AND P5, PT, R41, R87.reuse, PT ;  /* 0x000000572900720c */ /* 0x080fe20003fa6270 */
[----:B------:R-:W-:Y:S01]  /*3ba0*/  CS2R R8, SRZ ;  /* 0x0000000000087805 */ /* 0x000fe2000001ff00 */
[-C--:B------:R-:W-:Y:S01]  /*3bb0*/  ISETP.GE.AND P3, PT, R86, R87.reuse, PT ;  /* 0x000000575600720c */ /* 0x080fe20003f66270 */
[----:B------:R-:W-:Y:S01]  /*3bc0*/  IMAD.MOV.U32 R92, RZ, RZ, RZ ;  /* 0x000000ffff5c7224 */ /* 0x000fe200078e00ff */
[-C--:B------:R-:W-:Y:S01]  /*3bd0*/  ISETP.GE.AND P2, PT, R85, R87.reuse, PT ;  /* 0x000000575500720c */ /* 0x080fe20003f46270 */
[----:B------:R0:W4:Y:S01]  /*3be0*/  LDG.E R91, [R10.64] ;  /* 0x000000040a5b7981 */ /* 0x000122000c1e1900 */
[----:B------:R-:W-:Y:S01]  /*3bf0*/  ISETP.GE.AND P1, PT, R84, R87, PT ;  /* 0x000000575400720c */ /* 0x000fe20003f26270 */
[----:B------:R-:W-:Y:S01]  /*3c00*/  CS2R R114, SRZ ;  /* 0x0000000000727805 */ /* 0x000fe2000001ff00 */
[----:B------:R-:W-:Y:S01]  /*3c10*/  MOV R13, RZ ;  /* 0x000000ff000d7202 */ /* 0x000fe20000000f00 */
[----:B------:R-:W4:Y:S01]  /*3c20*/  @!P0 LDG.E R8, [R4.64+0x100] ;  /* 0x0001000404088981 */ /* 0x000f22000c1e1900 */
[----:B------:R-:W-:-:S02]  /*3c30*/  LOP3.LUT R82, R2, 0x120, RZ, 0xfc, !PT ;  /* 0x0000012002527812 */ /* 0x000fc400078efcff */
[----:B------:R-:W-:Y:S01]  /*3c40*/  MOV R110, RZ ;  /* 0x000000ff006e7202 */ /* 0x000fe20000000f00 */
[----:B------:R-:W4:Y:S01]  /*3c50*/  @!P4 LDG.E R9, [R4.64+0x180] ;  /* 0x000180040409c981 */ /* 0x000f22000c1e1900 */
[----:B------:R-:W-:Y:S01]  /*3c60*/  LOP3.LUT R80, R2, 0x140, RZ, 0xfc, !PT ;  /* 0x0000014002507812 */ /* 0x000fe200078efcff */
[----:B0-----:R-:W-:Y:S01]  /*3c70*/  CS2R R10, SRZ ;  /* 0x00000000000a7805 */ /* 0x001fe2000001ff00 */
[-C--:B------:R-:W-:Y:S01]  /*3c80*/  ISETP.GE.AND P0, PT, R82, R87.reuse, PT ;  /* 0x000000575200720c */ /* 0x080fe20003f06270 */
[----:B------:R-:W4:Y:S01]  /*3c90*/  @!P6 LDG.E R92, [R4.64+0x200] ;  /* 0x00020004045ce981 */ /* 0x000f22000c1e1900 */
[-C--:B------:R-:W-:Y:S02]  /*3ca0*/  ISETP.GE.AND P4, PT, R80, R87.reuse, PT ;  /* 0x000000575000720c */ /* 0x080fe40003f86270 */
[-C--:B------:R-:W-:Y:S01]  /*3cb0*/  ISETP.GE.AND P6, PT, R40, R87.reuse, PT ;  /* 0x000000572800720c */ /* 0x080fe20003fc6270 */
[----:B------:R-:W4:Y:S01]  /*3cc0*/  @!P5 LDG.E R13, [R4.64+0x280] ;  /* 0x00028004040dd981 */ /* 0x000f22000c1e1900 */
[----:B------:R-:W-:-:S02]  /*3cd0*/  ISETP.GE.AND P5, PT, R39, R87, PT ;  /* 0x000000572700720c */ /* 0x000fc40003fa6270 */
[----:B------:R-:W-:Y:S01]  /*3ce0*/  MOV R113, RZ ;  /* 0x000000ff00717202 */ /* 0x000fe20000000f00 */
[----:B------:R-:W4:Y:S01]  /*3cf0*/  @!P3 LDG.E R110, [R4.64+0x300] ;  /* 0x00030004046eb981 */ /* 0x000f22000c1e1900 */
[----:B------:R-:W-:-:S03]  /*3d00*/  ISETP.GE.AND P3, PT, R38, R87, PT ;  /* 0x000000572600720c */ /* 0x000fc60003f66270 */
[----:B------:R-:W4:Y:S01]  /*3d10*/  @!P2 LDG.E R11, [R4.64+0x380] ;  /* 0x00038004040ba981 */ /* 0x000f22000c1e1900 */
[----:B------:R-:W-:-:S03]  /*3d20*/  ISETP.GE.AND P2, PT, R32, R87, PT ;  /* 0x000000572000720c */ /* 0x000fc60003f46270 */
[----:B------:R-:W4:Y:S01]  /*3d30*/  @!P1 LDG.E R10, [R4.64+0x400] ;  /* 0x00040004040a9981 */ /* 0x000f22000c1e1900 */
        /* <DEDUP_REMOVED lines=19> */
[----:B------:R-:W-:Y:S01]  /*3e70*/  STS [R21.X4+0x400], R10 ;  /* 0x0004000a15007388 */ /* 0x000fe20000004800 */
[----:B0-----:R-:W-:-:S03]  /*3e80*/  FMUL.FTZ R5, R91, 1.4426950216293334961 ;  /* 0x3fb8aa3b5b057820 */ /* 0x001fc60000410000 */
[----:B------:R-:W-:Y:S04]  /*3e90*/  STS [R20.X4+0x480], R113 ;  /* 0x0004807114007388 */ /* 0x000fe80000004800 */
[----:B------:R-:W-:Y:S04]  /*3ea0*/  STS [R19.X4+0x500], R114 ;  /* 0x0005007213007388 */ /* 0x000fe80000004800 */
[----:B------:R0:W-:Y:S04]  /*3eb0*/  STS [R18.X4+0x580], R115 ;  /* 0x0005807312007388 */ /* 0x0001e80000004800 */
[----:B------:R3:W-:Y:S04]  /*3ec0*/  STS [R17.X4+0x600], R116 ;  /* 0x0006007411007388 */ /* 0x0007e80000004800 */
[----:B------:R-:W1:Y:S04]  /*3ed0*/  S2R R91, SR_TID.X ;  /* 0x00000000005b7919 */ /* 0x000e680000002100 */
[----:B------:R-:W-:Y:S04]  /*3ee0*/  STS [R16.X4+0x680], R117 ;  /* 0x0006807510007388 */ /* 0x000fe80000004800 */
[----:B------:R-:W-:Y:S04]  /*3ef0*/  STS [R15.X4+0x700], R118 ;  /* 0x000700760f007388 */ /* 0x000fe80000004800 */
[----:B------:R-:W-:Y:S01]  /*3f00*/  STS [R14.X4+0x780], R119 ;  /* 0x000780770e007388 */ /* 0x000fe20000004800 */
[----:B------:R-:W-:-:S06]  /*3f10*/  NOP ;  /* 0x0000000000007918 */ /* 0x000fcc0000000000 */
[----:B------:R-:W4:Y:S01]  /*3f20*/  LDS R6, [R0.X4] ;  /* 0x0000000000067984 */ /* 0x000f220000004800 */
[----:B------:R-:W-:-:S03]  /*3f30*/  FMUL.FTZ R4, R5, R74 ;  /* 0x0000004a05047220 */ /* 0x000fc60000410000 */
[----:B------:R-:W4:Y:S03]  /*3f40*/  LDS R9, [R0.X4+0x4] ;  /* 0x0000040000097984 */ /* 0x000f260000004800 */
[----:B------:R-:W0:Y:S01]  /*3f50*/  MUFU.EX2 R4, R4 ;  /* 0x0000000400047308 */ /* 0x000e220000000800 */
[----:B------:R-:W4:Y:S01]  /*3f60*/  LDS R118, [R0.X4+0x10] ;  /* 0x0000100000767984 */ /* 0x000f220000004800 */
[----:B-1----:R-:W-:-:S03]  /*3f70*/  IMAD.SHL.U32 R92, R91, 0x10, RZ ;  /* 0x000000105b5c7824 */ /* 0x002fc600078e00ff */
[----:B------:R-:W1:Y:S02]  /*3f80*/  LDS R121, [R0.X4+0x14] ;  /* 0x0000140000797984 */ /* 0x000e640000004800 */
[----:B------:R-:W-:Y:S02]  /*3f90*/  ISETP.GE.U32.AND P2, PT, R92, R87, PT ;  /* 0x000000575c00720c */ /* 0x000fe40003f46070 */
[----:B------:R-:W1:Y:S01]  /*3fa0*/  LDS R125, [R0.X4+0x18] ;  /* 0x00001800007d7984 */ /* 0x000e620000004800 */
[----:B------:R-:W-:-:S03]  /*3fb0*/  FMUL.FTZ R7, R5, R72 ;  /* 0x0000004805077220 */ /* 0x000fc60000410000 */
[----:B------:R-:W1:Y:S01]  /*3fc0*/  LDS R11, [R0.X4+0x8] ;  /* 0x00000800000b7984 */ /* 0x000e620000004800 */
[----:B--2---:R-:W-:Y:S02]  /*3fd0*/  IADD3 R110, R92, 0x2, RZ ;  /* 0x000000025c6e7810 */ /* 0x004fe40007ffe0ff */
[----:B0-----:R-:W-:Y:S01]  /*3fe0*/  FSEL R115, R4, 1, !P2 ;  /* 0x3f80000004737808 */ /* 0x001fe20005000000 */
[----:B------:R-:W0:Y:S01]  /*3ff0*/  LDS R114, [R0.X4+0xc] ;  /* 0x00000c0000727984 */ /* 0x000e220000004800 */
[----:B------:R-:W-:-:S03]  /*4000*/  IADD3 R8, R92, 0x1, RZ ;  /* 0x000000015c087810 */ /* 0x000fc60007ffe0ff */
[----:B------:R-:W2:Y:S01]  /*4010*/  LDS R4, [R0.X4+0x1c] ;  /* 0x00001c0000047984 */ /* 0x000ea20000004800 */
[----:B------:R-:W-:Y:S01]  /*4020*/  MUFU.EX2 R7, R7 ;  /* 0x0000000700077308 */ /* 0x000fe20000000800 */
[-C--:B------:R-:W-:Y:S02]  /*4030*/  ISETP.GE.U32.AND P0, PT, R110, R87.reuse, PT ;  /* 0x000000576e00720c */ /* 0x080fe40003f06070 */
[----:B------:R-:W-:Y:S01]  /*4040*/  IADD3 R110, R92, 0x4, RZ ;  /* 0x000000045c6e7810 */ /* 0x000fe20007ffe0ff */
[C---:B------:R-:W-:Y:S01]  /*4050*/  FMUL.FTZ R113, R5.reuse, R66 ;  /* 0x0000004205717220 */ /* 0x040fe20000410000 */
[-C--:B------:R-:W-:Y:S01]  /*4060*/  ISETP.GE.U32.AND P1, PT, R8, R87.reuse, PT ;  /* 0x000000570800720c */ /* 0x080fe20003f26070 */
[----:B------:R-:W0:Y:S01]  /*4070*/  LDS R126, [R0.X4+0x20] ;  /* 0x00002000007e7984 */ /* 0x000e220000004800 */
[C---:B------:R-:W-:Y:S02]  /*4080*/  IADD3 R8, R92.reuse, 0x3, RZ ;  /* 0x000000035c087810 */ /* 0x040fe40007ffe0ff */
[----:B---3--:R-:W-:Y:S01]  /*4090*/  IADD3 R116, R92, 0x5, RZ ;  /* 0x000000055c747810 */ /* 0x008fe20007ffe0ff */
[----:B------:R-:W-:Y:S01]  /*40a0*/  FMUL.FTZ R10, R5, R70 ;  /* 0x00000046050a7220 */ /* 0x000fe20000410000 */
[-C--:B------:R-:W-:Y:S01]  /*40b0*/  ISETP.GE.U32.AND P6, PT, R110, R87.reuse, PT ;  /* 0x000000576e00720c */ /* 0x080fe20003fc6070 */
[----:B----4-:R-:W-:Y:S01]  /*40c0*/  FMUL.FTZ R6, R101, R6 ;  /* 0x0000000665067220 */ /* 0x010fe20000410000 */
[----:B------:R-:W-:Y:S01]  /*40d0*/  IADD3 R110, R92, 0x6, RZ ;  /* 0x000000065c6e7810 */ /* 0x000fe20007ffe0ff */
[C---:B------:R-:W-:Y:S01]  /*40e0*/  FMUL.FTZ R13, R5.reuse, R68 ;  /* 0x00000044050d7220 */ /* 0x040fe20000410000 */
[-C--:B------:R-:W-:Y:S01]  /*40f0*/  ISETP.GE.U32.AND P4, PT, R8, R87.reuse, PT ;  /* 0x000000570800720c */ /* 0x080fe20003f86070 */
[C---:B------:R-:W-:Y:S01]  /*4100*/  FMUL.FTZ R8, R5.reuse, R64 ;  /* 0x0000004005087220 */ /* 0x040fe20000410000 */
[----:B------:R3:W4:Y:S01]  /*4110*/  MUFU.EX2 R123, R113 ;  /* 0x00000071007b7308 */ /* 0x0007220000000800 */
[-C--:B------:R-:W-:Y:S01]  /*4120*/  ISETP.GE.U32.AND P5, PT, R116, R87.reuse, PT ;  /* 0x000000577400720c */ /* 0x080fe20003fa6070 */
[C---:B------:R-:W-:Y:S01]  /*4130*/  FMUL.FTZ R116, R5.reuse, R62 ;  /* 0x0000003e05747220 */ /* 0x040fe20000410000 */
[----:B------:R-:W-:Y:S01]  /*4140*/  ISETP.GE.U32.AND P3, PT, R110, R87, PT ;  /* 0x000000576e00720c */ /* 0x000fe20003f66070 */
[----:B------:R-:W-:Y:S01]  /*4150*/  FMUL.FTZ R9, R102, R9 ;  /* 0x0000000966097220 */ /* 0x000fe20000410000 */
[----:B------:R-:W-:Y:S01]  /*4160*/  FSEL R110, R6, RZ, !P2 ;  /* 0x000000ff066e7208 */ /* 0x000fe20005000000 */
[----:B------:R-:W-:Y:S01]  /*4170*/  FMUL.FTZ R119, R5, R60 ;  /* 0x0000003c05777220 */ /* 0x000fe20000410000 */
[----:B------:R-:W-:Y:S01]  /*4180*/  IADD3 R6, R92, 0x8, RZ ;  /* 0x000000085c067810 */ /* 0x000fe20007ffe0ff */
[----:B------:R-:W0:Y:S01]  /*4190*/  MUFU.EX2 R8, R8 ;  /* 0x0000000800087308 */ /* 0x000e220000000800 */
[----:B---3--:R-:W-:Y:S01]  /*41a0*/  FSEL R113, R9, RZ, !P1 ;  /* 0x000000ff09717208 */ /* 0x008fe20004800000 */
[----:B------:R-:W-:Y:S01]  /*41b0*/  FMUL.FTZ R118, R99, R118 ;  /* 0x0000007663767220 */ /* 0x000fe20000410000 */
[----:B------:R-:W3:Y:S05]  /*41c0*/  LDS R135, [R0.X4+0x24] ;  /* 0x0000240000877984 */ /* 0x000eea0000004800 */
[----:B------:R2:W0:Y:S01]  /*41d0*/  MUFU.EX2 R127, R116 ;  /* 0x00000074007f7308 */ /* 0x0004220000000800 */
[----:B----4-:R-:W-:Y:S01]  /*41e0*/  FSEL R123, R123, 1, !P6 ;  /* 0x3f8000007b7b7808 */ /* 0x010fe20007000000 */
[----:B-1----:R-:W-:Y:S01]  /*41f0*/  FMUL.FTZ R121, R104, R121 ;  /* 0x0000007968797220 */ /* 0x002fe20000410000 */
[----:B------:R-:W-:Y:S01]  /*4200*/  IADD3 R120, R92, 0x7, RZ ;  /* 0x000000075c787810 */ /* 0x000fe20007ffe0ff */
[----:B------:R-:W-:Y:S01]  /*4210*/  FMUL.FTZ R122, R98, R125 ;  /* 0x0000007d627a7220 */ /* 0x000fe20000410000 */
[----:B------:R-:W-:Y:S01]  /*4220*/  LDS R9, [R0.X4+0x38] ;  /* 0x0000380000097984 */ /* 0x000fe20000004800 */
[----:B--2---:R-:W-:-:S02]  /*4230*/  FSEL R116, R7, 1, !P1 ;  /* 0x3f80000007747808 */ /* 0x004fc40004800000 */
[----:B------:R-:W-:Y:S01]  /*4240*/  ISETP.GE.U32.AND P1, PT, R6, R87, PT ;  /* 0x000000570600720c */ /* 0x000fe20003f26070 */
[----:B------:R-:W-:Y:S01]  /*4250*/  FMUL.FTZ R6, R5, R58 ;  /* 0x0000003a05067220 */ /* 0x000fe20000410000 */
[----:B------:R-:W1:Y:S01]  /*4260*/  MUFU.EX2 R10, R10 ;  /* 0x0000000a000a7308 */ /* 0x000e620000000800 */
[----:B------:R-:W-:-:S07]  /*4270*/  FSEL R118, R118, RZ, !P6 ;  /* 0x000000ff76767208 */ /* 0x000fce0007000000 */
[----:B------:R2:W-:Y:S08]  /*4280*/  MUFU.EX2 R129, R6 ;  /* 0x0000000600817308 */ /* 0x0005f00000000800 */
[----:B------:R-:W4:Y:S01]  /*4290*/  MUFU.EX2 R13, R13 ;  /* 0x0000000d000d7308 */ /* 0x000f220000000800 */
[----:B--2---:R-:W-:-:S04]  /*42a0*/  IADD3 R6, R92, 0xb, RZ ;  /* 0x0000000b5c067810 */ /* 0x004fc80007ffe0ff */
[----:B------:R-:W-:-:S03]  /*42b0*/  ISETP.GE.U32.AND P6, PT, R6, R87, PT ;  /* 0x000000570600720c */ /* 0x000fc60003fc6070 */
[----:B------:R1:W2:Y:S01]  /*42c0*/  MUFU.EX2 R128, R119 ;  /* 0x0000007700807308 */ /* 0x0002a20000000800 */
[----:B------:R-:W-:Y:S01]  /*42d0*/  IADD3 R6, R92, 0xc, RZ ;  /* 0x0000000c5c067810 */ /* 0x000fe20007ffe0ff */
[----:B------:R-:W-:Y:S01]  /*42e0*/  FMUL.FTZ R11, R100, R11 ;  /* 0x0000000b640b7220 */ /* 0x000fe20000410000 */
[----:B------:R-:W-:Y:S02]  /*42f0*/  FSEL R121, R121, RZ, !P5 ;  /* 0x000000ff79797208 */ /* 0x000fe40006800000 */
[----:B0-----:R-:W-:Y:S02]  /*4300*/  FSEL R124, R8, 1, !P5 ;  /* 0x3f800000087c7808 */ /* 0x001fe40006800000 */
[-C--:B------:R-:W-:Y:S02]  /*4310*/  ISETP.GE.U32.AND P5, PT, R6, R87.reuse, PT ;  /* 0x000000570600720c */ /* 0x080fe40003fa6070 */
[----:B------:R-:W-:Y:S02]  /*4320*/  ISETP.GE.U32.AND P2, PT, R120, R87, PT ;  /* 0x000000577800720c */ /* 0x000fe40003f46070 */
[----:B------:R-:W-:-:S02]  /*4330*/  IADD3 R6, R92, 0xd, RZ ;  /* 0x0000000d5c067810 */ /* 0x000fc40007ffe0ff */
[----:B------:R-:W-:Y:S01]  /*4340*/  IADD3 R120, R92, 0x9, RZ ;  /* 0x000000095c787810 */ /* 0x000fe20007ffe0ff */
[----:B------:R-:W-:Y:S01]  /*4350*/  FMUL.FTZ R117, R103, R114 ;  /* 0x0000007267757220 */ /* 0x000fe20000410000 */
[----:B------:R-:W-:Y:S01]  /*4360*/  FSEL R122, R122, RZ, !P3 ;  /* 0x000000ff7a7a7208 */ /* 0x000fe20005800000 */
[----:B------:R-:W-:Y:S01]  /*4370*/  FMUL.FTZ R4, R105, R4 ;  /* 0x0000000469047220 */ /* 0x000fe20000410000 */
[----:B------:R-:W-:Y:S02]  /*4380*/  FSEL R127, R127, 1, !P3 ;  /* 0x3f8000007f7f7808 */ /* 0x000fe40005800000 */
[----:B------:R-:W-:Y:S02]  /*4390*/  FSEL R114, R11, RZ, !P0 ;  /* 0x000000ff0b727208 */ /* 0x000fe40004000000 */
[----:B-1----:R-:W-:Y:S01]  /*43a0*/  FSEL R119, R10, 1, !P0 ;  /* 0x3f8000000a777808 */ /* 0x002fe20004000000 */
[----:B------:R-:W-:Y:S01]  /*43b0*/  FMUL.FTZ R126, R97, R126 ;  /* 0x0000007e617e7220 */ /* 0x000fe20000410000 */
[-C--:B------:R-:W-:Y:S01]  /*43c0*/  ISETP.GE.U32.AND P3, PT, R6, R87.reuse, PT ;  /* 0x000000570600720c */ /* 0x080fe20003f66070 */
[----:B------:R-:W-:Y:S01]  /*43d0*/  LDS R11, [R0.X4+0x34] ;  /* 0x00003400000b7984 */ /* 0x000fe20000004800 */
[----:B------:R-:W-:-:S02]  /*43e0*/  ISETP.GE.U32.AND P0, PT, R120, R87, PT ;  /* 0x000000577800720c */ /* 0x000fc40003f06070 */
[C---:B------:R-:W-:Y:S02]  /*43f0*/  IADD3 R6, R92.reuse, 0xe, RZ ;  /* 0x0000000e5c067810 */ /* 0x040fe40007ffe0ff */
[----:B----4-:R-:W-:Y:S02]  /*4400*/  FSEL R120, R13, 1, !P4 ;  /* 0x3f8000000d787808 */ /* 0x010fe40006000000 */
[----:B------:R-:W0:Y:S01]  /*4410*/  LDS R13, [R0.X4+0x28] ;  /* 0x00002800000d7984 */ /* 0x000e220000004800 */
[----:B------:R-:W-:Y:S02]  /*4420*/  IADD3 R10, R92, 0xa, RZ ;  /* 0x0000000a5c0a7810 */ /* 0x000fe40007ffe0ff */
[----:B------:R-:W-:Y:S02]  /*4430*/  FSEL R125, R4, RZ, !P2 ;  /* 0x000000ff047d7208 */ /* 0x000fe40005000000 */
[----:B--2---:R-:W-:Y:S02]  /*4440*/  FSEL R128, R128, 1, !P2 ;  /* 0x3f80000080807808 */ /* 0x004fe40005000000 */
[----:B------:R-:W-:-:S02]  /*4450*/  ISETP.GE.U32.AND P2, PT, R6, R87, PT ;  /* 0x000000570600720c */ /* 0x000fc40003f46070 */
[----:B------:R-:W1:Y:S01]  /*4460*/  LDS R6, [R0.X4+0x2c] ;  /* 0x00002c0000067984 */ /* 0x000e620000004800 */
[----:B------:R-:W-:Y:S02]  /*4470*/  FSEL R117, R117, RZ, !P4 ;  /* 0x000000ff75757208 */ /* 0x000fe40006000000 */
[----:B------:R-:W-:Y:S02]  /*4480*/  ISETP.GE.U32.AND P4, PT, R10, R87, PT ;  /* 0x000000570a00720c */ /* 0x000fe40003f86070 */
[----:B------:R-:W2:Y:S01]  /*4490*/  LDS R10, [R0.X4+0x30] ;  /* 0x00003000000a7984 */ /* 0x000ea20000004800 */
[----:B------:R-:W-:Y:S01]  /*44a0*/  IADD3 R4, R92, 0xf, RZ ;  /* 0x0000000f5c047810 */ /* 0x000fe20007ffe0ff */
[-C--:B------:R-:W-:Y:S01]  /*44b0*/  FMUL.FTZ R130, R115, R116.reuse ;  /* 0x0000007473827220 */ /* 0x080fe20000410000 */
[----:B------:R-:W-:Y:S02]  /*44c0*/  FSEL R126, R126, RZ, !P1 ;  /* 0x000000ff7e7e7208 */ /* 0x000fe40004800000 */
[----:B------:R-:W-:Y:S01]  /*44d0*/  FSEL R129, R129, 1, !P1 ;  /* 0x3f80000081817808 */ /* 0x000fe20004800000 */
[----:B------:R-:W-:Y:S01]  /*44e0*/  FMUL.FTZ R8, R5, R89 ;  /* 0x0000005905087220 */ /* 0x000fe20000410000 */
[----:B------:R-:W-:Y:S01]  /*44f0*/  ISETP.GE.U32.AND P1, PT, R4, R87, PT ;  /* 0x000000570400720c */ /* 0x000fe20003f26070 */
[----:B------:R-:W-:-:S02]  /*4500*/  FFMA.FTZ R4, R110, R116, R113 ;  /* 0x000000746e047223 */ /* 0x000fc40000010071 */
[C---:B------:R-:W-:Y:S01]  /*4510*/  FMUL.FTZ R139, R119.reuse, R130 ;  /* 0x00000082778b7220 */ /* 0x040fe20000410000 */
[----:B------:R4:W-:Y:S01]  /*4520*/  MUFU.EX2 R136, R8 ;  /* 0x0000000800887308 */ /* 0x0009e20000000800 */
[----:B------:R-:W-:Y:S02]  /*4530*/  FFMA.FTZ R4, R119, R4, R114 ;  /* 0x0000000477047223 */ /* 0x000fe40000010072 */
[C---:B------:R-:W-:Y:S02]  /*4540*/  FMUL.FTZ R131, R5.reuse, R56 ;  /* 0x0000003805837220 */ /* 0x040fe40000410000 */
[C---:B------:R-:W-:Y:S02]  /*4550*/  FMUL.FTZ R140, R120.reuse, R139 ;  /* 0x0000008b788c7220 */ /* 0x040fe40000410000 */
[----:B------:R-:W-:Y:S01]  /*4560*/  FFMA.FTZ R139, R120, R4, R117 ;  /* 0x00000004788b7223 */ /* 0x000fe20000010075 */
[----:B----4-:R-:W4:Y:S01]  /*4570*/  LDS R8, [R0.X4+0x3c] ;  /* 0x00003c0000087984 */ /* 0x010f220000004800 */
[C---:B------:R-:W-:Y:S01]  /*4580*/  FMUL.FTZ R132, R5.reuse, R54 ;  /* 0x0000003605847220 */ /* 0x040fe20000410000 */
[----:B------:R-:W0:Y:S01]  /*4590*/  MUFU.EX2 R131, R131 ;  /* 0x0000008300837308 */ /* 0x000e220000000800 */
[----:B------:R-:W-:-:S02]  /*45a0*/  FMUL.FTZ R138, R5, R90 ;  /* 0x0000005a058a7220 */ /* 0x000fc40000410000 */
[----:B------:R-:W-:Y:S02]  /*45b0*/  FFMA.FTZ R139, R123, R139, R118 ;  /* 0x0000008b7b8b7223 */ /* 0x000fe40000010076 */
[----:B------:R-:W-:Y:S02]  /*45c0*/  FMUL.FTZ R133, R5, R76 ;  /* 0x0000004c05857220 */ /* 0x000fe40000410000 */
[----:B---3--:R-:W-:Y:S01]  /*45d0*/  FMUL.FTZ R130, R106, R135 ;  /* 0x000000876a827220 */ /* 0x008fe20000410000 */
[----:B------:R-:W3:Y:S01]  /*45e0*/  MUFU.EX2 R132, R132 ;  /* 0x0000008400847308 */ /* 0x000ee20000000800 */
[----:B------:R-:W-:Y:S02]  /*45f0*/  FMUL.FTZ R135, R123, R140 ;  /* 0x0000008c7b877220 */ /* 0x000fe40000410000 */
[----:B------:R-:W-:Y:S02]  /*4600*/  FFMA.FTZ R139, R124, R139, R121 ;  /* 0x0000008b7c8b7223 */ /* 0x000fe40000010079 */
[----:B------:R-:W-:-:S02]  /*4610*/  FMUL.FTZ R7, R5, R78 ;  /* 0x0000004e05077220 */ /* 0x000fc40000410000 */
[----:B------:R-:W-:Y:S01]  /*4620*/  FMUL.FTZ R140, R124, R135 ;  /* 0x000000877c8c7220 */ /* 0x000fe20000410000 */
[----:B------:R-:W1:Y:S01]  /*4630*/  MUFU.EX2 R138, R138 ;  /* 0x0000008a008a7308 */ /* 0x000e620000000800 */
[C---:B------:R-:W-:Y:S02]  /*4640*/  FFMA.FTZ R141, R127.reuse, R139, R122 ;  /* 0x0000008b7f8d7223 */ /* 0x040fe4000001007a */
[----:B------:R-:W-:-:S05]  /*4650*/  FMUL.FTZ R139, R127, R140 ;  /* 0x0000008c7f8b7220 */ /* 0x000fca0000410000 */
[----:B------:R-:W2:Y:S01]  /*4660*/  MUFU.EX2 R133, R133 ;  /* 0x0000008500857308 */ /* 0x000ea20000000800 */
[----:B------:R-:W-:Y:S01]  /*4670*/  FFMA.FTZ R141, R128, R141, R125 ;  /* 0x0000008d808d7223 */ /* 0x000fe2000001007d */
[----:B------:R-:W-:Y:S01]  /*4680*/  FSEL R130, R130, RZ, !P0 ;  /* 0x000000ff82827208 */ /* 0x000fe20004000000 */
[----:B0-----:R-:W-:Y:S01]  /*4690*/  FMUL.FTZ R13, R96, R13 ;  /* 0x0000000d600d7220 */ /* 0x001fe20000410000 */
[----:B------:R-:W-:-:S04]  /*46a0*/  FSEL R131, R131, 1, !P0 ;  /* 0x3f80000083837808 */ /* 0x000fc80004000000 */
[----:B------:R-:W0:Y:S01]  /*46b0*/  MUFU.EX2 R134, R7 ;  /* 0x0000000700867308 */ /* 0x000e220000000800 */
[----:B------:R-:W-:Y:S02]  /*46c0*/  FMUL.FTZ R140, R128, R139 ;  /* 0x0000008b808c7220 */ /* 0x000fe40000410000 */
[----:B------:R-:W-:Y:S02]  /*46d0*/  FFMA.FTZ R141, R129, R141, R126 ;  /* 0x0000008d818d7223 */ /* 0x000fe4000001007e */
[----:B------:R-:W-:Y:S01]  /*46e0*/  FMUL.FTZ R137, R5, R93 ;  /* 0x0000005d05897220 */ /* 0x000fe20000410000 */
[----:B---3--:R-:W-:Y:S01]  /*46f0*/  FSEL R132, R132, 1, !P4 ;  /* 0x3f80000084847808 */ /* 0x008fe20006000000 */
[----:B-1----:R-:W-:Y:S01]  /*4700*/  FMUL.FTZ R6, R107, R6 ;  /* 0x000000066b067220 */ /* 0x002fe20000410000 */
[----:B------:R-:W-:Y:S01]  /*4710*/  FSEL R139, R13, RZ, !P4 ;  /* 0x000000ff0d8b7208 */ /* 0x000fe20006000000 */
[----:B------:R-:W-:Y:S01]  /*4720*/  FMUL.FTZ R140, R129, R140 ;  /* 0x0000008c818c7220 */ /* 0x000fe20000410000 */
[----:B------:R-:W-:Y:S01]  /*4730*/  FSEL R135, R136, 1, !P3 ;  /* 0x3f80000088877808 */ /* 0x000fe20005800000 */
[----:B------:R-:W-:Y:S01]  /*4740*/  FFMA.FTZ R141, R131, R141, R130 ;  /* 0x0000008d838d7223 */ /* 0x000fe20000010082 */
[----:B------:R-:W-:Y:S01]  /*4750*/  FSEL R136, R138, 1, !P2 ;  /* 0x3f8000008a887808 */ /* 0x000fe20005000000 */
[----:B--2---:R-:W-:Y:S01]  /*4760*/  FMUL.FTZ R10, R95, R10 ;  /* 0x0000000a5f0a7220 */ /* 0x004fe20000410000 */
[----:B------:R-:W1:Y:S01]  /*4770*/  MUFU.EX2 R137, R137 ;  /* 0x0000008900897308 */ /* 0x000e620000000800 */
[----:B------:R-:W-:Y:S01]  /*4780*/  FSEL R133, R133, 1, !P6 ;  /* 0x3f80000085857808 */ /* 0x000fe20007000000 */
[----:B------:R-:W-:Y:S01]  /*4790*/  FMUL.FTZ R13, R131, R140 ;  /* 0x0000008c830d7220 */ /* 0x000fe20000410000 */
[----:B------:R-:W-:Y:S01]  /*47a0*/  FSEL R138, R6, RZ, !P6 ;  /* 0x000000ff068a7208 */ /* 0x000fe20007000000 */
[----:B------:R-:W-:Y:S01]  /*47b0*/  FFMA.FTZ R140, R132, R141, R139 ;  /* 0x0000008d848c7223 */ /* 0x000fe2000001008b */
[----:B0-----:R-:W-:Y:S01]  /*47c0*/  FSEL R134, R134, 1, !P5 ;  /* 0x3f80000086867808 */ /* 0x001fe20006800000 */
[----:B------:R-:W-:Y:S01]  /*47d0*/  FMUL.FTZ R11, R108, R11 ;  /* 0x0000000b6c0b7220 */ /* 0x000fe20000410000 */
[----:B------:R-:W-:Y:S01]  /*47e0*/  FSEL R141, R10, RZ, !P5 ;  /* 0x000000ff0a8d7208 */ /* 0x000fe20006800000 */
[----:B------:R-:W-:-:S02]  /*47f0*/  FMUL.FTZ R6, R132, R13 ;  /* 0x0000000d84067220 */ /* 0x000fc40000410000 */
[----:B------:R-:W-:Y:S01]  /*4800*/  FFMA.FTZ R10, R133, R140, R138 ;  /* 0x0000008c850a7223 */ /* 0x000fe2000001008a */
[----:B------:R-:W-:Y:S01]  /*4810*/  FSEL R140, R11, RZ, !P3 ;  /* 0x000000ff0b8c7208 */ /* 0x000fe20005800000 */
[----:B------:R-:W-:Y:S02]  /*4820*/  FMUL.FTZ R9, R94, R9 ;  /* 0x000000095e097220 */ /* 0x000fe40000410000 */
[----:B------:R-:W-:Y:S02]  /*4830*/  FMUL.FTZ R13, R133, R6 ;  /* 0x00000006850d7220 */ /* 0x000fe40000410000 */
[C---:B------:R-:W-:Y:S01]  /*4840*/  FFMA.FTZ R10, R134.reuse, R10, R141 ;  /* 0x0000000a860a7223 */ /* 0x040fe2000001008d */
[----:B------:R-:W-:Y:S01]  /*4850*/  FSEL R143, R9, RZ, !P2 ;  /* 0x000000ff098f7208 */ /* 0x000fe20005000000 */
[----:B----4-:R-:W-:Y:S02]  /*4860*/  FMUL.FTZ R8, R109, R8 ;  /* 0x000000086d087220 */ /* 0x010fe40000410000 */
[----:B------:R-:W-:-:S02]  /*4870*/  FMUL.FTZ R6, R134, R13 ;  /* 0x0000000d86067220 */ /* 0x000fc40000410000 */
[----:B------:R-:W-:Y:S01]  /*4880*/  FFMA.FTZ R10, R135, R10, R140 ;  /* 0x0000000a870a7223 */ /* 0x000fe2000001008c */
[----:B-1----:R-:W-:Y:S01]  /*4890*/  FSEL R137, R137, 1, !P1 ;  /* 0x3f80000089897808 */ /* 0x002fe20004800000 */
        /* <DEDUP_REMOVED lines=25> */
[----:B------:R-:W-:Y:S01]  /*4a30*/  IMAD.MOV.U32 R10, RZ, RZ, 0x3f800000 ;  /* 0x3f800000ff0a7424 */ /* 0x000fe200078e00ff */
[----:B------:R-:W-:Y:S01]  /*4a40*/  MOV R11, RZ ;  /* 0x000000ff000b7202 */ /* 0x000fe20000000f00 */
        /* <DEDUP_REMOVED lines=17> */
[----:B------:R-:W3:Y:S01]  /*4b60*/  @!P0 LDS.64 R10, [R111.X8+0x10b0] ;  /* 0x0010b0006f0a8984 */ /* 0x000ee20000008a00 */
[C---:B0-----:R-:W-:Y:S01]  /*4b70*/  @P1 FFMA.FTZ R9, R8.reuse, R4, R9 ;  /* 0x0000000408091223 */ /* 0x041fe20000010009 */
[----:B------:R-:W-:Y:S01]  /*4b80*/  @!P2 SHF.R.U32.HI R4, RZ, 0x2, R91 ;  /* 0x00000002ff04a819 */ /* 0x000fe2000001165b */
[----:B-1----:R-:W-:-:S03]  /*4b90*/  @P1 FMUL.FTZ R8, R8, R5 ;  /* 0x0000000508081220 */ /* 0x002fc60000410000 */
[----:B------:R-:W-:-:S05]  /*4ba0*/  @!P2 LOP3.LUT R12, R4, 0x3ffffff8, RZ, 0xc0, !PT ;  /* 0x3ffffff8040ca812 */ /* 0x000fca00078ec0ff */
[----:B------:R3:W-:Y:S04]  /*4bb0*/  @!P2 STS.64 [R12+0x1090], R8 ;  /* 0x001090080c00a388 */ /* 0x0007e80000000a00 */
[----:B------:R-:W-:Y:S06]  /*4bc0*/  BAR.SYNC.DEFER_BLOCKING 0x0 ;  /* 0x0000000000007b1d */ /* 0x000fec0000010000 */
[----:B------:R-:W-:Y:S04]  /*4bd0*/  SHFL.UP PT, R145, R8, 0x1, RZ ;  /* 0x0420000008917989 */ /* 0x000fe800000e00ff */
[----:B--2---:R-:W0:Y:S01]  /*4be0*/  LDS.128 R4, [0x1090] ;  /* 0x00109000ff047984 */ /* 0x004e220000000c00 */
[----:B------:R-:W-:-:S03]  /*4bf0*/  SHF.R.U32.HI R13, RZ, 0x5, R91 ;  /* 0x00000005ff0d7819 */ /* 0x000fc6000001165b */
        /* <DEDUP_REMOVED lines=21> */
.L_x_3609:
[----:B------:R-:W-:Y:S05]  /*4d50*/  BSYNC B0 ;  /* 0x0000000000007941 */ /* 0x000fea0003800000 */
.L_x_3608:
        /* <DEDUP_REMOVED lines=38> */
.L_x_3611:
[----:B------:R-:W-:Y:S05]  /*4fc0*/  BSYNC B0 ;  /* 0x0000000000007941 */ /* 0x000fea0003800000 */
.L_x_3610:
        /* <DEDUP_REMOVED lines=20> */
.L_x_3607:
[----:B------:R-:W-:Y:S01]  /*5110*/  BAR.SYNC.DEFER_BLOCKING 0x0 ;  /* 0x0000000000007b1d */ /* 0x000fe20000010000 */
[----:B------:R-:W-:Y:S01]  /*5120*/  ISETP.NE.AND P0, PT, R91, RZ, PT ;  /* 0x000000ff5b00720c */ /* 0x000fe20003f05270 */
[----:B------:R-:W-:Y:S01]  /*5130*/  IMAD R5, R112, c[0x0][0x200], RZ ;  /* 0x0000800070057a24 */ /* 0x000fe200078e02ff */
[----:B------:R-:W-:Y:S01]  /*5140*/  ISETP.GE.AND P1, PT, R2, R87, PT ;  /* 0x000000570200720c */ /* 0x000fe20003f26270 */
[C---:B------:R-:W-:Y:S01]  /*5150*/  IMAD.WIDE.U32 R6, R48.reuse, c[0x0][0x200], RZ ;  /* 0x0000800030067a25 */ /* 0x040fe200078e00ff */
[----:B------:R-:W-:Y:S01]  /*5160*/  SHF.L.U32 R4, R45, 0xa, RZ ;  /* 0x0000000a2d047819 */ /* 0x000fe200000006ff */
[----:B------:R-:W-:Y:S01]  /*5170*/  BSSY B0, `(.L_x_3613) ;  /* 0x0000046000007945 */ /* 0x000fe20003800000 */
[----:B------:R-:W-:Y:S01]  /*5180*/  SHF.R.S32.HI R131, RZ, 0x1f, R2 ;  /* 0x0000001fff837819 */ /* 0x000fe20000011402 */
[----:B------:R-:W-:Y:S01]  /*5190*/  IMAD R95, R48, c[0x0][0x204], R5 ;  /* 0x00008100305f7a24 */ /* 0x000fe200078e0205 */
[----:B------:R-:W-:Y:S01]  /*51a0*/  LEA R8, P3, R2, c[0x0][0x258], 0x2 ;  /* 0x0000960002087a11 */ /* 0x000fe200078610ff */
[----:B------:R-:W-:-:S02]  /*51b0*/  IMAD R5, R51, c[0x0][0x208], RZ ;  /* 0x0000820033057a24 */ /* 0x000fc400078e02ff */
[----:B0-----:R-:W-:Y:S01]  /*51c0*/  IMAD R11, R112, c[0x0][0x1f0], RZ ;  /* 0x00007c00700b7a24 */ /* 0x001fe200078e02ff */
[----:B------:R-:W-:Y:S01]  /*51d0*/  IADD3 R7, R7, R95, RZ ;  /* 0x0000005f07077210 */ /* 0x000fe20007ffe0ff */
[----:B------:R-:W-:Y:S01]  /*51e0*/  IMAD R13, R52, c[0x0][0x20c], R5 ;  /* 0x00008300340d7a24 */ /* 0x000fe200078e0205 */
[----:B------:R-:W-:Y:S01]  /*51f0*/  SHF.R.S32.HI R5, RZ, 0x1f, R4 ;  /* 0x0000001fff057819 */ /* 0x000fe20000011404 */
[----:B------:R-:W-:Y:S02]  /*5200*/  IMAD R129, R48, c[0x0][0x1f4], R11 ;  /* 0x00007d0030817a24 */ /* 0x000fe400078e020b */
[----:B------:R-:W-:-:S04]  /*5210*/  IMAD.WIDE.U32 R6, R52, c[0x0][0x208], R6 ;  /* 0x0000820034067a25 */ /* 0x000fc800078e0006 */
[----:B------:R-:W-:Y:S01]  /*5220*/  @!P1 IMAD.WIDE.U32 R10, R48, c[0x0][0x1f0], R4 ;  /* 0x00007c00300a9a25 */ /* 0x000fe200078e0004 */
[----:B------:R-:W-:Y:S01]  /*5230*/  IADD3 R9, P4, R4, R6, RZ ;  /* 0x0000000604097210 */ /* 0x000fe20007f9e0ff */
[----:B------:R-:W-:Y:S01]  /*5240*/  STS [R0.X4], R83 ;  /* 0x0000005300007388 */ /* 0x000fe20000004800 */
[C---:B------:R-:W-:Y:S01]  /*5250*/  IADD3 R6, P2, R2.reuse, R4, RZ ;  /* 0x0000000402067210 */ /* 0x040fe20007f5e0ff */
[----:B------:R-:W-:Y:S01]  /*5260*/  @!P1 IMAD.IADD R11, R129, 0x1, R11 ;  /* 0x00000001810b9824 */ /* 0x000fe200078e020b */
[----:B------:R-:W-:Y:S01]  /*5270*/  IADD3.X R12, R5, R13, R7, P4, !PT ;  /* 0x0000000d050c7210 */ /* 0x000fe200027fe407 */
[----:B------:R-:W-:Y:S01]  /*5280*/  STS [R0.X4+0x4], R81 ;  /* 0x0000045100007388 */ /* 0x000fe20000004800 */
[----:B------:R-:W-:Y:S02]  /*5290*/  LEA.HI.X R13, R2, c[0x0][0x25c], R131, 0x2, P3 ;  /* 0x00009700020d7a11 */ /* 0x000fe400018f1483 */
[----:B------:R-:W-:Y:S01]  /*52a0*/  LEA R8, P6, R9, R8, 0x2 ;  /* 0x0000000809087211 */ /* 0x000fe200078c10ff */
[----:B------:R-:W-:Y:S01]  /*52b0*/  STS [R0.X4+0x8], R79 ;  /* 0x0000084f00007388 */ /* 0x000fe20000004800 */
[----:B------:R-:W-:-:S02]  /*52c0*/  IADD3.X R7, R131, R5, RZ, P2, !PT ;  /* 0x0000000583077210 */ /* 0x000fc400017fe4ff */
[----:B------:R-:W-:Y:S01]  /*52d0*/  LEA.HI.X R9, R9, R13, R12, 0x2, P6 ;  /* 0x0000000d09097211 */ /* 0x000fe200030f140c */
        /* <DEDUP_REMOVED lines=47> */
.L_x_3614:
[----:B------:R-:W-:Y:S05]  /*55d0*/  BSYNC B0 ;  /* 0x0000000000007941 */ /* 0x000fea0003800000 */
.L_x_3613:
[-C--:B------:R-:W-:Y:S01]  /*55e0*/  ISETP.GE.AND P5, PT, R86, R125.reuse, PT ;  /* 0x0000007d5600720c */ /* 0x080fe20003fa6270 */
[----:B------:R-:W-:Y:S01]  /*55f0*/  @!P3 STG.E [R8.64+0x100], R97 ;  /* 0x000100610800b986 */ /* 0x000fe2000c101904 */
[-C--:B------:R-:W-:Y:S01]  /*5600*/  ISETP.GE.AND P6, PT, R41, R125.reuse, PT ;  /* 0x0000007d2900720c */ /* 0x080fe20003fc6270 */
[----:B0-----:R-:W-:Y:S01]  /*5610*/  IMAD R89, R51, c[0x0][0x1f8], RZ ;  /* 0x00007e0033597a24 */ /* 0x001fe200078e02ff */
[-C--:B------:R-:W-:Y:S01]  /*5620*/  ISETP.GE.AND P3, PT, R84, R125.reuse, PT ;  /* 0x0000007d5400720c */ /* 0x080fe20003f66270 */
[----:B------:R-:W-:Y:S01]  /*5630*/  @!P4 STG.E [R8.64+0x180], R99 ;  /* 0x000180630800c986 */ /* 0x000fe2000c101904 */
[-C--:B------:R-:W-:Y:S01]  /*5640*/  ISETP.GE.AND P4, PT, R85, R125.reuse, PT ;  /* 0x0000007d5500720c */ /* 0x080fe20003f86270 */
[----:B------:R-:W-:Y:S02]  /*5650*/  @!P1 IMAD.WIDE.U32 R10, R52, c[0x0][0x1f8], R10 ;  /* 0x00007e00340a9a25 */ /* 0x000fe400078e000a */
[----:B------:R-:W-:Y:S02]  /*5660*/  @!P2 STG.E [R8.64+0x200], R101 ;  /* 0x000200650800a986 */ /* 0x000fe4000c101904 */
[----:B------:R-:W-:Y:S01]  /*5670*/  IMAD.WIDE.U32 R12, R48, c[0x0][0x1f0], RZ ;  /* 0x00007c00300c7a25 */ /* 0x000fe200078e00ff */
[----:B------:R-:W-:Y:S01]  /*5680*/  @!P1 IADD3 R58, P2, R2, R10, RZ ;  /* 0x0000000a023a9210 */ /* 0x000fe20007f5e0ff */
[----:B------:R-:W-:Y:S01]  /*5690*/  @!P5 STG.E [R8.64+0x300], R105 ;  /* 0x000300690800d986 */ /* 0x000fe2000c101904 */
[----:B------:R-:W-:Y:S01]  /*56a0*/  ISETP.GE.AND P5, PT, R82, R125, PT ;  /* 0x0000007d5200720c */ /* 0x000fe20003fa6270 */
[----:B------:R-:W-:Y:S01]  /*56b0*/  IMAD R95, R52, c[0x0][0x1fc], R89 ;  /* 0x00007f00345f7a24 */ /* 0x000fe200078e0259 */
[----:B------:R-:W-:Y:S01]  /*56c0*/  IADD3 R13, R13, R129, RZ ;  /* 0x000000810d0d7210 */ /* 0x000fe20007ffe0ff */
[----:B------:R-:W-:Y:S01]  /*56d0*/  @!P6 STG.E [R8.64+0x280], R103 ;  /* 0x000280670800e986 */ /* 0x000fe2000c101904 */
[----:B------:R-:W-:-:S02]  /*56e0*/  IADD3 R56, P6, R2, 0x20, RZ ;  /* 0x0000002002387810 */ /* 0x000fc40007fde0ff */
[----:B------:R-:W-:Y:S01]  /*56f0*/  @!P1 IADD3.X R89, R131, R11, R95, P2, !PT ;  /* 0x0000000b83599210 */ /* 0x000fe200017fe45f */
[----:B------:R-:W-:Y:S01]  /*5700*/  @!P4 STG.E [R8.64+0x380], R107 ;  /* 0x0003806b0800c986 */ /* 0x000fe2000c101904 */
[-C--:B------:R-:W-:Y:S01]  /*5710*/  ISETP.GE.AND P2, PT, R80, R125.reuse, PT ;  /* 0x0000007d5000720c */ /* 0x080fe20003f46270 */
[----:B------:R-:W-:Y:S01]  /*5720*/  IMAD.WIDE.U32 R10, R52, c[0x0][0x1f8], R12 ;  /* 0x00007e00340a7a25 */ /* 0x000fe200078e000c */
[-C--:B------:R-:W-:Y:S01]  /*5730*/  ISETP.GE.AND P4, PT, R40, R125.reuse, PT ;  /* 0x0000007d2800720c */ /* 0x080fe20003f86270 */
[----:B------:R-:W-:Y:S01]  /*5740*/  @!P3 STG.E [R8.64+0x400], R109 ;  /* 0x0004006d0800b986 */ /* 0x000fe2000c101904 */
[----:B------:R-:W-:Y:S01]  /*5750*/  ISETP.GE.AND P3, PT, R39, R125, PT ;  /* 0x0000007d2700720c */ /* 0x000fe20003f66270 */
[----:B------:R-:W-:Y:S01]  /*5760*/  IMAD.X R13, RZ, RZ, R131, P6 ;  /* 0x000000ffff0d7224 */ /* 0x000fe200030e0683 */
[----:B------:R-:W-:Y:S01]  /*5770*/  SHF.L.U32 R12, R56, 0x2, RZ ;  /* 0x00000002380c7819 */ /* 0x000fe200000006ff */
[----:B------:R-:W-:Y:S01]  /*5780*/  @!P5 STG.E [R8.64+0x480], R111 ;  /* 0x0004806f0800d986 */ /* 0x000fe2000c101904 */
[----:B------:R-:W-:-:S02]  /*5790*/  IADD3 R54, P6, R4, R10, RZ ;  /* 0x0000000a04367210 */ /* 0x000fc40007fde0ff */
[----:B------:R-:W-:Y:S02]  /*57a0*/  SHF.L.U64.HI R13, R56, 0x2, R13 ;  /* 0x00000002380d7819 */ /* 0x000fe4000001020d */
[----:B------:R-:W-:Y:S01]  /*57b0*/  IADD3 R10, P5, R12, c[0x0][0x268], RZ ;  /* 0x00009a000c0a7a10 */ /* 0x000fe20007fbe0ff */
[----:B------:R-:W-:Y:S01]  /*57c0*/  @!P2 STG.E [R8.64+0x500], R113 ;  /* 0x000500710800a986 */ /* 0x000fe2000c101904 */
[----:B------:R-:W-:Y:S02]  /*57d0*/  IADD3.X R56, R5, R95, R11, P6, !PT ;  /* 0x0000005f05387210 */ /* 0x000fe400037fe40b */
[----:B------:R-:W-:Y:S01]  /*57e0*/  IADD3.X R11, R13, c[0x0][0x26c], RZ, P5, !PT ;  /* 0x00009b000d0b7a10 */ /* 0x000fe20002ffe4ff */
[----:B------:R-:W-:Y:S01]  /*57f0*/  @!P4 STG.E [R8.64+0x580], R115 ;  /* 0x000580730800c986 */ /* 0x000fe2000c101904 */
[-C--:B------:R-:W-:Y:S02]  /*5800*/  ISETP.GE.AND P5, PT, R38, R125.reuse, PT ;  /* 0x0000007d2600720c */ /* 0x080fe40003fa6270 */
[-C--:B------:R-:W-:Y:S01]  /*5810*/  ISETP.GE.AND P4, PT, R32, R125.reuse, PT ;  /* 0x0000007d2000720c */ /* 0x080fe20003f86270 */
[----:B------:R-:W-:Y:S01]  /*5820*/  @!P3 STG.E [R8.64+0x600], R117 ;  /* 0x000600750800b986 */ /* 0x000fe2000c101904 */
[----:B------:R-:W-:-:S02]  /*5830*/  ISETP.GE.AND P2, PT, R44, R125, PT ;  /* 0x0000007d2c00720c */ /* 0x000fc40003f46270 */
[----:B------:R-:W-:Y:S02]  /*5840*/  ISETP.GE.AND P3, PT, R30, R125, PT ;  /* 0x0000007d1e00720c */ /* 0x000fe40003f66270 */
[----:B------:R-:W-:-:S04]  /*5850*/  LEA R10, P6, R54, R10, 0x2 ;  /* 0x0000000a360a7211 */ /* 0x000fc800078c10ff */
[----:B------:R-:W-:Y:S01]  /*5860*/  LEA.HI.X R11, R54, R11, R56, 0x2, P6 ;  /* 0x0000000b360b7211 */ /* 0x000fe200030f1438 */
[----:B------:R-:W-:Y:S01]  /*5870*/  @!P5 STG.E [R8.64+0x680], R119 ;  /* 0x000680770800d986 */ /* 0x000fe2000c101904 */
[----:B------:R-:W-:Y:S01]  /*5880*/  HFMA2.MMA R54, -RZ, RZ, 0, 0 ;  /* 0x00000000ff367435 */ /* 0x000fe200000001ff */
[C---:B------:R-:W-:Y:S02]  /*5890*/  @!P1 LEA R94, P6, R58.reuse, c[0x0][0x268], 0x2 ;  /* 0x00009a003a5e9a11 */ /* 0x040fe400078c10ff */
[----:B------:R-:W-:Y:S01]  /*58a0*/  @!P4 STG.E [R8.64+0x700], R121 ;  /* 0x000700790800c986 */ /* 0x000fe2000c101904 */
[-C--:B------:R-:W-:Y:S02]  /*58b0*/  ISETP.GE.AND P4, PT, R43, R87.reuse, PT ;  /* 0x000000572b00720c */ /* 0x080fe40003f86270 */
[----:B------:R-:W-:Y:S01]  /*58c0*/  @!P1 LEA.HI.X R95, R58, c[0x0][0x26c], R89, 0x2, P6 ;  /* 0x00009b003a5f9a11 */ /* 0x000fe200030f1459 */
[----:B------:R0:W-:Y:S01]  /*58d0*/  @!P2 STG.E [R8.64+0x80], R93 ;  /* 0x0000805d0800a986 */ /* 0x0001e2000c101904 */
[----:B------:R-:W-:-:S03]  /*58e0*/  ISETP.GE.AND P2, PT, R44, R87, PT ;  /* 0x000000572c00720c */ /* 0x000fc60003f46270 */
[----:B------:R1:W-:Y:S04]  /*58f0*/  @!P3 STG.E [R8.64+0x780], R123 ;  /* 0x0007807b0800b986 */ /* 0x0003e8000c101904 */
[----:B------:R-:W-:Y:S01]  /*5900*/  BAR.SYNC.DEFER_BLOCKING 0x0 ;  /* 0x0000000000007b1d */ /* 0x000fe20000010000 */
[-C--:B------:R-:W-:Y:S01]  /*5910*/  ISETP.GE.AND P5, PT, R88, R87.reuse, PT ;  /* 0x000000575800720c */ /* 0x080fe20003fa6270 */
[----:B------:R-:W-:Y:S01]  /*5920*/  HFMA2.MMA R56, -RZ, RZ, 0, 0 ;  /* 0x00000000ff387435 */ /* 0x000fe200000001ff */
[-C--:B------:R-:W-:Y:S02]  /*5930*/  ISETP.GE.AND P3, PT, R42, R87.reuse, PT ;  /* 0x000000572a00720c */ /* 0x080fe40003f66270 */
[----:B------:R-:W-:Y:S01]  /*5940*/  MOV R89, RZ ;  /* 0x000000ff00597202 */ /* 0x000fe20000000f00 */
[----:B0-----:R-:W-:Y:S01]  /*5950*/  IMAD.MOV.U32 R93, RZ, RZ, RZ ;  /* 0x000000ffff5d7224 */ /* 0x001fe200078e00ff */
[----:B-1----:R-:W-:Y:S01]  /*5960*/  CS2R R8, SRZ ;  /* 0x0000000000087805 */ /* 0x002fe2000001ff00 */
        /* <DEDUP_REMOVED lines=43> */
[C---:B------:R-:W-:Y:S02]  /*5c20*/  IADD3 R68, R111.reuse, 0xc, RZ ;  /* 0x0000000c6f447810 */ /* 0x040fe40007ffe0ff */
[----:B------:R-:W-:-:S02]  /*5c30*/  IADD3 R78, R111, 0xf, RZ ;  /* 0x0000000f6f4e7810 */ /* 0x000fc40007ffe0ff */
[-C--:B------:R-:W-:Y:S02]  /*5c40*/  LEA.HI.SX32 R68, R68, R111.reuse, 0x1b ;  /* 0x0000006f44447211 */ /* 0x080fe400078fdaff */
[----:B------:R-:W-:Y:S01]  /*5c50*/  LEA.HI.SX32 R78, R78, R111, 0x1b ;  /* 0x0000006f4e4e7211 */ /* 0x000fe200078fdaff */
[----:B--2---:R-:W-:Y:S04]  /*5c60*/  STS [R29.X4], R54 ;  /* 0x000000361d007388 */ /* 0x004fe80000004800 */
[----:B---3--:R-:W-:Y:S04]  /*5c70*/  STS [R28.X4+0x80], R89 ;  /* 0x000080591c007388 */ /* 0x008fe80000004800 */
[----:B----4-:R-:W-:Y:S04]  /*5c80*/  STS [R27.X4+0x100], R56 ;  /* 0x000100381b007388 */ /* 0x010fe80000004800 */
[----:B-----5:R0:W-:Y:S04]  /*5c90*/  STS [R26.X4+0x180], R9 ;  /* 0x000180091a007388 */ /* 0x0201e80000004800 */
[----:B------:R1:W-:Y:S04]  /*5ca0*/  STS [R25.X4+0x200], R8 ;  /* 0x0002000819007388 */ /* 0x0003e80000004800 */
[----:B------:R-:W-:Y:S01]  /*5cb0*/  STS [R24.X4+0x280], R93 ;  /* 0x0002805d18007388 */ /* 0x000fe20000004800 */
[----:B0-----:R-:W-:-:S03]  /*5cc0*/  IADD3 R9, R111, 0x2, RZ ;  /* 0x000000026f097810 */ /* 0x001fc60007ffe0ff */
[----:B------:R0:W-:Y:S01]  /*5cd0*/  STS [R23.X4+0x300], R58 ;  /* 0x0003003a17007388 */ /* 0x0001e20000004800 */
[----:B-1----:R-:W-:-:S03]  /*5ce0*/  IADD3 R8, R111, 0x1, RZ ;  /* 0x000000016f087810 */ /* 0x002fc60007ffe0ff */
[----:B------:R-:W-:Y:S04]  /*5cf0*/  STS [R22.X4+0x380], R95 ;  /* 0x0003805f16007388 */ /* 0x000fe80000004800 */
[----:B------:R1:W-:Y:S04]  /*5d00*/  STS [R21.X4+0x400], R60 ;  /* 0x0004003c15007388 */ /* 0x0003e80000004800 */
[----:B------:R-:W-:Y:S01]  /*5d10*/  STS [R20.X4+0x480], R97 ;  /* 0x0004806114007388 */ /* 0x000fe20000004800 */
[----:B------:R-:W-:-:S03]  /*5d20*/  LEA.HI.SX32 R9, R9, R111, 0x1b ;  /* 0x0000006f09097211 */ /* 0x000fc600078fdaff */
[----:B------:R2:W-:Y:S01]  /*5d30*/  STS [R19.X4+0x500], R62 ;  /* 0x0005003e13007388 */ /* 0x0005e20000004800 */
[----:B------:R-:W-:-:S03]  /*5d40*/  LEA.HI.SX32 R8, R8, R111, 0x1b ;  /* 0x0000006f08087211 */ /* 0x000fc600078fdaff */
[----:B------:R-:W-:Y:S04]  /*5d50*/  STS [R18.X4+0x580], R99 ;  /* 0x0005806312007388 */ /* 0x000fe80000004800 */
[----:B------:R3:W-:Y:S04]  /*5d60*/  STS [R17.X4+0x600], R64 ;  /* 0x0006004011007388 */ /* 0x0007e80000004800 */
[----:B------:R-:W-:Y:S04]  /*5d70*/  STS [R16.X4+0x680], R101 ;  /* 0x0006806510007388 */ /* 0x000fe80000004800 */
[----:B------:R-:W-:Y:S04]  /*5d80*/  STS [R15.X4+0x700], R66 ;  /* 0x000700420f007388 */ /* 0x000fe80000004800 */
[----:B------:R-:W-:Y:S01]  /*5d90*/  STS [R14.X4+0x780], R105 ;  /* 0x000780690e007388 */ /* 0x000fe20000004800 */
[----:B------:R-:W-:-:S06]  /*5da0*/  NOP ;  /* 0x0000000000007918 */ /* 0x000fcc0000000000 */
[----:B------:R-:W4:Y:S04]  /*5db0*/  LDS R103, [R0.X4] ;  /* 0x0000000000677984 */ /* 0x000f280000004800 */
[----:B------:R-:W5:Y:S04]  /*5dc0*/  LDS R101, [R9.X4+0x8] ;  /* 0x0000080009657984 */ /* 0x000f680000004800 */
[----:B------:R-:W5:Y:S04]  /*5dd0*/  LDS R102, [R8.X4+0x4] ;  /* 0x0000040008667984 */ /* 0x000f680000004800 */
[----:B------:R-:W5:Y:S04]  /*5de0*/  LDS R100, [R10.X4+0xc] ;  /* 0x00000c000a647984 */ /* 0x000f680000004800 */
[----:B------:R-:W5:Y:S01]  /*5df0*/  LDS R95, [R11.X4+0x10] ;  /* 0x000010000b5f7984 */ /* 0x000f620000004800 */
[----:B------:R-:W-:-:S02]  /*5e00*/  IADD3 R54, R111, 0x5, RZ ;  /* 0x000000056f367810 */ /* 0x000fc40007ffe0ff */
[C---:B------:R-:W-:Y:S01]  /*5e10*/  IADD3 R56, R111.reuse, 0x6, RZ ;  /* 0x000000066f387810 */ /* 0x040fe20007ffe0ff */
[----:B------:R-:W-:Y:S01]  /*5e20*/  LDS R76, [R68.X4+0x30] ;  /* 0x00003000444c7984 */ /* 0x000fe20000004800 */
[-C--:B------:R-:W-:Y:S02]  /*5e30*/  LEA.HI.SX32 R54, R54, R111.reuse, 0x1b ;  /* 0x0000006f36367211 */ /* 0x080fe400078fdaff */
[----:B------:R-:W-:Y:S02]  /*5e40*/  LEA.HI.SX32 R56, R56, R111, 0x1b ;  /* 0x0000006f38387211 */ /* 0x000fe400078fdaff */
[C---:B0-----:R-:W-:Y:S01]  /*5e50*/  IADD3 R58, R111.reuse, 0x7, RZ ;  /* 0x000000076f3a7810 */ /* 0x041fe20007ffe0ff */
[----:B------:R-:W0:Y:S01]  /*5e60*/  LDS R98, [R54.X4+0x14] ;  /* 0x0000140036627984 */ /* 0x000e220000004800 */
[C---:B-1----:R-:W-:Y:S02]  /*5e70*/  IADD3 R60, R111.reuse, 0x8, RZ ;  /* 0x000000086f3c7810 */ /* 0x042fe40007ffe0ff */
[C---:B--2---:R-:W-:Y:S01]  /*5e80*/  IADD3 R62, R111.reuse, 0x9, RZ ;  /* 0x000000096f3e7810 */ /* 0x044fe20007ffe0ff */
[----:B------:R-:W1:Y:S01]  /*5e90*/  LDS R97, [R56.X4+0x18] ;  /* 0x0000180038617984 */ /* 0x000e620000004800 */
[----:B---3--:R-:W-:-:S02]  /*5ea0*/  IADD3 R64, R111, 0xa, RZ ;  /* 0x0000000a6f407810 */ /* 0x008fc40007ffe0ff */
[-C--:B------:R-:W-:Y:S01]  /*5eb0*/  LEA.HI.SX32 R58, R58, R111.reuse, 0x1b ;  /* 0x0000006f3a3a7211 */ /* 0x080fe200078fdaff */
[----:B----4-:R-:W-:Y:S02]  /*5ec0*/  FMUL.FTZ R66, R103, -1.4426950216293334961 ;  /* 0xbfb8aa3b67427820 */ /* 0x010fe40000410000 */
[----:B-----5:R-:W-:Y:S02]  /*5ed0*/  FMUL.FTZ R72, R101, -1.4426950216293334961 ;  /* 0xbfb8aa3b65487820 */ /* 0x020fe40000410000 */
[----:B------:R2:W3:Y:S01]  /*5ee0*/  MUFU.EX2 R104, R66 ;  /* 0x0000004200687308 */ /* 0x0004e20000000800 */
[----:B------:R-:W-:Y:S01]  /*5ef0*/  FMUL.FTZ R70, R102, -1.4426950216293334961 ;  /* 0xbfb8aa3b66467820 */ /* 0x000fe20000410000 */
[-C--:B------:R-:W-:Y:S01]  /*5f00*/  LEA.HI.SX32 R60, R60, R111.reuse, 0x1b ;  /* 0x0000006f3c3c7211 */ /* 0x080fe200078fdaff */
[----:B------:R-:W4:Y:S01]  /*5f10*/  LDS R99, [R58.X4+0x1c] ;  /* 0x00001c003a637984 */ /* 0x000f220000004800 */
[----:B------:R-:W-:-:S04]  /*5f20*/  LEA.HI.SX32 R62, R62, R111, 0x1b ;  /* 0x0000006f3e3e7211 */ /* 0x000fc800078fdaff */
[----:B------:R5:W0:Y:S01]  /*5f30*/  MUFU.EX2 R106, R72 ;  /* 0x00000048006a7308 */ /* 0x000a220000000800 */
[----:B--2---:R-:W-:Y:S01]  /*5f40*/  IADD3 R66, R111, 0xb, RZ ;  /* 0x0000000b6f427810 */ /* 0x004fe20007ffe0ff */
[----:B------:R-:W-:Y:S01]  /*5f50*/  FMUL.FTZ R74, R100, -1.4426950216293334961 ;  /* 0xbfb8aa3b644a7820 */ /* 0x000fe20000410000 */
[-C--:B------:R-:W-:Y:S01]  /*5f60*/  LEA.HI.SX32 R64, R64, R111.reuse, 0x1b ;  /* 0x0000006f40407211 */ /* 0x080fe200078fdaff */
[----:B------:R-:W2:Y:S01]  /*5f70*/  LDS R89, [R60.X4+0x20] ;  /* 0x000020003c597984 */ /* 0x000ea20000004800 */
[----:B------:R-:W-:-:S03]  /*5f80*/  LEA.HI.SX32 R66, R66, R111, 0x1b ;  /* 0x0000006f42427211 */ /* 0x000fc600078fdaff */
[----:B------:R0:W-:Y:S01]  /*5f90*/  MUFU.EX2 R105, R70 ;  /* 0x0000004600697308 */ /* 0x0001e20000000800 */
[----:B-----5:R-:W-:Y:S01]  /*5fa0*/  IADD3 R72, R111, 0xe, RZ ;  /* 0x0000000e6f487810 */ /* 0x020fe20007ffe0ff */
[----:B------:R-:W5:Y:S01]  /*5fb0*/  LDS R94, [R62.X4+0x24] ;  /* 0x000024003e5e7984 */ /* 0x000f620000004800 */
[----:B------:R-:W-:Y:S02]  /*5fc0*/  FMUL.FTZ R92, R95, -1.4426950216293334961 ;  /* 0xbfb8aa3b5f5c7820 */ /* 0x000fe40000410000 */
[----:B------:R-:W-:Y:S01]  /*5fd0*/  LEA.HI.SX32 R72, R72, R111, 0x1b ;  /* 0x0000006f48487211 */ /* 0x000fe200078fdaff */
[----:B------:R-:W5:Y:S01]  /*5fe0*/  LDS R93, [R64.X4+0x28] ;  /* 0x00002800405d7984 */ /* 0x000f620000004800 */
[----:B0-----:R-:W-:-:S03]  /*5ff0*/  IADD3 R70, R111, 0xd, RZ ;  /* 0x0000000d6f467810 */ /* 0x001fc60007ffe0ff */
[----:B------:R-:W0:Y:S01]  /*6000*/  LDS R96, [R66.X4+0x2c] ;  /* 0x00002c0042607984 */ /* 0x000e220000004800 */
[----:B------:R-:W-:Y:S01]  /*6010*/  LEA.HI.SX32 R70, R70, R111, 0x1b ;  /* 0x0000006f46467211 */ /* 0x000fe200078fdaff */
[----:B------:R1:W0:Y:S02]  /*6020*/  MUFU.EX2 R107, R74 ;  /* 0x0000004a006b7308 */ /* 0x0002240000000800 */
[----:B------:R-:W0:Y:S06]  /*6030*/  LDS R90, [R72.X4+0x38] ;  /* 0x00003800485a7984 */ /* 0x000e2c0000004800 */
[----:B------:R3:W-:Y:S01]  /*6040*/  MUFU.EX2 R108, R92 ;  /* 0x0000005c006c7308 */ /* 0x0007e20000000800 */
[----:B-1----:R-:W1:Y:S04]  /*6050*/  LDS R74, [R70.X4+0x34] ;  /* 0x00003400464a7984 */ /* 0x002e680000004800 */
[----:B---3--:R-:W3:Y:S01]  /*6060*/  LDS R92, [R78.X4+0x3c] ;  /* 0x00003c004e5c7984 */ /* 0x008ee20000004800 */
[----:B------:R-:W-:-:S02]  /*6070*/  FMUL.FTZ R109, R98, -1.4426950216293334961 ;  /* 0xbfb8aa3b626d7820 */ /* 0x000fc40000410000 */
[----:B------:R-:W-:Y:S02]  /*6080*/  FMUL.FTZ R110, R97, -1.4426950216293334961 ;  /* 0xbfb8aa3b616e7820 */ /* 0x000fe40000410000 */
[----:B----4-:R-:W-:Y:S02]  /*6090*/  FMUL.FTZ R111, R99, -1.4426950216293334961 ;  /* 0xbfb8aa3b636f7820 */ /* 0x010fe40000410000 */
[----:B------:R-:W4:Y:S01]  /*60a0*/  MUFU.EX2 R109, R109 ;  /* 0x0000006d006d7308 */ /* 0x000f220000000800 */
[----:B--2---:R-:W-:Y:S02]  /*60b0*/  FMUL.FTZ R113, R89, -1.4426950216293334961 ;  /* 0xbfb8aa3b59717820 */ /* 0x004fe40000410000 */
[----:B------:R-:W-:Y:S02]  /*60c0*/  FADD.FTZ R104, R104, 1 ;  /* 0x3f80000068687421 */ /* 0x000fe40000010000 */
[----:B-----5:R-:W-:Y:S02]  /*60d0*/  FMUL.FTZ R114, R94, -1.4426950216293334961 ;  /* 0xbfb8aa3b5e727820 */ /* 0x020fe40000410000 */
[----:B------:R-:W-:Y:S01]  /*60e0*/  FMUL.FTZ R117, R76, -1.4426950216293334961 ;  /* 0xbfb8aa3b4c757820 */ /* 0x000fe20000410000 */
[----:B------:R-:W2:Y:S01]  /*60f0*/  MUFU.EX2 R110, R110 ;  /* 0x0000006e006e7308 */ /* 0x000ea20000000800 */
[----:B------:R-:W-:-:S02]  /*6100*/  FMUL.FTZ R115, R93, -1.4426950216293334961 ;  /* 0xbfb8aa3b5d737820 */ /* 0x000fc40000410000 */
[----:B0-----:R-:W-:Y:S02]  /*6110*/  FMUL.FTZ R116, R96, -1.4426950216293334961 ;  /* 0xbfb8aa3b60747820 */ /* 0x001fe40000410000 */
[----:B------:R-:W-:-:S03]  /*6120*/  FADD.FTZ R106, R106, 1 ;  /* 0x3f8000006a6a7421 */ /* 0x000fc60000010000 */
[----:B------:R-:W0:Y:S01]  /*6130*/  MUFU.EX2 R111, R111 ;  /* 0x0000006f006f7308 */ /* 0x000e220000000800 */
[----:B------:R-:W-:Y:S02]  /*6140*/  FMUL.FTZ R119, R90, -1.4426950216293334961 ;  /* 0xbfb8aa3b5a777820 */ /* 0x000fe40000410000 */
[----:B------:R-:W-:-:S05]  /*6150*/  FADD.FTZ R107, R107, 1 ;  /* 0x3f8000006b6b7421 */ /* 0x000fca0000010000 */
[----:B------:R-:W5:Y:S01]  /*6160*/  MUFU.EX2 R113, R113 ;  /* 0x0000007100717308 */ /* 0x000f620000000800 */
[----:B-1----:R-:W-:Y:S02]  /*6170*/  FMUL.FTZ R118, R74, -1.4426950216293334961 ;  /* 0xbfb8aa3b4a767820 */ /* 0x002fe40000410000 */
[----:B------:R-:W-:-:S05]  /*6180*/  FADD.FTZ R105, R105, 1 ;  /* 0x3f80000069697421 */ /* 0x000fca0000010000 */
[----:B------:R-:W1:Y:S01]  /*6190*/  MUFU.EX2 R114, R114 ;  /* 0x0000007200727308 */ /* 0x000e620000000800 */
[----:B---3--:R-:W-:-:S07]  /*61a0*/  FMUL.FTZ R120, R92, -1.4426950216293334961 ;  /* 0xbfb8aa3b5c787820 */ /* 0x008fce0000410000 */
[----:B------:R-:W3:Y:S01]  /*61b0*/  MUFU.RCP R104, R104 ;  /* 0x0000006800687308 */ /* 0x000ee20000001000 */
[----:B----4-:R-:W-:-:S07]  /*61c0*/  FADD.FTZ R109, R109, 1 ;  /* 0x3f8000006d6d7421 */ /* 0x010fce0000010000 */
[----:B------:R-:W4:Y:S08]  /*61d0*/  MUFU.EX2 R115, R115 ;  /* 0x0000007300737308 */ /* 0x000f300000000800 */
[----:B------:R-:W0:Y:S01]  /*61e0*/  MUFU.EX2 R117, R117 ;  /* 0x0000007500757308 */ /* 0x000e220000000800 */
[----:B------:R-:W-:-:S07]  /*61f0*/  FADD.FTZ R108, R108, 1 ;  /* 0x3f8000006c6c7421 */ /* 0x000fce0000010000 */
[----:B------:R-:W0:Y:S01]  /*6200*/  MUFU.EX2 R116, R116 ;  /* 0x0000007400747308 */ /* 0x000e220000000800 */
[----:B--2---:R-:W-:-:S07]  /*6210*/  FADD.FTZ R110, R110, 1 ;  /* 0x3f8000006e6e7421 */ /* 0x004fce0000010000 */
[----:B------:R-:W2:Y:S08]  /*6220*/  MUFU.EX2 R119, R119 ;  /* 0x0000007700777308 */ /* 0x000eb00000000800 */
[----:B------:R-:W0:Y:S08]  /*6230*/  MUFU.EX2 R118, R118 ;  /* 0x0000007600767308 */ /* 0x000e300000000800 */
[----:B------:R-:W1:Y:S08]  /*6240*/  MUFU.RCP R106, R106 ;  /* 0x0000006a006a7308 */ /* 0x000e700000001000 */
[----:B------:R-:W2:Y:S01]  /*6250*/  MUFU.EX2 R120, R120 ;  /* 0x0000007800787308 */ /* 0x000ea20000000800 */
[----:B0-----:R-:W-:-:S02]  /*6260*/  FADD.FTZ R111, R111, 1 ;  /* 0x3f8000006f6f7421 */ /* 0x001fc40000010000 */
[----:B-----5:R-:W-:-:S05]  /*6270*/  FADD.FTZ R113, R113, 1 ;  /* 0x3f80000071717421 */ /* 0x020fca0000010000 */
[----:B------:R-:W0:Y:S01]  /*6280*/  MUFU.RCP R107, R107 ;  /* 0x0000006b006b7308 */ /* 0x000e220000001000 */
[----:B-1----:R-:W-:Y:S02]  /*6290*/  FADD.FTZ R114, R114, 1 ;  /* 0x3f80000072727421 */ /* 0x002fe40000010000 */
[----:B---3--:R-:W-:-:S05]  /*62a0*/  FMUL.FTZ R104, R103, R104 ;  /* 0x0000006867687220 */ /* 0x008fca0000410000 */
[----:B------:R-:W1:Y:S01]  /*62b0*/  MUFU.RCP R105, R105 ;  /* 0x0000006900697308 */ /* 0x000e620000001000 */
[----:B----4-:R-:W-:Y:S02]  /*62c0*/  FADD.FTZ R115, R115, 1 ;  /* 0x3f80000073737421 */ /* 0x010fe40000010000 */
[----:B------:R-:W-:-:S05]  /*62d0*/  FADD.FTZ R117, R117, 1 ;  /* 0x3f80000075757421 */ /* 0x000fca0000010000 */
[----:B------:R-:W3:Y:S01]  /*62e0*/  MUFU.RCP R109, R109 ;  /* 0x0000006d006d7308 */ /* 0x000ee20000001000 */
[----:B------:R-:W-:Y:S02]  /*62f0*/  FADD.FTZ R116, R116, 1 ;  /* 0x3f80000074747421 */ /* 0x000fe40000010000 */
[----:B--2---:R-:W-:-:S05]  /*6300*/  FADD.FTZ R119, R119, 1 ;  /* 0x3f80000077777421 */ /* 0x004fca0000010000 */
[----:B------:R-:W2:Y:S01]  /*6310*/  MUFU.RCP R108, R108 ;  /* 0x0000006c006c7308 */ /* 0x000ea20000001000 */
[----:B------:R-:W-:Y:S02]  /*6320*/  FADD.FTZ R118, R118, 1 ;  /* 0x3f80000076767421 */ /* 0x000fe40000010000 */
[----:B------:R-:W-:Y:S01]  /*6330*/  FMUL.FTZ R83, R104, R83 ;  /* 0x0000005368537220 */ /* 0x000fe20000410000 */
[----:B------:R-:W-:Y:S01]  /*6340*/  BAR.SYNC.DEFER_BLOCKING 0x0 ;  /* 0x0000000000007b1d */ /* 0x000fe20000010000 */
[----:B------:R-:W-:-:S05]  /*6350*/  FMUL.FTZ R104, R101, R106 ;  /* 0x0000006a65687220 */ /* 0x000fca0000410000 */
[----:B------:R-:W4:Y:S01]  /*6360*/  MUFU.RCP R110, R110 ;  /* 0x0000006e006e7308 */ /* 0x000f220000001000 */
[----:B------:R-:W-:-:S07]  /*6370*/  FADD.FTZ R120, R120, 1 ;  /* 0x3f80000078787421 */ /* 0x000fce0000010000 */
[----:B------:R-:W5:Y:S01]  /*6380*/  MUFU.RCP R122, R111 ;  /* 0x0000006f007a7308 */ /* 0x000f620000001000 */
[----:B------:R-:W-:-:S07]  /*6390*/  FMUL.FTZ R104, R104, R79 ;  /* 0x0000004f68687220 */ /* 0x000fce0000410000 */
[----:B------:R-:W2:Y:S01]  /*63a0*/  MUFU.RCP R124, R113 ;  /* 0x00000071007c7308 */ /* 0x000ea20000001000 */
[----:B0-----:R-:W-:-:S07]  /*63b0*/  FMUL.FTZ R100, R100, R107 ;  /* 0x0000006b64647220 */ /* 0x001fce0000410000 */
[----:B------:R-:W0:Y:S01]  /*63c0*/  MUFU.RCP R121, R114 ;  /* 0x0000007200797308 */ /* 0x000e220000001000 */
[----:B-1----:R-:W-:-:S07]  /*63d0*/  FMUL.FTZ R102, R102, R105 ;  /* 0x0000006966667220 */ /* 0x002fce0000410000 */
[----:B------:R-:W1:Y:S08]  /*63e0*/  MUFU.RCP R126, R115 ;  /* 0x00000073007e7308 */ /* 0x000e700000001000 */
[----:B------:R-:W0:Y:S01]  /*63f0*/  MUFU.RCP R123, R116 ;  /* 0x00000074007b7308 */ /* 0x000e220000001000 */
[----:B------:R-:W-:-:S07]  /*6400*/  FMUL.FTZ R77, R100, R77 ;  /* 0x0000004d644d7220 */ /* 0x000fce0000410000 */
[----:B------:R-:W0:Y:S01]  /*6410*/  MUFU.RCP R117, R117 ;  /* 0x0000007500757308 */ /* 0x000e220000001000 */
[----:B---3--:R-:W-:-:S07]  /*6420*/  FMUL.FTZ R98, R98, R109 ;  /* 0x0000006d62627220 */ /* 0x008fce0000410000 */
[----:B------:R-:W3:Y:S01]  /*6430*/  MUFU.RCP R103, R118 ;  /* 0x0000007600677308 */ /* 0x000ee20000001000 */
[----:B------:R-:W-:-:S07]  /*6440*/  FMUL.FTZ R81, R102, R81 ;  /* 0x0000005166517220 */ /* 0x000fce0000410000 */
[----:B------:R-:W0:Y:S01]  /*6450*/  MUFU.RCP R119, R119 ;  /* 0x0000007700777308 */ /* 0x000e220000001000 */
[----:B--2---:R-:W-:-:S07]  /*6460*/  FMUL.FTZ R100, R95, R108 ;  /* 0x0000006c5f647220 */ /* 0x004fce0000410000 */
[----:B------:R-:W2:Y:S01]  /*6470*/  MUFU.RCP R79, R120 ;  /* 0x00000078004f7308 */ /* 0x000ea20000001000 */
[----:B----4-:R-:W-:Y:S02]  /*6480*/  FMUL.FTZ R102, R97, R110 ;  /* 0x0000006e61667220 */ /* 0x010fe40000410000 */
[----:B-----5:R-:W-:Y:S02]  /*6490*/  FMUL.FTZ R106, R99, R122 ;  /* 0x0000007a636a7220 */ /* 0x020fe40000410000 */
        /* <DEDUP_REMOVED lines=8> */
[----:B-1----:R-:W-:Y:S02]  /*6520*/  FMUL.FTZ R102, R93, R126 ;  /* 0x0000007e5d667220 */ /* 0x002fe40000410000 */
[----:B------:R-:W-:Y:S01]  /*6530*/  FMUL.FTZ R69, R106, R69 ;  /* 0x000000456a457220 */ /* 0x000fe20000410000 */
[----:B------:R-:W-:Y:S01]  /*6540*/  STS [R10.X4+0xc], R77 ;  /* 0x00000c4d0a007388 */ /* 0x000fe20000004800 */
[----:B------:R-:W-:Y:S02]  /*6550*/  FMUL.FTZ R96, R96, R123 ;  /* 0x0000007b60607220 */ /* 0x000fe40000410000 */
[----:B------:R-:W-:Y:S01]  /*6560*/  FMUL.FTZ R67, R98, R67 ;  /* 0x0000004362437220 */ /* 0x000fe20000410000 */
[----:B------:R0:W-:Y:S01]  /*6570*/  STS [R11.X4+0x10], R100 ;  /* 0x000010640b007388 */ /* 0x0001e20000004800 */
[----:B------:R-:W-:-:S02]  /*6580*/  FMUL.FTZ R76, R76, R117 ;  /* 0x000000754c4c7220 */ /* 0x000fc40000410000 */
[----:B------:R-:W-:Y:S01]  /*6590*/  FMUL.FTZ R65, R94, R65 ;  /* 0x000000415e417220 */ /* 0x000fe20000410000 */
[----:B------:R-:W-:Y:S01]  /*65a0*/  STS [R54.X4+0x14], R73 ;  /* 0x0000144936007388 */ /* 0x000fe20000004800 */
[----:B---3--:R-:W-:Y:S02]  /*65b0*/  FMUL.FTZ R74, R74, R103 ;  /* 0x000000674a4a7220 */ /* 0x008fe40000410000 */
[----:B------:R-:W-:Y:S01]  /*65c0*/  FMUL.FTZ R63, R102, R63 ;  /* 0x0000003f663f7220 */ /* 0x000fe20000410000 */
[----:B------:R1:W-:Y:S01]  /*65d0*/  STS [R56.X4+0x18], R71 ;  /* 0x0000184738007388 */ /* 0x0003e20000004800 */
[----:B------:R-:W-:Y:S02]  /*65e0*/  FMUL.FTZ R90, R90, R119 ;  /* 0x000000775a5a7220 */ /* 0x000fe40000410000 */
[----:B------:R-:W-:Y:S01]  /*65f0*/  FMUL.FTZ R61, R96, R61 ;  /* 0x0000003d603d7220 */ /* 0x000fe20000410000 */
[----:B------:R-:W-:Y:S01]  /*6600*/  STS [R58.X4+0x1c], R69 ;  /* 0x00001c453a007388 */ /* 0x000fe20000004800 */
[----:B--2---:R-:W-:-:S02]  /*6610*/  FMUL.FTZ R92, R92, R79 ;  /* 0x0000004f5c5c7220 */ /* 0x004fc40000410000 */
        /* <DEDUP_REMOVED lines=33> */
[C---:B------:R-:W-:Y:S01]  /*6830*/  IMAD.WIDE.U32 R8, R48.reuse, c[0x0][0x210], RZ ;  /* 0x0000840030087a25 */ /* 0x040fe200078e00ff */
[----:B------:R-:W-:Y:S03]  /*6840*/  BSSY B0, `(.L_x_3615) ;  /* 0x000000e000007945 */ /* 0x000fe60003800000 */
[----:B------:R-:W-:-:S05]  /*6850*/  IMAD R11, R48, c[0x0][0x214], R11 ;  /* 0x00008500300b7a24 */ /* 0x000fca00078e020b */
[----:B-1----:R-:W-:Y:S02]  /*6860*/  IADD3 R71, R9, R11, RZ ;  /* 0x0000000b09477210 */ /* 0x002fe40007ffe0ff */
        /* <DEDUP_REMOVED lines=11> */
.L_x_3616:
[----:B------:R-:W-:Y:S05]  /*6920*/  BSYNC B0 ;  /* 0x0000000000007941 */ /* 0x000fea0003800000 */
.L_x_3615:
[----:B------:R-:W-:Y:S01]  /*6930*/  MOV R7, R71 ;  /* 0x0000004700077202 */ /* 0x000fe20000000f00 */
[----:B------:R-:W-:Y:S01]  /*6940*/  IMAD.MOV.U32 R6, RZ, RZ, R8 ;  /* 0x000000ffff067224 */ /* 0x000fe200078e0008 */
[----:B------:R-:W-:Y:S01]  /*6950*/  IADD3 R12, P1, R12, c[0x0][0x270], RZ ;  /* 0x00009c000c0c7a10 */ /* 0x000fe20007f3e0ff */
[----:B------:R-:W-:Y:S01]  /*6960*/  IMAD R9, R51, c[0x0][0x218], RZ ;  /* 0x0000860033097a24 */ /* 0x000fe200078e02ff */
[-C--:B------:R-:W-:Y:S01]  /*6970*/  ISETP.GE.AND P5, PT, R44, R67.reuse, PT ;  /* 0x000000432c00720c */ /* 0x080fe20003fa6270 */
[C---:B------:R-:W-:Y:S01]  /*6980*/  IMAD.WIDE.U32 R6, R52.reuse, c[0x0][0x218], R6 ;  /* 0x0000860034067a25 */ /* 0x040fe200078e0006 */
[----:B------:R-:W-:Y:S02]  /*6990*/  IADD3.X R13, R13, c[0x0][0x274], RZ, P1, !PT ;  /* 0x00009d000d0d7a10 */ /* 0x000fe40000ffe4ff */
[----:B------:R-:W-:Y:S01]  /*69a0*/  ISETP.GE.AND P6, PT, R43, R67, PT ;  /* 0x000000432b00720c */ /* 0x000fe20003fc6270 */
[----:B------:R-:W-:Y:S01]  /*69b0*/  IMAD R9, R52, c[0x0][0x21c], R9 ;  /* 0x0000870034097a24 */ /* 0x000fe200078e0209 */
[----:B------:R-:W-:-:S02]  /*69c0*/  IADD3 R0, P0, R4, R6, RZ ;  /* 0x0000000604007210 */ /* 0x000fc40007f1e0ff */
[----:B------:R-:W-:Y:S02]  /*69d0*/  ISETP.GE.AND P4, PT, R41, R67, PT ;  /* 0x000000432900720c */ /* 0x000fe40003f86270 */
[----:B------:R-:W-:Y:S02]  /*69e0*/  IADD3.X R5, R5, R9, R7, P0, !PT ;  /* 0x0000000905057210 */ /* 0x000fe400007fe407 */
[----:B------:R-:W-:Y:S02]  /*69f0*/  LEA R4, P1, R0, R12, 0x2 ;  /* 0x0000000c00047211 */ /* 0x000fe400078210ff */
[----:B------:R-:W-:Y:S02]  /*6a00*/  ISETP.GE.AND P0, PT, R88, R67, PT ;  /* 0x000000435800720c */ /* 0x000fe40003f06270 */
[----:B------:R-:W-:Y:S02]  /*6a10*/  LEA.HI.X R5, R0, R13, R5, 0x2, P1 ;  /* 0x0000000d00057211 */ /* 0x000fe400008f1405 */
[----:B------:R-:W-:-:S02]  /*6a20*/  ISETP.GE.AND P1, PT, R86, R67, PT ;  /* 0x000000435600720c */ /* 0x000fc40003f26270 */
[-C--:B------:R-:W-:Y:S01]  /*6a30*/  ISETP.GE.AND P2, PT, R85, R67.reuse, PT ;  /* 0x000000435500720c */ /* 0x080fe20003f46270 */
[----:B------:R1:W-:Y:S01]  /*6a40*/  @!P5 STG.E [R4.64], R69 ;  /* 0x000000450400d986 */ /* 0x0003e2000c101904 */
        /* <DEDUP_REMOVED lines=13> */
[----:B------:R1:W-:Y:S01]  /*6b20*/  @!P3 STG.E [R4.64+0x180], R25 ;  /* 0x000180190400b986 */ /* 0x0003e2000c101904 */
[----:B------:R-:W-:-:S03]  /*6b30*/  ISETP.GE.AND P3, PT, R38, R67, PT ;  /* 0x000000432600720c */ /* 0x000fc60003f66270 */
[----:B------:R1:W-:Y:S04]  /*6b40*/  @!P5 STG.E [R4.64+0x700], R63 ;  /* 0x0007003f0400d986 */ /* 0x0003e8000c101904 */
        /* <DEDUP_REMOVED lines=17> */
.L_x_3617:
[----:B------:R-:W-:Y:S05]  /*6c60*/  EXIT ;  /* 0x000000000000794d */ /* 0x000fea0003800000 */
.L_x_3619:
        /* <DEDUP_REMOVED lines=9> */
.L_x_5421:


//--------------------- .text._Z25selective_scan_fwd_kernelI32Selective_Scan_fwd_kernel_traitsILi64ELi16ELi1ELb0ELb1ELb1ELb0EffEEv13SSMParamsBase --------------------------
	.section	.text._Z25selective_scan_fwd_kernelI32Selective_Scan_fwd_kernel_traitsILi64ELi16ELi1ELb0ELb1ELb1ELb0EffEEv13SSMParamsBase,"ax",@progbits
	.sectioninfo	@"SHI_REGISTERS=168"
	.align	128
        .global         _Z25selective_scan_fwd_kernelI32Selective_Scan_fwd_kernel_traitsILi64ELi16ELi1ELb0ELb1ELb1ELb0EffEEv13SSMParamsBase
        .type           _Z25selective_scan_fwd_kernelI32Selective_Scan_fwd_kernel_traitsILi64ELi16ELi1ELb0ELb1ELb1ELb0EffEEv13SSMParamsBase,@function
        .size           _Z25selective_scan_fwd_kernelI32Selective_Scan_fwd_kernel_traitsILi64ELi16ELi1ELb0ELb1ELb1ELb0EffEEv13SSMParamsBase,(.L_x_5422 - _Z25selective_scan_fwd_kernelI32Selective_Scan_fwd_kernel_traitsILi64ELi16ELi1ELb0ELb1ELb1ELb0EffEEv13SSMParamsBase)
        .other          _Z25selective_scan_fwd_kernelI32Selective_Scan_fwd_kernel_traitsILi64ELi16ELi1ELb0ELb1ELb1ELb0EffEEv13SSMParamsBase,@"STO_CUDA_ENTRY STV_DEFAULT"
_Z25selective_scan_fwd_kernelI32Selective_Scan_fwd_kernel_traitsILi64ELi16ELi1ELb0ELb1ELb1ELb0EffEEv13SSMParamsBase:
.text._Z25selective_scan_fwd_kernelI32Selective_Scan_fwd_kernel_traitsILi64ELi16ELi1ELb0ELb1ELb1ELb0EffEEv13SSMParamsBase:
        /* <DEDUP_REMOVED lines=123> */
[C---:B------:R-:W-:Y:S01]  /*07b0*/  IADD3 R109, R107.reuse, 0x5, RZ ;  /* 0x000000056b6d7810 */ /* 0x040fe20007ffe0ff */
[----:B------:R-:W-:Y:S01]  /*07c0*/  ULDC.64 UR30, c[0x0][0x230] ;  /* 0x00008c00001e7ab9 */ /* 0x000fe20000000a00 */
[C---:B------:R-:W-:Y:S01]  /*07d0*/  IADD3 R108, R107.reuse, 0x6, RZ ;  /* 0x000000066b6c7810 */ /* 0x040fe20007ffe0ff */
[----:B------:R-:W-:Y:S01]  /*07e0*/  UIMAD UR7, UR7, UR8, URZ ;  /* 0x00000008070772a4 */ /* 0x000fe2000f8e023f */
[----:B------:R-:W-:Y:S01]  /*07f0*/  IADD3 R107, R107, 0x7, RZ ;  /* 0x000000076b6b7810 */ /* 0x000fe20007ffe0ff */
[----:B------:R-:W-:Y:S01]  /*0800*/  ULEA UR14, UP2, UR6, UR30, 0x2 ;  /* 0x0000001e060e7291 */ /* 0x000fe2000f84103f */
[----:B------:R-:W-:Y:S01]  /*0810*/  SHF.R.S32.HI R3, RZ, 0x1f, R2 ;  /* 0x0000001fff037819 */ /* 0x000fe20000011402 */
        /* <DEDUP_REMOVED lines=21> */
[----:B0123--:R-:W-:Y:S02]  /*0970*/  LOP3.LUT R92, R2, 0x1e0, RZ, 0xfc, !PT ;  /* 0x000001e0025c7812 */ /* 0x00ffe400078efcff */
.L_x_3661:
        /* <DEDUP_REMOVED lines=49> */
[----:B------:R-:W-:Y:S01]  /*0c90*/  ISETP.GE.AND P2, PT, R2, UR27, PT ;  /* 0x0000001b02007c0c */ /* 0x000fe2000bf46270 */
[----:B------:R-:W-:Y:S01]  /*0ca0*/  IMAD.MOV.U32 R22, RZ, RZ, RZ ;  /* 0x000000ffff167224 */ /* 0x000fe200078e00ff */
[----:B------:R-:W-:Y:S01]  /*0cb0*/  ISETP.GE.AND P1, PT, R106, UR27, PT ;  /* 0x0000001b6a007c0c */ /* 0x000fe2000bf26270 */
[----:B------:R-:W1:Y:S01]  /*0cc0*/  S2R R115, SR_TID.X ;  /* 0x0000000000737919 */ /* 0x000e620000002100 */
[----:B------:R-:W-:Y:S01]  /*0cd0*/  ISETP.GE.AND P4, PT, R104, UR27, PT ;  /* 0x0000001b68007c0c */ /* 0x000fe2000bf86270 */
[----:B------:R-:W-:Y:S01]  /*0ce0*/  IMAD.MOV.U32 R24, RZ, RZ, RZ ;  /* 0x000000ffff187224 */ /* 0x000fe200078e00ff */
[----:B------:R-:W-:Y:S01]  /*0cf0*/  ISETP.GE.AND P6, PT, R103, UR27, PT ;  /* 0x0000001b67007c0c */ /* 0x000fe2000bfc6270 */
[----:B------:R-:W-:Y:S01]  /*0d00*/  IMAD.MOV.U32 R28, RZ, RZ, RZ ;  /* 0x000000ffff1c7224 */ /* 0x000fe200078e00ff */
[----:B------:R-:W-:-:S02]  /*0d10*/  ISETP.GE.AND P5, PT, R102, UR27, PT ;  /* 0x0000001b66007c0c */ /* 0x000fc4000bfa6270 */
[----:B0-----:R-:W-:Y:S02]  /*0d20*/  IADD3 R4, P0, R26, UR10, RZ ;  /* 0x0000000a1a047c10 */ /* 0x001fe4000ff1e0ff */
[----:B------:R-:W-:Y:S02]  /*0d30*/  ISETP.GE.AND P3, PT, R101, UR27, PT ;  /* 0x0000001b65007c0c */ /* 0x000fe4000bf66270 */
[----:B------:R-:W-:Y:S01]  /*0d40*/  MOV R26, RZ ;  /* 0x000000ff001a7202 */ /* 0x000fe20000000f00 */
        /* <DEDUP_REMOVED lines=51> */
[----:B------:R-:W-:Y:S01]  /*1080*/  IADD3 R49, R20, 0x1e0, RZ ;  /* 0x000001e014317810 */ /* 0x000fe20007ffe0ff */
[----:B------:R-:W-:Y:S01]  /*1090*/  IMAD.MOV.U32 R45, RZ, RZ, RZ ;  /* 0x000000ffff2d7224 */ /* 0x000fe200078e00ff */
[----:B------:R-:W-:-:S02]  /*10a0*/  IADD3.X R5, R30, UR12, RZ, P0, !PT ;  /* 0x0000000c1e057c10 */ /* 0x000fc400087fe4ff */
[----:B------:R-:W-:Y:S02]  /*10b0*/  LEA.HI.SX32 R49, R49, R20, 0x1b ;  /* 0x0000001431317211 */ /* 0x000fe400078fdaff */
[----:B------:R-:W-:Y:S02]  /*10c0*/  MOV R20, RZ ;  /* 0x000000ff00147202 */ /* 0x000fe40000000f00 */
[----:B------:R-:W-:Y:S01]  /*10d0*/  ISETP.GE.AND P0, PT, R105, UR27, PT ;  /* 0x0000001b69007c0c */ /* 0x000fe2000bf06270 */
[----:B------:R-:W-:Y:S01]  /*10e0*/  IMAD.SHL.U32 R75, R49, 0x4, RZ ;  /* 0x00000004314b7824 */ /* 0x000fe200078e00ff */
[----:B------:R-:W-:Y:S01]  /*10f0*/  HFMA2.MMA R30, -RZ, RZ, 0, 0 ;  /* 0x00000000ff1e7435 */ /* 0x000fe200000001ff */
[----:B------:R-:W-:Y:S02]  /*1100*/  IMAD.MOV.U32 R32, RZ, RZ, RZ ;  /* 0x000000ffff207224 */ /* 0x000fe400078e00ff */
[----:B------:R-:W-:Y:S01]  /*1110*/  IMAD.MOV.U32 R34, RZ, RZ, RZ ;  /* 0x000000ffff227224 */ /* 0x000fe200078e00ff */
[----:B--2---:R-:W-:Y:S04]  /*1120*/  STS [R90], R7 ;  /* 0x000000075a007388 */ /* 0x004fe80000000800 */
[----:B---3--:R0:W-:Y:S04]  /*1130*/  STS [R89+0x80], R0 ;  /* 0x0000800059007388 */ /* 0x0081e80000000800 */
[----:B----4-:R1:W-:Y:S04]  /*1140*/  STS [R88+0x100], R9 ;  /* 0x0001000958007388 */ /* 0x0103e80000000800 */
[----:B-----5:R-:W-:Y:S01]  /*1150*/  STS [R87+0x180], R6 ;  /* 0x0001800657007388 */ /* 0x020fe20000000800 */
[----:B0-----:R-:W-:-:S03]  /*1160*/  LEA R0, R114, R91, 0x4 ;  /* 0x0000005b72007211 */ /* 0x001fc600078e20ff */
[----:B------:R0:W-:Y:S01]  /*1170*/  STS [R86+0x200], R11 ;  /* 0x0002000b56007388 */ /* 0x0001e20000000800 */
[----:B------:R-:W-:-:S03]  /*1180*/  IADD3 R7, R0, 0x1, RZ ;  /* 0x0000000100077810 */ /* 0x000fc60007ffe0ff */
[----:B------:R-:W-:Y:S01]  /*1190*/  STS [R85+0x280], R8 ;  /* 0x0002800855007388 */ /* 0x000fe20000000800 */
[C---:B-1----:R-:W-:Y:S02]  /*11a0*/  IADD3 R9, R0.reuse, 0x2, RZ ;  /* 0x0000000200097810 */ /* 0x042fe40007ffe0ff */
[C---:B------:R-:W-:Y:S01]  /*11b0*/  IADD3 R23, R0.reuse, 0x9, RZ ;  /* 0x0000000900177810 */ /* 0x040fe20007ffe0ff */
[----:B------:R1:W-:Y:S01]  /*11c0*/  STS [R84+0x300], R13 ;  /* 0x0003000d54007388 */ /* 0x0003e20000000800 */
[C---:B------:R-:W-:Y:S02]  /*11d0*/  IADD3 R25, R0.reuse, 0xa, RZ ;  /* 0x0000000a00197810 */ /* 0x040fe40007ffe0ff */
[C---:B0-----:R-:W-:Y:S01]  /*11e0*/  IADD3 R11, R0.reuse, 0x3, RZ ;  /* 0x00000003000b7810 */ /* 0x041fe20007ffe0ff */
[----:B------:R-:W-:Y:S01]  /*11f0*/  STS [R83+0x380], R10 ;  /* 0x0003800a53007388 */ /* 0x000fe20000000800 */
[C---:B------:R-:W-:Y:S02]  /*1200*/  IADD3 R27, R0.reuse, 0xb, RZ ;  /* 0x0000000b001b7810 */ /* 0x040fe40007ffe0ff */
[C---:B------:R-:W-:Y:S01]  /*1210*/  IADD3 R29, R0.reuse, 0xc, RZ ;  /* 0x0000000c001d7810 */ /* 0x040fe20007ffe0ff */
[----:B------:R0:W-:Y:S01]  /*1220*/  STS [R82+0x400], R15 ;  /* 0x0004000f52007388 */ /* 0x0001e20000000800 */
[----:B------:R-:W-:-:S02]  /*1230*/  IADD3 R31, R0, 0xd, RZ ;  /* 0x0000000d001f7810 */ /* 0x000fc40007ffe0ff */
[C---:B-1----:R-:W-:Y:S01]  /*1240*/  IADD3 R13, R0.reuse, 0x4, RZ ;  /* 0x00000004000d7810 */ /* 0x042fe20007ffe0ff */
[----:B------:R-:W-:Y:S01]  /*1250*/  STS [R81+0x480], R12 ;  /* 0x0004800c51007388 */ /* 0x000fe20000000800 */
[C---:B------:R-:W-:Y:S02]  /*1260*/  IADD3 R33, R0.reuse, 0xe, RZ ;  /* 0x0000000e00217810 */ /* 0x040fe40007ffe0ff */
[C---:B------:R-:W-:Y:S01]  /*1270*/  IADD3 R35, R0.reuse, 0xf, RZ ;  /* 0x0000000f00237810 */ /* 0x040fe20007ffe0ff */
[----:B------:R1:W-:Y:S01]  /*1280*/  STS [R80+0x500], R17 ;  /* 0x0005001150007388 */ /* 0x0003e20000000800 */
[-C--:B------:R-:W-:Y:S02]  /*1290*/  LEA.HI.SX32 R7, R7, R0.reuse, 0x1b ;  /* 0x0000000007077211 */ /* 0x080fe400078fdaff */
[----:B0-----:R-:W-:Y:S01]  /*12a0*/  IADD3 R15, R0, 0x5, RZ ;  /* 0x00000005000f7810 */ /* 0x001fe20007ffe0ff */
[----:B------:R-:W-:Y:S01]  /*12b0*/  STS [R79+0x580], R14 ;  /* 0x0005800e4f007388 */ /* 0x000fe20000000800 */
[-C--:B------:R-:W-:Y:S01]  /*12c0*/  LEA.HI.SX32 R9, R9, R0.reuse, 0x1b ;  /* 0x0000000009097211 */ /* 0x080fe200078fdaff */
[----:B------:R-:W-:Y:S01]  /*12d0*/  IMAD.SHL.U32 R73, R7, 0x4, RZ ;  /* 0x0000000407497824 */ /* 0x000fe200078e00ff */
[-C--:B------:R-:W-:Y:S01]  /*12e0*/  LEA.HI.SX32 R11, R11, R0.reuse, 0x1b ;  /* 0x000000000b0b7211 */ /* 0x080fe200078fdaff */
[----:B------:R0:W-:Y:S01]  /*12f0*/  STS [R78+0x600], R19 ;  /* 0x000600134e007388 */ /* 0x0001e20000000800 */
[----:B------:R-:W-:-:S02]  /*1300*/  LEA.HI.SX32 R13, R13, R0, 0x1b ;  /* 0x000000000d0d7211 */ /* 0x000fc400078fdaff */
        /* <DEDUP_REMOVED lines=8> */
[C---:B0-----:R-:W-:Y:S01]  /*1390*/  IADD3 R19, R0.reuse, 0x7, RZ ;  /* 0x0000000700137810 */ /* 0x041fe20007ffe0ff */
[----:B------:R-:W-:Y:S01]  /*13a0*/  IMAD.SHL.U32 R68, R17, 0x4, RZ ;  /* 0x0000000411447824 */ /* 0x000fe200078e00ff */
[-C--:B------:R-:W-:Y:S01]  /*13b0*/  LEA.HI.SX32 R25, R25, R0.reuse, 0x1b ;  /* 0x0000000019197211 */ /* 0x080fe200078fdaff */
[----:B------:R-:W-:Y:S01]  /*13c0*/  IMAD.SHL.U32 R65, R23, 0x4, RZ ;  /* 0x0000000417417824 */ /* 0x000fe200078e00ff */
[-C--:B------:R-:W-:Y:S01]  /*13d0*/  LEA.HI.SX32 R19, R19, R0.reuse, 0x1b ;  /* 0x0000000013137211 */ /* 0x080fe200078fdaff */
[----:B------:R-:W-:Y:S01]  /*13e0*/  STS [R75+0x780], R18 ;  /* 0x000780124b007388 */ /* 0x000fe20000000800 */
[-C--:B------:R-:W-:Y:S01]  /*13f0*/  LEA.HI.SX32 R27, R27, R0.reuse, 0x1b ;  /* 0x000000001b1b7211 */ /* 0x080fe200078fdaff */
[----:B------:R-:W-:Y:S01]  /*1400*/  IMAD.SHL.U32 R64, R25, 0x4, RZ ;  /* 0x0000000419407824 */ /* 0x000fe200078e00ff */
[----:B-1----:R-:W-:Y:S01]  /*1410*/  IADD3 R21, R0, 0x8, RZ ;  /* 0x0000000800157810 */ /* 0x002fe20007ffe0ff */
[----:B------:R-:W-:Y:S01]  /*1420*/  IMAD.SHL.U32 R67, R19, 0x4, RZ ;  /* 0x0000000413437824 */ /* 0x000fe200078e00ff */
[----:B------:R-:W-:Y:S01]  /*1430*/  LEA.HI.SX32 R29, R29, R0, 0x1b ;  /* 0x000000001d1d7211 */ /* 0x000fe200078fdaff */
[----:B------:R-:W-:-:S06]  /*1440*/  NOP ;  /* 0x0000000000007918 */ /* 0x000fcc0000000000 */
[-C--:B------:R-:W-:Y:S01]  /*1450*/  LEA.HI.SX32 R21, R21, R0.reuse, 0x1b ;  /* 0x0000000015157211 */ /* 0x080fe200078fdaff */
[----:B------:R-:W-:Y:S01]  /*1460*/  IMAD.SHL.U32 R62, R29, 0x4, RZ ;  /* 0x000000041d3e7824 */ /* 0x000fe200078e00ff */
[-C--:B------:R-:W-:Y:S01]  /*1470*/  LEA.HI.SX32 R31, R31, R0.reuse, 0x1b ;  /* 0x000000001f1f7211 */ /* 0x080fe200078fdaff */
[----:B------:R-:W-:Y:S01]  /*1480*/  LDS R18, [R73+0x4] ;  /* 0x0000040049127984 */ /* 0x000fe20000000800 */
[-C--:B------:R-:W-:Y:S02]  /*1490*/  LEA.HI.SX32 R33, R33, R0.reuse, 0x1b ;  /* 0x0000000021217211 */ /* 0x080fe400078fdaff */
[-C--:B------:R-:W-:Y:S01]  /*14a0*/  LEA.HI.SX32 R35, R35, R0.reuse, 0x1b ;  /* 0x0000000023237211 */ /* 0x080fe200078fdaff */
[----:B------:R-:W-:Y:S01]  /*14b0*/  IMAD.SHL.U32 R61, R31, 0x4, RZ ;  /* 0x000000041f3d7824 */ /* 0x000fe200078e00ff */
[----:B------:R-:W-:Y:S01]  /*14c0*/  LEA.HI.SX32 R0, R0, R0, 0x1b ;  /* 0x0000000000007211 */ /* 0x000fe200078fdaff */
[----:B------:R-:W-:Y:S01]  /*14d0*/  LDS R10, [R71+0xc] ;  /* 0x00000c00470a7984 */ /* 0x000fe20000000800 */
[----:B------:R-:W-:Y:S01]  /*14e0*/  SHF.L.U32 R72, R9, 0x2, RZ ;  /* 0x0000000209487819 */ /* 0x000fe200000006ff */
[----:B------:R-:W-:Y:S01]  /*14f0*/  IMAD.SHL.U32 R59, R35, 0x4, RZ ;  /* 0x00000004233b7824 */ /* 0x000fe200078e00ff */
[----:B------:R-:W-:Y:S01]  /*1500*/  SHF.L.U32 R69, R15, 0x2, RZ ;  /* 0x000000020f457819 */ /* 0x000fe200000006ff */
[----:B------:R-:W-:Y:S01]  /*1510*/  IMAD.SHL.U32 R74, R0, 0x4, RZ ;  /* 0x00000004004a7824 */ /* 0x000fe200078e00ff */
[----:B------:R-:W-:Y:S01]  /*1520*/  SHF.L.U32 R66, R21, 0x2, RZ ;  /* 0x0000000215427819 */ /* 0x000fe200000006ff */
[----:B------:R-:W-:Y:S01]  /*1530*/  LDS R7, [R72+0x8] ;  /* 0x0000080048077984 */ /* 0x000fe20000000800 */
[----:B------:R-:W-:-:S02]  /*1540*/  SHF.L.U32 R63, R27, 0x2, RZ ;  /* 0x000000021b3f7819 */ /* 0x000fc400000006ff */
[----:B------:R-:W-:Y:S01]  /*1550*/  SHF.L.U32 R60, R33, 0x2, RZ ;  /* 0x00000002213c7819 */ /* 0x000fe200000006ff */
        /* <DEDUP_REMOVED lines=14> */
[----:B------:R-:W-:-:S02]  /*1640*/  IMAD.MOV.U32 R15, RZ, RZ, RZ ;  /* 0x000000ffff0f7224 */ /* 0x000fc400078e00ff */
        /* <DEDUP_REMOVED lines=79> */
[----:B-1----:R-:W-:Y:S02]  /*1b40*/  FMUL.FTZ R58, R58, 1.4426950216293334961 ;  /* 0x3fb8aa3b3a3a7820 */ /* 0x002fe40000410000 */
[----:B------:R-:W-:-:S02]  /*1b50*/  IMAD.MOV.U32 R20, RZ, RZ, 0x3e800000 ;  /* 0x3e800000ff147424 */ /* 0x000fc400078e00ff */
        /* <DEDUP_REMOVED lines=29> */
.L_x_3621:
[----:B-1----:R-:W-:Y:S05]  /*1d30*/  BSYNC B0 ;  /* 0x0000000000007941 */ /* 0x002fea0003800000 */
.L_x_3620:
        /* <DEDUP_REMOVED lines=37> */
.L_x_3623:
[----:B------:R-:W-:Y:S05]  /*1f90*/  BSYNC B0 ;  /* 0x0000000000007941 */ /* 0x000fea0003800000 */
.L_x_3622:
[----:B------:R-:W-:Y:S01]  /*1fa0*/  BSSY B0, `(.L_x_3624) ;  /* 0x0000023000007945 */ /* 0x000fe20003800000 */
[----:B------:R-:W-:Y:S01]  /*1fb0*/  FSETP.GTU.FTZ.AND P4, PT, R50, 20, PT ;  /* 0x41a000003200780b */ /* 0x000fe20003f9c000 */
[----:B------:R-:W-:Y:S01]  /*1fc0*/  FADD.FTZ R49, R49, UR4 ;  /* 0x0000000431317e21 */ /* 0x000fe20008010000 */
[----:B------:R-:W-:Y:S06]  /*1fd0*/  @P3 BRA `(.L_x_3625) ;  /* 0x000001f000003947 */ /* 0x000fec0003800000 */
        /* <DEDUP_REMOVED lines=31> */
.L_x_3625:
[----:B------:R-:W-:Y:S05]  /*21d0*/  BSYNC B0 ;  /* 0x0000000000007941 */ /* 0x000fea0003800000 */
.L_x_3624:
        /* <DEDUP_REMOVED lines=37> */
.L_x_3627:
[----:B------:R-:W-:Y:S05]  /*2430*/  BSYNC B0 ;  /* 0x0000000000007941 */ /* 0x000fea0003800000 */
.L_x_3626:
[----:B------:R-:W-:Y:S01]  /*2440*/  BSSY B0, `(.L_x_3628) ;  /* 0x0000023000007945 */ /* 0x000fe20003800000 */
[----:B------:R-:W-:Y:S01]  /*2450*/  FSETP.GTU.FTZ.AND P2, PT, R48, 20, PT ;  /* 0x41a000003000780b */ /* 0x000fe20003f5c000 */
[----:B0-----:R-:W-:Y:S01]  /*2460*/  FADD.FTZ R47, R47, UR4 ;  /* 0x000000042f2f7e21 */ /* 0x001fe20008010000 */
        /* <DEDUP_REMOVED lines=32> */
.L_x_3629:
[----:B------:R-:W-:Y:S05]  /*2670*/  BSYNC B0 ;  /* 0x0000000000007941 */ /* 0x000fea0003800000 */
.L_x_3628:
        /* <DEDUP_REMOVED lines=37> */
.L_x_3631:
[----:B------:R-:W-:Y:S05]  /*28d0*/  BSYNC B0 ;  /* 0x0000000000007941 */ /* 0x000fea0003800000 */
.L_x_3630:
[----:B------:R-:W-:Y:S01]  /*28e0*/  BSSY B0, `(.L_x_3632) ;  /* 0x0000023000007945 */ /* 0x000fe20003800000 */
[----:B------:R-:W-:Y:S01]  /*28f0*/  FSETP.GTU.FTZ.AND P0, PT, R46, 20, PT ;  /* 0x41a000002e00780b */ /* 0x000fe20003f1c000 */
[----:B--2---:R-:W-:Y:S01]  /*2900*/  FADD.FTZ R45, R45, UR4 ;  /* 0x000000042d2d7e21 */ /* 0x004fe20008010000 */
        /* <DEDUP_REMOVED lines=32> */
.L_x_3633:
[----:B------:R-:W-:Y:S05]  /*2b10*/  BSYNC B0 ;  /* 0x0000000000007941 */ /* 0x000fea0003800000 */
.L_x_3632:
        /* <DEDUP_REMOVED lines=37> */
.L_x_3635:
[----:B------:R-:W-:Y:S05]  /*2d70*/  BSYNC B0 ;  /* 0x0000000000007941 */ /* 0x000fea0003800000 */
.L_x_3634:
[----:B------:R-:W-:Y:S01]  /*2d80*/  BSSY B0, `(.L_x_3636) ;  /* 0x0000023000007945 */ /* 0x000fe20003800000 */
[----:B------:R-:W-:Y:S01]  /*2d90*/  FSETP.GTU.FTZ.AND P5, PT, R44, 20, PT ;  /* 0x41a000002c00780b */ /* 0x000fe20003fbc000 */
[----:B----4-:R-:W-:Y:S01]  /*2da0*/  FADD.FTZ R43, R43, UR4 ;  /* 0x000000042b2b7e21 */ /* 0x010fe20008010000 */
        /* <DEDUP_REMOVED lines=32> */
.L_x_3637:
[----:B------:R-:W-:Y:S05]  /*2fb0*/  BSYNC B0 ;  /* 0x0000000000007941 */ /* 0x000fea0003800000 */
.L_x_3636:
        /* <DEDUP_REMOVED lines=42> */
.L_x_3639:
[----:B------:R-:W-:Y:S05]  /*3260*/  BSYNC B0 ;  /* 0x0000000000007941 */ /* 0x000fea0003800000 */
.L_x_3638:
        /* <DEDUP_REMOVED lines=33> */
.L_x_3641:
[----:B------:R-:W-:Y:S05]  /*3480*/  BSYNC B0 ;  /* 0x0000000000007941 */ /* 0x000fea0003800000 */
.L_x_3640:
        /* <DEDUP_REMOVED lines=33> */
.L_x_3643:
[----:B------:R-:W-:Y:S05]  /*36a0*/  BSYNC B0 ;  /* 0x0000000000007941 */ /* 0x000fea0003800000 */
.L_x_3642:
        /* <DEDUP_REMOVED lines=33> */
.L_x_3645:
[----:B------:R-:W-:Y:S05]  /*38c0*/  BSYNC B0 ;  /* 0x0000000000007941 */ /* 0x000fea0003800000 */
.L_x_3644:
        /* <DEDUP_REMOVED lines=33> */
.L_x_3647:
[----:B------:R-:W-:Y:S05]  /*3ae0*/  BSYNC B0 ;  /* 0x0000000000007941 */ /* 0x000fea0003800000 */
.L_x_3646:
        /* <DEDUP_REMOVED lines=33> */
.L_x_3649:
[----:B------:R-:W-:Y:S05]  /*3d00*/  BSYNC B0 ;  /* 0x0000000000007941 */ /* 0x000fea0003800000 */
.L_x_3648:
        /* <DEDUP_REMOVED lines=33> */
.L_x_3651:
[----:B------:R-:W-:Y:S05]  /*3f20*/  BSYNC B0 ;  /* 0x0000000000007941 */ /* 0x000fea0003800000 */
.L_x_3650:
        /* <DEDUP_REMOVED lines=40> */
.L_x_3657:
[----:B------:R-:W-:Y:S01]  /*41b0*/  USHF.R.S32.HI UR28, URZ, 0x1f, UR7 ;  /* 0x0000001f3f1c7899 */ /* 0x000fe20008011407 */
[----:B-1----:R-:W-:Y:S01]  /*41c0*/  IMAD.U32 R5, RZ, RZ, UR7 ;  /* 0x00000007ff057e24 */ /* 0x002fe2000f8e00ff */
[----:B------:R-:W-:Y:S01]  /*41d0*/  ULDC.64 UR18, c[0x0][0x1a0] ;  /* 0x0000680000127ab9 */ /* 0x000fe20000000a00 */
[----:B0-----:R-:W-:Y:S01]  /*41e0*/  CS2R R8, SRZ ;  /* 0x0000000000087805 */ /* 0x001fe2000001ff00 */
[----:B------:R-:W-:Y:S01]  /*41f0*/  UMOV UR27, 0xfffffc00 ;  /* 0xfffffc00001b7882 */ /* 0x000fe20000000000 */
[----:B------:R-:W-:Y:S01]  /*4200*/  IMAD.WIDE.U32 R4, R5, c[0x0][0x1a0], R2 ;  /* 0x0000680005047a25 */ /* 0x000fe200078e0002 */
[----:B------:R-:W-:Y:S01]  /*4210*/  ULDC UR26, c[0x0][0x168] ;  /* 0x00005a00001a7ab9 */ /* 0x000fe20000000800 */
[----:B------:R-:W-:Y:S01]  /*4220*/  CS2R R10, SRZ ;  /* 0x00000000000a7805 */ /* 0x000fe2000001ff00 */
[----:B------:R-:W-:Y:S01]  /*4230*/  UIMAD UR18, UR28, UR18, URZ ;  /* 0x000000121c1272a4 */ /* 0x000fe2000f8e023f */
[----:B------:R-:W-:Y:S01]  /*4240*/  HFMA2.MMA R115, -RZ, RZ, 0, 0 ;  /* 0x00000000ff737435 */ /* 0x000fe200000001ff */
[----:B------:R-:W-:Y:S01]  /*4250*/  UIMAD UR27, UR6, UR27, UR26 ;  /* 0x0000001b061b72a4 */ /* 0x000fe2000f8e021a */
[----:B------:R-:W-:Y:S01]  /*4260*/  LEA R6, P1, R4, UR13, 0x2 ;  /* 0x0000000d04067c11 */ /* 0x000fe2000f8210ff */
[----:B------:R-:W-:Y:S01]  /*4270*/  UIMAD UR25, UR7, UR19, UR18 ;  /* 0x00000013071972a4 */ /* 0x000fe2000f8e0212 */
[----:B------:R-:W-:Y:S01]  /*4280*/  CS2R R116, SRZ ;  /* 0x0000000000747805 */ /* 0x000fe2000001ff00 */
[----:B------:R-:W-:Y:S01]  /*4290*/  CS2R R118, SRZ ;  /* 0x0000000000767805 */ /* 0x000fe2000001ff00 */
[----:B------:R-:W-:Y:S01]  /*42a0*/  CS2R R120, SRZ ;  /* 0x0000000000787805 */ /* 0x000fe2000001ff00 */
[----:B------:R-:W-:Y:S01]  /*42b0*/  ISETP.GE.AND P2, PT, R2, UR27, PT ;  /* 0x0000001b02007c0c */ /* 0x000fe2000bf46270 */
[----:B------:R-:W-:Y:S01]  /*42c0*/  ULDC.64 UR30, c[0x0][0x180] ;  /* 0x00006000001e7ab9 */ /* 0x000fe20000000a00 */
[----:B------:R-:W-:Y:S01]  /*42d0*/  ISETP.GE.AND P3, PT, R106, UR27, PT ;  /* 0x0000001b6a007c0c */ /* 0x000fe2000bf66270 */
[----:B------:R-:W-:Y:S01]  /*42e0*/  UIMAD.WIDE.U32 UR18, UR17, UR30, URZ ;  /* 0x0000001e111272a5 */ /* 0x000fe2000f8e003f */
[----:B------:R-:W-:-:S02]  /*42f0*/  ISETP.GE.AND P4, PT, R105, UR27, PT ;  /* 0x0000001b69007c0c */ /* 0x000fc4000bf86270 */
[----:B------:R-:W-:Y:S02]  /*4300*/  ISETP.GE.AND P5, PT, R104, UR27, PT ;  /* 0x0000001b68007c0c */ /* 0x000fe4000bfa6270 */
[----:B------:R-:W-:Y:S01]  /*4310*/  IADD3 R5, R5, UR25, RZ ;  /* 0x0000001905057c10 */ /* 0x000fe2000fffe0ff */
[----:B------:R-:W-:Y:S01]  /*4320*/  UIMAD UR25, UR22, UR30, URZ ;  /* 0x0000001e161972a4 */ /* 0x000fe2000f8e023f */
[----:B------:R-:W-:Y:S02]  /*4330*/  ISETP.GE.AND P6, PT, R103, UR27, PT ;  /* 0x0000001b67007c0c */ /* 0x000fe4000bfc6270 */
[----:B------:R-:W-:Y:S01]  /*4340*/  LEA.HI.X R7, R4, UR15, R5, 0x2, P1 ;  /* 0x0000000f04077c11 */ /* 0x000fe200088f1405 */
[----:B------:R-:W-:Y:S01]  /*4350*/  UIMAD UR25, UR17, UR31, UR25 ;  /* 0x0000001f111972a4 */ /* 0x000fe2000f8e0219 */
[----:B------:R-:W-:Y:S01]  /*4360*/  ISETP.GE.AND P1, PT, R102, UR27, PT ;  /* 0x0000001b66007c0c */ /* 0x000fe2000bf26270 */
[----:B------:R-:W-:Y:S01]  /*4370*/  CS2R R128, SRZ ;  /* 0x0000000000807805 */ /* 0x000fe2000001ff00 */
[----:B------:R-:W-:Y:S01]  /*4380*/  ULDC.64 UR30, c[0x0][0x188] ;  /* 0x00006200001e7ab9 */ /* 0x000fe20000000a00 */
        /* <DEDUP_REMOVED lines=21> */
[----:B------:R-:W-:Y:S01]  /*44e0*/  UIMAD UR26, UR28, UR30, URZ ;  /* 0x0000001e1c1a72a4 */ /* 0x000fe2000f8e023f */
[----:B------:R-:W-:Y:S01]  /*44f0*/  IMAD.MOV.U32 R130, RZ, RZ, RZ ;  /* 0x000000ffff827224 */ /* 0x000fe200078e00ff */
[----:B------:R-:W-:Y:S01]  /*4500*/  UIADD3 UR19, UR19, UR25, URZ ;  /* 0x0000001913137290 */ /* 0x000fe2000fffe03f */
[----:B------:R-:W-:Y:S01]  /*4510*/  MOV R132, RZ ;  /* 0x000000ff00847202 */ /* 0x000fe20000000f00 */
        /* <DEDUP_REMOVED lines=12> */
[----:B------:R-:W-:Y:S02]  /*45e0*/  IMAD.U32 R4, RZ, RZ, UR25 ;  /* 0x00000019ff047e24 */ /* 0x000fe4000f8e00ff */
[----:B------:R-:W-:Y:S01]  /*45f0*/  MOV R5, UR18 ;  /* 0x0000001200057c02 */ /* 0x000fe20008000f00 */
[----:B------:R-:W-:-:S04]  /*4600*/  ULDC.64 UR18, c[0x0][0x1c0] ;  /* 0x0000700000127ab9 */ /* 0x000fc80000000a00 */
[----:B------:R1:W5:Y:S01]  /*4610*/  LDG.E R131, [R4.64] ;  /* 0x0000001404837981 */ /* 0x000362000c1e1900 */
[----:B------:R-:W-:Y:S01]  /*4620*/  UIMAD UR18, UR28, UR18, URZ ;  /* 0x000000121c1272a4 */ /* 0x000fe2000f8e023f */
[----:B0-----:R-:W-:Y:S01]  /*4630*/  IMAD.U32 R7, RZ, RZ, UR7 ;  /* 0x00000007ff077e24 */ /* 0x001fe2000f8e00ff */
[----:B------:R-:W-:Y:S01]  /*4640*/  ISETP.GE.AND P2, PT, R2, UR27, PT ;  /* 0x0000001b02007c0c */ /* 0x000fe2000bf46270 */
[----:B------:R-:W-:Y:S01]  /*4650*/  CS2R R124, SRZ ;  /* 0x00000000007c7805 */ /* 0x000fe2000001ff00 */
[----:B------:R-:W-:Y:S01]  /*4660*/  UIMAD UR18, UR7, UR19, UR18 ;  /* 0x00000013071272a4 */ /* 0x000fe2000f8e0212 */
[----:B------:R-:W-:Y:S01]  /*4670*/  ISETP.GE.AND P3, PT, R106, UR27, PT ;  /* 0x0000001b6a007c0c */ /* 0x000fe2000bf66270 */
[----:B------:R-:W-:Y:S01]  /*4680*/  CS2R R122, SRZ ;  /* 0x00000000007a7805 */ /* 0x000fe2000001ff00 */
[----:B------:R-:W-:Y:S01]  /*4690*/  ISETP.GE.AND P4, PT, R105, UR27, PT ;  /* 0x0000001b69007c0c */ /* 0x000fe2000bf86270 */
[----:B-1----:R-:W-:Y:S01]  /*46a0*/  IMAD.WIDE.U32 R4, R7, c[0x0][0x1c0], R2 ;  /* 0x0000700007047a25 */ /* 0x002fe200078e0002 */
[----:B------:R-:W-:-:S02]  /*46b0*/  ISETP.GE.AND P5, PT, R104, UR27, PT ;  /* 0x0000001b68007c0c */ /* 0x000fc4000bfa6270 */
[----:B------:R-:W-:Y:S02]  /*46c0*/  ISETP.GE.AND P6, PT, R103, UR27, PT ;  /* 0x0000001b67007c0c */ /* 0x000fe4000bfc6270 */
[----:B------:R-:W-:Y:S02]  /*46d0*/  LEA R6, P1, R4, UR14, 0x2 ;  /* 0x0000000e04067c11 */ /* 0x000fe4000f8210ff */
[----:B------:R-:W-:-:S04]  /*46e0*/  IADD3 R7, R5, UR18, RZ ;  /* 0x0000001205077c10 */ /* 0x000fc8000fffe0ff */
[----:B------:R-:W-:Y:S02]  /*46f0*/  LEA.HI.X R7, R4, UR16, R7, 0x2, P1 ;  /* 0x0000001004077c11 */ /* 0x000fe400088f1407 */
[----:B------:R-:W-:Y:S01]  /*4700*/  ISETP.GE.AND P1, PT, R102, UR27, PT ;  /* 0x0000001b66007c0c */ /* 0x000fe2000bf26270 */
[----:B------:R-:W-:Y:S01]  /*4710*/  CS2R R4, SRZ ;  /* 0x0000000000047805 */ /* 0x000fe2000001ff00 */
[----:B--2---:R-:W-:Y:S04]  /*4720*/  STS [R90], R9 ;  /* 0x000000095a007388 */ /* 0x004fe80000000800 */
[----:B---3--:R-:W-:Y:S04]  /*4730*/  STS [R89+0x80], R8 ;  /* 0x0000800859007388 */ /* 0x008fe80000000800 */
[----:B----4-:R-:W-:Y:S04]  /*4740*/  STS [R88+0x100], R11 ;  /* 0x0001000b58007388 */ /* 0x010fe80000000800 */
[----:B-----5:R-:W-:Y:S04]  /*4750*/  STS [R87+0x180], R10 ;  /* 0x0001800a57007388 */ /* 0x020fe80000000800 */
[----:B------:R-:W-:Y:S04]  /*4760*/  STS [R86+0x200], R115 ;  /* 0x0002007356007388 */ /* 0x000fe80000000800 */
[----:B------:R-:W-:Y:S04]  /*4770*/  STS [R85+0x280], R116 ;  /* 0x0002807455007388 */ /* 0x000fe80000000800 */
[----:B------:R0:W-:Y:S04]  /*4780*/  STS [R84+0x300], R117 ;  /* 0x0003007554007388 */ /* 0x0001e80000000800 */
[----:B------:R1:W-:Y:S04]  /*4790*/  STS [R83+0x380], R118 ;  /* 0x0003807653007388 */ /* 0x0003e80000000800 */
[----:B------:R2:W-:Y:S01]  /*47a0*/  STS [R82+0x400], R119 ;  /* 0x0004007752007388 */ /* 0x0005e20000000800 */
[----:B0-----:R-:W-:-:S03]  /*47b0*/  CS2R R116, SRZ ;  /* 0x0000000000747805 */ /* 0x001fc6000001ff00 */
[----:B------:R-:W-:Y:S01]  /*47c0*/  STS [R81+0x480], R120 ;  /* 0x0004807851007388 */ /* 0x000fe20000000800 */
[----:B-1----:R-:W-:-:S03]  /*47d0*/  HFMA2.MMA R83, -RZ, RZ, 0, 0 ;  /* 0x00000000ff537435 */ /* 0x002fc600000001ff */
[----:B------:R-:W0:Y:S01]  /*47e0*/  S2R R115, SR_TID.X ;  /* 0x0000000000737919 */ /* 0x000e220000002100 */
[----:B--2---:R-:W-:-:S03]  /*47f0*/  CS2R R118, SRZ ;  /* 0x0000000000767805 */ /* 0x004fc6000001ff00 */
[----:B------:R1:W-:Y:S04]  /*4800*/  STS [R80+0x500], R121 ;  /* 0x0005007950007388 */ /* 0x0003e80000000800 */
[----:B------:R-:W-:Y:S04]  /*4810*/  STS [R79+0x580], R128 ;  /* 0x000580804f007388 */ /* 0x000fe80000000800 */
[----:B------:R-:W-:Y:S01]  /*4820*/  STS [R78+0x600], R127 ;  /* 0x0006007f4e007388 */ /* 0x000fe20000000800 */
[----:B-1----:R-:W-:-:S03]  /*4830*/  CS2R R120, SRZ ;  /* 0x0000000000787805 */ /* 0x002fc6000001ff00 */
[----:B------:R-:W-:Y:S04]  /*4840*/  STS [R77+0x680], R130 ;  /* 0x000680824d007388 */ /* 0x000fe80000000800 */
[----:B------:R1:W-:Y:S04]  /*4850*/  STS [R76+0x700], R129 ;  /* 0x000700814c007388 */ /* 0x0003e80000000800 */
[----:B------:R-:W-:Y:S01]  /*4860*/  STS [R75+0x780], R132 ;  /* 0x000780844b007388 */ /* 0x000fe20000000800 */
        /* <DEDUP_REMOVED lines=20> */
[----:B------:R-:W-:Y:S01]  /*49b0*/  ISETP.GE.AND P4, PT, R93, UR27, PT ;  /* 0x0000001b5d007c0c */ /* 0x000fe2000bf86270 */
[----:B------:R0:W1:Y:S02]  /*49c0*/  MUFU.EX2 R162, R9 ;  /* 0x0000000900a27308 */ /* 0x0000640000000800 */
[----:B------:R2:W3:Y:S04]  /*49d0*/  @!P5 LDG.E R120, [R6.64+0x480] ;  /* 0x000480140678d981 */ /* 0x0004e8000c1e1900 */
[----:B------:R2:W3:Y:S01]  /*49e0*/  @!P6 LDG.E R119, [R6.64+0x500] ;  /* 0x000500140677e981 */ /* 0x0004e2000c1e1900 */
[----:B0-----:R-:W-:-:S03]  /*49f0*/  CS2R R8, SRZ ;  /* 0x0000000000087805 */ /* 0x001fc6000001ff00 */
[----:B------:R2:W3:Y:S01]  /*4a00*/  @!P2 LDG.E R5, [R6.64+0x600] ;  /* 0x000600140605a981 */ /* 0x0004e2000c1e1900 */
[----:B------:R-:W-:-:S03]  /*4a10*/  ISETP.GE.AND P5, PT, R92, UR27, PT ;  /* 0x0000001b5c007c0c */ /* 0x000fc6000bfa6270 */
[----:B------:R2:W3:Y:S04]  /*4a20*/  @!P3 LDG.E R4, [R6.64+0x680] ;  /* 0x000680140604b981 */ /* 0x0004e8000c1e1900 */
[----:B------:R2:W3:Y:S04]  /*4a30*/  @!P1 LDG.E R8, [R6.64+0x580] ;  /* 0x0005801406089981 */ /* 0x0004e8000c1e1900 */
[----:B------:R2:W3:Y:S04]  /*4a40*/  @!P4 LDG.E R9, [R6.64+0x700] ;  /* 0x000700140609c981 */ /* 0x0004e8000c1e1900 */
[----:B------:R-:W0:Y:S04]  /*4a50*/  LDS R74, [R74] ;  /* 0x000000004a4a7984 */ /* 0x000e280000000800 */
[----:B------:R2:W3:Y:S04]  /*4a60*/  @!P5 LDG.E R116, [R6.64+0x780] ;  /* 0x000780140674d981 */ /* 0x0004e8000c1e1900 */
[----:B------:R1:W0:Y:S04]  /*4a70*/  LDS R75, [R72+0x8] ;  /* 0x00000800484b7984 */ /* 0x0002280000000800 */
[----:B------:R-:W0:Y:S04]  /*4a80*/  LDS R70, [R70+0x10] ;  /* 0x0000100046467984 */ /* 0x000e280000000800 */
[----:B--2---:R-:W2:Y:S04]  /*4a90*/  LDS R7, [R68+0x18] ;  /* 0x0000180044077984 */ /* 0x004ea80000000800 */
[----:B------:R-:W2:Y:S01]  /*4aa0*/  LDS R66, [R66+0x20] ;  /* 0x0000200042427984 */ /* 0x000ea20000000800 */
[----:B------:R-:W-:-:S02]  /*4ab0*/  FMUL.FTZ R11, R10, R57 ;  /* 0x000000390a0b7220 */ /* 0x000fc40000410000 */
[C---:B-1----:R-:W-:Y:S01]  /*4ac0*/  FMUL.FTZ R76, R10.reuse, R56 ;  /* 0x000000380a4c7220 */ /* 0x042fe20000410000 */
[----:B------:R-:W1:Y:S01]  /*4ad0*/  LDS R73, [R73+0x4] ;  /* 0x0000040049497984 */ /* 0x000e620000000800 */
[----:B------:R0:W-:Y:S03]  /*4ae0*/  MUFU.EX2 R160, R11 ;  /* 0x0000000b00a07308 */ /* 0x0001e60000000800 */
[----:B------:R-:W1:Y:S01]  /*4af0*/  LDS R65, [R65+0x24] ;  /* 0x0000240041417984 */ /* 0x000e620000000800 */
[----:B------:R-:W-:-:S03]  /*4b00*/  FMUL.FTZ R78, R10, R54 ;  /* 0x000000360a4e7220 */ /* 0x000fc60000410000 */
[----:B------:R-:W-:Y:S01]  /*4b10*/  LDS R69, [R69+0x14] ;  /* 0x0000140045457984 */ /* 0x000fe20000000800 */
[----:B0-----:R-:W-:Y:S01]  /*4b20*/  IMAD.SHL.U32 R11, R115, 0x10, RZ ;  /* 0x00000010730b7824 */ /* 0x001fe200078e00ff */
[----:B------:R0:W0:Y:S01]  /*4b30*/  MUFU.EX2 R158, R76 ;  /* 0x0000004c009e7308 */ /* 0x0000220000000800 */
[----:B------:R-:W-:Y:S01]  /*4b40*/  FMUL.FTZ R72, R10, R52 ;  /* 0x000000340a487220 */ /* 0x000fe20000410000 */
[----:B------:R-:W-:Y:S02]  /*4b50*/  LDS R62, [R62+0x30] ;  /* 0x000030003e3e7984 */ /* 0x000fe40000000800 */
[----:B------:R-:W-:Y:S02]  /*4b60*/  IADD3 R6, R11, 0xa, RZ ;  /* 0x0000000a0b067810 */ /* 0x000fe40007ffe0ff */
[----:B------:R-:W-:Y:S04]  /*4b70*/  LDS R61, [R61+0x34] ;  /* 0x000034003d3d7984 */ /* 0x000fe80000000800 */
[----:B0-----:R0:W1:Y:S01]  /*4b80*/  LDS R76, [R71+0xc] ;  /* 0x00000c00474c7984 */ /* 0x0010620000000800 */
[----:B------:R-:W1:Y:S01]  /*4b90*/  MUFU.EX2 R78, R78 ;  /* 0x0000004e004e7308 */ /* 0x000e620000000800 */
[----:B------:R-:W-:Y:S01]  /*4ba0*/  ISETP.GE.U32.AND P1, PT, R6, UR27, PT ;  /* 0x0000001b06007c0c */ /* 0x000fe2000bf26070 */
[----:B------:R-:W-:Y:S01]  /*4bb0*/  FMUL.FTZ R74, R19, R74 ;  /* 0x0000004a134a7220 */ /* 0x000fe20000410000 */
[----:B------:R-:W-:Y:S01]  /*4bc0*/  LDS R59, [R59+0x3c] ;  /* 0x00003c003b3b7984 */ /* 0x000fe20000000800 */
[C---:B0-----:R-:W-:Y:S01]  /*4bd0*/  IADD3 R71, R11.reuse, 0xb, RZ ;  /* 0x0000000b0b477810 */ /* 0x041fe20007ffe0ff */
[----:B------:R-:W-:Y:S01]  /*4be0*/  FMUL.FTZ R6, R10, R50 ;  /* 0x000000320a067220 */ /* 0x000fe20000410000 */
[----:B------:R-:W-:-:S02]  /*4bf0*/  ISETP.GE.U32.AND P6, PT, R11, UR27, PT ;  /* 0x0000001b0b007c0c */ /* 0x000fc4000bfc6070 */
[----:B------:R-:W-:Y:S01]  /*4c00*/  ISETP.GE.U32.AND P4, PT, R71, UR27, PT ;  /* 0x0000001b47007c0c */ /* 0x000fe2000bf86070 */
[----:B------:R-:W-:Y:S01]  /*4c10*/  FMUL.FTZ R71, R10, R49 ;  /* 0x000000310a477220 */ /* 0x000fe20000410000 */
[----:B------:R-:W0:Y:S01]  /*4c20*/  MUFU.EX2 R72, R72 ;  /* 0x0000004800487308 */ /* 0x000e220000000800 */
[----:B------:R-:W-:Y:S01]  /*4c30*/  FSEL R163, R74, RZ, !P6 ;  /* 0x000000ff4aa37208 */ /* 0x000fe20007000000 */
[----:B------:R-:W-:Y:S01]  /*4c40*/  FMUL.FTZ R75, R20, R75 ;  /* 0x0000004b144b7220 */ /* 0x000fe20000410000 */
[----:B------:R-:W-:Y:S02]  /*4c50*/  FSEL R162, R162, 1, !P6 ;  /* 0x3f800000a2a27808 */ /* 0x000fe40007000000 */
[----:B------:R-:W-:-:S03]  /*4c60*/  ISETP.GE.U32.AND P6, PT, R112, UR27, PT ;  /* 0x0000001b70007c0c */ /* 0x000fc6000bfc6070 */
[----:B------:R0:W1:Y:S01]  /*4c70*/  MUFU.EX2 R148, R6 ;  /* 0x0000000600947308 */ /* 0x0000620000000800 */
[----:B------:R-:W-:Y:S01]  /*4c80*/  FSEL R159, R75, RZ, !P6 ;  /* 0x000000ff4b9f7208 */ /* 0x000fe20007000000 */
[----:B------:R-:W-:Y:S01]  /*4c90*/  FMUL.FTZ R70, R21, R70 ;  /* 0x0000004615467220 */ /* 0x000fe20000410000 */
[----:B------:R-:W-:-:S05]  /*4ca0*/  FSEL R158, R158, 1, !P6 ;  /* 0x3f8000009e9e7808 */ /* 0x000fca0007000000 */
[----:B------:R2:W1:Y:S01]  /*4cb0*/  MUFU.EX2 R146, R71 ;  /* 0x0000004700927308 */ /* 0x0004620000000800 */
[----:B0-----:R-:W-:Y:S01]  /*4cc0*/  FMUL.FTZ R6, R10, R48 ;  /* 0x000000300a067220 */ /* 0x001fe20000410000 */
[----:B------:R-:W-:Y:S01]  /*4cd0*/  ISETP.GE.U32.AND P6, PT, R110, UR27, PT ;  /* 0x0000001b6e007c0c */ /* 0x000fe2000bfc6070 */
[----:B--2---:R0:W2:Y:S05]  /*4ce0*/  LDS R71, [R64+0x28] ;  /* 0x0000280040477984 */ /* 0x0040aa0000000800 */
[----:B------:R0:W-:Y:S01]  /*4cf0*/  MUFU.EX2 R144, R6 ;  /* 0x0000000600907308 */ /* 0x0001e20000000800 */
[----:B------:R-:W-:Y:S01]  /*4d00*/  FSEL R155, R70, RZ, !P6 ;  /* 0x000000ff469b7208 */ /* 0x000fe20007000000 */
[----:B------:R-:W-:Y:S01]  /*4d10*/  FMUL.FTZ R7, R22, R7 ;  /* 0x0000000716077220 */ /* 0x000fe20000410000 */
[----:B-1----:R-:W-:-:S02]  /*4d20*/  FSEL R154, R78, 1, !P6 ;  /* 0x3f8000004e9a7808 */ /* 0x002fc40007000000 */
[----:B------:R-:W-:Y:S01]  /*4d30*/  ISETP.GE.U32.AND P6, PT, R108, UR27, PT ;  /* 0x0000001b6c007c0c */ /* 0x000fe2000bfc6070 */
[----:B0-----:R0:W1:Y:S01]  /*4d40*/  LDS R6, [R67+0x1c] ;  /* 0x00001c0043067984 */ /* 0x0010620000000800 */
[C---:B------:R-:W-:Y:S01]  /*4d50*/  IADD3 R64, R11.reuse, 0xd, RZ ;  /* 0x0000000d0b407810 */ /* 0x040fe20007ffe0ff */
[----:B------:R-:W-:Y:S01]  /*4d60*/  FMUL.FTZ R77, R10, R55 ;  /* 0x000000370a4d7220 */ /* 0x000fe20000410000 */
[----:B------:R-:W-:Y:S01]  /*4d70*/  IADD3 R80, R11, 0x8, RZ ;  /* 0x000000080b507810 */ /* 0x000fe20007ffe0ff */
[----:B------:R-:W-:Y:S01]  /*4d80*/  FMUL.FTZ R66, R23, R66 ;  /* 0x0000004217427220 */ /* 0x000fe20000410000 */
[----:B------:R-:W-:Y:S02]  /*4d90*/  FSEL R151, R7, RZ, !P6 ;  /* 0x000000ff07977208 */ /* 0x000fe40007000000 */
[----:B------:R-:W-:Y:S02]  /*4da0*/  FSEL R150, R72, 1, !P6 ;  /* 0x3f80000048967808 */ /* 0x000fe40007000000 */
[----:B------:R-:W-:-:S02]  /*4db0*/  ISETP.GE.U32.AND P6, PT, R64, UR27, PT ;  /* 0x0000001b40007c0c */ /* 0x000fc4000bfc6070 */
[----:B------:R-:W-:Y:S02]  /*4dc0*/  ISETP.GE.U32.AND P3, PT, R80, UR27, PT ;  /* 0x0000001b50007c0c */ /* 0x000fe4000bf66070 */
[C---:B------:R-:W-:Y:S01]  /*4dd0*/  IADD3 R64, R11.reuse, 0xe, RZ ;  /* 0x0000000e0b407810 */ /* 0x040fe20007ffe0ff */
[----:B------:R-:W0:Y:S01]  /*4de0*/  MUFU.EX2 R77, R77 ;  /* 0x0000004d004d7308 */ /* 0x000e220000000800 */
[----:B------:R-:W-:Y:S01]  /*4df0*/  IADD3 R81, R11, 0x9, RZ ;  /* 0x000000090b517810 */ /* 0x000fe20007ffe0ff */
[----:B------:R-:W-:Y:S01]  /*4e00*/  FMUL.FTZ R79, R10, R53 ;  /* 0x000000350a4f7220 */ /* 0x000fe20000410000 */
[----:B------:R-:W-:Y:S02]  /*4e10*/  FSEL R149, R66, RZ, !P3 ;  /* 0x000000ff42957208 */ /* 0x000fe40005800000 */
[----:B------:R-:W-:Y:S01]  /*4e20*/  FSEL R148, R148, 1, !P3 ;  /* 0x3f80000094947808 */ /* 0x000fe20005800000 */
[----:B------:R-:W-:Y:S01]  /*4e30*/  FMUL.FTZ R73, R18, R73 ;  /* 0x0000004912497220 */ /* 0x000fe20000410000 */
[----:B------:R-:W-:Y:S01]  /*4e40*/  ISETP.GE.U32.AND P3, PT, R64, UR27, PT ;  /* 0x0000001b40007c0c */ /* 0x000fe2000bf66070 */
[----:B------:R-:W-:Y:S01]  /*4e50*/  FMUL.FTZ R65, R14, R65 ;  /* 0x000000410e417220 */ /* 0x000fe20000410000 */
[----:B------:R0:W1:Y:S01]  /*4e60*/  LDS R64, [R63+0x2c] ;  /* 0x00002c003f407984 */ /* 0x0000620000000800 */
[----:B------:R-:W-:-:S02]  /*4e70*/  ISETP.GE.U32.AND P2, PT, R81, UR27, PT ;  /* 0x0000001b51007c0c */ /* 0x000fc4000bf46070 */
[----:B------:R-:W-:Y:S02]  /*4e80*/  ISETP.GE.U32.AND P5, PT, R113, UR27, PT ;  /* 0x0000001b71007c0c */ /* 0x000fe4000bfa6070 */
[C---:B------:R-:W-:Y:S02]  /*4e90*/  IADD3 R68, R11.reuse, 0xc, RZ ;  /* 0x0000000c0b447810 */ /* 0x040fe40007ffe0ff */
[----:B------:R-:W-:Y:S01]  /*4ea0*/  IADD3 R11, R11, 0xf, RZ ;  /* 0x0000000f0b0b7810 */ /* 0x000fe20007ffe0ff */
[----:B------:R-:W1:Y:S01]  /*4eb0*/  MUFU.EX2 R79, R79 ;  /* 0x0000004f004f7308 */ /* 0x000e620000000800 */
[----:B------:R-:W-:Y:S01]  /*4ec0*/  FSEL R161, R73, RZ, !P5 ;  /* 0x000000ff49a17208 */ /* 0x000fe20006800000 */
[----:B------:R-:W-:Y:S01]  /*4ed0*/  FMUL.FTZ R7, R10, R45 ;  /* 0x0000002d0a077220 */ /* 0x000fe20000410000 */
[----:B------:R-:W-:Y:S02]  /*4ee0*/  FSEL R160, R160, 1, !P5 ;  /* 0x3f800000a0a07808 */ /* 0x000fe40006800000 */
[----:B------:R-:W-:-:S02]  /*4ef0*/  FSEL R147, R65, RZ, !P2 ;  /* 0x000000ff41937208 */ /* 0x000fc40005000000 */
[----:B------:R-:W-:Y:S02]  /*4f00*/  FSEL R146, R146, 1, !P2 ;  /* 0x3f80000092927808 */ /* 0x000fe40005000000 */
[----:B------:R-:W-:Y:S01]  /*4f10*/  ISETP.GE.U32.AND P2, PT, R11, UR27, PT ;  /* 0x0000001b0b007c0c */ /* 0x000fe2000bf46070 */
[----:B------:R-:W-:Y:S01]  /*4f20*/  FMUL.FTZ R11, R10, R51 ;  /* 0x000000330a0b7220 */ /* 0x000fe20000410000 */
[----:B------:R-:W-:Y:S01]  /*4f30*/  ISETP.GE.U32.AND P5, PT, R111, UR27, PT ;  /* 0x0000001b6f007c0c */ /* 0x000fe2000bfa6070 */
[----:B------:R-:W-:Y:S01]  /*4f40*/  FMUL.FTZ R76, R17, R76 ;  /* 0x0000004c114c7220 */ /* 0x000fe20000410000 */
[----:B------:R2:W-:Y:S01]  /*4f50*/  MUFU.EX2 R139, R7 ;  /* 0x00000007008b7308 */ /* 0x0005e20000000800 */
[-C--:B------:R-:W-:Y:S01]  /*4f60*/  FFMA.FTZ R65, R163, R160.reuse, R161 ;  /* 0x000000a0a3417223 */ /* 0x080fe200000100a1 */
[----:B0-----:R-:W-:Y:S01]  /*4f70*/  FSEL R156, R77, 1, !P5 ;  /* 0x3f8000004d9c7808 */ /* 0x001fe20006800000 */
[----:B------:R-:W-:Y:S01]  /*4f80*/  FMUL.FTZ R67, R162, R160 ;  /* 0x000000a0a2437220 */ /* 0x000fe20000410000 */
[----:B------:R-:W-:Y:S01]  /*4f90*/  FSEL R157, R76, RZ, !P5 ;  /* 0x000000ff4c9d7208 */ /* 0x000fe20006800000 */
[----:B------:R-:W-:-:S03]  /*4fa0*/  FFMA.FTZ R65, R158, R65, R159 ;  /* 0x000000419e417223 */ /* 0x000fc6000001009f */
[----:B------:R-:W0:Y:S01]  /*4fb0*/  MUFU.EX2 R11, R11 ;  /* 0x0000000b000b7308 */ /* 0x000e220000000800 */
[----:B--2---:R2:W2:Y:S01]  /*4fc0*/  LDS R7, [R60+0x38] ;  /* 0x000038003c077984 */ /* 0x0044a20000000800 */
[----:B------:R-:W-:Y:S01]  /*4fd0*/  FMUL.FTZ R69, R16, R69 ;  /* 0x0000004510457220 */ /* 0x000fe20000410000 */
[----:B------:R-:W-:Y:S01]  /*4fe0*/  ISETP.GE.U32.AND P5, PT, R109, UR27, PT ;  /* 0x0000001b6d007c0c */ /* 0x000fe2000bfa6070 */
[----:B------:R-:W-:Y:S02]  /*4ff0*/  FMUL.FTZ R67, R158, R67 ;  /* 0x000000439e437220 */ /* 0x000fe40000410000 */
[----:B------:R-:W-:Y:S02]  /*5000*/  FFMA.FTZ R65, R156, R65, R157 ;  /* 0x000000419c417223 */ /* 0x000fe4000001009d */
[----:B------:R-:W-:Y:S01]  /*5010*/  FMUL.FTZ R71, R24, R71 ;  /* 0x0000004718477220 */ /* 0x000fe20000410000 */
[----:B------:R-:W-:Y:S01]  /*5020*/  FSEL R153, R69, RZ, !P5 ;  /* 0x000000ff45997208 */ /* 0x000fe20006800000 */
[----:B------:R-:W-:Y:S01]  /*5030*/  FMUL.FTZ R67, R156, R67 ;  /* 0x000000439c437220 */ /* 0x000fe20000410000 */
[----:B-1----:R-:W-:Y:S01]  /*5040*/  FSEL R152, R79, 1, !P5 ;  /* 0x3f8000004f987808 */ /* 0x002fe20006800000 */
[----:B------:R-:W-:Y:S01]  /*5050*/  FFMA.FTZ R65, R154, R65, R155 ;  /* 0x000000419a417223 */ /* 0x000fe2000001009b */
        /* <DEDUP_REMOVED lines=8> */
[C---:B------:R-:W-:Y:S02]  /*50e0*/  FMUL.FTZ R68, R10.reuse, R46 ;  /* 0x0000002e0a447220 */ /* 0x040fe40000410000 */
[----:B------:R-:W-:Y:S01]  /*50f0*/  FMUL.FTZ R63, R10, R44 ;  /* 0x0000002c0a3f7220 */ /* 0x000fe20000410000 */
[----:B------:R-:W1:Y:S01]  /*5100*/  MUFU.EX2 R141, R141 ;  /* 0x0000008d008d7308 */ /* 0x000e620000000800 */
[----:B------:R-:W-:Y:S01]  /*5110*/  FMUL.FTZ R67, R152, R67 ;  /* 0x0000004398437220 */ /* 0x000fe20000410000 */
[----:B------:R-:W-:Y:S01]  /*5120*/  FSEL R143, R6, RZ, !P1 ;  /* 0x000000ff068f7208 */ /* 0x000fe20004800000 */
[C---:B------:R-:W-:Y:S01]  /*5130*/  FFMA.FTZ R65, R150.reuse, R65, R151 ;  /* 0x0000004196417223 */ /* 0x040fe20000010097 */
[----:B0-----:R-:W-:Y:S01]  /*5140*/  FSEL R142, R11, 1, !P1 ;  /* 0x3f8000000b8e7808 */ /* 0x001fe20004800000 */
[----:B------:R-:W-:-:S03]  /*5150*/  FMUL.FTZ R67, R150, R67 ;  /* 0x0000004396437220 */ /* 0x000fc60000410000 */
[----:B------:R-:W0:Y:S01]  /*5160*/  MUFU.EX2 R68, R68 ;  /* 0x0000004400447308 */ /* 0x000e220000000800 */
[C---:B------:R-:W-:Y:S02]  /*5170*/  FFMA.FTZ R65, R142.reuse, R65, R143 ;  /* 0x000000418e417223 */ /* 0x040fe4000001008f */
[----:B------:R-:W-:-:S05]  /*5180*/  FMUL.FTZ R67, R142, R67 ;  /* 0x000000438e437220 */ /* 0x000fca0000410000 */
[----:B------:R-:W0:Y:S01]  /*5190*/  MUFU.EX2 R63, R63 ;  /* 0x0000003f003f7308 */ /* 0x000e220000000800 */
[----:B------:R-:W-:Y:S02]  /*51a0*/  FFMA.FTZ R65, R148, R65, R149 ;  /* 0x0000004194417223 */ /* 0x000fe40000010095 */
[----:B------:R-:W-:Y:S02]  /*51b0*/  FMUL.FTZ R10, R10, R43 ;  /* 0x0000002b0a0a7220 */ /* 0x000fe40000410000 */
[----:B------:R-:W-:Y:S02]  /*51c0*/  FMUL.FTZ R64, R13, R64 ;  /* 0x000000400d407220 */ /* 0x000fe40000410000 */
[----:B------:R-:W-:Y:S02]  /*51d0*/  FMUL.FTZ R67, R148, R67 ;  /* 0x0000004394437220 */ /* 0x000fe40000410000 */
[C---:B------:R-:W-:Y:S01]  /*51e0*/  FFMA.FTZ R65, R146.reuse, R65, R147 ;  /* 0x0000004192417223 */ /* 0x040fe20000010093 */
[----:B------:R-:W0:Y:S01]  /*51f0*/  MUFU.EX2 R10, R10 ;  /* 0x0000000a000a7308 */ /* 0x000e220000000800 */
[----:B------:R-:W-:Y:S01]  /*5200*/  FMUL.FTZ R62, R25, R62 ;  /* 0x0000003e193e7220 */ /* 0x000fe20000410000 */
[----:B-1----:R-:W-:Y:S01]  /*5210*/  FSEL R141, R141, 1, !P4 ;  /* 0x3f8000008d8d7808 */ /* 0x002fe20006000000 */
[----:B------:R-:W-:Y:S01]  /*5220*/  FMUL.FTZ R67, R146, R67 ;  /* 0x0000004392437220 */ /* 0x000fe20000410000 */
[----:B------:R-:W-:Y:S01]  /*5230*/  FSEL R137, R64, RZ, !P4 ;  /* 0x000000ff40897208 */ /* 0x000fe20006000000 */
[----:B--2---:R-:W-:Y:S01]  /*5240*/  FFMA.FTZ R60, R144, R65, R145 ;  /* 0x00000041903c7223 */ /* 0x004fe20000010091 */
[----:B0-----:R-:W-:Y:S01]  /*5250*/  FSEL R140, R68, 1, !P5 ;  /* 0x3f800000448c7808 */ /* 0x001fe20006800000 */
[----:B------:R-:W-:Y:S01]  /*5260*/  FMUL.FTZ R61, R12, R61 ;  /* 0x0000003d0c3d7220 */ /* 0x000fe20000410000 */
[----:B------:R-:W-:Y:S01]  /*5270*/  FSEL R138, R63, 1, !P3 ;  /* 0x3f8000003f8a7808 */ /* 0x000fe20005800000 */
        /* <DEDUP_REMOVED lines=12> */
[----:B------:R-:W-:Y:S01]  /*5340*/  FSEL R133, R10, 1, !P2 ;  /* 0x3f8000000a857808 */ /* 0x000fe20005000000 */
[----:B------:R-:W-:Y:S01]  /*5350*/  FMUL.FTZ R7, R139, R6 ;  /* 0x000000068b077220 */ /* 0x000fe20000410000 */
[----:B------:R-:W-:Y:S01]  /*5360*/  FSEL R132, R59, RZ, !P2 ;  /* 0x000000ff3b847208 */ /* 0x000fe20005000000 */
[----:B------:R-:W-:-:S02]  /*5370*/  FFMA.FTZ R11, R138, R11, R134 ;  /* 0x0000000b8a0b7223 */ /* 0x000fc40000010086 */
        /* <DEDUP_REMOVED lines=16> */
[----:B------:R-:W-:-:S11]  /*5480*/  IADD3 R59, R91, R114, RZ ;  /* 0x000000725b3b7210 */ /* 0x000fd60007ffe0ff */
        /* <DEDUP_REMOVED lines=14> */
[C---:B------:R-:W-:Y:S02]  /*5570*/  IADD3 R82, R59.reuse, 0x80, RZ ;  /* 0x000000803b527810 */ /* 0x040fe40007ffe0ff */
[----:B------:R-:W-:Y:S02]  /*5580*/  LEA.HI.SX32 R86, R86, R59, 0x1b ;  /* 0x0000003b56567211 */ /* 0x000fe400078fdaff */
[C---:B------:R-:W-:Y:S02]  /*5590*/  IADD3 R80, R59.reuse, 0xa0, RZ ;  /* 0x000000a03b507810 */ /* 0x040fe40007ffe0ff */
[----:B------:R-:W-:Y:S01]  /*55a0*/  IADD3 R78, R59, 0xc0, RZ ;  /* 0x000000c03b4e7810 */ /* 0x000fe20007ffe0ff */
[----:B------:R-:W-:Y:S01]  /*55b0*/  IMAD.SHL.U32 R90, R90, 0x4, RZ ;  /* 0x000000045a5a7824 */ /* 0x000fe200078e00ff */
[----:B------:R-:W-:-:S02]  /*55c0*/  ISETP.GE.AND P1, PT, R114, 0x10, PT ;  /* 0x000000107200780c */ /* 0x000fc40003f26270 */
[C---:B------:R-:W-:Y:S02]  /*55d0*/  IADD3 R76, R59.reuse, 0xe0, RZ ;  /* 0x000000e03b4c7810 */ /* 0x040fe40007ffe0ff */
[----:B------:R-:W-:Y:S02]  /*55e0*/  IADD3 R74, R59, 0x100, RZ ;  /* 0x000001003b4a7810 */ /* 0x000fe40007ffe0ff */
[-C--:B------:R-:W-:Y:S02]  /*55f0*/  LEA.HI.SX32 R84, R84, R59.reuse, 0x1b ;  /* 0x0000003b54547211 */ /* 0x080fe400078fdaff */
[----:B------:R-:W-:Y:S01]  /*5600*/  LEA.HI.SX32 R82, R82, R59, 0x1b ;  /* 0x0000003b52527211 */ /* 0x000fe200078fdaff */
[----:B------:R-:W-:Y:S01]  /*5610*/  IMAD.SHL.U32 R88, R86, 0x4, RZ ;  /* 0x0000000456587824 */ /* 0x000fe200078e00ff */
[----:B------:R-:W-:Y:S02]  /*5620*/  SHF.L.U32 R89, R89, 0x2, RZ ;  /* 0x0000000259597819 */ /* 0x000fe400000006ff */
[----:B------:R-:W-:-:S02]  /*5630*/  IADD3 R72, R59, 0x120, RZ ;  /* 0x000001203b487810 */ /* 0x000fc40007ffe0ff */
[C---:B------:R-:W-:Y:S02]  /*5640*/  IADD3 R70, R59.reuse, 0x140, RZ ;  /* 0x000001403b467810 */ /* 0x040fe40007ffe0ff */
[-C--:B------:R-:W-:Y:S02]  /*5650*/  LEA.HI.SX32 R80, R80, R59.reuse, 0x1b ;  /* 0x0000003b50507211 */ /* 0x080fe400078fdaff */
[-C--:B------:R-:W-:Y:S01]  /*5660*/  LEA.HI.SX32 R78, R78, R59.reuse, 0x1b ;  /* 0x0000003b4e4e7211 */ /* 0x080fe200078fdaff */
[----:B---3--:R-:W-:Y:S01]  /*5670*/  STS [R90+0x1080], R125 ;  /* 0x0010807d5a007388 */ /* 0x008fe20000000800 */
[C---:B------:R-:W-:Y:S01]  /*5680*/  IADD3 R68, R59.reuse, 0x160, RZ ;  /* 0x000001603b447810 */ /* 0x040fe20007ffe0ff */
[----:B------:R-:W-:Y:S01]  /*5690*/  IMAD.SHL.U32 R86, R82, 0x4, RZ ;  /* 0x0000000452567824 */ /* 0x000fe200078e00ff */
[----:B------:R-:W-:Y:S02]  /*56a0*/  IADD3 R66, R59, 0x180, RZ ;  /* 0x000001803b427810 */ /* 0x000fe40007ffe0ff */
[----:B------:R-:W-:-:S02]  /*56b0*/  LEA.HI.SX32 R76, R76, R59, 0x1b ;  /* 0x0000003b4c4c7211 */ /* 0x000fc400078fdaff */
[-C--:B------:R-:W-:Y:S02]  /*56c0*/  LEA.HI.SX32 R74, R74, R59.reuse, 0x1b ;  /* 0x0000003b4a4a7211 */ /* 0x080fe400078fdaff */
[----:B------:R-:W-:Y:S01]  /*56d0*/  SHF.L.U32 R87, R84, 0x2, RZ ;  /* 0x0000000254577819 */ /* 0x000fe200000006ff */
[----:B----4-:R-:W-:Y:S01]  /*56e0*/  STS [R89+0x1100], R126 ;  /* 0x0011007e59007388 */ /* 0x010fe20000000800 */
[C---:B------:R-:W-:Y:S01]  /*56f0*/  IADD3 R64, R59.reuse, 0x1a0, RZ ;  /* 0x000001a03b407810 */ /* 0x040fe20007ffe0ff */
[----:B------:R-:W-:Y:S01]  /*5700*/  IMAD.SHL.U32 R84, R78, 0x4, RZ ;  /* 0x000000044e547824 */ /* 0x000fe200078e00ff */
[----:B------:R-:W-:Y:S01]  /*5710*/  IADD3 R62, R59, 0x1c0, RZ ;  /* 0x000001c03b3e7810 */ /* 0x000fe20007ffe0ff */
[----:B-----5:R2:W-:Y:S01]  /*5720*/  STS [R88+0x1180], R83 ;  /* 0x0011805358007388 */ /* 0x0205e20000000800 */
[-C--:B------:R-:W-:Y:S02]  /*5730*/  LEA.HI.SX32 R72, R72, R59.reuse, 0x1b ;  /* 0x0000003b48487211 */ /* 0x080fe400078fdaff */
[----:B------:R-:W-:-:S02]  /*5740*/  LEA.HI.SX32 R70, R70, R59, 0x1b ;  /* 0x0000003b46467211 */ /* 0x000fc400078fdaff */
[----:B------:R-:W-:Y:S01]  /*5750*/  SHF.L.U32 R85, R80, 0x2, RZ ;  /* 0x0000000250557819 */ /* 0x000fe200000006ff */
[----:B------:R-:W-:Y:S01]  /*5760*/  STS [R87+0x1200], R124 ;  /* 0x0012007c57007388 */ /* 0x000fe20000000800 */
[-C--:B------:R-:W-:Y:S01]  /*5770*/  LEA.HI.SX32 R68, R68, R59.reuse, 0x1b ;  /* 0x0000003b44447211 */ /* 0x080fe200078fdaff */
[----:B------:R-:W-:Y:S01]  /*5780*/  IMAD.SHL.U32 R82, R74, 0x4, RZ ;  /* 0x000000044a527824 */ /* 0x000fe200078e00ff */
[-C--:B------:R-:W-:Y:S02]  /*5790*/  LEA.HI.SX32 R66, R66, R59.reuse, 0x1b ;  /* 0x0000003b42427211 */ /* 0x080fe400078fdaff */
        /* <DEDUP_REMOVED lines=18> */
[----:B------:R-:W-:-:S03]  /*58c0*/  IADD3 R60, R59, 0x1e0, RZ ;  /* 0x000001e03b3c7810 */ /* 0x000fc60007ffe0ff */
[----:B------:R-:W-:Y:S01]  /*58d0*/  STS [R81+0x1500], R120 ;  /* 0x0015007851007388 */ /* 0x000fe20000000800 */
[----:B------:R-:W-:-:S03]  /*58e0*/  IADD3 R67, R6, 0x8, RZ ;  /* 0x0000000806437810 */ /* 0x000fc60007ffe0ff */
[----:B------:R-:W-:Y:S01]  /*58f0*/  STS [R80+0x1580], R119 ;  /* 0x0015807750007388 */ /* 0x000fe20000000800 */
[----:B------:R-:W-:-:S03]  /*5900*/  LEA.HI.SX32 R60, R60, R59, 0x1b ;  /* 0x0000003b3c3c7211 */ /* 0x000fc600078fdaff */
[----:B------:R-:W-:Y:S01]  /*5910*/  STS [R79+0x1600], R8 ;  /* 0x001600084f007388 */ /* 0x000fe20000000800 */
[----:B------:R-:W-:-:S03]  /*5920*/  IADD3 R69, R6, 0x7, RZ ;  /* 0x0000000706457810 */ /* 0x000fc60007ffe0ff */
[----:B------:R0:W-:Y:S01]  /*5930*/  STS [R78+0x1680], R5 ;  /* 0x001680054e007388 */ /* 0x0001e20000000800 */
[----:B------:R-:W-:-:S03]  /*5940*/  IADD3 R59, R6, 0xf, RZ ;  /* 0x0000000f063b7810 */ /* 0x000fc60007ffe0ff */
[----:B------:R-:W-:Y:S01]  /*5950*/  STS [R77+0x1700], R4 ;  /* 0x001700044d007388 */ /* 0x000fe20000000800 */
[C---:B------:R-:W-:Y:S02]  /*5960*/  IADD3 R7, R6.reuse, 0xe, RZ ;  /* 0x0000000e06077810 */ /* 0x040fe40007ffe0ff */
[C---:B------:R-:W-:Y:S01]  /*5970*/  IADD3 R61, R6.reuse, 0xd, RZ ;  /* 0x0000000d063d7810 */ /* 0x040fe20007ffe0ff */
[----:B------:R1:W-:Y:S01]  /*5980*/  STS [R76+0x1780], R9 ;  /* 0x001780094c007388 */ /* 0x0003e20000000800 */
[C---:B------:R-:W-:Y:S02]  /*5990*/  IADD3 R63, R6.reuse, 0xb, RZ ;  /* 0x0000000b063f7810 */ /* 0x040fe40007ffe0ff */
[C---:B0-----:R-:W-:Y:S02]  /*59a0*/  IADD3 R5, R6.reuse, 0xc, RZ ;  /* 0x0000000c06057810 */ /* 0x041fe40007ffe0ff */
[C---:B------:R-:W-:Y:S02]  /*59b0*/  IADD3 R65, R6.reuse, 0x9, RZ ;  /* 0x0000000906417810 */ /* 0x040fe40007ffe0ff */
[----:B------:R-:W-:-:S02]  /*59c0*/  IADD3 R71, R6, 0x6, RZ ;  /* 0x0000000606477810 */ /* 0x000fc40007ffe0ff */
[C---:B------:R-:W-:Y:S02]  /*59d0*/  IADD3 R73, R6.reuse, 0x5, RZ ;  /* 0x0000000506497810 */ /* 0x040fe40007ffe0ff */
[C---:B-1----:R-:W-:Y:S02]  /*59e0*/  IADD3 R9, R6.reuse, 0xa, RZ ;  /* 0x0000000a06097810 */ /* 0x042fe40007ffe0ff */
[C---:B------:R-:W-:Y:S02]  /*59f0*/  IADD3 R117, R6.reuse, 0x4, RZ ;  /* 0x0000000406757810 */ /* 0x040fe40007ffe0ff */
[C---:B------:R-:W-:Y:S02]  /*5a00*/  IADD3 R119, R6.reuse, 0x3, RZ ;  /* 0x0000000306777810 */ /* 0x040fe40007ffe0ff */
[C---:B------:R-:W-:Y:S02]  /*5a10*/  IADD3 R121, R6.reuse, 0x2, RZ ;  /* 0x0000000206797810 */ /* 0x040fe40007ffe0ff */
[----:B------:R-:W-:-:S02]  /*5a20*/  IADD3 R123, R6, 0x1, RZ ;  /* 0x00000001067b7810 */ /* 0x000fc40007ffe0ff */
[-C--:B------:R-:W-:Y:S02]  /*5a30*/  LEA.HI.SX32 R66, R67, R6.reuse, 0x1b ;  /* 0x0000000643427211 */ /* 0x080fe400078fdaff */
[----:B------:R-:W-:Y:S02]  /*5a40*/  SHF.L.U32 R75, R60, 0x2, RZ ;  /* 0x000000023c4b7819 */ /* 0x000fe400000006ff */
[-C--:B------:R-:W-:Y:S01]  /*5a50*/  LEA.HI.SX32 R67, R69, R6.reuse, 0x1b ;  /* 0x0000000645437211 */ /* 0x080fe200078fdaff */
[----:B------:R-:W-:Y:S01]  /*5a60*/  USHF.L.U32 UR26, UR7, 0x3, URZ ;  /* 0x00000003071a7899 */ /* 0x000fe2000800063f */
        /* <DEDUP_REMOVED lines=42> */
[----:B------:R-:W0:Y:S04]  /*5d10*/  @!P0 LDS.64 R8, [UR26+0x2120] ;  /* 0x0021201aff088984 */ /* 0x000e280008000a00 */
        /* <DEDUP_REMOVED lines=36> */
.L_x_3654:
[----:B------:R-:W-:Y:S05]  /*5f60*/  BSYNC B0 ;  /* 0x0000000000007941 */ /* 0x000fea0003800000 */
.L_x_3653:
        /* <DEDUP_REMOVED lines=35> */
.L_x_3656:
[----:B------:R-:W-:Y:S05]  /*61a0*/  BSYNC B0 ;  /* 0x0000000000007941 */ /* 0x000fea0003800000 */
.L_x_3655:
        /* <DEDUP_REMOVED lines=22> */
.L_x_3652:
        /* <DEDUP_REMOVED lines=26> */
[----:B0-----:R-:W-:Y:S04]  /*64b0*/  LDS R9, [R90] ;  /* 0x000000005a097984 */ /* 0x001fe80000000800 */
[----:B------:R-:W-:Y:S04]  /*64c0*/  LDS R89, [R89+0x80] ;  /* 0x0000800059597984 */ /* 0x000fe80000000800 */
[----:B-1----:R-:W-:Y:S04]  /*64d0*/  LDS R11, [R88+0x100] ;  /* 0x00010000580b7984 */ /* 0x002fe80000000800 */
        /* <DEDUP_REMOVED lines=34> */
.L_x_3659:
[----:B------:R-:W-:Y:S05]  /*6700*/  BSYNC B0 ;  /* 0x0000000000007941 */ /* 0x000fea0003800000 */
.L_x_3658:
        /* <DEDUP_REMOVED lines=16> */
[----:B0-----:R-:W-:Y:S01]  /*6810*/  IMAD.U32 R7, RZ, RZ, UR7 ;  /* 0x00000007ff077e24 */ /* 0x001fe2000f8e00ff */
        /* <DEDUP_REMOVED lines=42> */
.L_x_3660:
[----:B------:R-:W-:Y:S05]  /*6ac0*/  EXIT ;  /* 0x000000000000794d */ /* 0x000fea0003800000 */
.L_x_3662:
        /* <DEDUP_REMOVED lines=11> */
.L_x_5422:


//--------------------- .text._Z25selective_scan_fwd_kernelI32Selective_Scan_fwd_kernel_traitsILi64ELi16ELi1ELb0ELb1ELb1ELb1EffEEv13SSMParamsBase --------------------------
	.section	.text._Z25selective_scan_fwd_kernelI32Selective_Scan_fwd_kernel_traitsILi64ELi16ELi1ELb0ELb1ELb1ELb1EffEEv13SSMParamsBase,"ax",@progbits
	.sectioninfo	@"SHI_REGISTERS=168"
	.align	128
        .global         _Z25selective_scan_fwd_kernelI32Selective_Scan_fwd_kernel_traitsILi64ELi16ELi1ELb0ELb1ELb1ELb1EffEEv13SSMParamsBase
        .type           _Z25selective_scan_fwd_kernelI32Selective_Scan_fwd_kernel_traitsILi64ELi16ELi1ELb0ELb1ELb1ELb1EffEEv13SSMParamsBase,@function
        .size           _Z25selective_scan_fwd_kernelI32Selective_Scan_fwd_kernel_traitsILi64ELi16ELi1ELb0ELb1ELb1ELb1EffEEv13SSMParamsBase,(.L_x_5423 - _Z25selective_scan_fwd_kernelI32Selective_Scan_fwd_kernel_traitsILi64ELi16ELi1ELb0ELb1ELb1ELb1EffEEv13SSMParamsBase)
        .other          _Z25selective_scan_fwd_kernelI32Selective_Scan_fwd_kernel_traitsILi64ELi16ELi1ELb0ELb1ELb1ELb1EffEEv13SSMParamsBase,@"STO_CUDA_ENTRY STV_DEFAULT"
_Z25selective_scan_fwd_kernelI32Selective_Scan_fwd_kernel_traitsILi64ELi16ELi1ELb0ELb1ELb1ELb1EffEEv13SSMParamsBase:
.text._Z25selective_scan_fwd_kernelI32Selective_Scan_fwd_kernel_traitsILi64ELi16ELi1ELb0ELb1ELb1ELb1EffEEv13SSMParamsBase:
        /* <DEDUP_REMOVED lines=152> */
.L_x_3706:
        /* <DEDUP_REMOVED lines=57> */
[----:B------:R-:W-:-:S04]  /*0d10*/  LOP3.LUT R91, R91, 0xfffffe00, RZ, 0xc0, !PT ;  /* 0xfffffe005b5b7812 */ /* 0x000fc800078ec0ff */
[----:B------:R-:W-:Y:S01]  /*0d20*/  LEA R59, R114, R91, 0x4 ;  /* 0x0000005b723b7211 */ /* 0x000fe200078e20ff */
[----:B------:R-:W-:-:S03]  /*0d30*/  IMAD.IADD R75, R91, 0x1, R114 ;  /* 0x000000015b4b7824 */ /* 0x000fc600078e0272 */
[----:B------:R-:W-:Y:S02]  /*0d40*/  IADD3 R74, R59, 0x1, RZ ;  /* 0x000000013b4a7810 */ /* 0x000fe40007ffe0ff */
[C---:B------:R-:W-:Y:S02]  /*0d50*/  LEA.HI.SX32 R90, R75.reuse, R75, 0x1b ;  /* 0x0000004b4b5a7211 */ /* 0x040fe400078fdaff */
[C---:B------:R-:W-:Y:S02]  /*0d60*/  IADD3 R20, R75.reuse, 0x20, RZ ;  /* 0x000000204b147810 */ /* 0x040fe40007ffe0ff */
[C---:B------:R-:W-:Y:S02]  /*0d70*/  IADD3 R88, R75.reuse, 0x40, RZ ;  /* 0x000000404b587810 */ /* 0x040fe40007ffe0ff */
[C---:B------:R-:W-:Y:S02]  /*0d80*/  IADD3 R22, R75.reuse, 0x60, RZ ;  /* 0x000000604b167810 */ /* 0x040fe40007ffe0ff */
[----:B------:R-:W-:-:S02]  /*0d90*/  IADD3 R86, R75, 0x80, RZ ;  /* 0x000000804b567810 */ /* 0x000fc40007ffe0ff */
[----:B------:R-:W-:Y:S02]  /*0da0*/  SHF.L.U32 R90, R90, 0x2, RZ ;  /* 0x000000025a5a7819 */ /* 0x000fe400000006ff */
[C---:B------:R-:W-:Y:S02]  /*0db0*/  IADD3 R24, R75.reuse, 0xa0, RZ ;  /* 0x000000a04b187810 */ /* 0x040fe40007ffe0ff */
[-C--:B------:R-:W-:Y:S01]  /*0dc0*/  LEA.HI.SX32 R89, R20, R75.reuse, 0x1b ;  /* 0x0000004b14597211 */ /* 0x080fe200078fdaff */
[----:B------:R-:W-:Y:S01]  /*0dd0*/  IMAD.MOV.U32 R20, RZ, RZ, RZ ;  /* 0x000000ffff147224 */ /* 0x000fe200078e00ff */
[C---:B------:R-:W-:Y:S02]  /*0de0*/  IADD3 R84, R75.reuse, 0xc0, RZ ;  /* 0x000000c04b547810 */ /* 0x040fe40007ffe0ff */
[----:B------:R-:W-:Y:S02]  /*0df0*/  LEA.HI.SX32 R88, R88, R75, 0x1b ;  /* 0x0000004b58587211 */ /* 0x000fe400078fdaff */
[----:B0-----:R-:W-:-:S02]  /*0e00*/  IADD3 R4, R75, 0xe0, RZ ;  /* 0x000000e04b047810 */ /* 0x001fc40007ffe0ff */
        /* <DEDUP_REMOVED lines=14> */
[-C--:B------:R-:W-:Y:S01]  /*0ef0*/  LEA.HI.SX32 R80, R80, R75.reuse, 0x1b ;  /* 0x0000004b50507211 */ /* 0x080fe200078fdaff */
[----:B------:R-:W-:Y:S01]  /*0f00*/  CS2R R26, SRZ ;  /* 0x00000000001a7805 */ /* 0x000fe2000001ff00 */
[-C--:B------:R-:W-:Y:S02]  /*0f10*/  LEA.HI.SX32 R79, R28, R75.reuse, 0x1b ;  /* 0x0000004b1c4f7211 */ /* 0x080fe400078fdaff */
[-C--:B------:R-:W-:Y:S01]  /*0f20*/  LEA.HI.SX32 R78, R78, R75.reuse, 0x1b ;  /* 0x0000004b4e4e7211 */ /* 0x080fe200078fdaff */
[----:B------:R-:W-:Y:S01]  /*0f30*/  CS2R R28, SRZ ;  /* 0x00000000001c7805 */ /* 0x000fe2000001ff00 */
[----:B------:R-:W-:Y:S02]  /*0f40*/  LEA.HI.SX32 R77, R30, R75, 0x1b ;  /* 0x0000004b1e4d7211 */ /* 0x000fe400078fdaff */
[C---:B------:R-:W-:Y:S01]  /*0f50*/  IADD3 R76, R75.reuse, 0x1c0, RZ ;  /* 0x000001c04b4c7810 */ /* 0x040fe20007ffe0ff */
[----:B------:R-:W-:Y:S01]  /*0f60*/  CS2R R30, SRZ ;  /* 0x00000000001e7805 */ /* 0x000fe2000001ff00 */
        /* <DEDUP_REMOVED lines=18> */
[----:B------:R-:W-:-:S02]  /*1090*/  IADD3 R4, P0, R23, UR10, RZ ;  /* 0x0000000a17047c10 */ /* 0x000fc4000ff1e0ff */
[----:B------:R-:W-:Y:S02]  /*10a0*/  MOV R22, RZ ;  /* 0x000000ff00167202 */ /* 0x000fe40000000f00 */
[----:B------:R-:W-:Y:S02]  /*10b0*/  IADD3.X R5, R25, UR12, RZ, P0, !PT ;  /* 0x0000000c19057c10 */ /* 0x000fe400087fe4ff */
[----:B------:R-:W-:Y:S01]  /*10c0*/  ISETP.GE.AND P0, PT, R105, UR17, PT ;  /* 0x0000001169007c0c */ /* 0x000fe2000bf06270 */
[----:B------:R-:W-:Y:S01]  /*10d0*/  CS2R R32, SRZ ;  /* 0x0000000000207805 */ /* 0x000fe2000001ff00 */
[----:B------:R-:W-:Y:S01]  /*10e0*/  CS2R R34, SRZ ;  /* 0x0000000000227805 */ /* 0x000fe2000001ff00 */
        /* <DEDUP_REMOVED lines=14> */
[----:B------:R0:W-:Y:S01]  /*11d0*/  STS [R82.X4+0x400], R15 ;  /* 0x0004000f52007388 */ /* 0x0001e20000004800 */
[----:B------:R-:W-:-:S03]  /*11e0*/  LEA.HI.SX32 R69, R8, R59, 0x1b ;  /* 0x0000003b08457211 */ /* 0x000fc600078fdaff */
[----:B------:R2:W-:Y:S01]  /*11f0*/  STS [R81.X4+0x480], R12 ;  /* 0x0004800c51007388 */ /* 0x0005e20000004800 */
[----:B-1----:R-:W-:-:S03]  /*1200*/  IADD3 R10, R59, 0x8, RZ ;  /* 0x000000083b0a7810 */ /* 0x002fc60007ffe0ff */
[----:B------:R1:W-:Y:S01]  /*1210*/  STS [R80.X4+0x500], R17 ;  /* 0x0005001150007388 */ /* 0x0003e20000004800 */
[----:B------:R-:W-:Y:S01]  /*1220*/  LEA.HI.SX32 R67, R10, R59, 0x1b ;  /* 0x0000003b0a437211 */ /* 0x000fe200078fdaff */
[----:B0-----:R-:W-:Y:S02]  /*1230*/  IMAD.MOV.U32 R15, RZ, RZ, RZ ;  /* 0x000000ffff0f7224 */ /* 0x001fe400078e00ff */
[----:B------:R0:W-:Y:S01]  /*1240*/  STS [R79.X4+0x580], R14 ;  /* 0x0005800e4f007388 */ /* 0x0001e20000004800 */
[----:B--2---:R-:W-:-:S03]  /*1250*/  IADD3 R12, R59, 0xa, RZ ;  /* 0x0000000a3b0c7810 */ /* 0x004fc60007ffe0ff */
[----:B------:R-:W-:Y:S01]  /*1260*/  STS [R78.X4+0x600], R19 ;  /* 0x000600134e007388 */ /* 0x000fe20000004800 */
[----:B------:R-:W-:Y:S01]  /*1270*/  LEA.HI.SX32 R65, R12, R59, 0x1b ;  /* 0x0000003b0c417211 */ /* 0x000fe200078fdaff */
[----:B-1----:R-:W-:Y:S02]  /*1280*/  IMAD.MOV.U32 R17, RZ, RZ, RZ ;  /* 0x000000ffff117224 */ /* 0x002fe400078e00ff */
[----:B------:R1:W-:Y:S01]  /*1290*/  STS [R77.X4+0x680], R16 ;  /* 0x000680104d007388 */ /* 0x0003e20000004800 */
[----:B0-----:R-:W-:-:S03]  /*12a0*/  IADD3 R14, R59, 0xc, RZ ;  /* 0x0000000c3b0e7810 */ /* 0x001fc60007ffe0ff */
[----:B------:R-:W-:Y:S01]  /*12b0*/  STS [R76.X4+0x700], R21 ;  /* 0x000700154c007388 */ /* 0x000fe20000004800 */
        /* <DEDUP_REMOVED lines=22> */
[----:B------:R-:W-:Y:S06]  /*1420*/  BAR.SYNC.DEFER_BLOCKING 0x0 ;  /* 0x0000000000007b1d */ /* 0x000fec0000010000 */
        /* <DEDUP_REMOVED lines=108> */
.L_x_3664:
[----:B-1----:R-:W-:Y:S05]  /*1af0*/  BSYNC B0 ;  /* 0x0000000000007941 */ /* 0x002fea0003800000 */
.L_x_3663:
        /* <DEDUP_REMOVED lines=37> */
.L_x_3666:
[----:B------:R-:W-:Y:S05]  /*1d50*/  BSYNC B0 ;  /* 0x0000000000007941 */ /* 0x000fea0003800000 */
.L_x_3665:
[----:B------:R-:W-:Y:S01]  /*1d60*/  BSSY B0, `(.L_x_3667) ;  /* 0x0000023000007945 */ /* 0x000fe20003800000 */
[----:B------:R-:W-:Y:S01]  /*1d70*/  FSETP.GTU.FTZ.AND P4, PT, R50, 20, PT ;  /* 0x41a000003200780b */ /* 0x000fe20003f9c000 */
[----:B------:R-:W-:Y:S01]  /*1d80*/  FADD.FTZ R49, R49, UR4 ;  /* 0x0000000431317e21 */ /* 0x000fe20008010000 */
        /* <DEDUP_REMOVED lines=32> */
.L_x_3668:
[----:B------:R-:W-:Y:S05]  /*1f90*/  BSYNC B0 ;  /* 0x0000000000007941 */ /* 0x000fea0003800000 */
.L_x_3667:
        /* <DEDUP_REMOVED lines=37> */
.L_x_3670:
[----:B------:R-:W-:Y:S05]  /*21f0*/  BSYNC B0 ;  /* 0x0000000000007941 */ /* 0x000fea0003800000 */
.L_x_3669:
        /* <DEDUP_REMOVED lines=35> */
.L_x_3672:
[----:B------:R-:W-:Y:S05]  /*2430*/  BSYNC B0 ;  /* 0x0000000000007941 */ /* 0x000fea0003800000 */
.L_x_3671:
        /* <DEDUP_REMOVED lines=37> */
.L_x_3674:
[----:B------:R-:W-:Y:S05]  /*2690*/  BSYNC B0 ;  /* 0x0000000000007941 */ /* 0x000fea0003800000 */
.L_x_3673:
        /* <DEDUP_REMOVED lines=35> */
.L_x_3676:
[----:B------:R-:W-:Y:S05]  /*28d0*/  BSYNC B0 ;  /* 0x0000000000007941 */ /* 0x000fea0003800000 */
.L_x_3675:
        /* <DEDUP_REMOVED lines=37> */
.L_x_3678:
[----:B------:R-:W-:Y:S05]  /*2b30*/  BSYNC B0 ;  /* 0x0000000000007941 */ /* 0x000fea0003800000 */
.L_x_3677:
[----:B------:R-:W-:Y:S01]  /*2b40*/  BSSY B0, `(.L_x_3679) ;  /* 0x0000023000007945 */ /* 0x000fe20003800000 */
[----:B------:R-:W-:Y:S01]  /*2b50*/  FSETP.GTU.FTZ.AND P5, PT, R44, 20, PT ;  /* 0x41a000002c00780b */ /* 0x000fe20003fbc000 */
[----:B----4-:R-:W-:Y:S01]  /*2b60*/  FADD.FTZ R43, R43, UR4 ;  /* 0x000000042b2b7e21 */ /* 0x010fe20008010000 */
        /* <DEDUP_REMOVED lines=32> */
.L_x_3680:
[----:B------:R-:W-:Y:S05]  /*2d70*/  BSYNC B0 ;  /* 0x0000000000007941 */ /* 0x000fea0003800000 */
.L_x_3679:
        /* <DEDUP_REMOVED lines=42> */
.L_x_3682:
[----:B------:R-:W-:Y:S05]  /*3020*/  BSYNC B0 ;  /* 0x0000000000007941 */ /* 0x000fea0003800000 */
.L_x_3681:
        /* <DEDUP_REMOVED lines=33> */
.L_x_3684:
[----:B------:R-:W-:Y:S05]  /*3240*/  BSYNC B0 ;  /* 0x0000000000007941 */ /* 0x000fea0003800000 */
.L_x_3683:
        /* <DEDUP_REMOVED lines=33> */
.L_x_3686:
[----:B------:R-:W-:Y:S05]  /*3460*/  BSYNC B0 ;  /* 0x0000000000007941 */ /* 0x000fea0003800000 */
.L_x_3685:
        /* <DEDUP_REMOVED lines=33> */
.L_x_3688:
[----:B------:R-:W-:Y:S05]  /*3680*/  BSYNC B0 ;  /* 0x0000000000007941 */ /* 0x000fea0003800000 */
.L_x_3687:
        /* <DEDUP_REMOVED lines=33> */
.L_x_3690:
[----:B------:R-:W-:Y:S05]  /*38a0*/  BSYNC B0 ;  /* 0x0000000000007941 */ /* 0x000fea0003800000 */
.L_x_3689:
        /* <DEDUP_REMOVED lines=33> */
.L_x_3692:
[----:B------:R-:W-:Y:S05]  /*3ac0*/  BSYNC B0 ;  /* 0x0000000000007941 */ /* 0x000fea0003800000 */
.L_x_3691:
        /* <DEDUP_REMOVED lines=33> */
.L_x_3694:
[----:B------:R-:W-:Y:S05]  /*3ce0*/  BSYNC B0 ;  /* 0x0000000000007941 */ /* 0x000fea0003800000 */
.L_x_3693:
        /* <DEDUP_REMOVED lines=40> */
.L_x_3700:
[----:B------:R-:W-:Y:S01]  /*3f70*/  USHF.R.S32.HI UR28, URZ, 0x1f, UR7 ;  /* 0x0000001f3f1c7899 */ /* 0x000fe20008011407 */
[----:B-1----:R-:W-:Y:S01]  /*3f80*/  MOV R5, UR7 ;  /* 0x0000000700057c02 */ /* 0x002fe20008000f00 */
[----:B------:R-:W-:Y:S01]  /*3f90*/  ULDC.64 UR18, c[0x0][0x1a0] ;  /* 0x0000680000127ab9 */ /* 0x000fe20000000a00 */
[----:B0-----:R-:W-:Y:S01]  /*3fa0*/  CS2R R8, SRZ ;  /* 0x0000000000087805 */ /* 0x001fe2000001ff00 */
[----:B------:R-:W-:Y:S01]  /*3fb0*/  UIMAD UR17, UR28, UR18, URZ ;  /* 0x000000121c1172a4 */ /* 0x000fe2000f8e023f */
[----:B------:R-:W-:Y:S01]  /*3fc0*/  CS2R R10, SRZ ;  /* 0x00000000000a7805 */ /* 0x000fe2000001ff00 */
[----:B------:R-:W-:Y:S01]  /*3fd0*/  IMAD.WIDE.U32 R4, R5, c[0x0][0x1a0], R2 ;  /* 0x0000680005047a25 */ /* 0x000fe200078e0002 */
[----:B------:R-:W-:Y:S01]  /*3fe0*/  UMOV UR18, 0xfffffc00 ;  /* 0xfffffc0000127882 */ /* 0x000fe20000000000 */
[----:B------:R-:W-:Y:S01]  /*3ff0*/  CS2R R116, SRZ ;  /* 0x0000000000747805 */ /* 0x000fe2000001ff00 */
[----:B------:R-:W-:Y:S01]  /*4000*/  UIMAD UR17, UR7, UR19, UR17 ;  /* 0x00000013071172a4 */ /* 0x000fe2000f8e0211 */
[----:B------:R-:W-:Y:S01]  /*4010*/  IMAD.MOV.U32 R115, RZ, RZ, RZ ;  /* 0x000000ffff737224 */ /* 0x000fe200078e00ff */
[----:B------:R-:W-:Y:S01]  /*4020*/  LEA R6, P1, R4, UR13, 0x2 ;  /* 0x0000000d04067c11 */ /* 0x000fe2000f8210ff */
[----:B------:R-:W-:Y:S01]  /*4030*/  ULDC UR19, c[0x0][0x168] ;  /* 0x00005a0000137ab9 */ /* 0x000fe20000000800 */
[----:B------:R-:W-:Y:S01]  /*4040*/  CS2R R118, SRZ ;  /* 0x0000000000767805 */ /* 0x000fe2000001ff00 */
[----:B------:R-:W-:Y:S01]  /*4050*/  CS2R R120, SRZ ;  /* 0x0000000000787805 */ /* 0x000fe2000001ff00 */
[----:B------:R-:W-:Y:S01]  /*4060*/  IADD3 R5, R5, UR17, RZ ;  /* 0x0000001105057c10 */ /* 0x000fe2000fffe0ff */
[----:B------:R-:W-:-:S02]  /*4070*/  UIMAD UR17, UR6, UR18, UR19 ;  /* 0x00000012061172a4 */ /* 0x000fc4000f8e0213 */
[----:B------:R-:W-:Y:S01]  /*4080*/  ULDC.64 UR20, c[0x0][0x180] ;  /* 0x0000600000147ab9 */ /* 0x000fe20000000a00 */
[----:B------:R-:W-:Y:S01]  /*4090*/  LEA.HI.X R7, R4, UR15, R5, 0x2, P1 ;  /* 0x0000000f04077c11 */ /* 0x000fe200088f1405 */
[----:B------:R-:W-:Y:S01]  /*40a0*/  CS2R R126, SRZ ;  /* 0x00000000007e7805 */ /* 0x000fe2000001ff00 */
[----:B------:R-:W-:Y:S01]  /*40b0*/  HFMA2.MMA R130, -RZ, RZ, 0, 0 ;  /* 0x00000000ff827435 */ /* 0x000fe200000001ff */
[----:B------:R-:W-:Y:S01]  /*40c0*/  ISETP.GE.AND P2, PT, R2, UR17, PT ;  /* 0x0000001102007c0c */ /* 0x000fe2000bf46270 */
[----:B------:R-:W-:Y:S01]  /*40d0*/  CS2R R122, SRZ ;  /* 0x00000000007a7805 */ /* 0x000fe2000001ff00 */
[----:B------:R-:W-:Y:S01]  /*40e0*/  ISETP.GE.AND P3, PT, R106, UR17, PT ;  /* 0x000000116a007c0c */ /* 0x000fe2000bf66270 */
[----:B------:R-:W-:Y:S01]  /*40f0*/  ULDC.64 UR30, c[0x0][0x188] ;  /* 0x00006200001e7ab9 */ /* 0x000fe20000000a00 */
[----:B------:R-:W-:Y:S02]  /*4100*/  ISETP.GE.AND P4, PT, R105, UR17, PT ;  /* 0x0000001169007c0c */ /* 0x000fe4000bf86270 */
[----:B------:R-:W-:-:S02]  /*4110*/  ISETP.GE.AND P5, PT, R104, UR17, PT ;  /* 0x0000001168007c0c */ /* 0x000fc4000bfa6270 */
        /* <DEDUP_REMOVED lines=10> */
[----:B------:R-:W-:Y:S02]  /*41c0*/  UIMAD.WIDE.U32 UR18, UR24, UR20, URZ ;  /* 0x00000014181272a5 */ /* 0x000fe4000f8e003f */
[----:B------:R0:W5:Y:S01]  /*41d0*/  @!P6 LDG.E R115, [R6.64+0x200] ;  /* 0x000200160673e981 */ /* 0x000162000c1e1900 */
[----:B------:R-:W-:Y:S01]  /*41e0*/  ISETP.GE.AND P6, PT, R97, UR17, PT ;  /* 0x0000001161007c0c */ /* 0x000fe2000bfc6270 */
[----:B------:R-:W-:Y:S02]  /*41f0*/  UIMAD UR20, UR25, UR20, URZ ;  /* 0x00000014191472a4 */ /* 0x000fe4000f8e023f */
        /* <DEDUP_REMOVED lines=8> */
[----:B------:R-:W-:Y:S02]  /*4280*/  UIMAD UR20, UR24, UR21, UR20 ;  /* 0x00000015181472a4 */ /* 0x000fe4000f8e0214 */
[----:B------:R0:W5:Y:S01]  /*4290*/  @!P5 LDG.E R120, [R6.64+0x480] ;  /* 0x000480160678d981 */ /* 0x000162000c1e1900 */
[----:B------:R-:W-:Y:S01]  /*42a0*/  ISETP.GE.AND P5, PT, R92, UR17, PT ;  /* 0x000000115c007c0c */ /* 0x000fe2000bfa6270 */
[----:B------:R-:W-:Y:S01]  /*42b0*/  CS2R R128, SRZ ;  /* 0x0000000000807805 */ /* 0x000fe2000001ff00 */
[----:B------:R-:W-:Y:S01]  /*42c0*/  UIADD3 UR19, UR19, UR20, URZ ;  /* 0x0000001413137290 */ /* 0x000fe2000fffe03f */
[----:B------:R0:W5:Y:S01]  /*42d0*/  @!P6 LDG.E R121, [R6.64+0x500] ;  /* 0x000500160679e981 */ /* 0x000162000c1e1900 */
[----:B------:R-:W-:Y:S02]  /*42e0*/  UIMAD UR20, UR28, UR30, URZ ;  /* 0x0000001e1c1472a4 */ /* 0x000fe4000f8e023f */
[----:B------:R-:W-:Y:S01]  /*42f0*/  UIMAD.WIDE.U32 UR18, UR7, UR30, UR18 ;  /* 0x0000001e071272a5 */ /* 0x000fe2000f8e0012 */
[----:B------:R0:W5:Y:S01]  /*4300*/  @!P1 LDG.E R126, [R6.64+0x580] ;  /* 0x00058016067e9981 */ /* 0x000162000c1e1900 */
[----:B------:R-:W-:-:S03]  /*4310*/  UIMAD UR21, UR7, UR31, UR20 ;  /* 0x0000001f071572a4 */ /* 0x000fc6000f8e0214 */
[----:B------:R0:W5:Y:S01]  /*4320*/  @!P2 LDG.E R123, [R6.64+0x600] ;  /* 0x00060016067ba981 */ /* 0x000162000c1e1900 */
[----:B------:R-:W-:-:S03]  /*4330*/  ULDC.64 UR30, c[0x0][0x220] ;  /* 0x00008800001e7ab9 */ /* 0x000fc60000000a00 */
[----:B------:R0:W5:Y:S01]  /*4340*/  @!P3 LDG.E R128, [R6.64+0x680] ;  /* 0x000680160680b981 */ /* 0x000162000c1e1900 */
[----:B------:R-:W-:-:S03]  /*4350*/  ULEA UR20, UP0, UR18, UR30, 0x2 ;  /* 0x0000001e12147291 */ /* 0x000fc6000f80103f */
[----:B------:R0:W5:Y:S01]  /*4360*/  @!P4 LDG.E R129, [R6.64+0x700] ;  /* 0x000700160681c981 */ /* 0x000162000c1e1900 */
[----:B------:R-:W-:-:S03]  /*4370*/  UIADD3 UR19, UR19, UR21, URZ ;  /* 0x0000001513137290 */ /* 0x000fc6000fffe03f */
[----:B------:R0:W5:Y:S01]  /*4380*/  @!P5 LDG.E R130, [R6.64+0x780] ;  /* 0x000780160682d981 */ /* 0x000162000c1e1900 */
[----:B------:R-:W-:Y:S01]  /*4390*/  ULEA.HI.X UR18, UR18, UR31, UR19, 0x2, UP0 ;  /* 0x0000001f12127291 */ /* 0x000fe200080f1413 */
[----:B------:R-:W-:-:S05]  /*43a0*/  MOV R4, UR20 ;  /* 0x0000001400047c02 */ /* 0x000fca0008000f00 */
[----:B------:R-:W-:Y:S01]  /*43b0*/  IMAD.U32 R5, RZ, RZ, UR18 ;  /* 0x00000012ff057e24 */ /* 0x000fe2000f8e00ff */
[----:B------:R-:W-:-:S04]  /*43c0*/  ULDC.64 UR18, c[0x0][0x1c0] ;  /* 0x0000700000127ab9 */ /* 0x000fc80000000a00 */
[----:B------:R1:W5:Y:S01]  /*43d0*/  LDG.E R131, [R4.64] ;  /* 0x0000001604837981 */ /* 0x000362000c1e1900 */
[----:B0-----:R-:W-:Y:S01]  /*43e0*/  MOV R7, UR7 ;  /* 0x0000000700077c02 */ /* 0x001fe20008000f00 */
[----:B------:R-:W-:Y:S01]  /*43f0*/  UIMAD UR18, UR28, UR18, URZ ;  /* 0x000000121c1272a4 */ /* 0x000fe2000f8e023f */
[----:B------:R-:W-:Y:S01]  /*4400*/  ISETP.GE.AND P2, PT, R2, UR17, PT ;  /* 0x0000001102007c0c */ /* 0x000fe2000bf46270 */
[----:B------:R-:W-:Y:S01]  /*4410*/  CS2R R124, SRZ ;  /* 0x00000000007c7805 */ /* 0x000fe2000001ff00 */
[----:B------:R-:W-:Y:S01]  /*4420*/  ISETP.GE.AND P3, PT, R106, UR17, PT ;  /* 0x000000116a007c0c */ /* 0x000fe2000bf66270 */
[----:B------:R-:W-:Y:S01]  /*4430*/  UIMAD UR18, UR7, UR19, UR18 ;  /* 0x00000013071272a4 */ /* 0x000fe2000f8e0212 */
[----:B------:R-:W-:Y:S02]  /*4440*/  ISETP.GE.AND P4, PT, R105, UR17, PT ;  /* 0x0000001169007c0c */ /* 0x000fe4000bf86270 */
[----:B------:R-:W-:Y:S01]  /*4450*/  ISETP.GE.AND P5, PT, R104, UR17, PT ;  /* 0x0000001168007c0c */ /* 0x000fe2000bfa6270 */
[----:B-1----:R-:W-:Y:S01]  /*4460*/  IMAD.WIDE.U32 R4, R7, c[0x0][0x1c0], R2 ;  /* 0x0000700007047a25 */ /* 0x002fe200078e0002 */
[----:B------:R-:W-:-:S04]  /*4470*/  ISETP.GE.AND P6, PT, R103, UR17, PT ;  /* 0x0000001167007c0c */ /* 0x000fc8000bfc6270 */
[C---:B------:R-:W-:Y:S02]  /*4480*/  LEA R6, P1, R4.reuse, UR14, 0x2 ;  /* 0x0000000e04067c11 */ /* 0x040fe4000f8210ff */
[----:B------:R-:W-:Y:S02]  /*4490*/  IADD3 R7, R5, UR18, RZ ;  /* 0x0000001205077c10 */ /* 0x000fe4000fffe0ff */
[----:B------:R-:W-:Y:S02]  /*44a0*/  MOV R5, RZ ;  /* 0x000000ff00057202 */ /* 0x000fe40000000f00 */
[----:B------:R-:W-:Y:S02]  /*44b0*/  LEA.HI.X R7, R4, UR16, R7, 0x2, P1 ;  /* 0x0000001004077c11 */ /* 0x000fe400088f1407 */
[----:B------:R-:W-:Y:S01]  /*44c0*/  ISETP.GE.AND P1, PT, R102, UR17, PT ;  /* 0x0000001166007c0c */ /* 0x000fe2000bf26270 */
[----:B--2---:R-:W-:Y:S04]  /*44d0*/  STS [R90], R9 ;  /* 0x000000095a007388 */ /* 0x004fe80000000800 */
[----:B---3--:R0:W-:Y:S04]  /*44e0*/  STS [R89.X4+0x80], R8 ;  /* 0x0000800859007388 */ /* 0x0081e80000004800 */
[----:B----4-:R-:W-:Y:S04]  /*44f0*/  STS [R88.X4+0x100], R11 ;  /* 0x0001000b58007388 */ /* 0x010fe80000004800 */
[----:B-----5:R-:W-:Y:S01]  /*4500*/  STS [R87.X4+0x180], R10 ;  /* 0x0001800a57007388 */ /* 0x020fe20000004800 */
[----:B0-----:R-:W-:-:S03]  /*4510*/  CS2R R8, SRZ ;  /* 0x0000000000087805 */ /* 0x001fc6000001ff00 */
[----:B------:R-:W-:Y:S04]  /*4520*/  STS [R86.X4+0x200], R115 ;  /* 0x0002007356007388 */ /* 0x000fe80000004800 */
[----:B------:R-:W-:Y:S04]  /*4530*/  STS [R85.X4+0x280], R116 ;  /* 0x0002807455007388 */ /* 0x000fe80000004800 */
[----:B------:R0:W-:Y:S04]  /*4540*/  STS [R84.X4+0x300], R117 ;  /* 0x0003007554007388 */ /* 0x0001e80000004800 */
[----:B------:R-:W-:Y:S04]  /*4550*/  STS [R83.X4+0x380], R118 ;  /* 0x0003807653007388 */ /* 0x000fe80000004800 */
[----:B------:R1:W-:Y:S01]  /*4560*/  STS [R82.X4+0x400], R119 ;  /* 0x0004007752007388 */ /* 0x0003e20000004800 */
[----:B0-----:R-:W-:-:S03]  /*4570*/  CS2R R116, SRZ ;  /* 0x0000000000747805 */ /* 0x001fc6000001ff00 */
[----:B------:R-:W-:Y:S04]  /*4580*/  STS [R81.X4+0x480], R120 ;  /* 0x0004807851007388 */ /* 0x000fe80000004800 */
[----:B------:R0:W-:Y:S01]  /*4590*/  STS [R80.X4+0x500], R121 ;  /* 0x0005007950007388 */ /* 0x0001e20000004800 */
[----:B-1----:R-:W-:-:S03]  /*45a0*/  CS2R R118, SRZ ;  /* 0x0000000000767805 */ /* 0x002fc6000001ff00 */
[----:B------:R-:W-:Y:S04]  /*45b0*/  STS [R79.X4+0x580], R126 ;  /* 0x0005807e4f007388 */ /* 0x000fe80000004800 */
[----:B------:R1:W-:Y:S01]  /*45c0*/  STS [R78.X4+0x600], R123 ;  /* 0x0006007b4e007388 */ /* 0x0003e20000004800 */
[----:B0-----:R-:W-:-:S03]  /*45d0*/  CS2R R120, SRZ ;  /* 0x0000000000787805 */ /* 0x001fc6000001ff00 */
[----:B------:R-:W-:Y:S04]  /*45e0*/  STS [R77.X4+0x680], R128 ;  /* 0x000680804d007388 */ /* 0x000fe80000004800 */
[----:B------:R-:W-:Y:S04]  /*45f0*/  STS [R76.X4+0x700], R129 ;  /* 0x000700814c007388 */ /* 0x000fe80000004800 */
[----:B------:R-:W-:Y:S01]  /*4600*/  STS [R75.X4+0x780], R130 ;  /* 0x000780824b007388 */ /* 0x000fe20000004800 */
[----:B------:R-:W-:-:S06]  /*4610*/  NOP ;  /* 0x0000000000007918 */ /* 0x000fcc0000000000 */
        /* <DEDUP_REMOVED lines=8> */
[----:B------:R-:W-:Y:S02]  /*46a0*/  FMUL.FTZ R10, R131, 1.4426950216293334961 ;  /* 0x3fb8aa3b830a7820 */ /* 0x000fe40000410000 */
[----:B------:R0:W2:Y:S01]  /*46b0*/  @!P6 LDG.E R127, [R6.64+0x200] ;  /* 0x00020016067fe981 */ /* 0x0000a2000c1e1900 */
[----:B------:R-:W-:-:S03]  /*46c0*/  ISETP.GE.AND P6, PT, R97, UR17, PT ;  /* 0x0000001161007c0c */ /* 0x000fc6000bfc6270 */
[----:B------:R0:W2:Y:S01]  /*46d0*/  @!P1 LDG.E R120, [R6.64+0x280] ;  /* 0x0002801606789981 */ /* 0x0000a2000c1e1900 */
[----:B------:R-:W-:-:S03]  /*46e0*/  ISETP.GE.AND P1, PT, R96, UR17, PT ;  /* 0x0000001160007c0c */ /* 0x000fc6000bf26270 */
[----:B------:R0:W2:Y:S01]  /*46f0*/  @!P2 LDG.E R125, [R6.64+0x300] ;  /* 0x00030016067da981 */ /* 0x0000a2000c1e1900 */
[----:B------:R-:W-:-:S03]  /*4700*/  ISETP.GE.AND P2, PT, R95, UR17, PT ;  /* 0x000000115f007c0c */ /* 0x000fc6000bf46270 */
[----:B------:R0:W2:Y:S01]  /*4710*/  @!P3 LDG.E R118, [R6.64+0x380] ;  /* 0x000380160676b981 */ /* 0x0000a2000c1e1900 */
[----:B------:R-:W-:Y:S01]  /*4720*/  ISETP.GE.AND P3, PT, R94, UR17, PT ;  /* 0x000000115e007c0c */ /* 0x000fe2000bf66270 */
[----:B------:R-:W-:Y:S02]  /*4730*/  FMUL.FTZ R4, R10, R58 ;  /* 0x0000003a0a047220 */ /* 0x000fe40000410000 */
[----:B------:R0:W2:Y:S01]  /*4740*/  @!P4 LDG.E R119, [R6.64+0x400] ;  /* 0x000400160677c981 */ /* 0x0000a2000c1e1900 */
[----:B------:R-:W-:-:S03]  /*4750*/  ISETP.GE.AND P4, PT, R93, UR17, PT ;  /* 0x000000115d007c0c */ /* 0x000fc6000bf86270 */
[----:B------:R0:W2:Y:S01]  /*4760*/  @!P5 LDG.E R8, [R6.64+0x480] ;  /* 0x000480160608d981 */ /* 0x0000a2000c1e1900 */
[----:B------:R-:W-:Y:S01]  /*4770*/  ISETP.GE.AND P5, PT, R92, UR17, PT ;  /* 0x000000115c007c0c */ /* 0x000fe2000bfa6270 */
[----:B-1----:R-:W-:Y:S01]  /*4780*/  HFMA2.MMA R123, -RZ, RZ, 0, 0 ;  /* 0x00000000ff7b7435 */ /* 0x002fe200000001ff */
[----:B------:R1:W0:Y:S01]  /*4790*/  MUFU.EX2 R162, R4 ;  /* 0x0000000400a27308 */ /* 0x0002220000000800 */
[----:B------:R-:W-:Y:S01]  /*47a0*/  MOV R126, RZ ;  /* 0x000000ff007e7202 */ /* 0x000fe20000000f00 */
[----:B------:R0:W2:Y:S04]  /*47b0*/  @!P6 LDG.E R117, [R6.64+0x500] ;  /* 0x000500160675e981 */ /* 0x0000a8000c1e1900 */
[----:B------:R0:W2:Y:S01]  /*47c0*/  @!P1 LDG.E R116, [R6.64+0x580] ;  /* 0x0005801606749981 */ /* 0x0000a2000c1e1900 */
[----:B-1----:R-:W-:-:S03]  /*47d0*/  IMAD.MOV.U32 R4, RZ, RZ, RZ ;  /* 0x000000ffff047224 */ /* 0x002fc600078e00ff */
[----:B------:R0:W2:Y:S04]  /*47e0*/  @!P2 LDG.E R121, [R6.64+0x600] ;  /* 0x000600160679a981 */ /* 0x0000a8000c1e1900 */
[----:B------:R0:W2:Y:S04]  /*47f0*/  @!P4 LDG.E R123, [R6.64+0x700] ;  /* 0x00070016067bc981 */ /* 0x0000a8000c1e1900 */
[----:B------:R0:W2:Y:S04]  /*4800*/  @!P3 LDG.E R4, [R6.64+0x680] ;  /* 0x000680160604b981 */ /* 0x0000a8000c1e1900 */
[----:B------:R-:W1:Y:S04]  /*4810*/  S2R R115, SR_TID.X ;  /* 0x0000000000737919 */ /* 0x000e680000002100 */
[----:B------:R-:W0:Y:S04]  /*4820*/  LDS R129, [R74.X4+0x4] ;  /* 0x000004004a817984 */ /* 0x000e280000004800 */
[----:B------:R0:W2:Y:S04]  /*4830*/  @!P5 LDG.E R126, [R6.64+0x780] ;  /* 0x00078016067ed981 */ /* 0x0000a8000c1e1900 */
[----:B------:R-:W0:Y:S01]  /*4840*/  LDS R128, [R59.X4] ;  /* 0x000000003b807984 */ /* 0x000e220000004800 */
[----:B------:R-:W-:-:S02]  /*4850*/  FMUL.FTZ R90, R10, R56 ;  /* 0x000000380a5a7220 */ /* 0x000fc40000410000 */
[C---:B------:R-:W-:Y:S01]  /*4860*/  FMUL.FTZ R11, R10.reuse, R57 ;  /* 0x000000390a0b7220 */ /* 0x040fe20000410000 */
[----:B------:R-:W0:Y:S01]  /*4870*/  LDS R135, [R73.X4+0x8] ;  /* 0x0000080049877984 */ /* 0x000e220000004800 */
[----:B------:R1:W0:Y:S03]  /*4880*/  MUFU.EX2 R158, R90 ;  /* 0x0000005a009e7308 */ /* 0x0002260000000800 */
[----:B------:R-:W-:Y:S04]  /*4890*/  LDS R130, [R72.X4+0xc] ;  /* 0x00000c0048827984 */ /* 0x000fe80000004800 */
[----:B------:R-:W-:Y:S01]  /*48a0*/  LDS R133, [R70.X4+0x14] ;  /* 0x0000140046857984 */ /* 0x000fe20000004800 */
[----:B------:R0:W0:Y:S03]  /*48b0*/  MUFU.EX2 R160, R11 ;  /* 0x0000000b00a07308 */ /* 0x0000260000000800 */
[----:B-1----:R-:W1:Y:S01]  /*48c0*/  LDS R90, [R71.X4+0x10] ;  /* 0x00001000475a7984 */ /* 0x002e620000004800 */
[----:B------:R-:W-:-:S02]  /*48d0*/  FMUL.FTZ R131, R10, R55 ;  /* 0x000000370a837220 */ /* 0x000fc40000410000 */
[----:B0-----:R-:W-:-:S05]  /*48e0*/  IMAD.SHL.U32 R11, R115, 0x10, RZ ;  /* 0x00000010730b7824 */ /* 0x001fca00078e00ff */
[C---:B------:R-:W-:Y:S01]  /*48f0*/  IADD3 R6, R11.reuse, 0x9, RZ ;  /* 0x000000090b067810 */ /* 0x040fe20007ffe0ff */
[----:B------:R0:W-:Y:S03]  /*4900*/  MUFU.EX2 R156, R131 ;  /* 0x00000083009c7308 */ /* 0x0001e60000000800 */
[----:B------:R-:W-:Y:S02]  /*4910*/  ISETP.GE.U32.AND P2, PT, R6, UR17, PT ;  /* 0x0000001106007c0c */ /* 0x000fe4000bf46070 */
[C---:B------:R-:W-:Y:S01]  /*4920*/  IADD3 R6, R11.reuse, 0xb, RZ ;  /* 0x0000000b0b067810 */ /* 0x040fe20007ffe0ff */
[----:B0-----:R-:W0:Y:S03]  /*4930*/  LDS R131, [R69.X4+0x18] ;  /* 0x0000180045837984 */ /* 0x001e260000004800 */
[----:B------:R-:W-:Y:S01]  /*4940*/  ISETP.GE.U32.AND P4, PT, R6, UR17, PT ;  /* 0x0000001106007c0c */ /* 0x000fe2000bf86070 */
[----:B------:R-:W-:Y:S01]  /*4950*/  FMUL.FTZ R161, R18, R129 ;  /* 0x0000008112a17220 */ /* 0x000fe20000410000 */
[----:B------:R-:W0:Y:S01]  /*4960*/  LDS R6, [R67.X4+0x20] ;  /* 0x0000200043067984 */ /* 0x000e220000004800 */
[----:B------:R-:W-:-:S03]  /*4970*/  IADD3 R7, R11, 0xa, RZ ;  /* 0x0000000a0b077810 */ /* 0x000fc60007ffe0ff */
[----:B------:R-:W0:Y:S01]  /*4980*/  LDS R129, [R66.X4+0x24] ;  /* 0x0000240042817984 */ /* 0x000e220000004800 */
[C---:B------:R-:W-:Y:S01]  /*4990*/  FMUL.FTZ R154, R10.reuse, R54 ;  /* 0x000000360a9a7220 */ /* 0x040fe20000410000 */
[----:B------:R-:W-:Y:S02]  /*49a0*/  ISETP.GE.U32.AND P1, PT, R7, UR17, PT ;  /* 0x0000001107007c0c */ /* 0x000fe4000bf26070 */
[----:B------:R-:W0:Y:S01]  /*49b0*/  LDS R7, [R65.X4+0x28] ;  /* 0x0000280041077984 */ /* 0x000e220000004800 */
[C---:B------:R-:W-:Y:S02]  /*49c0*/  FMUL.FTZ R152, R10.reuse, R53 ;  /* 0x000000350a987220 */ /* 0x040fe40000410000 */
[----:B------:R-:W1:Y:S01]  /*49d0*/  MUFU.EX2 R154, R154 ;  /* 0x0000009a009a7308 */ /* 0x000e620000000800 */
[----:B------:R-:W-:Y:S01]  /*49e0*/  FMUL.FTZ R128, R19, R128 ;  /* 0x0000008013807220 */ /* 0x000fe20000410000 */
[----:B------:R-:W-:Y:S01]  /*49f0*/  ISETP.GE.U32.AND P6, PT, R11, UR17, PT ;  /* 0x000000110b007c0c */ /* 0x000fe2000bfc6070 */
[----:B------:R-:W-:-:S02]  /*4a00*/  FMUL.FTZ R150, R10, R52 ;  /* 0x000000340a967220 */ /* 0x000fc40000410000 */
[----:B------:R-:W-:Y:S01]  /*4a10*/  FMUL.FTZ R135, R20, R135 ;  /* 0x0000008714877220 */ /* 0x000fe20000410000 */
[----:B------:R-:W-:Y:S02]  /*4a20*/  FSEL R163, R128, RZ, !P6 ;  /* 0x000000ff80a37208 */ /* 0x000fe40007000000 */
[----:B------:R-:W-:Y:S01]  /*4a30*/  FSEL R162, R162, 1, !P6 ;  /* 0x3f800000a2a27808 */ /* 0x000fe20007000000 */
[----:B------:R-:W0:Y:S01]  /*4a40*/  MUFU.EX2 R152, R152 ;  /* 0x0000009800987308 */ /* 0x000e220000000800 */
[----:B------:R-:W-:Y:S02]  /*4a50*/  ISETP.GE.U32.AND P6, PT, R112, UR17, PT ;  /* 0x0000001170007c0c */ /* 0x000fe4000bfc6070 */
[----:B------:R-:W-:Y:S01]  /*4a60*/  ISETP.GE.U32.AND P5, PT, R113, UR17, PT ;  /* 0x0000001171007c0c */ /* 0x000fe2000bfa6070 */
[----:B-1----:R-:W-:Y:S01]  /*4a70*/  FMUL.FTZ R90, R21, R90 ;  /* 0x0000005a155a7220 */ /* 0x002fe20000410000 */
[----:B------:R-:W-:Y:S01]  /*4a80*/  FSEL R159, R135, RZ, !P6 ;  /* 0x000000ff879f7208 */ /* 0x000fe20007000000 */
[----:B------:R-:W-:Y:S01]  /*4a90*/  FMUL.FTZ R146, R10, R49 ;  /* 0x000000310a927220 */ /* 0x000fe20000410000 */
[----:B------:R-:W-:Y:S01]  /*4aa0*/  FSEL R158, R158, 1, !P6 ;  /* 0x3f8000009e9e7808 */ /* 0x000fe20007000000 */
[----:B------:R-:W1:Y:S01]  /*4ab0*/  MUFU.EX2 R150, R150 ;  /* 0x0000009600967308 */ /* 0x000e620000000800 */
[----:B------:R-:W-:Y:S01]  /*4ac0*/  ISETP.GE.U32.AND P6, PT, R110, UR17, PT ;  /* 0x000000116e007c0c */ /* 0x000fe2000bfc6070 */
[----:B------:R-:W-:Y:S01]  /*4ad0*/  FMUL.FTZ R130, R17, R130 ;  /* 0x0000008211827220 */ /* 0x000fe20000410000 */
[----:B------:R-:W-:Y:S01]  /*4ae0*/  IADD3 R128, R11, 0xc, RZ ;  /* 0x0000000c0b807810 */ /* 0x000fe20007ffe0ff */
[----:B------:R-:W-:Y:S01]  /*4af0*/  FMUL.FTZ R148, R10, R50 ;  /* 0x000000320a947220 */ /* 0x000fe20000410000 */
[----:B------:R-:W-:-:S02]  /*4b00*/  FSEL R161, R161, RZ, !P5 ;  /* 0x000000ffa1a17208 */ /* 0x000fc40006800000 */
[----:B------:R-:W-:Y:S02]  /*4b10*/  FSEL R160, R160, 1, !P5 ;  /* 0x3f800000a0a07808 */ /* 0x000fe40006800000 */
[----:B------:R-:W-:Y:S02]  /*4b20*/  ISETP.GE.U32.AND P5, PT, R111, UR17, PT ;  /* 0x000000116f007c0c */ /* 0x000fe4000bfa6070 */
[----:B------:R-:W-:Y:S02]  /*4b30*/  FSEL R155, R90, RZ, !P6 ;  /* 0x000000ff5a9b7208 */ /* 0x000fe40007000000 */
[----:B------:R-:W-:Y:S01]  /*4b40*/  FSEL R154, R154, 1, !P6 ;  /* 0x3f8000009a9a7808 */ /* 0x000fe20007000000 */
[----:B------:R-:W1:Y:S01]  /*4b50*/  MUFU.EX2 R146, R146 ;  /* 0x0000009200927308 */ /* 0x000e620000000800 */
[----:B------:R-:W-:Y:S01]  /*4b60*/  ISETP.GE.U32.AND P6, PT, R128, UR17, PT ;  /* 0x0000001180007c0c */ /* 0x000fe2000bfc6070 */
[----:B------:R-:W-:Y:S01]  /*4b70*/  FMUL.FTZ R133, R16, R133 ;  /* 0x0000008510857220 */ /* 0x000fe20000410000 */
[----:B------:R-:W-:Y:S01]  /*4b80*/  FSEL R157, R130, RZ, !P5 ;  /* 0x000000ff829d7208 */ /* 0x000fe20006800000 */
[----:B------:R-:W1:Y:S01]  /*4b90*/  LDS R128, [R68.X4+0x1c] ;  /* 0x00001c0044807984 */ /* 0x000e620000004800 */
[----:B------:R-:W-:-:S02]  /*4ba0*/  FSEL R156, R156, 1, !P5 ;  /* 0x3f8000009c9c7808 */ /* 0x000fc40006800000 */
[----:B------:R-:W-:Y:S01]  /*4bb0*/  ISETP.GE.U32.AND P5, PT, R109, UR17, PT ;  /* 0x000000116d007c0c */ /* 0x000fe2000bfa6070 */
[----:B------:R-:W1:Y:S01]  /*4bc0*/  MUFU.EX2 R148, R148 ;  /* 0x0000009400947308 */ /* 0x000e620000000800 */
[----:B0-----:R-:W-:Y:S02]  /*4bd0*/  FMUL.FTZ R131, R22, R131 ;  /* 0x0000008316837220 */ /* 0x001fe40000410000 */
[----:B------:R-:W-:Y:S02]  /*4be0*/  FSEL R153, R133, RZ, !P5 ;  /* 0x000000ff85997208 */ /* 0x000fe40006800000 */
[----:B------:R-:W-:Y:S02]  /*4bf0*/  FSEL R152, R152, 1, !P5 ;  /* 0x3f80000098987808 */ /* 0x000fe40006800000 */
[----:B------:R-:W-:Y:S02]  /*4c00*/  ISETP.GE.U32.AND P5, PT, R108, UR17, PT ;  /* 0x000000116c007c0c */ /* 0x000fe4000bfa6070 */
[----:B------:R-:W-:-:S02]  /*4c10*/  IADD3 R132, R11, 0x8, RZ ;  /* 0x000000080b847810 */ /* 0x000fc40007ffe0ff */
[----:B------:R-:W-:Y:S01]  /*4c20*/  IADD3 R90, R11, 0xd, RZ ;  /* 0x0000000d0b5a7810 */ /* 0x000fe20007ffe0ff */
[----:B------:R-:W-:Y:S01]  /*4c30*/  FMUL.FTZ R6, R23, R6 ;  /* 0x0000000617067220 */ /* 0x000fe20000410000 */
[----:B------:R-:W-:Y:S01]  /*4c40*/  FSEL R151, R131, RZ, !P5 ;  /* 0x000000ff83977208 */ /* 0x000fe20006800000 */
[----:B------:R-:W-:Y:S01]  /*4c50*/  FMUL.FTZ R129, R14, R129 ;  /* 0x000000810e817220 */ /* 0x000fe20000410000 */
[----:B-1----:R-:W-:Y:S02]  /*4c60*/  FSEL R150, R150, 1, !P5 ;  /* 0x3f80000096967808 */ /* 0x002fe40006800000 */
[----:B------:R-:W-:Y:S02]  /*4c70*/  ISETP.GE.U32.AND P3, PT, R132, UR17, PT ;  /* 0x0000001184007c0c */ /* 0x000fe4000bf66070 */
[----:B------:R-:W-:Y:S02]  /*4c80*/  ISETP.GE.U32.AND P5, PT, R90, UR17, PT ;  /* 0x000000115a007c0c */ /* 0x000fe4000bfa6070 */
[----:B------:R-:W-:-:S02]  /*4c90*/  IADD3 R90, R11, 0xe, RZ ;  /* 0x0000000e0b5a7810 */ /* 0x000fc40007ffe0ff */
[----:B------:R-:W-:Y:S02]  /*4ca0*/  IADD3 R11, R11, 0xf, RZ ;  /* 0x0000000f0b0b7810 */ /* 0x000fe40007ffe0ff */
[----:B------:R-:W-:Y:S02]  /*4cb0*/  FSEL R149, R6, RZ, !P3 ;  /* 0x000000ff06957208 */ /* 0x000fe40005800000 */
[----:B------:R-:W-:Y:S01]  /*4cc0*/  FSEL R147, R129, RZ, !P2 ;  /* 0x000000ff81937208 */ /* 0x000fe20005000000 */
[----:B------:R-:W0:Y:S01]  /*4cd0*/  LDS R6, [R64.X4+0x2c] ;  /* 0x00002c0040067984 */ /* 0x000e220000004800 */
[----:B------:R-:W-:Y:S01]  /*4ce0*/  FSEL R146, R146, 1, !P2 ;  /* 0x3f80000092927808 */ /* 0x000fe20005000000 */
[----:B------:R-:W-:Y:S01]  /*4cf0*/  FMUL.FTZ R144, R10, R48 ;  /* 0x000000300a907220 */ /* 0x000fe20000410000 */
[----:B------:R-:W-:Y:S01]  /*4d00*/  ISETP.GE.U32.AND P2, PT, R11, UR17, PT ;  /* 0x000000110b007c0c */ /* 0x000fe2000bf46070 */
[-C--:B------:R-:W-:Y:S01]  /*4d10*/  FMUL.FTZ R11, R162, R160.reuse ;  /* 0x000000a0a20b7220 */ /* 0x080fe20000410000 */
[----:B------:R-:W-:Y:S01]  /*4d20*/  FSEL R148, R148, 1, !P3 ;  /* 0x3f80000094947808 */ /* 0x000fe20005800000 */
[----:B------:R-:W-:Y:S01]  /*4d30*/  FMUL.FTZ R7, R24, R7 ;  /* 0x0000000718077220 */ /* 0x000fe20000410000 */
[----:B------:R-:W-:Y:S01]  /*4d40*/  ISETP.GE.U32.AND P3, PT, R90, UR17, PT ;  /* 0x000000115a007c0c */ /* 0x000fe2000bf66070 */
[----:B------:R-:W-:Y:S01]  /*4d50*/  FMUL.FTZ R142, R10, R51 ;  /* 0x000000330a8e7220 */ /* 0x000fe20000410000 */
[----:B------:R-:W1:Y:S01]  /*4d60*/  LDS R90, [R63.X4+0x30] ;  /* 0x000030003f5a7984 */ /* 0x000e620000004800 */
[----:B------:R-:W-:Y:S01]  /*4d70*/  FMUL.FTZ R11, R158, R11 ;  /* 0x0000000b9e0b7220 */ /* 0x000fe20000410000 */
[----:B------:R-:W0:Y:S01]  /*4d80*/  MUFU.EX2 R144, R144 ;  /* 0x0000009000907308 */ /* 0x000e220000000800 */
[----:B------:R-:W-:Y:S01]  /*4d90*/  FSEL R145, R7, RZ, !P1 ;  /* 0x000000ff07917208 */ /* 0x000fe20004800000 */
[----:B------:R-:W1:Y:S01]  /*4da0*/  LDS R129, [R62.X4+0x34] ;  /* 0x000034003e817984 */ /* 0x000e620000004800 */
[----:B------:R-:W-:-:S02]  /*4db0*/  FFMA.FTZ R7, R163, R160, R161 ;  /* 0x000000a0a3077223 */ /* 0x000fc400000100a1 */
[----:B------:R-:W-:Y:S02]  /*4dc0*/  FMUL.FTZ R131, R156, R11 ;  /* 0x0000000b9c837220 */ /* 0x000fe40000410000 */
[----:B------:R-:W1:Y:S01]  /*4dd0*/  LDS R11, [R61.X4+0x38] ;  /* 0x000038003d0b7984 */ /* 0x000e620000004800 */
[----:B------:R-:W0:Y:S01]  /*4de0*/  MUFU.EX2 R142, R142 ;  /* 0x0000008e008e7308 */ /* 0x000e220000000800 */
[----:B------:R-:W-:Y:S02]  /*4df0*/  FFMA.FTZ R130, R158, R7, R159 ;  /* 0x000000079e827223 */ /* 0x000fe4000001009f */
[----:B------:R-:W1:Y:S02]  /*4e00*/  LDS R7, [R60.X4+0x3c] ;  /* 0x00003c003c077984 */ /* 0x000e640000004800 */
[----:B------:R-:W-:Y:S02]  /*4e10*/  FFMA.FTZ R130, R156, R130, R157 ;  /* 0x000000829c827223 */ /* 0x000fe4000001009d */
[----:B------:R-:W-:-:S02]  /*4e20*/  FMUL.FTZ R141, R10, R47 ;  /* 0x0000002f0a8d7220 */ /* 0x000fc40000410000 */
[----:B------:R-:W-:Y:S01]  /*4e30*/  FFMA.FTZ R130, R154, R130, R155 ;  /* 0x000000829a827223 */ /* 0x000fe2000001009b */
[----:B0-----:R-:W-:Y:S01]  /*4e40*/  FSEL R144, R144, 1, !P1 ;  /* 0x3f80000090907808 */ /* 0x001fe20004800000 */
[----:B------:R-:W-:Y:S01]  /*4e50*/  FMUL.FTZ R131, R154, R131 ;  /* 0x000000839a837220 */ /* 0x000fe20000410000 */
[----:B------:R-:W-:Y:S01]  /*4e60*/  ISETP.GE.U32.AND P1, PT, R107, UR17, PT ;  /* 0x000000116b007c0c */ /* 0x000fe2000bf26070 */
[----:B------:R-:W-:Y:S02]  /*4e70*/  FMUL.FTZ R128, R15, R128 ;  /* 0x000000800f807220 */ /* 0x000fe40000410000 */
[----:B------:R-:W-:Y:S02]  /*4e80*/  FFMA.FTZ R130, R152, R130, R153 ;  /* 0x0000008298827223 */ /* 0x000fe40000010099 */
[----:B------:R-:W-:Y:S02]  /*4e90*/  FMUL.FTZ R140, R10, R46 ;  /* 0x0000002e0a8c7220 */ /* 0x000fe40000410000 */
[----:B------:R-:W-:Y:S01]  /*4ea0*/  FMUL.FTZ R131, R152, R131 ;  /* 0x0000008398837220 */ /* 0x000fe20000410000 */
[----:B------:R-:W0:Y:S01]  /*4eb0*/  MUFU.EX2 R141, R141 ;  /* 0x0000008d008d7308 */ /* 0x000e220000000800 */
[----:B------:R-:W-:Y:S01]  /*4ec0*/  FSEL R143, R128, RZ, !P1 ;  /* 0x000000ff808f7208 */ /* 0x000fe20004800000 */
[----:B------:R-:W-:Y:S01]  /*4ed0*/  FFMA.FTZ R130, R150, R130, R151 ;  /* 0x0000008296827223 */ /* 0x000fe20000010097 */
[----:B------:R-:W-:Y:S01]  /*4ee0*/  FSEL R142, R142, 1, !P1 ;  /* 0x3f8000008e8e7808 */ /* 0x000fe20004800000 */
[----:B------:R-:W-:-:S02]  /*4ef0*/  FMUL.FTZ R139, R10, R45 ;  /* 0x0000002d0a8b7220 */ /* 0x000fc40000410000 */
[----:B------:R-:W-:Y:S02]  /*4f00*/  FMUL.FTZ R131, R150, R131 ;  /* 0x0000008396837220 */ /* 0x000fe40000410000 */
[----:B------:R-:W0:Y:S01]  /*4f10*/  MUFU.EX2 R140, R140 ;  /* 0x0000008c008c7308 */ /* 0x000e220000000800 */
[----:B------:R-:W-:Y:S02]  /*4f20*/  FFMA.FTZ R130, R142, R130, R143 ;  /* 0x000000828e827223 */ /* 0x000fe4000001008f */
[----:B------:R-:W-:Y:S02]  /*4f30*/  FMUL.FTZ R138, R10, R44 ;  /* 0x0000002c0a8a7220 */ /* 0x000fe40000410000 */
[----:B------:R-:W-:Y:S02]  /*4f40*/  FMUL.FTZ R131, R142, R131 ;  /* 0x000000838e837220 */ /* 0x000fe40000410000 */
[----:B------:R-:W-:Y:S01]  /*4f50*/  FFMA.FTZ R130, R148, R130, R149 ;  /* 0x0000008294827223 */ /* 0x000fe20000010095 */
[----:B------:R-:W1:Y:S01]  /*4f60*/  MUFU.EX2 R139, R139 ;  /* 0x0000008b008b7308 */ /* 0x000e620000000800 */
[----:B------:R-:W-:-:S02]  /*4f70*/  FMUL.FTZ R133, R10, R43 ;  /* 0x0000002b0a857220 */ /* 0x000fc40000410000 */
[----:B------:R-:W-:Y:S02]  /*4f80*/  FMUL.FTZ R131, R148, R131 ;  /* 0x0000008394837220 */ /* 0x000fe40000410000 */
[----:B------:R-:W-:Y:S02]  /*4f90*/  FMUL.FTZ R6, R13, R6 ;  /* 0x000000060d067220 */ /* 0x000fe40000410000 */
[C---:B------:R-:W-:Y:S01]  /*4fa0*/  FFMA.FTZ R130, R146.reuse, R130, R147 ;  /* 0x0000008292827223 */ /* 0x040fe20000010093 */
[----:B------:R-:W1:Y:S01]  /*4fb0*/  MUFU.EX2 R138, R138 ;  /* 0x0000008a008a7308 */ /* 0x000e620000000800 */
[----:B------:R-:W-:Y:S01]  /*4fc0*/  FMUL.FTZ R131, R146, R131 ;  /* 0x0000008392837220 */ /* 0x000fe20000410000 */
[----:B0-----:R-:W-:Y:S01]  /*4fd0*/  FSEL R141, R141, 1, !P4 ;  /* 0x3f8000008d8d7808 */ /* 0x001fe20006000000 */
[----:B-1----:R-:W-:Y:S01]  /*4fe0*/  FMUL.FTZ R90, R25, R90 ;  /* 0x0000005a195a7220 */ /* 0x002fe20000410000 */
[----:B------:R-:W-:Y:S01]  /*4ff0*/  FSEL R137, R6, RZ, !P4 ;  /* 0x000000ff06897208 */ /* 0x000fe20006000000 */
[----:B------:R-:W-:-:S03]  /*5000*/  FFMA.FTZ R130, R144, R130, R145 ;  /* 0x0000008290827223 */ /* 0x000fc60000010091 */
[----:B------:R-:W0:Y:S01]  /*5010*/  MUFU.EX2 R133, R133 ;  /* 0x0000008500857308 */ /* 0x000e220000000800 */
[----:B------:R-:W-:Y:S01]  /*5020*/  FMUL.FTZ R6, R144, R131 ;  /* 0x0000008390067220 */ /* 0x000fe20000410000 */
[----:B------:R-:W-:Y:S01]  /*5030*/  FSEL R140, R140, 1, !P6 ;  /* 0x3f8000008c8c7808 */ /* 0x000fe20007000000 */
[----:B------:R-:W-:Y:S01]  /*5040*/  FMUL.FTZ R129, R12, R129 ;  /* 0x000000810c817220 */ /* 0x000fe20000410000 */
[----:B------:R-:W-:Y:S01]  /*5050*/  FSEL R136, R90, RZ, !P6 ;  /* 0x000000ff5a887208 */ /* 0x000fe20007000000 */
[C---:B------:R-:W-:Y:S02]  /*5060*/  FFMA.FTZ R165, R141.reuse, R130, R137 ;  /* 0x000000828da57223 */ /* 0x040fe40000010089 */
[----:B------:R-:W-:Y:S01]  /*5070*/  FMUL.FTZ R131, R141, R6 ;  /* 0x000000068d837220 */ /* 0x000fe20000410000 */
[----:B------:R-:W-:Y:S01]  /*5080*/  FSEL R139, R139, 1, !P5 ;  /* 0x3f8000008b8b7808 */ /* 0x000fe20006800000 */
[----:B------:R-:W-:Y:S01]  /*5090*/  FMUL.FTZ R11, R26, R11 ;  /* 0x0000000b1a0b7220 */ /* 0x000fe20000410000 */
[----:B------:R-:W-:Y:S01]  /*50a0*/  FSEL R135, R129, RZ, !P5 ;  /* 0x000000ff81877208 */ /* 0x000fe20006800000 */
[----:B------:R-:W-:-:S02]  /*50b0*/  FFMA.FTZ R10, R140, R165, R136 ;  /* 0x000000a58c0a7223 */ /* 0x000fc40000010088 */
[----:B------:R-:W-:Y:S01]  /*50c0*/  FMUL.FTZ R6, R140, R131 ;  /* 0x000000838c067220 */ /* 0x000fe20000410000 */
[----:B------:R-:W-:Y:S01]  /*50d0*/  FSEL R138, R138, 1, !P3 ;  /* 0x3f8000008a8a7808 */ /* 0x000fe20005800000 */
[----:B------:R-:W-:Y:S01]  /*50e0*/  FMUL.FTZ R7, R0, R7 ;  /* 0x0000000700077220 */ /* 0x000fe20000410000 */
[----:B------:R-:W-:Y:S01]  /*50f0*/  FSEL R134, R11, RZ, !P3 ;  /* 0x000000ff0b867208 */ /* 0x000fe20005800000 */
[C---:B------:R-:W-:Y:S02]  /*5100*/  FFMA.FTZ R129, R139.reuse, R10, R135 ;  /* 0x0000000a8b817223 */ /* 0x040fe40000010087 */
[----:B------:R-:W-:Y:S01]  /*5110*/  FMUL.FTZ R11, R139, R6 ;  /* 0x000000068b0b7220 */ /* 0x000fe20000410000 */
[----:B0-----:R-:W-:Y:S01]  /*5120*/  FSEL R133, R133, 1, !P2 ;  /* 0x3f80000085857808 */ /* 0x001fe20005000000 */
[C---:B------:R-:W-:Y:S01]  /*5130*/  FFMA.FTZ R129, R138.reuse, R129, R134 ;  /* 0x000000818a817223 */ /* 0x040fe20000010086 */
[----:B------:R-:W-:Y:S01]  /*5140*/  FSEL R132, R7, RZ, !P2 ;  /* 0x000000ff07847208 */ /* 0x000fe20005000000 */
[----:B------:R-:W-:-:S04]  /*5150*/  FMUL.FTZ R10, R138, R11 ;  /* 0x0000000b8a0a7220 */ /* 0x000fc80000410000 */
        /* <DEDUP_REMOVED lines=21> */
[----:B------:R-:W-:-:S04]  /*52b0*/  LEA.HI.SX32 R90, R90, R90, 0x1b ;  /* 0x0000005a5a5a7211 */ /* 0x000fc800078fdaff */
[----:B------:R-:W-:-:S03]  /*52c0*/  SHF.L.U32 R90, R90, 0x2, RZ ;  /* 0x000000025a5a7819 */ /* 0x000fc600000006ff */
[C---:B0-----:R-:W-:Y:S02]  /*52d0*/  @P1 FFMA.FTZ R11, R10.reuse, R6, R11 ;  /* 0x000000060a0b1223 */ /* 0x041fe4000001000b */
[----:B-1----:R-:W-:-:S03]  /*52e0*/  @P1 FMUL.FTZ R10, R10, R7 ;  /* 0x000000070a0a1220 */ /* 0x002fc60000410000 */
[----:B------:R-:W0:Y:S04]  /*52f0*/  SHFL.UP PT, R6, R11, 0x10, RZ ;  /* 0x060000000b067989 */ /* 0x000e2800000e00ff */
[----:B------:R-:W1:Y:S01]  /*5300*/  SHFL.UP PT, R7, R10, 0x10, RZ ;  /* 0x060000000a077989 */ /* 0x000e6200000e00ff */
[----:B------:R-:W-:-:S03]  /*5310*/  ISETP.NE.AND P2, PT, R114, 0x1f, PT ;  /* 0x0000001f7200780c */ /* 0x000fc60003f45270 */
[----:B--2---:R2:W-:Y:S01]  /*5320*/  STS [R90+0x1080], R5 ;  /* 0x001080055a007388 */ /* 0x0045e20000000800 */
[----:B------:R-:W-:-:S03]  /*5330*/  ISETP.GE.AND P1, PT, R114, 0x10, PT ;  /* 0x000000107200780c */ /* 0x000fc60003f26270 */
[----:B---3--:R-:W-:Y:S04]  /*5340*/  STS [R89.X4+0x1100], R124 ;  /* 0x0011007c59007388 */ /* 0x008fe80000004800 */
[----:B----4-:R3:W-:Y:S04]  /*5350*/  STS [R88.X4+0x1180], R9 ;  /* 0x0011800958007388 */ /* 0x0107e80000004800 */
[----:B-----5:R-:W-:Y:S04]  /*5360*/  STS [R87.X4+0x1200], R122 ;  /* 0x0012007a57007388 */ /* 0x020fe80000004800 */
[----:B------:R-:W-:Y:S04]  /*5370*/  STS [R86.X4+0x1280], R127 ;  /* 0x0012807f56007388 */ /* 0x000fe80000004800 */
[----:B------:R-:W-:Y:S04]  /*5380*/  STS [R85.X4+0x1300], R120 ;  /* 0x0013007855007388 */ /* 0x000fe80000004800 */
[----:B------:R-:W-:Y:S04]  /*5390*/  STS [R84.X4+0x1380], R125 ;  /* 0x0013807d54007388 */ /* 0x000fe80000004800 */
[----:B------:R-:W-:Y:S01]  /*53a0*/  STS [R83.X4+0x1400], R118 ;  /* 0x0014007653007388 */ /* 0x000fe20000004800 */
[----:B------:R-:W-:-:S03]  /*53b0*/  USHF.L.U32 UR21, UR7, 0x3, URZ ;  /* 0x0000000307157899 */ /* 0x000fc6000800063f */
[----:B------:R-:W-:Y:S01]  /*53c0*/  STS [R82.X4+0x1480], R119 ;  /* 0x0014807752007388 */ /* 0x000fe20000004800 */
[----:B--2---:R-:W-:-:S03]  /*53d0*/  @!P2 SHF.R.U32.HI R5, RZ, 0x2, R115 ;  /* 0x00000002ff05a819 */ /* 0x004fc60000011673 */
[----:B------:R2:W-:Y:S01]  /*53e0*/  STS [R81.X4+0x1500], R8 ;  /* 0x0015000851007388 */ /* 0x0005e20000004800 */
[----:B---3--:R-:W-:-:S03]  /*53f0*/  IMAD.MOV.U32 R9, RZ, RZ, RZ ;  /* 0x000000ffff097224 */ /* 0x008fc600078e00ff */
[----:B------:R-:W-:Y:S01]  /*5400*/  STS [R80.X4+0x1580], R117 ;  /* 0x0015807550007388 */ /* 0x000fe20000004800 */
[C---:B0-----:R-:W-:Y:S01]  /*5410*/  @P1 FFMA.FTZ R11, R10.reuse, R6, R11 ;  /* 0x000000060a0b1223 */ /* 0x041fe2000001000b */
[----:B--2---:R-:W-:Y:S02]  /*5420*/  HFMA2.MMA R8, -RZ, RZ, 1.875, 0 ;  /* 0x3f800000ff087435 */ /* 0x004fe400000001ff */
[----:B------:R-:W-:Y:S01]  /*5430*/  STS [R79.X4+0x1600], R116 ;  /* 0x001600744f007388 */ /* 0x000fe20000004800 */
[----:B-1----:R-:W-:Y:S01]  /*5440*/  @P1 FMUL.FTZ R10, R10, R7 ;  /* 0x000000070a0a1220 */ /* 0x002fe20000410000 */
[----:B------:R-:W-:Y:S02]  /*5450*/  @!P2 LOP3.LUT R6, R5, 0x3ffffff8, RZ, 0xc0, !PT ;  /* 0x3ffffff80506a812 */ /* 0x000fe400078ec0ff */
[----:B------:R-:W-:Y:S04]  /*5460*/  STS [R78.X4+0x1680], R121 ;  /* 0x001680794e007388 */ /* 0x000fe80000004800 */
[----:B------:R0:W-:Y:S04]  /*5470*/  STS [R77.X4+0x1700], R4 ;  /* 0x001700044d007388 */ /* 0x0001e80000004800 */
        /* <DEDUP_REMOVED lines=9> */
[----:B------:R-:W1:Y:S04]  /*5510*/  @!P0 LDS.64 R8, [UR21+0x2120] ;  /* 0x00212015ff088984 */ /* 0x000e680008000a00 */
        /* <DEDUP_REMOVED lines=11> */
[----:B0-----:R-:W-:-:S03]  /*55d0*/  SHF.R.U32.HI R4, RZ, 0x5, R115 ;  /* 0x00000005ff047819 */ /* 0x001fc60000011673 */
[----:B------:R-:W-:Y:S01]  /*55e0*/  BAR.SYNC.DEFER_BLOCKING 0x0 ;  /* 0x0000000000007b1d */ /* 0x000fe20000010000 */
[----:B------:R-:W-:-:S05]  /*55f0*/  ISETP.NE.AND P1, PT, R4, RZ, PT ;  /* 0x000000ff0400720c */ /* 0x000fca0003f25270 */
[----:B------:R1:W-:Y:S04]  /*5600*/  SHFL.UP PT, R164, R11, 0x1, RZ ;  /* 0x042000000ba47989 */ /* 0x0003e800000e00ff */
[----:B------:R-:W0:Y:S04]  /*5610*/  LDS.128 R4, [0x2100] ;  /* 0x00210000ff047984 */ /* 0x000e280000000c00 */
[----:B------:R2:W3:Y:S01]  /*5620*/  SHFL.UP PT, R165, R10, 0x1, RZ ;  /* 0x042000000aa57989 */ /* 0x0004e200000e00ff */
[----:B------:R-:W-:Y:S01]  /*5630*/  ISETP.NE.AND P2, PT, R114, RZ, P1 ;  /* 0x000000ff7200720c */ /* 0x000fe20000f45270 */
[----:B------:R-:W-:Y:S01]  /*5640*/  BSSY B0, `(.L_x_3696) ;  /* 0x0000012000007945 */ /* 0x000fe20003800000 */
[----:B-1----:R-:W-:-:S02]  /*5650*/  @P1 MOV R11, R9 ;  /* 0x00000009000b1202 */ /* 0x002fc40000000f00 */
[----:B--2---:R-:W-:Y:S01]  /*5660*/  @P1 MOV R10, R8 ;  /* 0x00000008000a1202 */ /* 0x004fe20000000f00 */
[----:B0-----:R-:W-:-:S08]  /*5670*/  FFMA.FTZ R7, R5, R6, R7 ;  /* 0x0000000605077223 */ /* 0x001fd00000010007 */
        /* <DEDUP_REMOVED lines=12> */
[----:B------:R-:W-:Y:S01]  /*5740*/  @!P1 IMAD.MOV.U32 R165, RZ, RZ, R8 ;  /* 0x000000ffffa59224 */ /* 0x000fe200078e0008 */
[----:B------:R-:W-:Y:S02]  /*5750*/  @!P1 MOV R164, R9 ;  /* 0x0000000900a49202 */ /* 0x000fe40000000f00 */
.L_x_3697:
[----:B------:R-:W-:Y:S05]  /*5760*/  BSYNC B0 ;  /* 0x0000000000007941 */ /* 0x000fea0003800000 */
.L_x_3696:
        /* <DEDUP_REMOVED lines=35> */
.L_x_3699:
[----:B------:R-:W-:Y:S05]  /*59a0*/  BSYNC B0 ;  /* 0x0000000000007941 */ /* 0x000fea0003800000 */
.L_x_3698:
        /* <DEDUP_REMOVED lines=22> */
.L_x_3695:
[----:B------:R-:W-:Y:S01]  /*5b10*/  BAR.SYNC.DEFER_BLOCKING 0x0 ;  /* 0x0000000000007b1d */ /* 0x000fe20000010000 */
[----:B------:R-:W-:Y:S01]  /*5b20*/  ISETP.NE.AND P0, PT, R115, RZ, PT ;  /* 0x000000ff7300720c */ /* 0x000fe20003f05270 */
[----:B------:R-:W-:Y:S01]  /*5b30*/  USHF.L.U32 UR18, UR6, 0xa, URZ ;  /* 0x0000000a06127899 */ /* 0x000fe2000800063f */
[----:B------:R-:W-:-:S03]  /*5b40*/  MOV R0, UR17 ;  /* 0x0000001100007c02 */ /* 0x000fc60008000f00 */
[----:B------:R-:W-:Y:S01]  /*5b50*/  ULDC.64 UR28, c[0x0][0x200] ;  /* 0x00008000001c7ab9 */ /* 0x000fe20000000a00 */
[----:B------:R-:W-:Y:S01]  /*5b60*/  BSSY B0, `(.L_x_3701) ;  /* 0x000003a000007945 */ /* 0x000fe20003800000 */
[----:B------:R-:W-:Y:S01]  /*5b70*/  UIMAD UR19, UR27, UR28, URZ ;  /* 0x0000001c1b1372a4 */ /* 0x000fe2000f8e023f */
[----:B-1----:R-:W-:Y:S01]  /*5b80*/  IADD3 R4, P2, R2, UR18, RZ ;  /* 0x0000001202047c10 */ /* 0x002fe2000ff5e0ff */
        /* <DEDUP_REMOVED lines=45> */
[----:B0-----:R-:W-:Y:S01]  /*5e60*/  IMAD.U32 R9, RZ, RZ, UR24 ;  /* 0x00000018ff097e24 */ /* 0x001fe2000f8e00ff */
        /* <DEDUP_REMOVED lines=9> */
.L_x_3702:
[----:B------:R-:W-:Y:S05]  /*5f00*/  BSYNC B0 ;  /* 0x0000000000007941 */ /* 0x000fea0003800000 */
.L_x_3701:
        /* <DEDUP_REMOVED lines=9> */
[----:B------:R-:W-:Y:S01]  /*5fa0*/  ISETP.GE.AND P1, PT, R106, R91, PT ;  /* 0x0000005b6a00720c */ /* 0x000fe20003f26270 */
[----:B------:R-:W-:Y:S01]  /*5fb0*/  UIADD3 UR19, UP0, UR18, UR20, URZ ;  /* 0x0000001412137290 */ /* 0x000fe2000ff1e03f */
[----:B------:R-:W-:Y:S01]  /*5fc0*/  IMAD.WIDE R6, R2, R7, c[0x0][0x258] ;  /* 0x0000960002067625 */ /* 0x000fe200078e0207 */
[----:B------:R-:W-:-:S02]  /*5fd0*/  ISETP.GE.AND P6, PT, R101, R91, PT ;  /* 0x0000005b6500720c */ /* 0x000fc40003fc6270 */
[----:B------:R-:W-:Y:S01]  /*5fe0*/  UIADD3.X UR20, UR7, UR28, UR21, UP0, !UPT ;  /* 0x0000001c07147290 */ /* 0x000fe200087fe415 */
[----:B0-----:R-:W-:Y:S02]  /*5ff0*/  MOV R11, UR26 ;  /* 0x0000001a000b7c02 */ /* 0x001fe40008000f00 */
[----:B------:R-:W-:Y:S01]  /*6000*/  MOV R9, UR19 ;  /* 0x0000001300097c02 */ /* 0x000fe20008000f00 */
[----:B------:R-:W-:Y:S01]  /*6010*/  ULDC.64 UR28, c[0x0][0x1f8] ;  /* 0x00007e00001c7ab9 */ /* 0x000fe20000000a00 */
[----:B------:R-:W-:Y:S01]  /*6020*/  MOV R8, UR18 ;  /* 0x0000001200087c02 */ /* 0x000fe20008000f00 */
[----:B------:R-:W-:Y:S01]  /*6030*/  IMAD.U32 R0, RZ, RZ, UR20 ;  /* 0x00000014ff007e24 */ /* 0x000fe2000f8e00ff */
[C---:B------:R-:W-:Y:S01]  /*6040*/  LEA R6, P5, R9.reuse, R6, 0x2 ;  /* 0x0000000609067211 */ /* 0x040fe200078a10ff */
[----:B------:R-:W-:Y:S01]  /*6050*/  ULDC.64 UR20, c[0x0][0x1f0] ;  /* 0x00007c0000147ab9 */ /* 0x000fe20000000a00 */
[----:B------:R-:W-:Y:S01]  /*6060*/  LOP3.LUT R106, R2, 0x20, RZ, 0xfc, !PT ;  /* 0x00000020026a7812 */ /* 0x000fe200078efcff */
[----:B------:R-:W-:Y:S01]  /*6070*/  UIMAD UR19, UR27, UR20, URZ ;  /* 0x000000141b1372a4 */ /* 0x000fe2000f8e023f */
[----:B------:R-:W-:Y:S01]  /*6080*/  LEA.HI.X R7, R9, R7, R0, 0x2, P5 ;  /* 0x0000000709077211 */ /* 0x000fe200028f1400 */
[----:B------:R-:W-:Y:S01]  /*6090*/  IMAD.U32 R9, RZ, RZ, UR7 ;  /* 0x00000007ff097e24 */ /* 0x000fe2000f8e00ff */
[-C--:B------:R-:W-:Y:S01]  /*60a0*/  ISETP.GE.AND P5, PT, R98, R91.reuse, PT ;  /* 0x0000005b6200720c */ /* 0x080fe20003fa6270 */
[----:B------:R-:W-:Y:S01]  /*60b0*/  UIMAD UR19, UR26, UR21, UR19 ;  /* 0x000000151a1372a4 */ /* 0x000fe2000f8e0213 */
[----:B------:R-:W-:Y:S01]  /*60c0*/  SHF.L.U32 R0, R106, 0x2, RZ ;  /* 0x000000026a007819 */ /* 0x000fe200000006ff */
[----:B------:R-:W-:Y:S01]  /*60d0*/  @!P2 STG.E [R6.64+0x100], R15 ;  /* 0x0001000f0600a986 */ /* 0x000fe2000c101916 */
[-C--:B------:R-:W-:Y:S01]  /*60e0*/  ISETP.GE.AND P2, PT, R102, R91.reuse, PT ;  /* 0x0000005b6600720c */ /* 0x080fe20003f46270 */
[----:B------:R-:W-:Y:S01]  /*60f0*/  UIMAD.WIDE.U32 UR20, UR26, UR20, URZ ;  /* 0x000000141a1472a5 */ /* 0x000fe2000f8e003f */
[----:B------:R-:W-:Y:S01]  /*6100*/  SHF.L.U64.HI R10, R106, 0x2, R3 ;  /* 0x000000026a0a7819 */ /* 0x000fe20000010203 */
[----:B------:R-:W-:Y:S01]  /*6110*/  @!P3 STG.E [R6.64+0x180], R17 ;  /* 0x000180110600b986 */ /* 0x000fe2000c101916 */
[----:B------:R-:W-:Y:S01]  /*6120*/  ISETP.GE.AND P3, PT, R100, R91, PT ;  /* 0x0000005b6400720c */ /* 0x000fe20003f66270 */
[----:B------:R-:W-:-:S02]  /*6130*/  UIADD3 UR21, UR21, UR19, URZ ;  /* 0x0000001315157290 */ /* 0x000fc4000fffe03f */
[----:B------:R-:W-:Y:S01]  /*6140*/  @!P4 STG.E [R6.64+0x200], R19 ;  /* 0x000200130600c986 */ /* 0x000fe2000c101916 */
[----:B------:R-:W-:Y:S01]  /*6150*/  ISETP.GE.AND P4, PT, R99, R91, PT ;  /* 0x0000005b6300720c */ /* 0x000fe20003f86270 */
[----:B------:R-:W-:Y:S02]  /*6160*/  UIMAD.WIDE.U32 UR20, UR24, UR28, UR20 ;  /* 0x0000001c181472a5 */ /* 0x000fe4000f8e0014 */
        /* <DEDUP_REMOVED lines=24> */
[----:B------:R-:W-:Y:S02]  /*62f0*/  IMAD.U32 R14, RZ, RZ, UR28 ;  /* 0x0000001cff0e7e24 */ /* 0x000fe4000f8e00ff */
[----:B------:R-:W-:Y:S03]  /*6300*/  @!P5 STG.E [R6.64+0x600], R51 ;  /* 0x000600330600d986 */ /* 0x000fe6000c101916 */
[----:B0-----:R-:W-:Y:S01]  /*6310*/  MOV R13, UR20 ;  /* 0x00000014000d7c02 */ /* 0x001fe20008000f00 */
[----:B------:R-:W-:Y:S01]  /*6320*/  @!P3 STG.E [R6.64+0x700], R55 ;  /* 0x000700370600b986 */ /* 0x000fe2000c101916 */
[----:B------:R-:W-:Y:S01]  /*6330*/  IADD3 R11, P3, R0, c[0x0][0x268], RZ ;  /* 0x00009a00000b7a10 */ /* 0x000fe20007f7e0ff */
[----:B------:R-:W-:-:S02]  /*6340*/  CS2R R16, SRZ ;  /* 0x0000000000107805 */ /* 0x000fc4000001ff00 */
[----:B------:R0:W-:Y:S01]  /*6350*/  @!P2 STG.E [R6.64+0x780], R57 ;  /* 0x000780390600a986 */ /* 0x0001e2000c101916 */
[----:B------:R-:W-:Y:S01]  /*6360*/  @!P1 IADD3 R12, P2, R2, R8, RZ ;  /* 0x00000008020c9210 */ /* 0x000fe20007f5e0ff */
[----:B------:R-:W-:Y:S01]  /*6370*/  CS2R R18, SRZ ;  /* 0x0000000000127805 */ /* 0x000fe2000001ff00 */
[----:B------:R-:W-:Y:S01]  /*6380*/  ISETP.GE.AND P6, PT, R104, UR17, PT ;  /* 0x0000001168007c0c */ /* 0x000fe2000bfc6270 */
[----:B-1----:R-:W-:Y:S01]  /*6390*/  CS2R R20, SRZ ;  /* 0x0000000000147805 */ /* 0x002fe2000001ff00 */
[----:B------:R-:W-:Y:S01]  /*63a0*/  @!P1 IADD3.X R9, R3, UR19, R9, P2, !PT ;  /* 0x0000001303099c10 */ /* 0x000fe200097fe409 */
[----:B--2---:R-:W-:Y:S01]  /*63b0*/  CS2R R22, SRZ ;  /* 0x0000000000167805 */ /* 0x004fe2000001ff00 */
[----:B------:R-:W-:Y:S01]  /*63c0*/  BAR.SYNC.DEFER_BLOCKING 0x0 ;  /* 0x0000000000007b1d */ /* 0x000fe20000010000 */
[----:B------:R-:W-:Y:S02]  /*63d0*/  @!P1 LEA R8, P2, R12, c[0x0][0x268], 0x2 ;  /* 0x00009a000c089a11 */ /* 0x000fe400078410ff */
[----:B0-----:R-:W-:Y:S01]  /*63e0*/  IADD3.X R7, R10, c[0x0][0x26c], RZ, P3, !PT ;  /* 0x00009b000a077a10 */ /* 0x001fe20001ffe4ff */
[----:B------:R-:W-:Y:S01]  /*63f0*/  IMAD.MOV.U32 R24, RZ, RZ, RZ ;  /* 0x000000ffff187224 */ /* 0x000fe200078e00ff */
[----:B------:R-:W-:Y:S01]  /*6400*/  LEA R6, P4, R14, R11, 0x2 ;  /* 0x0000000b0e067211 */ /* 0x000fe200078810ff */
[----:B------:R-:W-:Y:S01]  /*6410*/  ULDC.64 UR28, c[0x0][0x210] ;  /* 0x00008400001c7ab9 */ /* 0x000fe20000000a00 */
[----:B------:R-:W-:-:S02]  /*6420*/  ISETP.GE.AND P3, PT, R106, UR17, PT ;  /* 0x000000116a007c0c */ /* 0x000fc4000bf66270 */
[----:B------:R-:W-:Y:S02]  /*6430*/  @!P1 LEA.HI.X R9, R12, c[0x0][0x26c], R9, 0x2, P2 ;  /* 0x00009b000c099a11 */ /* 0x000fe400010f1409 */
[----:B------:R-:W-:Y:S02]  /*6440*/  LEA.HI.X R7, R14, R7, R13, 0x2, P4 ;  /* 0x000000070e077211 */ /* 0x000fe400020f140d */
[----:B------:R-:W-:Y:S02]  /*6450*/  ISETP.GE.AND P2, PT, R105, UR17, PT ;  /* 0x0000001169007c0c */ /* 0x000fe4000bf46270 */
[----:B------:R-:W-:Y:S02]  /*6460*/  MOV R11, RZ ;  /* 0x000000ff000b7202 */ /* 0x000fe40000000f00 */
[----:B------:R-:W-:Y:S02]  /*6470*/  ISETP.GE.AND P4, PT, R103, UR17, PT ;  /* 0x0000001167007c0c */ /* 0x000fe4000bf86270 */
[----:B------:R-:W-:Y:S01]  /*6480*/  ISETP.GE.AND P5, PT, R102, UR17, PT ;  /* 0x0000001166007c0c */ /* 0x000fe2000bfa6270 */
[----:B------:R-:W-:Y:S01]  /*6490*/  CS2R R12, SRZ ;  /* 0x00000000000c7805 */ /* 0x000fe2000001ff00 */
[----:B------:R0:W2:Y:S01]  /*64a0*/  @!P1 LDG.E R11, [R8.64] ;  /* 0x00000016080b9981 */ /* 0x0000a2000c1e1900 */
[----:B------:R-:W-:-:S04]  /*64b0*/  ISETP.GE.AND P1, PT, R100, UR17, PT ;  /* 0x0000001164007c0c */ /* 0x000fc8000bf26270 */
        /* <DEDUP_REMOVED lines=134> */
[----:B------:R-:W-:Y:S03]  /*6d20*/  STS [R73.X4+0x8], R40 ;  /* 0x0000082849007388 */ /* 0x000fe60000004800 */
[----:B------:R-:W-:Y:S01]  /*6d30*/  FMUL.FTZ R36, R17, R36 ;  /* 0x0000002411247220 */ /* 0x000fe20000410000 */
[----:B------:R-:W-:Y:S02]  /*6d40*/  STS [R72.X4+0xc], R39 ;  /* 0x00000c2748007388 */ /* 0x000fe40000004800 */
[----:B------:R-:W0:Y:S01]  /*6d50*/  MUFU.RCP R48, R48 ;  /* 0x0000003000307308 */ /* 0x000e220000001000 */
[----:B--2---:R-:W-:Y:S01]  /*6d60*/  FMUL.FTZ R16, R15, R46 ;  /* 0x0000002e0f107220 */ /* 0x004fe20000410000 */
[----:B------:R-:W-:Y:S03]  /*6d70*/  STS [R71.X4+0x10], R38 ;  /* 0x0000102647007388 */ /* 0x000fe60000004800 */
[----:B------:R-:W-:Y:S01]  /*6d80*/  FMUL.FTZ R35, R16, R35 ;  /* 0x0000002310237220 */ /* 0x000fe20000410000 */
[----:B------:R-:W-:Y:S02]  /*6d90*/  STS [R70.X4+0x14], R37 ;  /* 0x0000142546007388 */ /* 0x000fe40000004800 */
[----:B------:R-:W2:Y:S01]  /*6da0*/  MUFU.RCP R49, R49 ;  /* 0x0000003100317308 */ /* 0x000ea20000001000 */
[----:B-1----:R-:W-:Y:S01]  /*6db0*/  FMUL.FTZ R15, R14, R47 ;  /* 0x0000002f0e0f7220 */ /* 0x002fe20000410000 */
[----:B------:R-:W-:Y:S03]  /*6dc0*/  STS [R69.X4+0x18], R36 ;  /* 0x0000182445007388 */ /* 0x000fe60000004800 */
[----:B------:R-:W-:Y:S01]  /*6dd0*/  FMUL.FTZ R34, R15, R34 ;  /* 0x000000220f227220 */ /* 0x000fe20000410000 */
[----:B------:R-:W-:Y:S02]  /*6de0*/  STS [R68.X4+0x1c], R35 ;  /* 0x00001c2344007388 */ /* 0x000fe40000004800 */
        /* <DEDUP_REMOVED lines=19> */
[----:B------:R-:W-:Y:S02]  /*6f20*/  FMUL.FTZ R29, R8, R29 ;  /* 0x0000001d081d7220 */ /* 0x000fe40000410000 */
[----:B-1----:R-:W-:-:S03]  /*6f30*/  FMUL.FTZ R7, R7, R20 ;  /* 0x0000001407077220 */ /* 0x002fc60000410000 */
[----:B------:R-:W-:Y:S01]  /*6f40*/  STS [R62.X4+0x34], R29 ;  /* 0x0000341d3e007388 */ /* 0x000fe20000004800 */
[----:B------:R-:W-:Y:S02]  /*6f50*/  FMUL.FTZ R28, R7, R28 ;  /* 0x0000001c071c7220 */ /* 0x000fe40000410000 */
[----:B0-----:R-:W-:-:S03]  /*6f60*/  FMUL.FTZ R6, R6, R19 ;  /* 0x0000001306067220 */ /* 0x001fc60000410000 */
[----:B------:R-:W-:Y:S01]  /*6f70*/  STS [R61.X4+0x38], R28 ;  /* 0x0000381c3d007388 */ /* 0x000fe20000004800 */
[----:B------:R-:W-:Y:S01]  /*6f80*/  FMUL.FTZ R27, R6, R27 ;  /* 0x0000001b061b7220 */ /* 0x000fe20000410000 */
[----:B------:R-:W-:Y:S01]  /*6f90*/  MOV R6, UR17 ;  /* 0x0000001100067c02 */ /* 0x000fe20008000f00 */
[----:B------:R-:W-:-:S03]  /*6fa0*/  UIMAD UR17, UR27, UR28, URZ ;  /* 0x0000001c1b1172a4 */ /* 0x000fc6000f8e023f */
[----:B------:R-:W-:Y:S01]  /*6fb0*/  STS [R60.X4+0x3c], R27 ;  /* 0x00003c1b3c007388 */ /* 0x000fe20000004800 */
[----:B------:R-:W-:-:S06]  /*6fc0*/  NOP ;  /* 0x0000000000007918 */ /* 0x000fcc0000000000 */
[----:B------:R-:W-:Y:S01]  /*6fd0*/  LDS R9, [R90] ;  /* 0x000000005a097984 */ /* 0x000fe20000000800 */
[----:B------:R-:W-:-:S03]  /*6fe0*/  UIMAD UR19, UR26, UR29, UR17 ;  /* 0x0000001d1a1372a4 */ /* 0x000fc6000f8e0211 */
[----:B------:R-:W-:Y:S01]  /*6ff0*/  LDS R89, [R89.X4+0x80] ;  /* 0x0000800059597984 */ /* 0x000fe20000004800 */
[----:B------:R-:W-:-:S03]  /*7000*/  UIADD3 UR17, UR21, UR19, URZ ;  /* 0x0000001315117290 */ /* 0x000fc6000fffe03f */
        /* <DEDUP_REMOVED lines=31> */
.L_x_3704:
[----:B------:R-:W-:Y:S05]  /*7200*/  BSYNC B0 ;  /* 0x0000000000007941 */ /* 0x000fea0003800000 */
.L_x_3703:
        /* <DEDUP_REMOVED lines=57> */
.L_x_3705:
[----:B------:R-:W-:Y:S05]  /*75a0*/  EXIT ;  /* 0x000000000000794d */ /* 0x000fea0003800000 */
.L_x_3707:
        /* <DEDUP_REMOVED lines=13> */
.L_x_5423:


//--------------------- .text._Z25selective_scan_fwd_kernelI32Selective_Scan_fwd_kernel_traitsILi64ELi16ELi1ELb1ELb0ELb0ELb0EffEEv13SSMParamsBase --------------------------
	.section	.text._Z25selective_scan_fwd_kernelI32Selective_Scan_fwd_kernel_traitsILi64ELi16ELi1ELb1ELb0ELb0ELb0EffEEv13SSMParamsBase,"ax",@progbits
	.sectioninfo	@"SHI_REGISTERS=110"
	.align	128
        .global         _Z25selective_scan_fwd_kernelI32Selective_Scan_fwd_kernel_traitsILi64ELi16ELi1ELb1ELb0ELb0ELb0EffEEv13SSMParamsBase
        .type           _Z25selective_scan_fwd_kernelI32Selective_Scan_fwd_kernel_traitsILi64ELi16ELi1ELb1ELb0ELb0ELb0EffEEv13SSMParamsBase,@function
        .size           _Z25selective_scan_fwd_kernelI32Selective_Scan_fwd_kernel_traitsILi64ELi16ELi1ELb1ELb0ELb0ELb0EffEEv13SSMParamsBase,(.L_x_5424 - _Z25selective_scan_fwd_kernelI32Selective_Scan_fwd_kernel_traitsILi64ELi16ELi1ELb1ELb0ELb0ELb0EffEEv13SSMParamsBase)
        .other          _Z25selective_scan_fwd_kernelI32Selective_Scan_fwd_kernel_traitsILi64ELi16ELi1ELb1ELb0ELb0ELb0EffEEv13SSMParamsBase,@"STO_CUDA_ENTRY STV_DEFAULT"
_Z25selective_scan_fwd_kernelI32Selective_Scan_fwd_kernel_traitsILi64ELi16ELi1ELb1ELb0ELb0ELb0EffEEv13SSMParamsBase:
.text._Z25selective_scan_fwd_kernelI32Selective_Scan_fwd_kernel_traitsILi64ELi16ELi1ELb1ELb0ELb0ELb0EffEEv13SSMParamsBase:
        /* <DEDUP_REMOVED lines=42> */
[----:B------:R-:W-:Y:S01]  /*02a0*/  IMAD.WIDE.U32 R38, R56, c[0x0][0x180], RZ ;  /* 0x0000600038267a25 */ /* 0x000fe200078e00ff */
[----:B------:R-:W-:Y:S02]  /*02b0*/  LEA R42, P0, R2, c[0x0][0x240], 0x2 ;  /* 0x00009000022a7a11 */ /* 0x000fe400078010ff */
[----:B------:R-:W-:Y:S01]  /*02c0*/  LEA.HI.X R41, R4, c[0x0][0x24c], R41, 0x2, P1 ;  /* 0x0000930004297a11 */ /* 0x000fe200008f1429 */
[----:B------:R-:W-:Y:S01]  /*02d0*/  IMAD R5, R56, c[0x0][0x184], R5 ;  /* 0x0000610038057a24 */ /* 0x000fe200078e0205 */
[----:B------:R-:W-:Y:S01]  /*02e0*/  LEA.HI.X R43, R2, c[0x0][0x244], R43, 0x2, P0 ;  /* 0x00009100022b7a11 */ /* 0x000fe200000f142b */
[----:B------:R-:W-:-:S02]  /*02f0*/  IMAD R0, R52, c[0x0][0x164], R56 ;  /* 0x0000590034007a24 */ /* 0x000fc400078e0238 */
[----:B------:R-:W-:Y:S01]  /*0300*/  IMAD R7, R55, c[0x0][0x198], RZ ;  /* 0x0000660037077a24 */ /* 0x000fe200078e02ff */
[----:B------:R-:W-:Y:S01]  /*0310*/  IADD3 R49, R39, R5, RZ ;  /* 0x0000000527317210 */ /* 0x000fe20007ffe0ff */
[----:B------:R-:W-:Y:S02]  /*0320*/  IMAD R9, R55, c[0x0][0x1b8], RZ ;  /* 0x00006e0037097a24 */ /* 0x000fe400078e02ff */
[----:B------:R-:W-:Y:S01]  /*0330*/  IMAD.WIDE.U32 R36, R56, c[0x0][0x198], RZ ;  /* 0x0000660038247a25 */ /* 0x000fe200078e00ff */
[C---:B0-----:R-:W-:Y:S02]  /*0340*/  SHF.L.U32 R4, R50.reuse, 0x2, RZ ;  /* 0x0000000232047819 */ /* 0x041fe400000006ff */
[----:B------:R-:W-:Y:S01]  /*0350*/  LOP3.LUT R73, R50, 0x1f, RZ, 0xc0, !PT ;  /* 0x0000001f32497812 */ /* 0x000fe200078ec0ff */
[----:B------:R-:W-:Y:S01]  /*0360*/  IMAD.WIDE.U32 R2, R56, c[0x0][0x1b8], RZ ;  /* 0x00006e0038027a25 */ /* 0x000fe200078e00ff */
[----:B------:R-:W-:-:S03]  /*0370*/  LOP3.LUT R5, R4, 0xffffff80, RZ, 0xc0, !PT ;  /* 0xffffff8004057812 */ /* 0x000fc600078ec0ff */
[----:B------:R-:W-:Y:S01]  /*0380*/  IMAD R0, R0, c[0x0][0x174], RZ ;  /* 0x00005d0000007a24 */ /* 0x000fe200078e02ff */
[----:B-1----:R-:W-:Y:S01]  /*0390*/  IADD3 R75, R5, R48, RZ ;  /* 0x00000030054b7210 */ /* 0x002fe20007ffe0ff */
[C---:B------:R-:W-:Y:S02]  /*03a0*/  IMAD R7, R56.reuse, c[0x0][0x19c], R7 ;  /* 0x0000670038077a24 */ /* 0x040fe400078e0207 */
[----:B------:R-:W-:Y:S02]  /*03b0*/  IMAD R9, R56, c[0x0][0x1bc], R9 ;  /* 0x00006f0038097a24 */ /* 0x000fe400078e0209 */
[----:B------:R-:W-:Y:S01]  /*03c0*/  IMAD R44, R0, c[0x0][0x16c], RZ ;  /* 0x00005b00002c7a24 */ /* 0x000fe200078e02ff */
[----:B------:R-:W-:Y:S02]  /*03d0*/  IADD3 R47, R37, R7, RZ ;  /* 0x00000007252f7210 */ /* 0x000fe40007ffe0ff */
[----:B------:R-:W-:Y:S02]  /*03e0*/  IADD3 R45, R3, R9, RZ ;  /* 0x00000009032d7210 */ /* 0x000fe40007ffe0ff */
[----:B------:R-:W-:-:S04]  /*03f0*/  LOP3.LUT R0, R5, 0x1f, R50, 0xf8, !PT ;  /* 0x0000001f05007812 */ /* 0x000fc800078ef832 */
.L_x_3747:
        /* <DEDUP_REMOVED lines=82> */
.L_x_3709:
[----:B--234-:R-:W-:Y:S05]  /*0920*/  BSYNC B0 ;  /* 0x0000000000007941 */ /* 0x01cfea0003800000 */
.L_x_3708:
        /* <DEDUP_REMOVED lines=35> */
.L_x_3711:
[----:B------:R-:W-:Y:S05]  /*0b60*/  BSYNC B0 ;  /* 0x0000000000007941 */ /* 0x000fea0003800000 */
.L_x_3710:
        /* <DEDUP_REMOVED lines=37> */
.L_x_3713:
[----:B------:R-:W-:Y:S05]  /*0dc0*/  BSYNC B0 ;  /* 0x0000000000007941 */ /* 0x000fea0003800000 */
.L_x_3712:
        /* <DEDUP_REMOVED lines=35> */
.L_x_3715:
[----:B------:R-:W-:Y:S05]  /*1000*/  BSYNC B0 ;  /* 0x0000000000007941 */ /* 0x000fea0003800000 */
.L_x_3714:
        /* <DEDUP_REMOVED lines=37> */
.L_x_3717:
[----:B------:R-:W-:Y:S05]  /*1260*/  BSYNC B0 ;  /* 0x0000000000007941 */ /* 0x000fea0003800000 */
.L_x_3716:
        /* <DEDUP_REMOVED lines=35> */
.L_x_3719:
[----:B------:R-:W-:Y:S05]  /*14a0*/  BSYNC B0 ;  /* 0x0000000000007941 */ /* 0x000fea0003800000 */
.L_x_3718:
        /* <DEDUP_REMOVED lines=37> */
.L_x_3721:
[----:B------:R-:W-:Y:S05]  /*1700*/  BSYNC B0 ;  /* 0x0000000000007941 */ /* 0x000fea0003800000 */
.L_x_3720:
        /* <DEDUP_REMOVED lines=35> */
.L_x_3723:
[----:B------:R-:W-:Y:S05]  /*1940*/  BSYNC B0 ;  /* 0x0000000000007941 */ /* 0x000fea0003800000 */
.L_x_3722:
        /* <DEDUP_REMOVED lines=37> */
.L_x_3725:
[----:B------:R-:W-:Y:S05]  /*1ba0*/  BSYNC B0 ;  /* 0x0000000000007941 */ /* 0x000fea0003800000 */
.L_x_3724:
        /* <DEDUP_REMOVED lines=38> */
.L_x_3727:
[----:B------:R-:W-:Y:S05]  /*1e10*/  BSYNC B0 ;  /* 0x0000000000007941 */ /* 0x000fea0003800000 */
.L_x_3726:
        /* <DEDUP_REMOVED lines=50> */
.L_x_3729:
[----:B------:R-:W-:Y:S05]  /*2140*/  BSYNC B0 ;  /* 0x0000000000007941 */ /* 0x000fea0003800000 */
.L_x_3728:
        /* <DEDUP_REMOVED lines=34> */
.L_x_3731:
[----:B------:R-:W-:Y:S05]  /*2370*/  BSYNC B0 ;  /* 0x0000000000007941 */ /* 0x000fea0003800000 */
.L_x_3730:
        /* <DEDUP_REMOVED lines=33> */
.L_x_3733:
[----:B------:R-:W-:Y:S05]  /*2590*/  BSYNC B0 ;  /* 0x0000000000007941 */ /* 0x000fea0003800000 */
.L_x_3732:
        /* <DEDUP_REMOVED lines=33> */
.L_x_3735:
[----:B------:R-:W-:Y:S05]  /*27b0*/  BSYNC B0 ;  /* 0x0000000000007941 */ /* 0x000fea0003800000 */
.L_x_3734:
        /* <DEDUP_REMOVED lines=33> */
.L_x_3737:
[----:B------:R-:W-:Y:S05]  /*29d0*/  BSYNC B0 ;  /* 0x0000000000007941 */ /* 0x000fea0003800000 */
.L_x_3736:
        /* <DEDUP_REMOVED lines=33> */
.L_x_3739:
[----:B------:R-:W-:Y:S05]  /*2bf0*/  BSYNC B0 ;  /* 0x0000000000007941 */ /* 0x000fea0003800000 */
.L_x_3738:
        /* <DEDUP_REMOVED lines=23> */
.L_x_3745:
        /* <DEDUP_REMOVED lines=10> */
[C---:B------:R-:W-:Y:S02]  /*2e10*/  IMAD R32, R24.reuse, c[0x0][0x1a0], RZ ;  /* 0x0000680018207a24 */ /* 0x040fe400078e02ff */
[----:B------:R-:W-:Y:S02]  /*2e20*/  IMAD R24, R24, c[0x0][0x1c0], RZ ;  /* 0x0000700018187a24 */ /* 0x000fe400078e02ff */
[C---:B------:R-:W-:Y:S02]  /*2e30*/  IMAD R33, R85.reuse, c[0x0][0x1a4], R32 ;  /* 0x0000690055217a24 */ /* 0x040fe400078e0220 */
[----:B------:R-:W-:Y:S02]  /*2e40*/  IMAD R103, R85, c[0x0][0x1c4], R24 ;  /* 0x0000710055677a24 */ /* 0x000fe400078e0218 */
        /* <DEDUP_REMOVED lines=20> */
[----:B-1----:R-:W-:Y:S02]  /*2f90*/  FMUL.FTZ R7, R87, R84 ;  /* 0x0000005457077220 */ /* 0x002fe40000410000 */
[C---:B------:R-:W-:Y:S02]  /*2fa0*/  FMUL.FTZ R101, R4.reuse, R65 ;  /* 0x0000004104657220 */ /* 0x040fe40000410000 */
[----:B------:R-:W-:-:S03]  /*2fb0*/  FMUL.FTZ R98, R4, R66 ;  /* 0x0000004204627220 */ /* 0x000fc60000410000 */
        /* <DEDUP_REMOVED lines=23> */
[----:B------:R-:W-:Y:S01]  /*3130*/  FMUL.FTZ R5, R95, R6 ;  /* 0x000000065f057220 */ /* 0x000fe20000410000 */
[----:B------:R-:W-:-:S04]  /*3140*/  MOV R6, R2 ;  /* 0x0000000200067202 */ /* 0x000fc80000000f00 */
[----:B------:R-:W0:Y:S01]  /*3150*/  MUFU.EX2 R99, R99 ;  /* 0x0000006300637308 */ /* 0x000e220000000800 */
[C---:B-1----:R-:W-:Y:S02]  /*3160*/  FFMA.FTZ R7, R94.reuse, R7, R75 ;  /* 0x000000075e077223 */ /* 0x042fe4000001004b */
[----:B------:R-:W-:Y:S01]  /*3170*/  FMUL.FTZ R4, R94, R5 ;  /* 0x000000055e047220 */ /* 0x000fe20000410000 */
[----:B------:R-:W-:-:S04]  /*3180*/  MOV R5, R47 ;  /* 0x0000002f00057202 */ /* 0x000fc80000000f00 */
[----:B------:R-:W1:Y:S01]  /*3190*/  MUFU.EX2 R96, R96 ;  /* 0x0000006000607308 */ /* 0x000e620000000800 */
[C---:B--2---:R-:W-:Y:S02]  /*31a0*/  FFMA.FTZ R7, R97.reuse, R7, R74 ;  /* 0x0000000761077223 */ /* 0x044fe4000001004a */
[----:B------:R-:W-:Y:S01]  /*31b0*/  FMUL.FTZ R26, R97, R4 ;  /* 0x00000004611a7220 */ /* 0x000fe20000410000 */
[----:B------:R-:W-:-:S04]  /*31c0*/  MOV R4, R36 ;  /* 0x0000002400047202 */ /* 0x000fc80000000f00 */
[----:B------:R-:W2:Y:S01]  /*31d0*/  MUFU.EX2 R101, R101 ;  /* 0x0000006500657308 */ /* 0x000ea20000000800 */
[C---:B0-----:R-:W-:Y:S01]  /*31e0*/  FFMA.FTZ R27, R99.reuse, R7, R80 ;  /* 0x00000007631b7223 */ /* 0x041fe20000010050 */
[----:B------:R-:W-:Y:S01]  /*31f0*/  MOV R7, R45 ;  /* 0x0000002d00077202 */ /* 0x000fe20000000f00 */
[----:B------:R-:W-:Y:S02]  /*3200*/  FMUL.FTZ R25, R99, R26 ;  /* 0x0000001a63197220 */ /* 0x000fe40000410000 */
[----:B------:R-:W-:-:S03]  /*3210*/  IMAD.WIDE.U32 R4, R85, c[0x0][0x1a0], R4 ;  /* 0x0000680055047a25 */ /* 0x000fc600078e0004 */
[----:B------:R-:W0:Y:S01]  /*3220*/  MUFU.EX2 R98, R98 ;  /* 0x0000006200627308 */ /* 0x000e220000000800 */
[C---:B-1----:R-:W-:Y:S02]  /*3230*/  FFMA.FTZ R27, R96.reuse, R27, R81 ;  /* 0x0000001b601b7223 */ /* 0x042fe40000010051 */
[----:B------:R-:W-:Y:S02]  /*3240*/  FMUL.FTZ R26, R96, R25 ;  /* 0x00000019601a7220 */ /* 0x000fe40000410000 */
[----:B------:R-:W-:-:S04]  /*3250*/  IMAD.WIDE.U32 R6, R85, c[0x0][0x1c0], R6 ;  /* 0x0000700055067a25 */ /* 0x000fc800078e0006 */
[C---:B--2---:R-:W-:Y:S01]  /*3260*/  FFMA.FTZ R25, R101.reuse, R27, R82 ;  /* 0x0000001b65197223 */ /* 0x044fe20000010052 */
[----:B------:R-:W-:Y:S01]  /*3270*/  LEA R32, P2, R6, c[0x0][0x230], 0x2 ;  /* 0x00008c0006207a11 */ /* 0x000fe200078410ff */
[----:B------:R-:W-:Y:S01]  /*3280*/  FMUL.FTZ R27, R101, R26 ;  /* 0x0000001a651b7220 */ /* 0x000fe20000410000 */
[----:B------:R-:W-:Y:S02]  /*3290*/  LEA R26, P1, R4, c[0x0][0x228], 0x2 ;  /* 0x00008a00041a7a11 */ /* 0x000fe400078210ff */
[----:B------:R-:W-:Y:S01]  /*32a0*/  IADD3 R7, R7, R103, RZ ;  /* 0x0000006707077210 */ /* 0x000fe20007ffe0ff */
[C---:B0-----:R-:W-:Y:S02]  /*32b0*/  FFMA.FTZ R25, R98.reuse, R25, R83 ;  /* 0x0000001962197223 */ /* 0x041fe40000010053 */
[----:B------:R-:W-:Y:S01]  /*32c0*/  FMUL.FTZ R24, R98, R27 ;  /* 0x0000001b62187220 */ /* 0x000fe20000410000 */
[----:B------:R-:W-:Y:S02]  /*32d0*/  IADD3 R27, R5, R33, RZ ;  /* 0x00000021051b7210 */ /* 0x000fe40007ffe0ff */
[----:B------:R-:W0:Y:S01]  /*32e0*/  SHFL.UP PT, R102, R25, 0x1, RZ ;  /* 0x0420000019667989 */ /* 0x000e2200000e00ff */
[----:B------:R-:W-:-:S02]  /*32f0*/  LEA.HI.X R33, R6, c[0x0][0x234], R7, 0x2, P2 ;  /* 0x00008d0006217a11 */ /* 0x000fc400010f1407 */
[----:B------:R-:W-:Y:S01]  /*3300*/  LEA.HI.X R27, R4, c[0x0][0x22c], R27, 0x2, P1 ;  /* 0x00008b00041b7a11 */ /* 0x000fe200008f141b */
[----:B------:R-:W1:Y:S01]  /*3310*/  SHFL.UP PT, R5, R24, 0x1, RZ ;  /* 0x0420000018057989 */ /* 0x000e6200000e00ff */
[C---:B------:R-:W-:Y:S02]  /*3320*/  ISETP.GE.AND P1, PT, R48.reuse, 0x1, PT ;  /* 0x000000013000780c */ /* 0x040fe40003f26270 */
[----:B------:R-:W-:Y:S01]  /*3330*/  ISETP.NE.AND P2, PT, R48, 0x1f, PT ;  /* 0x0000001f3000780c */ /* 0x000fe20003f45270 */
[----:B------:R2:W5:Y:S04]  /*3340*/  LDG.E R100, [R26.64] ;  /* 0x000000041a647981 */ /* 0x000568000c1e1900 */
[----:B------:R3:W5:Y:S01]  /*3350*/  LDG.E R103, [R32.64] ;  /* 0x0000000420677981 */ /* 0x000762000c1e1900 */
[----:B------:R-:W-:Y:S01]  /*3360*/  BSSY B0, `(.L_x_3741) ;  /* 0x0000035000007945 */ /* 0x000fe20003800000 */
[----:B--2---:R-:W-:-:S02]  /*3370*/  MOV R27, RZ ;  /* 0x000000ff001b7202 */ /* 0x004fc40000000f00 */
[----:B------:R-:W-:Y:S02]  /*3380*/  MOV R26, 0x3f800000 ;  /* 0x3f800000001a7802 */ /* 0x000fe40000000f00 */
[----:B---3--:R-:W-:Y:S01]  /*3390*/  SHF.R.U32.HI R33, RZ, 0x5, R50 ;  /* 0x00000005ff217819 */ /* 0x008fe20000011632 */
[----:B0-----:R-:W-:-:S03]  /*33a0*/  @P1 FFMA.FTZ R25, R24, R102, R25 ;  /* 0x0000006618191223 */ /* 0x001fc60000010019 */
[----:B------:R-:W-:Y:S01]  /*33b0*/  @!P0 LDS.64 R26, [R85.X8+0x10b0] ;  /* 0x0010b000551a8984 */ /* 0x000fe20000008a00 */
[----:B-1----:R-:W-:Y:S01]  /*33c0*/  @P1 FMUL.FTZ R24, R24, R5 ;  /* 0x0000000518181220 */ /* 0x002fe20000410000 */
[----:B------:R-:W-:Y:S02]  /*33d0*/  ISETP.GE.AND P1, PT, R48, 0x2, PT ;  /* 0x000000023000780c */ /* 0x000fe40003f26270 */
[----:B------:R-:W0:Y:S04]  /*33e0*/  SHFL.UP PT, R4, R25, 0x2, RZ ;  /* 0x0440000019047989 */ /* 0x000e2800000e00ff */
[----:B------:R-:W1:Y:S07]  /*33f0*/  SHFL.UP PT, R5, R24, 0x2, RZ ;  /* 0x0440000018057989 */ /* 0x000e6e00000e00ff */
        /* <DEDUP_REMOVED lines=16> */
[----:B------:R-:W-:Y:S01]  /*3500*/  @!P2 SHF.R.U32.HI R4, RZ, 0x2, R50 ;  /* 0x00000002ff04a819 */ /* 0x000fe20000011632 */
[----:B-1----:R-:W-:-:S03]  /*3510*/  @P1 FMUL.FTZ R24, R24, R5 ;  /* 0x0000000518181220 */ /* 0x002fc60000410000 */
[----:B------:R-:W-:Y:S01]  /*3520*/  @!P2 LOP3.LUT R32, R4, 0x3ffffff8, RZ, 0xc0, !PT ;  /* 0x3ffffff80420a812 */ /* 0x000fe200078ec0ff */
[----:B------:R-:W-:Y:S01]  /*3530*/  SHFL.UP PT, R104, R25, 0x1, RZ ;  /* 0x0420000019687989 */ /* 0x000fe200000e00ff */
[----:B------:R-:W-:-:S03]  /*3540*/  ISETP.NE.AND P1, PT, R33, RZ, PT ;  /* 0x000000ff2100720c */ /* 0x000fc60003f25270 */
[----:B------:R0:W-:Y:S04]  /*3550*/  @!P2 STS.64 [R32+0x1090], R24 ;  /* 0x001090182000a388 */ /* 0x0001e80000000a00 */
[----:B------:R-:W-:Y:S01]  /*3560*/  BAR.SYNC.DEFER_BLOCKING 0x0 ;  /* 0x0000000000007b1d */ /* 0x000fe20000010000 */
[----:B------:R-:W-:-:S05]  /*3570*/  ISETP.NE.AND P3, PT, R48, RZ, P1 ;  /* 0x000000ff3000720c */ /* 0x000fca0000f65270 */
[----:B------:R-:W-:Y:S01]  /*3580*/  SHFL.UP PT, R102, R24, 0x1, RZ ;  /* 0x0420000018667989 */ /* 0x000fe200000e00ff */
[----:B------:R-:W-:Y:S02]  /*3590*/  @P1 ISETP.NE.AND P2, PT, R48, RZ, PT ;  /* 0x000000ff3000120c */ /* 0x000fe40003f45270 */
[----:B0-----:R-:W-:Y:S01]  /*35a0*/  @P1 MOV R32, R26 ;  /* 0x0000001a00201202 */ /* 0x001fe20000000f00 */
[----:B------:R-:W0:Y:S02]  /*35b0*/  LDS.128 R4, [0x1090] ;  /* 0x00109000ff047984 */ /* 0x000e240000000c00 */
[C---:B0-----:R-:W-:Y:S02]  /*35c0*/  @P1 FMUL.FTZ R33, R102.reuse, R4 ;  /* 0x0000000466211220 */ /* 0x041fe40000410000 */
[----:B------:R-:W-:Y:S02]  /*35d0*/  FFMA.FTZ R106, R5, R6, R7 ;  /* 0x00000006056a7223 */ /* 0x000fe40000010007 */
[----:B------:R-:W-:Y:S01]  /*35e0*/  @P3 FFMA.FTZ R5, R102, R5, R104 ;  /* 0x0000000566053223 */ /* 0x000fe20000010068 */
[----:B------:R-:W-:-:S02]  /*35f0*/  @P1 FSEL R7, R4, R33, !P2 ;  /* 0x0000002104071208 */ /* 0x000fc40005000000 */
        /* <DEDUP_REMOVED lines=11> */
.L_x_3742:
[----:B------:R-:W-:Y:S05]  /*36b0*/  BSYNC B0 ;  /* 0x0000000000007941 */ /* 0x000fea0003800000 */
.L_x_3741:
        /* <DEDUP_REMOVED lines=32> */
.L_x_3744:
[----:B------:R-:W-:Y:S05]  /*38c0*/  BSYNC B0 ;  /* 0x0000000000007941 */ /* 0x000fea0003800000 */
.L_x_3743:
        /* <DEDUP_REMOVED lines=19> */
.L_x_3740:
        /* <DEDUP_REMOVED lines=16> */
[----:B------:R-:W-:Y:S04]  /*3b00*/  STS.128 [R34.X16+0x10], R20 ;  /* 0x0000101422007388 */ /* 0x000fe8000000cc00 */
[----:B------:R0:W-:Y:S04]  /*3b10*/  STS.128 [R34.X16+0x20], R16 ;  /* 0x0000201022007388 */ /* 0x0001e8000000cc00 */
[----:B------:R1:W-:Y:S01]  /*3b20*/  STS.128 [R34.X16+0x30], R8 ;  /* 0x0000300822007388 */ /* 0x0003e2000000cc00 */
[----:B------:R-:W-:-:S06]  /*3b30*/  NOP ;  /* 0x0000000000007918 */ /* 0x000fcc0000000000 */
[----:B------:R-:W2:Y:S04]  /*3b40*/  LDS.128 R28, [R57] ;  /* 0x00000000391c7984 */ /* 0x000ea80000000c00 */
[----:B------:R-:W3:Y:S01]  /*3b50*/  LDS.128 R24, [R57+0x200] ;  /* 0x0002000039187984 */ /* 0x000ee20000000c00 */
[----:B0-----:R-:W-:-:S03]  /*3b60*/  IMAD.WIDE.U32 R16, R52, c[0x0][0x200], R32 ;  /* 0x0000800034107a25 */ /* 0x001fc600078e0020 */
[----:B------:R-:W0:Y:S01]  /*3b70*/  LDS.128 R12, [R57+0x400] ;  /* 0x00040000390c7984 */ /* 0x000e220000000c00 */
[----:B-1----:R-:W-:Y:S01]  /*3b80*/  IMAD R9, R55, c[0x0][0x208], RZ ;  /* 0x0000820037097a24 */ /* 0x002fe200078e02ff */
[----:B------:R-:W-:Y:S02]  /*3b90*/  IADD3 R17, R17, R35, RZ ;  /* 0x0000002311117210 */ /* 0x000fe40007ffe0ff */
        /* <DEDUP_REMOVED lines=14> */
.L_x_3746:
[----:B------:R-:W-:Y:S05]  /*3c80*/  EXIT ;  /* 0x000000000000794d */ /* 0x000fea0003800000 */
.L_x_3748:
        /* <DEDUP_REMOVED lines=15> */
.L_x_5424:


//--------------------- .text._Z25selective_scan_fwd_kernelI32Selective_Scan_fwd_kernel_traitsILi64ELi16ELi1ELb1ELb0ELb0ELb1EffEEv13SSMParamsBase --------------------------
	.section	.text._Z25selective_scan_fwd_kernelI32Selective_Scan_fwd_kernel_traitsILi64ELi16ELi1ELb1ELb0ELb0ELb1EffEEv13SSMParamsBase,"ax",@progbits
	.sectioninfo	@"SHI_REGISTERS=109"
	.align	128
        .global         _Z25selective_scan_fwd_kernelI32Selective_Scan_fwd_kernel_traitsILi64ELi16ELi1ELb1ELb0ELb0ELb1EffEEv13SSMParamsBase
        .type           _Z25selective_scan_fwd_kernelI32Selective_Scan_fwd_kernel_traitsILi64ELi16ELi1ELb1ELb0ELb0ELb1EffEEv13SSMParamsBase,@function
        .size           _Z25selective_scan_fwd_kernelI32Selective_Scan_fwd_kernel_traitsILi64ELi16ELi1ELb1ELb0ELb0ELb1EffEEv13SSMParamsBase,(.L_x_5425 - _Z25selective_scan_fwd_kernelI32Selective_Scan_fwd_kernel_traitsILi64ELi16ELi1ELb1ELb0ELb0ELb1EffEEv13SSMParamsBase)
        .other          _Z25selective_scan_fwd_kernelI32Selective_Scan_fwd_kernel_traitsILi64ELi16ELi1ELb1ELb0ELb0ELb1EffEEv13SSMParamsBase,@"STO_CUDA_ENTRY STV_DEFAULT"
_Z25selective_scan_fwd_kernelI32Selective_Scan_fwd_kernel_traitsILi64ELi16ELi1ELb1ELb0ELb0ELb1EffEEv13SSMParamsBase:
.text._Z25selective_scan_fwd_kernelI32Selective_Scan_fwd_kernel_traitsILi64ELi16ELi1ELb1ELb0ELb0ELb1EffEEv13SSMParamsBase:
        /* <DEDUP_REMOVED lines=64> */
.L_x_3788:
        /* <DEDUP_REMOVED lines=85> */
.L_x_3750:
[----:B--234-:R-:W-:Y:S05]  /*0950*/  BSYNC B0 ;  /* 0x0000000000007941 */ /* 0x01cfea0003800000 */
.L_x_3749:
        /* <DEDUP_REMOVED lines=35> */
.L_x_3752:
[----:B------:R-:W-:Y:S05]  /*0b90*/  BSYNC B0 ;  /* 0x0000000000007941 */ /* 0x000fea0003800000 */
.L_x_3751:
        /* <DEDUP_REMOVED lines=37> */
.L_x_3754:
[----:B------:R-:W-:Y:S05]  /*0df0*/  BSYNC B0 ;  /* 0x0000000000007941 */ /* 0x000fea0003800000 */
.L_x_3753:
        /* <DEDUP_REMOVED lines=35> */
.L_x_3756:
[----:B------:R-:W-:Y:S05]  /*1030*/  BSYNC B0 ;  /* 0x0000000000007941 */ /* 0x000fea0003800000 */
.L_x_3755:
        /* <DEDUP_REMOVED lines=37> */
.L_x_3758:
[----:B------:R-:W-:Y:S05]  /*1290*/  BSYNC B0 ;  /* 0x0000000000007941 */ /* 0x000fea0003800000 */
.L_x_3757:
        /* <DEDUP_REMOVED lines=35> */
.L_x_3760:
[----:B------:R-:W-:Y:S05]  /*14d0*/  BSYNC B0 ;  /* 0x0000000000007941 */ /* 0x000fea0003800000 */
.L_x_3759:
        /* <DEDUP_REMOVED lines=37> */
.L_x_3762:
[----:B------:R-:W-:Y:S05]  /*1730*/  BSYNC B0 ;  /* 0x0000000000007941 */ /* 0x000fea0003800000 */
.L_x_3761:
        /* <DEDUP_REMOVED lines=35> */
.L_x_3764:
[----:B------:R-:W-:Y:S05]  /*1970*/  BSYNC B0 ;  /* 0x0000000000007941 */ /* 0x000fea0003800000 */
.L_x_3763:
        /* <DEDUP_REMOVED lines=37> */
.L_x_3766:
[----:B------:R-:W-:Y:S05]  /*1bd0*/  BSYNC B0 ;  /* 0x0000000000007941 */ /* 0x000fea0003800000 */
.L_x_3765:
        /* <DEDUP_REMOVED lines=38> */
.L_x_3768:
[----:B------:R-:W-:Y:S05]  /*1e40*/  BSYNC B0 ;  /* 0x0000000000007941 */ /* 0x000fea0003800000 */
.L_x_3767:
        /* <DEDUP_REMOVED lines=50> */
.L_x_3770:
[----:B------:R-:W-:Y:S05]  /*2170*/  BSYNC B0 ;  /* 0x0000000000007941 */ /* 0x000fea0003800000 */
.L_x_3769:
        /* <DEDUP_REMOVED lines=34> */
.L_x_3772:
[----:B------:R-:W-:Y:S05]  /*23a0*/  BSYNC B0 ;  /* 0x0000000000007941 */ /* 0x000fea0003800000 */
.L_x_3771:
        /* <DEDUP_REMOVED lines=33> */
.L_x_3774:
[----:B------:R-:W-:Y:S05]  /*25c0*/  BSYNC B0 ;  /* 0x0000000000007941 */ /* 0x000fea0003800000 */
.L_x_3773:
        /* <DEDUP_REMOVED lines=33> */
.L_x_3776:
[----:B------:R-:W-:Y:S05]  /*27e0*/  BSYNC B0 ;  /* 0x0000000000007941 */ /* 0x000fea0003800000 */
.L_x_3775:
        /* <DEDUP_REMOVED lines=33> */
.L_x_3778:
[----:B------:R-:W-:Y:S05]  /*2a00*/  BSYNC B0 ;  /* 0x0000000000007941 */ /* 0x000fea0003800000 */
.L_x_3777:
        /* <DEDUP_REMOVED lines=33> */
.L_x_3780:
[----:B------:R-:W-:Y:S05]  /*2c20*/  BSYNC B0 ;  /* 0x0000000000007941 */ /* 0x000fea0003800000 */
.L_x_3779:
        /* <DEDUP_REMOVED lines=23> */
.L_x_3786:
        /* <DEDUP_REMOVED lines=36> */
[----:B------:R-:W-:Y:S01]  /*2fe0*/  FMUL.FTZ R98, R24, R42 ;  /* 0x0000002a18627220 */ /* 0x000fe20000410000 */
[----:B------:R-:W-:-:S02]  /*2ff0*/  MOV R24, R20 ;  /* 0x0000001400187202 */ /* 0x000fc40000000f00 */
        /* <DEDUP_REMOVED lines=27> */
[----:B------:R-:W-:-:S05]  /*31b0*/  FMUL.FTZ R25, R92, R25 ;  /* 0x000000195c197220 */ /* 0x000fca0000410000 */
        /* <DEDUP_REMOVED lines=82> */
.L_x_3783:
[----:B------:R-:W-:Y:S05]  /*36e0*/  BSYNC B0 ;  /* 0x0000000000007941 */ /* 0x000fea0003800000 */
.L_x_3782:
        /* <DEDUP_REMOVED lines=32> */
.L_x_3785:
[----:B------:R-:W-:Y:S05]  /*38f0*/  BSYNC B0 ;  /* 0x0000000000007941 */ /* 0x000fea0003800000 */
.L_x_3784:
        /* <DEDUP_REMOVED lines=19> */
.L_x_3781:
        /* <DEDUP_REMOVED lines=12> */
[----:B------:R-:W-:-:S03]  /*3af0*/  IMAD.WIDE.U32 R40, R59, c[0x0][0x200], R76 ;  /* 0x000080003b287a25 */ /* 0x000fc600078e004c */
        /* <DEDUP_REMOVED lines=174> */
.L_x_3787:
[----:B------:R-:W-:Y:S05]  /*45e0*/  EXIT ;  /* 0x000000000000794d */ /* 0x000fea0003800000 */
.L_x_3789:
        /* <DEDUP_REMOVED lines=9> */
.L_x_5425:


//--------------------- .text._Z25selective_scan_fwd_kernelI32Selective_Scan_fwd_kernel_traitsILi64ELi16ELi1ELb1ELb0ELb1ELb0EffEEv13SSMParamsBase --------------------------
	.section	.text._Z25selective_scan_fwd_kernelI32Selective_Scan_fwd_kernel_traitsILi64ELi16ELi1ELb1ELb0ELb1ELb0EffEEv13SSMParamsBase,"ax",@progbits
	.sectioninfo	@"SHI_REGISTERS=119"
	.align	128
        .global         _Z25selective_scan_fwd_kernelI32Selective_Scan_fwd_kernel_traitsILi64ELi16ELi1ELb1ELb0ELb1ELb0EffEEv13SSMParamsBase
        .type           _Z25selective_scan_fwd_kernelI32Selective_Scan_fwd_kernel_traitsILi64ELi16ELi1ELb1ELb0ELb1ELb0EffEEv13SSMParamsBase,@function
        .size           _Z25selective_scan_fwd_kernelI32Selective_Scan_fwd_kernel_traitsILi64ELi16ELi1ELb1ELb0ELb1ELb0EffEEv13SSMParamsBase,(.L_x_5426 - _Z25selective_scan_fwd_kernelI32Selective_Scan_fwd_kernel_traitsILi64ELi16ELi1ELb1ELb0ELb1ELb0EffEEv13SSMParamsBase)
        .other          _Z25selective_scan_fwd_kernelI32Selective_Scan_fwd_kernel_traitsILi64ELi16ELi1ELb1ELb0ELb1ELb0EffEEv13SSMParamsBase,@"STO_CUDA_ENTRY STV_DEFAULT"
_Z25selective_scan_fwd_kernelI32Selective_Scan_fwd_kernel_traitsILi64ELi16ELi1ELb1ELb0ELb1ELb0EffEEv13SSMParamsBase:
.text._Z25selective_scan_fwd_kernelI32Selective_Scan_fwd_kernel_traitsILi64ELi16ELi1ELb1ELb0ELb1ELb0EffEEv13SSMParamsBase:
        /* <DEDUP_REMOVED lines=86> */
.L_x_3829:
        /* <DEDUP_REMOVED lines=90> */
.L_x_3791:
[----:B--234-:R-:W-:Y:S05]  /*0b00*/  BSYNC B0 ;  /* 0x0000000000007941 */ /* 0x01cfea0003800000 */
.L_x_3790:
        /* <DEDUP_REMOVED lines=35> */
.L_x_3793:
[----:B------:R-:W-:Y:S05]  /*0d40*/  BSYNC B0 ;  /* 0x0000000000007941 */ /* 0x000fea0003800000 */
.L_x_3792:
        /* <DEDUP_REMOVED lines=37> */
.L_x_3795:
[----:B------:R-:W-:Y:S05]  /*0fa0*/  BSYNC B0 ;  /* 0x0000000000007941 */ /* 0x000fea0003800000 */
.L_x_3794:
        /* <DEDUP_REMOVED lines=35> */
.L_x_3797:
[----:B------:R-:W-:Y:S05]  /*11e0*/  BSYNC B0 ;  /* 0x0000000000007941 */ /* 0x000fea0003800000 */
.L_x_3796:
        /* <DEDUP_REMOVED lines=37> */
.L_x_3799:
[----:B------:R-:W-:Y:S05]  /*1440*/  BSYNC B0 ;  /* 0x0000000000007941 */ /* 0x000fea0003800000 */
.L_x_3798:
        /* <DEDUP_REMOVED lines=35> */
.L_x_3801:
[----:B------:R-:W-:Y:S05]  /*1680*/  BSYNC B0 ;  /* 0x0000000000007941 */ /* 0x000fea0003800000 */
.L_x_3800:
        /* <DEDUP_REMOVED lines=37> */
.L_x_3803:
[----:B------:R-:W-:Y:S05]  /*18e0*/  BSYNC B0 ;  /* 0x0000000000007941 */ /* 0x000fea0003800000 */
.L_x_3802:
        /* <DEDUP_REMOVED lines=35> */
.L_x_3805:
[----:B------:R-:W-:Y:S05]  /*1b20*/  BSYNC B0 ;  /* 0x0000000000007941 */ /* 0x000fea0003800000 */
.L_x_3804:
        /* <DEDUP_REMOVED lines=37> */
.L_x_3807:
[----:B------:R-:W-:Y:S05]  /*1d80*/  BSYNC B0 ;  /* 0x0000000000007941 */ /* 0x000fea0003800000 */
.L_x_3806:
        /* <DEDUP_REMOVED lines=38> */
.L_x_3809:
[----:B------:R-:W-:Y:S05]  /*1ff0*/  BSYNC B0 ;  /* 0x0000000000007941 */ /* 0x000fea0003800000 */
.L_x_3808:
        /* <DEDUP_REMOVED lines=50> */
.L_x_3811:
[----:B------:R-:W-:Y:S05]  /*2320*/  BSYNC B0 ;  /* 0x0000000000007941 */ /* 0x000fea0003800000 */
.L_x_3810:
        /* <DEDUP_REMOVED lines=34> */
.L_x_3813:
[----:B------:R-:W-:Y:S05]  /*2550*/  BSYNC B0 ;  /* 0x0000000000007941 */ /* 0x000fea0003800000 */
.L_x_3812:
        /* <DEDUP_REMOVED lines=33> */
.L_x_3815:
[----:B------:R-:W-:Y:S05]  /*2770*/  BSYNC B0 ;  /* 0x0000000000007941 */ /* 0x000fea0003800000 */
.L_x_3814:
        /* <DEDUP_REMOVED lines=33> */
.L_x_3817:
[----:B------:R-:W-:Y:S05]  /*2990*/  BSYNC B0 ;  /* 0x0000000000007941 */ /* 0x000fea0003800000 */
.L_x_3816:
        /* <DEDUP_REMOVED lines=33> */
.L_x_3819:
[----:B------:R-:W-:Y:S05]  /*2bb0*/  BSYNC B0 ;  /* 0x0000000000007941 */ /* 0x000fea0003800000 */
.L_x_3818:
        /* <DEDUP_REMOVED lines=33> */
.L_x_3821:
[----:B------:R-:W-:Y:S05]  /*2dd0*/  BSYNC B0 ;  /* 0x0000000000007941 */ /* 0x000fea0003800000 */
.L_x_3820:
        /* <DEDUP_REMOVED lines=21> */
.L_x_3827:
        /* <DEDUP_REMOVED lines=23> */
[----:B------:R-:W-:-:S04]  /*30a0*/  IMAD R83, R19, c[0x0][0x198], RZ ;  /* 0x0000660013537a24 */ /* 0x000fc800078e02ff */
[----:B------:R-:W-:Y:S01]  /*30b0*/  IMAD R83, R20, c[0x0][0x19c], R83 ;  /* 0x0000670014537a24 */ /* 0x000fe200078e0253 */
[C---:B------:R-:W-:Y:S02]  /*30c0*/  ISETP.NE.AND P2, PT, R14.reuse, 0x1f, PT ;  /* 0x0000001f0e00780c */ /* 0x040fe40003f45270 */
[----:B------:R-:W-:Y:S01]  /*30d0*/  ISETP.GE.AND P1, PT, R14, 0x10, PT ;  /* 0x000000100e00780c */ /* 0x000fe20003f26270 */
        /* <DEDUP_REMOVED lines=13> */
[----:B------:R-:W-:Y:S01]  /*31b0*/  FMUL.FTZ R105, R73, R67 ;  /* 0x0000004349697220 */ /* 0x000fe20000410000 */
[----:B------:R-:W2:Y:S01]  /*31c0*/  MUFU.EX2 R97, R97 ;  /* 0x0000006100617308 */ /* 0x000ea20000000800 */
[----:B-1----:R-:W-:Y:S01]  /*31d0*/  FFMA.FTZ R56, R87, R95, R88 ;  /* 0x0000005f57387223 */ /* 0x002fe20000010058 */
[----:B---3--:R1:W-:Y:S01]  /*31e0*/  STS.128 [R2.X16], R40 ;  /* 0x0000002802007388 */ /* 0x0083e2000000cc00 */
[----:B------:R-:W-:-:S02]  /*31f0*/  FMUL.FTZ R104, R73, R68 ;  /* 0x0000004449687220 */ /* 0x000fc40000410000 */
[C---:B------:R-:W-:Y:S01]  /*3200*/  FMUL.FTZ R106, R73.reuse, R69 ;  /* 0x00000045496a7220 */ /* 0x040fe20000410000 */
[----:B----4-:R-:W-:Y:S01]  /*3210*/  STS.128 [R2.X16+0x200], R44 ;  /* 0x0002002c02007388 */ /* 0x010fe2000000cc00 */
[C---:B------:R-:W-:Y:S01]  /*3220*/  FMUL.FTZ R107, R73.reuse, R70 ;  /* 0x00000046496b7220 */ /* 0x040fe20000410000 */
        /* <DEDUP_REMOVED lines=40> */
[----:B------:R-:W-:Y:S02]  /*34b0*/  FMUL.FTZ R57, R104, R57 ;  /* 0x0000003968397220 */ /* 0x000fe40000410000 */
[----:B------:R-:W-:-:S03]  /*34c0*/  IMAD.WIDE.U32 R58, R20, c[0x0][0x198], RZ ;  /* 0x00006600143a7a25 */ /* 0x000fc600078e00ff */
[----:B------:R-:W1:Y:S01]  /*34d0*/  MUFU.EX2 R108, R108 ;  /* 0x0000006c006c7308 */ /* 0x000e620000000800 */
[C---:B--2---:R-:W-:Y:S01]  /*34e0*/  FFMA.FTZ R73, R106.reuse, R73, R91 ;  /* 0x000000496a497223 */ /* 0x044fe2000001005b */
[----:B------:R-:W-:Y:S01]  /*34f0*/  IADD3 R59, R59, R83, RZ ;  /* 0x000000533b3b7210 */ /* 0x000fe20007ffe0ff */
[----:B------:R-:W-:Y:S02]  /*3500*/  FMUL.FTZ R56, R106, R57 ;  /* 0x000000396a387220 */ /* 0x000fe40000410000 */
[----:B------:R-:W-:Y:S02]  /*3510*/  IMAD R83, R72, c[0x0][0x1a0], RZ ;  /* 0x0000680048537a24 */ /* 0x000fe400078e02ff */
[----:B------:R-:W-:Y:S01]  /*3520*/  IMAD.WIDE.U32 R58, R112, c[0x0][0x1a0], R58 ;  /* 0x00006800703a7a25 */ /* 0x000fe200078e003a */
[----:B------:R-:W2:Y:S03]  /*3530*/  MUFU.EX2 R109, R109 ;  /* 0x0000006d006d7308 */ /* 0x000ea60000000800 */
[----:B0-----:R-:W-:-:S02]  /*3540*/  FFMA.FTZ R73, R107, R73, R92 ;  /* 0x000000496b497223 */ /* 0x001fc4000001005c */
[----:B------:R-:W-:Y:S01]  /*3550*/  FMUL.FTZ R57, R107, R56 ;  /* 0x000000386b397220 */ /* 0x000fe20000410000 */
[----:B------:R-:W-:Y:S01]  /*3560*/  LEA R56, P0, R58, c[0x0][0x228], 0x2 ;  /* 0x00008a003a387a11 */ /* 0x000fe200078010ff */
[C---:B-1----:R-:W-:Y:S02]  /*3570*/  FFMA.FTZ R73, R108.reuse, R73, R93 ;  /* 0x000000496c497223 */ /* 0x042fe4000001005d */
[----:B------:R-:W-:Y:S02]  /*3580*/  FMUL.FTZ R72, R108, R57 ;  /* 0x000000396c487220 */ /* 0x000fe40000410000 */
[----:B------:R-:W-:Y:S02]  /*3590*/  IMAD R57, R112, c[0x0][0x1a4], R83 ;  /* 0x0000690070397a24 */ /* 0x000fe400078e0253 */
[----:B--2---:R-:W-:-:S03]  /*35a0*/  FFMA.FTZ R73, R109, R73, R110 ;  /* 0x000000496d497223 */ /* 0x004fc6000001006e */
[----:B------:R-:W-:Y:S01]  /*35b0*/  IADD3 R57, R59, R57, RZ ;  /* 0x000000393b397210 */ /* 0x000fe20007ffe0ff */
[----:B------:R-:W-:Y:S01]  /*35c0*/  FMUL.FTZ R72, R109, R72 ;  /* 0x000000486d487220 */ /* 0x000fe20000410000 */
[----:B------:R-:W0:Y:S02]  /*35d0*/  SHFL.UP PT, R82, R73, 0x1, RZ ;  /* 0x0420000049527989 */ /* 0x000e2400000e00ff */
[----:B------:R-:W-:Y:S02]  /*35e0*/  LEA.HI.X R57, R58, c[0x0][0x22c], R57, 0x2, P0 ;  /* 0x00008b003a397a11 */ /* 0x000fe400000f1439 */
[----:B------:R-:W-:Y:S01]  /*35f0*/  ISETP.GE.AND P0, PT, R14, 0x1, PT ;  /* 0x000000010e00780c */ /* 0x000fe20003f06270 */
[----:B------:R-:W1:Y:S01]  /*3600*/  SHFL.UP PT, R59, R72, 0x1, RZ ;  /* 0x04200000483b7989 */ /* 0x000e6200000e00ff */
[----:B------:R-:W-:Y:S02]  /*3610*/  MOV R83, RZ ;  /* 0x000000ff00537202 */ /* 0x000fe40000000f00 */
[----:B------:R-:W-:Y:S01]  /*3620*/  @!P2 LOP3.LUT R84, R42, 0x3ffffff8, RZ, 0xc0, !PT ;  /* 0x3ffffff82a54a812 */ /* 0x000fe200078ec0ff */
[----:B------:R2:W5:Y:S01]  /*3630*/  LDG.E R111, [R56.64] ;  /* 0x00000004386f7981 */ /* 0x000562000c1e1900 */
[----:B------:R-:W-:Y:S01]  /*3640*/  SHF.R.U32.HI R85, RZ, 0x5, R4 ;  /* 0x00000005ff557819 */ /* 0x000fe20000011604 */
[----:B------:R-:W-:Y:S06]  /*3650*/  BSSY B0, `(.L_x_3823) ;  /* 0x0000033000007945 */ /* 0x000fec0003800000 */
[C---:B0-----:R-:W-:Y:S01]  /*3660*/  @P0 FFMA.FTZ R73, R72.reuse, R82, R73 ;  /* 0x0000005248490223 */ /* 0x041fe20000010049 */
[----:B------:R-:W-:Y:S01]  /*3670*/  MOV R82, 0x3f800000 ;  /* 0x3f80000000527802 */ /* 0x000fe20000000f00 */
        /* <DEDUP_REMOVED lines=20> */
[----:B------:R-:W3:Y:S01]  /*37c0*/  @!P0 LDS.64 R82, [R112.X8+0x10b0] ;  /* 0x0010b00070528984 */ /* 0x000ee20000008a00 */
[----:B------:R-:W-:Y:S01]  /*37d0*/  ISETP.NE.AND P0, PT, R85, RZ, PT ;  /* 0x000000ff5500720c */ /* 0x000fe20003f05270 */
[C---:B0-----:R-:W-:Y:S02]  /*37e0*/  @P1 FFMA.FTZ R73, R72.reuse, R40, R73 ;  /* 0x0000002848491223 */ /* 0x041fe40000010049 */
[----:B-1----:R-:W-:-:S03]  /*37f0*/  @P1 FMUL.FTZ R72, R72, R41 ;  /* 0x0000002948481220 */ /* 0x002fc60000410000 */
[----:B------:R-:W-:Y:S07]  /*3800*/  SHFL.UP PT, R114, R73, 0x1, RZ ;  /* 0x0420000049727989 */ /* 0x000fee00000e00ff */
[C---:B------:R-:W-:Y:S01]  /*3810*/  @P0 ISETP.NE.AND P1, PT, R14.reuse, RZ, PT ;  /* 0x000000ff0e00020c */ /* 0x040fe20003f25270 */
[----:B------:R-:W-:Y:S04]  /*3820*/  LDS.128 R40, [R0.X16] ;  /* 0x0000000000287984 */ /* 0x000fe8000000cc00 */
[----:B------:R3:W-:Y:S04]  /*3830*/  @!P2 STS.64 [R84+0x1090], R72 ;  /* 0x001090485400a388 */ /* 0x0007e80000000a00 */
[----:B------:R-:W-:Y:S01]  /*3840*/  BAR.SYNC.DEFER_BLOCKING 0x0 ;  /* 0x0000000000007b1d */ /* 0x000fe20000010000 */
[----:B------:R-:W-:-:S05]  /*3850*/  ISETP.NE.AND P2, PT, R14, RZ, P0 ;  /* 0x000000ff0e00720c */ /* 0x000fca0000745270 */
[----:B------:R-:W-:Y:S01]  /*3860*/  SHFL.UP PT, R113, R72, 0x1, RZ ;  /* 0x0420000048717989 */ /* 0x000fe200000e00ff */
[----:B---3--:R-:W-:-:S03]  /*3870*/  @P0 MOV R84, R82 ;  /* 0x0000005200540202 */ /* 0x008fc60000000f00 */
[----:B--2---:R-:W0:Y:S02]  /*3880*/  LDS.128 R56, [0x1090] ;  /* 0x00109000ff387984 */ /* 0x004e240000000c00 */
[----:B0-----:R-:W-:Y:S02]  /*3890*/  @P0 FMUL.FTZ R85, R113, R56 ;  /* 0x0000003871550220 */ /* 0x001fe40000410000 */
[----:B------:R-:W-:Y:S02]  /*38a0*/  FFMA.FTZ R116, R57, R58, R59 ;  /* 0x0000003a39747223 */ /* 0x000fe4000001003b */
[----:B------:R-:W-:Y:S01]  /*38b0*/  @P2 FFMA.FTZ R57, R113, R57, R114 ;  /* 0x0000003971392223 */ /* 0x000fe20000010072 */
[----:B------:R-:W-:Y:S02]  /*38c0*/  @P0 FSEL R59, R56, R85, !P1 ;  /* 0x00000055383b0208 */ /* 0x000fe40004800000 */
[----:B------:R-:W-:Y:S02]  /*38d0*/  @P0 MOV R85, R83 ;  /* 0x0000005300550202 */ /* 0x000fe40000000f00 */
[----:B------:R-:W-:-:S02]  /*38e0*/  @P0 MOV R114, R57 ;  /* 0x0000003900720202 */ /* 0x000fc40000000f00 */
        /* <DEDUP_REMOVED lines=9> */
.L_x_3824:
[----:B------:R-:W-:Y:S05]  /*3980*/  BSYNC B0 ;  /* 0x0000000000007941 */ /* 0x000fea0003800000 */
.L_x_3823:
        /* <DEDUP_REMOVED lines=38> */
.L_x_3826:
[----:B------:R-:W-:Y:S05]  /*3bf0*/  BSYNC B0 ;  /* 0x0000000000007941 */ /* 0x000fea0003800000 */
.L_x_3825:
        /* <DEDUP_REMOVED lines=34> */
[----:B------:R-:W-:Y:S05]  /*3e20*/  @!P0 BRA `(.L_x_3827) ;  /* 0xfffff10000008947 */ /* 0x000fea000383ffff */
.L_x_3822:
        /* <DEDUP_REMOVED lines=38> */
.L_x_3828:
[----:B------:R-:W-:Y:S05]  /*4090*/  EXIT ;  /* 0x000000000000794d */ /* 0x000fea0003800000 */
.L_x_3830:
        /* <DEDUP_REMOVED lines=14> */
.L_x_5426:


//--------------------- .text._Z25selective_scan_fwd_kernelI32Selective_Scan_fwd_kernel_traitsILi64ELi16ELi1ELb1ELb0ELb1ELb1EffEEv13SSMParamsBase --------------------------
	.section	.text._Z25selective_scan_fwd_kernelI32Selective_Scan_fwd_kernel_traitsILi64ELi16ELi1ELb1ELb0ELb1ELb1EffEEv13SSMParamsBase,"ax",@progbits
	.sectioninfo	@"SHI_REGISTERS=119"
	.align	128
        .global         _Z25selective_scan_fwd_kernelI32Selective_Scan_fwd_kernel_traitsILi64ELi16ELi1ELb1ELb0ELb1ELb1EffEEv13SSMParamsBase
        .type           _Z25selective_scan_fwd_kernelI32Selective_Scan_fwd_kernel_traitsILi64ELi16ELi1ELb1ELb0ELb1ELb1EffEEv13SSMParamsBase,@function
        .size           _Z25selective_scan_fwd_kernelI32Selective_Scan_fwd_kernel_traitsILi64ELi16ELi1ELb1ELb0ELb1ELb1EffEEv13SSMParamsBase,(.L_x_5427 - _Z25selective_scan_fwd_kernelI32Selective_Scan_fwd_kernel_traitsILi64ELi16ELi1ELb1ELb0ELb1ELb1EffEEv13SSMParamsBase)
        .other          _Z25selective_scan_fwd_kernelI32Selective_Scan_fwd_kernel_traitsILi64ELi16ELi1ELb1ELb0ELb1ELb1EffEEv13SSMParamsBase,@"STO_CUDA_ENTRY STV_DEFAULT"
_Z25selective_scan_fwd_kernelI32Selective_Scan_fwd_kernel_traitsILi64ELi16ELi1ELb1ELb0ELb1ELb1EffEEv13SSMParamsBase:
.text._Z25selective_scan_fwd_kernelI32Selective_Scan_fwd_kernel_traitsILi64ELi16ELi1ELb1ELb0ELb1ELb1EffEEv13SSMParamsBase:
        /* <DEDUP_REMOVED lines=89> */
.L_x_3870:
        /* <DEDUP_REMOVED lines=82> */
.L_x_3832:
[----:B--234-:R-:W-:Y:S05]  /*0ab0*/  BSYNC B0 ;  /* 0x0000000000007941 */ /* 0x01cfea0003800000 */
.L_x_3831:
        /* <DEDUP_REMOVED lines=35> */
.L_x_3834:
[----:B------:R-:W-:Y:S05]  /*0cf0*/  BSYNC B0 ;  /* 0x0000000000007941 */ /* 0x000fea0003800000 */
.L_x_3833:
        /* <DEDUP_REMOVED lines=37> */
.L_x_3836:
[----:B------:R-:W-:Y:S05]  /*0f50*/  BSYNC B0 ;  /* 0x0000000000007941 */ /* 0x000fea0003800000 */
.L_x_3835:
        /* <DEDUP_REMOVED lines=35> */
.L_x_3838:
[----:B------:R-:W-:Y:S05]  /*1190*/  BSYNC B0 ;  /* 0x0000000000007941 */ /* 0x000fea0003800000 */
.L_x_3837:
        /* <DEDUP_REMOVED lines=37> */
.L_x_3840:
[----:B------:R-:W-:Y:S05]  /*13f0*/  BSYNC B0 ;  /* 0x0000000000007941 */ /* 0x000fea0003800000 */
.L_x_3839:
        /* <DEDUP_REMOVED lines=35> */
.L_x_3842:
[----:B------:R-:W-:Y:S05]  /*1630*/  BSYNC B0 ;  /* 0x0000000000007941 */ /* 0x000fea0003800000 */
.L_x_3841:
        /* <DEDUP_REMOVED lines=37> */
.L_x_3844:
[----:B------:R-:W-:Y:S05]  /*1890*/  BSYNC B0 ;  /* 0x0000000000007941 */ /* 0x000fea0003800000 */
.L_x_3843:
        /* <DEDUP_REMOVED lines=35> */
.L_x_3846:
[----:B------:R-:W-:Y:S05]  /*1ad0*/  BSYNC B0 ;  /* 0x0000000000007941 */ /* 0x000fea0003800000 */
.L_x_3845:
        /* <DEDUP_REMOVED lines=37> */
.L_x_3848:
[----:B------:R-:W-:Y:S05]  /*1d30*/  BSYNC B0 ;  /* 0x0000000000007941 */ /* 0x000fea0003800000 */
.L_x_3847:
        /* <DEDUP_REMOVED lines=38> */
.L_x_3850:
[----:B------:R-:W-:Y:S05]  /*1fa0*/  BSYNC B0 ;  /* 0x0000000000007941 */ /* 0x000fea0003800000 */
.L_x_3849:
        /* <DEDUP_REMOVED lines=50> */
.L_x_3852:
[----:B------:R-:W-:Y:S05]  /*22d0*/  BSYNC B0 ;  /* 0x0000000000007941 */ /* 0x000fea0003800000 */
.L_x_3851:
        /* <DEDUP_REMOVED lines=34> */
.L_x_3854:
[----:B------:R-:W-:Y:S05]  /*2500*/  BSYNC B0 ;  /* 0x0000000000007941 */ /* 0x000fea0003800000 */
.L_x_3853:
        /* <DEDUP_REMOVED lines=33> */
.L_x_3856:
[----:B------:R-:W-:Y:S05]  /*2720*/  BSYNC B0 ;  /* 0x0000000000007941 */ /* 0x000fea0003800000 */
.L_x_3855:
        /* <DEDUP_REMOVED lines=33> */
.L_x_3858:
[----:B------:R-:W-:Y:S05]  /*2940*/  BSYNC B0 ;  /* 0x0000000000007941 */ /* 0x000fea0003800000 */
.L_x_3857:
        /* <DEDUP_REMOVED lines=33> */
.L_x_3860:
[----:B------:R-:W-:Y:S05]  /*2b60*/  BSYNC B0 ;  /* 0x0000000000007941 */ /* 0x000fea0003800000 */
.L_x_3859:
        /* <DEDUP_REMOVED lines=33> */
.L_x_3862:
[----:B------:R-:W-:Y:S05]  /*2d80*/  BSYNC B0 ;  /* 0x0000000000007941 */ /* 0x000fea0003800000 */
.L_x_3861:
        /* <DEDUP_REMOVED lines=21> */
.L_x_3868:
        /* <DEDUP_REMOVED lines=165> */
.L_x_3865:
[----:B------:R-:W-:Y:S05]  /*3930*/  BSYNC B0 ;  /* 0x0000000000007941 */ /* 0x000fea0003800000 */
.L_x_3864:
        /* <DEDUP_REMOVED lines=38> */
.L_x_3867:
[----:B------:R-:W-:Y:S05]  /*3ba0*/  BSYNC B0 ;  /* 0x0000000000007941 */ /* 0x000fea0003800000 */
.L_x_3866:
        /* <DEDUP_REMOVED lines=35> */
.L_x_3863:
        /* <DEDUP_REMOVED lines=184> */
.L_x_3869:
[----:B------:R-:W-:Y:S05]  /*4960*/  EXIT ;  /* 0x000000000000794d */ /* 0x000fea0003800000 */
.L_x_3871:
        /* <DEDUP_REMOVED lines=9> */
.L_x_5427:


//--------------------- .text._Z25selective_scan_fwd_kernelI32Selective_Scan_fwd_kernel_traitsILi64ELi16ELi1ELb1ELb1ELb0ELb0EffEEv13SSMParamsBase --------------------------
	.section	.text._Z25selective_scan_fwd_kernelI32Selective_Scan_fwd_kernel_traitsILi64ELi16ELi1ELb1ELb1ELb0ELb0EffEEv13SSMParamsBase,"ax",@progbits
	.sectioninfo	@"SHI_REGISTERS=121"
	.align	128
        .global         _Z25selective_scan_fwd_kernelI32Selective_Scan_fwd_kernel_traitsILi64ELi16ELi1ELb1ELb1ELb0ELb0EffEEv13SSMParamsBase
        .type           _Z25selective_scan_fwd_kernelI32Selective_Scan_fwd_kernel_traitsILi64ELi16ELi1ELb1ELb1ELb0ELb0EffEEv13SSMParamsBase,@function
        .size           _Z25selective_scan_fwd_kernelI32Selective_Scan_fwd_kernel_traitsILi64ELi16ELi1ELb1ELb1ELb0ELb0EffEEv13SSMParamsBase,(.L_x_5428 - _Z25selective_scan_fwd_kernelI32Selective_Scan_fwd_kernel_traitsILi64ELi16ELi1ELb1ELb1ELb0ELb0EffEEv13SSMParamsBase)
        .other          _Z25selective_scan_fwd_kernelI32Selective_Scan_fwd_kernel_traitsILi64ELi16ELi1ELb1ELb1ELb0ELb0EffEEv13SSMParamsBase,@"STO_CUDA_ENTRY STV_DEFAULT"
_Z25selective_scan_fwd_kernelI32Selective_Scan_fwd_kernel_traitsILi64ELi16ELi1ELb1ELb1ELb0ELb0EffEEv13SSMParamsBase:
.text._Z25selective_scan_fwd_kernelI32Selective_Scan_fwd_kernel_traitsILi64ELi16ELi1ELb1ELb1ELb0ELb0EffEEv13SSMParamsBase:
        /* <DEDUP_REMOVED lines=86> */
.L_x_3911:
[----:B------:R-:W-:Y:S01]  /*0560*/  BAR.SYNC.DEFER_BLOCKING 0x0 ;  /* 0x0000000000007b1d */ /* 0x000fe20000010000 */
[----:B--2---:R-:W-:Y:S02]  /*0570*/  MOV R2, R10 ;  /* 0x0000000a00027202 */ /* 0x004fe40000000f00 */
        /* <DEDUP_REMOVED lines=87> */
.L_x_3873:
[----:B--234-:R-:W-:Y:S05]  /*0af0*/  BSYNC B0 ;  /* 0x0000000000007941 */ /* 0x01cfea0003800000 */
.L_x_3872:
        /* <DEDUP_REMOVED lines=37> */
.L_x_3875:
[----:B------:R-:W-:Y:S05]  /*0d50*/  BSYNC B0 ;  /* 0x0000000000007941 */ /* 0x000fea0003800000 */
.L_x_3874:
        /* <DEDUP_REMOVED lines=35> */
.L_x_3877:
[----:B------:R-:W-:Y:S05]  /*0f90*/  BSYNC B0 ;  /* 0x0000000000007941 */ /* 0x000fea0003800000 */
.L_x_3876:
        /* <DEDUP_REMOVED lines=37> */
.L_x_3879:
[----:B------:R-:W-:Y:S05]  /*11f0*/  BSYNC B0 ;  /* 0x0000000000007941 */ /* 0x000fea0003800000 */
.L_x_3878:
        /* <DEDUP_REMOVED lines=35> */
.L_x_3881:
[----:B------:R-:W-:Y:S05]  /*1430*/  BSYNC B0 ;  /* 0x0000000000007941 */ /* 0x000fea0003800000 */
.L_x_3880:
        /* <DEDUP_REMOVED lines=37> */
.L_x_3883:
[----:B------:R-:W-:Y:S05]  /*1690*/  BSYNC B0 ;  /* 0x0000000000007941 */ /* 0x000fea0003800000 */
.L_x_3882:
        /* <DEDUP_REMOVED lines=35> */
.L_x_3885:
[----:B------:R-:W-:Y:S05]  /*18d0*/  BSYNC B0 ;  /* 0x0000000000007941 */ /* 0x000fea0003800000 */
.L_x_3884:
        /* <DEDUP_REMOVED lines=37> */
.L_x_3887:
[----:B------:R-:W-:Y:S05]  /*1b30*/  BSYNC B0 ;  /* 0x0000000000007941 */ /* 0x000fea0003800000 */
.L_x_3886:
        /* <DEDUP_REMOVED lines=35> */
.L_x_3889:
[----:B------:R-:W-:Y:S05]  /*1d70*/  BSYNC B0 ;  /* 0x0000000000007941 */ /* 0x000fea0003800000 */
.L_x_3888:
        /* <DEDUP_REMOVED lines=42> */
.L_x_3891:
[----:B------:R-:W-:Y:S05]  /*2020*/  BSYNC B0 ;  /* 0x0000000000007941 */ /* 0x000fea0003800000 */
.L_x_3890:
        /* <DEDUP_REMOVED lines=33> */
.L_x_3893:
[----:B------:R-:W-:Y:S05]  /*2240*/  BSYNC B0 ;  /* 0x0000000000007941 */ /* 0x000fea0003800000 */
.L_x_3892:
        /* <DEDUP_REMOVED lines=33> */
.L_x_3895:
[----:B------:R-:W-:Y:S05]  /*2460*/  BSYNC B0 ;  /* 0x0000000000007941 */ /* 0x000fea0003800000 */
.L_x_3894:
        /* <DEDUP_REMOVED lines=33> */
.L_x_3897:
[----:B------:R-:W-:Y:S05]  /*2680*/  BSYNC B0 ;  /* 0x0000000000007941 */ /* 0x000fea0003800000 */
.L_x_3896:
        /* <DEDUP_REMOVED lines=33> */
.L_x_3899:
[----:B------:R-:W-:Y:S05]  /*28a0*/  BSYNC B0 ;  /* 0x0000000000007941 */ /* 0x000fea0003800000 */
.L_x_3898:
        /* <DEDUP_REMOVED lines=33> */
.L_x_3901:
[----:B------:R-:W-:Y:S05]  /*2ac0*/  BSYNC B0 ;  /* 0x0000000000007941 */ /* 0x000fea0003800000 */
.L_x_3900:
        /* <DEDUP_REMOVED lines=33> */
.L_x_3903:
[----:B------:R-:W-:Y:S05]  /*2ce0*/  BSYNC B0 ;  /* 0x0000000000007941 */ /* 0x000fea0003800000 */
.L_x_3902:
        /* <DEDUP_REMOVED lines=36> */
.L_x_3909:
[----:B------:R-:W-:Y:S01]  /*2f30*/  IMAD R27, R19, c[0x0][0x180], RZ ;  /* 0x00006000131b7a24 */ /* 0x000fe200078e02ff */
[----:B------:R-:W-:Y:S01]  /*2f40*/  SHF.R.S32.HI R89, RZ, 0x1f, R90 ;  /* 0x0000001fff597819 */ /* 0x000fe2000001145a */
[----:B------:R-:W-:-:S04]  /*2f50*/  IMAD.WIDE.U32 R24, R20, c[0x0][0x180], RZ ;  /* 0x0000600014187a25 */ /* 0x000fc800078e00ff */
[----:B------:R-:W-:Y:S02]  /*2f60*/  IMAD R27, R20, c[0x0][0x184], R27 ;  /* 0x00006100141b7a24 */ /* 0x000fe400078e021b */
[C---:B0-----:R-:W-:Y:S02]  /*2f70*/  IMAD R29, R89.reuse, c[0x0][0x188], RZ ;  /* 0x00006200591d7a24 */ /* 0x041fe400078e02ff */
        /* <DEDUP_REMOVED lines=16> */
[----:B------:R-:W4:Y:S04]  /*3080*/  LDG.E.128 R32, [R56.64+0x400] ;  /* 0x0004000438207981 */ /* 0x000f28000c1e1d00 */
        /* <DEDUP_REMOVED lines=15> */
[----:B------:R-:W-:Y:S01]  /*3180*/  MUFU.EX2 R96, R96 ;  /* 0x0000006000607308 */ /* 0x000fe20000000800 */
[----:B------:R-:W-:Y:S01]  /*3190*/  STS.128 [R2.X16+0x400], R32 ;  /* 0x0004002002007388 */ /* 0x000fe2000000cc00 */
[C---:B------:R-:W-:Y:S02]  /*31a0*/  FMUL.FTZ R100, R97.reuse, R67 ;  /* 0x0000004361647220 */ /* 0x040fe40000410000 */
[----:B------:R-:W-:Y:S01]  /*31b0*/  FMUL.FTZ R105, R97, R70 ;  /* 0x0000004661697220 */ /* 0x000fe20000410000 */
[----:B------:R0:W-:Y:S01]  /*31c0*/  STS.128 [R2.X16+0x600], R36 ;  /* 0x0006002402007388 */ /* 0x0001e2000000cc00 */
[----:B------:R-:W-:-:S06]  /*31d0*/  NOP ;  /* 0x0000000000007918 */ /* 0x000fcc0000000000 */
[----:B------:R-:W1:Y:S01]  /*31e0*/  LDS.128 R56, [R0.X16] ;  /* 0x0000000000387984 */ /* 0x000e62000000cc00 */
[----:B------:R-:W2:Y:S01]  /*31f0*/  MUFU.EX2 R92, R92 ;  /* 0x0000005c005c7308 */ /* 0x000ea20000000800 */
[C---:B------:R-:W-:Y:S02]  /*3200*/  FMUL.FTZ R108, R97.reuse, R71 ;  /* 0x00000047616c7220 */ /* 0x040fe40000410000 */
[----:B------:R-:W3:Y:S01]  /*3210*/  LDS.128 R24, [R0.X16+0x10] ;  /* 0x0000100000187984 */ /* 0x000ee2000000cc00 */
[----:B------:R-:W-:-:S03]  /*3220*/  FMUL.FTZ R109, R97, R72 ;  /* 0x00000048616d7220 */ /* 0x000fc60000410000 */
[----:B------:R-:W4:Y:S01]  /*3230*/  LDS.128 R28, [R0.X16+0x20] ;  /* 0x00002000001c7984 */ /* 0x000f22000000cc00 */
[----:B------:R-:W1:Y:S01]  /*3240*/  MUFU.EX2 R95, R95 ;  /* 0x0000005f005f7308 */ /* 0x000e620000000800 */
[C---:B0-----:R-:W-:Y:S02]  /*3250*/  FMUL.FTZ R39, R97.reuse, R63 ;  /* 0x0000003f61277220 */ /* 0x041fe40000410000 */
[----:B------:R-:W0:Y:S01]  /*3260*/  LDS.128 R32, [R0.X16+0x30] ;  /* 0x0000300000207984 */ /* 0x000e22000000cc00 */
[C---:B------:R-:W-:Y:S02]  /*3270*/  FMUL.FTZ R38, R97.reuse, R64 ;  /* 0x0000004061267220 */ /* 0x040fe40000410000 */
[----:B------:R-:W-:Y:S02]  /*3280*/  FMUL.FTZ R37, R97, R65 ;  /* 0x0000004161257220 */ /* 0x000fe40000410000 */
[----:B------:R-:W0:Y:S01]  /*3290*/  MUFU.EX2 R94, R94 ;  /* 0x0000005e005e7308 */ /* 0x000e220000000800 */
[----:B--2---:R-:W-:-:S02]  /*32a0*/  FMUL.FTZ R103, R92, R91 ;  /* 0x0000005b5c677220 */ /* 0x004fc40000410000 */
[----:B------:R-:W-:-:S05]  /*32b0*/  FMUL.FTZ R36, R97, R66 ;  /* 0x0000004261247220 */ /* 0x000fca0000410000 */
[----:B------:R-:W2:Y:S08]  /*32c0*/  MUFU.EX2 R93, R93 ;  /* 0x0000005d005d7308 */ /* 0x000eb00000000800 */
[----:B------:R-:W0:Y:S01]  /*32d0*/  MUFU.EX2 R39, R39 ;  /* 0x0000002700277308 */ /* 0x000e220000000800 */
[----:B-1----:R-:W-:-:S07]  /*32e0*/  FMUL.FTZ R56, R75, R56 ;  /* 0x000000384b387220 */ /* 0x002fce0000410000 */
[----:B------:R-:W1:Y:S01]  /*32f0*/  MUFU.EX2 R38, R38 ;  /* 0x0000002600267308 */ /* 0x000e620000000800 */
[----:B------:R-:W-:Y:S02]  /*3300*/  FMUL.FTZ R98, R74, R57 ;  /* 0x000000394a627220 */ /* 0x000fe40000410000 */
[----:B------:R-:W-:Y:S02]  /*3310*/  FMUL.FTZ R99, R73, R58 ;  /* 0x0000003a49637220 */ /* 0x000fe40000410000 */
[----:B------:R-:W-:Y:S02]  /*3320*/  FFMA.FTZ R101, R56, R91, R98 ;  /* 0x0000005b38657223 */ /* 0x000fe40000010062 */
[----:B------:R-:W-:Y:S01]  /*3330*/  FMUL.FTZ R58, R76, R59 ;  /* 0x0000003b4c3a7220 */ /* 0x000fe20000410000 */
[----:B------:R0:W-:Y:S01]  /*3340*/  MUFU.EX2 R57, R100 ;  /* 0x0000006400397308 */ /* 0x0001e20000000800 */
[----:B------:R-:W-:Y:S02]  /*3350*/  FFMA.FTZ R102, R96, R101, R99 ;  /* 0x0000006560667223 */ /* 0x000fe40000010063 */
[----:B---3--:R-:W-:-:S02]  /*3360*/  FMUL.FTZ R101, R79, R24 ;  /* 0x000000184f657220 */ /* 0x008fc40000410000 */
[C---:B------:R-:W-:Y:S02]  /*3370*/  FFMA.FTZ R104, R95.reuse, R102, R58 ;  /* 0x000000665f687223 */ /* 0x040fe4000001003a */
[----:B------:R-:W-:Y:S01]  /*3380*/  FMUL.FTZ R24, R96, R103 ;  /* 0x0000006760187220 */ /* 0x000fe20000410000 */
[----:B------:R-:W3:Y:S01]  /*3390*/  MUFU.EX2 R37, R37 ;  /* 0x0000002500257308 */ /* 0x000ee20000000800 */
[----:B0-----:R-:W-:Y:S02]  /*33a0*/  FMUL.FTZ R100, R78, R25 ;  /* 0x000000194e647220 */ /* 0x001fe40000410000 */
[----:B------:R-:W-:Y:S02]  /*33b0*/  FFMA.FTZ R25, R94, R104, R101 ;  /* 0x000000685e197223 */ /* 0x000fe40000010065 */
[----:B------:R-:W-:Y:S02]  /*33c0*/  FMUL.FTZ R103, R95, R24 ;  /* 0x000000185f677220 */ /* 0x000fe40000410000 */
[----:B------:R-:W-:Y:S01]  /*33d0*/  FMUL.FTZ R104, R77, R26 ;  /* 0x0000001a4d687220 */ /* 0x000fe20000410000 */
[----:B------:R-:W0:Y:S01]  /*33e0*/  MUFU.EX2 R36, R36 ;  /* 0x0000002400247308 */ /* 0x000e220000000800 */
[----:B--2---:R-:W-:-:S02]  /*33f0*/  FFMA.FTZ R25, R93, R25, R100 ;  /* 0x000000195d197223 */ /* 0x004fc40000010064 */
[----:B------:R-:W-:Y:S02]  /*3400*/  FMUL.FTZ R24, R94, R103 ;  /* 0x000000675e187220 */ /* 0x000fe40000410000 */
[----:B------:R-:W-:Y:S02]  /*3410*/  FMUL.FTZ R59, R97, R68 ;  /* 0x00000044613b7220 */ /* 0x000fe40000410000 */
[----:B------:R-:W-:Y:S01]  /*3420*/  FMUL.FTZ R103, R80, R27 ;  /* 0x0000001b50677220 */ /* 0x000fe20000410000 */
[----:B------:R-:W-:Y:S01]  /*3430*/  MUFU.EX2 R105, R105 ;  /* 0x0000006900697308 */ /* 0x000fe20000000800 */
[----:B------:R-:W-:Y:S02]  /*3440*/  FFMA.FTZ R26, R39, R25, R104 ;  /* 0x00000019271a7223 */ /* 0x000fe40000010068 */
[----:B------:R-:W-:Y:S02]  /*3450*/  FMUL.FTZ R24, R93, R24 ;  /* 0x000000185d187220 */ /* 0x000fe40000410000 */
[----:B------:R-:W-:-:S02]  /*3460*/  FMUL.FTZ R102, R97, R69 ;  /* 0x0000004561667220 */ /* 0x000fc40000410000 */
[----:B----4-:R-:W-:Y:S01]  /*3470*/  FMUL.FTZ R106, R83, R28 ;  /* 0x0000001c536a7220 */ /* 0x010fe20000410000 */
[----:B------:R-:W2:Y:S01]  /*3480*/  MUFU.EX2 R59, R59 ;  /* 0x0000003b003b7308 */ /* 0x000ea20000000800 */
[----:B-1----:R-:W-:Y:S02]  /*3490*/  FFMA.FTZ R26, R38, R26, R103 ;  /* 0x0000001a261a7223 */ /* 0x002fe40000010067 */
[----:B------:R-:W-:Y:S02]  /*34a0*/  FMUL.FTZ R25, R39, R24 ;  /* 0x0000001827197220 */ /* 0x000fe40000410000 */
[----:B------:R-:W-:Y:S02]  /*34b0*/  FMUL.FTZ R107, R82, R29 ;  /* 0x0000001d526b7220 */ /* 0x000fe40000410000 */
[----:B---3--:R-:W-:Y:S01]  /*34c0*/  FFMA.FTZ R26, R37, R26, R106 ;  /* 0x0000001a251a7223 */ /* 0x008fe2000001006a */
[----:B------:R-:W1:Y:S01]  /*34d0*/  MUFU.EX2 R102, R102 ;  /* 0x0000006600667308 */ /* 0x000e620000000800 */
[----:B------:R-:W-:-:S02]  /*34e0*/  FMUL.FTZ R24, R38, R25 ;  /* 0x0000001926187220 */ /* 0x000fc40000410000 */
[----:B------:R-:W-:Y:S02]  /*34f0*/  FMUL.FTZ R110, R81, R30 ;  /* 0x0000001e516e7220 */ /* 0x000fe40000410000 */
[----:B0-----:R-:W-:Y:S02]  /*3500*/  FFMA.FTZ R26, R36, R26, R107 ;  /* 0x0000001a241a7223 */ /* 0x001fe4000001006b */
[----:B------:R-:W-:Y:S01]  /*3510*/  FMUL.FTZ R25, R37, R24 ;  /* 0x0000001825197220 */ /* 0x000fe20000410000 */
[----:B------:R-:W0:Y:S01]  /*3520*/  MUFU.EX2 R108, R108 ;  /* 0x0000006c006c7308 */ /* 0x000e220000000800 */
[----:B------:R-:W-:Y:S02]  /*3530*/  FMUL.FTZ R112, R84, R31 ;  /* 0x0000001f54707220 */ /* 0x000fe40000410000 */
[----:B------:R-:W-:Y:S02]  /*3540*/  FFMA.FTZ R26, R57, R26, R110 ;  /* 0x0000001a391a7223 */ /* 0x000fe4000001006e */
[----:B------:R-:W-:-:S02]  /*3550*/  FMUL.FTZ R24, R36, R25 ;  /* 0x0000001924187220 */ /* 0x000fc40000410000 */
[----:B------:R-:W-:Y:S01]  /*3560*/  FMUL.FTZ R97, R87, R32 ;  /* 0x0000002057617220 */ /* 0x000fe20000410000 */
[----:B------:R-:W3:Y:S01]  /*3570*/  MUFU.EX2 R109, R109 ;  /* 0x0000006d006d7308 */ /* 0x000ee20000000800 */
[----:B--2---:R-:W-:Y:S02]  /*3580*/  FFMA.FTZ R26, R59, R26, R112 ;  /* 0x0000001a3b1a7223 */ /* 0x004fe40000010070 */
[----:B------:R-:W-:Y:S02]  /*3590*/  FMUL.FTZ R24, R57, R24 ;  /* 0x0000001839187220 */ /* 0x000fe40000410000 */
[----:B------:R-:W-:Y:S02]  /*35a0*/  FMUL.FTZ R114, R86, R33 ;  /* 0x0000002156727220 */ /* 0x000fe40000410000 */
[----:B-1----:R-:W-:Y:S02]  /*35b0*/  FFMA.FTZ R26, R102, R26, R97 ;  /* 0x0000001a661a7223 */ /* 0x002fe40000010061 */
[----:B------:R-:W-:-:S02]  /*35c0*/  FMUL.FTZ R25, R59, R24 ;  /* 0x000000183b197220 */ /* 0x000fc40000410000 */
[----:B------:R-:W-:Y:S02]  /*35d0*/  FMUL.FTZ R111, R85, R34 ;  /* 0x00000022556f7220 */ /* 0x000fe40000410000 */
[C---:B------:R-:W-:Y:S02]  /*35e0*/  FFMA.FTZ R26, R105.reuse, R26, R114 ;  /* 0x0000001a691a7223 */ /* 0x040fe40000010072 */
[----:B------:R-:W-:Y:S02]  /*35f0*/  FMUL.FTZ R24, R102, R25 ;  /* 0x0000001966187220 */ /* 0x000fe40000410000 */
[----:B------:R-:W-:Y:S02]  /*3600*/  FMUL.FTZ R34, R88, R35 ;  /* 0x0000002358227220 */ /* 0x000fe40000410000 */
[----:B0-----:R-:W-:Y:S02]  /*3610*/  FFMA.FTZ R26, R108, R26, R111 ;  /* 0x0000001a6c1a7223 */ /* 0x001fe4000001006f */
[----:B------:R-:W-:-:S02]  /*3620*/  FMUL.FTZ R27, R105, R24 ;  /* 0x00000018691b7220 */ /* 0x000fc40000410000 */
[----:B------:R-:W-:Y:S02]  /*3630*/  IMAD R29, R19, c[0x0][0x1b8], RZ ;  /* 0x00006e00131d7a24 */ /* 0x000fe400078e02ff */
[----:B---3--:R-:W-:Y:S02]  /*3640*/  FFMA.FTZ R31, R109, R26, R34 ;  /* 0x0000001a6d1f7223 */ /* 0x008fe40000010022 */
[----:B------:R-:W-:Y:S02]  /*3650*/  FMUL.FTZ R30, R108, R27 ;  /* 0x0000001b6c1e7220 */ /* 0x000fe40000410000 */
[C---:B------:R-:W-:Y:S01]  /*3660*/  IMAD.WIDE.U32 R24, R20.reuse, c[0x0][0x1b8], RZ ;  /* 0x00006e0014187a25 */ /* 0x040fe200078e00ff */
[----:B------:R-:W0:Y:S03]  /*3670*/  SHFL.UP PT, R28, R31, 0x1, RZ ;  /* 0x042000001f1c7989 */ /* 0x000e2600000e00ff */
[----:B------:R-:W-:-:S02]  /*3680*/  IMAD R29, R20, c[0x0][0x1bc], R29 ;  /* 0x00006f00141d7a24 */ /* 0x000fc400078e021d */
[----:B------:R-:W-:-:S03]  /*3690*/  FMUL.FTZ R30, R109, R30 ;  /* 0x0000001e6d1e7220 */ /* 0x000fc60000410000 */
[----:B------:R-:W-:Y:S02]  /*36a0*/  IADD3 R25, R25, R29, RZ ;  /* 0x0000001d19197210 */ /* 0x000fe40007ffe0ff */
[----:B------:R-:W1:Y:S03]  /*36b0*/  SHFL.UP PT, R29, R30, 0x1, RZ ;  /* 0x042000001e1d7989 */ /* 0x000e6600000e00ff */
[----:B------:R-:W-:-:S05]  /*36c0*/  IMAD.WIDE.U32 R24, R90, c[0x0][0x1c0], R24 ;  /* 0x000070005a187a25 */ /* 0x000fca00078e0018 */
[----:B------:R-:W-:Y:S02]  /*36d0*/  IADD3 R25, R25, R89, RZ ;  /* 0x0000005919197210 */ /* 0x000fe40007ffe0ff */
[----:B------:R-:W-:Y:S01]  /*36e0*/  LEA R26, P1, R24, c[0x0][0x230], 0x2 ;  /* 0x00008c00181a7a11 */ /* 0x000fe200078210ff */
[----:B0-----:R-:W-:-:S03]  /*36f0*/  @P0 FFMA.FTZ R31, R30, R28, R31 ;  /* 0x0000001c1e1f0223 */ /* 0x001fc6000001001f */
[----:B------:R-:W-:Y:S02]  /*3700*/  LEA.HI.X R27, R24, c[0x0][0x234], R25, 0x2, P1 ;  /* 0x00008d00181b7a11 */ /* 0x000fe400008f1419 */
[----:B------:R-:W0:Y:S01]  /*3710*/  SHFL.UP PT, R24, R31, 0x2, RZ ;  /* 0x044000001f187989 */ /* 0x000e2200000e00ff */
[----:B-1----:R-:W-:Y:S01]  /*3720*/  @P0 FMUL.FTZ R30, R30, R29 ;  /* 0x0000001d1e1e0220 */ /* 0x002fe20000410000 */
[C---:B------:R-:W-:Y:S02]  /*3730*/  ISETP.GE.AND P1, PT, R14.reuse, 0x10, PT ;  /* 0x000000100e00780c */ /* 0x040fe40003f26270 */
[----:B------:R1:W5:Y:S01]  /*3740*/  LDG.E R35, [R26.64] ;  /* 0x000000041a237981 */ /* 0x000362000c1e1900 */
[----:B------:R-:W-:Y:S01]  /*3750*/  ISETP.GE.AND P0, PT, R14, 0x2, PT ;  /* 0x000000020e00780c */ /* 0x000fe20003f06270 */
[----:B------:R-:W-:Y:S01]  /*3760*/  BSSY B0, `(.L_x_3905) ;  /* 0x0000032000007945 */ /* 0x000fe20003800000 */
[----:B------:R-:W-:Y:S01]  /*3770*/  MOV R29, RZ ;  /* 0x000000ff001d7202 */ /* 0x000fe20000000f00 */
[----:B------:R-:W2:Y:S01]  /*3780*/  SHFL.UP PT, R25, R30, 0x2, RZ ;  /* 0x044000001e197989 */ /* 0x000ea200000e00ff */
[----:B------:R-:W-:-:S02]  /*3790*/  MOV R28, 0x3f800000 ;  /* 0x3f800000001c7802 */ /* 0x000fc40000000f00 */
[----:B------:R-:W-:-:S07]  /*37a0*/  SHF.R.U32.HI R33, RZ, 0x5, R4 ;  /* 0x00000005ff217819 */ /* 0x000fce0000011604 */
[----:B0-----:R-:W-:-:S05]  /*37b0*/  @P0 FFMA.FTZ R31, R30, R24, R31 ;  /* 0x000000181e1f0223 */ /* 0x001fca000001001f */
[----:B------:R-:W0:Y:S01]  /*37c0*/  SHFL.UP PT, R24, R31, 0x4, RZ ;  /* 0x048000001f187989 */ /* 0x000e2200000e00ff */
[----:B--2---:R-:W-:Y:S01]  /*37d0*/  @P0 FMUL.FTZ R30, R30, R25 ;  /* 0x000000191e1e0220 */ /* 0x004fe20000410000 */
[----:B------:R-:W-:-:S04]  /*37e0*/  ISETP.GE.AND P0, PT, R14, 0x4, PT ;  /* 0x000000040e00780c */ /* 0x000fc80003f06270 */
[----:B------:R-:W2:Y:S09]  /*37f0*/  SHFL.UP PT, R25, R30, 0x4, RZ ;  /* 0x048000001e197989 */ /* 0x000eb200000e00ff */
        /* <DEDUP_REMOVED lines=8> */
[----:B------:R-:W-:-:S04]  /*3880*/  ISETP.NE.AND P0, PT, R11, RZ, PT ;  /* 0x000000ff0b00720c */ /* 0x000fc80003f05270 */
[----:B------:R-:W2:Y:S01]  /*3890*/  SHFL.UP PT, R25, R30, 0x10, RZ ;  /* 0x060000001e197989 */ /* 0x000ea200000e00ff */
[----:B------:R-:W-:Y:S01]  /*38a0*/  ISETP.EQ.OR P0, PT, R13, RZ, P0 ;  /* 0x000000ff0d00720c */ /* 0x000fe20000702670 */
[----:B0-----:R-:W-:Y:S01]  /*38b0*/  @P1 FFMA.FTZ R31, R30, R24, R31 ;  /* 0x000000181e1f1223 */ /* 0x001fe2000001001f */
[----:B------:R-:W-:-:S11]  /*38c0*/  @!P2 SHF.R.U32.HI R24, RZ, 0x2, R4 ;  /* 0x00000002ff18a819 */ /* 0x000fd60000011604 */
[----:B------:R-:W0:Y:S01]  /*38d0*/  @!P0 LDS.64 R28, [R90.X8+0x10b0] ;  /* 0x0010b0005a1c8984 */ /* 0x000e220000008a00 */
[----:B------:R-:W-:Y:S02]  /*38e0*/  ISETP.NE.AND P0, PT, R33, RZ, PT ;  /* 0x000000ff2100720c */ /* 0x000fe40003f05270 */
[----:B------:R-:W-:Y:S01]  /*38f0*/  @!P2 LOP3.LUT R32, R24, 0x3ffffff8, RZ, 0xc0, !PT ;  /* 0x3ffffff81820a812 */ /* 0x000fe200078ec0ff */
[----:B------:R-:W-:Y:S01]  /*3900*/  SHFL.UP PT, R116, R31, 0x1, RZ ;  /* 0x042000001f747989 */ /* 0x000fe200000e00ff */
[----:B--2---:R-:W-:-:S05]  /*3910*/  @P1 FMUL.FTZ R30, R30, R25 ;  /* 0x000000191e1e1220 */ /* 0x004fca0000410000 */
[----:B------:R0:W-:Y:S04]  /*3920*/  @!P2 STS.64 [R32+0x1090], R30 ;  /* 0x0010901e2000a388 */ /* 0x0001e80000000a00 */
[----:B------:R-:W-:Y:S01]  /*3930*/  BAR.SYNC.DEFER_BLOCKING 0x0 ;  /* 0x0000000000007b1d */ /* 0x000fe20000010000 */
[C---:B------:R-:W-:Y:S02]  /*3940*/  ISETP.NE.AND P2, PT, R14.reuse, RZ, P0 ;  /* 0x000000ff0e00720c */ /* 0x040fe40000745270 */
[----:B------:R-:W-:-:S03]  /*3950*/  @P0 ISETP.NE.AND P1, PT, R14, RZ, PT ;  /* 0x000000ff0e00020c */ /* 0x000fc60003f25270 */
[----:B------:R-:W-:Y:S01]  /*3960*/  SHFL.UP PT, R89, R30, 0x1, RZ ;  /* 0x042000001e597989 */ /* 0x000fe200000e00ff */
[----:B0-----:R-:W-:-:S03]  /*3970*/  @P0 MOV R32, R28 ;  /* 0x0000001c00200202 */ /* 0x001fc60000000f00 */
[----:B-1----:R-:W0:Y:S02]  /*3980*/  LDS.128 R24, [0x1090] ;  /* 0x00109000ff187984 */ /* 0x002e240000000c00 */
        /* <DEDUP_REMOVED lines=15> */
.L_x_3906:
[----:B------:R-:W-:Y:S05]  /*3a80*/  BSYNC B0 ;  /* 0x0000000000007941 */ /* 0x000fea0003800000 */
.L_x_3905:
        /* <DEDUP_REMOVED lines=38> */
.L_x_3908:
[----:B------:R-:W-:Y:S05]  /*3cf0*/  BSYNC B0 ;  /* 0x0000000000007941 */ /* 0x000fea0003800000 */
.L_x_3907:
        /* <DEDUP_REMOVED lines=19> */
.L_x_3904:
        /* <DEDUP_REMOVED lines=21> */
[----:B------:R-:W3:Y:S01]  /*3f80*/  LDS.128 R32, [R2.X16] ;  /* 0x0000000002207984 */ /* 0x000ee2000000cc00 */
[----:B-1----:R-:W-:-:S03]  /*3f90*/  LEA R40, P0, R22, c[0x0][0x258], 0x2 ;  /* 0x0000960016287a11 */ /* 0x002fc600078010ff */
[----:B0-----:R-:W0:Y:S04]  /*3fa0*/  LDS.128 R28, [R2.X16+0x200] ;  /* 0x00020000021c7984 */ /* 0x001e28000000cc00 */
[----:B------:R-:W1:Y:S01]  /*3fb0*/  LDS.128 R24, [R2.X16+0x400] ;  /* 0x0004000002187984 */ /* 0x000e62000000cc00 */
[----:B--2---:R-:W-:-:S03]  /*3fc0*/  IMAD R3, R19, c[0x0][0x208], RZ ;  /* 0x0000820013037a24 */ /* 0x004fc600078e02ff */
[----:B------:R2:W4:Y:S01]  /*3fd0*/  LDS.128 R36, [R2.X16+0x600] ;  /* 0x0006000002247984 */ /* 0x000522000000cc00 */
[----:B------:R-:W-:-:S05]  /*3fe0*/  IMAD R3, R20, c[0x0][0x20c], R3 ;  /* 0x0000830014037a24 */ /* 0x000fca00078e0203 */
[----:B------:R-:W-:-:S04]  /*3ff0*/  IADD3 R3, R23, R3, RZ ;  /* 0x0000000317037210 */ /* 0x000fc80007ffe0ff */
[----:B------:R-:W-:Y:S02]  /*4000*/  LEA.HI.X R41, R22, c[0x0][0x25c], R3, 0x2, P0 ;  /* 0x0000970016297a11 */ /* 0x000fe400000f1403 */
[----:B------:R-:W-:-:S03]  /*4010*/  ISETP.GE.AND P0, PT, R13, c[0x0][0x174], PT ;  /* 0x00005d000d007a0c */ /* 0x000fc60003f06270 */
[----:B--2---:R-:W-:-:S05]  /*4020*/  IMAD.WIDE R2, R12, 0x10, R40 ;  /* 0x000000100c027825 */ /* 0x004fca00078e0228 */
[----:B---3--:R2:W-:Y:S04]  /*4030*/  STG.E.128 [R2.64], R32 ;  /* 0x0000002002007986 */ /* 0x0085e8000c101d04 */
[----:B0-----:R2:W-:Y:S04]  /*4040*/  STG.E.128 [R2.64+0x200], R28 ;  /* 0x0002001c02007986 */ /* 0x0015e8000c101d04 */
[----:B-1----:R2:W-:Y:S04]  /*4050*/  STG.E.128 [R2.64+0x400], R24 ;  /* 0x0004001802007986 */ /* 0x0025e8000c101d04 */
[----:B----4-:R2:W-:Y:S01]  /*4060*/  STG.E.128 [R2.64+0x600], R36 ;  /* 0x0006002402007986 */ /* 0x0105e2000c101d04 */
[----:B------:R-:W-:Y:S01]  /*4070*/  @P0 CALL.REL.NOINC `(.L_x_3910) ;  /* 0x0000001000000944 */ /* 0x000fe20003c00000 */
[----:B------:R-:W-:Y:S05]  /*4080*/  BRA `(.L_x_3911) ;  /* 0xffffc4d000007947 */ /* 0x000fea000383ffff */
.L_x_3910:
[----:B------:R-:W-:Y:S05]  /*4090*/  EXIT ;  /* 0x000000000000794d */ /* 0x000fea0003800000 */
.L_x_3912:
        /* <DEDUP_REMOVED lines=14> */
.L_x_5428:


//--------------------- .text._Z25selective_scan_fwd_kernelI32Selective_Scan_fwd_kernel_traitsILi64ELi16ELi1ELb1ELb1ELb0ELb1EffEEv13SSMParamsBase --------------------------
	.section	.text._Z25selective_scan_fwd_kernelI32Selective_Scan_fwd_kernel_traitsILi64ELi16ELi1ELb1ELb1ELb0ELb1EffEEv13SSMParamsBase,"ax",@progbits
	.sectioninfo	@"SHI_REGISTERS=121"
	.align	128
        .global         _Z25selective_scan_fwd_kernelI32Selective_Scan_fwd_kernel_traitsILi64ELi16ELi1ELb1ELb1ELb0ELb1EffEEv13SSMParamsBase
        .type           _Z25selective_scan_fwd_kernelI32Selective_Scan_fwd_kernel_traitsILi64ELi16ELi1ELb1ELb1ELb0ELb1EffEEv13SSMParamsBase,@function
        .size           _Z25selective_scan_fwd_kernelI32Selective_Scan_fwd_kernel_traitsILi64ELi16ELi1ELb1ELb1ELb0ELb1EffEEv13SSMParamsBase,(.L_x_5429 - _Z25selective_scan_fwd_kernelI32Selective_Scan_fwd_kernel_traitsILi64ELi16ELi1ELb1ELb1ELb0ELb1EffEEv13SSMParamsBase)
        .other          _Z25selective_scan_fwd_kernelI32Selective_Scan_fwd_kernel_traitsILi64ELi16ELi1ELb1ELb1ELb0ELb1EffEEv13SSMParamsBase,@"STO_CUDA_ENTRY STV_DEFAULT"
_Z25selective_scan_fwd_kernelI32Selective_Scan_fwd_kernel_traitsILi64ELi16ELi1ELb1ELb1ELb0ELb1EffEEv13SSMParamsBase:
.text._Z25selective_scan_fwd_kernelI32Selective_Scan_fwd_kernel_traitsILi64ELi16ELi1ELb1ELb1ELb0ELb1EffEEv13SSMParamsBase:
        /* <DEDUP_REMOVED lines=89> */
.L_x_3952:
        /* <DEDUP_REMOVED lines=81> */
.L_x_3914:
[----:B--234-:R-:W-:Y:S05]  /*0aa0*/  BSYNC B0 ;  /* 0x0000000000007941 */ /* 0x01cfea0003800000 */
.L_x_3913:
        /* <DEDUP_REMOVED lines=37> */
.L_x_3916:
[----:B------:R-:W-:Y:S05]  /*0d00*/  BSYNC B0 ;  /* 0x0000000000007941 */ /* 0x000fea0003800000 */
.L_x_3915:
        /* <DEDUP_REMOVED lines=35> */
.L_x_3918:
[----:B------:R-:W-:Y:S05]  /*0f40*/  BSYNC B0 ;  /* 0x0000000000007941 */ /* 0x000fea0003800000 */
.L_x_3917:
        /* <DEDUP_REMOVED lines=37> */
.L_x_3920:
[----:B------:R-:W-:Y:S05]  /*11a0*/  BSYNC B0 ;  /* 0x0000000000007941 */ /* 0x000fea0003800000 */
.L_x_3919:
        /* <DEDUP_REMOVED lines=35> */
.L_x_3922:
[----:B------:R-:W-:Y:S05]  /*13e0*/  BSYNC B0 ;  /* 0x0000000000007941 */ /* 0x000fea0003800000 */
.L_x_3921:
        /* <DEDUP_REMOVED lines=37> */
.L_x_3924:
[----:B------:R-:W-:Y:S05]  /*1640*/  BSYNC B0 ;  /* 0x0000000000007941 */ /* 0x000fea0003800000 */
.L_x_3923:
        /* <DEDUP_REMOVED lines=35> */
.L_x_3926:
[----:B------:R-:W-:Y:S05]  /*1880*/  BSYNC B0 ;  /* 0x0000000000007941 */ /* 0x000fea0003800000 */
.L_x_3925:
        /* <DEDUP_REMOVED lines=37> */
.L_x_3928:
[----:B------:R-:W-:Y:S05]  /*1ae0*/  BSYNC B0 ;  /* 0x0000000000007941 */ /* 0x000fea0003800000 */
.L_x_3927:
        /* <DEDUP_REMOVED lines=35> */
.L_x_3930:
[----:B------:R-:W-:Y:S05]  /*1d20*/  BSYNC B0 ;  /* 0x0000000000007941 */ /* 0x000fea0003800000 */
.L_x_3929:
        /* <DEDUP_REMOVED lines=42> */
.L_x_3932:
[----:B------:R-:W-:Y:S05]  /*1fd0*/  BSYNC B0 ;  /* 0x0000000000007941 */ /* 0x000fea0003800000 */
.L_x_3931:
        /* <DEDUP_REMOVED lines=33> */
.L_x_3934:
[----:B------:R-:W-:Y:S05]  /*21f0*/  BSYNC B0 ;  /* 0x0000000000007941 */ /* 0x000fea0003800000 */
.L_x_3933:
        /* <DEDUP_REMOVED lines=33> */
.L_x_3936:
[----:B------:R-:W-:Y:S05]  /*2410*/  BSYNC B0 ;  /* 0x0000000000007941 */ /* 0x000fea0003800000 */
.L_x_3935:
        /* <DEDUP_REMOVED lines=33> */
.L_x_3938:
[----:B------:R-:W-:Y:S05]  /*2630*/  BSYNC B0 ;  /* 0x0000000000007941 */ /* 0x000fea0003800000 */
.L_x_3937:
        /* <DEDUP_REMOVED lines=33> */
.L_x_3940:
[----:B------:R-:W-:Y:S05]  /*2850*/  BSYNC B0 ;  /* 0x0000000000007941 */ /* 0x000fea0003800000 */
.L_x_3939:
        /* <DEDUP_REMOVED lines=33> */
.L_x_3942:
[----:B------:R-:W-:Y:S05]  /*2a70*/  BSYNC B0 ;  /* 0x0000000000007941 */ /* 0x000fea0003800000 */
.L_x_3941:
        /* <DEDUP_REMOVED lines=33> */
.L_x_3944:
[----:B------:R-:W-:Y:S05]  /*2c90*/  BSYNC B0 ;  /* 0x0000000000007941 */ /* 0x000fea0003800000 */
.L_x_3943:
        /* <DEDUP_REMOVED lines=36> */
.L_x_3950:
        /* <DEDUP_REMOVED lines=181> */
.L_x_3947:
[----:B------:R-:W-:Y:S05]  /*3a30*/  BSYNC B0 ;  /* 0x0000000000007941 */ /* 0x000fea0003800000 */
.L_x_3946:
        /* <DEDUP_REMOVED lines=38> */
.L_x_3949:
[----:B------:R-:W-:Y:S05]  /*3ca0*/  BSYNC B0 ;  /* 0x0000000000007941 */ /* 0x000fea0003800000 */
.L_x_3948:
        /* <DEDUP_REMOVED lines=19> */
.L_x_3945:
        /* <DEDUP_REMOVED lines=29> */
[----:B------:R-:W2:Y:S01]  /*3fb0*/  LDS.128 R32, [R8.X16+0x200] ;  /* 0x0002000008207984 */ /* 0x000ea2000000cc00 */
[----:B------:R-:W-:-:S03]  /*3fc0*/  LEA R70, P0, R58, c[0x0][0x268], 0x2 ;  /* 0x00009a003a467a11 */ /* 0x000fc600078010ff */
[----:B0-----:R-:W0:Y:S01]  /*3fd0*/  LDS.128 R28, [R8.X16+0x400] ;  /* 0x00040000081c7984 */ /* 0x001e22000000cc00 */
[----:B------:R-:W-:-:S03]  /*3fe0*/  LEA.HI.X R71, R58, c[0x0][0x26c], R57, 0x2, P0 ;  /* 0x00009b003a477a11 */ /* 0x000fc600000f1439 */
[----:B------:R-:W3:Y:S02]  /*3ff0*/  LDS.128 R24, [R8.X16+0x600] ;  /* 0x0006000008187984 */ /* 0x000ee4000000cc00 */
[----:B------:R-:W-:Y:S02]  /*4000*/  IMAD.WIDE R70, R9, 0x10, R70 ;  /* 0x0000001009467825 */ /* 0x000fe400078e0246 */
[----:B-1----:R-:W-:Y:S04]  /*4010*/  STG.E.128 [R68.64], R36 ;  /* 0x0000002444007986 */ /* 0x002fe8000c101d04 */
[----:B--2---:R-:W-:Y:S04]  /*4020*/  STG.E.128 [R68.64+0x200], R32 ;  /* 0x0002002044007986 */ /* 0x004fe8000c101d04 */
[----:B0-----:R-:W-:Y:S04]  /*4030*/  STG.E.128 [R68.64+0x400], R28 ;  /* 0x0004001c44007986 */ /* 0x001fe8000c101d04 */
        /* <DEDUP_REMOVED lines=146> */
.L_x_3951:
[----:B------:R-:W-:Y:S05]  /*4960*/  EXIT ;  /* 0x000000000000794d */ /* 0x000fea0003800000 */
.L_x_3953:
        /* <DEDUP_REMOVED lines=9> */
.L_x_5429:


//--------------------- .text._Z25selective_scan_fwd_kernelI32Selective_Scan_fwd_kernel_traitsILi64ELi16ELi1ELb1ELb1ELb1ELb0EffEEv13SSMParamsBase --------------------------
	.section	.text._Z25selective_scan_fwd_kernelI32Selective_Scan_fwd_kernel_traitsILi64ELi16ELi1ELb1ELb1ELb1ELb0EffEEv13SSMParamsBase,"ax",@progbits
	.sectioninfo	@"SHI_REGISTERS=143"
	.align	128
        .global         _Z25selective_scan_fwd_kernelI32Selective_Scan_fwd_kernel_traitsILi64ELi16ELi1ELb1ELb1ELb1ELb0EffEEv13SSMParamsBase
        .type           _Z25selective_scan_fwd_kernelI32Selective_Scan_fwd_kernel_traitsILi64ELi16ELi1ELb1ELb1ELb1ELb0EffEEv13SSMParamsBase,@function
        .size           _Z25selective_scan_fwd_kernelI32Selective_Scan_fwd_kernel_traitsILi64ELi16ELi1ELb1ELb1ELb1ELb0EffEEv13SSMParamsBase,(.L_x_5430 - _Z25selective_scan_fwd_kernelI32Selective_Scan_fwd_kernel_traitsILi64ELi16ELi1ELb1ELb1ELb1ELb0EffEEv13SSMParamsBase)
        .other          _Z25selective_scan_fwd_kernelI32Selective_Scan_fwd_kernel_traitsILi64ELi16ELi1ELb1ELb1ELb1ELb0EffEEv13SSMParamsBase,@"STO_CUDA_ENTRY STV_DEFAULT"
_Z25selective_scan_fwd_kernelI32Selective_Scan_fwd_kernel_traitsILi64ELi16ELi1ELb1ELb1ELb1ELb0EffEEv13SSMParamsBase:
.text._Z25selective_scan_fwd_kernelI32Selective_Scan_fwd_kernel_traitsILi64ELi16ELi1ELb1ELb1ELb1ELb0EffEEv13SSMParamsBase:
        /* <DEDUP_REMOVED lines=29> */
[----:B------:R-:W-:Y:S02]  /*01d0*/  IMAD R16, R99, c[0x0][0x1b0], RZ ;  /* 0x00006c0063107a24 */ /* 0x000fe400078e02ff */
[----:B--2---:R-:W-:Y:S01]  /*01e0*/  IMAD.WIDE.U32 R4, R75, c[0x0][0x1e0], RZ ;  /* 0x000078004b047a25 */ /* 0x004fe200078e00ff */
[----:B------:R-:W-:Y:S02]  /*01f0*/  ISETP.GE.AND P4, PT, R3, 0x1, PT ;  /* 0x000000010300780c */ /* 0x000fe40003f86270 */
[----:B---3--:R-:W-:Y:S01]  /*0200*/  IADD3 R8, RZ, -R7, RZ ;  /* 0x80000007ff087210 */ /* 0x008fe20007ffe0ff */
[----:B------:R-:W-:-:S02]  /*0210*/  IMAD R15, R75, c[0x0][0x194], R14 ;  /* 0x000065004b0f7a24 */ /* 0x000fc400078e020e */
[C---:B------:R-:W-:Y:S02]  /*0220*/  IMAD R13, R75.reuse, c[0x0][0x1e4], R12 ;  /* 0x000079004b0d7a24 */ /* 0x040fe400078e020c */
[----:B------:R-:W-:Y:S02]  /*0230*/  IMAD R11, R8, R9, RZ ;  /* 0x00000009080b7224 */ /* 0x000fe400078e02ff */
[----:B------:R-:W-:Y:S01]  /*0240*/  IMAD R17, R75, c[0x0][0x1b4], R16 ;  /* 0x00006d004b117a24 */ /* 0x000fe200078e0210 */
[----:B------:R-:W-:Y:S01]  /*0250*/  IADD3 R5, R5, R13, RZ ;  /* 0x0000000d05057210 */ /* 0x000fe20007ffe0ff */
[----:B------:R-:W-:-:S04]  /*0260*/  IMAD.HI.U32 R7, R7, R11, R6 ;  /* 0x0000000b07077227 */ /* 0x000fc800078e0006 */
[----:B------:R-:W-:Y:S02]  /*0270*/  IMAD R13, R79, c[0x0][0x1d8], RZ ;  /* 0x000076004f0d7a24 */ /* 0x000fe400078e02ff */
[----:B------:R-:W-:-:S04]  /*0280*/  IMAD.HI.U32 R10, R7, R2, RZ ;  /* 0x00000002070a7227 */ /* 0x000fc800078e00ff */
[----:B------:R-:W-:Y:S01]  /*0290*/  IMAD.WIDE.U32 R6, R75, c[0x0][0x190], RZ ;  /* 0x000064004b067a25 */ /* 0x000fe200078e00ff */
[----:B------:R-:W-:-:S04]  /*02a0*/  IADD3 R0, -R10, RZ, RZ ;  /* 0x000000ff0a007210 */ /* 0x000fc80007ffe1ff */
[----:B------:R-:W-:Y:S01]  /*02b0*/  IADD3 R7, R7, R15, RZ ;  /* 0x0000000f07077210 */ /* 0x000fe20007ffe0ff */
[----:B------:R-:W-:Y:S01]  /*02c0*/  IMAD R0, R9, R0, R2 ;  /* 0x0000000009007224 */ /* 0x000fe200078e0202 */
[----:B------:R-:W-:Y:S01]  /*02d0*/  LOP3.LUT R2, R80, c[0x0][0x178], RZ, 0x3c, !PT ;  /* 0x00005e0050027a12 */ /* 0x000fe200078e3cff */
[----:B------:R-:W-:-:S03]  /*02e0*/  IMAD R15, R79, c[0x0][0x1e8], RZ ;  /* 0x00007a004f0f7a24 */ /* 0x000fc600078e02ff */
[----:B------:R-:W-:Y:S02]  /*02f0*/  ISETP.GT.U32.AND P2, PT, R9, R0, PT ;  /* 0x000000000900720c */ /* 0x000fe40003f44070 */
[----:B------:R-:W-:Y:S01]  /*0300*/  ISETP.GE.AND P3, PT, R2, RZ, PT ;  /* 0x000000ff0200720c */ /* 0x000fe20003f66270 */
[----:B------:R-:W-:-:S10]  /*0310*/  IMAD.WIDE.U32 R2, R75, c[0x0][0x1d0], RZ ;  /* 0x000074004b027a25 */ /* 0x000fd400078e00ff */
[-C--:B------:R-:W-:Y:S02]  /*0320*/  @!P2 IADD3 R0, R0, -R9.reuse, RZ ;  /* 0x800000090000a210 */ /* 0x080fe40007ffe0ff */
[----:B------:R-:W-:Y:S02]  /*0330*/  @!P2 IADD3 R10, R10, 0x1, RZ ;  /* 0x000000010a0aa810 */ /* 0x000fe40007ffe0ff */
[----:B------:R-:W-:Y:S01]  /*0340*/  ISETP.GE.U32.AND P0, PT, R0, R9, PT ;  /* 0x000000090000720c */ /* 0x000fe20003f06070 */
[----:B------:R-:W-:Y:S02]  /*0350*/  IMAD R0, R99, c[0x0][0x1d0], RZ ;  /* 0x0000740063007a24 */ /* 0x000fe400078e02ff */
[----:B------:R-:W-:-:S04]  /*0360*/  IMAD.WIDE.U32 R8, R75, c[0x0][0x1b0], RZ ;  /* 0x00006c004b087a25 */ /* 0x000fc800078e00ff */
[----:B------:R-:W-:Y:S01]  /*0370*/  IMAD R11, R75, c[0x0][0x1d4], R0 ;  /* 0x000075004b0b7a24 */ /* 0x000fe200078e0200 */
[----:B------:R-:W-:-:S04]  /*0380*/  IADD3 R9, R9, R17, RZ ;  /* 0x0000001109097210 */ /* 0x000fc80007ffe0ff */
[----:B------:R-:W-:Y:S02]  /*0390*/  IADD3 R3, R3, R11, RZ ;  /* 0x0000000b03037210 */ /* 0x000fe40007ffe0ff */
[----:B------:R-:W-:-:S04]  /*03a0*/  @P0 IADD3 R10, R10, 0x1, RZ ;  /* 0x000000010a0a0810 */ /* 0x000fc80007ffe0ff */
[----:B------:R-:W-:Y:S02]  /*03b0*/  @!P3 IADD3 R10, -R10, RZ, RZ ;  /* 0x000000ff0a0ab210 */ /* 0x000fe40007ffe1ff */
[----:B------:R-:W-:Y:S01]  /*03c0*/  @!P1 LOP3.LUT R10, RZ, c[0x0][0x178], RZ, 0x33, !PT ;  /* 0x00005e00ff0a9a12 */ /* 0x000fe200078e33ff */
[----:B------:R-:W-:Y:S06]  /*03d0*/  @!P4 EXIT ;  /* 0x000000000000c94d */ /* 0x000fec0003800000 */
[----:B------:R-:W0:Y:S01]  /*03e0*/  S2R R11, SR_TID.X ;  /* 0x00000000000b7919 */ /* 0x000e220000002100 */
[----:B------:R-:W-:Y:S01]  /*03f0*/  SHF.R.S32.HI R0, RZ, 0x1f, R10 ;  /* 0x0000001fff007819 */ /* 0x000fe2000001140a */
[C---:B------:R-:W-:Y:S01]  /*0400*/  IMAD R15, R80.reuse, c[0x0][0x1ec], R15 ;  /* 0x00007b00500f7a24 */ /* 0x040fe200078e020f */
[----:B------:R-:W-:Y:S01]  /*0410*/  MOV R73, RZ ;  /* 0x000000ff00497202 */ /* 0x000fe20000000f00 */
[----:B------:R-:W-:Y:S01]  /*0420*/  IMAD.WIDE.U32 R4, R80, c[0x0][0x1e8], R4 ;  /* 0x00007a0050047a25 */ /* 0x000fe200078e0004 */
[----:B------:R-:W1:Y:S03]  /*0430*/  S2R R76, SR_LANEID ;  /* 0x00000000004c7919 */ /* 0x000e660000000000 */
        /* <DEDUP_REMOVED lines=13> */
[----:B------:R-:W-:Y:S01]  /*0510*/  IMAD.WIDE.U32 R8, R10, c[0x0][0x1c8], R8 ;  /* 0x000072000a087a25 */ /* 0x000fe200078e0008 */
[----:B0-----:R-:W-:-:S02]  /*0520*/  SHF.L.U32 R4, R11, 0x2, RZ ;  /* 0x000000020b047819 */ /* 0x001fc400000006ff */
[----:B------:R-:W-:Y:S01]  /*0530*/  IADD3 R3, R7, R17, RZ ;  /* 0x0000001107037210 */ /* 0x000fe20007ffe0ff */
[----:B------:R-:W-:Y:S01]  /*0540*/  IMAD R19, R10, c[0x0][0x1cc], R19 ;  /* 0x000073000a137a24 */ /* 0x000fe200078e0213 */
[----:B------:R-:W-:Y:S01]  /*0550*/  LOP3.LUT R4, R4, 0xffffff80, RZ, 0xc0, !PT ;  /* 0xffffff8004047812 */ /* 0x000fe200078ec0ff */
[----:B------:R-:W-:Y:S01]  /*0560*/  IMAD R5, R79, c[0x0][0x180], RZ ;  /* 0x000060004f057a24 */ /* 0x000fe200078e02ff */
[----:B------:R-:W-:Y:S01]  /*0570*/  LEA.HI.X R62, R6, c[0x0][0x22c], R3, 0x2, P2 ;  /* 0x00008b00063e7a11 */ /* 0x000fe200010f1403 */
[----:B------:R-:W-:Y:S01]  /*0580*/  IMAD R0, R75, c[0x0][0x164], R80 ;  /* 0x000059004b007a24 */ /* 0x000fe200078e0250 */
[----:B------:R-:W-:Y:S01]  /*0590*/  LEA R63, P3, R8, c[0x0][0x230], 0x2 ;  /* 0x00008c00083f7a11 */ /* 0x000fe200078610ff */
[----:B------:R-:W-:Y:S01]  /*05a0*/  IMAD.WIDE.U32 R2, R80, c[0x0][0x180], RZ ;  /* 0x0000600050027a25 */ /* 0x000fe200078e00ff */
[----:B------:R-:W-:Y:S02]  /*05b0*/  IADD3 R61, R9, R19, RZ ;  /* 0x00000013093d7210 */ /* 0x000fe40007ffe0ff */
[----:B------:R-:W-:Y:S01]  /*05c0*/  LOP3.LUT R74, R4, 0x1f, R11, 0xf8, !PT ;  /* 0x0000001f044a7812 */ /* 0x000fe200078ef80b */
[----:B------:R-:W-:Y:S01]  /*05d0*/  IMAD R5, R80, c[0x0][0x184], R5 ;  /* 0x0000610050057a24 */ /* 0x000fe200078e0205 */
[----:B------:R-:W-:Y:S01]  /*05e0*/  LEA.HI.X R61, R8, c[0x0][0x234], R61, 0x2, P3 ;  /* 0x00008d00083d7a11 */ /* 0x000fe200018f143d */
[----:B------:R-:W-:Y:S01]  /*05f0*/  IMAD R0, R0, c[0x0][0x174], RZ ;  /* 0x00005d0000007a24 */ /* 0x000fe200078e02ff */
[----:B------:R-:W-:-:S02]  /*0600*/  LOP3.LUT R72, R11, 0x1f, RZ, 0xc0, !PT ;  /* 0x0000001f0b487812 */ /* 0x000fc400078ec0ff */
[----:B------:R-:W-:Y:S01]  /*0610*/  IADD3 R71, R3, R5, RZ ;  /* 0x0000000503477210 */ /* 0x000fe20007ffe0ff */
[----:B------:R-:W-:Y:S01]  /*0620*/  IMAD R70, R0, c[0x0][0x16c], RZ ;  /* 0x00005b0000467a24 */ /* 0x000fe200078e02ff */
[----:B-1----:R-:W-:Y:S02]  /*0630*/  SHF.R.S32.HI R65, RZ, 0x1f, R74 ;  /* 0x0000001fff417819 */ /* 0x002fe4000001144a */
.L_x_3993:
[----:B------:R-:W-:Y:S01]  /*0640*/  BAR.SYNC.DEFER_BLOCKING 0x0 ;  /* 0x0000000000007b1d */ /* 0x000fe20000010000 */
[C---:B------:R-:W-:Y:S02]  /*0650*/  SHF.L.U32 R60, R74.reuse, 0x4, RZ ;  /* 0x000000044a3c7819 */ /* 0x040fe400000006ff */
[----:B------:R-:W-:Y:S02]  /*0660*/  SHF.L.U64.HI R59, R74, 0x4, R65 ;  /* 0x000000044a3b7819 */ /* 0x000fe40000010241 */
[----:B---3--:R-:W-:-:S04]  /*0670*/  IADD3 R4, P0, R69, R60, RZ ;  /* 0x0000003c45047210 */ /* 0x008fc80007f1e0ff */
[----:B------:R-:W-:-:S05]  /*0680*/  IADD3.X R5, R68, R59, RZ, P0, !PT ;  /* 0x0000003b44057210 */ /* 0x000fca00007fe4ff */
[----:B------:R-:W2:Y:S04]  /*0690*/  LDG.E.128 R8, [R4.64] ;  /* 0x0000000404087981 */ /* 0x000ea8000c1e1d00 */
[----:B------:R-:W3:Y:S04]  /*06a0*/  LDG.E.128 R12, [R4.64+0x200] ;  /* 0x00020004040c7981 */ /* 0x000ee8000c1e1d00 */
[----:B------:R-:W4:Y:S04]  /*06b0*/  LDG.E.128 R36, [R4.64+0x400] ;  /* 0x0004000404247981 */ /* 0x000f28000c1e1d00 */
[----:B0-----:R-:W4:Y:S01]  /*06c0*/  LDG.E.128 R40, [R4.64+0x600] ;  /* 0x0006000404287981 */ /* 0x001f22000c1e1d00 */
[----:B------:R-:W-:-:S03]  /*06d0*/  IADD3 R16, P0, R67, R60, RZ ;  /* 0x0000003c43107210 */ /* 0x000fc60007f1e0ff */
[----:B------:R-:W0:Y:S01]  /*06e0*/  S2R R58, SR_TID.X ;  /* 0x00000000003a7919 */ /* 0x000e220000002100 */
[----:B------:R-:W-:Y:S02]  /*06f0*/  IADD3.X R17, R66, R59, RZ, P0, !PT ;  /* 0x0000003b42117210 */ /* 0x000fe400007fe4ff */
[----:B0-----:R-:W-:-:S04]  /*0700*/  SHF.L.U32 R57, R58, 0x2, RZ ;  /* 0x000000023a397819 */ /* 0x001fc800000006ff */
        /* <DEDUP_REMOVED lines=15> */
[----:B0-----:R-:W4:Y:S04]  /*0800*/  LDG.E.128 R36, [R16.64+0x400] ;  /* 0x0004000410247981 */ /* 0x001f28000c1e1d00 */
[----:B-1----:R-:W4:Y:S01]  /*0810*/  LDG.E.128 R40, [R16.64+0x600] ;  /* 0x0006000410287981 */ /* 0x002f22000c1e1d00 */
        /* <DEDUP_REMOVED lines=59> */
.L_x_3955:
[----:B--234-:R-:W-:Y:S05]  /*0bd0*/  BSYNC B0 ;  /* 0x0000000000007941 */ /* 0x01cfea0003800000 */
.L_x_3954:
        /* <DEDUP_REMOVED lines=37> */
.L_x_3957:
[----:B------:R-:W-:Y:S05]  /*0e30*/  BSYNC B0 ;  /* 0x0000000000007941 */ /* 0x000fea0003800000 */
.L_x_3956:
        /* <DEDUP_REMOVED lines=35> */
.L_x_3959:
[----:B------:R-:W-:Y:S05]  /*1070*/  BSYNC B0 ;  /* 0x0000000000007941 */ /* 0x000fea0003800000 */
.L_x_3958:
        /* <DEDUP_REMOVED lines=37> */
.L_x_3961:
[----:B------:R-:W-:Y:S05]  /*12d0*/  BSYNC B0 ;  /* 0x0000000000007941 */ /* 0x000fea0003800000 */
.L_x_3960:
        /* <DEDUP_REMOVED lines=35> */
.L_x_3963:
[----:B------:R-:W-:Y:S05]  /*1510*/  BSYNC B0 ;  /* 0x0000000000007941 */ /* 0x000fea0003800000 */
.L_x_3962:
        /* <DEDUP_REMOVED lines=37> */
.L_x_3965:
[----:B------:R-:W-:Y:S05]  /*1770*/  BSYNC B0 ;  /* 0x0000000000007941 */ /* 0x000fea0003800000 */
.L_x_3964:
        /* <DEDUP_REMOVED lines=35> */
.L_x_3967:
[----:B------:R-:W-:Y:S05]  /*19b0*/  BSYNC B0 ;  /* 0x0000000000007941 */ /* 0x000fea0003800000 */
.L_x_3966:
        /* <DEDUP_REMOVED lines=37> */
.L_x_3969:
[----:B------:R-:W-:Y:S05]  /*1c10*/  BSYNC B0 ;  /* 0x0000000000007941 */ /* 0x000fea0003800000 */
.L_x_3968:
        /* <DEDUP_REMOVED lines=35> */
.L_x_3971:
[----:B------:R-:W-:Y:S05]  /*1e50*/  BSYNC B0 ;  /* 0x0000000000007941 */ /* 0x000fea0003800000 */
.L_x_3970:
        /* <DEDUP_REMOVED lines=42> */
.L_x_3973:
[----:B------:R-:W-:Y:S05]  /*2100*/  BSYNC B0 ;  /* 0x0000000000007941 */ /* 0x000fea0003800000 */
.L_x_3972:
        /* <DEDUP_REMOVED lines=33> */
.L_x_3975:
[----:B------:R-:W-:Y:S05]  /*2320*/  BSYNC B0 ;  /* 0x0000000000007941 */ /* 0x000fea0003800000 */
.L_x_3974:
        /* <DEDUP_REMOVED lines=33> */
.L_x_3977:
[----:B------:R-:W-:Y:S05]  /*2540*/  BSYNC B0 ;  /* 0x0000000000007941 */ /* 0x000fea0003800000 */
.L_x_3976:
        /* <DEDUP_REMOVED lines=33> */
.L_x_3979:
[----:B------:R-:W-:Y:S05]  /*2760*/  BSYNC B0 ;  /* 0x0000000000007941 */ /* 0x000fea0003800000 */
.L_x_3978:
        /* <DEDUP_REMOVED lines=33> */
.L_x_3981:
[----:B------:R-:W-:Y:S05]  /*2980*/  BSYNC B0 ;  /* 0x0000000000007941 */ /* 0x000fea0003800000 */
.L_x_3980:
        /* <DEDUP_REMOVED lines=33> */
.L_x_3983:
[----:B------:R-:W-:Y:S05]  /*2ba0*/  BSYNC B0 ;  /* 0x0000000000007941 */ /* 0x000fea0003800000 */
.L_x_3982:
        /* <DEDUP_REMOVED lines=33> */
.L_x_3985:
[----:B------:R-:W-:Y:S05]  /*2dc0*/  BSYNC B0 ;  /* 0x0000000000007941 */ /* 0x000fea0003800000 */
.L_x_3984:
        /* <DEDUP_REMOVED lines=20> */
[----:B------:R-:W-:Y:S01]  /*2f10*/  HFMA2.MMA R110, -RZ, RZ, 0, 0 ;  /* 0x00000000ff6e7435 */ /* 0x000fe200000001ff */
[----:B------:R-:W-:-:S02]  /*2f20*/  FMUL.FTZ R93, R34, R53 ;  /* 0x00000035225d7220 */ /* 0x000fc40000410000 */
[----:B------:R-:W-:Y:S01]  /*2f30*/  FMUL.FTZ R95, R32, R55 ;  /* 0x00000037205f7220 */ /* 0x000fe20000410000 */
[----:B------:R-:W-:Y:S01]  /*2f40*/  ISETP.EQ.OR P0, PT, R73, RZ, P0 ;  /* 0x000000ff4900720c */ /* 0x000fe20000702670 */
        /* <DEDUP_REMOVED lines=14> */
.L_x_3991:
[----:B------:R-:W-:Y:S01]  /*3030*/  SHF.R.S32.HI R26, RZ, 0x1f, R110 ;  /* 0x0000001fff1a7819 */ /* 0x000fe2000001146e */
[----:B------:R-:W-:-:S04]  /*3040*/  IMAD.WIDE.U32 R20, R110, c[0x0][0x1a0], RZ ;  /* 0x000068006e147a25 */ /* 0x000fc800078e00ff */
[----:B------:R-:W-:-:S04]  /*3050*/  IMAD R23, R26, c[0x0][0x1a0], RZ ;  /* 0x000068001a177a24 */ /* 0x000fc800078e02ff */
[----:B------:R-:W-:Y:S01]  /*3060*/  IMAD R25, R110, c[0x0][0x1a4], R23 ;  /* 0x000069006e197a24 */ /* 0x000fe200078e0217 */
[----:B------:R-:W-:-:S04]  /*3070*/  LEA R23, P1, R20, R64, 0x2 ;  /* 0x0000004014177211 */ /* 0x000fc800078210ff */
[----:B------:R-:W-:Y:S02]  /*3080*/  IADD3 R21, R21, R25, RZ ;  /* 0x0000001915157210 */ /* 0x000fe40007ffe0ff */
[----:B------:R-:W-:Y:S02]  /*3090*/  IADD3 R22, P2, R23, R60, RZ ;  /* 0x0000003c17167210 */ /* 0x000fe40007f5e0ff */
[----:B------:R-:W-:-:S04]  /*30a0*/  LEA.HI.X R20, R20, R62, R21, 0x2, P1 ;  /* 0x0000003e14147211 */ /* 0x000fc800008f1415 */
[----:B------:R-:W-:-:S05]  /*30b0*/  IADD3.X R23, R20, R59, RZ, P2, !PT ;  /* 0x0000003b14177210 */ /* 0x000fca00017fe4ff */
[----:B------:R-:W2:Y:S04]  /*30c0*/  LDG.E.128 R36, [R22.64] ;  /* 0x0000000416247981 */ /* 0x000ea8000c1e1d00 */
[----:B0-----:R-:W3:Y:S04]  /*30d0*/  LDG.E.128 R40, [R22.64+0x200] ;  /* 0x0002000416287981 */ /* 0x001ee8000c1e1d00 */
[----:B------:R-:W4:Y:S04]  /*30e0*/  LDG.E.128 R44, [R22.64+0x400] ;  /* 0x00040004162c7981 */ /* 0x000f28000c1e1d00 */
[----:B------:R-:W5:Y:S01]  /*30f0*/  LDG.E.128 R48, [R22.64+0x600] ;  /* 0x0006000416307981 */ /* 0x000f62000c1e1d00 */
[----:B------:R-:W-:Y:S01]  /*3100*/  MOV R20, R2 ;  /* 0x0000000200147202 */ /* 0x000fe20000000f00 */
[----:B------:R-:W-:Y:S01]  /*3110*/  IMAD R25, R26, c[0x0][0x188], RZ ;  /* 0x000062001a197a24 */ /* 0x000fe200078e02ff */
[----:B------:R-:W-:-:S03]  /*3120*/  MOV R21, R71 ;  /* 0x0000004700157202 */ /* 0x000fc60000000f00 */
[C---:B------:R-:W-:Y:S02]  /*3130*/  IMAD R25, R110.reuse, c[0x0][0x18c], R25 ;  /* 0x000063006e197a24 */ /* 0x040fe400078e0219 */
[----:B------:R-:W-:-:S05]  /*3140*/  IMAD.WIDE.U32 R20, R110, c[0x0][0x188], R20 ;  /* 0x000062006e147a25 */ /* 0x000fca00078e0014 */
[----:B------:R-:W-:Y:S02]  /*3150*/  LEA R24, P1, R20, c[0x0][0x220], 0x2 ;  /* 0x0000880014187a11 */ /* 0x000fe400078210ff */
[----:B------:R-:W-:-:S04]  /*3160*/  IADD3 R21, R21, R25, RZ ;  /* 0x0000001915157210 */ /* 0x000fc80007ffe0ff */
[----:B------:R-:W-:-:S05]  /*3170*/  LEA.HI.X R25, R20, c[0x0][0x224], R21, 0x2, P1 ;  /* 0x0000890014197a11 */ /* 0x000fca00008f1415 */
[----:B------:R0:W5:Y:S01]  /*3180*/  LDG.E R135, [R24.64] ;  /* 0x0000000418877981 */ /* 0x000162000c1e1900 */
[----:B------:R-:W-:Y:S02]  /*3190*/  IMAD R27, R26, c[0x0][0x1c0], RZ ;  /* 0x000070001a1b7a24 */ /* 0x000fe400078e02ff */
[----:B------:R-:W-:-:S04]  /*31a0*/  IMAD.WIDE.U32 R20, R110, c[0x0][0x1c0], RZ ;  /* 0x000070006e147a25 */ /* 0x000fc800078e00ff */
[----:B------:R-:W-:Y:S01]  /*31b0*/  IMAD R27, R110, c[0x0][0x1c4], R27 ;  /* 0x000071006e1b7a24 */ /* 0x000fe200078e021b */
[----:B------:R-:W-:-:S04]  /*31c0*/  LEA R97, P1, R20, R63, 0x2 ;  /* 0x0000003f14617211 */ /* 0x000fc800078210ff */
[----:B------:R-:W-:-:S04]  /*31d0*/  IADD3 R21, R21, R27, RZ ;  /* 0x0000001b15157210 */ /* 0x000fc80007ffe0ff */
[----:B------:R-:W-:Y:S02]  /*31e0*/  LEA.HI.X R20, R20, R61, R21, 0x2, P1 ;  /* 0x0000003d14147211 */ /* 0x000fe400008f1415 */
[----:B------:R-:W-:-:S04]  /*31f0*/  IADD3 R96, P1, R97, R60, RZ ;  /* 0x0000003c61607210 */ /* 0x000fc80007f3e0ff */
[----:B------:R-:W-:Y:S02]  /*3200*/  IADD3.X R97, R20, R59, RZ, P1, !PT ;  /* 0x0000003b14617210 */ /* 0x000fe40000ffe4ff */
[----:B------:R-:W-:Y:S01]  /*3210*/  ISETP.GE.AND P1, PT, R76, 0x1, PT ;  /* 0x000000014c00780c */ /* 0x000fe20003f26270 */
[----:B--2---:R-:W-:Y:S04]  /*3220*/  STS.128 [R56.X16], R36 ;  /* 0x0000002438007388 */ /* 0x004fe8000000cc00 */
[----:B---3--:R-:W-:Y:S04]  /*3230*/  STS.128 [R56.X16+0x200], R40 ;  /* 0x0002002838007388 */ /* 0x008fe8000000cc00 */
[----:B----4-:R-:W-:Y:S04]  /*3240*/  STS.128 [R56.X16+0x400], R44 ;  /* 0x0004002c38007388 */ /* 0x010fe8000000cc00 */
[----:B-----5:R-:W-:Y:S01]  /*3250*/  STS.128 [R56.X16+0x600], R48 ;  /* 0x0006003038007388 */ /* 0x020fe2000000cc00 */
[----:B------:R-:W-:-:S06]  /*3260*/  NOP ;  /* 0x0000000000007918 */ /* 0x000fcc0000000000 */
[----:B------:R1:W2:Y:S04]  /*3270*/  LDG.E.128 R20, [R96.64] ;  /* 0x0000000460147981 */ /* 0x0002a8000c1e1d00 */
[----:B0-----:R1:W3:Y:S04]  /*3280*/  LDG.E.128 R24, [R96.64+0x200] ;  /* 0x0002000460187981 */ /* 0x0012e8000c1e1d00 */
[----:B------:R1:W4:Y:S04]  /*3290*/  LDG.E.128 R28, [R96.64+0x400] ;  /* 0x00040004601c7981 */ /* 0x000328000c1e1d00 */
[----:B------:R1:W5:Y:S01]  /*32a0*/  LDG.E.128 R32, [R96.64+0x600] ;  /* 0x0006000460207981 */ /* 0x000362000c1e1d00 */
[----:B------:R-:W-:Y:S01]  /*32b0*/  ISETP.NE.AND P2, PT, R76, 0x1f, PT ;  /* 0x0000001f4c00780c */ /* 0x000fe20003f45270 */
[----:B------:R-:W-:Y:S02]  /*32c0*/  BSSY B0, `(.L_x_3987) ;  /* 0x0000093000007945 */ /* 0x000fe40003800000 */
[----:B------:R-:W0:Y:S01]  /*32d0*/  LDS.128 R36, [R54.X16] ;  /* 0x0000000036247984 */ /* 0x000e22000000cc00 */
[----:B------:R-:W-:-:S03]  /*32e0*/  FMUL.FTZ R135, R135, 1.4426950216293334961 ;  /* 0x3fb8aa3b87877820 */ /* 0x000fc60000410000 */
[----:B------:R-:W0:Y:S01]  /*32f0*/  LDS.128 R40, [R54.X16+0x10] ;  /* 0x0000100036287984 */ /* 0x000e22000000cc00 */
[C---:B------:R-:W-:Y:S02]  /*3300*/  FMUL.FTZ R119, R135.reuse, R52 ;  /* 0x0000003487777220 */ /* 0x040fe40000410000 */
[C---:B------:R-:W-:Y:S01]  /*3310*/  FMUL.FTZ R118, R135.reuse, R53 ;  /* 0x0000003587767220 */ /* 0x040fe20000410000 */
[----:B------:R-:W0:Y:S01]  /*3320*/  LDS.128 R44, [R54.X16+0x20] ;  /* 0x00002000362c7984 */ /* 0x000e22000000cc00 */
[C---:B------:R-:W-:Y:S02]  /*3330*/  FMUL.FTZ R117, R135.reuse, R0 ;  /* 0x0000000087757220 */ /* 0x040fe40000410000 */
[----:B------:R-:W0:Y:S01]  /*3340*/  MUFU.EX2 R119, R119 ;  /* 0x0000007700777308 */ /* 0x000e220000000800 */
[C---:B------:R-:W-:Y:S01]  /*3350*/  FMUL.FTZ R120, R135.reuse, R55 ;  /* 0x0000003787787220 */ /* 0x040fe20000410000 */
[----:B------:R-:W0:Y:S01]  /*3360*/  LDS.128 R48, [R54.X16+0x30] ;  /* 0x0000300036307984 */ /* 0x000e22000000cc00 */
[----:B------:R-:W-:-:S02]  /*3370*/  FMUL.FTZ R116, R135, R81 ;  /* 0x0000005187747220 */ /* 0x000fc40000410000 */
[C---:B------:R-:W-:Y:S02]  /*3380*/  FMUL.FTZ R115, R135.reuse, R82 ;  /* 0x0000005287737220 */ /* 0x040fe40000410000 */
[C---:B------:R-:W-:Y:S01]  /*3390*/  FMUL.FTZ R114, R135.reuse, R83 ;  /* 0x0000005387727220 */ /* 0x040fe20000410000 */
[----:B------:R-:W0:Y:S01]  /*33a0*/  MUFU.EX2 R118, R118 ;  /* 0x0000007600767308 */ /* 0x000e220000000800 */
[C---:B------:R-:W-:Y:S02]  /*33b0*/  FMUL.FTZ R113, R135.reuse, R84 ;  /* 0x0000005487717220 */ /* 0x040fe40000410000 */
[C---:B-1----:R-:W-:Y:S02]  /*33c0*/  FMUL.FTZ R97, R135.reuse, R85 ;  /* 0x0000005587617220 */ /* 0x042fe40000410000 */
[C---:B------:R-:W-:Y:S02]  /*33d0*/  FMUL.FTZ R96, R135.reuse, R86 ;  /* 0x0000005687607220 */ /* 0x040fe40000410000 */
[C---:B------:R-:W-:Y:S01]  /*33e0*/  FMUL.FTZ R122, R135.reuse, R87 ;  /* 0x00000057877a7220 */ /* 0x040fe20000410000 */
[----:B------:R-:W1:Y:S01]  /*33f0*/  MUFU.EX2 R117, R117 ;  /* 0x0000007500757308 */ /* 0x000e620000000800 */
[----:B------:R-:W-:-:S02]  /*3400*/  FMUL.FTZ R125, R135, R88 ;  /* 0x00000058877d7220 */ /* 0x000fc40000410000 */
[C---:B------:R-:W-:Y:S02]  /*3410*/  FMUL.FTZ R129, R135.reuse, R89 ;  /* 0x0000005987817220 */ /* 0x040fe40000410000 */
[C---:B------:R-:W-:Y:S02]  /*3420*/  FMUL.FTZ R132, R135.reuse, R90 ;  /* 0x0000005a87847220 */ /* 0x040fe40000410000 */
[----:B------:R-:W-:Y:S01]  /*3430*/  FMUL.FTZ R136, R135, R91 ;  /* 0x0000005b87887220 */ /* 0x000fe20000410000 */
[----:B------:R-:W0:Y:S02]  /*3440*/  MUFU.EX2 R120, R120 ;  /* 0x0000007800787308 */ /* 0x000e240000000800 */
[----:B0-----:R-:W-:Y:S02]  /*3450*/  FMUL.FTZ R121, R95, R36 ;  /* 0x000000245f797220 */ /* 0x001fe40000410000 */
[----:B------:R-:W-:-:S04]  /*3460*/  FMUL.FTZ R124, R94, R37 ;  /* 0x000000255e7c7220 */ /* 0x000fc80000410000 */
[----:B------:R-:W0:Y:S01]  /*3470*/  MUFU.EX2 R116, R116 ;  /* 0x0000007400747308 */ /* 0x000e220000000800 */
[----:B------:R-:W-:Y:S02]  /*3480*/  FMUL.FTZ R123, R93, R38 ;  /* 0x000000265d7b7220 */ /* 0x000fe40000410000 */
[----:B------:R-:W-:Y:S02]  /*3490*/  FFMA.FTZ R36, R121, R119, R124 ;  /* 0x0000007779247223 */ /* 0x000fe4000001007c */
[----:B------:R-:W-:Y:S02]  /*34a0*/  FMUL.FTZ R126, R98, R39 ;  /* 0x00000027627e7220 */ /* 0x000fe40000410000 */
[----:B------:R-:W-:Y:S01]  /*34b0*/  FFMA.FTZ R36, R118, R36, R123 ;  /* 0x0000002476247223 */ /* 0x000fe2000001007b */
[----:B------:R-:W0:Y:S01]  /*34c0*/  MUFU.EX2 R115, R115 ;  /* 0x0000007300737308 */ /* 0x000e220000000800 */
[----:B------:R-:W-:Y:S02]  /*34d0*/  FMUL.FTZ R127, R103, R40 ;  /* 0x00000028677f7220 */ /* 0x000fe40000410000 */
[----:B-1----:R-:W-:-:S02]  /*34e0*/  FFMA.FTZ R36, R117, R36, R126 ;  /* 0x0000002475247223 */ /* 0x002fc4000001007e */
[----:B------:R-:W-:Y:S02]  /*34f0*/  FMUL.FTZ R37, R120, R119 ;  /* 0x0000007778257220 */ /* 0x000fe40000410000 */
[----:B------:R-:W-:Y:S01]  /*3500*/  FMUL.FTZ R128, R100, R41 ;  /* 0x0000002964807220 */ /* 0x000fe20000410000 */
[----:B------:R-:W1:Y:S01]  /*3510*/  MUFU.EX2 R114, R114 ;  /* 0x0000007200727308 */ /* 0x000e620000000800 */
[----:B0-----:R-:W-:Y:S02]  /*3520*/  FFMA.FTZ R38, R116, R36, R127 ;  /* 0x0000002474267223 */ /* 0x001fe4000001007f */
[----:B------:R-:W-:Y:S02]  /*3530*/  FMUL.FTZ R36, R118, R37 ;  /* 0x0000002576247220 */ /* 0x000fe40000410000 */
[----:B------:R-:W-:Y:S01]  /*3540*/  FMUL.FTZ R131, R101, R42 ;  /* 0x0000002a65837220 */ /* 0x000fe20000410000 */
[----:B------:R-:W-:Y:S01]  /*3550*/  MOV R42, 0x3f800000 ;  /* 0x3f800000002a7802 */ /* 0x000fe20000000f00 */
[----:B------:R-:W-:Y:S01]  /*3560*/  FMUL.FTZ R37, R117, R36 ;  /* 0x0000002475257220 */ /* 0x000fe20000410000 */
[----:B------:R-:W0:Y:S01]  /*3570*/  MUFU.EX2 R113, R113 ;  /* 0x0000007100717308 */ /* 0x000e220000000800 */
[----:B------:R-:W-:-:S02]  /*3580*/  FFMA.FTZ R38, R115, R38, R128 ;  /* 0x0000002673267223 */ /* 0x000fc40000010080 */
[----:B------:R-:W-:Y:S01]  /*3590*/  FMUL.FTZ R130, R102, R43 ;  /* 0x0000002b66827220 */ /* 0x000fe20000410000 */
[----:B------:R-:W-:Y:S01]  /*35a0*/  MOV R43, RZ ;  /* 0x000000ff002b7202 */ /* 0x000fe20000000f00 */
[----:B------:R-:W-:Y:S02]  /*35b0*/  FMUL.FTZ R36, R116, R37 ;  /* 0x0000002574247220 */ /* 0x000fe40000410000 */
[----:B------:R-:W-:Y:S01]  /*35c0*/  FMUL.FTZ R134, R107, R44 ;  /* 0x0000002c6b867220 */ /* 0x000fe20000410000 */
[----:B------:R-:W0:Y:S01]  /*35d0*/  MUFU.EX2 R97, R97 ;  /* 0x0000006100617308 */ /* 0x000e220000000800 */
[----:B-1----:R-:W-:Y:S02]  /*35e0*/  FFMA.FTZ R38, R114, R38, R131 ;  /* 0x0000002672267223 */ /* 0x002fe40000010083 */
[----:B------:R-:W-:Y:S02]  /*35f0*/  FMUL.FTZ R37, R115, R36 ;  /* 0x0000002473257220 */ /* 0x000fe40000410000 */
[----:B------:R-:W-:Y:S01]  /*3600*/  FMUL.FTZ R133, R104, R45 ;  /* 0x0000002d68857220 */ /* 0x000fe20000410000 */
[----:B------:R-:W-:Y:S01]  /*3610*/  SHF.R.U32.HI R45, RZ, 0x5, R58 ;  /* 0x00000005ff2d7819 */ /* 0x000fe2000001163a */
[----:B------:R-:W-:Y:S01]  /*3620*/  FMUL.FTZ R137, R105, R46 ;  /* 0x0000002e69897220 */ /* 0x000fe20000410000 */
[----:B------:R-:W1:Y:S01]  /*3630*/  MUFU.EX2 R96, R96 ;  /* 0x0000006000607308 */ /* 0x000e620000000800 */
[----:B0-----:R-:W-:-:S02]  /*3640*/  FFMA.FTZ R38, R113, R38, R130 ;  /* 0x0000002671267223 */ /* 0x001fc40000010082 */
[----:B------:R-:W-:Y:S02]  /*3650*/  FMUL.FTZ R46, R106, R47 ;  /* 0x0000002f6a2e7220 */ /* 0x000fe40000410000 */
[----:B------:R-:W-:Y:S02]  /*3660*/  FMUL.FTZ R48, R111, R48 ;  /* 0x000000306f307220 */ /* 0x000fe40000410000 */
[----:B------:R-:W-:Y:S01]  /*3670*/  FMUL.FTZ R49, R108, R49 ;  /* 0x000000316c317220 */ /* 0x000fe20000410000 */
[----:B------:R-:W0:Y:S01]  /*3680*/  MUFU.EX2 R122, R122 ;  /* 0x0000007a007a7308 */ /* 0x000e220000000800 */
[----:B------:R-:W-:Y:S02]  /*3690*/  FFMA.FTZ R36, R97, R38, R134 ;  /* 0x0000002661247223 */ /* 0x000fe40000010086 */
[----:B------:R-:W-:-:S04]  /*36a0*/  FMUL.FTZ R38, R114, R37 ;  /* 0x0000002572267220 */ /* 0x000fc80000410000 */
[----:B------:R-:W-:Y:S01]  /*36b0*/  FMUL.FTZ R38, R113, R38 ;  /* 0x0000002671267220 */ /* 0x000fe20000410000 */
[----:B------:R-:W0:Y:S01]  /*36c0*/  MUFU.EX2 R125, R125 ;  /* 0x0000007d007d7308 */ /* 0x000e220000000800 */
[----:B-1----:R-:W-:Y:S02]  /*36d0*/  FFMA.FTZ R37, R96, R36, R133 ;  /* 0x0000002460257223 */ /* 0x002fe40000010085 */
[----:B------:R-:W-:Y:S02]  /*36e0*/  FMUL.FTZ R36, R135, R92 ;  /* 0x0000005c87247220 */ /* 0x000fe40000410000 */
[----:B------:R-:W-:Y:S02]  /*36f0*/  FMUL.FTZ R135, R109, R50 ;  /* 0x000000326d877220 */ /* 0x000fe40000410000 */
[----:B------:R-:W-:Y:S01]  /*3700*/  FMUL.FTZ R50, R112, R51 ;  /* 0x0000003370327220 */ /* 0x000fe20000410000 */
[----:B------:R-:W1:Y:S01]  /*3710*/  MUFU.EX2 R129, R129 ;  /* 0x0000008100817308 */ /* 0x000e620000000800 */
[----:B0-----:R-:W-:-:S02]  /*3720*/  FFMA.FTZ R39, R122, R37, R137 ;  /* 0x000000257a277223 */ /* 0x001fc40000010089 */
[----:B------:R-:W-:-:S04]  /*3730*/  FMUL.FTZ R37, R97, R38 ;  /* 0x0000002661257220 */ /* 0x000fc80000410000 */
[----:B------:R-:W-:Y:S01]  /*3740*/  FMUL.FTZ R37, R96, R37 ;  /* 0x0000002560257220 */ /* 0x000fe20000410000 */
[----:B------:R-:W0:Y:S01]  /*3750*/  MUFU.EX2 R132, R132 ;  /* 0x0000008400847308 */ /* 0x000e220000000800 */
[----:B------:R-:W-:Y:S02]  /*3760*/  FFMA.FTZ R39, R125, R39, R46 ;  /* 0x000000277d277223 */ /* 0x000fe4000001002e */
[----:B------:R-:W-:-:S04]  /*3770*/  FMUL.FTZ R38, R122, R37 ;  /* 0x000000257a267220 */ /* 0x000fc80000410000 */
[----:B------:R-:W-:Y:S01]  /*3780*/  FMUL.FTZ R38, R125, R38 ;  /* 0x000000267d267220 */ /* 0x000fe20000410000 */
[----:B------:R-:W0:Y:S01]  /*3790*/  MUFU.EX2 R136, R136 ;  /* 0x0000008800887308 */ /* 0x000e220000000800 */
[C---:B-1----:R-:W-:Y:S02]  /*37a0*/  FFMA.FTZ R39, R129.reuse, R39, R48 ;  /* 0x0000002781277223 */ /* 0x042fe40000010030 */
[----:B------:R-:W-:Y:S01]  /*37b0*/  FMUL.FTZ R37, R129, R38 ;  /* 0x0000002681257220 */ /* 0x000fe20000410000 */
[----:B------:R-:W-:-:S04]  /*37c0*/  @!P2 SHF.R.U32.HI R38, RZ, 0x2, R58 ;  /* 0x00000002ff26a819 */ /* 0x000fc8000001163a */
[----:B------:R-:W1:Y:S01]  /*37d0*/  MUFU.EX2 R47, R36 ;  /* 0x00000024002f7308 */ /* 0x000e620000000800 */
[----:B0-----:R-:W-:Y:S01]  /*37e0*/  FFMA.FTZ R39, R132, R39, R49 ;  /* 0x0000002784277223 */ /* 0x001fe20000010031 */
[----:B------:R-:W-:Y:S01]  /*37f0*/  @!P2 LOP3.LUT R44, R38, 0x3ffffff8, RZ, 0xc0, !PT ;  /* 0x3ffffff8262ca812 */ /* 0x000fe200078ec0ff */
[----:B------:R-:W-:Y:S02]  /*3800*/  FMUL.FTZ R37, R132, R37 ;  /* 0x0000002584257220 */ /* 0x000fe40000410000 */
[C---:B------:R-:W-:Y:S02]  /*3810*/  FFMA.FTZ R39, R136.reuse, R39, R135 ;  /* 0x0000002788277223 */ /* 0x040fe40000010087 */
[----:B------:R-:W-:Y:S02]  /*3820*/  FMUL.FTZ R40, R136, R37 ;  /* 0x0000002588287220 */ /* 0x000fe40000410000 */
[C---:B-1----:R-:W-:Y:S02]  /*3830*/  FFMA.FTZ R41, R47.reuse, R39, R50 ;  /* 0x000000272f297223 */ /* 0x042fe40000010032 */
[----:B------:R-:W-:-:S03]  /*3840*/  FMUL.FTZ R40, R47, R40 ;  /* 0x000000282f287220 */ /* 0x000fc60000410000 */
[----:B------:R-:W0:Y:S04]  /*3850*/  SHFL.UP PT, R36, R41, 0x1, RZ ;  /* 0x0420000029247989 */ /* 0x000e2800000e00ff */
[----:B------:R-:W1:Y:S01]  /*3860*/  SHFL.UP PT, R37, R40, 0x1, RZ ;  /* 0x0420000028257989 */ /* 0x000e6200000e00ff */
        /* <DEDUP_REMOVED lines=19> */
[----:B------:R-:W1:Y:S04]  /*39a0*/  SHFL.UP PT, R37, R40, 0x10, RZ ;  /* 0x0600000028257989 */ /* 0x000e6800000e00ff */
[----:B--2---:R-:W-:Y:S04]  /*39b0*/  STS.128 [R56.X16+0x1080], R20 ;  /* 0x0010801438007388 */ /* 0x004fe8000000cc00 */
[----:B---3--:R-:W-:Y:S02]  /*39c0*/  STS.128 [R56.X16+0x1280], R24 ;  /* 0x0012801838007388 */ /* 0x008fe4000000cc00 */
[----:B0-----:R-:W-:-:S02]  /*39d0*/  @P1 FFMA.FTZ R41, R40, R36, R41 ;  /* 0x0000002428291223 */ /* 0x001fc40000010029 */
[----:B----4-:R-:W-:Y:S01]  /*39e0*/  STS.128 [R56.X16+0x1480], R28 ;  /* 0x0014801c38007388 */ /* 0x010fe2000000cc00 */
[----:B-1----:R-:W-:-:S03]  /*39f0*/  @P1 FMUL.FTZ R40, R40, R37 ;  /* 0x0000002528281220 */ /* 0x002fc60000410000 */
[----:B-----5:R-:W-:Y:S01]  /*3a00*/  STS.128 [R56.X16+0x1680], R32 ;  /* 0x0016802038007388 */ /* 0x020fe2000000cc00 */
[----:B------:R-:W-:-:S06]  /*3a10*/  NOP ;  /* 0x0000000000007918 */ /* 0x000fcc0000000000 */
[----:B------:R-:W0:Y:S01]  /*3a20*/  @!P0 LDS.64 R42, [R110.X8+0x2120] ;  /* 0x002120006e2a8984 */ /* 0x000e220000008a00 */
[----:B------:R-:W-:-:S03]  /*3a30*/  ISETP.NE.AND P1, PT, R45, RZ, PT ;  /* 0x000000ff2d00720c */ /* 0x000fc60003f25270 */
[----:B------:R-:W-:Y:S01]  /*3a40*/  LDS.128 R20, [R54.X16+0x1080] ;  /* 0x0010800036147984 */ /* 0x000fe2000000cc00 */
[----:B------:R-:W-:-:S03]  /*3a50*/  ISETP.NE.AND P3, PT, R76, RZ, P1 ;  /* 0x000000ff4c00720c */ /* 0x000fc60000f65270 */
[----:B------:R-:W-:Y:S04]  /*3a60*/  LDS.128 R24, [R54.X16+0x1090] ;  /* 0x0010900036187984 */ /* 0x000fe8000000cc00 */
[----:B------:R-:W-:Y:S04]  /*3a70*/  LDS.128 R28, [R54.X16+0x10a0] ;  /* 0x0010a000361c7984 */ /* 0x000fe8000000cc00 */
[----:B------:R-:W-:Y:S04]  /*3a80*/  LDS.128 R32, [R54.X16+0x10b0] ;  /* 0x0010b00036207984 */ /* 0x000fe8000000cc00 */
[----:B------:R0:W-:Y:S04]  /*3a90*/  @!P2 STS.64 [R44+0x2100], R40 ;  /* 0x002100282c00a388 */ /* 0x0001e80000000a00 */
[----:B------:R-:W-:Y:S01]  /*3aa0*/  BAR.SYNC.DEFER_BLOCKING 0x0 ;  /* 0x0000000000007b1d */ /* 0x000fe20000010000 */
[----:B------:R-:W-:-:S05]  /*3ab0*/  @P1 ISETP.NE.AND P2, PT, R76, RZ, PT ;  /* 0x000000ff4c00120c */ /* 0x000fca0003f45270 */
[----:B------:R-:W-:Y:S04]  /*3ac0*/  SHFL.UP PT, R51, R40, 0x1, RZ ;  /* 0x0420000028337989 */ /* 0x000fe800000e00ff */
[----:B------:R-:W-:Y:S01]  /*3ad0*/  SHFL.UP PT, R138, R41, 0x1, RZ ;  /* 0x04200000298a7989 */ /* 0x000fe200000e00ff */
[----:B0-----:R-:W-:-:S03]  /*3ae0*/  @P1 MOV R44, R42 ;  /* 0x0000002a002c1202 */ /* 0x001fc60000000f00 */
[----:B------:R-:W0:Y:S02]  /*3af0*/  LDS.128 R36, [0x2100] ;  /* 0x00210000ff247984 */ /* 0x000e240000000c00 */
        /* <DEDUP_REMOVED lines=15> */
.L_x_3988:
[----:B------:R-:W-:Y:S05]  /*3bf0*/  BSYNC B0 ;  /* 0x0000000000007941 */ /* 0x000fea0003800000 */
.L_x_3987:
        /* <DEDUP_REMOVED lines=31> */
.L_x_3990:
[----:B------:R-:W-:Y:S05]  /*3df0*/  BSYNC B0 ;  /* 0x0000000000007941 */ /* 0x000fea0003800000 */
.L_x_3989:
[----:B-1----:R-:W-:Y:S01]  /*3e00*/  IADD3 R110, R110, 0x1, RZ ;  /* 0x000000016e6e7810 */ /* 0x002fe20007ffe0ff */
        /* <DEDUP_REMOVED lines=17> */
[----:B------:R-:W-:Y:S05]  /*3f20*/  @!P1 BRA `(.L_x_3991) ;  /* 0xfffff10000009947 */ /* 0x000fea000383ffff */
.L_x_3986:
[----:B------:R-:W-:Y:S01]  /*3f30*/  BAR.SYNC.DEFER_BLOCKING 0x0 ;  /* 0x0000000000007b1d */ /* 0x000fe20000010000 */
[----:B------:R-:W-:Y:S01]  /*3f40*/  LEA R57, R76, R57, 0x2 ;  /* 0x000000394c397211 */ /* 0x000fe200078e10ff */
[----:B------:R-:W-:Y:S01]  /*3f50*/  IMAD R0, R99, c[0x0][0x200], RZ ;  /* 0x0000800063007a24 */ /* 0x000fe200078e02ff */
[----:B------:R-:W-:-:S02]  /*3f60*/  SHF.L.U32 R32, R73, 0xa, RZ ;  /* 0x0000000a49207819 */ /* 0x000fc400000006ff */
[----:B------:R-:W-:Y:S02]  /*3f70*/  IADD3 R73, R73, 0x1, RZ ;  /* 0x0000000149497810 */ /* 0x000fe40007ffe0ff */
[----:B------:R-:W-:Y:S02]  /*3f80*/  SHF.R.S32.HI R33, RZ, 0x1f, R32 ;  /* 0x0000001fff217819 */ /* 0x000fe40000011420 */
[----:B------:R-:W-:Y:S02]  /*3f90*/  IADD3 R64, P1, R64, 0x1000, RZ ;  /* 0x0000100040407810 */ /* 0x000fe40007f3e0ff */
[----:B------:R-:W-:Y:S02]  /*3fa0*/  IADD3 R63, P2, R63, 0x1000, RZ ;  /* 0x000010003f3f7810 */ /* 0x000fe40007f5e0ff */
        /* <DEDUP_REMOVED lines=12> */
[C---:B-1----:R-:W-:Y:S02]  /*4070*/  IMAD R17, R75.reuse, c[0x0][0x204], R0 ;  /* 0x000081004b117a24 */ /* 0x042fe400078e0200 */
[----:B--2---:R-:W-:Y:S01]  /*4080*/  IMAD.WIDE.U32 R4, R75, c[0x0][0x200], R32 ;  /* 0x000080004b047a25 */ /* 0x004fe200078e0020 */
[----:B------:R-:W1:Y:S03]  /*4090*/  LDS.128 R24, [R56.X16+0x200] ;  /* 0x0002000038187984 */ /* 0x000e66000000cc00 */
[----:B------:R-:W-:Y:S01]  /*40a0*/  IMAD R7, R79, c[0x0][0x208], RZ ;  /* 0x000082004f077a24 */ /* 0x000fe200078e02ff */
[----:B------:R-:W2:Y:S01]  /*40b0*/  LDS.128 R20, [R56.X16+0x400] ;  /* 0x0004000038147984 */ /* 0x000ea2000000cc00 */
[----:B------:R-:W-:Y:S02]  /*40c0*/  IADD3 R5, R5, R17, RZ ;  /* 0x0000001105057210 */ /* 0x000fe40007ffe0ff */
[C---:B------:R-:W-:Y:S01]  /*40d0*/  IMAD R7, R80.reuse, c[0x0][0x20c], R7 ;  /* 0x0000830050077a24 */ /* 0x040fe200078e0207 */
[----:B------:R-:W4:Y:S02]  /*40e0*/  LDS.128 R36, [R56.X16+0x600] ;  /* 0x0006000038247984 */ /* 0x000f24000000cc00 */
[----:B------:R-:W-:-:S05]  /*40f0*/  IMAD.WIDE.U32 R4, R80, c[0x0][0x208], R4 ;  /* 0x0000820050047a25 */ /* 0x000fca00078e0004 */
[----:B------:R-:W-:Y:S02]  /*4100*/  IADD3 R7, R5, R7, RZ ;  /* 0x0000000705077210 */ /* 0x000fe40007ffe0ff */
[----:B------:R-:W-:-:S04]  /*4110*/  LEA R5, P0, R4, c[0x0][0x258], 0x2 ;  /* 0x0000960004057a11 */ /* 0x000fc800078010ff */
[----:B------:R-:W-:Y:S02]  /*4120*/  LEA.HI.X R0, R4, c[0x0][0x25c], R7, 0x2, P0 ;  /* 0x0000970004007a11 */ /* 0x000fe400000f1407 */
[----:B------:R-:W-:-:S04]  /*4130*/  IADD3 R4, P0, R5, R60, RZ ;  /* 0x0000003c05047210 */ /* 0x000fc80007f1e0ff */
[----:B------:R-:W-:Y:S02]  /*4140*/  IADD3.X R5, R0, R59, RZ, P0, !PT ;  /* 0x0000003b00057210 */ /* 0x000fe400007fe4ff */
[----:B------:R-:W-:-:S03]  /*4150*/  ISETP.GE.AND P0, PT, R73, c[0x0][0x174], PT ;  /* 0x00005d0049007a0c */ /* 0x000fc60003f06270 */
[----:B---3--:R3:W-:Y:S04]  /*4160*/  STG.E.128 [R4.64], R28 ;  /* 0x0000001c04007986 */ /* 0x0087e8000c101d04 */
[----:B-1----:R3:W-:Y:S04]  /*4170*/  STG.E.128 [R4.64+0x200], R24 ;  /* 0x0002001804007986 */ /* 0x0027e8000c101d04 */
[----:B--2---:R3:W-:Y:S04]  /*4180*/  STG.E.128 [R4.64+0x400], R20 ;  /* 0x0004001404007986 */ /* 0x0047e8000c101d04 */
[----:B----4-:R3:W-:Y:S01]  /*4190*/  STG.E.128 [R4.64+0x600], R36 ;  /* 0x0006002404007986 */ /* 0x0107e2000c101d04 */
[----:B------:R-:W-:Y:S01]  /*41a0*/  @P0 CALL.REL.NOINC `(.L_x_3992) ;  /* 0x0000001000000944 */ /* 0x000fe20003c00000 */
[----:B------:R-:W-:Y:S05]  /*41b0*/  BRA `(.L_x_3993) ;  /* 0xffffc48000007947 */ /* 0x000fea000383ffff */
.L_x_3992:
[----:B------:R-:W-:Y:S05]  /*41c0*/  EXIT ;  /* 0x000000000000794d */ /* 0x000fea0003800000 */
.L_x_3994:
        /* <DEDUP_REMOVED lines=11> */
.L_x_5430:


//--------------------- .text._Z25selective_scan_fwd_kernelI32Selective_Scan_fwd_kernel_traitsILi64ELi16ELi1ELb1ELb1ELb1ELb1EffEEv13SSMParamsBase --------------------------
	.section	.text._Z25selective_scan_fwd_kernelI32Selective_Scan_fwd_kernel_traitsILi64ELi16ELi1ELb1ELb1ELb1ELb1EffEEv13SSMParamsBase,"ax",@progbits
	.sectioninfo	@"SHI_REGISTERS=143"
	.align	128
        .global         _Z25selective_scan_fwd_kernelI32Selective_Scan_fwd_kernel_traitsILi64ELi16ELi1ELb1ELb1ELb1ELb1EffEEv13SSMParamsBase
        .type           _Z25selective_scan_fwd_kernelI32Selective_Scan_fwd_kernel_traitsILi64ELi16ELi1ELb1ELb1ELb1ELb1EffEEv13SSMParamsBase,@function
        .size           _Z25selective_scan_fwd_kernelI32Selective_Scan_fwd_kernel_traitsILi64ELi16ELi1ELb1ELb1ELb1ELb1EffEEv13SSMParamsBase,(.L_x_5431 - _Z25selective_scan_fwd_kernelI32Selective_Scan_fwd_kernel_traitsILi64ELi16ELi1ELb1ELb1ELb1ELb1EffEEv13SSMParamsBase)
        .other          _Z25selective_scan_fwd_kernelI32Selective_Scan_fwd_kernel_traitsILi64ELi16ELi1ELb1ELb1ELb1ELb1EffEEv13SSMParamsBase,@"STO_CUDA_ENTRY STV_DEFAULT"
_Z25selective_scan_fwd_kernelI32Selective_Scan_fwd_kernel_traitsILi64ELi16ELi1ELb1ELb1ELb1ELb1EffEEv13SSMParamsBase:
.text._Z25selective_scan_fwd_kernelI32Selective_Scan_fwd_kernel_traitsILi64ELi16ELi1ELb1ELb1ELb1ELb1EffEEv13SSMParamsBase:
        /* <DEDUP_REMOVED lines=100> */
.L_x_4034:
[----:B------:R-:W-:Y:S01]  /*0640*/  BAR.SYNC.DEFER_BLOCKING 0x0 ;  /* 0x0000000000007b1d */ /* 0x000fe20000010000 */
[C---:B------:R-:W-:Y:S02]  /*0650*/  SHF.L.U32 R60, R74.reuse, 0x4, RZ ;  /* 0x000000044a3c7819 */ /* 0x040fe400000006ff */
[----:B------:R-:W-:Y:S02]  /*0660*/  SHF.L.U64.HI R59, R74, 0x4, R65 ;  /* 0x000000044a3b7819 */ /* 0x000fe40000010241 */
[----:B-1----:R-:W-:-:S04]  /*0670*/  IADD3 R4, P0, R69, R60, RZ ;  /* 0x0000003c45047210 */ /* 0x002fc80007f1e0ff */
[----:B------:R-:W-:-:S05]  /*0680*/  IADD3.X R5, R68, R59, RZ, P0, !PT ;  /* 0x0000003b44057210 */ /* 0x000fca00007fe4ff */
[----:B------:R-:W2:Y:S04]  /*0690*/  LDG.E.128 R8, [R4.64] ;  /* 0x0000000404087981 */ /* 0x000ea8000c1e1d00 */
[----:B------:R-:W3:Y:S04]  /*06a0*/  LDG.E.128 R12, [R4.64+0x200] ;  /* 0x00020004040c7981 */ /* 0x000ee8000c1e1d00 */
[----:B------:R-:W4:Y:S04]  /*06b0*/  LDG.E.128 R36, [R4.64+0x400] ;  /* 0x0004000404247981 */ /* 0x000f28000c1e1d00 */
[----:B------:R-:W4:Y:S01]  /*06c0*/  LDG.E.128 R40, [R4.64+0x600] ;  /* 0x0006000404287981 */ /* 0x000f22000c1e1d00 */
        /* <DEDUP_REMOVED lines=80> */
.L_x_3996:
[----:B--234-:R-:W-:Y:S05]  /*0bd0*/  BSYNC B0 ;  /* 0x0000000000007941 */ /* 0x01cfea0003800000 */
.L_x_3995:
        /* <DEDUP_REMOVED lines=37> */
.L_x_3998:
[----:B------:R-:W-:Y:S05]  /*0e30*/  BSYNC B0 ;  /* 0x0000000000007941 */ /* 0x000fea0003800000 */
.L_x_3997:
        /* <DEDUP_REMOVED lines=35> */
.L_x_4000:
[----:B------:R-:W-:Y:S05]  /*1070*/  BSYNC B0 ;  /* 0x0000000000007941 */ /* 0x000fea0003800000 */
.L_x_3999:
        /* <DEDUP_REMOVED lines=37> */
.L_x_4002:
[----:B------:R-:W-:Y:S05]  /*12d0*/  BSYNC B0 ;  /* 0x0000000000007941 */ /* 0x000fea0003800000 */
.L_x_4001:
        /* <DEDUP_REMOVED lines=35> */
.L_x_4004:
[----:B------:R-:W-:Y:S05]  /*1510*/  BSYNC B0 ;  /* 0x0000000000007941 */ /* 0x000fea0003800000 */
.L_x_4003:
        /* <DEDUP_REMOVED lines=37> */
.L_x_4006:
[----:B------:R-:W-:Y:S05]  /*1770*/  BSYNC B0 ;  /* 0x0000000000007941 */ /* 0x000fea0003800000 */
.L_x_4005:
        /* <DEDUP_REMOVED lines=35> */
.L_x_4008:
[----:B------:R-:W-:Y:S05]  /*19b0*/  BSYNC B0 ;  /* 0x0000000000007941 */ /* 0x000fea0003800000 */
.L_x_4007:
        /* <DEDUP_REMOVED lines=37> */
.L_x_4010:
[----:B------:R-:W-:Y:S05]  /*1c10*/  BSYNC B0 ;  /* 0x0000000000007941 */ /* 0x000fea0003800000 */
.L_x_4009:
        /* <DEDUP_REMOVED lines=35> */
.L_x_4012:
[----:B------:R-:W-:Y:S05]  /*1e50*/  BSYNC B0 ;  /* 0x0000000000007941 */ /* 0x000fea0003800000 */
.L_x_4011:
        /* <DEDUP_REMOVED lines=42> */
.L_x_4014:
[----:B------:R-:W-:Y:S05]  /*2100*/  BSYNC B0 ;  /* 0x0000000000007941 */ /* 0x000fea0003800000 */
.L_x_4013:
        /* <DEDUP_REMOVED lines=33> */
.L_x_4016:
[----:B------:R-:W-:Y:S05]  /*2320*/  BSYNC B0 ;  /* 0x0000000000007941 */ /* 0x000fea0003800000 */
.L_x_4015:
        /* <DEDUP_REMOVED lines=33> */
.L_x_4018:
[----:B------:R-:W-:Y:S05]  /*2540*/  BSYNC B0 ;  /* 0x0000000000007941 */ /* 0x000fea0003800000 */
.L_x_4017:
        /* <DEDUP_REMOVED lines=33> */
.L_x_4020:
[----:B------:R-:W-:Y:S05]  /*2760*/  BSYNC B0 ;  /* 0x0000000000007941 */ /* 0x000fea0003800000 */
.L_x_4019:
        /* <DEDUP_REMOVED lines=33> */
.L_x_4022:
[----:B------:R-:W-:Y:S05]  /*2980*/  BSYNC B0 ;  /* 0x0000000000007941 */ /* 0x000fea0003800000 */
.L_x_4021:
        /* <DEDUP_REMOVED lines=33> */
.L_x_4024:
[----:B------:R-:W-:Y:S05]  /*2ba0*/  BSYNC B0 ;  /* 0x0000000000007941 */ /* 0x000fea0003800000 */
.L_x_4023:
        /* <DEDUP_REMOVED lines=33> */
.L_x_4026:
[----:B------:R-:W-:Y:S05]  /*2dc0*/  BSYNC B0 ;  /* 0x0000000000007941 */ /* 0x000fea0003800000 */
.L_x_4025:
        /* <DEDUP_REMOVED lines=38> */
.L_x_4032:
        /* <DEDUP_REMOVED lines=188> */
.L_x_4029:
[----:B------:R-:W-:Y:S05]  /*3bf0*/  BSYNC B0 ;  /* 0x0000000000007941 */ /* 0x000fea0003800000 */
.L_x_4028:
        /* <DEDUP_REMOVED lines=31> */
.L_x_4031:
[----:B------:R-:W-:Y:S05]  /*3df0*/  BSYNC B0 ;  /* 0x0000000000007941 */ /* 0x000fea0003800000 */
.L_x_4030:
        /* <DEDUP_REMOVED lines=19> */
.L_x_4027:
[----:B------:R-:W-:Y:S01]  /*3f30*/  BAR.SYNC.DEFER_BLOCKING 0x0 ;  /* 0x0000000000007b1d */ /* 0x000fe20000010000 */
[----:B------:R-:W-:Y:S01]  /*3f40*/  LEA R57, R76, R57, 0x2 ;  /* 0x000000394c397211 */ /* 0x000fe200078e10ff */
[----:B------:R-:W-:Y:S01]  /*3f50*/  IMAD R0, R99, c[0x0][0x200], RZ ;  /* 0x0000800063007a24 */ /* 0x000fe200078e02ff */
[----:B------:R-:W-:Y:S01]  /*3f60*/  SHF.L.U32 R36, R73, 0xa, RZ ;  /* 0x0000000a49247819 */ /* 0x000fe200000006ff */
[----:B------:R-:W-:-:S02]  /*3f70*/  IMAD R40, R99, c[0x0][0x1f0], RZ ;  /* 0x00007c0063287a24 */ /* 0x000fc400078e02ff */
[C---:B0-----:R-:W-:Y:S01]  /*3f80*/  IMAD R43, R75.reuse, c[0x0][0x204], R0 ;  /* 0x000081004b2b7a24 */ /* 0x041fe200078e0200 */
[----:B------:R-:W-:Y:S01]  /*3f90*/  SHF.R.S32.HI R37, RZ, 0x1f, R36 ;  /* 0x0000001fff257819 */ /* 0x000fe20000011424 */
[----:B------:R-:W-:-:S04]  /*3fa0*/  IMAD R45, R75, c[0x0][0x1f4], R40 ;  /* 0x00007d004b2d7a24 */ /* 0x000fc800078e0228 */
[----:B------:R-:W-:-:S04]  /*3fb0*/  IMAD.WIDE.U32 R38, R75, c[0x0][0x200], R36 ;  /* 0x000080004b267a25 */ /* 0x000fc800078e0024 */
[----:B------:R-:W-:Y:S01]  /*3fc0*/  IMAD.WIDE.U32 R40, R75, c[0x0][0x1f0], R36 ;  /* 0x00007c004b287a25 */ /* 0x000fe200078e0024 */
[----:B------:R-:W-:-:S03]  /*3fd0*/  IADD3 R39, R39, R43, RZ ;  /* 0x0000002b27277210 */ /* 0x000fc60007ffe0ff */
[----:B------:R-:W-:Y:S01]  /*3fe0*/  IMAD R43, R79, c[0x0][0x208], RZ ;  /* 0x000082004f2b7a24 */ /* 0x000fe200078e02ff */
[----:B------:R-:W-:Y:S01]  /*3ff0*/  IADD3 R41, R41, R45, RZ ;  /* 0x0000002d29297210 */ /* 0x000fe20007ffe0ff */
[----:B------:R-:W-:Y:S01]  /*4000*/  IMAD R45, R79, c[0x0][0x1f8], RZ ;  /* 0x00007e004f2d7a24 */ /* 0x000fe200078e02ff */
[----:B------:R-:W-:Y:S01]  /*4010*/  STS.128 [R57.X16], R16 ;  /* 0x0000001039007388 */ /* 0x000fe2000000cc00 */
[C---:B------:R-:W-:Y:S02]  /*4020*/  IMAD R43, R80.reuse, c[0x0][0x20c], R43 ;  /* 0x00008300502b7a24 */ /* 0x040fe400078e022b */
[C---:B------:R-:W-:Y:S01]  /*4030*/  IMAD.WIDE.U32 R38, R80.reuse, c[0x0][0x208], R38 ;  /* 0x0000820050267a25 */ /* 0x040fe200078e0026 */
[----:B------:R-:W-:Y:S03]  /*4040*/  STS.128 [R57.X16+0x10], R4 ;  /* 0x0000100439007388 */ /* 0x000fe6000000cc00 */
[C---:B------:R-:W-:Y:S01]  /*4050*/  IMAD R47, R80.reuse, c[0x0][0x1fc], R45 ;  /* 0x00007f00502f7a24 */ /* 0x040fe200078e022d */
[----:B------:R-:W-:Y:S01]  /*4060*/  STS.128 [R57.X16+0x20], R8 ;  /* 0x0000200839007388 */ /* 0x000fe2000000cc00 */
[----:B------:R-:W-:Y:S01]  /*4070*/  IMAD.WIDE.U32 R40, R80, c[0x0][0x1f8], R40 ;  /* 0x00007e0050287a25 */ /* 0x000fe200078e0028 */
[----:B------:R-:W-:-:S02]  /*4080*/  IADD3 R45, R39, R43, RZ ;  /* 0x0000002b272d7210 */ /* 0x000fc40007ffe0ff */
[----:B------:R-:W-:Y:S01]  /*4090*/  STS.128 [R57.X16+0x30], R12 ;  /* 0x0000300c39007388 */ /* 0x000fe2000000cc00 */
[----:B------:R-:W-:-:S06]  /*40a0*/  NOP ;  /* 0x0000000000007918 */ /* 0x000fcc0000000000 */
[----:B------:R-:W0:Y:S01]  /*40b0*/  LDS.128 R32, [R56.X16] ;  /* 0x0000000038207984 */ /* 0x000e22000000cc00 */
[----:B------:R-:W-:Y:S02]  /*40c0*/  LEA R43, P0, R38, c[0x0][0x258], 0x2 ;  /* 0x00009600262b7a11 */ /* 0x000fe400078010ff */
[----:B------:R-:W-:Y:S01]  /*40d0*/  IADD3 R39, R41, R47, RZ ;  /* 0x0000002f29277210 */ /* 0x000fe20007ffe0ff */
[----:B------:R-:W1:Y:S01]  /*40e0*/  LDS.128 R28, [R56.X16+0x200] ;  /* 0x00020000381c7984 */ /* 0x000e62000000cc00 */
[----:B------:R-:W-:Y:S02]  /*40f0*/  LEA R41, P1, R40, c[0x0][0x268], 0x2 ;  /* 0x00009a0028297a11 */ /* 0x000fe400078210ff */
[----:B------:R-:W-:Y:S01]  /*4100*/  LEA.HI.X R42, R38, c[0x0][0x25c], R45, 0x2, P0 ;  /* 0x00009700262a7a11 */ /* 0x000fe200000f142d */
[----:B------:R-:W2:Y:S01]  /*4110*/  LDS.128 R24, [R56.X16+0x400] ;  /* 0x0004000038187984 */ /* 0x000ea2000000cc00 */
[----:B------:R-:W-:Y:S02]  /*4120*/  IADD3 R38, P0, R43, R60, RZ ;  /* 0x0000003c2b267210 */ /* 0x000fe40007f1e0ff */
[----:B------:R-:W-:Y:S01]  /*4130*/  LEA.HI.X R0, R40, c[0x0][0x26c], R39, 0x2, P1 ;  /* 0x00009b0028007a11 */ /* 0x000fe200008f1427 */
[----:B------:R-:W3:Y:S01]  /*4140*/  LDS.128 R20, [R56.X16+0x600] ;  /* 0x0006000038147984 */ /* 0x000ee2000000cc00 */
[----:B------:R-:W-:-:S02]  /*4150*/  IADD3.X R39, R42, R59, RZ, P0, !PT ;  /* 0x0000003b2a277210 */ /* 0x000fc400007fe4ff */
[----:B------:R-:W-:-:S04]  /*4160*/  IADD3 R40, P1, R41, R60, RZ ;  /* 0x0000003c29287210 */ /* 0x000fc80007f3e0ff */
[----:B------:R-:W-:Y:S01]  /*4170*/  IADD3.X R41, R0, R59, RZ, P1, !PT ;  /* 0x0000003b00297210 */ /* 0x000fe20000ffe4ff */
        /* <DEDUP_REMOVED lines=109> */
[----:B0-----:R-:W-:-:S02]  /*4850*/  FMUL.FTZ R32, R35, R40 ;  /* 0x0000002823207220 */ /* 0x001fc40000410000 */
[----:B-1----:R-:W-:Y:S01]  /*4860*/  FMUL.FTZ R21, R24, R49 ;  /* 0x0000003118157220 */ /* 0x002fe20000410000 */
[----:B------:R-:W0:Y:S01]  /*4870*/  MUFU.RCP R52, R52 ;  /* 0x0000003400347308 */ /* 0x000e220000001000 */
[----:B--2---:R-:W-:Y:S02]  /*4880*/  FMUL.FTZ R0, R25, R50 ;  /* 0x0000003219007220 */ /* 0x004fe40000410000 */
[----:B------:R-:W-:Y:S02]  /*4890*/  FMUL.FTZ R6, R29, R6 ;  /* 0x000000061d067220 */ /* 0x000fe40000410000 */
[----:B------:R-:W-:Y:S01]  /*48a0*/  FMUL.FTZ R11, R28, R11 ;  /* 0x0000000b1c0b7220 */ /* 0x000fe20000410000 */
[----:B------:R-:W-:Y:S01]  /*48b0*/  BAR.SYNC.DEFER_BLOCKING 0x0 ;  /* 0x0000000000007b1d */ /* 0x000fe20000010000 */
[----:B------:R-:W-:Y:S02]  /*48c0*/  FMUL.FTZ R16, R39, R16 ;  /* 0x0000001027107220 */ /* 0x000fe40000410000 */
        /* <DEDUP_REMOVED lines=9> */
[----:B------:R-:W-:Y:S01]  /*4960*/  IMAD R39, R75, c[0x0][0x214], R0 ;  /* 0x000085004b277a24 */ /* 0x000fe200078e0200 */
[----:B------:R-:W-:Y:S04]  /*4970*/  STS.128 [R57.X16], R16 ;  /* 0x0000001039007388 */ /* 0x000fe8000000cc00 */
[----:B------:R0:W-:Y:S01]  /*4980*/  STS.128 [R57.X16+0x10], R4 ;  /* 0x0000100439007388 */ /* 0x0001e2000000cc00 */
[----:B------:R-:W-:-:S03]  /*4990*/  IADD3 R37, R37, R39, RZ ;  /* 0x0000002725257210 */ /* 0x000fc60007ffe0ff */
[----:B------:R-:W-:Y:S04]  /*49a0*/  STS.128 [R57.X16+0x20], R8 ;  /* 0x0000200839007388 */ /* 0x000fe8000000cc00 */
[----:B------:R-:W-:Y:S01]  /*49b0*/  STS.128 [R57.X16+0x30], R28 ;  /* 0x0000301c39007388 */ /* 0x000fe2000000cc00 */
[----:B------:R-:W-:-:S06]  /*49c0*/  NOP ;  /* 0x0000000000007918 */ /* 0x000fcc0000000000 */
[----:B------:R-:W1:Y:S01]  /*49d0*/  LDS.128 R24, [R56.X16] ;  /* 0x0000000038187984 */ /* 0x000e62000000cc00 */
[----:B0-----:R-:W-:-:S03]  /*49e0*/  IMAD R5, R79, c[0x0][0x218], RZ ;  /* 0x000086004f057a24 */ /* 0x001fc600078e02ff */
[----:B------:R-:W0:Y:S01]  /*49f0*/  LDS.128 R20, [R56.X16+0x200] ;  /* 0x0002000038147984 */ /* 0x000e22000000cc00 */
[C---:B------:R-:W-:Y:S02]  /*4a00*/  IMAD R7, R80.reuse, c[0x0][0x21c], R5 ;  /* 0x0000870050077a24 */ /* 0x040fe400078e0205 */
[----:B------:R-:W-:Y:S01]  /*4a10*/  IMAD.WIDE.U32 R4, R80, c[0x0][0x218], R36 ;  /* 0x0000860050047a25 */ /* 0x000fe200078e0024 */
[----:B------:R-:W2:Y:S04]  /*4a20*/  LDS.128 R12, [R56.X16+0x400] ;  /* 0x00040000380c7984 */ /* 0x000ea8000000cc00 */
[----:B------:R-:W3:Y:S01]  /*4a30*/  LDS.128 R32, [R56.X16+0x600] ;  /* 0x0006000038207984 */ /* 0x000ee2000000cc00 */
[----:B------:R-:W-:Y:S02]  /*4a40*/  IADD3 R7, R5, R7, RZ ;  /* 0x0000000705077210 */ /* 0x000fe40007ffe0ff */
[----:B------:R-:W-:-:S04]  /*4a50*/  LEA R5, P0, R4, c[0x0][0x270], 0x2 ;  /* 0x00009c0004057a11 */ /* 0x000fc800078010ff */
[----:B------:R-:W-:Y:S02]  /*4a60*/  LEA.HI.X R0, R4, c[0x0][0x274], R7, 0x2, P0 ;  /* 0x00009d0004007a11 */ /* 0x000fe400000f1407 */
[----:B------:R-:W-:-:S04]  /*4a70*/  IADD3 R4, P0, R5, R60, RZ ;  /* 0x0000003c05047210 */ /* 0x000fc80007f1e0ff */
[----:B------:R-:W-:Y:S02]  /*4a80*/  IADD3.X R5, R0, R59, RZ, P0, !PT ;  /* 0x0000003b00057210 */ /* 0x000fe400007fe4ff */
[----:B------:R-:W-:-:S03]  /*4a90*/  ISETP.GE.AND P0, PT, R73, c[0x0][0x174], PT ;  /* 0x00005d0049007a0c */ /* 0x000fc60003f06270 */
[----:B-1----:R1:W-:Y:S04]  /*4aa0*/  STG.E.128 [R4.64], R24 ;  /* 0x0000001804007986 */ /* 0x0023e8000c101d04 */
[----:B0-----:R1:W-:Y:S04]  /*4ab0*/  STG.E.128 [R4.64+0x200], R20 ;  /* 0x0002001404007986 */ /* 0x0013e8000c101d04 */
[----:B--2---:R1:W-:Y:S04]  /*4ac0*/  STG.E.128 [R4.64+0x400], R12 ;  /* 0x0004000c04007986 */ /* 0x0043e8000c101d04 */
[----:B---3--:R1:W-:Y:S01]  /*4ad0*/  STG.E.128 [R4.64+0x600], R32 ;  /* 0x0006002004007986 */ /* 0x0083e2000c101d04 */
[----:B------:R-:W-:Y:S01]  /*4ae0*/  @P0 CALL.REL.NOINC `(.L_x_4033) ;  /* 0x0000001000000944 */ /* 0x000fe20003c00000 */
[----:B------:R-:W-:Y:S05]  /*4af0*/  BRA `(.L_x_4034) ;  /* 0xffffbb4000007947 */ /* 0x000fea000383ffff */
.L_x_4033:
[----:B------:R-:W-:Y:S05]  /*4b00*/  EXIT ;  /* 0x000000000000794d */ /* 0x000fea0003800000 */
.L_x_4035:
        /* <DEDUP_REMOVED lines=15> */
.L_x_5431:


//--------------------- .text._Z25selective_scan_fwd_kernelI32Selective_Scan_fwd_kernel_traitsILi32ELi16ELi1ELb0ELb0ELb0ELb0EffEEv13SSMParamsBase --------------------------
	.section	.text._Z25selective_scan_fwd_kernelI32Selective_Scan_fwd_kernel_traitsILi32ELi16ELi1ELb0ELb0ELb0ELb0EffEEv13SSMParamsBase,"ax",@progbits
	.sectioninfo	@"SHI_REGISTERS=168"
	.align	128
        .global         _Z25selective_scan_fwd_kernelI32Selective_Scan_fwd_kernel_traitsILi32ELi16ELi1ELb0ELb0ELb0ELb0EffEEv13SSMParamsBase
        .type           _Z25selective_scan_fwd_kernelI32Selective_Scan_fwd_kernel_traitsILi32ELi16ELi1ELb0ELb0ELb0ELb0EffEEv13SSMParamsBase,@function
        .size           _Z25selective_scan_fwd_kernelI32Selective_Scan_fwd_kernel_traitsILi32ELi16ELi1ELb0ELb0ELb0ELb0EffEEv13SSMParamsBase,(.L_x_5432 - _Z25selective_scan_fwd_kernelI32Selective_Scan_fwd_kernel_traitsILi32ELi16ELi1ELb0ELb0ELb0ELb0EffEEv13SSMParamsBase)
        .other          _Z25selective_scan_fwd_kernelI32Selective_Scan_fwd_kernel_traitsILi32ELi16ELi1ELb0ELb0ELb0ELb0EffEEv13SSMParamsBase,@"STO_CUDA_ENTRY STV_DEFAULT"
_Z25selective_scan_fwd_kernelI32Selective_Scan_fwd_kernel_traitsILi32ELi16ELi1ELb0ELb0ELb0ELb0EffEEv13SSMParamsBase:
.text._Z25selective_scan_fwd_kernelI32Selective_Scan_fwd_kernel_traitsILi32ELi16ELi1ELb0ELb0ELb0ELb0EffEEv13SSMParamsBase:
        /* <DEDUP_REMOVED lines=10> */
[----:B------:R-:W-:-:S06]  /*00a0*/  @P1 LEA R4, P3, R0, c[0x0][0x250], 0x2 ;  /* 0x0000940000041a11 */ /* 0x000fcc00078610ff */
        /* <DEDUP_REMOVED lines=15> */
[C---:B------:R-:W-:Y:S02]  /*01a0*/  IMAD R7, R0.reuse, c[0x0][0x1dc], R7 ;  /* 0x0000770000077a24 */ /* 0x040fe400078e0207 */
[----:B------:R-:W-:-:S03]  /*01b0*/  IMAD.WIDE.U32 R4, R0, c[0x0][0x1e8], RZ ;  /* 0x00007a0000047a25 */ /* 0x000fc600078e00ff */
[----:B------:R-:W-:Y:S01]  /*01c0*/  IADD3 R3, R3, R7, RZ ;  /* 0x0000000703037210 */ /* 0x000fe20007ffe0ff */
[C---:B------:R-:W-:Y:S02]  /*01d0*/  IMAD R9, R0.reuse, c[0x0][0x1ec], R9 ;  /* 0x00007b0000097a24 */ /* 0x040fe400078e0209 */
[C---:B------:R-:W-:Y:S02]  /*01e0*/  IMAD R15, R19.reuse, c[0x0][0x198], RZ ;  /* 0x00006600130f7a24 */ /* 0x040fe400078e02ff */
[----:B------:R-:W-:Y:S01]  /*01f0*/  IMAD R17, R19, c[0x0][0x1b8], RZ ;  /* 0x00006e0013117a24 */ /* 0x000fe200078e02ff */
[----:B------:R-:W-:Y:S01]  /*0200*/  IADD3 R5, R5, R9, RZ ;  /* 0x0000000905057210 */ /* 0x000fe20007ffe0ff */
[----:B------:R-:W-:Y:S01]  /*0210*/  IMAD.WIDE.U32 R10, R0, c[0x0][0x180], RZ ;  /* 0x00006000000a7a25 */ /* 0x000fe200078e00ff */
[----:B0-----:R-:W-:-:S03]  /*0220*/  SHF.R.S32.HI R143, RZ, 0x1f, R21 ;  /* 0x0000001fff8f7819 */ /* 0x001fc60000011415 */
        /* <DEDUP_REMOVED lines=11> */
[C---:B------:R-:W-:Y:S01]  /*02e0*/  IADD3 R6, P0, R23.reuse, R2, RZ ;  /* 0x0000000217067210 */ /* 0x040fe20007f1e0ff */
[C---:B------:R-:W-:Y:S01]  /*02f0*/  IMAD R15, R0.reuse, c[0x0][0x19c], R15 ;  /* 0x00006700000f7a24 */ /* 0x040fe200078e020f */
[----:B------:R-:W-:Y:S01]  /*0300*/  IADD3 R93, P1, R23, R4, RZ ;  /* 0x00000004175d7210 */ /* 0x000fe20007f3e0ff */
[----:B------:R-:W-:Y:S01]  /*0310*/  IMAD R17, R0, c[0x0][0x1bc], R17 ;  /* 0x00006f0000117a24 */ /* 0x000fe200078e0211 */
[----:B------:R-:W-:-:S02]  /*0320*/  IADD3.X R3, R24, R3, R7, P0, !PT ;  /* 0x0000000318037210 */ /* 0x000fc400007fe407 */
[----:B------:R-:W-:Y:S01]  /*0330*/  IADD3.X R2, R24, R5, R9, P1, !PT ;  /* 0x0000000518027210 */ /* 0x000fe20000ffe409 */
[----:B------:R-:W-:Y:S01]  /*0340*/  IMAD.WIDE.U32 R8, R0, c[0x0][0x198], RZ ;  /* 0x0000660000087a25 */ /* 0x000fe200078e00ff */
[C---:B------:R-:W-:Y:S02]  /*0350*/  LEA R4, P0, R6.reuse, c[0x0][0x240], 0x2 ;  /* 0x0000900006047a11 */ /* 0x040fe400078010ff */
[----:B------:R-:W-:Y:S02]  /*0360*/  LEA R84, P1, R93, c[0x0][0x248], 0x2 ;  /* 0x000092005d547a11 */ /* 0x000fe400078210ff */
[----:B------:R-:W-:Y:S01]  /*0370*/  LEA.HI.X R5, R6, c[0x0][0x244], R3, 0x2, P0 ;  /* 0x0000910006057a11 */ /* 0x000fe200000f1403 */
[----:B------:R-:W-:Y:S01]  /*0380*/  IMAD R3, R19, c[0x0][0x180], RZ ;  /* 0x0000600013037a24 */ /* 0x000fe200078e02ff */
[----:B------:R-:W-:Y:S01]  /*0390*/  LEA.HI.X R93, R93, c[0x0][0x24c], R2, 0x2, P1 ;  /* 0x000093005d5d7a11 */ /* 0x000fe200008f1402 */
[----:B------:R-:W-:Y:S01]  /*03a0*/  IMAD R2, R21, c[0x0][0x164], R0 ;  /* 0x0000590015027a24 */ /* 0x000fe200078e0200 */
[----:B------:R-:W-:Y:S01]  /*03b0*/  IADD3 R29, R9, R15, RZ ;  /* 0x0000000f091d7210 */ /* 0x000fe20007ffe0ff */
[----:B------:R-:W-:Y:S01]  /*03c0*/  IMAD.WIDE.U32 R6, R0, c[0x0][0x1b8], RZ ;  /* 0x00006e0000067a25 */ /* 0x000fe200078e00ff */
[----:B------:R-:W-:-:S02]  /*03d0*/  IADD3 R30, R13, 0x2, RZ ;  /* 0x000000020d1e7810 */ /* 0x000fc40007ffe0ff */
[----:B------:R-:W-:Y:S01]  /*03e0*/  IADD3 R32, R13, 0x3, RZ ;  /* 0x000000030d207810 */ /* 0x000fe20007ffe0ff */
[----:B------:R-:W-:Y:S01]  /*03f0*/  IMAD R3, R0, c[0x0][0x184], R3 ;  /* 0x0000610000037a24 */ /* 0x000fe200078e0203 */
[----:B------:R-:W-:Y:S01]  /*0400*/  IADD3 R31, R7, R17, RZ ;  /* 0x00000011071f7210 */ /* 0x000fe20007ffe0ff */
[----:B------:R-:W-:Y:S01]  /*0410*/  IMAD R2, R2, c[0x0][0x174], RZ ;  /* 0x00005d0002027a24 */ /* 0x000fe200078e02ff */
[----:B------:R-:W-:Y:S02]  /*0420*/  IADD3 R33, R13, 0x4, RZ ;  /* 0x000000040d217810 */ /* 0x000fe40007ffe0ff */
[----:B------:R-:W-:Y:S01]  /*0430*/  IADD3 R27, R11, R3, RZ ;  /* 0x000000030b1b7210 */ /* 0x000fe20007ffe0ff */
[----:B------:R-:W-:Y:S01]  /*0440*/  IMAD R45, R2, c[0x0][0x16c], RZ ;  /* 0x00005b00022d7a24 */ /* 0x000fe200078e02ff */
        /* <DEDUP_REMOVED lines=10> */
[----:B------:R-:W-:Y:S02]  /*04f0*/  IADD3 R44, R13, 0xf, RZ ;  /* 0x0000000f0d2c7810 */ /* 0x000fe40007ffe0ff */
        /* <DEDUP_REMOVED lines=14> */
[----:B--2---:R-:W-:-:S02]  /*05e0*/  LOP3.LUT R60, R23, 0x1e0, RZ, 0xfc, !PT ;  /* 0x000001e0173c7812 */ /* 0x004fc400078efcff */
.L_x_4075:
[----:B------:R-:W-:Y:S01]  /*05f0*/  BAR.SYNC.DEFER_BLOCKING 0x0 ;  /* 0x0000000000007b1d */ /* 0x000fe20000010000 */
[----:B------:R-:W-:Y:S01]  /*0600*/  MOV R61, 0xfffffe00 ;  /* 0xfffffe00003d7802 */ /* 0x000fe20000000f00 */
[----:B------:R-:W-:-:S04]  /*0610*/  CS2R R2, SRZ ;  /* 0x0000000000027805 */ /* 0x000fc8000001ff00 */
[----:B------:R-:W-:-:S05]  /*0620*/  IMAD R61, R26, R61, c[0x0][0x168] ;  /* 0x00005a001a3d7624 */ /* 0x000fca00078e023d */
[-C--:B------:R-:W-:Y:S02]  /*0630*/  ISETP.GE.AND P0, PT, R23, R61.reuse, PT ;  /* 0x0000003d1700720c */ /* 0x080fe40003f06270 */
[-C--:B------:R-:W-:Y:S02]  /*0640*/  ISETP.GE.AND P2, PT, R46, R61.reuse, PT ;  /* 0x0000003d2e00720c */ /* 0x080fe40003f46270 */
[-C--:B------:R-:W-:Y:S02]  /*0650*/  ISETP.GE.AND P6, PT, R50, R61.reuse, PT ;  /* 0x0000003d3200720c */ /* 0x080fe40003fc6270 */
[-C--:B------:R-:W-:Y:S02]  /*0660*/  ISETP.GE.AND P5, PT, R49, R61.reuse, PT ;  /* 0x0000003d3100720c */ /* 0x080fe40003fa6270 */
[-C--:B------:R-:W-:Y:S02]  /*0670*/  ISETP.GE.AND P3, PT, R47, R61.reuse, PT ;  /* 0x0000003d2f00720c */ /* 0x080fe40003f66270 */
[----:B------:R-:W-:Y:S01]  /*0680*/  ISETP.GE.AND P4, PT, R48, R61, PT ;  /* 0x0000003d3000720c */ /* 0x000fe20003f86270 */
[----:B------:R-:W-:-:S02]  /*0690*/  CS2R R14, SRZ ;  /* 0x00000000000e7805 */ /* 0x000fc4000001ff00 */
[----:B------:R-:W2:Y:S01]  /*06a0*/  @!P0 LDG.E R2, [R4.64] ;  /* 0x0000000404028981 */ /* 0x000ea2000c1e1900 */
[-C--:B------:R-:W-:Y:S01]  /*06b0*/  ISETP.GE.AND P0, PT, R51, R61.reuse, PT ;  /* 0x0000003d3300720c */ /* 0x080fe20003f06270 */
[----:B0-----:R-:W-:Y:S01]  /*06c0*/  CS2R R12, SRZ ;  /* 0x00000000000c7805 */ /* 0x001fe2000001ff00 */
[-C--:B------:R-:W-:Y:S01]  /*06d0*/  ISETP.GE.AND P1, PT, R52, R61.reuse, PT ;  /* 0x0000003d3400720c */ /* 0x080fe20003f26270 */
[----:B------:R-:W3:Y:S01]  /*06e0*/  @!P2 LDG.E R3, [R4.64+0x80] ;  /* 0x000080040403a981 */ /* 0x000ee2000c1e1900 */
[-C--:B------:R-:W-:Y:S01]  /*06f0*/  ISETP.GE.AND P2, PT, R53, R61.reuse, PT ;  /* 0x0000003d3500720c */ /* 0x080fe20003f46270 */
[----:B------:R-:W-:Y:S02]  /*0700*/  CS2R R16, SRZ ;  /* 0x0000000000107805 */ /* 0x000fe4000001ff00 */
[----:B------:R-:W4:Y:S01]  /*0710*/  @!P6 LDG.E R15, [R4.64+0x280] ;  /* 0x00028004040fe981 */ /* 0x000f22000c1e1900 */
[----:B------:R-:W-:Y:S01]  /*0720*/  ISETP.GE.AND P6, PT, R54, R61, PT ;  /* 0x0000003d3600720c */ /* 0x000fe20003fc6270 */
[----:B------:R-:W-:-:S02]  /*0730*/  CS2R R76, SRZ ;  /* 0x00000000004c7805 */ /* 0x000fc4000001ff00 */
        /* <DEDUP_REMOVED lines=28> */
[----:B------:R-:W-:-:S02]  /*0900*/  LEA.HI.SX32 R63, R64, R25, 0x1b ;  /* 0x00000019403f7211 */ /* 0x000fc400078fdaff */
[-C--:B------:R-:W-:Y:S02]  /*0910*/  LEA.HI.SX32 R62, R62, R25.reuse, 0x1b ;  /* 0x000000193e3e7211 */ /* 0x080fe400078fdaff */
[-C--:B------:R-:W-:Y:S02]  /*0920*/  LEA.HI.SX32 R64, R66, R25.reuse, 0x1b ;  /* 0x0000001942407211 */ /* 0x080fe400078fdaff */
[-C--:B------:R-:W-:Y:S02]  /*0930*/  LEA.HI.SX32 R65, R68, R25.reuse, 0x1b ;  /* 0x0000001944417211 */ /* 0x080fe400078fdaff */
[----:B------:R-:W-:Y:S02]  /*0940*/  LEA.HI.SX32 R66, R70, R25, 0x1b ;  /* 0x0000001946427211 */ /* 0x000fe400078fdaff */
[C---:B------:R-:W-:Y:S02]  /*0950*/  IADD3 R68, R25.reuse, 0xe0, RZ ;  /* 0x000000e019447810 */ /* 0x040fe40007ffe0ff */
[----:B------:R-:W-:-:S02]  /*0960*/  IADD3 R70, R25, 0x100, RZ ;  /* 0x0000010019467810 */ /* 0x000fc40007ffe0ff */
[C---:B------:R-:W-:Y:S02]  /*0970*/  IADD3 R72, R25.reuse, 0x120, RZ ;  /* 0x0000012019487810 */ /* 0x040fe40007ffe0ff */
[C---:B------:R-:W-:Y:S02]  /*0980*/  IADD3 R74, R25.reuse, 0x140, RZ ;  /* 0x00000140194a7810 */ /* 0x040fe40007ffe0ff */
[-C--:B------:R-:W-:Y:S02]  /*0990*/  LEA.HI.SX32 R68, R68, R25.reuse, 0x1b ;  /* 0x0000001944447211 */ /* 0x080fe400078fdaff */
[-C--:B------:R-:W-:Y:S02]  /*09a0*/  LEA.HI.SX32 R69, R70, R25.reuse, 0x1b ;  /* 0x0000001946457211 */ /* 0x080fe400078fdaff */
[----:B------:R-:W-:Y:S02]  /*09b0*/  LEA.HI.SX32 R70, R72, R25, 0x1b ;  /* 0x0000001948467211 */ /* 0x000fe400078fdaff */
[----:B------:R-:W-:-:S02]  /*09c0*/  IADD3 R72, R25, 0x160, RZ ;  /* 0x0000016019487810 */ /* 0x000fc40007ffe0ff */
[-C--:B------:R-:W-:Y:S02]  /*09d0*/  LEA.HI.SX32 R71, R74, R25.reuse, 0x1b ;  /* 0x000000194a477211 */ /* 0x080fe400078fdaff */
[----:B------:R-:W-:Y:S02]  /*09e0*/  IADD3 R74, R25, 0x1a0, RZ ;  /* 0x000001a0194a7810 */ /* 0x000fe40007ffe0ff */
[-C--:B------:R-:W-:Y:S02]  /*09f0*/  LEA.HI.SX32 R72, R72, R25.reuse, 0x1b ;  /* 0x0000001948487211 */ /* 0x080fe400078fdaff */
        /* <DEDUP_REMOVED lines=8> */
[----:B------:R-:W-:Y:S01]  /*0a80*/  CS2R R86, SRZ ;  /* 0x0000000000567805 */ /* 0x000fe2000001ff00 */
[----:B------:R-:W-:Y:S01]  /*0a90*/  MOV R89, RZ ;  /* 0x000000ff00597202 */ /* 0x000fe20000000f00 */
[----:B--2---:R0:W-:Y:S04]  /*0aa0*/  STS [R85.X4], R2 ;  /* 0x0000000255007388 */ /* 0x0041e80000004800 */
[----:B---3--:R-:W-:Y:S01]  /*0ab0*/  STS [R62.X4+0x80], R3 ;  /* 0x000080033e007388 */ /* 0x008fe20000004800 */
[----:B0-----:R-:W-:-:S04]  /*0ac0*/  IADD3 R2, R25, 0xc0, RZ ;  /* 0x000000c019027810 */ /* 0x001fc80007ffe0ff */
[----:B------:R-:W-:Y:S01]  /*0ad0*/  LEA.HI.SX32 R67, R2, R25, 0x1b ;  /* 0x0000001902437211 */ /* 0x000fe200078fdaff */
[----:B----4-:R0:W-:Y:S01]  /*0ae0*/  STS [R63.X4+0x100], R12 ;  /* 0x0001000c3f007388 */ /* 0x0101e20000004800 */
[----:B------:R-:W-:-:S03]  /*0af0*/  IADD3 R2, R25, 0x180, RZ ;  /* 0x0000018019027810 */ /* 0x000fc60007ffe0ff */
[----:B------:R-:W-:Y:S01]  /*0b00*/  STS [R64.X4+0x180], R13 ;  /* 0x0001800d40007388 */ /* 0x000fe20000004800 */
[----:B------:R-:W-:-:S03]  /*0b10*/  LEA.HI.SX32 R73, R2, R25, 0x1b ;  /* 0x0000001902497211 */ /* 0x000fc600078fdaff */
[----:B------:R-:W-:Y:S01]  /*0b20*/  STS [R65.X4+0x200], R14 ;  /* 0x0002000e41007388 */ /* 0x000fe20000004800 */
[----:B------:R-:W-:-:S03]  /*0b30*/  IADD3 R2, R25, 0x1e0, RZ ;  /* 0x000001e019027810 */ /* 0x000fc60007ffe0ff */
[----:B------:R-:W-:Y:S01]  /*0b40*/  STS [R66.X4+0x280], R15 ;  /* 0x0002800f42007388 */ /* 0x000fe20000004800 */
[----:B0-----:R-:W-:-:S03]  /*0b50*/  IADD3 R12, R25, 0x1c0, RZ ;  /* 0x000001c0190c7810 */ /* 0x001fc60007ffe0ff */
[----:B------:R-:W-:Y:S04]  /*0b60*/  STS [R67.X4+0x300], R16 ;  /* 0x0003001043007388 */ /* 0x000fe80000004800 */
[----:B------:R-:W-:Y:S01]  /*0b70*/  STS [R68.X4+0x380], R17 ;  /* 0x0003801144007388 */ /* 0x000fe20000004800 */
[----:B------:R-:W-:-:S03]  /*0b80*/  LEA.HI.SX32 R75, R12, R25, 0x1b ;  /* 0x000000190c4b7211 */ /* 0x000fc600078fdaff */
[----:B------:R0:W-:Y:S04]  /*0b90*/  STS [R69.X4+0x400], R76 ;  /* 0x0004004c45007388 */ /* 0x0001e80000004800 */
[----:B------:R1:W-:Y:S04]  /*0ba0*/  STS [R70.X4+0x480], R77 ;  /* 0x0004804d46007388 */ /* 0x0003e80000004800 */
[----:B------:R-:W-:Y:S01]  /*0bb0*/  STS [R71.X4+0x500], R78 ;  /* 0x0005004e47007388 */ /* 0x000fe20000004800 */
[----:B0-----:R-:W-:Y:S02]  /*0bc0*/  LEA.HI.SX32 R76, R2, R25, 0x1b ;  /* 0x00000019024c7211 */ /* 0x001fe400078fdaff */
[----:B-1----:R-:W-:Y:S01]  /*0bd0*/  SHF.L.U32 R77, R25, 0x4, RZ ;  /* 0x00000004194d7819 */ /* 0x002fe200000006ff */
[----:B------:R0:W-:Y:S03]  /*0be0*/  STS [R72.X4+0x580], R79 ;  /* 0x0005804f48007388 */ /* 0x0001e60000004800 */
[----:B------:R-:W-:Y:S01]  /*0bf0*/  LEA.HI.SX32 R77, R77, R77, 0x1b ;  /* 0x0000004d4d4d7211 */ /* 0x000fe200078fdaff */
        /* <DEDUP_REMOVED lines=23> */
[----:B------:R-:W-:Y:S01]  /*0d70*/  MOV R3, R93 ;  /* 0x0000005d00037202 */ /* 0x000fe20000000f00 */
[----:B------:R-:W-:Y:S01]  /*0d80*/  BAR.SYNC.DEFER_BLOCKING 0x0 ;  /* 0x0000000000007b1d */ /* 0x000fe20000010000 */
[----:B------:R-:W-:Y:S01]  /*0d90*/  CS2R R14, SRZ ;  /* 0x00000000000e7805 */ /* 0x000fe2000001ff00 */
[----:B------:R-:W-:Y:S01]  /*0da0*/  CS2R R16, SRZ ;  /* 0x0000000000107805 */ /* 0x000fe2000001ff00 */
[----:B0-----:R-:W-:Y:S01]  /*0db0*/  CS2R R78, SRZ ;  /* 0x00000000004e7805 */ /* 0x001fe2000001ff00 */
[----:B-1----:R-:W-:Y:S01]  /*0dc0*/  CS2R R80, SRZ ;  /* 0x0000000000507805 */ /* 0x002fe2000001ff00 */
[----:B------:R-:W-:Y:S01]  /*0dd0*/  HFMA2.MMA R84, -RZ, RZ, 0, 0 ;  /* 0x00000000ff547435 */ /* 0x000fe200000001ff */
[----:B--2---:R-:W-:Y:S01]  /*0de0*/  CS2R R82, SRZ ;  /* 0x0000000000527805 */ /* 0x004fe2000001ff00 */
        /* <DEDUP_REMOVED lines=108> */
.L_x_4037:
[----:B------:R-:W-:Y:S05]  /*14b0*/  BSYNC B0 ;  /* 0x0000000000007941 */ /* 0x000fea0003800000 */
.L_x_4036:
        /* <DEDUP_REMOVED lines=37> */
.L_x_4039:
[----:B------:R-:W-:Y:S05]  /*1710*/  BSYNC B0 ;  /* 0x0000000000007941 */ /* 0x000fea0003800000 */
.L_x_4038:
        /* <DEDUP_REMOVED lines=35> */
.L_x_4041:
[----:B------:R-:W-:Y:S05]  /*1950*/  BSYNC B0 ;  /* 0x0000000000007941 */ /* 0x000fea0003800000 */
.L_x_4040:
        /* <DEDUP_REMOVED lines=37> */
.L_x_4043:
[----:B------:R-:W-:Y:S05]  /*1bb0*/  BSYNC B0 ;  /* 0x0000000000007941 */ /* 0x000fea0003800000 */
.L_x_4042:
        /* <DEDUP_REMOVED lines=35> */
.L_x_4045:
[----:B------:R-:W-:Y:S05]  /*1df0*/  BSYNC B0 ;  /* 0x0000000000007941 */ /* 0x000fea0003800000 */
.L_x_4044:
        /* <DEDUP_REMOVED lines=37> */
.L_x_4047:
[----:B------:R-:W-:Y:S05]  /*2050*/  BSYNC B0 ;  /* 0x0000000000007941 */ /* 0x000fea0003800000 */
.L_x_4046:
        /* <DEDUP_REMOVED lines=35> */
.L_x_4049:
[----:B------:R-:W-:Y:S05]  /*2290*/  BSYNC B0 ;  /* 0x0000000000007941 */ /* 0x000fea0003800000 */
.L_x_4048:
        /* <DEDUP_REMOVED lines=37> */
.L_x_4051:
[----:B------:R-:W-:Y:S05]  /*24f0*/  BSYNC B0 ;  /* 0x0000000000007941 */ /* 0x000fea0003800000 */
.L_x_4050:
        /* <DEDUP_REMOVED lines=35> */
.L_x_4053:
[----:B------:R-:W-:Y:S05]  /*2730*/  BSYNC B0 ;  /* 0x0000000000007941 */ /* 0x000fea0003800000 */
.L_x_4052:
        /* <DEDUP_REMOVED lines=42> */
.L_x_4055:
[----:B------:R-:W-:Y:S05]  /*29e0*/  BSYNC B0 ;  /* 0x0000000000007941 */ /* 0x000fea0003800000 */
.L_x_4054:
        /* <DEDUP_REMOVED lines=33> */
.L_x_4057:
[----:B------:R-:W-:Y:S05]  /*2c00*/  BSYNC B0 ;  /* 0x0000000000007941 */ /* 0x000fea0003800000 */
.L_x_4056:
        /* <DEDUP_REMOVED lines=33> */
.L_x_4059:
[----:B------:R-:W-:Y:S05]  /*2e20*/  BSYNC B0 ;  /* 0x0000000000007941 */ /* 0x000fea0003800000 */
.L_x_4058:
        /* <DEDUP_REMOVED lines=33> */
.L_x_4061:
[----:B------:R-:W-:Y:S05]  /*3040*/  BSYNC B0 ;  /* 0x0000000000007941 */ /* 0x000fea0003800000 */
.L_x_4060:
        /* <DEDUP_REMOVED lines=33> */
.L_x_4063:
[----:B------:R-:W-:Y:S05]  /*3260*/  BSYNC B0 ;  /* 0x0000000000007941 */ /* 0x000fea0003800000 */
.L_x_4062:
        /* <DEDUP_REMOVED lines=33> */
.L_x_4065:
[----:B------:R-:W-:Y:S05]  /*3480*/  BSYNC B0 ;  /* 0x0000000000007941 */ /* 0x000fea0003800000 */
.L_x_4064:
        /* <DEDUP_REMOVED lines=33> */
.L_x_4067:
[----:B------:R-:W-:Y:S05]  /*36a0*/  BSYNC B0 ;  /* 0x0000000000007941 */ /* 0x000fea0003800000 */
.L_x_4066:
        /* <DEDUP_REMOVED lines=21> */
[----:B------:R-:W-:Y:S01]  /*3800*/  MOV R127, RZ ;  /* 0x000000ff007f7202 */ /* 0x000fe20000000f00 */
        /* <DEDUP_REMOVED lines=16> */
.L_x_4071:
        /* <DEDUP_REMOVED lines=9> */
[----:B------:R0:W2:Y:S01]  /*39a0*/  LDG.E R14, [R14.64] ;  /* 0x000000040e0e7981 */ /* 0x0000a2000c1e1900 */
[----:B------:R-:W-:Y:S01]  /*39b0*/  MOV R13, R29 ;  /* 0x0000001d000d7202 */ /* 0x000fe20000000f00 */
[----:B------:R-:W-:Y:S02]  /*39c0*/  IMAD R130, R17, c[0x0][0x1a0], RZ ;  /* 0x0000680011827a24 */ /* 0x000fe400078e02ff */
[----:B------:R-:W1:Y:S02]  /*39d0*/  S2R R126, SR_TID.X ;  /* 0x00000000007e7919 */ /* 0x000e640000002100 */
[----:B------:R-:W-:Y:S02]  /*39e0*/  IMAD R131, R127, c[0x0][0x1a4], R130 ;  /* 0x000069007f837a24 */ /* 0x000fe400078e0282 */
[----:B------:R-:W-:Y:S01]  /*39f0*/  IMAD R130, R17, c[0x0][0x1c0], RZ ;  /* 0x0000700011827a24 */ /* 0x000fe200078e02ff */
[----:B0-----:R-:W-:Y:S02]  /*3a00*/  MOV R15, R31 ;  /* 0x0000001f000f7202 */ /* 0x001fe40000000f00 */
[----:B------:R-:W-:-:S02]  /*3a10*/  ISETP.GE.U32.AND P3, PT, R28, R61, PT ;  /* 0x0000003d1c00720c */ /* 0x000fc40003f66070 */
[----:B------:R-:W-:Y:S02]  /*3a20*/  ISETP.GE.U32.AND P4, PT, R30, R61, PT ;  /* 0x0000003d1e00720c */ /* 0x000fe40003f86070 */
[----:B------:R-:W-:Y:S01]  /*3a30*/  FSEL R159, R111, RZ, !P3 ;  /* 0x000000ff6f9f7208 */ /* 0x000fe20005800000 */
[----:B-1----:R-:W-:-:S05]  /*3a40*/  IMAD.SHL.U32 R132, R126, 0x10, RZ ;  /* 0x000000107e847824 */ /* 0x002fca00078e00ff */
[----:B------:R-:W-:-:S04]  /*3a50*/  ISETP.GE.U32.AND P2, PT, R132, R61, PT ;  /* 0x0000003d8400720c */ /* 0x000fc80003f46070 */
[----:B------:R-:W-:Y:S02]  /*3a60*/  FSEL R160, R109, RZ, !P2 ;  /* 0x000000ff6da07208 */ /* 0x000fe40005000000 */
[-C--:B------:R-:W-:Y:S02]  /*3a70*/  ISETP.GE.U32.AND P5, PT, R32, R61.reuse, PT ;  /* 0x0000003d2000720c */ /* 0x080fe40003fa6070 */
[----:B------:R-:W-:Y:S02]  /*3a80*/  FSEL R156, R107, RZ, !P4 ;  /* 0x000000ff6b9c7208 */ /* 0x000fe40006000000 */
[----:B------:R-:W-:Y:S02]  /*3a90*/  ISETP.GE.U32.AND P6, PT, R33, R61, PT ;  /* 0x0000003d2100720c */ /* 0x000fe40003fc6070 */
[----:B------:R-:W-:Y:S02]  /*3aa0*/  FSEL R140, R113, RZ, !P5 ;  /* 0x000000ff718c7208 */ /* 0x000fe40006800000 */
[----:B------:R-:W-:Y:S01]  /*3ab0*/  FSEL R142, R105, RZ, !P6 ;  /* 0x000000ff698e7208 */ /* 0x000fe20007000000 */
[----:B--2---:R-:W-:Y:S01]  /*3ac0*/  FMUL.FTZ R128, R14, 1.4426950216293334961 ;  /* 0x3fb8aa3b0e807820 */ /* 0x004fe20000410000 */
[----:B------:R-:W-:-:S03]  /*3ad0*/  MOV R14, R6 ;  /* 0x00000006000e7202 */ /* 0x000fc60000000f00 */
[C---:B------:R-:W-:Y:S02]  /*3ae0*/  FMUL.FTZ R12, R128.reuse, R78 ;  /* 0x0000004e800c7220 */ /* 0x040fe40000410000 */
[----:B------:R-:W-:Y:S02]  /*3af0*/  FMUL.FTZ R16, R128, R79 ;  /* 0x0000004f80107220 */ /* 0x000fe40000410000 */
[----:B------:R0:W-:Y:S01]  /*3b00*/  MUFU.EX2 R163, R12 ;  /* 0x0000000c00a37308 */ /* 0x0001e20000000800 */
[----:B------:R-:W-:-:S04]  /*3b10*/  IMAD.WIDE.U32 R14, R127, c[0x0][0x1c0], R14 ;  /* 0x000070007f0e7a25 */ /* 0x000fc800078e000e */
[C---:B------:R-:W-:Y:S02]  /*3b20*/  FMUL.FTZ R157, R128.reuse, R80 ;  /* 0x00000050809d7220 */ /* 0x040fe40000410000 */
[C---:B------:R-:W-:Y:S01]  /*3b30*/  FMUL.FTZ R141, R128.reuse, R81 ;  /* 0x00000051808d7220 */ /* 0x040fe20000410000 */
[----:B------:R1:W2:Y:S01]  /*3b40*/  MUFU.EX2 R158, R16 ;  /* 0x00000010009e7308 */ /* 0x0002a20000000800 */
[----:B0-----:R-:W-:Y:S01]  /*3b50*/  MOV R12, R8 ;  /* 0x00000008000c7202 */ /* 0x001fe20000000f00 */
[----:B------:R-:W-:-:S04]  /*3b60*/  FMUL.FTZ R129, R128, R82 ;  /* 0x0000005280817220 */ /* 0x000fc80000410000 */
[----:B------:R-:W-:Y:S02]  /*3b70*/  IMAD.WIDE.U32 R12, R127, c[0x0][0x1a0], R12 ;  /* 0x000068007f0c7a25 */ /* 0x000fe400078e000c */
[----:B------:R-:W0:Y:S03]  /*3b80*/  MUFU.EX2 R157, R157 ;  /* 0x0000009d009d7308 */ /* 0x000e260000000800 */
[----:B------:R-:W-:Y:S01]  /*3b90*/  IADD3 R13, R13, R131, RZ ;  /* 0x000000830d0d7210 */ /* 0x000fe20007ffe0ff */
[----:B------:R-:W-:Y:S01]  /*3ba0*/  IMAD R131, R127, c[0x0][0x1c4], R130 ;  /* 0x000071007f837a24 */ /* 0x000fe200078e0282 */
[----:B-1----:R-:W-:Y:S01]  /*3bb0*/  LEA R16, P1, R12, c[0x0][0x228], 0x2 ;  /* 0x00008a000c107a11 */ /* 0x002fe200078210ff */
[----:B------:R-:W-:Y:S02]  /*3bc0*/  FMUL.FTZ R130, R128, R83 ;  /* 0x0000005380827220 */ /* 0x000fe40000410000 */
[----:B------:R-:W1:Y:S01]  /*3bd0*/  MUFU.EX2 R141, R141 ;  /* 0x0000008d008d7308 */ /* 0x000e620000000800 */
[----:B------:R-:W-:-:S02]  /*3be0*/  LEA.HI.X R17, R12, c[0x0][0x22c], R13, 0x2, P1 ;  /* 0x00008b000c117a11 */ /* 0x000fc400008f140d */
[----:B------:R-:W-:Y:S02]  /*3bf0*/  LEA R12, P1, R14, c[0x0][0x230], 0x2 ;  /* 0x00008c000e0c7a11 */ /* 0x000fe400078210ff */
[----:B------:R-:W-:Y:S01]  /*3c00*/  IADD3 R13, R15, R131, RZ ;  /* 0x000000830f0d7210 */ /* 0x000fe20007ffe0ff */
[----:B------:R-:W-:Y:S01]  /*3c10*/  FMUL.FTZ R15, R128, R84 ;  /* 0x00000054800f7220 */ /* 0x000fe20000410000 */
[----:B--2---:R-:W-:Y:S01]  /*3c20*/  FSEL R158, R158, 1, !P3 ;  /* 0x3f8000009e9e7808 */ /* 0x004fe20005800000 */
[----:B------:R-:W-:Y:S01]  /*3c30*/  MUFU.EX2 R129, R129 ;  /* 0x0000008100817308 */ /* 0x000fe20000000800 */
[----:B------:R-:W-:Y:S01]  /*3c40*/  LEA.HI.X R13, R14, c[0x0][0x234], R13, 0x2, P1 ;  /* 0x00008d000e0d7a11 */ /* 0x000fe200008f140d */
[C---:B------:R-:W-:Y:S01]  /*3c50*/  FMUL.FTZ R14, R128.reuse, R85 ;  /* 0x00000055800e7220 */ /* 0x040fe20000410000 */
[----:B------:R-:W-:Y:S01]  /*3c60*/  FSEL R163, R163, 1, !P2 ;  /* 0x3f800000a3a37808 */ /* 0x000fe20005000000 */
[----:B------:R-:W-:Y:S01]  /*3c70*/  FMUL.FTZ R155, R128, R87 ;  /* 0x00000057809b7220 */ /* 0x000fe20000410000 */
[----:B------:R-:W-:Y:S01]  /*3c80*/  ISETP.GE.U32.AND P3, PT, R36, R61, PT ;  /* 0x0000003d2400720c */ /* 0x000fe20003f66070 */
[----:B------:R2:W3:Y:S02]  /*3c90*/  LDG.E R139, [R12.64] ;  /* 0x000000040c8b7981 */ /* 0x0004e4000c1e1900 */
[----:B------:R-:W4:Y:S01]  /*3ca0*/  MUFU.EX2 R14, R14 ;  /* 0x0000000e000e7308 */ /* 0x000f220000000800 */
[----:B0-----:R-:W-:Y:S01]  /*3cb0*/  FSEL R157, R157, 1, !P4 ;  /* 0x3f8000009d9d7808 */ /* 0x001fe20006000000 */
[----:B------:R-:W-:-:S06]  /*3cc0*/  FMUL.FTZ R131, R128, R86 ;  /* 0x0000005680837220 */ /* 0x000fcc0000410000 */
[----:B------:R-:W0:Y:S01]  /*3cd0*/  MUFU.EX2 R130, R130 ;  /* 0x0000008200827308 */ /* 0x000e220000000800 */
[----:B--2---:R-:W-:Y:S01]  /*3ce0*/  FFMA.FTZ R12, R160, R158, R159 ;  /* 0x0000009ea00c7223 */ /* 0x004fe2000001009f */
[----:B-1----:R-:W-:Y:S01]  /*3cf0*/  FSEL R141, R141, 1, !P5 ;  /* 0x3f8000008d8d7808 */ /* 0x002fe20006800000 */
[----:B------:R-:W-:Y:S01]  /*3d00*/  FMUL.FTZ R161, R128, R88 ;  /* 0x0000005880a17220 */ /* 0x000fe20000410000 */
[----:B------:R1:W3:Y:S04]  /*3d10*/  LDG.E R138, [R16.64] ;  /* 0x00000004108a7981 */ /* 0x0002e8000c1e1900 */
[----:B------:R-:W2:Y:S01]  /*3d20*/  MUFU.EX2 R15, R15 ;  /* 0x0000000f000f7308 */ /* 0x000ea20000000800 */
[----:B----4-:R-:W-:Y:S01]  /*3d30*/  FSEL R151, R14, 1, !P3 ;  /* 0x3f8000000e977808 */ /* 0x010fe20005800000 */
[----:B------:R-:W-:-:S02]  /*3d40*/  FMUL.FTZ R14, R163, R158 ;  /* 0x0000009ea30e7220 */ /* 0x000fc40000410000 */
[C---:B------:R-:W-:Y:S02]  /*3d50*/  FFMA.FTZ R12, R157.reuse, R12, R156 ;  /* 0x0000000c9d0c7223 */ /* 0x040fe4000001009c */
[----:B------:R-:W-:Y:S01]  /*3d60*/  FMUL.FTZ R14, R157, R14 ;  /* 0x0000000e9d0e7220 */ /* 0x000fe20000410000 */
[-C--:B------:R-:W-:Y:S01]  /*3d70*/  ISETP.GE.U32.AND P1, PT, R34, R61.reuse, PT ;  /* 0x0000003d2200720c */ /* 0x080fe20003f26070 */
[----:B------:R-:W4:Y:S01]  /*3d80*/  MUFU.EX2 R131, R131 ;  /* 0x0000008300837308 */ /* 0x000f220000000800 */
[----:B------:R-:W-:Y:S01]  /*3d90*/  FSEL R145, R129, 1, !P6 ;  /* 0x3f80000081917808 */ /* 0x000fe20007000000 */
[C---:B------:R-:W-:Y:S02]  /*3da0*/  FFMA.FTZ R12, R141.reuse, R12, R140 ;  /* 0x0000000c8d0c7223 */ /* 0x040fe4000001008c */
[----:B------:R-:W-:Y:S01]  /*3db0*/  FMUL.FTZ R14, R141, R14 ;  /* 0x0000000e8d0e7220 */ /* 0x000fe20000410000 */
[----:B------:R-:W-:Y:S01]  /*3dc0*/  ISETP.GE.U32.AND P2, PT, R35, R61, PT ;  /* 0x0000003d2300720c */ /* 0x000fe20003f46070 */
[----:B------:R-:W-:Y:S01]  /*3dd0*/  FFMA.FTZ R12, R145, R12, R142 ;  /* 0x0000000c910c7223 */ /* 0x000fe2000001008e */
[----:B------:R-:W-:Y:S01]  /*3de0*/  FSEL R144, R115, RZ, !P1 ;  /* 0x000000ff73907208 */ /* 0x000fe20004800000 */
[----:B------:R-:W5:Y:S01]  /*3df0*/  MUFU.EX2 R155, R155 ;  /* 0x0000009b009b7308 */ /* 0x000f620000000800 */
[----:B0-----:R-:W-:Y:S01]  /*3e00*/  FSEL R147, R130, 1, !P1 ;  /* 0x3f80000082937808 */ /* 0x001fe20004800000 */
[----:B------:R-:W-:-:S02]  /*3e10*/  FMUL.FTZ R136, R128, R89 ;  /* 0x0000005980887220 */ /* 0x000fc40000410000 */
[----:B------:R-:W-:Y:S01]  /*3e20*/  FMUL.FTZ R14, R145, R14 ;  /* 0x0000000e910e7220 */ /* 0x000fe20000410000 */
[----:B------:R-:W-:Y:S01]  /*3e30*/  FSEL R146, R103, RZ, !P2 ;  /* 0x000000ff67927208 */ /* 0x000fe20005000000 */
[----:B------:R-:W-:Y:S01]  /*3e40*/  FFMA.FTZ R12, R147, R12, R144 ;  /* 0x0000000c930c7223 */ /* 0x000fe20000010090 */
[----:B--2---:R-:W-:Y:S01]  /*3e50*/  FSEL R149, R15, 1, !P2 ;  /* 0x3f8000000f957808 */ /* 0x004fe20005000000 */
[----:B------:R-:W0:Y:S01]  /*3e60*/  MUFU.EX2 R161, R161 ;  /* 0x000000a100a17308 */ /* 0x000e220000000800 */
[----:B------:R-:W-:Y:S02]  /*3e70*/  FMUL.FTZ R134, R128, R90 ;  /* 0x0000005a80867220 */ /* 0x000fe40000410000 */
[----:B------:R-:W-:Y:S01]  /*3e80*/  FMUL.FTZ R14, R147, R14 ;  /* 0x0000000e930e7220 */ /* 0x000fe20000410000 */
[----:B------:R-:W-:Y:S01]  /*3e90*/  ISETP.GE.U32.AND P4, PT, R37, R61, PT ;  /* 0x0000003d2500720c */ /* 0x000fe20003f86070 */
[----:B------:R-:W-:Y:S01]  /*3ea0*/  FFMA.FTZ R12, R149, R12, R146 ;  /* 0x0000000c950c7223 */ /* 0x000fe20000010092 */
[----:B------:R-:W-:-:S02]  /*3eb0*/  FSEL R148, R117, RZ, !P3 ;  /* 0x000000ff75947208 */ /* 0x000fc40005800000 */
[----:B------:R-:W2:Y:S01]  /*3ec0*/  MUFU.EX2 R136, R136 ;  /* 0x0000008800887308 */ /* 0x000ea20000000800 */
[----:B------:R-:W-:Y:S02]  /*3ed0*/  FMUL.FTZ R132, R128, R91 ;  /* 0x0000005b80847220 */ /* 0x000fe40000410000 */
[----:B------:R-:W-:Y:S01]  /*3ee0*/  FMUL.FTZ R14, R149, R14 ;  /* 0x0000000e950e7220 */ /* 0x000fe20000410000 */
[----:B------:R-:W-:Y:S01]  /*3ef0*/  ISETP.GE.U32.AND P5, PT, R38, R61, PT ;  /* 0x0000003d2600720c */ /* 0x000fe20003fa6070 */
[----:B------:R-:W-:Y:S01]  /*3f00*/  FFMA.FTZ R12, R151, R12, R148 ;  /* 0x0000000c970c7223 */ /* 0x000fe20000010094 */
[----:B------:R-:W-:Y:S02]  /*3f10*/  FSEL R150, R101, RZ, !P4 ;  /* 0x000000ff65967208 */ /* 0x000fe40006000000 */
[----:B------:R-:W0:Y:S01]  /*3f20*/  MUFU.EX2 R134, R134 ;  /* 0x0000008600867308 */ /* 0x000e220000000800 */
[----:B----4-:R-:W-:Y:S01]  /*3f30*/  FSEL R153, R131, 1, !P4 ;  /* 0x3f80000083997808 */ /* 0x010fe20006000000 */
[----:B------:R-:W-:-:S02]  /*3f40*/  FMUL.FTZ R130, R128, R92 ;  /* 0x0000005c80827220 */ /* 0x000fc40000410000 */
[----:B------:R-:W-:Y:S01]  /*3f50*/  FMUL.FTZ R14, R151, R14 ;  /* 0x0000000e970e7220 */ /* 0x000fe20000410000 */
[----:B------:R-:W-:Y:S01]  /*3f60*/  ISETP.GE.U32.AND P6, PT, R39, R61, PT ;  /* 0x0000003d2700720c */ /* 0x000fe20003fc6070 */
[----:B------:R-:W-:Y:S01]  /*3f70*/  FFMA.FTZ R12, R153, R12, R150 ;  /* 0x0000000c990c7223 */ /* 0x000fe20000010096 */
[----:B------:R-:W-:Y:S01]  /*3f80*/  FSEL R152, R119, RZ, !P5 ;  /* 0x000000ff77987208 */ /* 0x000fe20006800000 */
[----:B------:R-:W4:Y:S01]  /*3f90*/  MUFU.EX2 R132, R132 ;  /* 0x0000008400847308 */ /* 0x000f220000000800 */
[----:B-----5:R-:W-:Y:S01]  /*3fa0*/  FSEL R155, R155, 1, !P5 ;  /* 0x3f8000009b9b7808 */ /* 0x020fe20006800000 */
[----:B------:R-:W-:Y:S02]  /*3fb0*/  FMUL.FTZ R14, R153, R14 ;  /* 0x0000000e990e7220 */ /* 0x000fe40000410000 */
[----:B------:R-:W-:Y:S01]  /*3fc0*/  FMUL.FTZ R128, R128, R93 ;  /* 0x0000005d80807220 */ /* 0x000fe20000410000 */
[-C--:B------:R-:W-:Y:S01]  /*3fd0*/  ISETP.GE.U32.AND P1, PT, R40, R61.reuse, PT ;  /* 0x0000003d2800720c */ /* 0x080fe20003f26070 */
[----:B------:R-:W-:Y:S01]  /*3fe0*/  FFMA.FTZ R12, R155, R12, R152 ;  /* 0x0000000c9b0c7223 */ /* 0x000fe20000010098 */
[----:B------:R-:W-:Y:S01]  /*3ff0*/  FSEL R154, R99, RZ, !P6 ;  /* 0x000000ff639a7208 */ /* 0x000fe20007000000 */
[----:B------:R-:W5:Y:S01]  /*4000*/  MUFU.EX2 R130, R130 ;  /* 0x0000008200827308 */ /* 0x000f620000000800 */
[----:B0-----:R-:W-:Y:S01]  /*4010*/  FSEL R161, R161, 1, !P6 ;  /* 0x3f800000a1a17808 */ /* 0x001fe20007000000 */
[----:B------:R-:W-:Y:S01]  /*4020*/  FMUL.FTZ R14, R155, R14 ;  /* 0x0000000e9b0e7220 */ /* 0x000fe20000410000 */
[----:B------:R-:W-:-:S02]  /*4030*/  ISETP.GE.U32.AND P2, PT, R41, R61, PT ;  /* 0x0000003d2900720c */ /* 0x000fc40003f46070 */
[----:B------:R-:W-:Y:S01]  /*4040*/  FSEL R137, R121, RZ, !P1 ;  /* 0x000000ff79897208 */ /* 0x000fe20004800000 */
[C---:B------:R-:W-:Y:S01]  /*4050*/  FFMA.FTZ R12, R161.reuse, R12, R154 ;  /* 0x0000000ca10c7223 */ /* 0x040fe2000001009a */
[----:B--2---:R-:W-:Y:S01]  /*4060*/  FSEL R136, R136, 1, !P1 ;  /* 0x3f80000088887808 */ /* 0x004fe20004800000 */
[----:B------:R-:W0:Y:S01]  /*4070*/  MUFU.EX2 R128, R128 ;  /* 0x0000008000807308 */ /* 0x000e220000000800 */
[----:B------:R-:W-:Y:S01]  /*4080*/  FMUL.FTZ R13, R161, R14 ;  /* 0x0000000ea10d7220 */ /* 0x000fe20000410000 */
[----:B------:R-:W-:Y:S02]  /*4090*/  ISETP.GE.U32.AND P3, PT, R42, R61, PT ;  /* 0x0000003d2a00720c */ /* 0x000fe40003f66070 */
[----:B------:R-:W-:Y:S01]  /*40a0*/  FSEL R135, R97, RZ, !P2 ;  /* 0x000000ff61877208 */ /* 0x000fe20005000000 */
[----:B------:R-:W-:Y:S01]  /*40b0*/  FFMA.FTZ R12, R136, R12, R137 ;  /* 0x0000000c880c7223 */ /* 0x000fe20000010089 */
[----:B------:R-:W-:Y:S01]  /*40c0*/  FSEL R134, R134, 1, !P2 ;  /* 0x3f80000086867808 */ /* 0x000fe20005000000 */
[----:B------:R-:W-:Y:S01]  /*40d0*/  FMUL.FTZ R13, R136, R13 ;  /* 0x0000000d880d7220 */ /* 0x000fe20000410000 */
[----:B------:R-:W-:-:S02]  /*40e0*/  ISETP.GE.U32.AND P4, PT, R43, R61, PT ;  /* 0x0000003d2b00720c */ /* 0x000fc40003f86070 */
[----:B------:R-:W-:Y:S01]  /*40f0*/  FSEL R133, R123, RZ, !P3 ;  /* 0x000000ff7b857208 */ /* 0x000fe20005800000 */
[----:B------:R-:W-:Y:S01]  /*4100*/  FFMA.FTZ R12, R134, R12, R135 ;  /* 0x0000000c860c7223 */ /* 0x000fe20000010087 */
[----:B----4-:R-:W-:Y:S01]  /*4110*/  FSEL R132, R132, 1, !P3 ;  /* 0x3f80000084847808 */ /* 0x010fe20005800000 */
[----:B------:R-:W-:Y:S01]  /*4120*/  FMUL.FTZ R13, R134, R13 ;  /* 0x0000000d860d7220 */ /* 0x000fe20000410000 */
[----:B------:R-:W-:Y:S02]  /*4130*/  ISETP.GE.U32.AND P5, PT, R44, R61, PT ;  /* 0x0000003d2c00720c */ /* 0x000fe40003fa6070 */
[----:B------:R-:W-:Y:S01]  /*4140*/  FSEL R131, R95, RZ, !P4 ;  /* 0x000000ff5f837208 */ /* 0x000fe20006000000 */
[----:B------:R-:W-:Y:S01]  /*4150*/  FFMA.FTZ R12, R132, R12, R133 ;  /* 0x0000000c840c7223 */ /* 0x000fe20000010085 */
[----:B-----5:R-:W-:Y:S01]  /*4160*/  FSEL R130, R130, 1, !P4 ;  /* 0x3f80000082827808 */ /* 0x020fe20006000000 */
[----:B------:R-:W-:Y:S01]  /*4170*/  FMUL.FTZ R13, R132, R13 ;  /* 0x0000000d840d7220 */ /* 0x000fe20000410000 */
[----:B------:R-:W-:-:S02]  /*4180*/  FSEL R129, R125, RZ, !P5 ;  /* 0x000000ff7d817208 */ /* 0x000fc40006800000 */
[----:B0-----:R-:W-:Y:S01]  /*4190*/  FSEL R128, R128, 1, !P5 ;  /* 0x3f80000080807808 */ /* 0x001fe20006800000 */
[C---:B------:R-:W-:Y:S02]  /*41a0*/  FFMA.FTZ R12, R130.reuse, R12, R131 ;  /* 0x0000000c820c7223 */ /* 0x040fe40000010083 */
[----:B------:R-:W-:Y:S02]  /*41b0*/  FMUL.FTZ R15, R130, R13 ;  /* 0x0000000d820f7220 */ /* 0x000fe40000410000 */
[C---:B------:R-:W-:Y:S02]  /*41c0*/  FFMA.FTZ R13, R128.reuse, R12, R129 ;  /* 0x0000000c800d7223 */ /* 0x040fe40000010081 */
[----:B------:R-:W-:-:S03]  /*41d0*/  FMUL.FTZ R12, R128, R15 ;  /* 0x0000000f800c7220 */ /* 0x000fc60000410000 */
[----:B------:R-:W0:Y:S04]  /*41e0*/  SHFL.UP PT, R14, R13, 0x1, RZ ;  /* 0x042000000d0e7989 */ /* 0x000e2800000e00ff */
[----:B------:R-:W2:Y:S01]  /*41f0*/  SHFL.UP PT, R15, R12, 0x1, RZ ;  /* 0x042000000c0f7989 */ /* 0x000ea200000e00ff */
[----:B------:R-:W-:-:S13]  /*4200*/  ISETP.GE.AND P1, PT, R25, 0x1, PT ;  /* 0x000000011900780c */ /* 0x000fda0003f26270 */
[C---:B0-----:R-:W-:Y:S02]  /*4210*/  @P1 FFMA.FTZ R13, R12.reuse, R14, R13 ;  /* 0x0000000e0c0d1223 */ /* 0x041fe4000001000d */
[----:B--2---:R-:W-:-:S03]  /*4220*/  @P1 FMUL.FTZ R12, R12, R15 ;  /* 0x0000000f0c0c1220 */ /* 0x004fc60000410000 */
        /* <DEDUP_REMOVED lines=10> */
[----:B-1----:R-:W0:Y:S04]  /*42d0*/  SHFL.UP PT, R16, R13, 0x8, RZ ;  /* 0x050000000d107989 */ /* 0x002e2800000e00ff */
[----:B------:R-:W1:Y:S01]  /*42e0*/  SHFL.UP PT, R17, R12, 0x8, RZ ;  /* 0x050000000c117989 */ /* 0x000e6200000e00ff */
[C---:B------:R-:W-:Y:S01]  /*42f0*/  ISETP.GE.AND P1, PT, R25.reuse, 0x8, PT ;  /* 0x000000081900780c */ /* 0x040fe20003f26270 */
[----:B------:R-:W-:Y:S01]  /*4300*/  HFMA2.MMA R15, -RZ, RZ, 0, 0 ;  /* 0x00000000ff0f7435 */ /* 0x000fe200000001ff */
[----:B------:R-:W-:Y:S02]  /*4310*/  MOV R14, 0x3f800000 ;  /* 0x3f800000000e7802 */ /* 0x000fe40000000f00 */
[----:B------:R-:W-:-:S07]  /*4320*/  ISETP.NE.AND P2, PT, R25, 0x1f, PT ;  /* 0x0000001f1900780c */ /* 0x000fce0003f45270 */
[----:B------:R-:W-:Y:S02]  /*4330*/  @!P0 LDS.64 R14, [R127.X8+0x870] ;  /* 0x000870007f0e8984 */ /* 0x000fe40000008a00 */
[C---:B0-----:R-:W-:Y:S02]  /*4340*/  @P1 FFMA.FTZ R13, R12.reuse, R16, R13 ;  /* 0x000000100c0d1223 */ /* 0x041fe4000001000d */
[----:B-1----:R-:W-:-:S03]  /*4350*/  @P1 FMUL.FTZ R12, R12, R17 ;  /* 0x000000110c0c1220 */ /* 0x002fc60000410000 */
[----:B------:R-:W0:Y:S04]  /*4360*/  SHFL.UP PT, R16, R13, 0x10, RZ ;  /* 0x060000000d107989 */ /* 0x000e2800000e00ff */
[----:B------:R-:W1:Y:S01]  /*4370*/  SHFL.UP PT, R17, R12, 0x10, RZ ;  /* 0x060000000c117989 */ /* 0x000e6200000e00ff */
[----:B------:R-:W-:-:S13]  /*4380*/  ISETP.GE.AND P1, PT, R25, 0x10, PT ;  /* 0x000000101900780c */ /* 0x000fda0003f26270 */
[C---:B0-----:R-:W-:Y:S02]  /*4390*/  @P1 FFMA.FTZ R13, R12.reuse, R16, R13 ;  /* 0x000000100c0d1223 */ /* 0x041fe4000001000d */
[----:B-1----:R-:W-:-:S05]  /*43a0*/  @P1 FMUL.FTZ R12, R12, R17 ;  /* 0x000000110c0c1220 */ /* 0x002fca0000410000 */
[----:B------:R-:W-:Y:S04]  /*43b0*/  @!P2 STS.64 [0x850], R12 ;  /* 0x0008500cff00a388 */ /* 0x000fe80000000a00 */
[----:B------:R-:W-:Y:S01]  /*43c0*/  BAR.SYNC.DEFER_BLOCKING 0x0 ;  /* 0x0000000000007b1d */ /* 0x000fe20000010000 */
[----:B------:R-:W-:-:S13]  /*43d0*/  ISETP.NE.AND P3, PT, R25, RZ, PT ;  /* 0x000000ff1900720c */ /* 0x000fda0003f65270 */
[----:B------:R-:W-:Y:S04]  /*43e0*/  @!P3 STS.64 [0x860], R14 ;  /* 0x0008600eff00b388 */ /* 0x000fe80000000a00 */
[----:B------:R-:W-:Y:S04]  /*43f0*/  LDS.64 R16, [0x850] ;  /* 0x00085000ff107984 */ /* 0x000fe80000000a00 */
[----:B------:R-:W-:Y:S06]  /*4400*/  BAR.SYNC.DEFER_BLOCKING 0x0 ;  /* 0x0000000000007b1d */ /* 0x000fec0000010000 */
[----:B------:R-:W0:Y:S04]  /*4410*/  SHFL.UP PT, R164, R13, 0x1, RZ ;  /* 0x042000000da47989 */ /* 0x000e2800000e00ff */
[----:B------:R-:W1:Y:S04]  /*4420*/  SHFL.UP PT, R162, R12, 0x1, RZ ;  /* 0x042000000ca27989 */ /* 0x000e6800000e00ff */
[----:B------:R-:W2:Y:S01]  /*4430*/  LDS R165, [0x864] ;  /* 0x00086400ffa57984 */ /* 0x000ea20000000800 */
[----:B------:R-:W-:-:S02]  /*4440*/  ISETP.NE.AND P1, PT, R126, RZ, PT ;  /* 0x000000ff7e00720c */ /* 0x000fc40003f25270 */
[----:B0-----:R-:W-:Y:S02]  /*4450*/  @!P3 MOV R164, R15 ;  /* 0x0000000f00a4b202 */ /* 0x001fe40000000f00 */
[----:B-1----:R-:W-:-:S09]  /*4460*/  @!P3 MOV R162, R14 ;  /* 0x0000000e00a2b202 */ /* 0x002fd20000000f00 */
[----:B--2---:R-:W-:-:S04]  /*4470*/  @P1 FFMA.FTZ R164, R165, R162, R164 ;  /* 0x000000a2a5a41223 */ /* 0x004fc800000100a4 */
[----:B------:R-:W-:-:S04]  /*4480*/  FFMA.FTZ R163, R163, R164, R160 ;  /* 0x000000a4a3a37223 */ /* 0x000fc800000100a0 */
[----:B------:R-:W-:-:S04]  /*4490*/  FFMA.FTZ R159, R158, R163, R159 ;  /* 0x000000a39e9f7223 */ /* 0x000fc8000001009f */
[----:B------:R-:W-:-:S04]  /*44a0*/  FFMA.FTZ R157, R157, R159, R156 ;  /* 0x0000009f9d9d7223 */ /* 0x000fc8000001009c */
[----:B------:R-:W-:-:S04]  /*44b0*/  FFMA.FTZ R141, R141, R157, R140 ;  /* 0x0000009d8d8d7223 */ /* 0x000fc8000001008c */
[----:B------:R-:W-:-:S04]  /*44c0*/  FFMA.FTZ R145, R145, R141, R142 ;  /* 0x0000008d91917223 */ /* 0x000fc8000001008e */
[----:B------:R-:W-:Y:S01]  /*44d0*/  FFMA.FTZ R147, R147, R145, R144 ;  /* 0x0000009193937223 */ /* 0x000fe20000010090 */
[----:B------:R-:W-:-:S03]  /*44e0*/  ISETP.NE.AND P1, PT, R126, RZ, PT ;  /* 0x000000ff7e00720c */ /* 0x000fc60003f25270 */
[----:B------:R-:W-:-:S04]  /*44f0*/  FFMA.FTZ R149, R149, R147, R146 ;  /* 0x0000009395957223 */ /* 0x000fc80000010092 */
[----:B------:R-:W-:-:S04]  /*4500*/  FFMA.FTZ R151, R151, R149, R148 ;  /* 0x0000009597977223 */ /* 0x000fc80000010094 */
[----:B------:R-:W-:Y:S01]  /*4510*/  FFMA.FTZ R150, R153, R151, R150 ;  /* 0x0000009799967223 */ /* 0x000fe20000010096 */
[----:B------:R-:W-:Y:S03]  /*4520*/  BSSY B0, `(.L_x_4069) ;  /* 0x000000f000007945 */ /* 0x000fe60003800000 */
[----:B------:R-:W-:Y:S02]  /*4530*/  FFMA.FTZ R152, R155, R150, R152 ;  /* 0x000000969b987223 */ /* 0x000fe40000010098 */
[----:B------:R-:W-:Y:S02]  /*4540*/  FFMA.FTZ R17, R16, R15, R17 ;  /* 0x0000000f10117223 */ /* 0x000fe40000010011 */
[----:B---3--:R-:W-:Y:S02]  /*4550*/  FMUL.FTZ R139, R139, R138 ;  /* 0x0000008a8b8b7220 */ /* 0x008fe40000410000 */
[----:B------:R-:W-:-:S02]  /*4560*/  FFMA.FTZ R154, R161, R152, R154 ;  /* 0x00000098a19a7223 */ /* 0x000fc4000001009a */
[----:B------:R-:W-:Y:S01]  /*4570*/  FMUL.FTZ R16, R16, R14 ;  /* 0x0000000e10107220 */ /* 0x000fe20000410000 */
        /* <DEDUP_REMOVED lines=9> */
.L_x_4070:
[----:B------:R-:W-:Y:S05]  /*4610*/  BSYNC B0 ;  /* 0x0000000000007941 */ /* 0x000fea0003800000 */
.L_x_4069:
[----:B------:R-:W-:Y:S01]  /*4620*/  FFMA.FTZ R136, R136, R154, R137 ;  /* 0x0000009a88887223 */ /* 0x000fe20000010089 */
[----:B0-----:R-:W-:Y:S01]  /*4630*/  IADD3 R127, R127, 0x1, RZ ;  /* 0x000000017f7f7810 */ /* 0x001fe20007ffe0ff */
[----:B------:R-:W-:Y:S02]  /*4640*/  FFMA.FTZ R94, R139, R163, R94 ;  /* 0x000000a38b5e7223 */ /* 0x000fe4000001005e */
[----:B------:R-:W-:Y:S01]  /*4650*/  FFMA.FTZ R134, R134, R136, R135 ;  /* 0x0000008886867223 */ /* 0x000fe20000010087 */
[----:B------:R-:W-:Y:S01]  /*4660*/  ISETP.GE.AND P1, PT, R127, c[0x0][0x16c], PT ;  /* 0x00005b007f007a0c */ /* 0x000fe20003f26270 */
[C---:B------:R-:W-:Y:S02]  /*4670*/  FFMA.FTZ R96, R139.reuse, R159, R96 ;  /* 0x0000009f8b607223 */ /* 0x040fe40000010060 */
[----:B------:R-:W-:Y:S02]  /*4680*/  FFMA.FTZ R132, R132, R134, R133 ;  /* 0x0000008684847223 */ /* 0x000fe40000010085 */
[----:B------:R-:W-:-:S02]  /*4690*/  FFMA.FTZ R98, R139, R157, R98 ;  /* 0x0000009d8b627223 */ /* 0x000fc40000010062 */
[----:B------:R-:W-:Y:S02]  /*46a0*/  FFMA.FTZ R130, R130, R132, R131 ;  /* 0x0000008482827223 */ /* 0x000fe40000010083 */
[C---:B------:R-:W-:Y:S02]  /*46b0*/  FFMA.FTZ R100, R139.reuse, R141, R100 ;  /* 0x0000008d8b647223 */ /* 0x040fe40000010064 */
[----:B------:R-:W-:Y:S02]  /*46c0*/  FFMA.FTZ R128, R128, R130, R129 ;  /* 0x0000008280807223 */ /* 0x000fe40000010081 */
        /* <DEDUP_REMOVED lines=11> */
[----:B------:R-:W-:Y:S01]  /*4780*/  FFMA.FTZ R124, R139, R128, R124 ;  /* 0x000000808b7c7223 */ /* 0x000fe2000001007c */
[----:B------:R-:W-:Y:S05]  /*4790*/  @!P1 BRA `(.L_x_4071) ;  /* 0xfffff17000009947 */ /* 0x000fea000383ffff */
.L_x_4068:
[----:B------:R-:W-:Y:S01]  /*47a0*/  BAR.SYNC.DEFER_BLOCKING 0x0 ;  /* 0x0000000000007b1d */ /* 0x000fe20000010000 */
[----:B------:R-:W-:Y:S01]  /*47b0*/  ISETP.NE.AND P0, PT, R126, RZ, PT ;  /* 0x000000ff7e00720c */ /* 0x000fe20003f05270 */
[----:B------:R-:W-:Y:S01]  /*47c0*/  IMAD R14, R143, c[0x0][0x200], RZ ;  /* 0x000080008f0e7a24 */ /* 0x000fe200078e02ff */
[----:B------:R-:W-:-:S03]  /*47d0*/  LEA.HI.SX32 R61, R25, R25, 0x1b ;  /* 0x00000019193d7211 */ /* 0x000fc600078fdaff */
[----:B------:R-:W-:Y:S01]  /*47e0*/  IMAD R17, R21, c[0x0][0x204], R14 ;  /* 0x0000810015117a24 */ /* 0x000fe200078e020e */
[----:B------:R-:W-:Y:S07]  /*47f0*/  BSSY B0, `(.L_x_4072) ;  /* 0x0000037000007945 */ /* 0x000fee0003800000 */
[----:B------:R-:W-:-:S05]  /*4800*/  @!P0 MOV R13, 0xfffffe00 ;  /* 0xfffffe00000d8802 */ /* 0x000fca0000000f00 */
[----:B------:R-:W-:Y:S02]  /*4810*/  @!P0 IMAD R15, R26, R13, c[0x0][0x168] ;  /* 0x00005a001a0f8624 */ /* 0x000fe400078e020d */
[----:B------:R-:W-:Y:S01]  /*4820*/  IMAD.WIDE.U32 R12, R21, c[0x0][0x200], RZ ;  /* 0x00008000150c7a25 */ /* 0x000fe200078e00ff */
[----:B------:R-:W-:Y:S04]  /*4830*/  STS [R77.X4], R94 ;  /* 0x0000005e4d007388 */ /* 0x000fe80000004800 */
[----:B------:R-:W-:Y:S01]  /*4840*/  IADD3 R93, R13, R17, RZ ;  /* 0x000000110d5d7210 */ /* 0x000fe20007ffe0ff */
        /* <DEDUP_REMOVED lines=49> */
.L_x_4073:
[----:B------:R-:W-:Y:S05]  /*4b60*/  BSYNC B0 ;  /* 0x0000000000007941 */ /* 0x000fea0003800000 */
.L_x_4072:
[----:B------:R-:W-:Y:S01]  /*4b70*/  MOV R14, R12 ;  /* 0x0000000c000e7202 */ /* 0x000fe20000000f00 */
[----:B------:R-:W-:Y:S01]  /*4b80*/  HFMA2.MMA R12, -RZ, RZ, 0, 2.384185791015625e-07 ;  /* 0x00000004ff0c7435 */ /* 0x000fe200000001ff */
[----:B------:R-:W-:Y:S01]  /*4b90*/  MOV R15, R93 ;  /* 0x0000005d000f7202 */ /* 0x000fe20000000f00 */
[----:B------:R-:W-:Y:S01]  /*4ba0*/  IMAD R13, R19, c[0x0][0x208], RZ ;  /* 0x00008200130d7a24 */ /* 0x000fe200078e02ff */
[----:B0-----:R-:W-:Y:S02]  /*4bb0*/  SHF.L.U32 R17, R26, 0x9, RZ ;  /* 0x000000091a117819 */ /* 0x001fe400000006ff */
[-C--:B------:R-:W-:Y:S01]  /*4bc0*/  ISETP.GE.AND P3, PT, R50, R62.reuse, PT ;  /* 0x0000003e3200720c */ /* 0x080fe20003f66270 */
[C---:B------:R-:W-:Y:S01]  /*4bd0*/  IMAD.WIDE.U32 R14, R0.reuse, c[0x0][0x208], R14 ;  /* 0x00008200000e7a25 */ /* 0x040fe200078e000e */
[----:B------:R-:W-:Y:S02]  /*4be0*/  SHF.R.S32.HI R61, RZ, 0x1f, R17 ;  /* 0x0000001fff3d7819 */ /* 0x000fe40000011411 */
[----:B------:R-:W-:Y:S01]  /*4bf0*/  ISETP.GE.AND P4, PT, R51, R62, PT ;  /* 0x0000003e3300720c */ /* 0x000fe20003f86270 */
[----:B------:R-:W-:Y:S01]  /*4c00*/  IMAD R16, R0, c[0x0][0x20c], R13 ;  /* 0x0000830000107a24 */ /* 0x000fe200078e020d */
[----:B------:R-:W-:Y:S01]  /*4c10*/  IADD3 R17, P0, R17, R14, RZ ;  /* 0x0000000e11117210 */ /* 0x000fe20007f1e0ff */
[----:B------:R-:W-:Y:S01]  /*4c20*/  IMAD.WIDE R12, R23, R12, c[0x0][0x258] ;  /* 0x00009600170c7625 */ /* 0x000fe200078e020c */
[----:B------:R-:W-:-:S02]  /*4c30*/  ISETP.GE.AND P5, PT, R52, R62, PT ;  /* 0x0000003e3400720c */ /* 0x000fc40003fa6270 */
[----:B------:R-:W-:Y:S02]  /*4c40*/  IADD3.X R14, R61, R16, R15, P0, !PT ;  /* 0x000000103d0e7210 */ /* 0x000fe400007fe40f */
[----:B------:R-:W-:Y:S02]  /*4c50*/  LEA R12, P0, R17, R12, 0x2 ;  /* 0x0000000c110c7211 */ /* 0x000fe400078010ff */
[-C--:B------:R-:W-:Y:S02]  /*4c60*/  ISETP.GE.AND P6, PT, R53, R62.reuse, PT ;  /* 0x0000003e3500720c */ /* 0x080fe40003fc6270 */
[-C--:B------:R-:W-:Y:S02]  /*4c70*/  ISETP.GE.AND P2, PT, R46, R62.reuse, PT ;  /* 0x0000003e2e00720c */ /* 0x080fe40003f46270 */
[----:B------:R-:W-:Y:S02]  /*4c80*/  LEA.HI.X R13, R17, R13, R14, 0x2, P0 ;  /* 0x0000000d110d7211 */ /* 0x000fe400000f140e */
[----:B------:R-:W-:-:S02]  /*4c90*/  ISETP.GE.AND P0, PT, R48, R62, PT ;  /* 0x0000003e3000720c */ /* 0x000fc40003f06270 */
        /* <DEDUP_REMOVED lines=32> */
.L_x_4074:
[----:B------:R-:W-:Y:S05]  /*4ea0*/  EXIT ;  /* 0x000000000000794d */ /* 0x000fea0003800000 */
.L_x_4076:
        /* <DEDUP_REMOVED lines=13> */
.L_x_5432:


//--------------------- .text._Z25selective_scan_fwd_kernelI32Selective_Scan_fwd_kernel_traitsILi32ELi16ELi1ELb0ELb0ELb0ELb1EffEEv13SSMParamsBase --------------------------
	.section	.text._Z25selective_scan_fwd_kernelI32Selective_Scan_fwd_kernel_traitsILi32ELi16ELi1ELb0ELb0ELb0ELb1EffEEv13SSMParamsBase,"ax",@progbits
	.sectioninfo	@"SHI_REGISTERS=168"
	.align	128
        .global         _Z25selective_scan_fwd_kernelI32Selective_Scan_fwd_kernel_traitsILi32ELi16ELi1ELb0ELb0ELb0ELb1EffEEv13SSMParamsBase
        .type           _Z25selective_scan_fwd_kernelI32Selective_Scan_fwd_kernel_traitsILi32ELi16ELi1ELb0ELb0ELb0ELb1EffEEv13SSMParamsBase,@function
        .size           _Z25selective_scan_fwd_kernelI32Selective_Scan_fwd_kernel_traitsILi32ELi16ELi1ELb0ELb0ELb0ELb1EffEEv13SSMParamsBase,(.L_x_5433 - _Z25selective_scan_fwd_kernelI32Selective_Scan_fwd_kernel_traitsILi32ELi16ELi1ELb0ELb0ELb0ELb1EffEEv13SSMParamsBase)
        .other          _Z25selective_scan_fwd_kernelI32Selective_Scan_fwd_kernel_traitsILi32ELi16ELi1ELb0ELb0ELb0ELb1EffEEv13SSMParamsBase,@"STO_CUDA_ENTRY STV_DEFAULT"
_Z25selective_scan_fwd_kernelI32Selective_Scan_fwd_kernel_traitsILi32ELi16ELi1ELb0ELb0ELb0ELb1EffEEv13SSMParamsBase:
.text._Z25selective_scan_fwd_kernelI32Selective_Scan_fwd_kernel_traitsILi32ELi16ELi1ELb0ELb0ELb0ELb1EffEEv13SSMParamsBase:
        /* <DEDUP_REMOVED lines=29> */
[----:B------:R-:W-:Y:S02]  /*01d0*/  IMAD R9, R81, c[0x0][0x1ec], R6 ;  /* 0x00007b0051097a24 */ /* 0x000fe400078e0206 */
[C---:B------:R-:W-:Y:S02]  /*01e0*/  IMAD R10, R78.reuse, c[0x0][0x198], RZ ;  /* 0x000066004e0a7a24 */ /* 0x040fe400078e02ff */
[----:B------:R-:W-:Y:S01]  /*01f0*/  IMAD R12, R78, c[0x0][0x1b8], RZ ;  /* 0x00006e004e0c7a24 */ /* 0x000fe200078e02ff */
[----:B------:R-:W-:Y:S01]  /*0200*/  IADD3 R5, R5, R9, RZ ;  /* 0x0000000905057210 */ /* 0x000fe20007ffe0ff */
[C---:B------:R-:W-:Y:S02]  /*0210*/  IMAD R71, R81.reuse, c[0x0][0x19c], R10 ;  /* 0x0000670051477a24 */ /* 0x040fe400078e020a */
[----:B------:R-:W-:Y:S01]  /*0220*/  IMAD R69, R81, c[0x0][0x1bc], R12 ;  /* 0x00006f0051457a24 */ /* 0x000fe200078e020c */
[----:B0-----:R-:W-:Y:S01]  /*0230*/  SHF.R.S32.HI R100, RZ, 0x1f, R79 ;  /* 0x0000001fff647819 */ /* 0x001fe2000001144f */
[----:B------:R-:W-:Y:S01]  /*0240*/  IMAD.WIDE.U32 R2, R79, c[0x0][0x1d0], R2 ;  /* 0x000074004f027a25 */ /* 0x000fe200078e0002 */
[----:B-1----:R-:W-:-:S03]  /*0250*/  LOP3.LUT R72, R80, 0x1f, RZ, 0xc0, !PT ;  /* 0x0000001f50487812 */ /* 0x002fc600078ec0ff */
[----:B------:R-:W-:Y:S01]  /*0260*/  IMAD R0, R100, c[0x0][0x1d0], RZ ;  /* 0x0000740064007a24 */ /* 0x000fe200078e02ff */
        /* <DEDUP_REMOVED lines=10> */
[C---:B------:R-:W-:Y:S01]  /*0310*/  IADD3.X R2, R75.reuse, R3, R0, P0, !PT ;  /* 0x000000034b027210 */ /* 0x040fe200007fe400 */
[----:B------:R-:W-:Y:S01]  /*0320*/  IMAD R0, R78, c[0x0][0x180], RZ ;  /* 0x000060004e007a24 */ /* 0x000fe200078e02ff */
[----:B------:R-:W-:Y:S01]  /*0330*/  IADD3.X R4, R75, R5, R6, P1, !PT ;  /* 0x000000054b047210 */ /* 0x000fe20000ffe406 */
[----:B------:R-:W-:Y:S01]  /*0340*/  IMAD.WIDE.U32 R6, R81, c[0x0][0x180], RZ ;  /* 0x0000600051067a25 */ /* 0x000fe200078e00ff */
[----:B------:R-:W-:Y:S02]  /*0350*/  LEA R8, P0, R9, c[0x0][0x240], 0x2 ;  /* 0x0000900009087a11 */ /* 0x000fe400078010ff */
[----:B------:R-:W-:Y:S01]  /*0360*/  LEA R86, P1, R87, c[0x0][0x248], 0x2 ;  /* 0x0000920057567a11 */ /* 0x000fe200078210ff */
[----:B------:R-:W-:Y:S01]  /*0370*/  IMAD R73, R81, c[0x0][0x184], R0 ;  /* 0x0000610051497a24 */ /* 0x000fe200078e0200 */
[----:B------:R-:W-:Y:S01]  /*0380*/  LEA.HI.X R9, R9, c[0x0][0x244], R2, 0x2, P0 ;  /* 0x0000910009097a11 */ /* 0x000fe200000f1402 */
[----:B------:R-:W-:Y:S01]  /*0390*/  IMAD R0, R79, c[0x0][0x164], R81 ;  /* 0x000059004f007a24 */ /* 0x000fe200078e0251 */
[----:B------:R-:W-:Y:S01]  /*03a0*/  LEA.HI.X R87, R87, c[0x0][0x24c], R4, 0x2, P1 ;  /* 0x0000930057577a11 */ /* 0x000fe200008f1404 */
[----:B------:R-:W-:Y:S01]  /*03b0*/  IMAD.WIDE.U32 R4, R81, c[0x0][0x198], RZ ;  /* 0x0000660051047a25 */ /* 0x000fe200078e00ff */
[----:B------:R-:W-:-:S02]  /*03c0*/  IADD3 R66, R53, 0x2, RZ ;  /* 0x0000000235427810 */ /* 0x000fc40007ffe0ff */
[----:B------:R-:W-:Y:S01]  /*03d0*/  IADD3 R65, R53, 0x3, RZ ;  /* 0x0000000335417810 */ /* 0x000fe20007ffe0ff */
[----:B------:R-:W-:Y:S01]  /*03e0*/  IMAD.WIDE.U32 R2, R81, c[0x0][0x1b8], RZ ;  /* 0x00006e0051027a25 */ /* 0x000fe200078e00ff */
[C---:B------:R-:W-:Y:S02]  /*03f0*/  IADD3 R64, R53.reuse, 0x4, RZ ;  /* 0x0000000435407810 */ /* 0x040fe40007ffe0ff */
[C---:B------:R-:W-:Y:S01]  /*0400*/  IADD3 R63, R53.reuse, 0x5, RZ ;  /* 0x00000005353f7810 */ /* 0x040fe20007ffe0ff */
[----:B------:R-:W-:Y:S01]  /*0410*/  IMAD R0, R0, c[0x0][0x174], RZ ;  /* 0x00005d0000007a24 */ /* 0x000fe200078e02ff */
[C---:B------:R-:W-:Y:S02]  /*0420*/  IADD3 R62, R53.reuse, 0x6, RZ ;  /* 0x00000006353e7810 */ /* 0x040fe40007ffe0ff */
[C---:B------:R-:W-:Y:S01]  /*0430*/  IADD3 R61, R53.reuse, 0x7, RZ ;  /* 0x00000007353d7810 */ /* 0x040fe20007ffe0ff */
[----:B------:R-:W-:Y:S01]  /*0440*/  IMAD R52, R0, c[0x0][0x16c], RZ ;  /* 0x00005b0000347a24 */ /* 0x000fe200078e02ff */
[----:B------:R-:W-:-:S02]  /*0450*/  IADD3 R60, R53, 0x8, RZ ;  /* 0x00000008353c7810 */ /* 0x000fc40007ffe0ff */
[C---:B------:R-:W-:Y:S02]  /*0460*/  IADD3 R59, R53.reuse, 0x9, RZ ;  /* 0x00000009353b7810 */ /* 0x040fe40007ffe0ff */
[C---:B------:R-:W-:Y:S02]  /*0470*/  IADD3 R58, R53.reuse, 0xa, RZ ;  /* 0x0000000a353a7810 */ /* 0x040fe40007ffe0ff */
[C---:B------:R-:W-:Y:S02]  /*0480*/  IADD3 R57, R53.reuse, 0xb, RZ ;  /* 0x0000000b35397810 */ /* 0x040fe40007ffe0ff */
[C---:B------:R-:W-:Y:S02]  /*0490*/  IADD3 R56, R53.reuse, 0xc, RZ ;  /* 0x0000000c35387810 */ /* 0x040fe40007ffe0ff */
[C---:B------:R-:W-:Y:S02]  /*04a0*/  IADD3 R55, R53.reuse, 0xd, RZ ;  /* 0x0000000d35377810 */ /* 0x040fe40007ffe0ff */
[----:B------:R-:W-:-:S02]  /*04b0*/  IADD3 R54, R53, 0xe, RZ ;  /* 0x0000000e35367810 */ /* 0x000fc40007ffe0ff */
[----:B------:R-:W-:Y:S02]  /*04c0*/  IADD3 R73, R7, R73, RZ ;  /* 0x0000004907497210 */ /* 0x000fe40007ffe0ff */
[----:B------:R-:W-:Y:S02]  /*04d0*/  IADD3 R71, R5, R71, RZ ;  /* 0x0000004705477210 */ /* 0x000fe40007ffe0ff */
[----:B------:R-:W-:Y:S02]  /*04e0*/  IADD3 R69, R3, R69, RZ ;  /* 0x0000004503457210 */ /* 0x000fe40007ffe0ff */
[----:B------:R-:W-:Y:S02]  /*04f0*/  IADD3 R53, R53, 0xf, RZ ;  /* 0x0000000f35357810 */ /* 0x000fe40007ffe0ff */
        /* <DEDUP_REMOVED lines=14> */
[----:B--2---:R-:W-:Y:S02]  /*05e0*/  LOP3.LUT R38, R77, 0x1e0, RZ, 0xfc, !PT ;  /* 0x000001e04d267812 */ /* 0x004fe400078efcff */
.L_x_4118:
[----:B------:R-:W-:Y:S01]  /*05f0*/  BAR.SYNC.DEFER_BLOCKING 0x0 ;  /* 0x0000000000007b1d */ /* 0x000fe20000010000 */
[----:B------:R-:W-:Y:S01]  /*0600*/  MOV R11, 0xfffffe00 ;  /* 0xfffffe00000b7802 */ /* 0x000fe20000000f00 */
[----:B------:R-:W-:-:S04]  /*0610*/  HFMA2.MMA R0, -RZ, RZ, 0, 0 ;  /* 0x00000000ff007435 */ /* 0x000fc800000001ff */
[----:B------:R-:W-:-:S05]  /*0620*/  IMAD R18, R68, R11, c[0x0][0x168] ;  /* 0x00005a0044127624 */ /* 0x000fca00078e020b */
[-C--:B------:R-:W-:Y:S02]  /*0630*/  ISETP.GE.AND P0, PT, R77, R18.reuse, PT ;  /* 0x000000124d00720c */ /* 0x080fe40003f06270 */
[-C--:B------:R-:W-:Y:S01]  /*0640*/  ISETP.GE.AND P2, PT, R115, R18.reuse, PT ;  /* 0x000000127300720c */ /* 0x080fe20003f46270 */
[----:B------:R-:W-:Y:S01]  /*0650*/  CS2R R10, SRZ ;  /* 0x00000000000a7805 */ /* 0x000fe2000001ff00 */
[-C--:B------:R-:W-:Y:S02]  /*0660*/  ISETP.GE.AND P6, PT, R48, R18.reuse, PT ;  /* 0x000000123000720c */ /* 0x080fe40003fc6270 */
[-C--:B------:R-:W-:Y:S02]  /*0670*/  ISETP.GE.AND P5, PT, R49, R18.reuse, PT ;  /* 0x000000123100720c */ /* 0x080fe40003fa6270 */
[-C--:B------:R-:W-:Y:S02]  /*0680*/  ISETP.GE.AND P3, PT, R51, R18.reuse, PT ;  /* 0x000000123300720c */ /* 0x080fe40003f66270 */
[----:B------:R-:W-:-:S03]  /*0690*/  ISETP.GE.AND P4, PT, R50, R18, PT ;  /* 0x000000123200720c */ /* 0x000fc60003f86270 */
[----:B------:R-:W2:Y:S01]  /*06a0*/  @!P0 LDG.E R0, [R8.64] ;  /* 0x0000000408008981 */ /* 0x000ea2000c1e1900 */
[-C--:B------:R-:W-:Y:S01]  /*06b0*/  ISETP.GE.AND P0, PT, R47, R18.reuse, PT ;  /* 0x000000122f00720c */ /* 0x080fe20003f06270 */
[----:B------:R-:W-:Y:S01]  /*06c0*/  CS2R R14, SRZ ;  /* 0x00000000000e7805 */ /* 0x000fe2000001ff00 */
[-C--:B------:R-:W-:Y:S01]  /*06d0*/  ISETP.GE.AND P1, PT, R46, R18.reuse, PT ;  /* 0x000000122e00720c */ /* 0x080fe20003f26270 */
[----:B------:R-:W3:Y:S01]  /*06e0*/  @!P2 LDG.E R11, [R8.64+0x80] ;  /* 0x00008004080ba981 */ /* 0x000ee2000c1e1900 */
[-C--:B------:R-:W-:Y:S01]  /*06f0*/  ISETP.GE.AND P2, PT, R45, R18.reuse, PT ;  /* 0x000000122d00720c */ /* 0x080fe20003f46270 */
[----:B-1----:R-:W-:Y:S01]  /*0700*/  CS2R R12, SRZ ;  /* 0x00000000000c7805 */ /* 0x002fe2000001ff00 */
[----:B------:R-:W-:Y:S01]  /*0710*/  CS2R R16, SRZ ;  /* 0x0000000000107805 */ /* 0x000fe2000001ff00 */
        /* <DEDUP_REMOVED lines=16> */
[----:B------:R-:W-:Y:S01]  /*0820*/  CS2R R82, SRZ ;  /* 0x0000000000527805 */ /* 0x000fe2000001ff00 */
[----:B------:R-:W-:-:S03]  /*0830*/  CS2R R84, SRZ ;  /* 0x0000000000547805 */ /* 0x000fc6000001ff00 */
[----:B------:R-:W4:Y:S04]  /*0840*/  @!P5 LDG.E R20, [R8.64+0x500] ;  /* 0x000500040814d981 */ /* 0x000f28000c1e1900 */
        /* <DEDUP_REMOVED lines=8> */
[C---:B------:R-:W-:Y:S02]  /*08d0*/  IADD3 R25, R70.reuse, 0x60, RZ ;  /* 0x0000006046197810 */ /* 0x040fe40007ffe0ff */
[CC--:B------:R-:W-:Y:S02]  /*08e0*/  LEA.HI.SX32 R37, R70.reuse, R70.reuse, 0x1b ;  /* 0x0000004646257211 */ /* 0x0c0fe400078fdaff */
[C---:B------:R-:W-:Y:S02]  /*08f0*/  IADD3 R33, R70.reuse, 0x80, RZ ;  /* 0x0000008046217810 */ /* 0x040fe40007ffe0ff */
[----:B------:R-:W-:Y:S02]  /*0900*/  LEA.HI.SX32 R36, R23, R70, 0x1b ;  /* 0x0000004617247211 */ /* 0x000fe400078fdaff */
[----:B------:R-:W-:-:S02]  /*0910*/  IADD3 R27, R70, 0xa0, RZ ;  /* 0x000000a0461b7810 */ /* 0x000fc40007ffe0ff */
[-C--:B------:R-:W-:Y:S02]  /*0920*/  LEA.HI.SX32 R35, R35, R70.reuse, 0x1b ;  /* 0x0000004623237211 */ /* 0x080fe400078fdaff */
[-C--:B------:R-:W-:Y:S02]  /*0930*/  LEA.HI.SX32 R34, R25, R70.reuse, 0x1b ;  /* 0x0000004619227211 */ /* 0x080fe400078fdaff */
[C---:B------:R-:W-:Y:S02]  /*0940*/  IADD3 R31, R70.reuse, 0xc0, RZ ;  /* 0x000000c0461f7810 */ /* 0x040fe40007ffe0ff */
[C---:B------:R-:W-:Y:S02]  /*0950*/  IADD3 R23, R70.reuse, 0xe0, RZ ;  /* 0x000000e046177810 */ /* 0x040fe40007ffe0ff */
        /* <DEDUP_REMOVED lines=9> */
[C---:B------:R-:W-:Y:S02]  /*09f0*/  IADD3 R25, R70.reuse, 0x180, RZ ;  /* 0x0000018046197810 */ /* 0x040fe40007ffe0ff */
[-C--:B------:R-:W-:Y:S02]  /*0a00*/  LEA.HI.SX32 R27, R27, R70.reuse, 0x1b ;  /* 0x000000461b1b7211 */ /* 0x080fe400078fdaff */
[----:B------:R-:W-:Y:S02]  /*0a10*/  IADD3 R23, R70, 0x1c0, RZ ;  /* 0x000001c046177810 */ /* 0x000fe40007ffe0ff */
[-C--:B------:R-:W-:Y:S02]  /*0a20*/  LEA.HI.SX32 R25, R25, R70.reuse, 0x1b ;  /* 0x0000004619197211 */ /* 0x080fe400078fdaff */
[----:B------:R-:W-:-:S02]  /*0a30*/  LEA.HI.SX32 R23, R23, R70, 0x1b ;  /* 0x0000004617177211 */ /* 0x000fc400078fdaff */
[-C--:B------:R-:W-:Y:S02]  /*0a40*/  ISETP.GE.AND P2, PT, R115, R18.reuse, PT ;  /* 0x000000127300720c */ /* 0x080fe40003f46270 */
[-C--:B------:R-:W-:Y:S02]  /*0a50*/  ISETP.GE.AND P1, PT, R77, R18.reuse, PT ;  /* 0x000000124d00720c */ /* 0x080fe40003f26270 */
[-C--:B------:R-:W-:Y:S02]  /*0a60*/  ISETP.GE.AND P0, PT, R51, R18.reuse, PT ;  /* 0x000000123300720c */ /* 0x080fe40003f06270 */
[-C--:B------:R-:W-:Y:S02]  /*0a70*/  ISETP.GE.AND P4, PT, R50, R18.reuse, PT ;  /* 0x000000123200720c */ /* 0x080fe40003f86270 */
[-C--:B------:R-:W-:Y:S02]  /*0a80*/  ISETP.GE.AND P6, PT, R49, R18.reuse, PT ;  /* 0x000000123100720c */ /* 0x080fe40003fc6270 */
[----:B------:R-:W-:-:S02]  /*0a90*/  ISETP.GE.AND P5, PT, R48, R18, PT ;  /* 0x000000123000720c */ /* 0x000fc40003fa6270 */
[----:B------:R-:W-:Y:S01]  /*0aa0*/  ISETP.GE.AND P3, PT, R47, R18, PT ;  /* 0x000000122f00720c */ /* 0x000fe20003f66270 */
[----:B------:R-:W-:Y:S01]  /*0ab0*/  HFMA2.MMA R91, -RZ, RZ, 0, 0 ;  /* 0x00000000ff5b7435 */ /* 0x000fe200000001ff */
[----:B------:R-:W-:Y:S01]  /*0ac0*/  CS2R R88, SRZ ;  /* 0x0000000000587805 */ /* 0x000fe2000001ff00 */
[----:B------:R-:W-:Y:S01]  /*0ad0*/  MOV R93, RZ ;  /* 0x000000ff005d7202 */ /* 0x000fe20000000f00 */
[----:B--2---:R-:W-:Y:S04]  /*0ae0*/  STS [R37.X4], R0 ;  /* 0x0000000025007388 */ /* 0x004fe80000004800 */
[----:B---3--:R0:W-:Y:S02]  /*0af0*/  STS [R36.X4+0x80], R11 ;  /* 0x0000800b24007388 */ /* 0x0081e40000004800 */
[----:B0-----:R-:W-:-:S02]  /*0b00*/  IADD3 R11, R70, 0x160, RZ ;  /* 0x00000160460b7810 */ /* 0x001fc40007ffe0ff */
[----:B----4-:R-:W-:Y:S02]  /*0b10*/  STS [R35.X4+0x100], R10 ;  /* 0x0001000a23007388 */ /* 0x010fe40000004800 */
[----:B------:R-:W-:Y:S02]  /*0b20*/  LEA.HI.SX32 R26, R11, R70, 0x1b ;  /* 0x000000460b1a7211 */ /* 0x000fe400078fdaff */
[----:B------:R0:W-:Y:S01]  /*0b30*/  STS [R34.X4+0x180], R13 ;  /* 0x0001800d22007388 */ /* 0x0001e20000004800 */
[----:B------:R-:W-:-:S03]  /*0b40*/  IADD3 R11, R70, 0x1e0, RZ ;  /* 0x000001e0460b7810 */ /* 0x000fc60007ffe0ff */
[----:B------:R-:W-:Y:S01]  /*0b50*/  STS [R33.X4+0x200], R12 ;  /* 0x0002000c21007388 */ /* 0x000fe20000004800 */
[----:B------:R-:W-:-:S03]  /*0b60*/  SHF.L.U32 R0, R70, 0x4, RZ ;  /* 0x0000000446007819 */ /* 0x000fc600000006ff */
[----:B------:R-:W-:Y:S01]  /*0b70*/  STS [R32.X4+0x280], R15 ;  /* 0x0002800f20007388 */ /* 0x000fe20000004800 */
[----:B0-----:R-:W-:-:S03]  /*0b80*/  IADD3 R13, R70, 0x1a0, RZ ;  /* 0x000001a0460d7810 */ /* 0x001fc60007ffe0ff */
[----:B------:R-:W-:Y:S01]  /*0b90*/  STS [R31.X4+0x300], R14 ;  /* 0x0003000e1f007388 */ /* 0x000fe20000004800 */
[----:B------:R-:W-:-:S03]  /*0ba0*/  LEA.HI.SX32 R24, R13, R70, 0x1b ;  /* 0x000000460d187211 */ /* 0x000fc600078fdaff */
[----:B------:R-:W-:Y:S01]  /*0bb0*/  STS [R30.X4+0x380], R17 ;  /* 0x000380111e007388 */ /* 0x000fe20000004800 */
[----:B------:R-:W-:-:S03]  /*0bc0*/  LEA.HI.SX32 R22, R11, R70, 0x1b ;  /* 0x000000460b167211 */ /* 0x000fc600078fdaff */
        /* <DEDUP_REMOVED lines=28> */
[----:B------:R-:W-:Y:S01]  /*0d90*/  MOV R11, R87 ;  /* 0x00000057000b7202 */ /* 0x000fe20000000f00 */
[----:B------:R-:W-:Y:S01]  /*0da0*/  BAR.SYNC.DEFER_BLOCKING 0x0 ;  /* 0x0000000000007b1d */ /* 0x000fe20000010000 */
[----:B------:R-:W-:Y:S01]  /*0db0*/  MOV R12, RZ ;  /* 0x000000ff000c7202 */ /* 0x000fe20000000f00 */
[----:B------:R-:W-:Y:S01]  /*0dc0*/  HFMA2.MMA R14, -RZ, RZ, 0, 0 ;  /* 0x00000000ff0e7435 */ /* 0x000fe200000001ff */
[----:B-1----:R-:W-:Y:S01]  /*0dd0*/  CS2R R20, SRZ ;  /* 0x0000000000147805 */ /* 0x002fe2000001ff00 */
[----:B------:R-:W-:Y:S01]  /*0de0*/  MOV R16, RZ ;  /* 0x000000ff00107202 */ /* 0x000fe20000000f00 */
[----:B------:R-:W-:Y:S01]  /*0df0*/  CS2R R86, SRZ ;  /* 0x0000000000567805 */ /* 0x000fe2000001ff00 */
[----:B--2---:R-:W-:Y:S01]  /*0e00*/  CS2R R82, SRZ ;  /* 0x0000000000527805 */ /* 0x004fe2000001ff00 */
[----:B---3--:R-:W-:Y:S01]  /*0e10*/  CS2R R84, SRZ ;  /* 0x0000000000547805 */ /* 0x008fe2000001ff00 */
[----:B------:R-:W2:Y:S01]  /*0e20*/  @!P2 LDG.E R19, [R10.64+0x80] ;  /* 0x000080040a13a981 */ /* 0x000ea2000c1e1900 */
[----:B------:R-:W-:-:S03]  /*0e30*/  ISETP.GE.AND P2, PT, R46, R18, PT ;  /* 0x000000122e00720c */ /* 0x000fc60003f46270 */
[----:B------:R-:W3:Y:S01]  /*0e40*/  @!P1 LDG.E R12, [R10.64] ;  /* 0x000000040a0c9981 */ /* 0x000ee2000c1e1900 */
        /* <DEDUP_REMOVED lines=105> */
.L_x_4078:
[----:B------:R-:W-:Y:S05]  /*14e0*/  BSYNC B0 ;  /* 0x0000000000007941 */ /* 0x000fea0003800000 */
.L_x_4077:
        /* <DEDUP_REMOVED lines=37> */
.L_x_4080:
[----:B------:R-:W-:Y:S05]  /*1740*/  BSYNC B0 ;  /* 0x0000000000007941 */ /* 0x000fea0003800000 */
.L_x_4079:
        /* <DEDUP_REMOVED lines=35> */
.L_x_4082:
[----:B------:R-:W-:Y:S05]  /*1980*/  BSYNC B0 ;  /* 0x0000000000007941 */ /* 0x000fea0003800000 */
.L_x_4081:
        /* <DEDUP_REMOVED lines=37> */
.L_x_4084:
[----:B------:R-:W-:Y:S05]  /*1be0*/  BSYNC B0 ;  /* 0x0000000000007941 */ /* 0x000fea0003800000 */
.L_x_4083:
        /* <DEDUP_REMOVED lines=35> */
.L_x_4086:
[----:B------:R-:W-:Y:S05]  /*1e20*/  BSYNC B0 ;  /* 0x0000000000007941 */ /* 0x000fea0003800000 */
.L_x_4085:
        /* <DEDUP_REMOVED lines=37> */
.L_x_4088:
[----:B------:R-:W-:Y:S05]  /*2080*/  BSYNC B0 ;  /* 0x0000000000007941 */ /* 0x000fea0003800000 */
.L_x_4087:
        /* <DEDUP_REMOVED lines=35> */
.L_x_4090:
[----:B------:R-:W-:Y:S05]  /*22c0*/  BSYNC B0 ;  /* 0x0000000000007941 */ /* 0x000fea0003800000 */
.L_x_4089:
        /* <DEDUP_REMOVED lines=37> */
.L_x_4092:
[----:B------:R-:W-:Y:S05]  /*2520*/  BSYNC B0 ;  /* 0x0000000000007941 */ /* 0x000fea0003800000 */
.L_x_4091:
        /* <DEDUP_REMOVED lines=35> */
.L_x_4094:
[----:B------:R-:W-:Y:S05]  /*2760*/  BSYNC B0 ;  /* 0x0000000000007941 */ /* 0x000fea0003800000 */
.L_x_4093:
        /* <DEDUP_REMOVED lines=42> */
.L_x_4096:
[----:B------:R-:W-:Y:S05]  /*2a10*/  BSYNC B0 ;  /* 0x0000000000007941 */ /* 0x000fea0003800000 */
.L_x_4095:
        /* <DEDUP_REMOVED lines=33> */
.L_x_4098:
[----:B------:R-:W-:Y:S05]  /*2c30*/  BSYNC B0 ;  /* 0x0000000000007941 */ /* 0x000fea0003800000 */
.L_x_4097:
        /* <DEDUP_REMOVED lines=33> */
.L_x_4100:
[----:B------:R-:W-:Y:S05]  /*2e50*/  BSYNC B0 ;  /* 0x0000000000007941 */ /* 0x000fea0003800000 */
.L_x_4099:
        /* <DEDUP_REMOVED lines=33> */
.L_x_4102:
[----:B------:R-:W-:Y:S05]  /*3070*/  BSYNC B0 ;  /* 0x0000000000007941 */ /* 0x000fea0003800000 */
.L_x_4101:
        /* <DEDUP_REMOVED lines=33> */
.L_x_4104:
[----:B------:R-:W-:Y:S05]  /*3290*/  BSYNC B0 ;  /* 0x0000000000007941 */ /* 0x000fea0003800000 */
.L_x_4103:
        /* <DEDUP_REMOVED lines=33> */
.L_x_4106:
[----:B------:R-:W-:Y:S05]  /*34b0*/  BSYNC B0 ;  /* 0x0000000000007941 */ /* 0x000fea0003800000 */
.L_x_4105:
        /* <DEDUP_REMOVED lines=33> */
.L_x_4108:
[----:B------:R-:W-:Y:S05]  /*36d0*/  BSYNC B0 ;  /* 0x0000000000007941 */ /* 0x000fea0003800000 */
.L_x_4107:
        /* <DEDUP_REMOVED lines=21> */
[----:B------:R-:W-:Y:S01]  /*3830*/  HFMA2.MMA R129, -RZ, RZ, 0, 0 ;  /* 0x00000000ff817435 */ /* 0x000fe200000001ff */
        /* <DEDUP_REMOVED lines=16> */
.L_x_4112:
        /* <DEDUP_REMOVED lines=17> */
[-C--:B------:R-:W-:Y:S02]  /*3a50*/  ISETP.GE.U32.AND P4, PT, R66, R18.reuse, PT ;  /* 0x000000124200720c */ /* 0x080fe40003f86070 */
[----:B------:R-:W-:Y:S02]  /*3a60*/  FSEL R159, R120, RZ, !P3 ;  /* 0x000000ff789f7208 */ /* 0x000fe40005800000 */
[-C--:B------:R-:W-:Y:S02]  /*3a70*/  ISETP.GE.U32.AND P5, PT, R65, R18.reuse, PT ;  /* 0x000000124100720c */ /* 0x080fe40003fa6070 */
[----:B------:R-:W-:Y:S02]  /*3a80*/  FSEL R156, R118, RZ, !P4 ;  /* 0x000000ff769c7208 */ /* 0x000fe40006000000 */
[----:B------:R-:W-:Y:S02]  /*3a90*/  ISETP.GE.U32.AND P6, PT, R64, R18, PT ;  /* 0x000000124000720c */ /* 0x000fe40003fc6070 */
[----:B------:R-:W-:-:S02]  /*3aa0*/  FSEL R140, R121, RZ, !P5 ;  /* 0x000000ff798c7208 */ /* 0x000fc40006800000 */
        /* <DEDUP_REMOVED lines=9> */
[----:B------:R2:W3:Y:S01]  /*3b40*/  MUFU.EX2 R158, R16 ;  /* 0x00000010009e7308 */ /* 0x0004e20000000800 */
[----:B0-----:R-:W-:Y:S01]  /*3b50*/  MOV R12, R4 ;  /* 0x00000004000c7202 */ /* 0x001fe20000000f00 */
[----:B------:R-:W-:-:S04]  /*3b60*/  FMUL.FTZ R128, R131, R84 ;  /* 0x0000005483807220 */ /* 0x000fc80000410000 */
[----:B------:R-:W-:Y:S02]  /*3b70*/  IMAD.WIDE.U32 R12, R129, c[0x0][0x1a0], R12 ;  /* 0x00006800810c7a25 */ /* 0x000fe400078e000c */
[----:B------:R-:W0:Y:S03]  /*3b80*/  MUFU.EX2 R157, R157 ;  /* 0x0000009d009d7308 */ /* 0x000e260000000800 */
[----:B------:R-:W-:Y:S01]  /*3b90*/  IADD3 R13, R13, R133, RZ ;  /* 0x000000850d0d7210 */ /* 0x000fe20007ffe0ff */
[----:B------:R-:W-:Y:S01]  /*3ba0*/  IMAD R133, R129, c[0x0][0x1c4], R130 ;  /* 0x0000710081857a24 */ /* 0x000fe200078e0282 */
[C---:B--2---:R-:W-:Y:S01]  /*3bb0*/  LEA R16, P1, R12.reuse, c[0x0][0x228], 0x2 ;  /* 0x00008a000c107a11 */ /* 0x044fe200078210ff */
[----:B------:R-:W-:Y:S02]  /*3bc0*/  FMUL.FTZ R130, R131, R86 ;  /* 0x0000005683827220 */ /* 0x000fe40000410000 */
[----:B------:R-:W2:Y:S01]  /*3bd0*/  MUFU.EX2 R143, R143 ;  /* 0x0000008f008f7308 */ /* 0x000ea20000000800 */
[----:B------:R-:W-:-:S02]  /*3be0*/  LEA.HI.X R17, R12, c[0x0][0x22c], R13, 0x2, P1 ;  /* 0x00008b000c117a11 */ /* 0x000fc400008f140d */
[----:B------:R-:W-:Y:S02]  /*3bf0*/  LEA R12, P1, R14, c[0x0][0x230], 0x2 ;  /* 0x00008c000e0c7a11 */ /* 0x000fe400078210ff */
[----:B------:R-:W-:Y:S01]  /*3c00*/  IADD3 R13, R15, R133, RZ ;  /* 0x000000850f0d7210 */ /* 0x000fe20007ffe0ff */
[C---:B------:R-:W-:Y:S01]  /*3c10*/  FMUL.FTZ R15, R131.reuse, R88 ;  /* 0x00000058830f7220 */ /* 0x040fe20000410000 */
[----:B-1----:R-:W-:Y:S01]  /*3c20*/  SHF.L.U32 R133, R80, 0x4, RZ ;  /* 0x0000000450857819 */ /* 0x002fe200000006ff */
[----:B------:R-:W-:Y:S01]  /*3c30*/  MUFU.EX2 R128, R128 ;  /* 0x0000008000807308 */ /* 0x000fe20000000800 */
[----:B------:R-:W-:Y:S01]  /*3c40*/  LEA.HI.X R13, R14, c[0x0][0x234], R13, 0x2, P1 ;  /* 0x00008d000e0d7a11 */ /* 0x000fe200008f140d */
[----:B------:R-:W-:Y:S01]  /*3c50*/  FMUL.FTZ R14, R131, R90 ;  /* 0x0000005a830e7220 */ /* 0x000fe20000410000 */
[----:B------:R-:W-:Y:S01]  /*3c60*/  ISETP.GE.U32.AND P2, PT, R133, R18, PT ;  /* 0x000000128500720c */ /* 0x000fe20003f46070 */
[----:B------:R-:W-:Y:S01]  /*3c70*/  FMUL.FTZ R132, R131, R92 ;  /* 0x0000005c83847220 */ /* 0x000fe20000410000 */
[----:B---3--:R-:W-:Y:S01]  /*3c80*/  FSEL R158, R158, 1, !P3 ;  /* 0x3f8000009e9e7808 */ /* 0x008fe20005800000 */
[----:B------:R1:W3:Y:S02]  /*3c90*/  LDG.E R141, [R12.64] ;  /* 0x000000040c8d7981 */ /* 0x0002e4000c1e1900 */
[----:B------:R-:W4:Y:S01]  /*3ca0*/  MUFU.EX2 R14, R14 ;  /* 0x0000000e000e7308 */ /* 0x000f220000000800 */
[----:B------:R-:W-:Y:S01]  /*3cb0*/  FSEL R160, R119, RZ, !P2 ;  /* 0x000000ff77a07208 */ /* 0x000fe20005000000 */
[----:B------:R-:W-:Y:S01]  /*3cc0*/  FMUL.FTZ R155, R131, R94 ;  /* 0x0000005e839b7220 */ /* 0x000fe20000410000 */
[----:B------:R-:W-:Y:S01]  /*3cd0*/  FSEL R163, R163, 1, !P2 ;  /* 0x3f800000a3a37808 */ /* 0x000fe20005000000 */
[----:B------:R-:W-:Y:S01]  /*3ce0*/  FMUL.FTZ R161, R131, R96 ;  /* 0x0000006083a17220 */ /* 0x000fe20000410000 */
[----:B------:R-:W-:Y:S01]  /*3cf0*/  ISETP.GE.U32.AND P3, PT, R61, R18, PT ;  /* 0x000000123d00720c */ /* 0x000fe20003f66070 */
[----:B------:R-:W-:-:S02]  /*3d00*/  FMUL.FTZ R136, R131, R98 ;  /* 0x0000006283887220 */ /* 0x000fc40000410000 */
[----:B------:R-:W5:Y:S01]  /*3d10*/  MUFU.EX2 R130, R130 ;  /* 0x0000008200827308 */ /* 0x000f620000000800 */
[----:B0-----:R-:W-:Y:S01]  /*3d20*/  FSEL R157, R157, 1, !P4 ;  /* 0x3f8000009d9d7808 */ /* 0x001fe20006000000 */
[----:B-1----:R-:W-:Y:S01]  /*3d30*/  FFMA.FTZ R12, R160, R158, R159 ;  /* 0x0000009ea00c7223 */ /* 0x002fe2000001009f */
[----:B--2---:R-:W-:Y:S01]  /*3d40*/  FSEL R143, R143, 1, !P5 ;  /* 0x3f8000008f8f7808 */ /* 0x004fe20006800000 */
[----:B------:R-:W-:Y:S01]  /*3d50*/  FMUL.FTZ R134, R131, R102 ;  /* 0x0000006683867220 */ /* 0x000fe20000410000 */
[----:B------:R0:W3:Y:S03]  /*3d60*/  LDG.E R138, [R16.64] ;  /* 0x00000004108a7981 */ /* 0x0000e6000c1e1900 */
[----:B------:R-:W1:Y:S01]  /*3d70*/  MUFU.EX2 R15, R15 ;  /* 0x0000000f000f7308 */ /* 0x000e620000000800 */
[----:B----4-:R-:W-:Y:S01]  /*3d80*/  FSEL R151, R14, 1, !P3 ;  /* 0x3f8000000e977808 */ /* 0x010fe20005800000 */
[----:B------:R-:W-:-:S02]  /*3d90*/  FMUL.FTZ R14, R163, R158 ;  /* 0x0000009ea30e7220 */ /* 0x000fc40000410000 */
[C---:B------:R-:W-:Y:S02]  /*3da0*/  FFMA.FTZ R12, R157.reuse, R12, R156 ;  /* 0x0000000c9d0c7223 */ /* 0x040fe4000001009c */
[----:B------:R-:W-:Y:S02]  /*3db0*/  FMUL.FTZ R14, R157, R14 ;  /* 0x0000000e9d0e7220 */ /* 0x000fe40000410000 */
[----:B------:R-:W2:Y:S01]  /*3dc0*/  MUFU.EX2 R132, R132 ;  /* 0x0000008400847308 */ /* 0x000ea20000000800 */
[----:B------:R-:W-:Y:S01]  /*3dd0*/  ISETP.GE.U32.AND P1, PT, R63, R18, PT ;  /* 0x000000123f00720c */ /* 0x000fe20003f26070 */
[C---:B------:R-:W-:Y:S01]  /*3de0*/  FFMA.FTZ R12, R143.reuse, R12, R140 ;  /* 0x0000000c8f0c7223 */ /* 0x040fe2000001008c */
[----:B------:R-:W-:Y:S01]  /*3df0*/  FSEL R145, R128, 1, !P6 ;  /* 0x3f80000080917808 */ /* 0x000fe20007000000 */
[----:B------:R-:W-:Y:S01]  /*3e00*/  FMUL.FTZ R14, R143, R14 ;  /* 0x0000000e8f0e7220 */ /* 0x000fe20000410000 */
[----:B------:R-:W-:Y:S02]  /*3e10*/  ISETP.GE.U32.AND P2, PT, R62, R18, PT ;  /* 0x000000123e00720c */ /* 0x000fe40003f46070 */
[----:B------:R-:W-:Y:S01]  /*3e20*/  FSEL R144, R122, RZ, !P1 ;  /* 0x000000ff7a907208 */ /* 0x000fe20004800000 */
[----:B------:R-:W4:Y:S01]  /*3e30*/  MUFU.EX2 R155, R155 ;  /* 0x0000009b009b7308 */ /* 0x000f220000000800 */
[----:B-----5:R-:W-:Y:S01]  /*3e40*/  FSEL R147, R130, 1, !P1 ;  /* 0x3f80000082937808 */ /* 0x020fe20004800000 */
[----:B------:R-:W-:-:S02]  /*3e50*/  FFMA.FTZ R12, R145, R12, R142 ;  /* 0x0000000c910c7223 */ /* 0x000fc4000001008e */
[----:B------:R-:W-:Y:S01]  /*3e60*/  FMUL.FTZ R14, R145, R14 ;  /* 0x0000000e910e7220 */ /* 0x000fe20000410000 */
[----:B------:R-:W-:Y:S01]  /*3e70*/  FSEL R146, R116, RZ, !P2 ;  /* 0x000000ff74927208 */ /* 0x000fe20005000000 */
[----:B------:R-:W-:Y:S01]  /*3e80*/  FFMA.FTZ R12, R147, R12, R144 ;  /* 0x0000000c930c7223 */ /* 0x000fe20000010090 */
[----:B-1----:R-:W-:Y:S01]  /*3e90*/  FSEL R149, R15, 1, !P2 ;  /* 0x3f8000000f957808 */ /* 0x002fe20005000000 */
[----:B------:R-:W1:Y:S01]  /*3ea0*/  MUFU.EX2 R161, R161 ;  /* 0x000000a100a17308 */ /* 0x000e620000000800 */
[----:B------:R-:W-:Y:S01]  /*3eb0*/  ISETP.GE.U32.AND P4, PT, R60, R18, PT ;  /* 0x000000123c00720c */ /* 0x000fe20003f86070 */
[----:B------:R-:W-:Y:S01]  /*3ec0*/  FMUL.FTZ R14, R147, R14 ;  /* 0x0000000e930e7220 */ /* 0x000fe20000410000 */
[----:B------:R-:W-:Y:S01]  /*3ed0*/  FSEL R148, R123, RZ, !P3 ;  /* 0x000000ff7b947208 */ /* 0x000fe20005800000 */
[----:B------:R-:W-:Y:S01]  /*3ee0*/  FFMA.FTZ R12, R149, R12, R146 ;  /* 0x0000000c950c7223 */ /* 0x000fe20000010092 */
[----:B--2---:R-:W-:Y:S01]  /*3ef0*/  FSEL R153, R132, 1, !P4 ;  /* 0x3f80000084997808 */ /* 0x004fe20006000000 */
[----:B------:R-:W-:-:S02]  /*3f00*/  FMUL.FTZ R132, R131, R104 ;  /* 0x0000006883847220 */ /* 0x000fc40000410000 */
[----:B------:R-:W2:Y:S01]  /*3f10*/  MUFU.EX2 R136, R136 ;  /* 0x0000008800887308 */ /* 0x000ea20000000800 */
[----:B------:R-:W-:Y:S01]  /*3f20*/  FMUL.FTZ R14, R149, R14 ;  /* 0x0000000e950e7220 */ /* 0x000fe20000410000 */
[----:B------:R-:W-:Y:S01]  /*3f30*/  ISETP.GE.U32.AND P5, PT, R59, R18, PT ;  /* 0x000000123b00720c */ /* 0x000fe20003fa6070 */
[----:B------:R-:W-:Y:S01]  /*3f40*/  FFMA.FTZ R12, R151, R12, R148 ;  /* 0x0000000c970c7223 */ /* 0x000fe20000010094 */
[----:B------:R-:W-:Y:S01]  /*3f50*/  FSEL R150, R115, RZ, !P4 ;  /* 0x000000ff73967208 */ /* 0x000fe20006000000 */
[----:B------:R-:W-:-:S03]  /*3f60*/  FMUL.FTZ R130, R131, R106 ;  /* 0x0000006a83827220 */ /* 0x000fc60000410000 */
[----:B------:R-:W5:Y:S01]  /*3f70*/  MUFU.EX2 R134, R134 ;  /* 0x0000008600867308 */ /* 0x000f620000000800 */
[----:B------:R-:W-:Y:S01]  /*3f80*/  FMUL.FTZ R14, R151, R14 ;  /* 0x0000000e970e7220 */ /* 0x000fe20000410000 */
[----:B------:R-:W-:Y:S01]  /*3f90*/  ISETP.GE.U32.AND P6, PT, R58, R18, PT ;  /* 0x000000123a00720c */ /* 0x000fe20003fc6070 */
[----:B------:R-:W-:Y:S01]  /*3fa0*/  FFMA.FTZ R12, R153, R12, R150 ;  /* 0x0000000c990c7223 */ /* 0x000fe20000010096 */
[----:B------:R-:W-:Y:S02]  /*3fb0*/  FSEL R152, R124, RZ, !P5 ;  /* 0x000000ff7c987208 */ /* 0x000fe40006800000 */
[----:B----4-:R-:W-:Y:S02]  /*3fc0*/  FSEL R155, R155, 1, !P5 ;  /* 0x3f8000009b9b7808 */ /* 0x010fe40006800000 */
[----:B------:R-:W4:Y:S01]  /*3fd0*/  MUFU.EX2 R132, R132 ;  /* 0x0000008400847308 */ /* 0x000f220000000800 */
[----:B------:R-:W-:Y:S02]  /*3fe0*/  FMUL.FTZ R14, R153, R14 ;  /* 0x0000000e990e7220 */ /* 0x000fe40000410000 */
[----:B------:R-:W-:Y:S01]  /*3ff0*/  FMUL.FTZ R128, R131, R108 ;  /* 0x0000006c83807220 */ /* 0x000fe20000410000 */
[----:B------:R-:W-:Y:S01]  /*4000*/  ISETP.GE.U32.AND P1, PT, R57, R18, PT ;  /* 0x000000123900720c */ /* 0x000fe20003f26070 */
[----:B------:R-:W-:Y:S01]  /*4010*/  FFMA.FTZ R12, R155, R12, R152 ;  /* 0x0000000c9b0c7223 */ /* 0x000fe20000010098 */
[----:B------:R-:W-:-:S02]  /*4020*/  FSEL R154, R114, RZ, !P6 ;  /* 0x000000ff729a7208 */ /* 0x000fc40007000000 */
[----:B------:R-:W0:Y:S01]  /*4030*/  MUFU.EX2 R130, R130 ;  /* 0x0000008200827308 */ /* 0x000e220000000800 */
[----:B-1----:R-:W-:Y:S01]  /*4040*/  FSEL R161, R161, 1, !P6 ;  /* 0x3f800000a1a17808 */ /* 0x002fe20007000000 */
[----:B------:R-:W-:Y:S01]  /*4050*/  FMUL.FTZ R14, R155, R14 ;  /* 0x0000000e9b0e7220 */ /* 0x000fe20000410000 */
[----:B------:R-:W-:Y:S02]  /*4060*/  ISETP.GE.U32.AND P2, PT, R56, R18, PT ;  /* 0x000000123800720c */ /* 0x000fe40003f46070 */
[----:B------:R-:W-:Y:S01]  /*4070*/  FSEL R139, R125, RZ, !P1 ;  /* 0x000000ff7d8b7208 */ /* 0x000fe20004800000 */
[C---:B------:R-:W-:Y:S01]  /*4080*/  FFMA.FTZ R12, R161.reuse, R12, R154 ;  /* 0x0000000ca10c7223 */ /* 0x040fe2000001009a */
[----:B--2---:R-:W-:Y:S01]  /*4090*/  FSEL R136, R136, 1, !P1 ;  /* 0x3f80000088887808 */ /* 0x004fe20004800000 */
[----:B------:R-:W1:Y:S01]  /*40a0*/  MUFU.EX2 R128, R128 ;  /* 0x0000008000807308 */ /* 0x000e620000000800 */
[----:B------:R-:W-:Y:S01]  /*40b0*/  FMUL.FTZ R13, R161, R14 ;  /* 0x0000000ea10d7220 */ /* 0x000fe20000410000 */
[----:B------:R-:W-:-:S02]  /*40c0*/  ISETP.GE.U32.AND P3, PT, R55, R18, PT ;  /* 0x000000123700720c */ /* 0x000fc40003f66070 */
[----:B------:R-:W-:Y:S01]  /*40d0*/  FSEL R137, R112, RZ, !P2 ;  /* 0x000000ff70897208 */ /* 0x000fe20005000000 */
[----:B------:R-:W-:Y:S01]  /*40e0*/  FFMA.FTZ R12, R136, R12, R139 ;  /* 0x0000000c880c7223 */ /* 0x000fe2000001008b */
[----:B-----5:R-:W-:Y:S01]  /*40f0*/  FSEL R134, R134, 1, !P2 ;  /* 0x3f80000086867808 */ /* 0x020fe20005000000 */
[----:B------:R-:W-:Y:S01]  /*4100*/  FMUL.FTZ R13, R136, R13 ;  /* 0x0000000d880d7220 */ /* 0x000fe20000410000 */
[----:B------:R-:W-:Y:S02]  /*4110*/  ISETP.GE.U32.AND P4, PT, R54, R18, PT ;  /* 0x000000123600720c */ /* 0x000fe40003f86070 */
[----:B------:R-:W-:Y:S01]  /*4120*/  FSEL R135, R126, RZ, !P3 ;  /* 0x000000ff7e877208 */ /* 0x000fe20005800000 */
[----:B------:R-:W-:Y:S01]  /*4130*/  FFMA.FTZ R12, R134, R12, R137 ;  /* 0x0000000c860c7223 */ /* 0x000fe20000010089 */
[----:B----4-:R-:W-:Y:S01]  /*4140*/  FSEL R132, R132, 1, !P3 ;  /* 0x3f80000084847808 */ /* 0x010fe20005800000 */
[----:B------:R-:W-:Y:S01]  /*4150*/  FMUL.FTZ R13, R134, R13 ;  /* 0x0000000d860d7220 */ /* 0x000fe20000410000 */
[----:B------:R-:W-:-:S02]  /*4160*/  ISETP.GE.U32.AND P5, PT, R53, R18, PT ;  /* 0x000000123500720c */ /* 0x000fc40003fa6070 */
[----:B------:R-:W-:Y:S01]  /*4170*/  FSEL R133, R110, RZ, !P4 ;  /* 0x000000ff6e857208 */ /* 0x000fe20006000000 */
[----:B------:R-:W-:Y:S01]  /*4180*/  FFMA.FTZ R12, R132, R12, R135 ;  /* 0x0000000c840c7223 */ /* 0x000fe20000010087 */
[----:B0-----:R-:W-:Y:S01]  /*4190*/  FSEL R130, R130, 1, !P4 ;  /* 0x3f80000082827808 */ /* 0x001fe20006000000 */
[----:B------:R-:W-:Y:S01]  /*41a0*/  FMUL.FTZ R13, R132, R13 ;  /* 0x0000000d840d7220 */ /* 0x000fe20000410000 */
[----:B------:R-:W-:Y:S02]  /*41b0*/  FSEL R131, R127, RZ, !P5 ;  /* 0x000000ff7f837208 */ /* 0x000fe40006800000 */
[----:B-1----:R-:W-:Y:S01]  /*41c0*/  FSEL R128, R128, 1, !P5 ;  /* 0x3f80000080807808 */ /* 0x002fe20006800000 */
[C---:B------:R-:W-:Y:S02]  /*41d0*/  FFMA.FTZ R12, R130.reuse, R12, R133 ;  /* 0x0000000c820c7223 */ /* 0x040fe40000010085 */
[----:B------:R-:W-:Y:S02]  /*41e0*/  FMUL.FTZ R15, R130, R13 ;  /* 0x0000000d820f7220 */ /* 0x000fe40000410000 */
[----:B------:R-:W-:-:S02]  /*41f0*/  FFMA.FTZ R13, R128, R12, R131 ;  /* 0x0000000c800d7223 */ /* 0x000fc40000010083 */
        /* <DEDUP_REMOVED lines=19> */
[----:B------:R-:W-:Y:S02]  /*4330*/  MOV R15, RZ ;  /* 0x000000ff000f7202 */ /* 0x000fe40000000f00 */
[----:B------:R-:W-:Y:S02]  /*4340*/  MOV R14, 0x3f800000 ;  /* 0x3f800000000e7802 */ /* 0x000fe40000000f00 */
[----:B------:R-:W-:-:S04]  /*4350*/  ISETP.NE.AND P2, PT, R70, 0x1f, PT ;  /* 0x0000001f4600780c */ /* 0x000fc80003f45270 */
[----:B------:R-:W-:Y:S03]  /*4360*/  @!P0 LDS.64 R14, [R129.X8+0x870] ;  /* 0x00087000810e8984 */ /* 0x000fe60000008a00 */
        /* <DEDUP_REMOVED lines=17> */
[----:B0-----:R-:W-:Y:S01]  /*4480*/  @!P3 MOV R162, R14 ;  /* 0x0000000e00a2b202 */ /* 0x001fe20000000f00 */
[----:B-1----:R-:W-:-:S10]  /*4490*/  @!P3 IMAD.MOV.U32 R164, RZ, RZ, R15 ;  /* 0x000000ffffa4b224 */ /* 0x002fd400078e000f */
        /* <DEDUP_REMOVED lines=26> */
.L_x_4111:
[----:B------:R-:W-:Y:S05]  /*4640*/  BSYNC B0 ;  /* 0x0000000000007941 */ /* 0x000fea0003800000 */
.L_x_4110:
[----:B------:R-:W-:Y:S01]  /*4650*/  FFMA.FTZ R136, R136, R154, R139 ;  /* 0x0000009a88887223 */ /* 0x000fe2000001008b */
[----:B0-----:R-:W-:Y:S01]  /*4660*/  IADD3 R129, R129, 0x1, RZ ;  /* 0x0000000181817810 */ /* 0x001fe20007ffe0ff */
[----:B------:R-:W-:Y:S02]  /*4670*/  FFMA.FTZ R83, R138, R160, R83 ;  /* 0x000000a08a537223 */ /* 0x000fe40000010053 */
[----:B------:R-:W-:Y:S01]  /*4680*/  FFMA.FTZ R134, R134, R136, R137 ;  /* 0x0000008886867223 */ /* 0x000fe20000010089 */
[----:B------:R-:W-:Y:S01]  /*4690*/  ISETP.GE.AND P1, PT, R129, c[0x0][0x16c], PT ;  /* 0x00005b0081007a0c */ /* 0x000fe20003f26270 */
[----:B------:R-:W-:Y:S02]  /*46a0*/  FFMA.FTZ R85, R138, R158, R85 ;  /* 0x0000009e8a557223 */ /* 0x000fe40000010055 */
[----:B------:R-:W-:Y:S02]  /*46b0*/  FFMA.FTZ R132, R132, R134, R135 ;  /* 0x0000008684847223 */ /* 0x000fe40000010087 */
[----:B------:R-:W-:-:S02]  /*46c0*/  FFMA.FTZ R87, R138, R156, R87 ;  /* 0x0000009c8a577223 */ /* 0x000fc40000010057 */
[----:B------:R-:W-:Y:S02]  /*46d0*/  FFMA.FTZ R130, R130, R132, R133 ;  /* 0x0000008482827223 */ /* 0x000fe40000010085 */
[----:B------:R-:W-:Y:S02]  /*46e0*/  FFMA.FTZ R89, R138, R140, R89 ;  /* 0x0000008c8a597223 */ /* 0x000fe40000010059 */
        /* <DEDUP_REMOVED lines=14> */
.L_x_4109:
[----:B------:R-:W-:Y:S01]  /*47d0*/  BAR.SYNC.DEFER_BLOCKING 0x0 ;  /* 0x0000000000007b1d */ /* 0x000fe20000010000 */
[----:B------:R-:W-:Y:S01]  /*47e0*/  ISETP.NE.AND P0, PT, R80, RZ, PT ;  /* 0x000000ff5000720c */ /* 0x000fe20003f05270 */
[----:B------:R-:W-:Y:S01]  /*47f0*/  IMAD R12, R100, c[0x0][0x200], RZ ;  /* 0x00008000640c7a24 */ /* 0x000fe200078e02ff */
[----:B------:R-:W-:Y:S01]  /*4800*/  LOP3.LUT R115, R77, 0x20, RZ, 0xfc, !PT ;  /* 0x000000204d737812 */ /* 0x000fe200078efcff */
[----:B------:R-:W-:Y:S01]  /*4810*/  IMAD.WIDE.U32 R14, R79, c[0x0][0x200], RZ ;  /* 0x000080004f0e7a25 */ /* 0x000fe200078e00ff */
[----:B------:R-:W-:Y:S01]  /*4820*/  MOV R149, 0xfffffe00 ;  /* 0xfffffe0000957802 */ /* 0x000fe20000000f00 */
[----:B------:R-:W-:Y:S01]  /*4830*/  BSSY B0, `(.L_x_4113) ;  /* 0x0000047000007945 */ /* 0x000fe20003800000 */
[----:B------:R-:W-:Y:S01]  /*4840*/  SHF.L.U32 R82, R115, 0x2, RZ ;  /* 0x0000000273527819 */ /* 0x000fe200000006ff */
[----:B------:R-:W-:Y:S01]  /*4850*/  IMAD R21, R79, c[0x0][0x204], R12 ;  /* 0x000081004f157a24 */ /* 0x000fe200078e020c */
[----:B------:R-:W-:Y:S01]  /*4860*/  SHF.L.U32 R12, R68, 0x9, RZ ;  /* 0x00000009440c7819 */ /* 0x000fe200000006ff */
[----:B------:R-:W-:Y:S01]  /*4870*/  IMAD R18, R78, c[0x0][0x208], RZ ;  /* 0x000082004e127a24 */ /* 0x000fe200078e02ff */
[----:B------:R-:W-:Y:S01]  /*4880*/  SHF.L.U64.HI R84, R115, 0x2, R75 ;  /* 0x0000000273547819 */ /* 0x000fe2000001024b */
[----:B------:R-:W-:Y:S01]  /*4890*/  IMAD R86, R68, R149, c[0x0][0x168] ;  /* 0x00005a0044567624 */ /* 0x000fe200078e0295 */
[----:B------:R-:W-:Y:S01]  /*48a0*/  IADD3 R15, R15, R21, RZ ;  /* 0x000000150f0f7210 */ /* 0x000fe20007ffe0ff */
[----:B------:R-:W-:Y:S01]  /*48b0*/  IMAD R19, R81, c[0x0][0x20c], R18 ;  /* 0x0000830051137a24 */ /* 0x000fe200078e0212 */
[----:B------:R-:W-:-:S03]  /*48c0*/  @!P0 MOV R13, 0xfffffe00 ;  /* 0xfffffe00000d8802 */ /* 0x000fc60000000f00 */
[----:B------:R-:W-:-:S04]  /*48d0*/  IMAD.WIDE.U32 R14, R81, c[0x0][0x208], R14 ;  /* 0x00008200510e7a25 */ /* 0x000fc800078e000e */
[----:B------:R-:W-:Y:S01]  /*48e0*/  @!P0 IMAD R16, R68, R13, c[0x0][0x168] ;  /* 0x00005a0044108624 */ /* 0x000fe200078e020d */
[----:B------:R-:W-:Y:S01]  /*48f0*/  SHF.R.S32.HI R13, RZ, 0x1f, R12 ;  /* 0x0000001fff0d7819 */ /* 0x000fe2000001140c */
[----:B------:R-:W-:Y:S01]  /*4900*/  STS [R0.X4], R83 ;  /* 0x0000005300007388 */ /* 0x000fe20000004800 */
[----:B------:R-:W-:Y:S02]  /*4910*/  IADD3 R17, P1, R12, R14, RZ ;  /* 0x0000000e0c117210 */ /* 0x000fe40007f3e0ff */
[----:B------:R-:W-:Y:S01]  /*4920*/  IADD3 R14, P5, R82, c[0x0][0x258], RZ ;  /* 0x00009600520e7a10 */ /* 0x000fe20007fbe0ff */
[----:B------:R-:W-:Y:S01]  /*4930*/  STS [R0.X4+0x4], R85 ;  /* 0x0000045500007388 */ /* 0x000fe20000004800 */
[----:B------:R-:W-:Y:S02]  /*4940*/  IADD3.X R18, R13, R19, R15, P1, !PT ;  /* 0x000000130d127210 */ /* 0x000fe40000ffe40f */
[----:B------:R-:W-:Y:S01]  /*4950*/  IADD3.X R15, R84, c[0x0][0x25c], RZ, P5, !PT ;  /* 0x00009700540f7a10 */ /* 0x000fe20002ffe4ff */
[----:B------:R-:W-:Y:S01]  /*4960*/  STS [R0.X4+0x8], R87 ;  /* 0x0000085700007388 */ /* 0x000fe20000004800 */
[----:B------:R-:W-:-:S02]  /*4970*/  LEA R14, P6, R17, R14, 0x2 ;  /* 0x0000000e110e7211 */ /* 0x000fc400078c10ff */
[----:B------:R-:W-:Y:S01]  /*4980*/  ISETP.GE.AND P1, PT, R77, R86, PT ;  /* 0x000000564d00720c */ /* 0x000fe20003f26270 */
        /* <DEDUP_REMOVED lines=33> */
[----:B0-----:R-:W-:-:S04]  /*4ba0*/  IADD3 R16, P5, R77, R12, RZ ;  /* 0x0000000c4d107210 */ /* 0x001fc80007fbe0ff */
[----:B------:R-:W-:Y:S01]  /*4bb0*/  IADD3.X R17, R75, R13, RZ, P5, !PT ;  /* 0x0000000d4b117210 */ /* 0x000fe20002ffe4ff */
[----:B------:R-:W0:Y:S02]  /*4bc0*/  LDS R88, [0x840] ;  /* 0x00084000ff587984 */ /* 0x000e240000000800 */
[-C--:B0-----:R-:W-:Y:S02]  /*4bd0*/  ISETP.GE.AND P4, PT, R77, R88.reuse, PT ;  /* 0x000000584d00720c */ /* 0x081fe40003f86270 */
        /* <DEDUP_REMOVED lines=12> */
.L_x_4114:
[----:B------:R-:W-:Y:S05]  /*4ca0*/  BSYNC B0 ;  /* 0x0000000000007941 */ /* 0x000fea0003800000 */
.L_x_4113:
[-C--:B------:R-:W-:Y:S01]  /*4cb0*/  ISETP.GE.AND P5, PT, R47, R88.reuse, PT ;  /* 0x000000582f00720c */ /* 0x080fe20003fa6270 */
[----:B0-----:R-:W-:Y:S01]  /*4cc0*/  IMAD R20, R100, c[0x0][0x1f0], RZ ;  /* 0x00007c0064147a24 */ /* 0x001fe200078e02ff */
[----:B------:R-:W-:Y:S01]  /*4cd0*/  @!P3 STG.E [R14.64+0x80], R129 ;  /* 0x000080810e00b986 */ /* 0x000fe2000c101904 */
[-C--:B------:R-:W-:Y:S01]  /*4ce0*/  ISETP.GE.AND P3, PT, R49, R88.reuse, PT ;  /* 0x000000583100720c */ /* 0x080fe20003f66270 */
[C---:B------:R-:W-:Y:S01]  /*4cf0*/  IMAD.WIDE.U32 R18, R79.reuse, c[0x0][0x1f0], RZ ;  /* 0x00007c004f127a25 */ /* 0x040fe200078e00ff */
[-C--:B------:R-:W-:Y:S01]  /*4d00*/  ISETP.GE.AND P4, PT, R48, R88.reuse, PT ;  /* 0x000000583000720c */ /* 0x080fe20003f86270 */
[----:B------:R0:W-:Y:S01]  /*4d10*/  @!P2 STG.E [R14.64], R127 ;  /* 0x0000007f0e00a986 */ /* 0x0001e2000c101904 */
[-C--:B------:R-:W-:Y:S01]  /*4d20*/  ISETP.GE.AND P2, PT, R50, R88.reuse, PT ;  /* 0x000000583200720c */ /* 0x080fe20003f46270 */
[C---:B------:R-:W-:Y:S01]  /*4d30*/  IMAD R125, R79.reuse, c[0x0][0x1f4], R20 ;  /* 0x00007d004f7d7a24 */ /* 0x040fe200078e0214 */
[----:B------:R-:W-:Y:S01]  /*4d40*/  ISETP.GE.AND P6, PT, R46, R88, PT ;  /* 0x000000582e00720c */ /* 0x000fe20003fc6270 */
[----:B------:R-:W-:-:S03]  /*4d50*/  @!P1 IMAD.WIDE.U32 R20, R79, c[0x0][0x1f0], R12 ;  /* 0x00007c004f149a25 */ /* 0x000fc600078e000c */
[----:B------:R-:W-:Y:S01]  /*4d60*/  @!P5 STG.E [R14.64+0x280], R137 ;  /* 0x000280890e00d986 */ /* 0x000fe2000c101904 */
[-C--:B------:R-:W-:Y:S01]  /*4d70*/  ISETP.GE.AND P5, PT, R45, R88.reuse, PT ;  /* 0x000000582d00720c */ /* 0x080fe20003fa6270 */
[----:B------:R-:W-:Y:S01]  /*4d80*/  IMAD R90, R78, c[0x0][0x1f8], RZ ;  /* 0x00007e004e5a7a24 */ /* 0x000fe200078e02ff */
[----:B------:R-:W-:Y:S01]  /*4d90*/  @!P1 IADD3 R21, R125, R21, RZ ;  /* 0x000000157d159210 */ /* 0x000fe20007ffe0ff */
[----:B------:R-:W-:Y:S01]  /*4da0*/  @!P3 STG.E [R14.64+0x180], R133 ;  /* 0x000180850e00b986 */ /* 0x000fe2000c101904 */
[----:B------:R-:W-:Y:S01]  /*4db0*/  IADD3 R19, R19, R125, RZ ;  /* 0x0000007d13137210 */ /* 0x000fe20007ffe0ff */
[C---:B0-----:R-:W-:Y:S01]  /*4dc0*/  IMAD R127, R81.reuse, c[0x0][0x1fc], R90 ;  /* 0x00007f00517f7a24 */ /* 0x041fe200078e025a */
[-C--:B------:R-:W-:Y:S01]  /*4dd0*/  ISETP.GE.AND P3, PT, R42, R88.reuse, PT ;  /* 0x000000582a00720c */ /* 0x080fe20003f66270 */
[----:B------:R-:W-:Y:S01]  /*4de0*/  @!P1 IMAD.WIDE.U32 R20, R81, c[0x0][0x1f8], R20 ;  /* 0x00007e0051149a25 */ /* 0x000fe200078e0014 */
[----:B------:R-:W-:Y:S01]  /*4df0*/  @!P2 STG.E [R14.64+0x100], R131 ;  /* 0x000100830e00a986 */ /* 0x000fe2000c101904 */
[----:B------:R-:W-:-:S02]  /*4e00*/  ISETP.GE.AND P2, PT, R44, R88, PT ;  /* 0x000000582c00720c */ /* 0x000fc40003f46270 */
[----:B------:R-:W-:Y:S01]  /*4e10*/  IMAD.WIDE.U32 R18, R81, c[0x0][0x1f8], R18 ;  /* 0x00007e0051127a25 */ /* 0x000fe200078e0012 */
[----:B------:R-:W-:Y:S01]  /*4e20*/  @!P4 STG.E [R14.64+0x200], R135 ;  /* 0x000200870e00c986 */ /* 0x000fe2000c101904 */
[----:B------:R-:W-:-:S03]  /*4e30*/  ISETP.GE.AND P4, PT, R43, R88, PT ;  /* 0x000000582b00720c */ /* 0x000fc60003f86270 */
[----:B------:R-:W-:Y:S01]  /*4e40*/  @!P6 STG.E [R14.64+0x300], R139 ;  /* 0x0003008b0e00e986 */ /* 0x000fe2000c101904 */
[----:B------:R-:W-:-:S03]  /*4e50*/  @!P1 IADD3 R90, P6, R77, R20, RZ ;  /* 0x000000144d5a9210 */ /* 0x000fc60007fde0ff */
[----:B------:R-:W-:Y:S01]  /*4e60*/  @!P5 STG.E [R14.64+0x380], R141 ;  /* 0x0003808d0e00d986 */ /* 0x000fe2000c101904 */
[----:B------:R-:W-:Y:S02]  /*4e70*/  @!P1 IADD3.X R125, R75, R21, R127, P6, !PT ;  /* 0x000000154b7d9210 */ /* 0x000fe400037fe47f */
[----:B------:R-:W-:Y:S01]  /*4e80*/  IADD3 R20, P6, R12, R18, RZ ;  /* 0x000000120c147210 */ /* 0x000fe20007fde0ff */
[----:B------:R-:W-:Y:S01]  /*4e90*/  @!P2 STG.E [R14.64+0x400], R143 ;  /* 0x0004008f0e00a986 */ /* 0x000fe2000c101904 */
[----:B------:R-:W-:Y:S02]  /*4ea0*/  IADD3 R18, P5, R82, c[0x0][0x268], RZ ;  /* 0x00009a0052127a10 */ /* 0x000fe40007fbe0ff */
[----:B------:R-:W-:Y:S01]  /*4eb0*/  IADD3.X R21, R13, R127, R19, P6, !PT ;  /* 0x0000007f0d157210 */ /* 0x000fe200037fe413 */
[----:B------:R-:W-:Y:S01]  /*4ec0*/  @!P4 STG.E [R14.64+0x480], R145 ;  /* 0x000480910e00c986 */ /* 0x000fe2000c101904 */
[----:B------:R-:W-:Y:S02]  /*4ed0*/  IADD3.X R19, R84, c[0x0][0x26c], RZ, P5, !PT ;  /* 0x00009b0054137a10 */ /* 0x000fe40002ffe4ff */
[-C--:B------:R-:W-:Y:S01]  /*4ee0*/  ISETP.GE.AND P4, PT, R41, R88.reuse, PT ;  /* 0x000000582900720c */ /* 0x080fe20003f86270 */
[----:B------:R-:W-:Y:S01]  /*4ef0*/  @!P3 STG.E [R14.64+0x500], R147 ;  /* 0x000500930e00b986 */ /* 0x000fe2000c101904 */
[----:B------:R-:W-:-:S02]  /*4f00*/  ISETP.GE.AND P3, PT, R40, R88, PT ;  /* 0x000000582800720c */ /* 0x000fc40003f66270 */
[-C--:B------:R-:W-:Y:S02]  /*4f10*/  ISETP.GE.AND P2, PT, R39, R88.reuse, PT ;  /* 0x000000582700720c */ /* 0x080fe40003f46270 */
[----:B------:R-:W-:Y:S01]  /*4f20*/  ISETP.GE.AND P5, PT, R38, R88, PT ;  /* 0x000000582600720c */ /* 0x000fe20003fa6270 */
[----:B------:R-:W-:Y:S01]  /*4f30*/  HFMA2.MMA R88, -RZ, RZ, 0, 0 ;  /* 0x00000000ff587435 */ /* 0x000fe200000001ff */
[----:B------:R-:W-:-:S04]  /*4f40*/  LEA R18, P6, R20, R18, 0x2 ;  /* 0x0000001214127211 */ /* 0x000fc800078c10ff */
[----:B------:R-:W-:Y:S01]  /*4f50*/  LEA.HI.X R19, R20, R19, R21, 0x2, P6 ;  /* 0x0000001314137211 */ /* 0x000fe200030f1415 */
[----:B------:R0:W-:Y:S01]  /*4f60*/  @!P4 STG.E [R14.64+0x580], R119 ;  /* 0x000580770e00c986 */ /* 0x0001e2000c101904 */
[----:B------:R-:W-:-:S03]  /*4f70*/  @!P1 LEA R20, P6, R90, c[0x0][0x268], 0x2 ;  /* 0x00009a005a149a11 */ /* 0x000fc600078c10ff */
[----:B------:R-:W-:Y:S01]  /*4f80*/  @!P3 STG.E [R14.64+0x600], R121 ;  /* 0x000600790e00b986 */ /* 0x000fe2000c101904 */
[----:B------:R-:W-:Y:S02]  /*4f90*/  @!P1 LEA.HI.X R21, R90, c[0x0][0x26c], R125, 0x2, P6 ;  /* 0x00009b005a159a11 */ /* 0x000fe400030f147d */
[-C--:B------:R-:W-:Y:S01]  /*4fa0*/  ISETP.GE.AND P3, PT, R115, R86.reuse, PT ;  /* 0x000000567300720c */ /* 0x080fe20003f66270 */
[----:B------:R-:W-:Y:S04]  /*4fb0*/  @!P2 STG.E [R14.64+0x680], R123 ;  /* 0x0006807b0e00a986 */ /* 0x000fe8000c101904 */
[----:B------:R1:W-:Y:S04]  /*4fc0*/  @!P5 STG.E [R14.64+0x700], R117 ;  /* 0x000700750e00d986 */ /* 0x0003e8000c101904 */
[----:B------:R-:W-:Y:S01]  /*4fd0*/  BAR.SYNC.DEFER_BLOCKING 0x0 ;  /* 0x0000000000007b1d */ /* 0x000fe20000010000 */
[----:B------:R-:W-:-:S02]  /*4fe0*/  ISETP.GE.AND P2, PT, R50, R86, PT ;  /* 0x000000563200720c */ /* 0x000fc40003f46270 */
[-C--:B------:R-:W-:Y:S02]  /*4ff0*/  ISETP.GE.AND P5, PT, R48, R86.reuse, PT ;  /* 0x000000563000720c */ /* 0x080fe40003fa6270 */
[----:B------:R-:W-:Y:S02]  /*5000*/  MOV R125, RZ ;  /* 0x000000ff007d7202 */ /* 0x000fe40000000f00 */
[----:B0-----:R-:W-:Y:S01]  /*5010*/  MOV R119, RZ ;  /* 0x000000ff00777202 */ /* 0x001fe20000000f00 */
[----:B-1----:R-:W-:Y:S01]  /*5020*/  CS2R R14, SRZ ;  /* 0x00000000000e7805 */ /* 0x002fe2000001ff00 */
        /* <DEDUP_REMOVED lines=12> */
[----:B------:R-:W-:-:S03]  /*50f0*/  ISETP.GE.AND P5, PT, R43, R86, PT ;  /* 0x000000562b00720c */ /* 0x000fc60003fa6270 */
[----:B------:R-:W4:Y:S01]  /*5100*/  @!P1 LDG.E R14, [R18.64+0x180] ;  /* 0x00018004120e9981 */ /* 0x000f22000c1e1900 */
[-C--:B------:R-:W-:Y:S01]  /*5110*/  ISETP.GE.AND P1, PT, R44, R86.reuse, PT ;  /* 0x000000562c00720c */ /* 0x080fe20003f26270 */
[----:B0-----:R-:W-:Y:S01]  /*5120*/  CS2R R20, SRZ ;  /* 0x0000000000147805 */ /* 0x001fe2000001ff00 */
[----:B------:R-:W-:Y:S01]  /*5130*/  MOV R117, RZ ;  /* 0x000000ff00757202 */ /* 0x000fe20000000f00 */
[----:B------:R-:W4:Y:S01]  /*5140*/  @!P4 LDG.E R92, [R18.64+0x280] ;  /* 0x00028004125cc981 */ /* 0x000f22000c1e1900 */
[----:B------:R-:W-:-:S03]  /*5150*/  ISETP.GE.AND P4, PT, R42, R86, PT ;  /* 0x000000562a00720c */ /* 0x000fc60003f86270 */
        /* <DEDUP_REMOVED lines=41> */
[----:B------:R-:W-:Y:S04]  /*53f0*/  LDS R92, [R0.X4+0x1c] ;  /* 0x00001c00005c7984 */ /* 0x000fe80000004800 */
[----:B------:R-:W4:Y:S04]  /*5400*/  LDS R88, [R0.X4+0x24] ;  /* 0x0000240000587984 */ /* 0x000f280000004800 */
[----:B------:R-:W5:Y:S04]  /*5410*/  LDS R20, [R0.X4+0x2c] ;  /* 0x00002c0000147984 */ /* 0x000f680000004800 */
[----:B------:R-:W3:Y:S04]  /*5420*/  LDS R96, [R0.X4+0x14] ;  /* 0x0000140000607984 */ /* 0x000ee80000004800 */
[----:B------:R-:W3:Y:S04]  /*5430*/  LDS R21, [R0.X4+0x28] ;  /* 0x0000280000157984 */ /* 0x000ee80000004800 */
[----:B------:R-:W-:Y:S01]  /*5440*/  LDS R19, [R0.X4+0x3c] ;  /* 0x00003c0000137984 */ /* 0x000fe20000004800 */
[----:B0-----:R-:W-:-:S03]  /*5450*/  FMUL.FTZ R14, R108, -1.4426950216293334961 ;  /* 0xbfb8aa3b6c0e7820 */ /* 0x001fc60000410000 */
[----:B------:R-:W0:Y:S01]  /*5460*/  LDS R98, [R0.X4+0x10] ;  /* 0x0000100000627984 */ /* 0x000e220000004800 */
[----:B-1----:R-:W-:-:S03]  /*5470*/  FMUL.FTZ R15, R106, -1.4426950216293334961 ;  /* 0xbfb8aa3b6a0f7820 */ /* 0x002fc60000410000 */
[----:B------:R-:W1:Y:S01]  /*5480*/  LDS R94, [R0.X4+0x18] ;  /* 0x00001800005e7984 */ /* 0x000e620000004800 */
[----:B--2---:R-:W-:Y:S01]  /*5490*/  FMUL.FTZ R18, R104, -1.4426950216293334961 ;  /* 0xbfb8aa3b68127820 */ /* 0x004fe20000410000 */
[----:B------:R2:W-:Y:S02]  /*54a0*/  MUFU.EX2 R112, R14 ;  /* 0x0000000e00707308 */ /* 0x0005e40000000800 */
[----:B------:R-:W0:Y:S06]  /*54b0*/  LDS R90, [R0.X4+0x20] ;  /* 0x00002000005a7984 */ /* 0x000e2c0000004800 */
[----:B------:R4:W-:Y:S01]  /*54c0*/  MUFU.EX2 R114, R15 ;  /* 0x0000000f00727308 */ /* 0x0009e20000000800 */
[----:B--2---:R-:W2:Y:S07]  /*54d0*/  LDS R14, [R0.X4+0x30] ;  /* 0x00003000000e7984 */ /* 0x004eae0000004800 */
[----:B------:R3:W-:Y:S01]  /*54e0*/  MUFU.EX2 R116, R18 ;  /* 0x0000001200747308 */ /* 0x0007e20000000800 */
[----:B----4-:R-:W4:Y:S04]  /*54f0*/  LDS R15, [R0.X4+0x34] ;  /* 0x00003400000f7984 */ /* 0x010f280000004800 */
[----:B---3--:R-:W3:Y:S01]  /*5500*/  LDS R18, [R0.X4+0x38] ;  /* 0x0000380000127984 */ /* 0x008ee20000004800 */
[----:B------:R-:W-:-:S04]  /*5510*/  FMUL.FTZ R110, R102, -1.4426950216293334961 ;  /* 0xbfb8aa3b666e7820 */ /* 0x000fc80000410000 */
[----:B------:R1:W2:Y:S01]  /*5520*/  MUFU.EX2 R117, R110 ;  /* 0x0000006e00757308 */ /* 0x0002a20000000800 */
[----:B------:R-:W-:Y:S02]  /*5530*/  FMUL.FTZ R123, R88, -1.4426950216293334961 ;  /* 0xbfb8aa3b587b7820 */ /* 0x000fe40000410000 */
[----:B-----5:R-:W-:Y:S02]  /*5540*/  FMUL.FTZ R125, R20, -1.4426950216293334961 ;  /* 0xbfb8aa3b147d7820 */ /* 0x020fe40000410000 */
[----:B-1----:R-:W-:-:S03]  /*5550*/  FMUL.FTZ R110, R92, -1.4426950216293334961 ;  /* 0xbfb8aa3b5c6e7820 */ /* 0x002fc60000410000 */
[----:B------:R-:W-:Y:S01]  /*5560*/  MUFU.EX2 R123, R123 ;  /* 0x0000007b007b7308 */ /* 0x000fe20000000800 */
[----:B------:R-:W-:Y:S02]  /*5570*/  FMUL.FTZ R119, R96, -1.4426950216293334961 ;  /* 0xbfb8aa3b60777820 */ /* 0x000fe40000410000 */
[----:B------:R-:W-:Y:S02]  /*5580*/  FMUL.FTZ R124, R21, -1.4426950216293334961 ;  /* 0xbfb8aa3b157c7820 */ /* 0x000fe40000410000 */
[----:B0-----:R-:W-:-:S03]  /*5590*/  FMUL.FTZ R118, R98, -1.4426950216293334961 ;  /* 0xbfb8aa3b62767820 */ /* 0x001fc60000410000 */
[----:B------:R0:W1:Y:S01]  /*55a0*/  MUFU.EX2 R121, R110 ;  /* 0x0000006e00797308 */ /* 0x0000620000000800 */
[----:B------:R-:W-:Y:S02]  /*55b0*/  FMUL.FTZ R120, R94, -1.4426950216293334961 ;  /* 0xbfb8aa3b5e787820 */ /* 0x000fe40000410000 */
[----:B------:R-:W-:Y:S02]  /*55c0*/  FMUL.FTZ R122, R90, -1.4426950216293334961 ;  /* 0xbfb8aa3b5a7a7820 */ /* 0x000fe40000410000 */
[----:B--2---:R-:W-:-:S03]  /*55d0*/  FMUL.FTZ R126, R14, -1.4426950216293334961 ;  /* 0xbfb8aa3b0e7e7820 */ /* 0x004fc60000410000 */
[----:B------:R-:W2:Y:S01]  /*55e0*/  MUFU.EX2 R125, R125 ;  /* 0x0000007d007d7308 */ /* 0x000ea20000000800 */
[----:B0-----:R-:W-:Y:S02]  /*55f0*/  FMUL.FTZ R110, R19, -1.4426950216293334961 ;  /* 0xbfb8aa3b136e7820 */ /* 0x001fe40000410000 */
[----:B----4-:R-:W-:Y:S02]  /*5600*/  FMUL.FTZ R127, R15, -1.4426950216293334961 ;  /* 0xbfb8aa3b0f7f7820 */ /* 0x010fe40000410000 */
[----:B------:R-:W-:Y:S02]  /*5610*/  FADD.FTZ R117, R117, 1 ;  /* 0x3f80000075757421 */ /* 0x000fe40000010000 */
[----:B---3--:R-:W-:Y:S01]  /*5620*/  FMUL.FTZ R128, R18, -1.4426950216293334961 ;  /* 0xbfb8aa3b12807820 */ /* 0x008fe20000410000 */
[----:B------:R-:W0:Y:S08]  /*5630*/  MUFU.EX2 R119, R119 ;  /* 0x0000007700777308 */ /* 0x000e300000000800 */
[----:B------:R-:W3:Y:S08]  /*5640*/  MUFU.EX2 R124, R124 ;  /* 0x0000007c007c7308 */ /* 0x000ef00000000800 */
[----:B------:R-:W4:Y:S08]  /*5650*/  MUFU.EX2 R110, R110 ;  /* 0x0000006e006e7308 */ /* 0x000f300000000800 */
[----:B------:R-:W5:Y:S08]  /*5660*/  MUFU.EX2 R118, R118 ;  /* 0x0000007600767308 */ /* 0x000f700000000800 */
[----:B------:R-:W0:Y:S08]  /*5670*/  MUFU.EX2 R120, R120 ;  /* 0x0000007800787308 */ /* 0x000e300000000800 */
[----:B------:R-:W0:Y:S08]  /*5680*/  MUFU.EX2 R122, R122 ;  /* 0x0000007a007a7308 */ /* 0x000e300000000800 */
[----:B------:R-:W0:Y:S08]  /*5690*/  MUFU.EX2 R126, R126 ;  /* 0x0000007e007e7308 */ /* 0x000e300000000800 */
[----:B------:R-:W0:Y:S08]  /*56a0*/  MUFU.EX2 R127, R127 ;  /* 0x0000007f007f7308 */ /* 0x000e300000000800 */
[----:B------:R-:W3:Y:S01]  /*56b0*/  MUFU.EX2 R128, R128 ;  /* 0x0000008000807308 */ /* 0x000ee20000000800 */
[----:B-1----:R-:W-:-:S07]  /*56c0*/  FADD.FTZ R121, R121, 1 ;  /* 0x3f80000079797421 */ /* 0x002fce0000010000 */
[----:B------:R-:W1:Y:S01]  /*56d0*/  MUFU.RCP R117, R117 ;  /* 0x0000007500757308 */ /* 0x000e620000001000 */
[----:B------:R-:W-:Y:S02]  /*56e0*/  FADD.FTZ R123, R123, 1 ;  /* 0x3f8000007b7b7421 */ /* 0x000fe40000010000 */
[----:B--2---:R-:W-:Y:S02]  /*56f0*/  FADD.FTZ R125, R125, 1 ;  /* 0x3f8000007d7d7421 */ /* 0x004fe40000010000 */
[----:B------:R-:W-:Y:S02]  /*5700*/  FADD.FTZ R112, R112, 1 ;  /* 0x3f80000070707421 */ /* 0x000fe40000010000 */
[----:B0-----:R-:W-:Y:S01]  /*5710*/  FADD.FTZ R119, R119, 1 ;  /* 0x3f80000077777421 */ /* 0x001fe20000010000 */
[----:B------:R-:W0:Y:S01]  /*5720*/  MUFU.RCP R121, R121 ;  /* 0x0000007900797308 */ /* 0x000e220000001000 */
[----:B---3--:R-:W-:Y:S02]  /*5730*/  FADD.FTZ R124, R124, 1 ;  /* 0x3f8000007c7c7421 */ /* 0x008fe40000010000 */
[----:B----4-:R-:W-:-:S02]  /*5740*/  FADD.FTZ R110, R110, 1 ;  /* 0x3f8000006e6e7421 */ /* 0x010fc40000010000 */
[----:B------:R-:W-:Y:S02]  /*5750*/  FADD.FTZ R114, R114, 1 ;  /* 0x3f80000072727421 */ /* 0x000fe40000010000 */
[----:B------:R-:W-:Y:S01]  /*5760*/  FADD.FTZ R116, R116, 1 ;  /* 0x3f80000074747421 */ /* 0x000fe20000010000 */
[----:B------:R-:W2:Y:S01]  /*5770*/  MUFU.RCP R123, R123 ;  /* 0x0000007b007b7308 */ /* 0x000ea20000001000 */
[----:B-----5:R-:W-:Y:S02]  /*5780*/  FADD.FTZ R118, R118, 1 ;  /* 0x3f80000076767421 */ /* 0x020fe40000010000 */
[----:B------:R-:W-:Y:S02]  /*5790*/  FADD.FTZ R120, R120, 1 ;  /* 0x3f80000078787421 */ /* 0x000fe40000010000 */
[----:B------:R-:W-:Y:S02]  /*57a0*/  FADD.FTZ R122, R122, 1 ;  /* 0x3f8000007a7a7421 */ /* 0x000fe40000010000 */
[----:B------:R-:W-:Y:S01]  /*57b0*/  FADD.FTZ R126, R126, 1 ;  /* 0x3f8000007e7e7421 */ /* 0x000fe20000010000 */
[----:B------:R-:W3:Y:S01]  /*57c0*/  MUFU.RCP R125, R125 ;  /* 0x0000007d007d7308 */ /* 0x000ee20000001000 */
[----:B------:R-:W-:-:S02]  /*57d0*/  FADD.FTZ R127, R127, 1 ;  /* 0x3f8000007f7f7421 */ /* 0x000fc40000010000 */
[----:B------:R-:W-:Y:S02]  /*57e0*/  FADD.FTZ R128, R128, 1 ;  /* 0x3f80000080807421 */ /* 0x000fe40000010000 */
[----:B-1----:R-:W-:-:S03]  /*57f0*/  FMUL.FTZ R102, R102, R117 ;  /* 0x0000007566667220 */ /* 0x002fc60000410000 */
[----:B------:R-:W1:Y:S08]  /*5800*/  MUFU.RCP R129, R112 ;  /* 0x0000007000817308 */ /* 0x000e700000001000 */
        /* <DEDUP_REMOVED lines=8> */
[----:B------:R-:W0:Y:S08]  /*5890*/  MUFU.RCP R112, R127 ;  /* 0x0000007f00707308 */ /* 0x000e300000001000 */
[----:B------:R-:W1:Y:S08]  /*58a0*/  MUFU.RCP R117, R128 ;  /* 0x0000008000757308 */ /* 0x000e700000001000 */
[----:B------:R-:W5:Y:S01]  /*58b0*/  MUFU.RCP R110, R110 ;  /* 0x0000006e006e7308 */ /* 0x000f620000001000 */
[----:B0-----:R-:W-:-:S02]  /*58c0*/  FMUL.FTZ R92, R92, R121 ;  /* 0x000000795c5c7220 */ /* 0x001fc40000410000 */
[----:B--2---:R-:W-:Y:S02]  /*58d0*/  FMUL.FTZ R88, R88, R123 ;  /* 0x0000007b58587220 */ /* 0x004fe40000410000 */
[----:B---3--:R-:W-:Y:S02]  /*58e0*/  FMUL.FTZ R20, R20, R125 ;  /* 0x0000007d14147220 */ /* 0x008fe40000410000 */
[----:B------:R-:W-:Y:S01]  /*58f0*/  FMUL.FTZ R97, R92, R97 ;  /* 0x000000615c617220 */ /* 0x000fe20000410000 */
[----:B------:R-:W-:Y:S01]  /*5900*/  BAR.SYNC.DEFER_BLOCKING 0x0 ;  /* 0x0000000000007b1d */ /* 0x000fe20000010000 */
[----:B------:R-:W-:Y:S02]  /*5910*/  FMUL.FTZ R101, R88, R101 ;  /* 0x0000006558657220 */ /* 0x000fe40000410000 */
[----:B------:R-:W-:Y:S02]  /*5920*/  FMUL.FTZ R105, R20, R105 ;  /* 0x0000006914697220 */ /* 0x000fe40000410000 */
[----:B-1----:R-:W-:-:S02]  /*5930*/  FMUL.FTZ R108, R108, R129 ;  /* 0x000000816c6c7220 */ /* 0x002fc40000410000 */
[----:B----4-:R-:W-:Y:S02]  /*5940*/  FMUL.FTZ R106, R106, R131 ;  /* 0x000000836a6a7220 */ /* 0x010fe40000410000 */
[----:B-----5:R-:W-:Y:S02]  /*5950*/  FMUL.FTZ R104, R104, R133 ;  /* 0x0000008568687220 */ /* 0x020fe40000410000 */
        /* <DEDUP_REMOVED lines=59> */
[----:B------:R-:W-:-:S04]  /*5d10*/  IMAD.WIDE.U32 R14, R79, c[0x0][0x210], RZ ;  /* 0x000084004f0e7a25 */ /* 0x000fc800078e00ff */
[----:B------:R-:W-:-:S05]  /*5d20*/  IMAD R19, R79, c[0x0][0x214], R18 ;  /* 0x000085004f137a24 */ /* 0x000fca00078e0212 */
[----:B0-----:R-:W-:Y:S02]  /*5d30*/  IADD3 R97, R15, R19, RZ ;  /* 0x000000130f617210 */ /* 0x001fe40007ffe0ff */
        /* <DEDUP_REMOVED lines=11> */
.L_x_4116:
[----:B------:R-:W-:Y:S05]  /*5df0*/  BSYNC B0 ;  /* 0x0000000000007941 */ /* 0x000fea0003800000 */
.L_x_4115:
[----:B------:R-:W-:Y:S01]  /*5e00*/  MOV R15, R97 ;  /* 0x00000061000f7202 */ /* 0x000fe20000000f00 */
[----:B------:R-:W-:Y:S01]  /*5e10*/  IMAD R16, R78, c[0x0][0x218], RZ ;  /* 0x000086004e107a24 */ /* 0x000fe200078e02ff */
[----:B------:R-:W-:Y:S02]  /*5e20*/  IADD3 R82, P1, R82, c[0x0][0x270], RZ ;  /* 0x00009c0052527a10 */ /* 0x000fe40007f3e0ff */
[-C--:B------:R-:W-:Y:S01]  /*5e30*/  ISETP.GE.AND P3, PT, R48, R0.reuse, PT ;  /* 0x000000003000720c */ /* 0x080fe20003f66270 */
[----:B------:R-:W-:Y:S01]  /*5e40*/  IMAD.WIDE.U32 R14, R81, c[0x0][0x218], R14 ;  /* 0x00008600510e7a25 */ /* 0x000fe200078e000e */
[----:B------:R-:W-:Y:S02]  /*5e50*/  IADD3.X R84, R84, c[0x0][0x274], RZ, P1, !PT ;  /* 0x00009d0054547a10 */ /* 0x000fe40000ffe4ff */
[----:B------:R-:W-:Y:S01]  /*5e60*/  ISETP.GE.AND P4, PT, R47, R0, PT ;  /* 0x000000002f00720c */ /* 0x000fe20003f86270 */
[----:B0-----:R-:W-:Y:S01]  /*5e70*/  IMAD R19, R81, c[0x0][0x21c], R16 ;  /* 0x0000870051137a24 */ /* 0x001fe200078e0210 */
[----:B------:R-:W-:-:S02]  /*5e80*/  IADD3 R17, P0, R12, R14, RZ ;  /* 0x0000000e0c117210 */ /* 0x000fc40007f1e0ff */
[----:B------:R-:W-:Y:S02]  /*5e90*/  ISETP.GE.AND P5, PT, R46, R0, PT ;  /* 0x000000002e00720c */ /* 0x000fe40003fa6270 */
[----:B------:R-:W-:Y:S02]  /*5ea0*/  IADD3.X R13, R13, R19, R15, P0, !PT ;  /* 0x000000130d0d7210 */ /* 0x000fe400007fe40f */
[----:B------:R-:W-:Y:S02]  /*5eb0*/  LEA R12, P0, R17, R82, 0x2 ;  /* 0x00000052110c7211 */ /* 0x000fe400078010ff */
[-C--:B------:R-:W-:Y:S02]  /*5ec0*/  ISETP.GE.AND P6, PT, R45, R0.reuse, PT ;  /* 0x000000002d00720c */ /* 0x080fe40003fc6270 */
[----:B------:R-:W-:Y:S02]  /*5ed0*/  ISETP.GE.AND P2, PT, R115, R0, PT ;  /* 0x000000007300720c */ /* 0x000fe40003f46270 */
[----:B------:R-:W-:-:S02]  /*5ee0*/  LEA.HI.X R13, R17, R84, R13, 0x2, P0 ;  /* 0x00000054110d7211 */ /* 0x000fc400000f140d */
[-C--:B------:R-:W-:Y:S02]  /*5ef0*/  ISETP.GE.AND P0, PT, R50, R0.reuse, PT ;  /* 0x000000003200720c */ /* 0x080fe40003f06270 */
[-C--:B------:R-:W-:Y:S01]  /*5f00*/  ISETP.GE.AND P1, PT, R51, R0.reuse, PT ;  /* 0x000000003300720c */ /* 0x080fe20003f26270 */
[----:B------:R-:W-:Y:S01]  /*5f10*/  @!P3 STG.E [R12.64+0x200], R85 ;  /* 0x000200550c00b986 */ /* 0x000fe2000c101904 */
[-C--:B------:R-:W-:Y:S02]  /*5f20*/  ISETP.GE.AND P3, PT, R41, R0.reuse, PT ;  /* 0x000000002900720c */ /* 0x080fe40003f66270 */
[----:B------:R-:W-:Y:S01]  /*5f30*/  IADD3 R68, R68, 0x1, RZ ;  /* 0x0000000144447810 */ /* 0x000fe20007ffe0ff */
[----:B------:R-:W-:Y:S01]  /*5f40*/  @!P4 STG.E [R12.64+0x280], R31 ;  /* 0x0002801f0c00c986 */ /* 0x000fe2000c101904 */
[----:B------:R-:W-:-:S03]  /*5f50*/  ISETP.GE.AND P4, PT, R40, R0, PT ;  /* 0x000000002800720c */ /* 0x000fc60003f86270 */
        /* <DEDUP_REMOVED lines=22> */
[----:B0-----:R-:W-:Y:S02]  /*60c0*/  IADD3.X R87, RZ, R11, RZ, P1, !PT ;  /* 0x0000000bff577210 */ /* 0x001fe40000ffe4ff */
[----:B------:R-:W-:Y:S01]  /*60d0*/  IADD3.X R9, RZ, R9, RZ, P2, !PT ;  /* 0x00000009ff097210 */ /* 0x000fe200017fe4ff */
[----:B------:R-:W-:Y:S01]  /*60e0*/  @P0 CALL.REL.NOINC `(.L_x_4117) ;  /* 0x0000001000000944 */ /* 0x000fe20003c00000 */
[----:B------:R-:W-:Y:S05]  /*60f0*/  BRA `(.L_x_4118) ;  /* 0xffffa4f000007947 */ /* 0x000fea000383ffff */
.L_x_4117:
[----:B------:R-:W-:Y:S05]  /*6100*/  EXIT ;  /* 0x000000000000794d */ /* 0x000fea0003800000 */
.L_x_4119:
        /* <DEDUP_REMOVED lines=15> */
.L_x_5433:


//--------------------- .text._Z25selective_scan_fwd_kernelI32Selective_Scan_fwd_kernel_traitsILi32ELi16ELi1ELb0ELb0ELb1ELb0EffEEv13SSMParamsBase --------------------------
	.section	.text._Z25selective_scan_fwd_kernelI32Selective_Scan_fwd_kernel_traitsILi32ELi16ELi1ELb0ELb0ELb1ELb0EffEEv13SSMParamsBase,"ax",@progbits
	.sectioninfo	@"SHI_REGISTERS=201"
	.align	128
        .global         _Z25selective_scan_fwd_kernelI32Selective_Scan_fwd_kernel_traitsILi32ELi16ELi1ELb0ELb0ELb1ELb0EffEEv13SSMParamsBase
        .type           _Z25selective_scan_fwd_kernelI32Selective_Scan_fwd_kernel_traitsILi32ELi16ELi1ELb0ELb0ELb1ELb0EffEEv13SSMParamsBase,@function
        .size           _Z25selective_scan_fwd_kernelI32Selective_Scan_fwd_kernel_traitsILi32ELi16ELi1ELb0ELb0ELb1ELb0EffEEv13SSMParamsBase,(.L_x_5434 - _Z25selective_scan_fwd_kernelI32Selective_Scan_fwd_kernel_traitsILi32ELi16ELi1ELb0ELb0ELb1ELb0EffEEv13SSMParamsBase)
        .other          _Z25selective_scan_fwd_kernelI32Selective_Scan_fwd_kernel_traitsILi32ELi16ELi1ELb0ELb0ELb1ELb0EffEEv13SSMParamsBase,@"STO_CUDA_ENTRY STV_DEFAULT"
_Z25selective_scan_fwd_kernelI32Selective_Scan_fwd_kernel_traitsILi32ELi16ELi1ELb0ELb0ELb1ELb0EffEEv13SSMParamsBase:
.text._Z25selective_scan_fwd_kernelI32Selective_Scan_fwd_kernel_traitsILi32ELi16ELi1ELb0ELb0ELb1ELb0EffEEv13SSMParamsBase:
        /* <DEDUP_REMOVED lines=23> */
[----:B--2---:R-:W-:Y:S01]  /*0170*/  IMAD.MOV.U32 R6, RZ, RZ, RZ ;  /* 0x000000ffff067224 */ /* 0x004fe200078e00ff */
        /* <DEDUP_REMOVED lines=16> */
[C---:B------:R-:W-:Y:S01]  /*0280*/  IMAD.WIDE.U32 R6, R21.reuse, c[0x0][0x1b0], RZ ;  /* 0x00006c0015067a25 */ /* 0x040fe200078e00ff */
[----:B------:R-:W-:Y:S01]  /*0290*/  ISETP.GE.U32.AND P0, PT, R2, R9, PT ;  /* 0x000000090200720c */ /* 0x000fe20003f06070 */
[----:B------:R-:W1:Y:S01]  /*02a0*/  S2R R24, SR_LANEID ;  /* 0x0000000000187919 */ /* 0x000e620000000000 */
[----:B------:R-:W-:Y:S01]  /*02b0*/  @!P1 IADD3 R8, R8, 0x1, RZ ;  /* 0x0000000108089810 */ /* 0x000fe20007ffe0ff */
[----:B------:R-:W-:Y:S01]  /*02c0*/  IMAD R13, R21, c[0x0][0x1b4], R4 ;  /* 0x00006d00150d7a24 */ /* 0x000fe200078e0204 */
[----:B------:R-:W-:Y:S01]  /*02d0*/  ISETP.NE.AND P1, PT, RZ, c[0x0][0x178], PT ;  /* 0x00005e00ff007a0c */ /* 0x000fe20003f25270 */
[----:B------:R-:W-:-:S02]  /*02e0*/  IMAD R9, R19, c[0x0][0x1d8], RZ ;  /* 0x0000760013097a24 */ /* 0x000fc400078e02ff */
[----:B------:R-:W-:Y:S01]  /*02f0*/  IMAD R11, R19, c[0x0][0x1e8], RZ ;  /* 0x00007a00130b7a24 */ /* 0x000fe200078e02ff */
[----:B------:R-:W-:Y:S01]  /*0300*/  IADD3 R7, R7, R13, RZ ;  /* 0x0000000d07077210 */ /* 0x000fe20007ffe0ff */
[----:B------:R-:W-:-:S04]  /*0310*/  IMAD.WIDE.U32 R2, R0, c[0x0][0x1d8], RZ ;  /* 0x0000760000027a25 */ /* 0x000fc800078e00ff */
[----:B------:R-:W-:Y:S01]  /*0320*/  @P0 IADD3 R8, R8, 0x1, RZ ;  /* 0x0000000108080810 */ /* 0x000fe20007ffe0ff */
[----:B------:R-:W-:-:S03]  /*0330*/  IMAD.WIDE.U32 R4, R0, c[0x0][0x1e8], RZ ;  /* 0x00007a0000047a25 */ /* 0x000fc600078e00ff */
[----:B------:R-:W-:Y:S01]  /*0340*/  MOV R13, R8 ;  /* 0x00000008000d7202 */ /* 0x000fe20000000f00 */
[C---:B------:R-:W-:Y:S01]  /*0350*/  IMAD R9, R0.reuse, c[0x0][0x1dc], R9 ;  /* 0x0000770000097a24 */ /* 0x040fe200078e0209 */
[----:B------:R-:W-:Y:S01]  /*0360*/  MOV R8, R2 ;  /* 0x0000000200087202 */ /* 0x000fe20000000f00 */
[----:B------:R-:W-:Y:S01]  /*0370*/  IMAD R11, R0, c[0x0][0x1ec], R11 ;  /* 0x00007b00000b7a24 */ /* 0x000fe200078e020b */
[----:B------:R-:W-:Y:S01]  /*0380*/  MOV R10, R4 ;  /* 0x00000004000a7202 */ /* 0x000fe20000000f00 */
[----:B------:R-:W-:Y:S01]  /*0390*/  IMAD.IADD R9, R3, 0x1, R9 ;  /* 0x0000000103097824 */ /* 0x000fe200078e0209 */
[----:B0-----:R-:W-:Y:S01]  /*03a0*/  LOP3.LUT R22, R23, 0x1f, RZ, 0xc0, !PT ;  /* 0x0000001f17167812 */ /* 0x001fe200078ec0ff */
[----:B------:R-:W-:Y:S01]  /*03b0*/  @!P2 IMAD.MOV R13, RZ, RZ, -R13 ;  /* 0x000000ffff0da224 */ /* 0x000fe200078e0a0d */
[----:B------:R-:W-:Y:S01]  /*03c0*/  IADD3 R11, R5, R11, RZ ;  /* 0x0000000b050b7210 */ /* 0x000fe20007ffe0ff */
[----:B------:R-:W-:Y:S01]  /*03d0*/  IMAD R12, R123, c[0x0][0x1d0], RZ ;  /* 0x000074007b0c7a24 */ /* 0x000fe200078e02ff */
[----:B------:R-:W-:Y:S01]  /*03e0*/  SHF.L.U32 R15, R23, 0x4, RZ ;  /* 0x00000004170f7819 */ /* 0x000fe200000006ff */
[----:B------:R-:W-:Y:S01]  /*03f0*/  IMAD.WIDE.U32 R4, R21, c[0x0][0x1d0], R8 ;  /* 0x0000740015047a25 */ /* 0x000fe200078e0008 */
[----:B------:R-:W-:-:S02]  /*0400*/  @!P1 LOP3.LUT R13, RZ, c[0x0][0x178], RZ, 0x33, !PT ;  /* 0x00005e00ff0d9a12 */ /* 0x000fc400078e33ff */
[----:B------:R-:W-:Y:S01]  /*0410*/  LOP3.LUT R2, R22, 0xfffffe00, R15, 0xf8, !PT ;  /* 0xfffffe0016027812 */ /* 0x000fe200078ef80f */
[----:B------:R-:W-:Y:S01]  /*0420*/  IMAD R17, R21, c[0x0][0x1d4], R12 ;  /* 0x0000750015117a24 */ /* 0x000fe200078e020c */
[----:B------:R-:W-:Y:S01]  /*0430*/  SHF.R.S32.HI R12, RZ, 0x1f, R13 ;  /* 0x0000001fff0c7819 */ /* 0x000fe2000001140d */
[----:B------:R-:W-:Y:S01]  /*0440*/  IMAD R14, R123, c[0x0][0x1e0], RZ ;  /* 0x000078007b0e7a24 */ /* 0x000fe200078e02ff */
[----:B------:R-:W-:Y:S01]  /*0450*/  SHF.R.S32.HI R3, RZ, 0x1f, R2 ;  /* 0x0000001fff037819 */ /* 0x000fe20000011402 */
[----:B------:R-:W-:Y:S01]  /*0460*/  IMAD.WIDE.U32 R8, R21, c[0x0][0x1e0], R10 ;  /* 0x0000780015087a25 */ /* 0x000fe200078e000a */
[C---:B------:R-:W-:Y:S02]  /*0470*/  IADD3 R10, P0, R2.reuse, R4, RZ ;  /* 0x00000004020a7210 */ /* 0x040fe40007f1e0ff */
[----:B------:R-:W-:Y:S01]  /*0480*/  IADD3 R27, R15, 0x1, RZ ;  /* 0x000000010f1b7810 */ /* 0x000fe20007ffe0ff */
[----:B------:R-:W-:Y:S01]  /*0490*/  IMAD R25, R21, c[0x0][0x1e4], R14 ;  /* 0x0000790015197a24 */ /* 0x000fe200078e020e */
[----:B------:R-:W-:Y:S01]  /*04a0*/  IADD3 R77, P1, R2, R8, RZ ;  /* 0x00000008024d7210 */ /* 0x000fe20007f3e0ff */
[----:B------:R-:W-:Y:S01]  /*04b0*/  IMAD R12, R12, c[0x0][0x1c8], RZ ;  /* 0x000072000c0c7a24 */ /* 0x000fe200078e02ff */
        /* <DEDUP_REMOVED lines=9> */
[----:B------:R-:W-:Y:S01]  /*0550*/  IMAD R13, R0, c[0x0][0x19c], R13 ;  /* 0x00006700000d7a24 */ /* 0x000fe200078e020d */
[----:B------:R-:W-:Y:S01]  /*0560*/  LEA.HI.X R9, R10, c[0x0][0x244], R11, 0x2, P1 ;  /* 0x000091000a097a11 */ /* 0x000fe200008f140b */
[----:B------:R-:W-:Y:S01]  /*0570*/  IMAD R11, R19, c[0x0][0x180], RZ ;  /* 0x00006000130b7a24 */ /* 0x000fe200078e02ff */
[----:B------:R-:W-:Y:S01]  /*0580*/  LEA.HI.X R77, R77, c[0x0][0x24c], R6, 0x2, P2 ;  /* 0x000093004d4d7a11 */ /* 0x000fe200010f1406 */
[----:B------:R-:W-:Y:S01]  /*0590*/  IMAD R6, R21, c[0x0][0x164], R0 ;  /* 0x0000590015067a24 */ /* 0x000fe200078e0200 */
[----:B------:R-:W-:Y:S01]  /*05a0*/  LEA.HI.X R51, R4, c[0x0][0x234], R51, 0x2, P0 ;  /* 0x00008d0004337a11 */ /* 0x000fe200000f1433 */
[----:B------:R-:W-:Y:S01]  /*05b0*/  IMAD.WIDE.U32 R4, R0, c[0x0][0x180], RZ ;  /* 0x0000600000047a25 */ /* 0x000fe200078e00ff */
[----:B------:R-:W-:-:S02]  /*05c0*/  MOV R25, RZ ;  /* 0x000000ff00197202 */ /* 0x000fc40000000f00 */
[C---:B------:R-:W-:Y:S01]  /*05d0*/  IADD3 R28, R15.reuse, 0x2, RZ ;  /* 0x000000020f1c7810 */ /* 0x040fe20007ffe0ff */
[----:B------:R-:W-:Y:S01]  /*05e0*/  IMAD R26, R6, c[0x0][0x174], RZ ;  /* 0x00005d00061a7a24 */ /* 0x000fe200078e02ff */
[C---:B------:R-:W-:Y:S01]  /*05f0*/  IADD3 R29, R15.reuse, 0x3, RZ ;  /* 0x000000030f1d7810 */ /* 0x040fe20007ffe0ff */
[C---:B------:R-:W-:Y:S01]  /*0600*/  IMAD R11, R0.reuse, c[0x0][0x184], R11 ;  /* 0x00006100000b7a24 */ /* 0x040fe200078e020b */
[C---:B------:R-:W-:Y:S01]  /*0610*/  IADD3 R30, R15.reuse, 0x4, RZ ;  /* 0x000000040f1e7810 */ /* 0x040fe20007ffe0ff */
[----:B------:R-:W-:Y:S01]  /*0620*/  IMAD.WIDE.U32 R6, R0, c[0x0][0x198], RZ ;  /* 0x0000660000067a25 */ /* 0x000fe200078e00ff */
[C---:B------:R-:W-:Y:S02]  /*0630*/  IADD3 R31, R15.reuse, 0xe, RZ ;  /* 0x0000000e0f1f7810 */ /* 0x040fe40007ffe0ff */
[----:B------:R-:W-:Y:S01]  /*0640*/  IADD3 R32, R15, 0xf, RZ ;  /* 0x0000000f0f207810 */ /* 0x000fe20007ffe0ff */
[----:B------:R-:W-:Y:S01]  /*0650*/  IMAD R26, R26, c[0x0][0x16c], RZ ;  /* 0x00005b001a1a7a24 */ /* 0x000fe200078e02ff */
[----:B------:R-:W-:Y:S01]  /*0660*/  IADD3 R33, R5, R11, RZ ;  /* 0x0000000b05217210 */ /* 0x000fe20007ffe0ff */
[----:B------:R-:W-:Y:S01]  /*0670*/  IMAD.IADD R35, R7, 0x1, R13 ;  /* 0x0000000107237824 */ /* 0x000fe200078e020d */
        /* <DEDUP_REMOVED lines=14> */
[----:B-1----:R-:W-:Y:S02]  /*0760*/  LOP3.LUT R49, R2, 0x1e0, RZ, 0xfc, !PT ;  /* 0x000001e002317812 */ /* 0x002fe400078efcff */
.L_x_4159:
[----:B------:R-:W-:Y:S01]  /*0770*/  BAR.SYNC.DEFER_BLOCKING 0x0 ;  /* 0x0000000000007b1d */ /* 0x000fe20000010000 */
[----:B------:R-:W-:-:S05]  /*0780*/  MOV R10, 0xfffffe00 ;  /* 0xfffffe00000a7802 */ /* 0x000fca0000000f00 */
[----:B------:R-:W-:Y:S02]  /*0790*/  IMAD R57, R25, R10, c[0x0][0x168] ;  /* 0x00005a0019397624 */ /* 0x000fe400078e020a */
[----:B------:R-:W-:-:S03]  /*07a0*/  CS2R R10, SRZ ;  /* 0x00000000000a7805 */ /* 0x000fc6000001ff00 */
        /* <DEDUP_REMOVED lines=9> */
[----:B------:R-:W-:Y:S01]  /*0840*/  CS2R R16, SRZ ;  /* 0x0000000000107805 */ /* 0x000fe2000001ff00 */
[-C--:B------:R-:W-:Y:S01]  /*0850*/  ISETP.GE.AND P1, PT, R41, R57.reuse, PT ;  /* 0x000000392900720c */ /* 0x080fe20003f26270 */
[----:B------:R-:W3:Y:S01]  /*0860*/  @!P2 LDG.E R10, [R8.64+0x80] ;  /* 0x00008004080aa981 */ /* 0x000ee2000c1e1900 */
[-C--:B------:R-:W-:Y:S01]  /*0870*/  ISETP.GE.AND P2, PT, R42, R57.reuse, PT ;  /* 0x000000392a00720c */ /* 0x080fe20003f46270 */
[----:B------:R-:W-:Y:S01]  /*0880*/  HFMA2.MMA R67, -RZ, RZ, 0, 0 ;  /* 0x00000000ff437435 */ /* 0x000fe200000001ff */
[----:B-1----:R-:W-:Y:S01]  /*0890*/  CS2R R12, SRZ ;  /* 0x00000000000c7805 */ /* 0x002fe2000001ff00 */
[----:B------:R-:W4:Y:S01]  /*08a0*/  @!P6 LDG.E R15, [R8.64+0x280] ;  /* 0x00028004080fe981 */ /* 0x000f22000c1e1900 */
[----:B------:R-:W-:-:S03]  /*08b0*/  ISETP.GE.AND P6, PT, R43, R57, PT ;  /* 0x000000392b00720c */ /* 0x000fc60003fc6270 */
[----:B------:R-:W4:Y:S01]  /*08c0*/  @!P5 LDG.E R17, [R8.64+0x200] ;  /* 0x000200040811d981 */ /* 0x000f22000c1e1900 */
[----:B------:R-:W-:-:S03]  /*08d0*/  ISETP.GE.AND P5, PT, R44, R57, PT ;  /* 0x000000392c00720c */ /* 0x000fc60003fa6270 */
[----:B------:R-:W4:Y:S01]  /*08e0*/  @!P3 LDG.E R13, [R8.64+0x100] ;  /* 0x00010004080db981 */ /* 0x000f22000c1e1900 */
[----:B------:R-:W-:-:S03]  /*08f0*/  ISETP.GE.AND P3, PT, R45, R57, PT ;  /* 0x000000392d00720c */ /* 0x000fc60003f66270 */
[----:B------:R-:W4:Y:S01]  /*0900*/  @!P4 LDG.E R12, [R8.64+0x180] ;  /* 0x00018004080cc981 */ /* 0x000f22000c1e1900 */
[-C--:B------:R-:W-:Y:S01]  /*0910*/  ISETP.GE.AND P4, PT, R46, R57.reuse, PT ;  /* 0x000000392e00720c */ /* 0x080fe20003f86270 */
[----:B------:R-:W-:Y:S02]  /*0920*/  CS2R R68, SRZ ;  /* 0x0000000000447805 */ /* 0x000fe4000001ff00 */
        /* <DEDUP_REMOVED lines=16> */
[----:B------:R-:W-:-:S02]  /*0a30*/  IADD3 R55, R24, 0x40, RZ ;  /* 0x0000004018377810 */ /* 0x000fc40007ffe0ff */
        /* <DEDUP_REMOVED lines=8> */
[C---:B------:R-:W-:Y:S02]  /*0ac0*/  IADD3 R59, R24.reuse, 0xc0, RZ ;  /* 0x000000c0183b7810 */ /* 0x040fe40007ffe0ff */
[-C--:B------:R-:W-:Y:S02]  /*0ad0*/  LEA.HI.SX32 R56, R61, R24.reuse, 0x1b ;  /* 0x000000183d387211 */ /* 0x080fe400078fdaff */
[----:B------:R-:W-:Y:S02]  /*0ae0*/  LEA.HI.SX32 R58, R63, R24, 0x1b ;  /* 0x000000183f3a7211 */ /* 0x000fe400078fdaff */
[----:B------:R-:W-:-:S02]  /*0af0*/  IADD3 R61, R24, 0x100, RZ ;  /* 0x00000100183d7810 */ /* 0x000fc40007ffe0ff */
[C---:B------:R-:W-:Y:S02]  /*0b00*/  IADD3 R63, R24.reuse, 0x120, RZ ;  /* 0x00000120183f7810 */ /* 0x040fe40007ffe0ff */
[----:B------:R-:W-:Y:S02]  /*0b10*/  IADD3 R65, R24, 0x140, RZ ;  /* 0x0000014018417810 */ /* 0x000fe40007ffe0ff */
[-C--:B------:R-:W-:Y:S02]  /*0b20*/  LEA.HI.SX32 R59, R59, R24.reuse, 0x1b ;  /* 0x000000183b3b7211 */ /* 0x080fe400078fdaff */
[-C--:B------:R-:W-:Y:S02]  /*0b30*/  LEA.HI.SX32 R61, R61, R24.reuse, 0x1b ;  /* 0x000000183d3d7211 */ /* 0x080fe400078fdaff */
[-C--:B------:R-:W-:Y:S02]  /*0b40*/  LEA.HI.SX32 R62, R63, R24.reuse, 0x1b ;  /* 0x000000183f3e7211 */ /* 0x080fe400078fdaff */
[----:B------:R-:W-:-:S02]  /*0b50*/  LEA.HI.SX32 R63, R65, R24, 0x1b ;  /* 0x00000018413f7211 */ /* 0x000fc400078fdaff */
[----:B------:R-:W-:-:S04]  /*0b60*/  IADD3 R65, R24, 0x180, RZ ;  /* 0x0000018018417810 */ /* 0x000fc80007ffe0ff */
[----:B------:R-:W-:Y:S02]  /*0b70*/  LEA.HI.SX32 R65, R65, R24, 0x1b ;  /* 0x0000001841417211 */ /* 0x000fe400078fdaff */
[-C--:B------:R-:W-:Y:S02]  /*0b80*/  ISETP.GE.AND P2, PT, R2, R57.reuse, PT ;  /* 0x000000390200720c */ /* 0x080fe40003f46270 */
[-C--:B------:R-:W-:Y:S02]  /*0b90*/  ISETP.GE.AND P1, PT, R34, R57.reuse, PT ;  /* 0x000000392200720c */ /* 0x080fe40003f26270 */
[-C--:B------:R-:W-:Y:S02]  /*0ba0*/  ISETP.GE.AND P0, PT, R36, R57.reuse, PT ;  /* 0x000000392400720c */ /* 0x080fe40003f06270 */
[-C--:B------:R-:W-:Y:S02]  /*0bb0*/  ISETP.GE.AND P4, PT, R37, R57.reuse, PT ;  /* 0x000000392500720c */ /* 0x080fe40003f86270 */
[----:B------:R-:W-:-:S02]  /*0bc0*/  ISETP.GE.AND P6, PT, R38, R57, PT ;  /* 0x000000392600720c */ /* 0x000fc40003fc6270 */
[-C--:B------:R-:W-:Y:S01]  /*0bd0*/  ISETP.GE.AND P5, PT, R39, R57.reuse, PT ;  /* 0x000000392700720c */ /* 0x080fe20003fa6270 */
[----:B------:R-:W-:Y:S01]  /*0be0*/  HFMA2.MMA R103, -RZ, RZ, 0, 0 ;  /* 0x00000000ff677435 */ /* 0x000fe200000001ff */
[----:B------:R-:W-:Y:S02]  /*0bf0*/  ISETP.GE.AND P3, PT, R40, R57, PT ;  /* 0x000000392800720c */ /* 0x000fe40003f66270 */
[----:B------:R-:W-:Y:S01]  /*0c00*/  MOV R105, RZ ;  /* 0x000000ff00697202 */ /* 0x000fe20000000f00 */
[----:B------:R-:W-:Y:S01]  /*0c10*/  HFMA2.MMA R109, -RZ, RZ, 0, 0 ;  /* 0x00000000ff6d7435 */ /* 0x000fe200000001ff */
[----:B------:R-:W-:Y:S01]  /*0c20*/  IMAD.MOV.U32 R107, RZ, RZ, RZ ;  /* 0x000000ffff6b7224 */ /* 0x000fe200078e00ff */
[----:B------:R-:W-:Y:S01]  /*0c30*/  HFMA2.MMA R111, -RZ, RZ, 0, 0 ;  /* 0x00000000ff6f7435 */ /* 0x000fe200000001ff */
[----:B------:R-:W-:Y:S01]  /*0c40*/  IMAD.MOV.U32 R76, RZ, RZ, RZ ;  /* 0x000000ffff4c7224 */ /* 0x000fe200078e00ff */
        /* <DEDUP_REMOVED lines=10> */
[----:B0-----:R-:W-:-:S03]  /*0cf0*/  IADD3 R13, R24, 0x1a0, RZ ;  /* 0x000001a0180d7810 */ /* 0x001fc60007ffe0ff */
[----:B------:R0:W-:Y:S01]  /*0d00*/  STS [R58.X4+0x280], R15 ;  /* 0x0002800f3a007388 */ /* 0x0001e20000004800 */
[----:B------:R-:W-:-:S03]  /*0d10*/  IADD3 R11, R24, 0x1e0, RZ ;  /* 0x000001e0180b7810 */ /* 0x000fc60007ffe0ff */
[----:B------:R-:W-:Y:S01]  /*0d20*/  STS [R59.X4+0x300], R14 ;  /* 0x0003000e3b007388 */ /* 0x000fe20000004800 */
[----:B------:R-:W-:-:S03]  /*0d30*/  LEA.HI.SX32 R66, R13, R24, 0x1b ;  /* 0x000000180d427211 */ /* 0x000fc600078fdaff */
[----:B------:R1:W-:Y:S01]  /*0d40*/  STS [R60.X4+0x380], R67 ;  /* 0x000380433c007388 */ /* 0x0003e20000004800 */
[----:B0-----:R-:W-:-:S03]  /*0d50*/  IADD3 R15, R24, 0x1c0, RZ ;  /* 0x000001c0180f7810 */ /* 0x001fc60007ffe0ff */
[----:B------:R-:W-:Y:S04]  /*0d60*/  STS [R61.X4+0x400], R16 ;  /* 0x000400103d007388 */ /* 0x000fe80000004800 */
[----:B------:R0:W-:Y:S01]  /*0d70*/  STS [R62.X4+0x480], R69 ;  /* 0x000480453e007388 */ /* 0x0001e20000004800 */
[----:B-1----:R-:W-:-:S03]  /*0d80*/  LEA.HI.SX32 R67, R15, R24, 0x1b ;  /* 0x000000180f437211 */ /* 0x002fc600078fdaff */
[----:B------:R1:W-:Y:S01]  /*0d90*/  STS [R63.X4+0x500], R68 ;  /* 0x000500443f007388 */ /* 0x0003e20000004800 */
[----:B0-----:R-:W-:-:S03]  /*0da0*/  SHF.L.U32 R69, R24, 0x4, RZ ;  /* 0x0000000418457819 */ /* 0x001fc600000006ff */
[----:B------:R-:W-:Y:S01]  /*0db0*/  STS [R64.X4+0x580], R71 ;  /* 0x0005804740007388 */ /* 0x000fe20000004800 */
[----:B-1----:R-:W-:-:S03]  /*0dc0*/  LEA.HI.SX32 R68, R11, R24, 0x1b ;  /* 0x000000180b447211 */ /* 0x002fc600078fdaff */
[----:B------:R0:W-:Y:S01]  /*0dd0*/  STS [R65.X4+0x600], R70 ;  /* 0x0006004641007388 */ /* 0x0001e20000004800 */
[----:B------:R-:W-:-:S03]  /*0de0*/  LEA.HI.SX32 R69, R69, R69, 0x1b ;  /* 0x0000004545457211 */ /* 0x000fc600078fdaff */
[----:B------:R-:W-:Y:S01]  /*0df0*/  STS [R66.X4+0x680], R73 ;  /* 0x0006804942007388 */ /* 0x000fe20000004800 */
[----:B------:R-:W-:-:S03]  /*0e00*/  IMAD.MOV.U32 R11, RZ, RZ, R77 ;  /* 0x000000ffff0b7224 */ /* 0x000fc600078e004d */
        /* <DEDUP_REMOVED lines=22> */
[----:B------:R-:W-:Y:S01]  /*0f70*/  CS2R R14, SRZ ;  /* 0x00000000000e7805 */ /* 0x000fe2000001ff00 */
[----:B0-----:R-:W-:Y:S01]  /*0f80*/  HFMA2.MMA R70, -RZ, RZ, 0, 0 ;  /* 0x00000000ff467435 */ /* 0x001fe200000001ff */
[----:B------:R-:W-:Y:S01]  /*0f90*/  CS2R R16, SRZ ;  /* 0x0000000000107805 */ /* 0x000fe2000001ff00 */
[----:B-1----:R-:W-:Y:S02]  /*0fa0*/  MOV R72, RZ ;  /* 0x000000ff00487202 */ /* 0x002fe40000000f00 */
        /* <DEDUP_REMOVED lines=109> */
.L_x_4121:
[----:B------:R-:W-:Y:S05]  /*1680*/  BSYNC B0 ;  /* 0x0000000000007941 */ /* 0x000fea0003800000 */
.L_x_4120:
        /* <DEDUP_REMOVED lines=37> */
.L_x_4123:
[----:B------:R-:W-:Y:S05]  /*18e0*/  BSYNC B0 ;  /* 0x0000000000007941 */ /* 0x000fea0003800000 */
.L_x_4122:
        /* <DEDUP_REMOVED lines=35> */
.L_x_4125:
[----:B------:R-:W-:Y:S05]  /*1b20*/  BSYNC B0 ;  /* 0x0000000000007941 */ /* 0x000fea0003800000 */
.L_x_4124:
        /* <DEDUP_REMOVED lines=37> */
.L_x_4127:
[----:B------:R-:W-:Y:S05]  /*1d80*/  BSYNC B0 ;  /* 0x0000000000007941 */ /* 0x000fea0003800000 */
.L_x_4126:
        /* <DEDUP_REMOVED lines=35> */
.L_x_4129:
[----:B------:R-:W-:Y:S05]  /*1fc0*/  BSYNC B0 ;  /* 0x0000000000007941 */ /* 0x000fea0003800000 */
.L_x_4128:
        /* <DEDUP_REMOVED lines=37> */
.L_x_4131:
[----:B------:R-:W-:Y:S05]  /*2220*/  BSYNC B0 ;  /* 0x0000000000007941 */ /* 0x000fea0003800000 */
.L_x_4130:
        /* <DEDUP_REMOVED lines=35> */
.L_x_4133:
[----:B------:R-:W-:Y:S05]  /*2460*/  BSYNC B0 ;  /* 0x0000000000007941 */ /* 0x000fea0003800000 */
.L_x_4132:
        /* <DEDUP_REMOVED lines=37> */
.L_x_4135:
[----:B------:R-:W-:Y:S05]  /*26c0*/  BSYNC B0 ;  /* 0x0000000000007941 */ /* 0x000fea0003800000 */
.L_x_4134:
        /* <DEDUP_REMOVED lines=35> */
.L_x_4137:
[----:B------:R-:W-:Y:S05]  /*2900*/  BSYNC B0 ;  /* 0x0000000000007941 */ /* 0x000fea0003800000 */
.L_x_4136:
        /* <DEDUP_REMOVED lines=42> */
.L_x_4139:
[----:B------:R-:W-:Y:S05]  /*2bb0*/  BSYNC B0 ;  /* 0x0000000000007941 */ /* 0x000fea0003800000 */
.L_x_4138:
        /* <DEDUP_REMOVED lines=33> */
.L_x_4141:
[----:B------:R-:W-:Y:S05]  /*2dd0*/  BSYNC B0 ;  /* 0x0000000000007941 */ /* 0x000fea0003800000 */
.L_x_4140:
        /* <DEDUP_REMOVED lines=33> */
.L_x_4143:
[----:B------:R-:W-:Y:S05]  /*2ff0*/  BSYNC B0 ;  /* 0x0000000000007941 */ /* 0x000fea0003800000 */
.L_x_4142:
        /* <DEDUP_REMOVED lines=33> */
.L_x_4145:
[----:B------:R-:W-:Y:S05]  /*3210*/  BSYNC B0 ;  /* 0x0000000000007941 */ /* 0x000fea0003800000 */
.L_x_4144:
        /* <DEDUP_REMOVED lines=33> */
.L_x_4147:
[----:B------:R-:W-:Y:S05]  /*3430*/  BSYNC B0 ;  /* 0x0000000000007941 */ /* 0x000fea0003800000 */
.L_x_4146:
        /* <DEDUP_REMOVED lines=33> */
.L_x_4149:
[----:B------:R-:W-:Y:S05]  /*3650*/  BSYNC B0 ;  /* 0x0000000000007941 */ /* 0x000fea0003800000 */
.L_x_4148:
        /* <DEDUP_REMOVED lines=33> */
.L_x_4151:
[----:B------:R-:W-:Y:S05]  /*3870*/  BSYNC B0 ;  /* 0x0000000000007941 */ /* 0x000fea0003800000 */
.L_x_4150:
        /* <DEDUP_REMOVED lines=19> */
[----:B------:R-:W-:Y:S02]  /*39b0*/  ISETP.NE.AND P0, PT, R22, RZ, PT ;  /* 0x000000ff1600720c */ /* 0x000fe40003f05270 */
[----:B------:R-:W-:-:S02]  /*39c0*/  MOV R103, RZ ;  /* 0x000000ff00677202 */ /* 0x000fc40000000f00 */
[----:B------:R-:W-:Y:S02]  /*39d0*/  ISETP.EQ.OR P0, PT, R25, RZ, P0 ;  /* 0x000000ff1900720c */ /* 0x000fe40000702670 */
.L_x_4155:
[----:B------:R-:W-:Y:S02]  /*39e0*/  SHF.R.S32.HI R119, RZ, 0x1f, R103 ;  /* 0x0000001fff777819 */ /* 0x000fe40000011467 */
[----:B0-----:R-:W-:Y:S02]  /*39f0*/  MOV R12, R4 ;  /* 0x00000004000c7202 */ /* 0x001fe40000000f00 */
[----:B------:R-:W-:Y:S01]  /*3a00*/  MOV R13, R33 ;  /* 0x00000021000d7202 */ /* 0x000fe20000000f00 */
[----:B------:R-:W-:-:S04]  /*3a10*/  IMAD R14, R119, c[0x0][0x188], RZ ;  /* 0x00006200770e7a24 */ /* 0x000fc800078e02ff */
[----:B------:R-:W-:-:S04]  /*3a20*/  IMAD.WIDE.U32 R12, R103, c[0x0][0x188], R12 ;  /* 0x00006200670c7a25 */ /* 0x000fc800078e000c */
[----:B------:R-:W-:Y:S01]  /*3a30*/  IMAD R15, R103, c[0x0][0x18c], R14 ;  /* 0x00006300670f7a24 */ /* 0x000fe200078e020e */
[----:B------:R-:W-:-:S03]  /*3a40*/  LEA R14, P1, R12, c[0x0][0x220], 0x2 ;  /* 0x000088000c0e7a11 */ /* 0x000fc600078210ff */
[----:B------:R-:W-:-:S05]  /*3a50*/  IMAD.IADD R13, R13, 0x1, R15 ;  /* 0x000000010d0d7824 */ /* 0x000fca00078e020f */
[----:B------:R-:W-:-:S05]  /*3a60*/  LEA.HI.X R15, R12, c[0x0][0x224], R13, 0x2, P1 ;  /* 0x000089000c0f7a11 */ /* 0x000fca00008f140d */
[----:B------:R-:W2:Y:S01]  /*3a70*/  LDG.E R14, [R14.64] ;  /* 0x000000040e0e7981 */ /* 0x000ea2000c1e1900 */
[----:B------:R-:W-:Y:S01]  /*3a80*/  MOV R134, 0xfffffe00 ;  /* 0xfffffe0000867802 */ /* 0x000fe20000000f00 */
[----:B------:R-:W-:Y:S01]  /*3a90*/  IMAD R12, R119, c[0x0][0x1c0], RZ ;  /* 0x00007000770c7a24 */ /* 0x000fe200078e02ff */
[----:B------:R-:W-:Y:S01]  /*3aa0*/  HFMA2.MMA R121, -RZ, RZ, 0, 0 ;  /* 0x00000000ff797435 */ /* 0x000fe200000001ff */
[----:B------:R-:W-:Y:S01]  /*3ab0*/  IMAD.WIDE.U32 R16, R103, c[0x0][0x1c0], R2 ;  /* 0x0000700067107a25 */ /* 0x000fe200078e0002 */
[----:B------:R-:W-:Y:S01]  /*3ac0*/  MOV R150, RZ ;  /* 0x000000ff00967202 */ /* 0x000fe20000000f00 */
[----:B------:R-:W-:Y:S01]  /*3ad0*/  HFMA2.MMA R125, -RZ, RZ, 0, 0 ;  /* 0x00000000ff7d7435 */ /* 0x000fe200000001ff */
[----:B------:R-:W-:Y:S01]  /*3ae0*/  MOV R152, RZ ;  /* 0x000000ff00987202 */ /* 0x000fe20000000f00 */
[----:B------:R-:W-:Y:S01]  /*3af0*/  IMAD R57, R25, R134, c[0x0][0x168] ;  /* 0x00005a0019397624 */ /* 0x000fe200078e0286 */
[----:B------:R-:W-:Y:S01]  /*3b00*/  HFMA2.MMA R129, -RZ, RZ, 0, 0 ;  /* 0x00000000ff817435 */ /* 0x000fe200000001ff */
[----:B------:R-:W-:Y:S01]  /*3b10*/  IMAD R13, R103, c[0x0][0x1c4], R12 ;  /* 0x00007100670d7a24 */ /* 0x000fe200078e020c */
[----:B------:R-:W-:Y:S01]  /*3b20*/  LEA R12, P1, R16, R50, 0x2 ;  /* 0x00000032100c7211 */ /* 0x000fe200078210ff */
[----:B------:R-:W-:Y:S01]  /*3b30*/  IMAD.MOV.U32 R127, RZ, RZ, RZ ;  /* 0x000000ffff7f7224 */ /* 0x000fe200078e00ff */
[----:B------:R-:W-:-:S02]  /*3b40*/  ISETP.GE.AND P2, PT, R2, R57, PT ;  /* 0x000000390200720c */ /* 0x000fc40003f46270 */
[----:B------:R-:W-:Y:S02]  /*3b50*/  ISETP.GE.AND P3, PT, R34, R57, PT ;  /* 0x000000392200720c */ /* 0x000fe40003f66270 */
[----:B------:R-:W-:Y:S02]  /*3b60*/  IADD3 R13, R17, R13, RZ ;  /* 0x0000000d110d7210 */ /* 0x000fe40007ffe0ff */
[-C--:B------:R-:W-:Y:S02]  /*3b70*/  ISETP.GE.AND P4, PT, R36, R57.reuse, PT ;  /* 0x000000392400720c */ /* 0x080fe40003f86270 */
[----:B------:R-:W-:Y:S02]  /*3b80*/  ISETP.GE.AND P5, PT, R37, R57, PT ;  /* 0x000000392500720c */ /* 0x000fe40003fa6270 */
[----:B------:R-:W-:Y:S02]  /*3b90*/  LEA.HI.X R13, R16, R51, R13, 0x2, P1 ;  /* 0x00000033100d7211 */ /* 0x000fe400008f140d */
[----:B------:R-:W-:Y:S01]  /*3ba0*/  CS2R R16, SRZ ;  /* 0x0000000000107805 */ /* 0x000fe2000001ff00 */
[----:B------:R-:W-:-:S02]  /*3bb0*/  ISETP.GE.AND P6, PT, R38, R57, PT ;  /* 0x000000392600720c */ /* 0x000fc40003fc6270 */
[----:B------:R-:W-:-:S03]  /*3bc0*/  ISETP.GE.AND P1, PT, R39, R57, PT ;  /* 0x000000392700720c */ /* 0x000fc60003f26270 */
[----:B------:R0:W3:Y:S01]  /*3bd0*/  @!P2 LDG.E R17, [R12.64] ;  /* 0x000000040c11a981 */ /* 0x0000e2000c1e1900 */
[----:B------:R-:W-:-:S03]  /*3be0*/  ISETP.GE.AND P2, PT, R40, R57, PT ;  /* 0x000000392800720c */ /* 0x000fc60003f46270 */
[----:B------:R0:W4:Y:S01]  /*3bf0*/  @!P3 LDG.E R16, [R12.64+0x80] ;  /* 0x000080040c10b981 */ /* 0x000122000c1e1900 */
[----:B------:R-:W-:-:S03]  /*3c00*/  ISETP.GE.AND P3, PT, R41, R57, PT ;  /* 0x000000392900720c */ /* 0x000fc60003f66270 */
[----:B------:R0:W5:Y:S01]  /*3c10*/  @!P4 LDG.E R121, [R12.64+0x100] ;  /* 0x000100040c79c981 */ /* 0x000162000c1e1900 */
[----:B------:R-:W-:-:S03]  /*3c20*/  ISETP.GE.AND P4, PT, R42, R57, PT ;  /* 0x000000392a00720c */ /* 0x000fc60003f86270 */
[----:B------:R0:W5:Y:S01]  /*3c30*/  @!P5 LDG.E R150, [R12.64+0x180] ;  /* 0x000180040c96d981 */ /* 0x000162000c1e1900 */
[-C--:B------:R-:W-:Y:S01]  /*3c40*/  ISETP.GE.AND P5, PT, R43, R57.reuse, PT ;  /* 0x000000392b00720c */ /* 0x080fe20003fa6270 */
[----:B------:R-:W-:Y:S01]  /*3c50*/  IMAD.MOV.U32 R131, RZ, RZ, RZ ;  /* 0x000000ffff837224 */ /* 0x000fe200078e00ff */
        /* <DEDUP_REMOVED lines=23> */
[----:B------:R0:W5:Y:S04]  /*3dd0*/  @!P4 LDG.E R160, [R12.64+0x700] ;  /* 0x000700040ca0c981 */ /* 0x000168000c1e1900 */
[----:B------:R0:W5:Y:S01]  /*3de0*/  @!P5 LDG.E R137, [R12.64+0x780] ;  /* 0x000780040c89d981 */ /* 0x000162000c1e1900 */
[----:B------:R-:W-:Y:S01]  /*3df0*/  FMUL.FTZ R105, R71, R76 ;  /* 0x0000004c47697220 */ /* 0x000fe20000410000 */
[----:B------:R-:W-:Y:S01]  /*3e00*/  ISETP.GE.U32.AND P5, PT, R27, R57, PT ;  /* 0x000000391b00720c */ /* 0x000fe20003fa6070 */
[----:B------:R-:W-:Y:S01]  /*3e10*/  FMUL.FTZ R109, R75, R80 ;  /* 0x000000504b6d7220 */ /* 0x000fe20000410000 */
[----:B------:R-:W1:Y:S01]  /*3e20*/  S2R R23, SR_TID.X ;  /* 0x0000000000177919 */ /* 0x000e620000002100 */
[----:B------:R-:W-:-:S02]  /*3e30*/  FMUL.FTZ R111, R77, R82 ;  /* 0x000000524d6f7220 */ /* 0x000fc40000410000 */
[----:B------:R-:W-:Y:S02]  /*3e40*/  FMUL.FTZ R113, R79, R84 ;  /* 0x000000544f717220 */ /* 0x000fe40000410000 */
[----:B------:R-:W-:Y:S02]  /*3e50*/  FMUL.FTZ R115, R81, R70 ;  /* 0x0000004651737220 */ /* 0x000fe40000410000 */
[----:B------:R-:W-:Y:S01]  /*3e60*/  FMUL.FTZ R117, R83, R72 ;  /* 0x0000004853757220 */ /* 0x000fe20000410000 */
[----:B-1----:R-:W-:-:S04]  /*3e70*/  SHF.L.U32 R164, R23, 0x4, RZ ;  /* 0x0000000417a47819 */ /* 0x002fc800000006ff */
[C---:B0-----:R-:W-:Y:S02]  /*3e80*/  IADD3 R12, R164.reuse, 0x6, RZ ;  /* 0x00000006a40c7810 */ /* 0x041fe40007ffe0ff */
[----:B------:R-:W-:Y:S02]  /*3e90*/  IADD3 R134, R164, 0x5, RZ ;  /* 0x00000005a4867810 */ /* 0x000fe40007ffe0ff */
[-C--:B------:R-:W-:Y:S02]  /*3ea0*/  ISETP.GE.U32.AND P1, PT, R12, R57.reuse, PT ;  /* 0x000000390c00720c */ /* 0x080fe40003f26070 */
[-C--:B------:R-:W-:Y:S02]  /*3eb0*/  ISETP.GE.U32.AND P6, PT, R134, R57.reuse, PT ;  /* 0x000000398600720c */ /* 0x080fe40003fc6070 */
[C---:B------:R-:W-:Y:S02]  /*3ec0*/  IADD3 R134, R164.reuse, 0x7, RZ ;  /* 0x00000007a4867810 */ /* 0x040fe40007ffe0ff */
[----:B------:R-:W-:-:S02]  /*3ed0*/  ISETP.GE.U32.AND P4, PT, R164, R57, PT ;  /* 0x00000039a400720c */ /* 0x000fc40003f86070 */
[----:B------:R-:W-:Y:S02]  /*3ee0*/  IADD3 R136, R164, 0x8, RZ ;  /* 0x00000008a4887810 */ /* 0x000fe40007ffe0ff */
[-C--:B------:R-:W-:Y:S02]  /*3ef0*/  ISETP.GE.U32.AND P2, PT, R134, R57.reuse, PT ;  /* 0x000000398600720c */ /* 0x080fe40003f46070 */
[----:B------:R-:W-:Y:S01]  /*3f00*/  ISETP.GE.U32.AND P3, PT, R136, R57, PT ;  /* 0x000000398800720c */ /* 0x000fe20003f66070 */
[----:B------:R-:W-:Y:S01]  /*3f10*/  FMUL.FTZ R136, R73, R78 ;  /* 0x0000004e49887220 */ /* 0x000fe20000410000 */
[----:B------:R-:W-:Y:S02]  /*3f20*/  FSEL R105, R105, RZ, !P4 ;  /* 0x000000ff69697208 */ /* 0x000fe40006000000 */
[----:B------:R-:W-:Y:S02]  /*3f30*/  IADD3 R140, R164, 0x9, RZ ;  /* 0x00000009a48c7810 */ /* 0x000fe40007ffe0ff */
[----:B------:R-:W-:-:S02]  /*3f40*/  FSEL R136, R136, RZ, !P5 ;  /* 0x000000ff88887208 */ /* 0x000fc40006800000 */
[----:B------:R-:W-:Y:S02]  /*3f50*/  FSEL R115, R115, RZ, !P6 ;  /* 0x000000ff73737208 */ /* 0x000fe40007000000 */
[----:B------:R-:W-:Y:S02]  /*3f60*/  FSEL R117, R117, RZ, !P1 ;  /* 0x000000ff75757208 */ /* 0x000fe40004800000 */
[----:B------:R-:W-:Y:S01]  /*3f70*/  IADD3 R162, R164, 0xc, RZ ;  /* 0x0000000ca4a27810 */ /* 0x000fe20007ffe0ff */
        /* <DEDUP_REMOVED lines=9> */
[----:B------:R-:W1:Y:S08]  /*4010*/  MUFU.EX2 R15, R15 ;  /* 0x0000000f000f7308 */ /* 0x000e700000000800 */
[----:B------:R1:W2:Y:S01]  /*4020*/  MUFU.EX2 R138, R107 ;  /* 0x0000006b008a7308 */ /* 0x0002a20000000800 */
[----:B0-----:R-:W-:Y:S01]  /*4030*/  FSEL R134, R14, 1, !P4 ;  /* 0x3f8000000e867808 */ /* 0x001fe20006000000 */
[----:B------:R-:W-:Y:S01]  /*4040*/  FMUL.FTZ R14, R139, R70 ;  /* 0x000000468b0e7220 */ /* 0x000fe20000410000 */
[-C--:B------:R-:W-:Y:S01]  /*4050*/  ISETP.GE.U32.AND P4, PT, R28, R57.reuse, PT ;  /* 0x000000391c00720c */ /* 0x080fe20003f86070 */
[----:B---3--:R-:W-:Y:S03]  /*4060*/  STS [R52.X4], R17 ;  /* 0x0000001134007388 */ /* 0x008fe60000004800 */
[----:B------:R-:W-:Y:S01]  /*4070*/  FSEL R109, R109, RZ, !P4 ;  /* 0x000000ff6d6d7208 */ /* 0x000fe20006000000 */
[----:B------:R-:W0:Y:S01]  /*4080*/  MUFU.EX2 R12, R12 ;  /* 0x0000000c000c7308 */ /* 0x000e220000000800 */
[----:B-1----:R-:W-:Y:S01]  /*4090*/  FSEL R107, R15, 1, !P5 ;  /* 0x3f8000000f6b7808 */ /* 0x002fe20006800000 */
[----:B------:R-:W-:Y:S01]  /*40a0*/  FMUL.FTZ R15, R139, R72 ;  /* 0x000000488b0f7220 */ /* 0x000fe20000410000 */
[-C--:B------:R-:W-:Y:S01]  /*40b0*/  ISETP.GE.U32.AND P5, PT, R29, R57.reuse, PT ;  /* 0x000000391d00720c */ /* 0x080fe20003fa6070 */
[----:B----4-:R-:W-:Y:S03]  /*40c0*/  STS [R53.X4+0x80], R16 ;  /* 0x0000801035007388 */ /* 0x010fe60000004800 */
[----:B------:R-:W-:Y:S01]  /*40d0*/  FSEL R111, R111, RZ, !P5 ;  /* 0x000000ff6f6f7208 */ /* 0x000fe20006800000 */
[----:B------:R-:W1:Y:S01]  /*40e0*/  MUFU.EX2 R13, R13 ;  /* 0x0000000d000d7308 */ /* 0x000e620000000800 */
[----:B--2---:R-:W-:Y:S01]  /*40f0*/  FSEL R138, R138, 1, !P4 ;  /* 0x3f8000008a8a7808 */ /* 0x004fe20006000000 */
[----:B-----5:R-:W-:Y:S01]  /*4100*/  STS [R54.X4+0x100], R121 ;  /* 0x0001007936007388 */ /* 0x020fe20000004800 */
[----:B------:R-:W-:-:S03]  /*4110*/  ISETP.GE.U32.AND P4, PT, R140, R57, PT ;  /* 0x000000398c00720c */ /* 0x000fc60003f86070 */
[----:B------:R-:W-:Y:S02]  /*4120*/  STS [R55.X4+0x180], R150 ;  /* 0x0001809637007388 */ /* 0x000fe40000004800 */
[----:B------:R-:W2:Y:S01]  /*4130*/  MUFU.EX2 R14, R14 ;  /* 0x0000000e000e7308 */ /* 0x000ea20000000800 */
[----:B0-----:R-:W-:Y:S01]  /*4140*/  FSEL R140, R12, 1, !P5 ;  /* 0x3f8000000c8c7808 */ /* 0x001fe20006800000 */
[----:B------:R-:W-:Y:S01]  /*4150*/  STS [R56.X4+0x200], R127 ;  /* 0x0002007f38007388 */ /* 0x000fe20000004800 */
[-C--:B------:R-:W-:Y:S02]  /*4160*/  ISETP.GE.U32.AND P5, PT, R30, R57.reuse, PT ;  /* 0x000000391e00720c */ /* 0x080fe40003fa6070 */
[----:B------:R-:W-:Y:S01]  /*4170*/  IADD3 R12, R164, 0xa, RZ ;  /* 0x0000000aa40c7810 */ /* 0x000fe20007ffe0ff */
[----:B------:R-:W-:Y:S01]  /*4180*/  STS [R58.X4+0x280], R125 ;  /* 0x0002807d3a007388 */ /* 0x000fe20000004800 */
[----:B------:R-:W-:Y:S01]  /*4190*/  FSEL R113, R113, RZ, !P5 ;  /* 0x000000ff71717208 */ /* 0x000fe20006800000 */
[----:B------:R-:W0:Y:S01]  /*41a0*/  MUFU.EX2 R15, R15 ;  /* 0x0000000f000f7308 */ /* 0x000e220000000800 */
[----:B-1----:R-:W-:Y:S01]  /*41b0*/  FSEL R142, R13, 1, !P5 ;  /* 0x3f8000000d8e7808 */ /* 0x002fe20006800000 */
[----:B------:R-:W-:Y:S01]  /*41c0*/  STS [R59.X4+0x300], R152 ;  /* 0x000300983b007388 */ /* 0x000fe20000004800 */
[----:B------:R-:W-:-:S02]  /*41d0*/  ISETP.GE.U32.AND P5, PT, R12, R57, PT ;  /* 0x000000390c00720c */ /* 0x000fc40003fa6070 */
[----:B------:R-:W-:Y:S01]  /*41e0*/  IADD3 R12, R164, 0xb, RZ ;  /* 0x0000000ba40c7810 */ /* 0x000fe20007ffe0ff */
[----:B------:R-:W-:Y:S01]  /*41f0*/  STS [R60.X4+0x380], R129 ;  /* 0x000380813c007388 */ /* 0x000fe20000004800 */
[----:B------:R-:W-:Y:S01]  /*4200*/  MOV R13, R35 ;  /* 0x00000023000d7202 */ /* 0x000fe20000000f00 */
[----:B------:R-:W1:Y:S01]  /*4210*/  MUFU.EX2 R141, R141 ;  /* 0x0000008d008d7308 */ /* 0x000e620000000800 */
[----:B--2---:R-:W-:Y:S01]  /*4220*/  FSEL R144, R14, 1, !P6 ;  /* 0x3f8000000e907808 */ /* 0x004fe20007000000 */
[----:B------:R-:W-:Y:S01]  /*4230*/  IMAD R14, R119, c[0x0][0x1a0], RZ ;  /* 0x00006800770e7a24 */ /* 0x000fe200078e02ff */
[----:B------:R-:W-:Y:S01]  /*4240*/  ISETP.GE.U32.AND P6, PT, R12, R57, PT ;  /* 0x000000390c00720c */ /* 0x000fe20003fc6070 */
[----:B------:R-:W-:Y:S01]  /*4250*/  STS [R61.X4+0x400], R154 ;  /* 0x0004009a3d007388 */ /* 0x000fe20000004800 */
[----:B------:R-:W-:Y:S01]  /*4260*/  MOV R12, R6 ;  /* 0x00000006000c7202 */ /* 0x000fe20000000f00 */
[----:B------:R-:W-:Y:S01]  /*4270*/  IMAD R143, R103, c[0x0][0x1a4], R14 ;  /* 0x00006900678f7a24 */ /* 0x000fe200078e020e */
[----:B------:R-:W-:Y:S01]  /*4280*/  IADD3 R164, R164, 0xd, RZ ;  /* 0x0000000da4a47810 */ /* 0x000fe20007ffe0ff */
[----:B------:R2:W-:Y:S01]  /*4290*/  STS [R62.X4+0x480], R131 ;  /* 0x000480833e007388 */ /* 0x0005e20000004800 */
[----:B0-----:R-:W-:Y:S01]  /*42a0*/  FSEL R146, R15, 1, !P1 ;  /* 0x3f8000000f927808 */ /* 0x001fe20004800000 */
[----:B------:R-:W-:-:S02]  /*42b0*/  IMAD.WIDE.U32 R12, R103, c[0x0][0x1a0], R12 ;  /* 0x00006800670c7a25 */ /* 0x000fc400078e000c */
[----:B------:R-:W-:Y:S02]  /*42c0*/  STS [R63.X4+0x500], R156 ;  /* 0x0005009c3f007388 */ /* 0x000fe40000004800 */
[----:B------:R-:W-:Y:S01]  /*42d0*/  IMAD.IADD R13, R13, 0x1, R143 ;  /* 0x000000010d0d7824 */ /* 0x000fe200078e028f */
[C---:B------:R-:W-:Y:S01]  /*42e0*/  LEA R14, P1, R12.reuse, c[0x0][0x228], 0x2 ;  /* 0x00008a000c0e7a11 */ /* 0x040fe200078210ff */
[----:B------:R0:W-:Y:S01]  /*42f0*/  STS [R64.X4+0x580], R133 ;  /* 0x0005808540007388 */ /* 0x0001e20000004800 */
[----:B-1----:R-:W-:Y:S01]  /*4300*/  FSEL R148, R141, 1, !P2 ;  /* 0x3f8000008d947808 */ /* 0x002fe20005000000 */
[----:B------:R-:W-:Y:S01]  /*4310*/  FMUL.FTZ R119, R85, R74 ;  /* 0x0000004a55777220 */ /* 0x000fe20000410000 */
[----:B------:R-:W-:Y:S01]  /*4320*/  LEA.HI.X R15, R12, c[0x0][0x22c], R13, 0x2, P1 ;  /* 0x00008b000c0f7a11 */ /* 0x000fe200008f140d */
[----:B------:R-:W-:Y:S01]  /*4330*/  STS [R65.X4+0x600], R158 ;  /* 0x0006009e41007388 */ /* 0x000fe20000004800 */
[-C--:B--2---:R-:W-:Y:S01]  /*4340*/  FMUL.FTZ R131, R87, R86.reuse ;  /* 0x0000005657837220 */ /* 0x084fe20000410000 */
[----:B------:R-:W1:Y:S01]  /*4350*/  MUFU.EX2 R145, R145 ;  /* 0x0000009100917308 */ /* 0x000e620000000800 */
[C---:B------:R-:W-:Y:S01]  /*4360*/  FMUL.FTZ R12, R139.reuse, R86 ;  /* 0x000000568b0c7220 */ /* 0x040fe20000410000 */
[----:B------:R2:W-:Y:S01]  /*4370*/  STS [R66.X4+0x680], R135 ;  /* 0x0006808742007388 */ /* 0x0005e20000004800 */
[----:B------:R-:W-:Y:S01]  /*4380*/  FMUL.FTZ R13, R139, R88 ;  /* 0x000000588b0d7220 */ /* 0x000fe20000410000 */
[----:B------:R-:W-:-:S02]  /*4390*/  FSEL R119, R119, RZ, !P2 ;  /* 0x000000ff77777208 */ /* 0x000fc40005000000 */
[----:B------:R-:W-:Y:S01]  /*43a0*/  STS [R67.X4+0x700], R160 ;  /* 0x000700a043007388 */ /* 0x000fe20000004800 */
[----:B------:R-:W-:Y:S01]  /*43b0*/  FSEL R184, R131, RZ, !P3 ;  /* 0x000000ff83b87208 */ /* 0x000fe20005800000 */
[----:B------:R-:W3:Y:S01]  /*43c0*/  MUFU.EX2 R141, R12 ;  /* 0x0000000c008d7308 */ /* 0x000ee20000000800 */
[----:B0-----:R-:W-:Y:S01]  /*43d0*/  FMUL.FTZ R133, R139, R92 ;  /* 0x0000005c8b857220 */ /* 0x001fe20000410000 */
[----:B------:R-:W-:Y:S01]  /*43e0*/  STS [R68.X4+0x780], R137 ;  /* 0x0007808944007388 */ /* 0x000fe20000004800 */
[----:B------:R-:W-:-:S06]  /*43f0*/  NOP ;  /* 0x0000000000007918 */ /* 0x000fcc0000000000 */
[----:B------:R0:W4:Y:S01]  /*4400*/  LDG.E R121, [R14.64] ;  /* 0x000000040e797981 */ /* 0x000122000c1e1900 */
[-C--:B--2---:R-:W-:Y:S01]  /*4410*/  FMUL.FTZ R135, R134, R107.reuse ;  /* 0x0000006b86877220 */ /* 0x084fe20000410000 */
[----:B------:R-:W2:Y:S01]  /*4420*/  MUFU.EX2 R143, R13 ;  /* 0x0000000d008f7308 */ /* 0x000ea20000000800 */
[----:B------:R-:W-:Y:S02]  /*4430*/  FMUL.FTZ R129, R89, R88 ;  /* 0x0000005859817220 */ /* 0x000fe40000410000 */
[----:B------:R-:W-:Y:S01]  /*4440*/  FMUL.FTZ R127, R91, R90 ;  /* 0x0000005a5b7f7220 */ /* 0x000fe20000410000 */
[----:B-1----:R-:W-:Y:S01]  /*4450*/  FSEL R145, R145, 1, !P5 ;  /* 0x3f80000091917808 */ /* 0x002fe20006800000 */
[----:B------:R-:W-:Y:S01]  /*4460*/  FMUL.FTZ R125, R93, R92 ;  /* 0x0000005c5d7d7220 */ /* 0x000fe20000410000 */
[----:B---3--:R-:W-:Y:S01]  /*4470*/  FSEL R141, R141, 1, !P3 ;  /* 0x3f8000008d8d7808 */ /* 0x008fe20005800000 */
[----:B------:R-:W-:Y:S01]  /*4480*/  FMUL.FTZ R17, R95, R94 ;  /* 0x0000005e5f117220 */ /* 0x000fe20000410000 */
[----:B------:R-:W1:Y:S01]  /*4490*/  MUFU.EX2 R133, R133 ;  /* 0x0000008500857308 */ /* 0x000e620000000800 */
[----:B0-----:R-:W-:Y:S01]  /*44a0*/  FFMA.FTZ R15, R105, R107, R136 ;  /* 0x0000006b690f7223 */ /* 0x001fe20000010088 */
[----:B------:R-:W-:Y:S01]  /*44b0*/  ISETP.GE.U32.AND P2, PT, R162, R57, PT ;  /* 0x00000039a200720c */ /* 0x000fe20003f46070 */
[----:B------:R-:W-:Y:S01]  /*44c0*/  FMUL.FTZ R135, R138, R135 ;  /* 0x000000878a877220 */ /* 0x000fe20000410000 */
[----:B------:R-:W-:Y:S01]  /*44d0*/  ISETP.GE.U32.AND P1, PT, R164, R57, PT ;  /* 0x00000039a400720c */ /* 0x000fe20003f26070 */
[----:B------:R-:W-:Y:S01]  /*44e0*/  FFMA.FTZ R15, R138, R15, R109 ;  /* 0x0000000f8a0f7223 */ /* 0x000fe2000001006d */
[----:B------:R-:W-:Y:S01]  /*44f0*/  SHF.L.U32 R155, R103, 0x3, RZ ;  /* 0x00000003679b7819 */ /* 0x000fe200000006ff */
[C---:B------:R-:W-:Y:S01]  /*4500*/  FMUL.FTZ R135, R140.reuse, R135 ;  /* 0x000000878c877220 */ /* 0x040fe20000410000 */
[----:B------:R-:W-:Y:S01]  /*4510*/  LDS R150, [R69.X4] ;  /* 0x0000000045967984 */ /* 0x000fe20000004800 */
[----:B------:R-:W-:-:S02]  /*4520*/  FFMA.FTZ R131, R140, R15, R111 ;  /* 0x0000000f8c837223 */ /* 0x000fc4000001006f */
[C---:B------:R-:W-:Y:S01]  /*4530*/  FMUL.FTZ R135, R142.reuse, R135 ;  /* 0x000000878e877220 */ /* 0x040fe20000410000 */
[----:B------:R-:W-:Y:S01]  /*4540*/  LDS R152, [R69.X4+0x4] ;  /* 0x0000040045987984 */ /* 0x000fe20000004800 */
[----:B------:R-:W-:Y:S02]  /*4550*/  FFMA.FTZ R131, R142, R131, R113 ;  /* 0x000000838e837223 */ /* 0x000fe40000010071 */
[----:B------:R-:W-:Y:S01]  /*4560*/  FMUL.FTZ R14, R139, R94 ;  /* 0x0000005e8b0e7220 */ /* 0x000fe20000410000 */
[----:B------:R-:W-:Y:S01]  /*4570*/  FSEL R186, R129, RZ, !P4 ;  /* 0x000000ff81ba7208 */ /* 0x000fe20006000000 */
[C---:B------:R-:W-:Y:S01]  /*4580*/  FFMA.FTZ R131, R144.reuse, R131, R115 ;  /* 0x0000008390837223 */ /* 0x040fe20000010073 */
[----:B--2---:R-:W-:Y:S01]  /*4590*/  FSEL R143, R143, 1, !P4 ;  /* 0x3f8000008f8f7808 */ /* 0x004fe20006000000 */
[----:B------:R-:W-:Y:S01]  /*45a0*/  FMUL.FTZ R135, R144, R135 ;  /* 0x0000008790877220 */ /* 0x000fe20000410000 */
[----:B------:R-:W-:Y:S01]  /*45b0*/  FSEL R188, R127, RZ, !P5 ;  /* 0x000000ff7fbc7208 */ /* 0x000fe20006800000 */
[C---:B------:R-:W-:Y:S01]  /*45c0*/  FFMA.FTZ R131, R146.reuse, R131, R117 ;  /* 0x0000008392837223 */ /* 0x040fe20000010075 */
[----:B------:R-:W-:Y:S01]  /*45d0*/  FSEL R190, R125, RZ, !P6 ;  /* 0x000000ff7dbe7208 */ /* 0x000fe20007000000 */
[----:B------:R-:W-:Y:S01]  /*45e0*/  FMUL.FTZ R15, R139, R96 ;  /* 0x000000608b0f7220 */ /* 0x000fe20000410000 */
[----:B-1----:R-:W-:Y:S01]  /*45f0*/  FSEL R147, R133, 1, !P6 ;  /* 0x3f80000085937808 */ /* 0x002fe20007000000 */
[----:B------:R-:W-:Y:S01]  /*4600*/  FMUL.FTZ R135, R146, R135 ;  /* 0x0000008792877220 */ /* 0x000fe20000410000 */
[----:B------:R-:W0:Y:S01]  /*4610*/  MUFU.EX2 R14, R14 ;  /* 0x0000000e000e7308 */ /* 0x000e220000000800 */
[----:B------:R-:W-:Y:S01]  /*4620*/  FFMA.FTZ R131, R148, R131, R119 ;  /* 0x0000008394837223 */ /* 0x000fe20000010077 */
[----:B------:R-:W-:Y:S01]  /*4630*/  FSEL R192, R17, RZ, !P2 ;  /* 0x000000ff11c07208 */ /* 0x000fe20005000000 */
[----:B------:R-:W-:-:S02]  /*4640*/  FMUL.FTZ R129, R139, R98 ;  /* 0x000000628b817220 */ /* 0x000fc40000410000 */
[----:B------:R-:W-:Y:S01]  /*4650*/  FMUL.FTZ R16, R97, R96 ;  /* 0x0000006061107220 */ /* 0x000fe20000410000 */
[----:B------:R-:W-:Y:S01]  /*4660*/  ISETP.GE.U32.AND P3, PT, R31, R57, PT ;  /* 0x000000391f00720c */ /* 0x000fe20003f66070 */
[----:B------:R-:W-:Y:S01]  /*4670*/  FMUL.FTZ R135, R148, R135 ;  /* 0x0000008794877220 */ /* 0x000fe20000410000 */
[----:B------:R-:W1:Y:S01]  /*4680*/  MUFU.EX2 R15, R15 ;  /* 0x0000000f000f7308 */ /* 0x000e620000000800 */
[C---:B------:R-:W-:Y:S01]  /*4690*/  FFMA.FTZ R131, R141.reuse, R131, R184 ;  /* 0x000000838d837223 */ /* 0x040fe200000100b8 */
[----:B------:R-:W-:Y:S01]  /*46a0*/  LDS R154, [R69.X4+0x8] ;  /* 0x00000800459a7984 */ /* 0x000fe20000004800 */
[----:B------:R-:W-:Y:S02]  /*46b0*/  FMUL.FTZ R135, R141, R135 ;  /* 0x000000878d877220 */ /* 0x000fe40000410000 */
[----:B------:R-:W-:Y:S01]  /*46c0*/  FMUL.FTZ R139, R139, R100 ;  /* 0x000000648b8b7220 */ /* 0x000fe20000410000 */
[----:B------:R-:W-:Y:S01]  /*46d0*/  LDS R156, [R69.X4+0xc] ;  /* 0x00000c00459c7984 */ /* 0x000fe20000004800 */
[C---:B------:R-:W-:Y:S01]  /*46e0*/  FFMA.FTZ R131, R143.reuse, R131, R186 ;  /* 0x000000838f837223 */ /* 0x040fe200000100ba */
[----:B------:R-:W2:Y:S01]  /*46f0*/  MUFU.EX2 R129, R129 ;  /* 0x0000008100817308 */ /* 0x000ea20000000800 */
[----:B------:R-:W-:Y:S01]  /*4700*/  FMUL.FTZ R135, R143, R135 ;  /* 0x000000878f877220 */ /* 0x000fe20000410000 */
[----:B------:R-:W-:Y:S01]  /*4710*/  LDS R158, [R69.X4+0x10] ;  /* 0x00001000459e7984 */ /* 0x000fe20000004800 */
[----:B------:R-:W-:-:S02]  /*4720*/  FFMA.FTZ R131, R145, R131, R188 ;  /* 0x0000008391837223 */ /* 0x000fc400000100bc */
[----:B------:R-:W-:Y:S01]  /*4730*/  FMUL.FTZ R135, R145, R135 ;  /* 0x0000008791877220 */ /* 0x000fe20000410000 */
[----:B------:R-:W-:Y:S02]  /*4740*/  LDS R160, [R69.X4+0x14] ;  /* 0x0000140045a07984 */ /* 0x000fe40000004800 */
[----:B------:R-:W3:Y:S01]  /*4750*/  MUFU.EX2 R139, R139 ;  /* 0x0000008b008b7308 */ /* 0x000ee20000000800 */
[----:B0-----:R-:W-:Y:S01]  /*4760*/  FSEL R149, R14, 1, !P2 ;  /* 0x3f8000000e957808 */ /* 0x001fe20005000000 */
[C---:B------:R-:W-:Y:S01]  /*4770*/  FFMA.FTZ R131, R147.reuse, R131, R190 ;  /* 0x0000008393837223 */ /* 0x040fe200000100be */
[----:B------:R-:W-:Y:S01]  /*4780*/  LDS R162, [R69.X4+0x18] ;  /* 0x0000180045a27984 */ /* 0x000fe20000004800 */
[----:B------:R-:W-:Y:S01]  /*4790*/  FMUL.FTZ R135, R147, R135 ;  /* 0x0000008793877220 */ /* 0x000fe20000410000 */
[----:B------:R-:W-:Y:S01]  /*47a0*/  FSEL R194, R16, RZ, !P1 ;  /* 0x000000ff10c27208 */ /* 0x000fe20004800000 */
[----:B------:R-:W-:Y:S01]  /*47b0*/  FMUL.FTZ R13, R99, R98 ;  /* 0x00000062630d7220 */ /* 0x000fe20000410000 */
[----:B-1----:R-:W-:Y:S01]  /*47c0*/  FSEL R151, R15, 1, !P1 ;  /* 0x3f8000000f977808 */ /* 0x002fe20004800000 */
[C---:B------:R-:W-:Y:S01]  /*47d0*/  FFMA.FTZ R131, R149.reuse, R131, R192 ;  /* 0x0000008395837223 */ /* 0x040fe200000100c0 */
[----:B------:R-:W-:Y:S01]  /*47e0*/  LDS R164, [R69.X4+0x1c] ;  /* 0x00001c0045a47984 */ /* 0x000fe20000004800 */
[----:B------:R-:W-:Y:S01]  /*47f0*/  FMUL.FTZ R135, R149, R135 ;  /* 0x0000008795877220 */ /* 0x000fe20000410000 */
[----:B------:R-:W-:Y:S01]  /*4800*/  ISETP.GE.U32.AND P4, PT, R32, R57, PT ;  /* 0x000000392000720c */ /* 0x000fe20003f86070 */
[----:B------:R-:W-:Y:S01]  /*4810*/  FMUL.FTZ R12, R101, R100 ;  /* 0x00000064650c7220 */ /* 0x000fe20000410000 */
[----:B------:R-:W-:Y:S01]  /*4820*/  FSEL R196, R13, RZ, !P3 ;  /* 0x000000ff0dc47208 */ /* 0x000fe20005800000 */
[----:B------:R-:W-:Y:S01]  /*4830*/  FFMA.FTZ R131, R151, R131, R194 ;  /* 0x0000008397837223 */ /* 0x000fe200000100c2 */
[----:B--2---:R-:W-:Y:S01]  /*4840*/  FSEL R153, R129, 1, !P3 ;  /* 0x3f80000081997808 */ /* 0x004fe20005800000 */
[----:B------:R-:W-:Y:S01]  /*4850*/  FMUL.FTZ R135, R151, R135 ;  /* 0x0000008797877220 */ /* 0x000fe20000410000 */
[----:B------:R-:W-:Y:S01]  /*4860*/  FSEL R198, R12, RZ, !P4 ;  /* 0x000000ff0cc67208 */ /* 0x000fe20006000000 */
[----:B------:R-:W-:Y:S01]  /*4870*/  LDS R166, [R69.X4+0x20] ;  /* 0x0000200045a67984 */ /* 0x000fe20000004800 */
[----:B---3--:R-:W-:Y:S01]  /*4880*/  FSEL R139, R139, 1, !P4 ;  /* 0x3f8000008b8b7808 */ /* 0x008fe20006000000 */
[----:B------:R-:W-:-:S02]  /*4890*/  FFMA.FTZ R131, R153, R131, R196 ;  /* 0x0000008399837223 */ /* 0x000fc400000100c4 */
[----:B------:R-:W-:Y:S01]  /*48a0*/  FMUL.FTZ R135, R153, R135 ;  /* 0x0000008799877220 */ /* 0x000fe20000410000 */
[----:B------:R-:W-:Y:S01]  /*48b0*/  LDS R168, [R69.X4+0x24] ;  /* 0x0000240045a87984 */ /* 0x000fe20000004800 */
[C---:B------:R-:W-:Y:S02]  /*48c0*/  FFMA.FTZ R13, R139.reuse, R131, R198 ;  /* 0x000000838b0d7223 */ /* 0x040fe400000100c6 */
[----:B------:R-:W-:Y:S01]  /*48d0*/  FMUL.FTZ R12, R139, R135 ;  /* 0x000000878b0c7220 */ /* 0x000fe20000410000 */
[----:B------:R-:W-:Y:S04]  /*48e0*/  LDS R170, [R69.X4+0x28] ;  /* 0x0000280045aa7984 */ /* 0x000fe80000004800 */
[----:B------:R-:W0:Y:S04]  /*48f0*/  SHFL.UP PT, R14, R13, 0x1, RZ ;  /* 0x042000000d0e7989 */ /* 0x000e2800000e00ff */
[----:B------:R-:W1:Y:S01]  /*4900*/  SHFL.UP PT, R15, R12, 0x1, RZ ;  /* 0x042000000c0f7989 */ /* 0x000e6200000e00ff */
[----:B------:R-:W-:-:S03]  /*4910*/  ISETP.GE.AND P1, PT, R24, 0x1, PT ;  /* 0x000000011800780c */ /* 0x000fc60003f26270 */
[----:B------:R-:W-:Y:S04]  /*4920*/  LDS R172, [R69.X4+0x2c] ;  /* 0x00002c0045ac7984 */ /* 0x000fe80000004800 */
[----:B------:R-:W-:Y:S04]  /*4930*/  LDS R174, [R69.X4+0x30] ;  /* 0x0000300045ae7984 */ /* 0x000fe80000004800 */
[----:B------:R-:W-:Y:S04]  /*4940*/  LDS R176, [R69.X4+0x34] ;  /* 0x0000340045b07984 */ /* 0x000fe80000004800 */
[----:B------:R-:W-:Y:S01]  /*4950*/  LDS R178, [R69.X4+0x38] ;  /* 0x0000380045b27984 */ /* 0x000fe20000004800 */
[----:B0-----:R-:W-:-:S03]  /*4960*/  @P1 FFMA.FTZ R13, R12, R14, R13 ;  /* 0x0000000e0c0d1223 */ /* 0x001fc6000001000d */
[----:B------:R-:W-:Y:S01]  /*4970*/  LDS R180, [R69.X4+0x3c] ;  /* 0x00003c0045b47984 */ /* 0x000fe20000004800 */
        /* <DEDUP_REMOVED lines=19> */
[----:B------:R-:W-:Y:S01]  /*4ab0*/  HFMA2.MMA R15, -RZ, RZ, 0, 0 ;  /* 0x00000000ff0f7435 */ /* 0x000fe200000001ff */
[----:B------:R-:W-:-:S09]  /*4ac0*/  MOV R14, 0x3f800000 ;  /* 0x3f800000000e7802 */ /* 0x000fd20000000f00 */
[----:B------:R-:W2:Y:S02]  /*4ad0*/  @!P0 LDS.64 R14, [R155+0x870] ;  /* 0x000870009b0e8984 */ /* 0x000ea40000000a00 */
[C---:B0-----:R-:W-:Y:S02]  /*4ae0*/  @P1 FFMA.FTZ R13, R12.reuse, R16, R13 ;  /* 0x000000100c0d1223 */ /* 0x041fe4000001000d */
[----:B-1----:R-:W-:Y:S01]  /*4af0*/  @P1 FMUL.FTZ R12, R12, R17 ;  /* 0x000000110c0c1220 */ /* 0x002fe20000410000 */
[----:B------:R-:W-:-:S13]  /*4b00*/  ISETP.NE.AND P1, PT, R24, 0x1f, PT ;  /* 0x0000001f1800780c */ /* 0x000fda0003f25270 */
[----:B------:R-:W-:Y:S04]  /*4b10*/  @!P1 STS.64 [0x850], R12 ;  /* 0x0008500cff009388 */ /* 0x000fe80000000a00 */
[----:B------:R-:W-:Y:S01]  /*4b20*/  BAR.SYNC.DEFER_BLOCKING 0x0 ;  /* 0x0000000000007b1d */ /* 0x000fe20000010000 */
[----:B------:R-:W-:-:S13]  /*4b30*/  ISETP.NE.AND P2, PT, R24, RZ, PT ;  /* 0x000000ff1800720c */ /* 0x000fda0003f45270 */
[----:B--2---:R-:W-:Y:S04]  /*4b40*/  @!P2 STS.64 [0x860], R14 ;  /* 0x0008600eff00a388 */ /* 0x004fe80000000a00 */
        /* <DEDUP_REMOVED lines=21> */
[-C--:B----4-:R-:W-:Y:S02]  /*4ca0*/  FMUL.FTZ R105, R150, R121.reuse ;  /* 0x0000007996697220 */ /* 0x090fe40000410000 */
        /* <DEDUP_REMOVED lines=14> */
[----:B------:R-:W-:Y:S02]  /*4d90*/  FFMA.FTZ R17, R16, R15, R17 ;  /* 0x0000000f10117223 */ /* 0x000fe40000010011 */
[----:B------:R-:W-:Y:S02]  /*4da0*/  FMUL.FTZ R121, R180, R121 ;  /* 0x00000079b4797220 */ /* 0x000fe40000410000 */
[----:B------:R-:W-:Y:S02]  /*4db0*/  FFMA.FTZ R145, R145, R143, R188 ;  /* 0x0000008f91917223 */ /* 0x000fe400000100bc */
[----:B------:R-:W-:Y:S01]  /*4dc0*/  FMUL.FTZ R16, R16, R14 ;  /* 0x0000000e10107220 */ /* 0x000fe20000410000 */
[----:B------:R-:W-:Y:S05]  /*4dd0*/  @P1 BRA `(.L_x_4154) ;  /* 0x0000008000001947 */ /* 0x000fea0003800000 */
[----:B------:R-:W-:Y:S01]  /*4de0*/  IMAD R13, R25, c[0x0][0x16c], R103 ;  /* 0x00005b00190d7a24 */ /* 0x000fe200078e0267 */
[----:B------:R0:W-:Y:S04]  /*4df0*/  STS.64 [R155+0x870], R16 ;  /* 0x000870109b007388 */ /* 0x0001e80000000a00 */
[----:B------:R-:W-:-:S02]  /*4e00*/  SHF.R.S32.HI R15, RZ, 0x1f, R13 ;  /* 0x0000001fff0f7819 */ /* 0x000fc4000001140d */
[----:B------:R-:W-:-:S04]  /*4e10*/  IADD3 R13, P1, R26, R13, RZ ;  /* 0x0000000d1a0d7210 */ /* 0x000fc80007f3e0ff */
[----:B------:R-:W-:Y:S02]  /*4e20*/  LEA.HI.X.SX32 R14, R26, R15, 0x1, P1 ;  /* 0x0000000f1a0e7211 */ /* 0x000fe400008f0eff */
[----:B------:R-:W-:-:S04]  /*4e30*/  LEA R12, P1, R13, c[0x0][0x260], 0x3 ;  /* 0x000098000d0c7a11 */ /* 0x000fc800078218ff */
[----:B------:R-:W-:-:S05]  /*4e40*/  LEA.HI.X R13, R13, c[0x0][0x264], R14, 0x3, P1 ;  /* 0x000099000d0d7a11 */ /* 0x000fca00008f1c0e */
[----:B------:R0:W-:Y:S04]  /*4e50*/  STG.E.64 [R12.64], R16 ;  /* 0x000000100c007986 */ /* 0x0001e8000c101b04 */
.L_x_4154:
[----:B------:R-:W-:Y:S05]  /*4e60*/  BSYNC B0 ;  /* 0x0000000000007941 */ /* 0x000fea0003800000 */
.L_x_4153:
[----:B------:R-:W-:Y:S01]  /*4e70*/  FFMA.FTZ R147, R147, R145, R190 ;  /* 0x0000009193937223 */ /* 0x000fe200000100be */
[----:B------:R-:W-:Y:S01]  /*4e80*/  IADD3 R103, R103, 0x1, RZ ;  /* 0x0000000167677810 */ /* 0x000fe20007ffe0ff */
        /* <DEDUP_REMOVED lines=20> */
[----:B------:R-:W-:Y:S01]  /*4fd0*/  FFMA.FTZ R132, R139, R121, R132 ;  /* 0x000000798b847223 */ /* 0x000fe20000010084 */
[----:B------:R-:W-:Y:S01]  /*4fe0*/  @P1 CALL.REL.NOINC `(.L_x_4152) ;  /* 0x0000001000001944 */ /* 0x000fe20003c00000 */
[----:B------:R-:W-:Y:S05]  /*4ff0*/  BRA `(.L_x_4155) ;  /* 0xffffe9e000007947 */ /* 0x000fea000383ffff */
.L_x_4152:
[----:B------:R-:W-:Y:S01]  /*5000*/  BAR.SYNC.DEFER_BLOCKING 0x0 ;  /* 0x0000000000007b1d */ /* 0x000fe20000010000 */
[----:B------:R-:W-:Y:S01]  /*5010*/  ISETP.NE.AND P0, PT, R23, RZ, PT ;  /* 0x000000ff1700720c */ /* 0x000fe20003f05270 */
[----:B------:R-:W-:Y:S02]  /*5020*/  IMAD R14, R123, c[0x0][0x200], RZ ;  /* 0x000080007b0e7a24 */ /* 0x000fe400078e02ff */
[C---:B0-----:R-:W-:Y:S02]  /*5030*/  IMAD.WIDE.U32 R12, R21.reuse, c[0x0][0x200], RZ ;  /* 0x00008000150c7a25 */ /* 0x041fe400078e00ff */
        /* <DEDUP_REMOVED lines=53> */
.L_x_4157:
[----:B------:R-:W-:Y:S05]  /*5390*/  BSYNC B0 ;  /* 0x0000000000007941 */ /* 0x000fea0003800000 */
.L_x_4156:
[----:B------:R-:W-:Y:S01]  /*53a0*/  MOV R14, R12 ;  /* 0x0000000c000e7202 */ /* 0x000fe20000000f00 */
[----:B------:R-:W-:Y:S01]  /*53b0*/  HFMA2.MMA R13, -RZ, RZ, 0, 2.384185791015625e-07 ;  /* 0x00000004ff0d7435 */ /* 0x000fe200000001ff */
[----:B------:R-:W-:Y:S01]  /*53c0*/  IMAD.MOV.U32 R15, RZ, RZ, R89 ;  /* 0x000000ffff0f7224 */ /* 0x000fe200078e0059 */
[----:B0-----:R-:W-:Y:S01]  /*53d0*/  SHF.L.U32 R17, R25, 0x9, RZ ;  /* 0x0000000919117819 */ /* 0x001fe200000006ff */
[----:B------:R-:W-:Y:S01]  /*53e0*/  IMAD R57, R19, c[0x0][0x208], RZ ;  /* 0x0000820013397a24 */ /* 0x000fe200078e02ff */
[-C--:B------:R-:W-:Y:S01]  /*53f0*/  ISETP.GE.AND P4, PT, R40, R87.reuse, PT ;  /* 0x000000572800720c */ /* 0x080fe20003f86270 */
[----:B------:R-:W-:Y:S01]  /*5400*/  IMAD.WIDE.U32 R14, R0, c[0x0][0x208], R14 ;  /* 0x00008200000e7a25 */ /* 0x000fe200078e000e */
[-C--:B------:R-:W-:Y:S02]  /*5410*/  ISETP.GE.AND P5, PT, R41, R87.reuse, PT ;  /* 0x000000572900720c */ /* 0x080fe40003fa6270 */
[----:B------:R-:W-:Y:S01]  /*5420*/  ISETP.GE.AND P6, PT, R42, R87, PT ;  /* 0x000000572a00720c */ /* 0x000fe20003fc6270 */
[----:B------:R-:W-:Y:S01]  /*5430*/  IMAD R16, R0, c[0x0][0x20c], R57 ;  /* 0x0000830000107a24 */ /* 0x000fe200078e0239 */
[----:B------:R-:W-:Y:S01]  /*5440*/  SHF.R.S32.HI R57, RZ, 0x1f, R17 ;  /* 0x0000001fff397819 */ /* 0x000fe20000011411 */
[----:B------:R-:W-:Y:S01]  /*5450*/  IMAD.WIDE R12, R2, R13, c[0x0][0x258] ;  /* 0x00009600020c7625 */ /* 0x000fe200078e020d */
[----:B------:R-:W-:-:S02]  /*5460*/  IADD3 R17, P0, R17, R14, RZ ;  /* 0x0000000e11117210 */ /* 0x000fc40007f1e0ff */
[-C--:B------:R-:W-:Y:S02]  /*5470*/  ISETP.GE.AND P2, PT, R34, R87.reuse, PT ;  /* 0x000000572200720c */ /* 0x080fe40003f46270 */
[----:B------:R-:W-:Y:S02]  /*5480*/  IADD3.X R14, R57, R16, R15, P0, !PT ;  /* 0x00000010390e7210 */ /* 0x000fe400007fe40f */
[C---:B------:R-:W-:Y:S02]  /*5490*/  LEA R12, P0, R17.reuse, R12, 0x2 ;  /* 0x0000000c110c7211 */ /* 0x040fe400078010ff */
[----:B------:R-:W-:Y:S02]  /*54a0*/  ISETP.GE.AND P1, PT, R36, R87, PT ;  /* 0x000000572400720c */ /* 0x000fe40003f26270 */
[----:B------:R-:W-:Y:S02]  /*54b0*/  LEA.HI.X R13, R17, R13, R14, 0x2, P0 ;  /* 0x0000000d110d7211 */ /* 0x000fe400000f140e */
[----:B------:R-:W-:-:S02]  /*54c0*/  ISETP.GE.AND P0, PT, R37, R87, PT ;  /* 0x000000572500720c */ /* 0x000fc40003f06270 */
[-C--:B------:R-:W-:Y:S01]  /*54d0*/  ISETP.GE.AND P3, PT, R39, R87.reuse, PT ;  /* 0x000000572700720c */ /* 0x080fe20003f66270 */
[----:B------:R-:W-:Y:S01]  /*54e0*/  @!P4 STG.E [R12.64+0x300], R59 ;  /* 0x0003003b0c00c986 */ /* 0x000fe2000c101904 */
[-C--:B------:R-:W-:Y:S02]  /*54f0*/  ISETP.GE.AND P4, PT, R47, R87.reuse, PT ;  /* 0x000000572f00720c */ /* 0x080fe40003f86270 */
[----:B------:R-:W-:Y:S01]  /*5500*/  IADD3 R25, R25, 0x1, RZ ;  /* 0x0000000119197810 */ /* 0x000fe20007ffe0ff */
[----:B------:R-:W-:Y:S01]  /*5510*/  @!P5 STG.E [R12.64+0x380], R79 ;  /* 0x0003804f0c00d986 */ /* 0x000fe2000c101904 */
[----:B------:R-:W-:-:S03]  /*5520*/  ISETP.GE.AND P5, PT, R48, R87, PT ;  /* 0x000000573000720c */ /* 0x000fc60003fa6270 */
[----:B------:R-:W-:Y:S01]  /*5530*/  @!P6 STG.E [R12.64+0x400], R61 ;  /* 0x0004003d0c00e986 */ /* 0x000fe2000c101904 */
[----:B------:R-:W-:-:S03]  /*5540*/  ISETP.GE.AND P6, PT, R49, R87, PT ;  /* 0x000000573100720c */ /* 0x000fc60003fc6270 */
[----:B------:R-:W-:Y:S01]  /*5550*/  @!P2 STG.E [R12.64+0x80], R53 ;  /* 0x000080350c00a986 */ /* 0x000fe2000c101904 */
[----:B------:R-:W-:-:S03]  /*5560*/  ISETP.GE.AND P2, PT, R38, R87, PT ;  /* 0x000000572600720c */ /* 0x000fc60003f46270 */
[----:B------:R-:W-:Y:S01]  /*5570*/  @!P0 STG.E [R12.64+0x180], R55 ;  /* 0x000180370c008986 */ /* 0x000fe2000c101904 */
[----:B------:R-:W-:-:S03]  /*5580*/  ISETP.GE.AND P0, PT, R43, R87, PT ;  /* 0x000000572b00720c */ /* 0x000fc60003f06270 */
[----:B------:R-:W-:Y:S04]  /*5590*/  @!P4 STG.E [R12.64+0x680], R83 ;  /* 0x000680530c00c986 */ /* 0x000fe8000c101904 */
[----:B------:R-:W-:Y:S04]  /*55a0*/  @!P5 STG.E [R12.64+0x700], R67 ;  /* 0x000700430c00d986 */ /* 0x000fe8000c101904 */
[----:B------:R-:W-:Y:S04]  /*55b0*/  @!P6 STG.E [R12.64+0x780], R85 ;  /* 0x000780550c00e986 */ /* 0x000fe8000c101904 */
[----:B------:R-:W-:Y:S01]  /*55c0*/  @!P1 STG.E [R12.64+0x100], R73 ;  /* 0x000100490c009986 */ /* 0x000fe2000c101904 */
[----:B------:R-:W-:-:S03]  /*55d0*/  ISETP.GE.AND P1, PT, R44, R87, PT ;  /* 0x000000572c00720c */ /* 0x000fc60003f26270 */
[----:B------:R-:W-:Y:S01]  /*55e0*/  @!P2 STG.E [R12.64+0x200], R75 ;  /* 0x0002004b0c00a986 */ /* 0x000fe2000c101904 */
        /* <DEDUP_REMOVED lines=9> */
[----:B0-----:R-:W-:Y:S01]  /*5680*/  IADD3.X R77, RZ, R11, RZ, P1, !PT ;  /* 0x0000000bff4d7210 */ /* 0x001fe20000ffe4ff */
[----:B------:R1:W-:Y:S01]  /*5690*/  @!P3 STG.E [R12.64+0x600], R65 ;  /* 0x000600410c00b986 */ /* 0x0003e2000c101904 */
[----:B------:R-:W-:Y:S02]  /*56a0*/  IADD3 R50, P3, R50, 0x800, RZ ;  /* 0x0000080032327810 */ /* 0x000fe40007f7e0ff */
[----:B------:R-:W-:Y:S02]  /*56b0*/  IADD3.X R9, RZ, R9, RZ, P2, !PT ;  /* 0x00000009ff097210 */ /* 0x000fe400017fe4ff */
[----:B------:R-:W-:Y:S01]  /*56c0*/  IADD3.X R51, RZ, R51, RZ, P3, !PT ;  /* 0x00000033ff337210 */ /* 0x000fe20001ffe4ff */
[----:B------:R-:W-:Y:S01]  /*56d0*/  @P0 CALL.REL.NOINC `(.L_x_4158) ;  /* 0x0000001000000944 */ /* 0x000fe20003c00000 */
[----:B------:R-:W-:Y:S05]  /*56e0*/  BRA `(.L_x_4159) ;  /* 0xffffb08000007947 */ /* 0x000fea000383ffff */
.L_x_4158:
[----:B------:R-:W-:Y:S05]  /*56f0*/  EXIT ;  /* 0x000000000000794d */ /* 0x000fea0003800000 */
.L_x_4160:
        /* <DEDUP_REMOVED lines=16> */
.L_x_5434:


//--------------------- .text._Z25selective_scan_fwd_kernelI32Selective_Scan_fwd_kernel_traitsILi32ELi16ELi1ELb0ELb0ELb1ELb1EffEEv13SSMParamsBase --------------------------
	.section	.text._Z25selective_scan_fwd_kernelI32Selective_Scan_fwd_kernel_traitsILi32ELi16ELi1ELb0ELb0ELb1ELb1EffEEv13SSMParamsBase,"ax",@progbits
	.sectioninfo	@"SHI_REGISTERS=201"
	.align	128
        .global         _Z25selective_scan_fwd_kernelI32Selective_Scan_fwd_kernel_traitsILi32ELi16ELi1ELb0ELb0ELb1ELb1EffEEv13SSMParamsBase
        .type           _Z25selective_scan_fwd_kernelI32Selective_Scan_fwd_kernel_traitsILi32ELi16ELi1ELb0ELb0ELb1ELb1EffEEv13SSMParamsBase,@function
        .size           _Z25selective_scan_fwd_kernelI32Selective_Scan_fwd_kernel_traitsILi32ELi16ELi1ELb0ELb0ELb1ELb1EffEEv13SSMParamsBase,(.L_x_5435 - _Z25selective_scan_fwd_kernelI32Selective_Scan_fwd_kernel_traitsILi32ELi16ELi1ELb0ELb0ELb1ELb1EffEEv13SSMParamsBase)
        .other          _Z25selective_scan_fwd_kernelI32Selective_Scan_fwd_kernel_traitsILi32ELi16ELi1ELb0ELb0ELb1ELb1EffEEv13SSMParamsBase,@"STO_CUDA_ENTRY STV_DEFAULT"
_Z25selective_scan_fwd_kernelI32Selective_Scan_fwd_kernel_traitsILi32ELi16ELi1ELb0ELb0ELb1ELb1EffEEv13SSMParamsBase:
.text._Z25selective_scan_fwd_kernelI32Selective_Scan_fwd_kernel_traitsILi32ELi16ELi1ELb0ELb0ELb1ELb1EffEEv13SSMParamsBase:
        /* <DEDUP_REMOVED lines=46> */
[----:B------:R-:W-:-:S04]  /*02e0*/  IMAD.WIDE.U32 R2, R0, c[0x0][0x1d8], RZ ;  /* 0x0000760000027a25 */ /* 0x000fc800078e00ff */
[----:B------:R-:W-:Y:S02]  /*02f0*/  IMAD R9, R0, c[0x0][0x1dc], R9 ;  /* 0x0000770000097a24 */ /* 0x000fe400078e0209 */
[----:B------:R-:W-:Y:S02]  /*0300*/  IMAD R13, R21, c[0x0][0x1b4], R4 ;  /* 0x00006d00150d7a24 */ /* 0x000fe400078e0204 */
[----:B------:R-:W-:Y:S01]  /*0310*/  @P0 IADD3 R8, R8, 0x1, RZ ;  /* 0x0000000108080810 */ /* 0x000fe20007ffe0ff */
[----:B------:R-:W-:Y:S01]  /*0320*/  IMAD R11, R19, c[0x0][0x1e8], RZ ;  /* 0x00007a00130b7a24 */ /* 0x000fe200078e02ff */
[----:B------:R-:W-:Y:S01]  /*0330*/  IADD3 R3, R3, R9, RZ ;  /* 0x0000000903037210 */ /* 0x000fe20007ffe0ff */
[----:B------:R-:W-:Y:S01]  /*0340*/  IMAD.IADD R7, R7, 0x1, R13 ;  /* 0x0000000107077824 */ /* 0x000fe200078e020d */
[----:B------:R-:W-:Y:S01]  /*0350*/  @!P2 IADD3 R8, -R8, RZ, RZ ;  /* 0x000000ff0808a210 */ /* 0x000fe20007ffe1ff */
[----:B------:R-:W-:Y:S01]  /*0360*/  IMAD.WIDE.U32 R4, R0, c[0x0][0x1e8], RZ ;  /* 0x00007a0000047a25 */ /* 0x000fe200078e00ff */
[----:B0-----:R-:W-:-:S02]  /*0370*/  LOP3.LUT R22, R23, 0x1f, RZ, 0xc0, !PT ;  /* 0x0000001f17167812 */ /* 0x001fc400078ec0ff */
[----:B------:R-:W-:Y:S01]  /*0380*/  SHF.L.U32 R13, R23, 0x4, RZ ;  /* 0x00000004170d7819 */ /* 0x000fe200000006ff */
[----:B------:R-:W-:Y:S01]  /*0390*/  IMAD R11, R0, c[0x0][0x1ec], R11 ;  /* 0x00007b00000b7a24 */ /* 0x000fe200078e020b */
[----:B------:R-:W-:Y:S01]  /*03a0*/  @!P1 LOP3.LUT R8, RZ, c[0x0][0x178], RZ, 0x33, !PT ;  /* 0x00005e00ff089a12 */ /* 0x000fe200078e33ff */
[----:B------:R-:W-:Y:S01]  /*03b0*/  IMAD R12, R123, c[0x0][0x1d0], RZ ;  /* 0x000074007b0c7a24 */ /* 0x000fe200078e02ff */
[----:B------:R-:W-:Y:S01]  /*03c0*/  LOP3.LUT R10, R22, 0xfffffe00, R13, 0xf8, !PT ;  /* 0xfffffe00160a7812 */ /* 0x000fe200078ef80d */
[----:B------:R-:W-:Y:S01]  /*03d0*/  IMAD.WIDE.U32 R2, R21, c[0x0][0x1d0], R2 ;  /* 0x0000740015027a25 */ /* 0x000fe200078e0002 */
[----:B------:R-:W-:Y:S02]  /*03e0*/  SHF.R.S32.HI R9, RZ, 0x1f, R8 ;  /* 0x0000001fff097819 */ /* 0x000fe40000011408 */
[----:B------:R-:W-:Y:S01]  /*03f0*/  IADD3 R5, R5, R11, RZ ;  /* 0x0000000b05057210 */ /* 0x000fe20007ffe0ff */
[----:B------:R-:W-:Y:S01]  /*0400*/  IMAD R17, R21, c[0x0][0x1d4], R12 ;  /* 0x0000750015117a24 */ /* 0x000fe200078e020c */
[----:B------:R-:W-:Y:S01]  /*0410*/  SHF.R.S32.HI R11, RZ, 0x1f, R10 ;  /* 0x0000001fff0b7819 */ /* 0x000fe2000001140a */
[----:B------:R-:W-:Y:S01]  /*0420*/  IMAD R15, R9, c[0x0][0x1c8], RZ ;  /* 0x00007200090f7a24 */ /* 0x000fe200078e02ff */
[----:B------:R-:W-:Y:S01]  /*0430*/  IADD3 R12, P0, R10, R2, RZ ;  /* 0x000000020a0c7210 */ /* 0x000fe20007f1e0ff */
[----:B------:R-:W-:Y:S01]  /*0440*/  IMAD R14, R123, c[0x0][0x1e0], RZ ;  /* 0x000078007b0e7a24 */ /* 0x000fe200078e02ff */
[----:B------:R-:W-:Y:S01]  /*0450*/  IADD3 R27, R13, 0x1, RZ ;  /* 0x000000010d1b7810 */ /* 0x000fe20007ffe0ff */
[----:B------:R-:W-:Y:S01]  /*0460*/  IMAD.WIDE.U32 R4, R21, c[0x0][0x1e0], R4 ;  /* 0x0000780015047a25 */ /* 0x000fe200078e0004 */
[----:B------:R-:W-:-:S02]  /*0470*/  IADD3.X R9, R11, R3, R17, P0, !PT ;  /* 0x000000030b097210 */ /* 0x000fc400007fe411 */
[C---:B------:R-:W-:Y:S01]  /*0480*/  IADD3 R28, R13.reuse, 0x2, RZ ;  /* 0x000000020d1c7810 */ /* 0x040fe20007ffe0ff */
[----:B------:R-:W-:Y:S01]  /*0490*/  IMAD.WIDE.U32 R2, R8, c[0x0][0x1c8], R6 ;  /* 0x0000720008027a25 */ /* 0x000fe200078e0006 */
[----:B------:R-:W-:Y:S02]  /*04a0*/  IADD3 R79, P1, R10, R4, RZ ;  /* 0x000000040a4f7210 */ /* 0x000fe40007f3e0ff */
[----:B------:R-:W-:Y:S01]  /*04b0*/  IADD3 R29, R13, 0x3, RZ ;  /* 0x000000030d1d7810 */ /* 0x000fe20007ffe0ff */
[----:B------:R-:W-:Y:S01]  /*04c0*/  IMAD R15, R8, c[0x0][0x1cc], R15 ;  /* 0x00007300080f7a24 */ /* 0x000fe200078e020f */
[----:B------:R-:W-:Y:S01]  /*04d0*/  LEA R49, P0, R2, c[0x0][0x230], 0x2 ;  /* 0x00008c0002317a11 */ /* 0x000fe200078010ff */
[----:B------:R-:W-:Y:S01]  /*04e0*/  IMAD R25, R21, c[0x0][0x1e4], R14 ;  /* 0x0000790015197a24 */ /* 0x000fe200078e020e */
[----:B------:R-:W-:Y:S02]  /*04f0*/  LEA R74, P2, R79, c[0x0][0x248], 0x2 ;  /* 0x000092004f4a7a11 */ /* 0x000fe400078410ff */
[----:B------:R-:W-:Y:S01]  /*0500*/  IADD3 R3, R3, R15, RZ ;  /* 0x0000000f03037210 */ /* 0x000fe20007ffe0ff */
[----:B------:R-:W-:Y:S01]  /*0510*/  IMAD R15, R19, c[0x0][0x198], RZ ;  /* 0x00006600130f7a24 */ /* 0x000fe200078e02ff */
[----:B------:R-:W-:-:S02]  /*0520*/  IADD3.X R6, R11, R5, R25, P1, !PT ;  /* 0x000000050b067210 */ /* 0x000fc40000ffe419 */
[----:B------:R-:W-:Y:S01]  /*0530*/  LEA R4, P1, R12, c[0x0][0x240], 0x2 ;  /* 0x000090000c047a11 */ /* 0x000fe200078210ff */
[----:B------:R-:W-:Y:S01]  /*0540*/  IMAD R15, R0, c[0x0][0x19c], R15 ;  /* 0x00006700000f7a24 */ /* 0x000fe200078e020f */
[----:B------:R-:W-:Y:S01]  /*0550*/  LEA.HI.X R50, R2, c[0x0][0x234], R3, 0x2, P0 ;  /* 0x00008d0002327a11 */ /* 0x000fe200000f1403 */
[----:B------:R-:W-:Y:S01]  /*0560*/  IMAD R3, R19, c[0x0][0x180], RZ ;  /* 0x0000600013037a24 */ /* 0x000fe200078e02ff */
[----:B------:R-:W-:Y:S01]  /*0570*/  LEA.HI.X R5, R12, c[0x0][0x244], R9, 0x2, P1 ;  /* 0x000091000c057a11 */ /* 0x000fe200008f1409 */
[----:B------:R-:W-:Y:S01]  /*0580*/  IMAD R2, R21, c[0x0][0x164], R0 ;  /* 0x0000590015027a24 */ /* 0x000fe200078e0200 */
[----:B------:R-:W-:Y:S01]  /*0590*/  LEA.HI.X R79, R79, c[0x0][0x24c], R6, 0x2, P2 ;  /* 0x000093004f4f7a11 */ /* 0x000fe200010f1406 */
[C---:B------:R-:W-:Y:S01]  /*05a0*/  IMAD.WIDE.U32 R8, R0.reuse, c[0x0][0x180], RZ ;  /* 0x0000600000087a25 */ /* 0x040fe200078e00ff */
[----:B------:R-:W-:Y:S02]  /*05b0*/  MOV R25, RZ ;  /* 0x000000ff00197202 */ /* 0x000fe40000000f00 */
[C---:B------:R-:W-:Y:S01]  /*05c0*/  IADD3 R30, R13.reuse, 0x4, RZ ;  /* 0x000000040d1e7810 */ /* 0x040fe20007ffe0ff */
[----:B------:R-:W-:Y:S01]  /*05d0*/  IMAD.WIDE.U32 R6, R0, c[0x0][0x198], RZ ;  /* 0x0000660000067a25 */ /* 0x000fe200078e00ff */
[----:B------:R-:W-:-:S02]  /*05e0*/  IADD3 R31, R13, 0xe, RZ ;  /* 0x0000000e0d1f7810 */ /* 0x000fc40007ffe0ff */
[----:B------:R-:W-:Y:S01]  /*05f0*/  IADD3 R32, R13, 0xf, RZ ;  /* 0x0000000f0d207810 */ /* 0x000fe20007ffe0ff */
[----:B------:R-:W-:Y:S01]  /*0600*/  IMAD R3, R0, c[0x0][0x184], R3 ;  /* 0x0000610000037a24 */ /* 0x000fe200078e0203 */
[----:B------:R-:W-:Y:S01]  /*0610*/  IADD3 R35, R7, R15, RZ ;  /* 0x0000000f07237210 */ /* 0x000fe20007ffe0ff */
[----:B------:R-:W-:Y:S01]  /*0620*/  IMAD R2, R2, c[0x0][0x174], RZ ;  /* 0x00005d0002027a24 */ /* 0x000fe200078e02ff */
[----:B------:R-:W-:Y:S02]  /*0630*/  LOP3.LUT R51, R10, 0x20, RZ, 0xfc, !PT ;  /* 0x000000200a337812 */ /* 0x000fe400078efcff */
[----:B------:R-:W-:Y:S01]  /*0640*/  IADD3 R33, R9, R3, RZ ;  /* 0x0000000309217210 */ /* 0x000fe20007ffe0ff */
[----:B------:R-:W-:Y:S01]  /*0650*/  IMAD R26, R2, c[0x0][0x16c], RZ ;  /* 0x00005b00021a7a24 */ /* 0x000fe200078e02ff */
        /* <DEDUP_REMOVED lines=13> */
[----:B-1----:R-:W-:-:S02]  /*0730*/  LOP3.LUT R48, R10, 0x1e0, RZ, 0xfc, !PT ;  /* 0x000001e00a307812 */ /* 0x002fc400078efcff */
.L_x_4202:
[----:B------:R-:W-:Y:S01]  /*0740*/  BAR.SYNC.DEFER_BLOCKING 0x0 ;  /* 0x0000000000007b1d */ /* 0x000fe20000010000 */
[----:B------:R-:W-:-:S04]  /*0750*/  IMAD.MOV.U32 R2, RZ, RZ, -0x200 ;  /* 0xfffffe00ff027424 */ /* 0x000fc800078e00ff */
[----:B------:R-:W-:Y:S02]  /*0760*/  IMAD R59, R25, R2, c[0x0][0x168] ;  /* 0x00005a00193b7624 */ /* 0x000fe400078e0202 */
[----:B------:R-:W-:-:S03]  /*0770*/  CS2R R2, SRZ ;  /* 0x0000000000027805 */ /* 0x000fc6000001ff00 */
[-C--:B------:R-:W-:Y:S02]  /*0780*/  ISETP.GE.AND P0, PT, R10, R59.reuse, PT ;  /* 0x0000003b0a00720c */ /* 0x080fe40003f06270 */
[-C--:B------:R-:W-:Y:S02]  /*0790*/  ISETP.GE.AND P2, PT, R51, R59.reuse, PT ;  /* 0x0000003b3300720c */ /* 0x080fe40003f46270 */
[-C--:B------:R-:W-:Y:S02]  /*07a0*/  ISETP.GE.AND P6, PT, R38, R59.reuse, PT ;  /* 0x0000003b2600720c */ /* 0x080fe40003fc6270 */
[-C--:B------:R-:W-:Y:S02]  /*07b0*/  ISETP.GE.AND P5, PT, R37, R59.reuse, PT ;  /* 0x0000003b2500720c */ /* 0x080fe40003fa6270 */
[-C--:B------:R-:W-:Y:S02]  /*07c0*/  ISETP.GE.AND P3, PT, R34, R59.reuse, PT ;  /* 0x0000003b2200720c */ /* 0x080fe40003f66270 */
[-C--:B------:R-:W-:Y:S01]  /*07d0*/  ISETP.GE.AND P4, PT, R36, R59.reuse, PT ;  /* 0x0000003b2400720c */ /* 0x080fe20003f86270 */
[----:B------:R-:W-:Y:S01]  /*07e0*/  CS2R R14, SRZ ;  /* 0x00000000000e7805 */ /* 0x000fe2000001ff00 */
[-C--:B------:R-:W-:Y:S01]  /*07f0*/  ISETP.GE.AND P1, PT, R40, R59.reuse, PT ;  /* 0x0000003b2800720c */ /* 0x080fe20003f26270 */
[----:B--2---:R-:W2:Y:S01]  /*0800*/  @!P0 LDG.E R3, [R4.64] ;  /* 0x0000000404038981 */ /* 0x004ea2000c1e1900 */
[-C--:B------:R-:W-:Y:S01]  /*0810*/  ISETP.GE.AND P0, PT, R39, R59.reuse, PT ;  /* 0x0000003b2700720c */ /* 0x080fe20003f06270 */
[----:B------:R-:W-:Y:S01]  /*0820*/  HFMA2.MMA R67, -RZ, RZ, 0, 0 ;  /* 0x00000000ff437435 */ /* 0x000fe200000001ff */
[----:B------:R-:W-:Y:S01]  /*0830*/  CS2R R12, SRZ ;  /* 0x00000000000c7805 */ /* 0x000fe2000001ff00 */
[----:B------:R-:W3:Y:S01]  /*0840*/  @!P2 LDG.E R2, [R4.64+0x80] ;  /* 0x000080040402a981 */ /* 0x000ee2000c1e1900 */
        /* <DEDUP_REMOVED lines=17> */
[----:B0-----:R-:W-:Y:S01]  /*0960*/  CS2R R70, SRZ ;  /* 0x0000000000467805 */ /* 0x001fe2000001ff00 */
        /* <DEDUP_REMOVED lines=29> */
[----:B------:R-:W-:Y:S02]  /*0b40*/  LEA.HI.SX32 R65, R65, R24, 0x1b ;  /* 0x0000001841417211 */ /* 0x000fe400078fdaff */
[-C--:B------:R-:W-:Y:S02]  /*0b50*/  ISETP.GE.AND P2, PT, R10, R59.reuse, PT ;  /* 0x0000003b0a00720c */ /* 0x080fe40003f46270 */
[-C--:B------:R-:W-:Y:S02]  /*0b60*/  ISETP.GE.AND P1, PT, R51, R59.reuse, PT ;  /* 0x0000003b3300720c */ /* 0x080fe40003f26270 */
[-C--:B------:R-:W-:Y:S02]  /*0b70*/  ISETP.GE.AND P0, PT, R34, R59.reuse, PT ;  /* 0x0000003b2200720c */ /* 0x080fe40003f06270 */
[----:B------:R-:W-:-:S02]  /*0b80*/  ISETP.GE.AND P4, PT, R36, R59, PT ;  /* 0x0000003b2400720c */ /* 0x000fc40003f86270 */
[-C--:B------:R-:W-:Y:S02]  /*0b90*/  ISETP.GE.AND P6, PT, R37, R59.reuse, PT ;  /* 0x0000003b2500720c */ /* 0x080fe40003fc6270 */
[-C--:B------:R-:W-:Y:S02]  /*0ba0*/  ISETP.GE.AND P5, PT, R38, R59.reuse, PT ;  /* 0x0000003b2600720c */ /* 0x080fe40003fa6270 */
[----:B------:R-:W-:Y:S01]  /*0bb0*/  ISETP.GE.AND P3, PT, R39, R59, PT ;  /* 0x0000003b2700720c */ /* 0x000fe20003f66270 */
[----:B------:R-:W-:Y:S01]  /*0bc0*/  HFMA2.MMA R105, -RZ, RZ, 0, 0 ;  /* 0x00000000ff697435 */ /* 0x000fe200000001ff */
[----:B------:R-:W-:Y:S01]  /*0bd0*/  MOV R103, RZ ;  /* 0x000000ff00677202 */ /* 0x000fe20000000f00 */
[----:B------:R-:W-:Y:S01]  /*0be0*/  HFMA2.MMA R109, -RZ, RZ, 0, 0 ;  /* 0x00000000ff6d7435 */ /* 0x000fe200000001ff */
[----:B------:R-:W-:Y:S01]  /*0bf0*/  IMAD.MOV.U32 R107, RZ, RZ, RZ ;  /* 0x000000ffff6b7224 */ /* 0x000fe200078e00ff */
[----:B------:R-:W-:Y:S02]  /*0c00*/  HFMA2.MMA R111, -RZ, RZ, 0, 0 ;  /* 0x00000000ff6f7435 */ /* 0x000fe400000001ff */
[----:B------:R-:W-:Y:S01]  /*0c10*/  HFMA2.MMA R113, -RZ, RZ, 0, 0 ;  /* 0x00000000ff717435 */ /* 0x000fe200000001ff */
        /* <DEDUP_REMOVED lines=9> */
[----:B------:R1:W-:Y:S01]  /*0cb0*/  STS [R56.X4+0x200], R15 ;  /* 0x0002000f38007388 */ /* 0x0003e20000004800 */
[----:B0-----:R-:W-:-:S03]  /*0cc0*/  IADD3 R13, R24, 0x1a0, RZ ;  /* 0x000001a0180d7810 */ /* 0x001fc60007ffe0ff */
[----:B------:R-:W-:Y:S01]  /*0cd0*/  STS [R57.X4+0x280], R14 ;  /* 0x0002800e39007388 */ /* 0x000fe20000004800 */
[----:B------:R-:W-:-:S03]  /*0ce0*/  IADD3 R3, R24, 0x1e0, RZ ;  /* 0x000001e018037810 */ /* 0x000fc60007ffe0ff */
[----:B------:R0:W-:Y:S01]  /*0cf0*/  STS [R58.X4+0x300], R67 ;  /* 0x000300433a007388 */ /* 0x0001e20000004800 */
[----:B-1----:R-:W-:-:S03]  /*0d00*/  IADD3 R15, R24, 0x1c0, RZ ;  /* 0x000001c0180f7810 */ /* 0x002fc60007ffe0ff */
[----:B------:R-:W-:Y:S01]  /*0d10*/  STS [R60.X4+0x380], R17 ;  /* 0x000380113c007388 */ /* 0x000fe20000004800 */
[----:B------:R-:W-:-:S03]  /*0d20*/  LEA.HI.SX32 R66, R13, R24, 0x1b ;  /* 0x000000180d427211 */ /* 0x000fc600078fdaff */
[----:B------:R-:W-:Y:S01]  /*0d30*/  STS [R61.X4+0x400], R16 ;  /* 0x000400103d007388 */ /* 0x000fe20000004800 */
[----:B0-----:R-:W-:-:S03]  /*0d40*/  LEA.HI.SX32 R67, R15, R24, 0x1b ;  /* 0x000000180f437211 */ /* 0x001fc600078fdaff */
[----:B------:R0:W-:Y:S04]  /*0d50*/  STS [R62.X4+0x480], R69 ;  /* 0x000480453e007388 */ /* 0x0001e80000004800 */
[----:B------:R1:W-:Y:S01]  /*0d60*/  STS [R63.X4+0x500], R68 ;  /* 0x000500443f007388 */ /* 0x0003e20000004800 */
[----:B0-----:R-:W-:-:S03]  /*0d70*/  SHF.L.U32 R69, R24, 0x4, RZ ;  /* 0x0000000418457819 */ /* 0x001fc600000006ff */
[----:B------:R-:W-:Y:S01]  /*0d80*/  STS [R64.X4+0x580], R71 ;  /* 0x0005804740007388 */ /* 0x000fe20000004800 */
[----:B-1----:R-:W-:-:S03]  /*0d90*/  LEA.HI.SX32 R68, R3, R24, 0x1b ;  /* 0x0000001803447211 */ /* 0x002fc600078fdaff */
[----:B------:R0:W-:Y:S01]  /*0da0*/  STS [R65.X4+0x600], R70 ;  /* 0x0006004641007388 */ /* 0x0001e20000004800 */
[----:B------:R-:W-:-:S03]  /*0db0*/  LEA.HI.SX32 R69, R69, R69, 0x1b ;  /* 0x0000004545457211 */ /* 0x000fc600078fdaff */
[----:B------:R-:W-:Y:S01]  /*0dc0*/  STS [R66.X4+0x680], R73 ;  /* 0x0006804942007388 */ /* 0x000fe20000004800 */
[----:B------:R-:W-:-:S03]  /*0dd0*/  MOV R3, R79 ;  /* 0x0000004f00037202 */ /* 0x000fc60000000f00 */
        /* <DEDUP_REMOVED lines=23> */
[----:B------:R-:W-:Y:S01]  /*0f50*/  CS2R R16, SRZ ;  /* 0x0000000000107805 */ /* 0x000fe2000001ff00 */
[----:B0-----:R-:W-:Y:S01]  /*0f60*/  HFMA2.MMA R70, -RZ, RZ, 0, 0 ;  /* 0x00000000ff467435 */ /* 0x001fe200000001ff */
        /* <DEDUP_REMOVED lines=110> */
.L_x_4162:
[----:B------:R-:W-:Y:S05]  /*1650*/  BSYNC B0 ;  /* 0x0000000000007941 */ /* 0x000fea0003800000 */
.L_x_4161:
        /* <DEDUP_REMOVED lines=37> */
.L_x_4164:
[----:B------:R-:W-:Y:S05]  /*18b0*/  BSYNC B0 ;  /* 0x0000000000007941 */ /* 0x000fea0003800000 */
.L_x_4163:
        /* <DEDUP_REMOVED lines=35> */
.L_x_4166:
[----:B------:R-:W-:Y:S05]  /*1af0*/  BSYNC B0 ;  /* 0x0000000000007941 */ /* 0x000fea0003800000 */
.L_x_4165:
        /* <DEDUP_REMOVED lines=37> */
.L_x_4168:
[----:B------:R-:W-:Y:S05]  /*1d50*/  BSYNC B0 ;  /* 0x0000000000007941 */ /* 0x000fea0003800000 */
.L_x_4167:
        /* <DEDUP_REMOVED lines=35> */
.L_x_4170:
[----:B------:R-:W-:Y:S05]  /*1f90*/  BSYNC B0 ;  /* 0x0000000000007941 */ /* 0x000fea0003800000 */
.L_x_4169:
        /* <DEDUP_REMOVED lines=37> */
.L_x_4172:
[----:B------:R-:W-:Y:S05]  /*21f0*/  BSYNC B0 ;  /* 0x0000000000007941 */ /* 0x000fea0003800000 */
.L_x_4171:
        /* <DEDUP_REMOVED lines=35> */
.L_x_4174:
[----:B------:R-:W-:Y:S05]  /*2430*/  BSYNC B0 ;  /* 0x0000000000007941 */ /* 0x000fea0003800000 */
.L_x_4173:
        /* <DEDUP_REMOVED lines=37> */
.L_x_4176:
[----:B------:R-:W-:Y:S05]  /*2690*/  BSYNC B0 ;  /* 0x0000000000007941 */ /* 0x000fea0003800000 */
.L_x_4175:
        /* <DEDUP_REMOVED lines=35> */
.L_x_4178:
[----:B------:R-:W-:Y:S05]  /*28d0*/  BSYNC B0 ;  /* 0x0000000000007941 */ /* 0x000fea0003800000 */
.L_x_4177:
        /* <DEDUP_REMOVED lines=42> */
.L_x_4180:
[----:B------:R-:W-:Y:S05]  /*2b80*/  BSYNC B0 ;  /* 0x0000000000007941 */ /* 0x000fea0003800000 */
.L_x_4179:
        /* <DEDUP_REMOVED lines=33> */
.L_x_4182:
[----:B------:R-:W-:Y:S05]  /*2da0*/  BSYNC B0 ;  /* 0x0000000000007941 */ /* 0x000fea0003800000 */
.L_x_4181:
        /* <DEDUP_REMOVED lines=33> */
.L_x_4184:
[----:B------:R-:W-:Y:S05]  /*2fc0*/  BSYNC B0 ;  /* 0x0000000000007941 */ /* 0x000fea0003800000 */
.L_x_4183:
        /* <DEDUP_REMOVED lines=33> */
.L_x_4186:
[----:B------:R-:W-:Y:S05]  /*31e0*/  BSYNC B0 ;  /* 0x0000000000007941 */ /* 0x000fea0003800000 */
.L_x_4185:
        /* <DEDUP_REMOVED lines=33> */
.L_x_4188:
[----:B------:R-:W-:Y:S05]  /*3400*/  BSYNC B0 ;  /* 0x0000000000007941 */ /* 0x000fea0003800000 */
.L_x_4187:
        /* <DEDUP_REMOVED lines=33> */
.L_x_4190:
[----:B------:R-:W-:Y:S05]  /*3620*/  BSYNC B0 ;  /* 0x0000000000007941 */ /* 0x000fea0003800000 */
.L_x_4189:
        /* <DEDUP_REMOVED lines=33> */
.L_x_4192:
[----:B------:R-:W-:Y:S05]  /*3840*/  BSYNC B0 ;  /* 0x0000000000007941 */ /* 0x000fea0003800000 */
.L_x_4191:
        /* <DEDUP_REMOVED lines=20> */
[----:B------:R-:W-:-:S03]  /*3990*/  IMAD.MOV.U32 R103, RZ, RZ, RZ ;  /* 0x000000ffff677224 */ /* 0x000fc600078e00ff */
[----:B------:R-:W-:Y:S02]  /*39a0*/  ISETP.EQ.OR P0, PT, R25, RZ, P0 ;  /* 0x000000ff1900720c */ /* 0x000fe40000702670 */
.L_x_4196:
[----:B------:R-:W-:Y:S02]  /*39b0*/  SHF.R.S32.HI R119, RZ, 0x1f, R103 ;  /* 0x0000001fff777819 */ /* 0x000fe40000011467 */
[----:B0-----:R-:W-:Y:S02]  /*39c0*/  MOV R12, R8 ;  /* 0x00000008000c7202 */ /* 0x001fe40000000f00 */
        /* <DEDUP_REMOVED lines=24> */
[-C--:B------:R-:W-:Y:S02]  /*3b50*/  ISETP.GE.AND P5, PT, R36, R59.reuse, PT ;  /* 0x0000003b2400720c */ /* 0x080fe40003fa6270 */
        /* <DEDUP_REMOVED lines=10> */
[----:B------:R0:W3:Y:S01]  /*3c00*/  @!P5 LDG.E R150, [R12.64+0x180] ;  /* 0x000180040c96d981 */ /* 0x0000e2000c1e1900 */
[-C--:B------:R-:W-:Y:S01]  /*3c10*/  ISETP.GE.AND P5, PT, R42, R59.reuse, PT ;  /* 0x0000003b2a00720c */ /* 0x080fe20003fa6270 */
[----:B------:R-:W-:Y:S01]  /*3c20*/  HFMA2.MMA R131, -RZ, RZ, 0, 0 ;  /* 0x00000000ff837435 */ /* 0x000fe200000001ff */
[----:B------:R-:W-:Y:S01]  /*3c30*/  MOV R154, RZ ;  /* 0x000000ff009a7202 */ /* 0x000fe20000000f00 */
[----:B------:R0:W3:Y:S01]  /*3c40*/  @!P6 LDG.E R125, [R12.64+0x200] ;  /* 0x000200040c7de981 */ /* 0x0000e2000c1e1900 */
[----:B------:R-:W-:-:S03]  /*3c50*/  ISETP.GE.AND P6, PT, R43, R59, PT ;  /* 0x0000003b2b00720c */ /* 0x000fc60003fc6270 */
[----:B------:R0:W3:Y:S01]  /*3c60*/  @!P1 LDG.E R152, [R12.64+0x280] ;  /* 0x000280040c989981 */ /* 0x0000e2000c1e1900 */
[----:B------:R-:W-:-:S03]  /*3c70*/  ISETP.GE.AND P1, PT, R44, R59, PT ;  /* 0x0000003b2c00720c */ /* 0x000fc60003f26270 */
[----:B------:R0:W3:Y:S01]  /*3c80*/  @!P2 LDG.E R129, [R12.64+0x300] ;  /* 0x000300040c81a981 */ /* 0x0000e2000c1e1900 */
[-C--:B------:R-:W-:Y:S01]  /*3c90*/  ISETP.GE.AND P2, PT, R45, R59.reuse, PT ;  /* 0x0000003b2d00720c */ /* 0x080fe20003f46270 */
[----:B------:R-:W-:Y:S02]  /*3ca0*/  HFMA2.MMA R133, -RZ, RZ, 0, 0 ;  /* 0x00000000ff857435 */ /* 0x000fe400000001ff */
[----:B------:R0:W3:Y:S01]  /*3cb0*/  @!P3 LDG.E R127, [R12.64+0x380] ;  /* 0x000380040c7fb981 */ /* 0x0000e2000c1e1900 */
[----:B------:R-:W-:-:S03]  /*3cc0*/  ISETP.GE.AND P3, PT, R46, R59, PT ;  /* 0x0000003b2e00720c */ /* 0x000fc60003f66270 */
[----:B------:R0:W3:Y:S01]  /*3cd0*/  @!P4 LDG.E R154, [R12.64+0x400] ;  /* 0x000400040c9ac981 */ /* 0x0000e2000c1e1900 */
[-C--:B------:R-:W-:Y:S01]  /*3ce0*/  ISETP.GE.AND P4, PT, R47, R59.reuse, PT ;  /* 0x0000003b2f00720c */ /* 0x080fe20003f86270 */
[----:B------:R-:W-:Y:S02]  /*3cf0*/  HFMA2.MMA R135, -RZ, RZ, 0, 0 ;  /* 0x00000000ff877435 */ /* 0x000fe400000001ff */
[----:B------:R0:W3:Y:S01]  /*3d00*/  @!P5 LDG.E R131, [R12.64+0x480] ;  /* 0x000480040c83d981 */ /* 0x0000e2000c1e1900 */
[----:B------:R-:W-:Y:S01]  /*3d10*/  ISETP.GE.AND P5, PT, R48, R59, PT ;  /* 0x0000003b3000720c */ /* 0x000fe20003fa6270 */
[----:B------:R-:W-:Y:S01]  /*3d20*/  HFMA2.MMA R137, -RZ, RZ, 0, 0 ;  /* 0x00000000ff897435 */ /* 0x000fe200000001ff */
[----:B------:R-:W-:Y:S01]  /*3d30*/  MOV R156, RZ ;  /* 0x000000ff009c7202 */ /* 0x000fe20000000f00 */
[----:B------:R0:W3:Y:S01]  /*3d40*/  @!P1 LDG.E R133, [R12.64+0x580] ;  /* 0x000580040c859981 */ /* 0x0000e2000c1e1900 */
[----:B------:R-:W-:Y:S02]  /*3d50*/  MOV R158, RZ ;  /* 0x000000ff009e7202 */ /* 0x000fe40000000f00 */
[----:B------:R-:W-:Y:S01]  /*3d60*/  MOV R160, RZ ;  /* 0x000000ff00a07202 */ /* 0x000fe20000000f00 */
[----:B------:R0:W3:Y:S04]  /*3d70*/  @!P3 LDG.E R135, [R12.64+0x680] ;  /* 0x000680040c87b981 */ /* 0x0000e8000c1e1900 */
[----:B------:R0:W3:Y:S04]  /*3d80*/  @!P6 LDG.E R156, [R12.64+0x500] ;  /* 0x000500040c9ce981 */ /* 0x0000e8000c1e1900 */
[----:B------:R0:W4:Y:S04]  /*3d90*/  @!P2 LDG.E R158, [R12.64+0x600] ;  /* 0x000600040c9ea981 */ /* 0x000128000c1e1900 */
[----:B------:R0:W5:Y:S04]  /*3da0*/  @!P4 LDG.E R160, [R12.64+0x700] ;  /* 0x000700040ca0c981 */ /* 0x000168000c1e1900 */
[----:B------:R0:W5:Y:S04]  /*3db0*/  @!P5 LDG.E R137, [R12.64+0x780] ;  /* 0x000780040c89d981 */ /* 0x000168000c1e1900 */
[----:B------:R-:W1:Y:S01]  /*3dc0*/  S2R R23, SR_TID.X ;  /* 0x0000000000177919 */ /* 0x000e620000002100 */
[----:B------:R-:W-:-:S02]  /*3dd0*/  FMUL.FTZ R105, R71, R76 ;  /* 0x0000004c47697220 */ /* 0x000fc40000410000 */
[----:B-1----:R-:W-:-:S05]  /*3de0*/  IMAD.SHL.U32 R164, R23, 0x10, RZ ;  /* 0x0000001017a47824 */ /* 0x002fca00078e00ff */
        /* <DEDUP_REMOVED lines=8> */
[-C--:B------:R-:W-:Y:S01]  /*3e70*/  ISETP.GE.U32.AND P3, PT, R136, R59.reuse, PT ;  /* 0x0000003b8800720c */ /* 0x080fe20003f66070 */
[----:B------:R-:W-:Y:S01]  /*3e80*/  FMUL.FTZ R136, R73, R78 ;  /* 0x0000004e49887220 */ /* 0x000fe20000410000 */
[----:B------:R-:W-:Y:S01]  /*3e90*/  ISETP.GE.U32.AND P5, PT, R27, R59, PT ;  /* 0x0000003b1b00720c */ /* 0x000fe20003fa6070 */
[----:B------:R-:W-:Y:S01]  /*3ea0*/  FMUL.FTZ R109, R75, R80 ;  /* 0x000000504b6d7220 */ /* 0x000fe20000410000 */
[----:B------:R-:W-:Y:S01]  /*3eb0*/  FSEL R105, R105, RZ, !P4 ;  /* 0x000000ff69697208 */ /* 0x000fe20006000000 */
[----:B------:R-:W-:Y:S01]  /*3ec0*/  FMUL.FTZ R111, R77, R82 ;  /* 0x000000524d6f7220 */ /* 0x000fe20000410000 */
[----:B------:R-:W-:-:S02]  /*3ed0*/  FSEL R136, R136, RZ, !P5 ;  /* 0x000000ff88887208 */ /* 0x000fc40006800000 */
[----:B------:R-:W-:Y:S01]  /*3ee0*/  IADD3 R140, R164, 0x9, RZ ;  /* 0x00000009a48c7810 */ /* 0x000fe20007ffe0ff */
[----:B------:R-:W-:Y:S02]  /*3ef0*/  FMUL.FTZ R113, R79, R84 ;  /* 0x000000544f717220 */ /* 0x000fe40000410000 */
[----:B------:R-:W-:-:S05]  /*3f00*/  FMUL.FTZ R115, R81, R70 ;  /* 0x0000004651737220 */ /* 0x000fca0000410000 */
[----:B------:R-:W-:Y:S01]  /*3f10*/  FSEL R115, R115, RZ, !P6 ;  /* 0x000000ff73737208 */ /* 0x000fe20007000000 */
[----:B------:R-:W-:-:S05]  /*3f20*/  FMUL.FTZ R117, R83, R72 ;  /* 0x0000004853757220 */ /* 0x000fca0000410000 */
[----:B------:R-:W-:Y:S02]  /*3f30*/  FSEL R117, R117, RZ, !P1 ;  /* 0x000000ff75757208 */ /* 0x000fe40004800000 */
[----:B------:R-:W-:Y:S01]  /*3f40*/  IADD3 R162, R164, 0xc, RZ ;  /* 0x0000000ca4a27810 */ /* 0x000fe20007ffe0ff */
[----:B--2---:R-:W-:-:S04]  /*3f50*/  FMUL.FTZ R139, R14, 1.4426950216293334961 ;  /* 0x3fb8aa3b0e8b7820 */ /* 0x004fc80000410000 */
[C---:B------:R-:W-:Y:S02]  /*3f60*/  FMUL.FTZ R14, R139.reuse, R76 ;  /* 0x0000004c8b0e7220 */ /* 0x040fe40000410000 */
[----:B------:R-:W-:-:S04]  /*3f70*/  FMUL.FTZ R15, R139, R78 ;  /* 0x0000004e8b0f7220 */ /* 0x000fc80000410000 */
[----:B------:R-:W0:Y:S01]  /*3f80*/  MUFU.EX2 R14, R14 ;  /* 0x0000000e000e7308 */ /* 0x000e220000000800 */
[C---:B------:R-:W-:Y:S02]  /*3f90*/  FMUL.FTZ R107, R139.reuse, R80 ;  /* 0x000000508b6b7220 */ /* 0x040fe40000410000 */
[----:B------:R-:W-:-:S05]  /*3fa0*/  FMUL.FTZ R12, R139, R82 ;  /* 0x000000528b0c7220 */ /* 0x000fca0000410000 */
[----:B------:R-:W1:Y:S01]  /*3fb0*/  MUFU.EX2 R15, R15 ;  /* 0x0000000f000f7308 */ /* 0x000e620000000800 */
[----:B------:R-:W-:-:S07]  /*3fc0*/  FMUL.FTZ R13, R139, R84 ;  /* 0x000000548b0d7220 */ /* 0x000fce0000410000 */
[----:B------:R1:W2:Y:S01]  /*3fd0*/  MUFU.EX2 R138, R107 ;  /* 0x0000006b008a7308 */ /* 0x0002a20000000800 */
[----:B0-----:R-:W-:Y:S01]  /*3fe0*/  FSEL R134, R14, 1, !P4 ;  /* 0x3f8000000e867808 */ /* 0x001fe20006000000 */
[----:B------:R-:W-:-:S06]  /*3ff0*/  FMUL.FTZ R14, R139, R70 ;  /* 0x000000468b0e7220 */ /* 0x000fcc0000410000 */
[----:B------:R-:W0:Y:S01]  /*4000*/  MUFU.EX2 R12, R12 ;  /* 0x0000000c000c7308 */ /* 0x000e220000000800 */
[----:B------:R-:W-:-:S07]  /*4010*/  ISETP.GE.U32.AND P4, PT, R28, R59, PT ;  /* 0x0000003b1c00720c */ /* 0x000fce0003f86070 */
[----:B------:R-:W0:Y:S01]  /*4020*/  MUFU.EX2 R13, R13 ;  /* 0x0000000d000d7308 */ /* 0x000e220000000800 */
[----:B-1----:R-:W-:Y:S02]  /*4030*/  FSEL R107, R15, 1, !P5 ;  /* 0x3f8000000f6b7808 */ /* 0x002fe40006800000 */
[----:B------:R-:W-:-:S05]  /*4040*/  ISETP.GE.U32.AND P5, PT, R29, R59, PT ;  /* 0x0000003b1d00720c */ /* 0x000fca0003fa6070 */
[----:B------:R-:W1:Y:S01]  /*4050*/  MUFU.EX2 R14, R14 ;  /* 0x0000000e000e7308 */ /* 0x000e620000000800 */
[----:B------:R-:W-:Y:S01]  /*4060*/  FSEL R109, R109, RZ, !P4 ;  /* 0x000000ff6d6d7208 */ /* 0x000fe20006000000 */
[----:B------:R-:W-:Y:S01]  /*4070*/  FMUL.FTZ R15, R139, R72 ;  /* 0x000000488b0f7220 */ /* 0x000fe20000410000 */
[----:B--2---:R-:W-:Y:S02]  /*4080*/  FSEL R138, R138, 1, !P4 ;  /* 0x3f8000008a8a7808 */ /* 0x004fe40006000000 */
[-C--:B------:R-:W-:Y:S02]  /*4090*/  ISETP.GE.U32.AND P4, PT, R140, R59.reuse, PT ;  /* 0x0000003b8c00720c */ /* 0x080fe40003f86070 */
[----:B------:R-:W-:Y:S02]  /*40a0*/  FSEL R111, R111, RZ, !P5 ;  /* 0x000000ff6f6f7208 */ /* 0x000fe40006800000 */
[----:B0-----:R-:W-:Y:S02]  /*40b0*/  FSEL R140, R12, 1, !P5 ;  /* 0x3f8000000c8c7808 */ /* 0x001fe40006800000 */
[----:B------:R-:W-:-:S02]  /*40c0*/  ISETP.GE.U32.AND P5, PT, R30, R59, PT ;  /* 0x0000003b1e00720c */ /* 0x000fc40003fa6070 */
[----:B------:R-:W-:Y:S01]  /*40d0*/  IADD3 R12, R164, 0xa, RZ ;  /* 0x0000000aa40c7810 */ /* 0x000fe20007ffe0ff */
[----:B------:R-:W0:Y:S01]  /*40e0*/  MUFU.EX2 R15, R15 ;  /* 0x0000000f000f7308 */ /* 0x000e220000000800 */
[----:B------:R-:W-:Y:S02]  /*40f0*/  FSEL R113, R113, RZ, !P5 ;  /* 0x000000ff71717208 */ /* 0x000fe40006800000 */
[----:B------:R-:W-:Y:S02]  /*4100*/  FSEL R142, R13, 1, !P5 ;  /* 0x3f8000000d8e7808 */ /* 0x000fe40006800000 */
[----:B------:R-:W-:Y:S02]  /*4110*/  ISETP.GE.U32.AND P5, PT, R12, R59, PT ;  /* 0x0000003b0c00720c */ /* 0x000fe40003fa6070 */
[----:B------:R-:W-:Y:S02]  /*4120*/  IADD3 R12, R164, 0xb, RZ ;  /* 0x0000000ba40c7810 */ /* 0x000fe40007ffe0ff */
[----:B-1----:R-:W-:-:S02]  /*4130*/  FSEL R144, R14, 1, !P6 ;  /* 0x3f8000000e907808 */ /* 0x002fc40007000000 */
[----:B------:R-:W-:Y:S01]  /*4140*/  ISETP.GE.U32.AND P6, PT, R12, R59, PT ;  /* 0x0000003b0c00720c */ /* 0x000fe20003fc6070 */
[----:B------:R-:W-:Y:S01]  /*4150*/  IMAD R14, R119, c[0x0][0x1a0], RZ ;  /* 0x00006800770e7a24 */ /* 0x000fe200078e02ff */
[----:B------:R-:W-:Y:S02]  /*4160*/  MOV R12, R6 ;  /* 0x00000006000c7202 */ /* 0x000fe40000000f00 */
[----:B------:R-:W-:Y:S01]  /*4170*/  MOV R13, R35 ;  /* 0x00000023000d7202 */ /* 0x000fe20000000f00 */
[----:B---3--:R-:W-:Y:S01]  /*4180*/  STS [R52.X4], R17 ;  /* 0x0000001134007388 */ /* 0x008fe20000004800 */
[----:B------:R-:W-:-:S03]  /*4190*/  FMUL.FTZ R141, R139, R74 ;  /* 0x0000004a8b8d7220 */ /* 0x000fc60000410000 */
[----:B----4-:R-:W-:Y:S01]  /*41a0*/  STS [R53.X4+0x80], R16 ;  /* 0x0000801035007388 */ /* 0x010fe20000004800 */
[----:B------:R-:W-:-:S03]  /*41b0*/  IMAD.WIDE.U32 R12, R103, c[0x0][0x1a0], R12 ;  /* 0x00006800670c7a25 */ /* 0x000fc600078e000c */
[----:B-----5:R1:W-:Y:S01]  /*41c0*/  STS [R54.X4+0x100], R121 ;  /* 0x0001007936007388 */ /* 0x0203e20000004800 */
[----:B------:R-:W-:-:S03]  /*41d0*/  IMAD R143, R103, c[0x0][0x1a4], R14 ;  /* 0x00006900678f7a24 */ /* 0x000fc600078e020e */
[----:B------:R-:W-:Y:S01]  /*41e0*/  STS [R55.X4+0x180], R150 ;  /* 0x0001809637007388 */ /* 0x000fe20000004800 */
[----:B0-----:R-:W-:-:S03]  /*41f0*/  FSEL R146, R15, 1, !P1 ;  /* 0x3f8000000f927808 */ /* 0x001fc60004800000 */
[----:B------:R-:W-:Y:S01]  /*4200*/  STS [R56.X4+0x200], R125 ;  /* 0x0002007d38007388 */ /* 0x000fe20000004800 */
[----:B------:R-:W0:Y:S03]  /*4210*/  MUFU.EX2 R141, R141 ;  /* 0x0000008d008d7308 */ /* 0x000e260000000800 */
[----:B------:R-:W-:Y:S01]  /*4220*/  STS [R57.X4+0x280], R152 ;  /* 0x0002809839007388 */ /* 0x000fe20000004800 */
[----:B------:R-:W-:-:S03]  /*4230*/  LEA R14, P1, R12, c[0x0][0x228], 0x2 ;  /* 0x00008a000c0e7a11 */ /* 0x000fc600078210ff */
[----:B------:R-:W-:Y:S01]  /*4240*/  STS [R58.X4+0x300], R129 ;  /* 0x000300813a007388 */ /* 0x000fe20000004800 */
[----:B------:R-:W-:-:S03]  /*4250*/  IADD3 R13, R13, R143, RZ ;  /* 0x0000008f0d0d7210 */ /* 0x000fc60007ffe0ff */
[----:B------:R-:W-:Y:S04]  /*4260*/  STS [R60.X4+0x380], R127 ;  /* 0x0003807f3c007388 */ /* 0x000fe80000004800 */
[----:B------:R-:W-:Y:S01]  /*4270*/  STS [R61.X4+0x400], R154 ;  /* 0x0004009a3d007388 */ /* 0x000fe20000004800 */
[----:B------:R-:W-:-:S03]  /*4280*/  LEA.HI.X R15, R12, c[0x0][0x22c], R13, 0x2, P1 ;  /* 0x00008b000c0f7a11 */ /* 0x000fc600008f140d */
[----:B------:R-:W-:Y:S04]  /*4290*/  STS [R62.X4+0x480], R131 ;  /* 0x000480833e007388 */ /* 0x000fe80000004800 */
[----:B------:R-:W-:Y:S04]  /*42a0*/  STS [R63.X4+0x500], R156 ;  /* 0x0005009c3f007388 */ /* 0x000fe80000004800 */
[----:B------:R-:W-:Y:S04]  /*42b0*/  STS [R64.X4+0x580], R133 ;  /* 0x0005808540007388 */ /* 0x000fe80000004800 */
[----:B------:R-:W-:Y:S04]  /*42c0*/  STS [R65.X4+0x600], R158 ;  /* 0x0006009e41007388 */ /* 0x000fe80000004800 */
[----:B------:R2:W-:Y:S04]  /*42d0*/  STS [R66.X4+0x680], R135 ;  /* 0x0006808742007388 */ /* 0x0005e80000004800 */
[----:B------:R-:W-:Y:S04]  /*42e0*/  STS [R67.X4+0x700], R160 ;  /* 0x000700a043007388 */ /* 0x000fe80000004800 */
[----:B------:R-:W-:Y:S01]  /*42f0*/  STS [R68.X4+0x780], R137 ;  /* 0x0007808944007388 */ /* 0x000fe20000004800 */
[----:B------:R-:W-:-:S06]  /*4300*/  NOP ;  /* 0x0000000000007918 */ /* 0x000fcc0000000000 */
[----:B-1----:R1:W3:Y:S01]  /*4310*/  LDG.E R121, [R14.64] ;  /* 0x000000040e797981 */ /* 0x0022e2000c1e1900 */
[-C--:B--2---:R-:W-:Y:S02]  /*4320*/  FMUL.FTZ R135, R134, R107.reuse ;  /* 0x0000006b86877220 */ /* 0x084fe40000410000 */
[-C--:B------:R-:W-:Y:S01]  /*4330*/  FMUL.FTZ R131, R87, R86.reuse ;  /* 0x0000005657837220 */ /* 0x080fe20000410000 */
[----:B0-----:R-:W-:Y:S01]  /*4340*/  FSEL R148, R141, 1, !P2 ;  /* 0x3f8000008d947808 */ /* 0x001fe20005000000 */
[C---:B------:R-:W-:Y:S02]  /*4350*/  FMUL.FTZ R12, R139.reuse, R86 ;  /* 0x000000568b0c7220 */ /* 0x040fe40000410000 */
[C---:B------:R-:W-:Y:S01]  /*4360*/  FMUL.FTZ R145, R139.reuse, R90 ;  /* 0x0000005a8b917220 */ /* 0x040fe20000410000 */
[----:B------:R-:W-:Y:S01]  /*4370*/  IADD3 R164, R164, 0xd, RZ ;  /* 0x0000000da4a47810 */ /* 0x000fe20007ffe0ff */
[----:B------:R-:W-:Y:S01]  /*4380*/  FMUL.FTZ R13, R139, R88 ;  /* 0x000000588b0d7220 */ /* 0x000fe20000410000 */
[----:B------:R-:W-:Y:S01]  /*4390*/  SHF.L.U32 R155, R103, 0x3, RZ ;  /* 0x00000003679b7819 */ /* 0x000fe200000006ff */
[----:B-1----:R-:W-:Y:S01]  /*43a0*/  FFMA.FTZ R15, R105, R107, R136 ;  /* 0x0000006b690f7223 */ /* 0x002fe20000010088 */
[----:B------:R-:W-:Y:S01]  /*43b0*/  LDS R150, [R69.X4] ;  /* 0x0000000045967984 */ /* 0x000fe20000004800 */
[----:B------:R-:W-:-:S02]  /*43c0*/  FMUL.FTZ R135, R138, R135 ;  /* 0x000000878a877220 */ /* 0x000fc40000410000 */
[----:B------:R-:W-:Y:S01]  /*43d0*/  FFMA.FTZ R15, R138, R15, R109 ;  /* 0x0000000f8a0f7223 */ /* 0x000fe2000001006d */
[----:B------:R-:W0:Y:S01]  /*43e0*/  MUFU.EX2 R141, R12 ;  /* 0x0000000c008d7308 */ /* 0x000e220000000800 */
[----:B------:R-:W-:Y:S01]  /*43f0*/  FSEL R184, R131, RZ, !P3 ;  /* 0x000000ff83b87208 */ /* 0x000fe20005800000 */
[C---:B------:R-:W-:Y:S01]  /*4400*/  FMUL.FTZ R135, R140.reuse, R135 ;  /* 0x000000878c877220 */ /* 0x040fe20000410000 */
[----:B------:R-:W-:Y:S01]  /*4410*/  LDS R152, [R69.X4+0x4] ;  /* 0x0000040045987984 */ /* 0x000fe20000004800 */
[----:B------:R-:W-:Y:S02]  /*4420*/  FFMA.FTZ R131, R140, R15, R111 ;  /* 0x0000000f8c837223 */ /* 0x000fe4000001006f */
[----:B------:R-:W-:Y:S01]  /*4430*/  FMUL.FTZ R133, R139, R92 ;  /* 0x0000005c8b857220 */ /* 0x000fe20000410000 */
[----:B------:R-:W-:Y:S01]  /*4440*/  LDS R154, [R69.X4+0x8] ;  /* 0x00000800459a7984 */ /* 0x000fe20000004800 */
[----:B------:R-:W1:Y:S01]  /*4450*/  MUFU.EX2 R143, R13 ;  /* 0x0000000d008f7308 */ /* 0x000e620000000800 */
[----:B------:R-:W-:-:S02]  /*4460*/  FFMA.FTZ R131, R142, R131, R113 ;  /* 0x000000838e837223 */ /* 0x000fc40000010071 */
[----:B------:R-:W-:Y:S01]  /*4470*/  FMUL.FTZ R135, R142, R135 ;  /* 0x000000878e877220 */ /* 0x000fe20000410000 */
[----:B------:R-:W-:Y:S01]  /*4480*/  LDS R156, [R69.X4+0xc] ;  /* 0x00000c00459c7984 */ /* 0x000fe20000004800 */
[----:B------:R-:W-:Y:S02]  /*4490*/  FMUL.FTZ R119, R85, R74 ;  /* 0x0000004a55777220 */ /* 0x000fe40000410000 */
[C---:B------:R-:W-:Y:S01]  /*44a0*/  FFMA.FTZ R131, R144.reuse, R131, R115 ;  /* 0x0000008390837223 */ /* 0x040fe20000010073 */
[----:B------:R-:W2:Y:S01]  /*44b0*/  MUFU.EX2 R145, R145 ;  /* 0x0000009100917308 */ /* 0x000ea20000000800 */
[----:B------:R-:W-:Y:S01]  /*44c0*/  FMUL.FTZ R14, R139, R94 ;  /* 0x0000005e8b0e7220 */ /* 0x000fe20000410000 */
[----:B------:R-:W-:Y:S01]  /*44d0*/  LDS R158, [R69.X4+0x10] ;  /* 0x00001000459e7984 */ /* 0x000fe20000004800 */
[----:B------:R-:W-:Y:S01]  /*44e0*/  FMUL.FTZ R135, R144, R135 ;  /* 0x0000008790877220 */ /* 0x000fe20000410000 */
[----:B------:R-:W-:Y:S01]  /*44f0*/  FSEL R119, R119, RZ, !P2 ;  /* 0x000000ff77777208 */ /* 0x000fe20005000000 */
[----:B------:R-:W-:Y:S01]  /*4500*/  FMUL.FTZ R129, R89, R88 ;  /* 0x0000005859817220 */ /* 0x000fe20000410000 */
[----:B------:R-:W-:Y:S01]  /*4510*/  LDS R160, [R69.X4+0x14] ;  /* 0x0000140045a07984 */ /* 0x000fe20000004800 */
[C---:B------:R-:W-:Y:S01]  /*4520*/  FFMA.FTZ R131, R146.reuse, R131, R117 ;  /* 0x0000008392837223 */ /* 0x040fe20000010075 */
[----:B------:R-:W4:Y:S01]  /*4530*/  MUFU.EX2 R133, R133 ;  /* 0x0000008500857308 */ /* 0x000f220000000800 */
[----:B------:R-:W-:Y:S01]  /*4540*/  FMUL.FTZ R15, R139, R96 ;  /* 0x000000608b0f7220 */ /* 0x000fe20000410000 */
[----:B------:R-:W-:Y:S01]  /*4550*/  LDS R166, [R69.X4+0x20] ;  /* 0x0000200045a67984 */ /* 0x000fe20000004800 */
[----:B------:R-:W-:Y:S01]  /*4560*/  FMUL.FTZ R135, R146, R135 ;  /* 0x0000008792877220 */ /* 0x000fe20000410000 */
[----:B0-----:R-:W-:Y:S01]  /*4570*/  FSEL R141, R141, 1, !P3 ;  /* 0x3f8000008d8d7808 */ /* 0x001fe20005800000 */
[C---:B------:R-:W-:Y:S01]  /*4580*/  FFMA.FTZ R131, R148.reuse, R131, R119 ;  /* 0x0000008394837223 */ /* 0x040fe20000010077 */
[----:B------:R-:W-:Y:S01]  /*4590*/  FSEL R186, R129, RZ, !P4 ;  /* 0x000000ff81ba7208 */ /* 0x000fe20006000000 */
[----:B------:R-:W-:Y:S01]  /*45a0*/  FMUL.FTZ R127, R91, R90 ;  /* 0x0000005a5b7f7220 */ /* 0x000fe20000410000 */
[----:B------:R-:W0:Y:S01]  /*45b0*/  MUFU.EX2 R14, R14 ;  /* 0x0000000e000e7308 */ /* 0x000e220000000800 */
[----:B------:R-:W-:Y:S01]  /*45c0*/  FMUL.FTZ R129, R139, R98 ;  /* 0x000000628b817220 */ /* 0x000fe20000410000 */
[----:B------:R-:W-:Y:S01]  /*45d0*/  LDS R168, [R69.X4+0x24] ;  /* 0x0000240045a87984 */ /* 0x000fe20000004800 */
[----:B------:R-:W-:Y:S01]  /*45e0*/  FMUL.FTZ R135, R148, R135 ;  /* 0x0000008794877220 */ /* 0x000fe20000410000 */
[----:B-1----:R-:W-:Y:S01]  /*45f0*/  FSEL R143, R143, 1, !P4 ;  /* 0x3f8000008f8f7808 */ /* 0x002fe20006000000 */
[C---:B------:R-:W-:Y:S01]  /*4600*/  FFMA.FTZ R131, R141.reuse, R131, R184 ;  /* 0x000000838d837223 */ /* 0x040fe200000100b8 */
[----:B------:R-:W-:Y:S02]  /*4610*/  LDS R170, [R69.X4+0x28] ;  /* 0x0000280045aa7984 */ /* 0x000fe40000004800 */
[----:B------:R-:W1:Y:S01]  /*4620*/  MUFU.EX2 R15, R15 ;  /* 0x0000000f000f7308 */ /* 0x000e620000000800 */
[----:B------:R-:W-:Y:S01]  /*4630*/  FMUL.FTZ R135, R141, R135 ;  /* 0x000000878d877220 */ /* 0x000fe20000410000 */
[----:B------:R-:W-:Y:S01]  /*4640*/  LDS R172, [R69.X4+0x2c] ;  /* 0x00002c0045ac7984 */ /* 0x000fe20000004800 */
[----:B------:R-:W-:Y:S01]  /*4650*/  FMUL.FTZ R139, R139, R100 ;  /* 0x000000648b8b7220 */ /* 0x000fe20000410000 */
[----:B------:R-:W-:Y:S01]  /*4660*/  FSEL R188, R127, RZ, !P5 ;  /* 0x000000ff7fbc7208 */ /* 0x000fe20006800000 */
[----:B------:R-:W-:Y:S01]  /*4670*/  FMUL.FTZ R125, R93, R92 ;  /* 0x0000005c5d7d7220 */ /* 0x000fe20000410000 */
[----:B--2---:R-:W-:Y:S01]  /*4680*/  FSEL R145, R145, 1, !P5 ;  /* 0x3f80000091917808 */ /* 0x004fe20006800000 */
[C---:B------:R-:W-:Y:S01]  /*4690*/  FFMA.FTZ R131, R143.reuse, R131, R186 ;  /* 0x000000838f837223 */ /* 0x040fe200000100ba */
[----:B------:R-:W2:Y:S01]  /*46a0*/  MUFU.EX2 R129, R129 ;  /* 0x0000008100817308 */ /* 0x000ea20000000800 */
[----:B------:R-:W-:Y:S01]  /*46b0*/  FMUL.FTZ R135, R143, R135 ;  /* 0x000000878f877220 */ /* 0x000fe20000410000 */
[----:B------:R-:W-:Y:S01]  /*46c0*/  ISETP.GE.U32.AND P2, PT, R162, R59, PT ;  /* 0x0000003ba200720c */ /* 0x000fe20003f46070 */
[----:B------:R-:W-:Y:S01]  /*46d0*/  FMUL.FTZ R17, R95, R94 ;  /* 0x0000005e5f117220 */ /* 0x000fe20000410000 */
[----:B------:R-:W-:Y:S01]  /*46e0*/  FSEL R190, R125, RZ, !P6 ;  /* 0x000000ff7dbe7208 */ /* 0x000fe20007000000 */
[----:B------:R-:W-:Y:S01]  /*46f0*/  FFMA.FTZ R131, R145, R131, R188 ;  /* 0x0000008391837223 */ /* 0x000fe200000100bc */
[----:B----4-:R-:W-:Y:S01]  /*4700*/  FSEL R147, R133, 1, !P6 ;  /* 0x3f80000085937808 */ /* 0x010fe20007000000 */
[----:B------:R-:W-:Y:S01]  /*4710*/  FMUL.FTZ R16, R97, R96 ;  /* 0x0000006061107220 */ /* 0x000fe20000410000 */
[----:B------:R-:W4:Y:S01]  /*4720*/  MUFU.EX2 R139, R139 ;  /* 0x0000008b008b7308 */ /* 0x000f220000000800 */
[----:B------:R-:W-:Y:S01]  /*4730*/  FMUL.FTZ R135, R145, R135 ;  /* 0x0000008791877220 */ /* 0x000fe20000410000 */
[----:B------:R-:W-:Y:S01]  /*4740*/  ISETP.GE.U32.AND P1, PT, R164, R59, PT ;  /* 0x0000003ba400720c */ /* 0x000fe20003f26070 */
[----:B------:R-:W-:Y:S01]  /*4750*/  FFMA.FTZ R131, R147, R131, R190 ;  /* 0x0000008393837223 */ /* 0x000fe200000100be */
[----:B------:R-:W-:Y:S01]  /*4760*/  FSEL R192, R17, RZ, !P2 ;  /* 0x000000ff11c07208 */ /* 0x000fe20005000000 */
[----:B------:R-:W-:Y:S01]  /*4770*/  FMUL.FTZ R13, R99, R98 ;  /* 0x00000062630d7220 */ /* 0x000fe20000410000 */
[----:B0-----:R-:W-:Y:S01]  /*4780*/  FSEL R149, R14, 1, !P2 ;  /* 0x3f8000000e957808 */ /* 0x001fe20005000000 */
[----:B------:R-:W-:Y:S01]  /*4790*/  FMUL.FTZ R135, R147, R135 ;  /* 0x0000008793877220 */ /* 0x000fe20000410000 */
[----:B------:R-:W-:Y:S01]  /*47a0*/  ISETP.GE.U32.AND P3, PT, R31, R59, PT ;  /* 0x0000003b1f00720c */ /* 0x000fe20003f66070 */
[----:B------:R-:W-:Y:S01]  /*47b0*/  FMUL.FTZ R12, R101, R100 ;  /* 0x00000064650c7220 */ /* 0x000fe20000410000 */
[----:B------:R-:W-:Y:S01]  /*47c0*/  FSEL R194, R16, RZ, !P1 ;  /* 0x000000ff10c27208 */ /* 0x000fe20004800000 */
[----:B------:R-:W-:Y:S01]  /*47d0*/  FFMA.FTZ R131, R149, R131, R192 ;  /* 0x0000008395837223 */ /* 0x000fe200000100c0 */
[----:B-1----:R-:W-:Y:S01]  /*47e0*/  FSEL R151, R15, 1, !P1 ;  /* 0x3f8000000f977808 */ /* 0x002fe20004800000 */
[----:B------:R-:W-:Y:S01]  /*47f0*/  FMUL.FTZ R135, R149, R135 ;  /* 0x0000008795877220 */ /* 0x000fe20000410000 */
[----:B------:R-:W-:Y:S01]  /*4800*/  ISETP.GE.U32.AND P4, PT, R32, R59, PT ;  /* 0x0000003b2000720c */ /* 0x000fe20003f86070 */
[----:B------:R-:W-:Y:S01]  /*4810*/  LDS R162, [R69.X4+0x18] ;  /* 0x0000180045a27984 */ /* 0x000fe20000004800 */
[----:B------:R-:W-:Y:S01]  /*4820*/  FSEL R196, R13, RZ, !P3 ;  /* 0x000000ff0dc47208 */ /* 0x000fe20005800000 */
[----:B------:R-:W-:Y:S01]  /*4830*/  FFMA.FTZ R131, R151, R131, R194 ;  /* 0x0000008397837223 */ /* 0x000fe200000100c2 */
[----:B--2---:R-:W-:Y:S01]  /*4840*/  FSEL R153, R129, 1, !P3 ;  /* 0x3f80000081997808 */ /* 0x004fe20005800000 */
[----:B------:R-:W-:Y:S01]  /*4850*/  FMUL.FTZ R135, R151, R135 ;  /* 0x0000008797877220 */ /* 0x000fe20000410000 */
[----:B------:R-:W-:Y:S01]  /*4860*/  FSEL R198, R12, RZ, !P4 ;  /* 0x000000ff0cc67208 */ /* 0x000fe20006000000 */
[----:B------:R-:W-:Y:S01]  /*4870*/  LDS R164, [R69.X4+0x1c] ;  /* 0x00001c0045a47984 */ /* 0x000fe20000004800 */
[----:B----4-:R-:W-:Y:S01]  /*4880*/  FSEL R139, R139, 1, !P4 ;  /* 0x3f8000008b8b7808 */ /* 0x010fe20006000000 */
        /* <DEDUP_REMOVED lines=10> */
[----:B------:R-:W-:Y:S06]  /*4930*/  LDS R180, [R69.X4+0x3c] ;  /* 0x00003c0045b47984 */ /* 0x000fec0000004800 */
        /* <DEDUP_REMOVED lines=51> */
[-C--:B---3--:R-:W-:Y:S02]  /*4c70*/  FMUL.FTZ R105, R150, R121.reuse ;  /* 0x0000007996697220 */ /* 0x088fe40000410000 */
        /* <DEDUP_REMOVED lines=27> */
.L_x_4195:
[----:B------:R-:W-:Y:S05]  /*4e30*/  BSYNC B0 ;  /* 0x0000000000007941 */ /* 0x000fea0003800000 */
.L_x_4194:
        /* <DEDUP_REMOVED lines=25> */
.L_x_4193:
[----:B------:R-:W-:Y:S01]  /*4fd0*/  BAR.SYNC.DEFER_BLOCKING 0x0 ;  /* 0x0000000000007b1d */ /* 0x000fe20000010000 */
[----:B------:R-:W-:Y:S01]  /*4fe0*/  ISETP.NE.AND P0, PT, R23, RZ, PT ;  /* 0x000000ff1700720c */ /* 0x000fe20003f05270 */
[----:B0-----:R-:W-:Y:S01]  /*4ff0*/  IMAD R12, R123, c[0x0][0x200], RZ ;  /* 0x000080007b0c7a24 */ /* 0x001fe200078e02ff */
[----:B------:R-:W-:Y:S01]  /*5000*/  HFMA2.MMA R17, -RZ, RZ, 0, 2.384185791015625e-07 ;  /* 0x00000004ff117435 */ /* 0x000fe200000001ff */
[C---:B------:R-:W-:Y:S01]  /*5010*/  IMAD.WIDE.U32 R14, R21.reuse, c[0x0][0x200], RZ ;  /* 0x00008000150e7a25 */ /* 0x040fe200078e00ff */
[----:B------:R-:W-:Y:S01]  /*5020*/  ISETP.GE.AND P1, PT, R10, R59, PT ;  /* 0x0000003b0a00720c */ /* 0x000fe20003f26270 */
[----:B------:R-:W-:Y:S02]  /*5030*/  BSSY B0, `(.L_x_4197) ;  /* 0x0000044000007945 */ /* 0x000fe40003800000 */
[----:B------:R-:W-:-:S02]  /*5040*/  IMAD R111, R21, c[0x0][0x204], R12 ;  /* 0x00008100156f7a24 */ /* 0x000fc400078e020c */
[----:B------:R-:W-:Y:S02]  /*5050*/  IMAD.SHL.U32 R12, R25, 0x200, RZ ;  /* 0x00000200190c7824 */ /* 0x000fe400078e00ff */
[----:B------:R-:W-:Y:S01]  /*5060*/  IMAD R13, R19, c[0x0][0x208], RZ ;  /* 0x00008200130d7a24 */ /* 0x000fe200078e02ff */
[----:B------:R-:W-:Y:S01]  /*5070*/  IADD3 R15, R15, R111, RZ ;  /* 0x0000006f0f0f7210 */ /* 0x000fe20007ffe0ff */
[----:B------:R-:W-:-:S04]  /*5080*/  IMAD.WIDE R16, R10, R17, c[0x0][0x258] ;  /* 0x000096000a107625 */ /* 0x000fc800078e0211 */
[----:B------:R-:W-:-:S04]  /*5090*/  IMAD.WIDE.U32 R14, R0, c[0x0][0x208], R14 ;  /* 0x00008200000e7a25 */ /* 0x000fc800078e000e */
[----:B------:R-:W-:Y:S01]  /*50a0*/  IMAD R73, R0, c[0x0][0x20c], R13 ;  /* 0x0000830000497a24 */ /* 0x000fe200078e020d */
[----:B------:R-:W-:Y:S01]  /*50b0*/  SHF.R.S32.HI R13, RZ, 0x1f, R12 ;  /* 0x0000001fff0d7819 */ /* 0x000fe2000001140c */
[----:B------:R-:W-:Y:S01]  /*50c0*/  STS [R69.X4], R102 ;  /* 0x0000006645007388 */ /* 0x000fe20000004800 */
[----:B------:R-:W-:Y:S01]  /*50d0*/  IADD3 R71, P2, R12, R14, RZ ;  /* 0x0000000e0c477210 */ /* 0x000fe20007f5e0ff */
[----:B------:R-:W-:Y:S01]  /*50e0*/  IMAD R72, R123, c[0x0][0x1f0], RZ ;  /* 0x00007c007b487a24 */ /* 0x000fe200078e02ff */
[----:B------:R-:W-:Y:S01]  /*50f0*/  IADD3 R14, P3, R10, R12, RZ ;  /* 0x0000000c0a0e7210 */ /* 0x000fe20007f7e0ff */
[----:B------:R-:W-:Y:S01]  /*5100*/  STS [R69.X4+0x4], R104 ;  /* 0x0000046845007388 */ /* 0x000fe20000004800 */
[----:B------:R-:W-:Y:S01]  /*5110*/  IADD3.X R70, R13, R73, R15, P2, !PT ;  /* 0x000000490d467210 */ /* 0x000fe200017fe40f */
[----:B------:R-:W-:Y:S01]  /*5120*/  IMAD R113, R21, c[0x0][0x1f4], R72 ;  /* 0x00007d0015717a24 */ /* 0x000fe200078e0248 */
[----:B------:R-:W-:Y:S01]  /*5130*/  LEA R74, P5, R71, R16, 0x2 ;  /* 0x00000010474a7211 */ /* 0x000fe200078a10ff */
[----:B------:R-:W-:Y:S01]  /*5140*/  STS [R69.X4+0x8], R106 ;  /* 0x0000086a45007388 */ /* 0x000fe20000004800 */
[----:B------:R-:W-:Y:S01]  /*5150*/  IADD3.X R15, R11, R13, RZ, P3, !PT ;  /* 0x0000000d0b0f7210 */ /* 0x000fe20001ffe4ff */
[----:B------:R-:W-:Y:S01]  /*5160*/  @!P1 IMAD.WIDE.U32 R72, R21, c[0x0][0x1f0], R12 ;  /* 0x00007c0015489a25 */ /* 0x000fe200078e000c */
        /* <DEDUP_REMOVED lines=48> */
.L_x_4198:
[----:B------:R-:W-:Y:S05]  /*5470*/  BSYNC B0 ;  /* 0x0000000000007941 */ /* 0x000fea0003800000 */
.L_x_4197:
[----:B------:R-:W-:Y:S01]  /*5480*/  @!P2 STG.E [R74.64+0x80], R79 ;  /* 0x0000804f4a00a986 */ /* 0x000fe2000c101904 */
[-C--:B------:R-:W-:Y:S01]  /*5490*/  ISETP.GE.AND P4, PT, R37, R109.reuse, PT ;  /* 0x0000006d2500720c */ /* 0x080fe20003f86270 */
[----:B------:R-:W-:Y:S01]  /*54a0*/  IMAD R51, R19, c[0x0][0x1f8], RZ ;  /* 0x00007e0013337a24 */ /* 0x000fe200078e02ff */
[-C--:B------:R-:W-:Y:S01]  /*54b0*/  ISETP.GE.AND P5, PT, R38, R109.reuse, PT ;  /* 0x0000006d2600720c */ /* 0x080fe20003fa6270 */
[----:B------:R-:W-:Y:S01]  /*54c0*/  @!P3 STG.E [R74.64+0x100], R81 ;  /* 0x000100514a00b986 */ /* 0x000fe2000c101904 */
[-C--:B------:R-:W-:Y:S01]  /*54d0*/  ISETP.GE.AND P2, PT, R39, R109.reuse, PT ;  /* 0x0000006d2700720c */ /* 0x080fe20003f46270 */
[----:B------:R-:W-:Y:S01]  /*54e0*/  IMAD.WIDE.U32 R16, R21, c[0x0][0x1f0], RZ ;  /* 0x00007c0015107a25 */ /* 0x000fe200078e00ff */
[----:B------:R-:W-:Y:S01]  /*54f0*/  ISETP.GE.AND P3, PT, R40, R109, PT ;  /* 0x0000006d2800720c */ /* 0x000fe20003f66270 */
[----:B------:R-:W-:Y:S01]  /*5500*/  @!P6 STG.E [R74.64+0x180], R83 ;  /* 0x000180534a00e986 */ /* 0x000fe2000c101904 */
[----:B------:R-:W-:Y:S02]  /*5510*/  @!P1 IADD3 R73, R113, R73, RZ ;  /* 0x0000004971499210 */ /* 0x000fe40007ffe0ff */
[----:B------:R-:W-:-:S02]  /*5520*/  IADD3 R17, R17, R113, RZ ;  /* 0x0000007111117210 */ /* 0x000fc40007ffe0ff */
[----:B0-----:R-:W-:Y:S01]  /*5530*/  MOV R77, RZ ;  /* 0x000000ff004d7202 */ /* 0x001fe20000000f00 */
[----:B------:R-:W-:Y:S01]  /*5540*/  @!P4 STG.E [R74.64+0x200], R85 ;  /* 0x000200554a00c986 */ /* 0x000fe2000c101904 */
[-C--:B------:R-:W-:Y:S01]  /*5550*/  ISETP.GE.AND P4, PT, R41, R109.reuse, PT ;  /* 0x0000006d2900720c */ /* 0x080fe20003f86270 */
[----:B------:R-:W-:Y:S02]  /*5560*/  @!P1 IMAD.WIDE.U32 R70, R0, c[0x0][0x1f8], R72 ;  /* 0x00007e0000469a25 */ /* 0x000fe400078e0048 */
[----:B------:R-:W-:Y:S01]  /*5570*/  @!P5 STG.E [R74.64+0x280], R87 ;  /* 0x000280574a00d986 */ /* 0x000fe2000c101904 */
[-C--:B------:R-:W-:Y:S01]  /*5580*/  ISETP.GE.AND P5, PT, R42, R109.reuse, PT ;  /* 0x0000006d2a00720c */ /* 0x080fe20003fa6270 */
[----:B------:R-:W-:Y:S01]  /*5590*/  IMAD R73, R0, c[0x0][0x1fc], R51 ;  /* 0x00007f0000497a24 */ /* 0x000fe200078e0233 */
[----:B------:R-:W-:Y:S01]  /*55a0*/  @!P1 IADD3 R51, P6, R10, R70, RZ ;  /* 0x000000460a339210 */ /* 0x000fe20007fde0ff */
[----:B------:R-:W-:Y:S01]  /*55b0*/  @!P2 STG.E [R74.64+0x300], R89 ;  /* 0x000300594a00a986 */ /* 0x000fe2000c101904 */
[----:B------:R-:W-:Y:S01]  /*55c0*/  ISETP.GE.AND P2, PT, R43, R109, PT ;  /* 0x0000006d2b00720c */ /* 0x000fe20003f46270 */
[----:B------:R-:W-:Y:S01]  /*55d0*/  IMAD.WIDE.U32 R16, R0, c[0x0][0x1f8], R16 ;  /* 0x00007e0000107a25 */ /* 0x000fe200078e0010 */
[----:B------:R-:W-:Y:S01]  /*55e0*/  @!P1 IADD3.X R72, R11, R71, R73, P6, !PT ;  /* 0x000000470b489210 */ /* 0x000fe200037fe449 */
[----:B------:R-:W-:Y:S01]  /*55f0*/  @!P3 STG.E [R74.64+0x380], R91 ;  /* 0x0003805b4a00b986 */ /* 0x000fe2000c101904 */
[----:B------:R-:W-:-:S02]  /*5600*/  ISETP.GE.AND P3, PT, R44, R109, PT ;  /* 0x0000006d2c00720c */ /* 0x000fc40003f66270 */
[----:B------:R-:W-:Y:S01]  /*5610*/  @!P1 LEA R70, P6, R51, c[0x0][0x268], 0x2 ;  /* 0x00009a0033469a11 */ /* 0x000fe200078c10ff */
[----:B------:R-:W-:Y:S01]  /*5620*/  @!P4 STG.E [R74.64+0x400], R93 ;  /* 0x0004005d4a00c986 */ /* 0x000fe2000c101904 */
[-C--:B------:R-:W-:Y:S02]  /*5630*/  ISETP.GE.AND P4, PT, R45, R109.reuse, PT ;  /* 0x0000006d2d00720c */ /* 0x080fe40003f86270 */
[----:B------:R-:W-:Y:S01]  /*5640*/  @!P1 LEA.HI.X R71, R51, c[0x0][0x26c], R72, 0x2, P6 ;  /* 0x00009b0033479a11 */ /* 0x000fe200030f1448 */
[----:B------:R-:W-:Y:S01]  /*5650*/  @!P5 STG.E [R74.64+0x480], R95 ;  /* 0x0004805f4a00d986 */ /* 0x000fe2000c101904 */
[-C--:B------:R-:W-:Y:S02]  /*5660*/  ISETP.GE.AND P5, PT, R47, R109.reuse, PT ;  /* 0x0000006d2f00720c */ /* 0x080fe40003fa6270 */
[----:B------:R-:W-:Y:S01]  /*5670*/  LOP3.LUT R51, R10, 0x20, RZ, 0xfc, !PT ;  /* 0x000000200a337812 */ /* 0x000fe200078efcff */
[----:B------:R-:W-:Y:S01]  /*5680*/  @!P2 STG.E [R74.64+0x500], R97 ;  /* 0x000500614a00a986 */ /* 0x000fe2000c101904 */
[----:B------:R-:W-:-:S02]  /*5690*/  ISETP.GE.AND P2, PT, R46, R109, PT ;  /* 0x0000006d2e00720c */ /* 0x000fc40003f46270 */
[----:B------:R-:W-:Y:S01]  /*56a0*/  IADD3 R76, P6, R12, R16, RZ ;  /* 0x000000100c4c7210 */ /* 0x000fe20007fde0ff */
[----:B------:R-:W-:Y:S01]  /*56b0*/  @!P3 STG.E [R74.64+0x580], R99 ;  /* 0x000580634a00b986 */ /* 0x000fe2000c101904 */
[----:B------:R-:W-:Y:S02]  /*56c0*/  ISETP.GE.AND P3, PT, R48, R109, PT ;  /* 0x0000006d3000720c */ /* 0x000fe40003f66270 */
[----:B------:R-:W-:Y:S01]  /*56d0*/  SHF.L.U32 R16, R51, 0x2, RZ ;  /* 0x0000000233107819 */ /* 0x000fe200000006ff */
[----:B------:R-:W-:Y:S01]  /*56e0*/  @!P4 STG.E [R74.64+0x600], R101 ;  /* 0x000600654a00c986 */ /* 0x000fe2000c101904 */
[----:B------:R-:W-:Y:S02]  /*56f0*/  IADD3.X R78, R13, R73, R17, P6, !PT ;  /* 0x000000490d4e7210 */ /* 0x000fe400037fe411 */
[----:B------:R-:W-:Y:S01]  /*5700*/  IADD3 R72, P4, R16, c[0x0][0x268], RZ ;  /* 0x00009a0010487a10 */ /* 0x000fe20007f9e0ff */
[----:B------:R-:W-:Y:S01]  /*5710*/  @!P5 STG.E [R74.64+0x700], R105 ;  /* 0x000700694a00d986 */ /* 0x000fe2000c101904 */
[----:B------:R-:W-:-:S02]  /*5720*/  SHF.L.U64.HI R17, R51, 0x2, R11 ;  /* 0x0000000233117819 */ /* 0x000fc4000001020b */
[-C--:B------:R-:W-:Y:S01]  /*5730*/  ISETP.GE.AND P5, PT, R51, R59.reuse, PT ;  /* 0x0000003b3300720c */ /* 0x080fe20003fa6270 */
[----:B------:R-:W-:Y:S01]  /*5740*/  @!P2 STG.E [R74.64+0x680], R103 ;  /* 0x000680674a00a986 */ /* 0x000fe2000c101904 */
[----:B------:R-:W-:Y:S02]  /*5750*/  LEA R72, P2, R76, R72, 0x2 ;  /* 0x000000484c487211 */ /* 0x000fe400078410ff */
[----:B------:R-:W-:Y:S01]  /*5760*/  IADD3.X R73, R17, c[0x0][0x26c], RZ, P4, !PT ;  /* 0x00009b0011497a10 */ /* 0x000fe200027fe4ff */
[----:B------:R0:W-:Y:S01]  /*5770*/  @!P3 STG.E [R74.64+0x780], R107 ;  /* 0x0007806b4a00b986 */ /* 0x0001e2000c101904 */
[----:B------:R-:W-:Y:S02]  /*5780*/  ISETP.GE.AND P6, PT, R34, R59, PT ;  /* 0x0000003b2200720c */ /* 0x000fe40003fc6270 */
[----:B------:R-:W-:Y:S01]  /*5790*/  LEA.HI.X R73, R76, R73, R78, 0x2, P2 ;  /* 0x000000494c497211 */ /* 0x000fe200010f144e */
[----:B------:R-:W-:Y:S01]  /*57a0*/  BAR.SYNC.DEFER_BLOCKING 0x0 ;  /* 0x0000000000007b1d */ /* 0x000fe20000010000 */
[----:B------:R-:W-:Y:S01]  /*57b0*/  HFMA2.MMA R76, -RZ, RZ, 0, 0 ;  /* 0x00000000ff4c7435 */ /* 0x000fe200000001ff */
[----:B------:R-:W-:-:S02]  /*57c0*/  ISETP.GE.AND P2, PT, R37, R59, PT ;  /* 0x0000003b2500720c */ /* 0x000fc40003f46270 */
[-C--:B------:R-:W-:Y:S01]  /*57d0*/  ISETP.GE.AND P3, PT, R38, R59.reuse, PT ;  /* 0x0000003b2600720c */ /* 0x080fe20003f66270 */
[----:B0-----:R-:W-:Y:S01]  /*57e0*/  CS2R R74, SRZ ;  /* 0x00000000004a7805 */ /* 0x001fe2000001ff00 */
[-C--:B------:R-:W-:Y:S01]  /*57f0*/  ISETP.GE.AND P4, PT, R39, R59.reuse, PT ;  /* 0x0000003b2700720c */ /* 0x080fe20003f86270 */
[----:B------:R0:W2:Y:S01]  /*5800*/  @!P1 LDG.E R77, [R70.64] ;  /* 0x00000004464d9981 */ /* 0x0000a2000c1e1900 */
[----:B------:R-:W-:-:S03]  /*5810*/  ISETP.GE.AND P1, PT, R36, R59, PT ;  /* 0x0000003b2400720c */ /* 0x000fc60003f26270 */
[----:B------:R-:W3:Y:S01]  /*5820*/  @!P5 LDG.E R76, [R72.64] ;  /* 0x00000004484cd981 */ /* 0x000ee2000c1e1900 */
[-C--:B------:R-:W-:Y:S01]  /*5830*/  ISETP.GE.AND P5, PT, R40, R59.reuse, PT ;  /* 0x0000003b2800720c */ /* 0x080fe20003fa6270 */
[----:B------:R-:W-:Y:S02]  /*5840*/  CS2R R78, SRZ ;  /* 0x00000000004e7805 */ /* 0x000fe4000001ff00 */
[----:B------:R-:W4:Y:S01]  /*5850*/  @!P6 LDG.E R75, [R72.64+0x80] ;  /* 0x00008004484be981 */ /* 0x000f22000c1e1900 */
[-C--:B------:R-:W-:Y:S01]  /*5860*/  ISETP.GE.AND P6, PT, R41, R59.reuse, PT ;  /* 0x0000003b2900720c */ /* 0x080fe20003fc6270 */
[----:B0-----:R-:W-:Y:S01]  /*5870*/  CS2R R70, SRZ ;  /* 0x0000000000467805 */ /* 0x001fe2000001ff00 */
[----:B------:R-:W-:Y:S01]  /*5880*/  CS2R R80, SRZ ;  /* 0x0000000000507805 */ /* 0x000fe2000001ff00 */
[----:B------:R-:W-:Y:S01]  /*5890*/  CS2R R82, SRZ ;  /* 0x0000000000527805 */ /* 0x000fe2000001ff00 */
[----:B------:R-:W5:Y:S04]  /*58a0*/  @!P2 LDG.E R79, [R72.64+0x180] ;  /* 0x00018004484fa981 */ /* 0x000f68000c1e1900 */
[----:B------:R-:W5:Y:S01]  /*58b0*/  @!P1 LDG.E R74, [R72.64+0x100] ;  /* 0x00010004484a9981 */ /* 0x000f62000c1e1900 */
[----:B------:R-:W-:-:S02]  /*58c0*/  ISETP.GE.AND P1, PT, R42, R59, PT ;  /* 0x0000003b2a00720c */ /* 0x000fc40003f26270 */
[-C--:B------:R-:W-:Y:S01]  /*58d0*/  ISETP.GE.AND P2, PT, R43, R59.reuse, PT ;  /* 0x0000003b2b00720c */ /* 0x080fe20003f46270 */
[----:B------:R-:W5:Y:S01]  /*58e0*/  @!P3 LDG.E R70, [R72.64+0x200] ;  /* 0x000200044846b981 */ /* 0x000f62000c1e1900 */
[----:B------:R-:W-:-:S03]  /*58f0*/  ISETP.GE.AND P3, PT, R44, R59, PT ;  /* 0x0000003b2c00720c */ /* 0x000fc60003f66270 */
[----:B------:R-:W5:Y:S01]  /*5900*/  @!P4 LDG.E R81, [R72.64+0x280] ;  /* 0x000280044851c981 */ /* 0x000f62000c1e1900 */
[----:B------:R-:W-:-:S03]  /*5910*/  ISETP.GE.AND P4, PT, R45, R59, PT ;  /* 0x0000003b2d00720c */ /* 0x000fc60003f86270 */
[----:B------:R-:W5:Y:S01]  /*5920*/  @!P5 LDG.E R71, [R72.64+0x300] ;  /* 0x000300044847d981 */ /* 0x000f62000c1e1900 */
[----:B------:R-:W-:-:S03]  /*5930*/  ISETP.GE.AND P5, PT, R46, R59, PT ;  /* 0x0000003b2e00720c */ /* 0x000fc60003fa6270 */
[----:B------:R-:W5:Y:S01]  /*5940*/  @!P6 LDG.E R78, [R72.64+0x380] ;  /* 0x00038004484ee981 */ /* 0x000f62000c1e1900 */
[----:B------:R-:W-:-:S03]  /*5950*/  ISETP.GE.AND P6, PT, R47, R59, PT ;  /* 0x0000003b2f00720c */ /* 0x000fc60003fc6270 */
[----:B------:R-:W5:Y:S01]  /*5960*/  @!P1 LDG.E R83, [R72.64+0x400] ;  /* 0x0004000448539981 */ /* 0x000f62000c1e1900 */
[----:B------:R-:W-:Y:S01]  /*5970*/  ISETP.GE.AND P1, PT, R48, R59, PT ;  /* 0x0000003b3000720c */ /* 0x000fe20003f26270 */
[----:B------:R-:W-:Y:S01]  /*5980*/  CS2R R84, SRZ ;  /* 0x0000000000547805 */ /* 0x000fe2000001ff00 */
[----:B------:R-:W-:Y:S01]  /*5990*/  IMAD.MOV.U32 R87, RZ, RZ, RZ ;  /* 0x000000ffff577224 */ /* 0x000fe200078e00ff */
[----:B------:R-:W-:Y:S01]  /*59a0*/  MOV R89, RZ ;  /* 0x000000ff00597202 */ /* 0x000fe20000000f00 */
        /* <DEDUP_REMOVED lines=47> */
[----:B------:R-:W-:Y:S01]  /*5ca0*/  FMUL.FTZ R83, R82, -1.4426950216293334961 ;  /* 0xbfb8aa3b52537820 */ /* 0x000fe20000410000 */
[----:B------:R-:W1:Y:S01]  /*5cb0*/  MUFU.EX2 R73, R73 ;  /* 0x0000004900497308 */ /* 0x000e620000000800 */
[----:B------:R-:W-:-:S02]  /*5cc0*/  FMUL.FTZ R87, R86, -1.4426950216293334961 ;  /* 0xbfb8aa3b56577820 */ /* 0x000fc40000410000 */
[----:B------:R-:W-:-:S05]  /*5cd0*/  FMUL.FTZ R89, R88, -1.4426950216293334961 ;  /* 0xbfb8aa3b58597820 */ /* 0x000fca0000410000 */
[----:B------:R-:W2:Y:S01]  /*5ce0*/  MUFU.EX2 R75, R75 ;  /* 0x0000004b004b7308 */ /* 0x000ea20000000800 */
[----:B------:R-:W-:Y:S02]  /*5cf0*/  FMUL.FTZ R91, R90, -1.4426950216293334961 ;  /* 0xbfb8aa3b5a5b7820 */ /* 0x000fe40000410000 */
[----:B------:R-:W-:-:S05]  /*5d00*/  FMUL.FTZ R93, R92, -1.4426950216293334961 ;  /* 0xbfb8aa3b5c5d7820 */ /* 0x000fca0000410000 */
[----:B------:R-:W3:Y:S01]  /*5d10*/  MUFU.EX2 R77, R77 ;  /* 0x0000004d004d7308 */ /* 0x000ee20000000800 */
[----:B------:R-:W-:Y:S02]  /*5d20*/  FMUL.FTZ R84, R85, -1.4426950216293334961 ;  /* 0xbfb8aa3b55547820 */ /* 0x000fe40000410000 */
[----:B------:R-:W-:-:S05]  /*5d30*/  FMUL.FTZ R95, R94, -1.4426950216293334961 ;  /* 0xbfb8aa3b5e5f7820 */ /* 0x000fca0000410000 */
[----:B------:R-:W4:Y:S01]  /*5d40*/  MUFU.EX2 R79, R79 ;  /* 0x0000004f004f7308 */ /* 0x000f220000000800 */
[----:B------:R-:W-:Y:S02]  /*5d50*/  FMUL.FTZ R97, R96, -1.4426950216293334961 ;  /* 0xbfb8aa3b60617820 */ /* 0x000fe40000410000 */
[----:B------:R-:W-:-:S05]  /*5d60*/  FMUL.FTZ R99, R98, -1.4426950216293334961 ;  /* 0xbfb8aa3b62637820 */ /* 0x000fca0000410000 */
[----:B------:R-:W5:Y:S01]  /*5d70*/  MUFU.EX2 R81, R81 ;  /* 0x0000005100517308 */ /* 0x000f620000000800 */
[----:B------:R-:W-:Y:S02]  /*5d80*/  FMUL.FTZ R101, R100, -1.4426950216293334961 ;  /* 0xbfb8aa3b64657820 */ /* 0x000fe40000410000 */
[----:B0-----:R-:W-:-:S05]  /*5d90*/  FADD.FTZ R71, R71, 1 ;  /* 0x3f80000047477421 */ /* 0x001fca0000010000 */
[----:B------:R-:W0:Y:S01]  /*5da0*/  MUFU.EX2 R83, R83 ;  /* 0x0000005300537308 */ /* 0x000e220000000800 */
[----:B-1----:R-:W-:Y:S02]  /*5db0*/  FADD.FTZ R73, R73, 1 ;  /* 0x3f80000049497421 */ /* 0x002fe40000010000 */
[----:B--2---:R-:W-:-:S05]  /*5dc0*/  FADD.FTZ R75, R75, 1 ;  /* 0x3f8000004b4b7421 */ /* 0x004fca0000010000 */
[----:B------:R-:W1:Y:S01]  /*5dd0*/  MUFU.EX2 R87, R87 ;  /* 0x0000005700577308 */ /* 0x000e620000000800 */
[----:B---3--:R-:W-:-:S07]  /*5de0*/  FADD.FTZ R77, R77, 1 ;  /* 0x3f8000004d4d7421 */ /* 0x008fce0000010000 */
[----:B------:R-:W2:Y:S08]  /*5df0*/  MUFU.EX2 R89, R89 ;  /* 0x0000005900597308 */ /* 0x000eb00000000800 */
[----:B------:R-:W3:Y:S08]  /*5e00*/  MUFU.EX2 R91, R91 ;  /* 0x0000005b005b7308 */ /* 0x000ef00000000800 */
[----:B------:R-:W0:Y:S01]  /*5e10*/  MUFU.EX2 R93, R93 ;  /* 0x0000005d005d7308 */ /* 0x000e220000000800 */
[----:B----4-:R-:W-:-:S07]  /*5e20*/  FADD.FTZ R79, R79, 1 ;  /* 0x3f8000004f4f7421 */ /* 0x010fce0000010000 */
[----:B------:R-:W4:Y:S01]  /*5e30*/  MUFU.EX2 R84, R84 ;  /* 0x0000005400547308 */ /* 0x000f220000000800 */
[----:B-----5:R-:W-:-:S07]  /*5e40*/  FADD.FTZ R81, R81, 1 ;  /* 0x3f80000051517421 */ /* 0x020fce0000010000 */
[----:B------:R-:W5:Y:S01]  /*5e50*/  MUFU.EX2 R95, R95 ;  /* 0x0000005f005f7308 */ /* 0x000f620000000800 */
[----:B0-----:R-:W-:-:S07]  /*5e60*/  FADD.FTZ R83, R83, 1 ;  /* 0x3f80000053537421 */ /* 0x001fce0000010000 */
[----:B------:R-:W0:Y:S08]  /*5e70*/  MUFU.EX2 R97, R97 ;  /* 0x0000006100617308 */ /* 0x000e300000000800 */
[----:B------:R-:W-:Y:S08]  /*5e80*/  MUFU.EX2 R99, R99 ;  /* 0x0000006300637308 */ /* 0x000ff00000000800 */
[----:B------:R-:W-:Y:S08]  /*5e90*/  MUFU.EX2 R101, R101 ;  /* 0x0000006500657308 */ /* 0x000ff00000000800 */
[----:B------:R-:W0:Y:S01]  /*5ea0*/  MUFU.RCP R71, R71 ;  /* 0x0000004700477308 */ /* 0x000e220000001000 */
[----:B-1----:R-:W-:-:S07]  /*5eb0*/  FADD.FTZ R87, R87, 1 ;  /* 0x3f80000057577421 */ /* 0x002fce0000010000 */
[----:B------:R-:W1:Y:S01]  /*5ec0*/  MUFU.RCP R73, R73 ;  /* 0x0000004900497308 */ /* 0x000e620000001000 */
[----:B--2---:R-:W-:Y:S02]  /*5ed0*/  FADD.FTZ R89, R89, 1 ;  /* 0x3f80000059597421 */ /* 0x004fe40000010000 */
[----:B---3--:R-:W-:-:S05]  /*5ee0*/  FADD.FTZ R91, R91, 1 ;  /* 0x3f8000005b5b7421 */ /* 0x008fca0000010000 */
[----:B------:R-:W2:Y:S01]  /*5ef0*/  MUFU.RCP R75, R75 ;  /* 0x0000004b004b7308 */ /* 0x000ea20000001000 */
[----:B------:R-:W-:-:S07]  /*5f00*/  FADD.FTZ R93, R93, 1 ;  /* 0x3f8000005d5d7421 */ /* 0x000fce0000010000 */
[----:B------:R-:W3:Y:S01]  /*5f10*/  MUFU.RCP R77, R77 ;  /* 0x0000004d004d7308 */ /* 0x000ee20000001000 */
[----:B----4-:R-:W-:Y:S02]  /*5f20*/  FADD.FTZ R84, R84, 1 ;  /* 0x3f80000054547421 */ /* 0x010fe40000010000 */
[----:B-----5:R-:W-:-:S05]  /*5f30*/  FADD.FTZ R95, R95, 1 ;  /* 0x3f8000005f5f7421 */ /* 0x020fca0000010000 */
[----:B------:R-:W4:Y:S01]  /*5f40*/  MUFU.RCP R79, R79 ;  /* 0x0000004f004f7308 */ /* 0x000f220000001000 */
[----:B0-----:R-:W-:Y:S02]  /*5f50*/  FADD.FTZ R97, R97, 1 ;  /* 0x3f80000061617421 */ /* 0x001fe40000010000 */
[----:B------:R-:W-:-:S05]  /*5f60*/  FMUL.FTZ R71, R70, R71 ;  /* 0x0000004746477220 */ /* 0x000fca0000410000 */
[----:B------:R-:W0:Y:S01]  /*5f70*/  MUFU.RCP R81, R81 ;  /* 0x0000005100517308 */ /* 0x000e220000001000 */
[----:B------:R-:W-:Y:S02]  /*5f80*/  FADD.FTZ R99, R99, 1 ;  /* 0x3f80000063637421 */ /* 0x000fe40000010000 */
[----:B------:R-:W-:-:S05]  /*5f90*/  FADD.FTZ R101, R101, 1 ;  /* 0x3f80000065657421 */ /* 0x000fca0000010000 */
[----:B------:R-:W5:Y:S01]  /*5fa0*/  MUFU.RCP R83, R83 ;  /* 0x0000005300537308 */ /* 0x000f620000001000 */
[----:B------:R-:W-:Y:S01]  /*5fb0*/  FMUL.FTZ R102, R71, R102 ;  /* 0x0000006647667220 */ /* 0x000fe20000410000 */
[----:B------:R-:W-:Y:S01]  /*5fc0*/  BAR.SYNC.DEFER_BLOCKING 0x0 ;  /* 0x0000000000007b1d */ /* 0x000fe20000010000 */
[----:B-1----:R-:W-:-:S05]  /*5fd0*/  FMUL.FTZ R71, R72, R73 ;  /* 0x0000004948477220 */ /* 0x002fca0000410000 */
[----:B------:R-:W1:Y:S01]  /*5fe0*/  MUFU.RCP R87, R87 ;  /* 0x0000005700577308 */ /* 0x000e620000001000 */
[----:B--2---:R-:W-:-:S07]  /*5ff0*/  FMUL.FTZ R73, R74, R75 ;  /* 0x0000004b4a497220 */ /* 0x004fce0000410000 */
[----:B------:R-:W2:Y:S01]  /*6000*/  MUFU.RCP R89, R89 ;  /* 0x0000005900597308 */ /* 0x000ea20000001000 */
[----:B---3--:R-:W-:-:S07]  /*6010*/  FMUL.FTZ R75, R76, R77 ;  /* 0x0000004d4c4b7220 */ /* 0x008fce0000410000 */
[----:B------:R-:W3:Y:S08]  /*6020*/  MUFU.RCP R91, R91 ;  /* 0x0000005b005b7308 */ /* 0x000ef00000001000 */
[----:B------:R-:W0:Y:S01]  /*6030*/  MUFU.RCP R93, R93 ;  /* 0x0000005d005d7308 */ /* 0x000e220000001000 */
[----:B------:R-:W-:Y:S02]  /*6040*/  FMUL.FTZ R104, R71, R104 ;  /* 0x0000006847687220 */ /* 0x000fe40000410000 */
[----:B------:R-:W-:-:S05]  /*6050*/  FMUL.FTZ R106, R73, R106 ;  /* 0x0000006a496a7220 */ /* 0x000fca0000410000 */
[----:B------:R-:W0:Y:S01]  /*6060*/  MUFU.RCP R84, R84 ;  /* 0x0000005400547308 */ /* 0x000e220000001000 */
[----:B------:R-:W-:-:S07]  /*6070*/  FMUL.FTZ R108, R75, R108 ;  /* 0x0000006c4b6c7220 */ /* 0x000fce0000410000 */
[----:B------:R-:W1:Y:S01]  /*6080*/  MUFU.RCP R95, R95 ;  /* 0x0000005f005f7308 */ /* 0x000e620000001000 */
[----:B----4-:R-:W-:-:S07]  /*6090*/  FMUL.FTZ R71, R78, R79 ;  /* 0x0000004f4e477220 */ /* 0x010fce0000410000 */
[----:B------:R-:W4:Y:S01]  /*60a0*/  MUFU.RCP R97, R97 ;  /* 0x0000006100617308 */ /* 0x000f220000001000 */
[----:B0-----:R-:W-:-:S07]  /*60b0*/  FMUL.FTZ R73, R80, R81 ;  /* 0x0000005150497220 */ /* 0x001fce0000410000 */
[----:B------:R-:W0:Y:S01]  /*60c0*/  MUFU.RCP R99, R99 ;  /* 0x0000006300637308 */ /* 0x000e220000001000 */
[----:B-----5:R-:W-:-:S07]  /*60d0*/  FMUL.FTZ R75, R82, R83 ;  /* 0x00000053524b7220 */ /* 0x020fce0000410000 */
[----:B------:R-:W5:Y:S01]  /*60e0*/  MUFU.RCP R101, R101 ;  /* 0x0000006500657308 */ /* 0x000f620000001000 */
[----:B------:R-:W-:Y:S02]  /*60f0*/  FMUL.FTZ R110, R71, R110 ;  /* 0x0000006e476e7220 */ /* 0x000fe40000410000 */
[----:B------:R-:W-:Y:S02]  /*6100*/  FMUL.FTZ R112, R73, R112 ;  /* 0x0000007049707220 */ /* 0x000fe40000410000 */
[----:B------:R-:W-:Y:S02]  /*6110*/  FMUL.FTZ R114, R75, R114 ;  /* 0x000000724b727220 */ /* 0x000fe40000410000 */
[----:B-1----:R-:W-:Y:S02]  /*6120*/  FMUL.FTZ R71, R86, R87 ;  /* 0x0000005756477220 */ /* 0x002fe40000410000 */
[----:B--2---:R-:W-:Y:S02]  /*6130*/  FMUL.FTZ R73, R88, R89 ;  /* 0x0000005958497220 */ /* 0x004fe40000410000 */
[----:B---3--:R-:W-:-:S02]  /*6140*/  FMUL.FTZ R75, R90, R91 ;  /* 0x0000005b5a4b7220 */ /* 0x008fc40000410000 */
[----:B------:R-:W-:Y:S02]  /*6150*/  FMUL.FTZ R77, R92, R93 ;  /* 0x0000005d5c4d7220 */ /* 0x000fe40000410000 */
[----:B------:R-:W-:Y:S02]  /*6160*/  FMUL.FTZ R118, R71, R118 ;  /* 0x0000007647767220 */ /* 0x000fe40000410000 */
[----:B------:R-:W-:Y:S02]  /*6170*/  FMUL.FTZ R120, R73, R120 ;  /* 0x0000007849787220 */ /* 0x000fe40000410000 */
[----:B------:R-:W-:Y:S02]  /*6180*/  FMUL.FTZ R122, R75, R122 ;  /* 0x0000007a4b7a7220 */ /* 0x000fe40000410000 */
[----:B------:R-:W-:Y:S02]  /*6190*/  FMUL.FTZ R124, R77, R124 ;  /* 0x0000007c4d7c7220 */ /* 0x000fe40000410000 */
[----:B------:R-:W-:-:S02]  /*61a0*/  FMUL.FTZ R85, R85, R84 ;  /* 0x0000005455557220 */ /* 0x000fc40000410000 */
[----:B------:R-:W-:Y:S02]  /*61b0*/  FMUL.FTZ R71, R94, R95 ;  /* 0x0000005f5e477220 */ /* 0x000fe40000410000 */
[----:B----4-:R-:W-:Y:S02]  /*61c0*/  FMUL.FTZ R73, R96, R97 ;  /* 0x0000006160497220 */ /* 0x010fe40000410000 */
[----:B0-----:R-:W-:Y:S02]  /*61d0*/  FMUL.FTZ R75, R98, R99 ;  /* 0x00000063624b7220 */ /* 0x001fe40000410000 */
[----:B-----5:R-:W-:Y:S02]  /*61e0*/  FMUL.FTZ R77, R100, R101 ;  /* 0x00000065644d7220 */ /* 0x020fe40000410000 */
        /* <DEDUP_REMOVED lines=56> */
.L_x_4200:
[----:B------:R-:W-:Y:S05]  /*6570*/  BSYNC B0 ;  /* 0x0000000000007941 */ /* 0x000fea0003800000 */
.L_x_4199:
[----:B------:R-:W-:Y:S01]  /*6580*/  MOV R14, R52 ;  /* 0x00000034000e7202 */ /* 0x000fe20000000f00 */
[----:B------:R-:W-:Y:S01]  /*6590*/  IMAD R53, R19, c[0x0][0x218], RZ ;  /* 0x0000860013357a24 */ /* 0x000fe200078e02ff */
[----:B------:R-:W-:Y:S02]  /*65a0*/  MOV R15, R93 ;  /* 0x0000005d000f7202 */ /* 0x000fe40000000f00 */
[----:B------:R-:W-:Y:S01]  /*65b0*/  IADD3 R16, P1, R16, c[0x0][0x270], RZ ;  /* 0x00009c0010107a10 */ /* 0x000fe20007f3e0ff */
[C---:B------:R-:W-:Y:S01]  /*65c0*/  IMAD R53, R0.reuse, c[0x0][0x21c], R53 ;  /* 0x0000870000357a24 */ /* 0x040fe200078e0235 */
[-C--:B------:R-:W-:Y:S01]  /*65d0*/  ISETP.GE.AND P4, PT, R39, R91.reuse, PT ;  /* 0x0000005b2700720c */ /* 0x080fe20003f86270 */
[----:B------:R-:W-:Y:S01]  /*65e0*/  IMAD.WIDE.U32 R14, R0, c[0x0][0x218], R14 ;  /* 0x00008600000e7a25 */ /* 0x000fe200078e000e */
[----:B------:R-:W-:Y:S02]  /*65f0*/  IADD3.X R17, R17, c[0x0][0x274], RZ, P1, !PT ;  /* 0x00009d0011117a10 */ /* 0x000fe40000ffe4ff */
[----:B------:R-:W-:-:S02]  /*6600*/  ISETP.GE.AND P5, PT, R40, R91, PT ;  /* 0x0000005b2800720c */ /* 0x000fc40003fa6270 */
[----:B------:R-:W-:Y:S02]  /*6610*/  IADD3 R14, P0, R12, R14, RZ ;  /* 0x0000000e0c0e7210 */ /* 0x000fe40007f1e0ff */
[----:B------:R-:W-:Y:S02]  /*6620*/  ISETP.GE.AND P6, PT, R41, R91, PT ;  /* 0x0000005b2900720c */ /* 0x000fe40003fc6270 */
[----:B------:R-:W-:Y:S02]  /*6630*/  IADD3.X R13, R13, R53, R15, P0, !PT ;  /* 0x000000350d0d7210 */ /* 0x000fe400007fe40f */
[C---:B------:R-:W-:Y:S02]  /*6640*/  LEA R12, P0, R14.reuse, R16, 0x2 ;  /* 0x000000100e0c7211 */ /* 0x040fe400078010ff */
[----:B------:R-:W-:Y:S02]  /*6650*/  ISETP.GE.AND P2, PT, R51, R91, PT ;  /* 0x0000005b3300720c */ /* 0x000fe40003f46270 */
[----:B------:R-:W-:-:S02]  /*6660*/  LEA.HI.X R13, R14, R17, R13, 0x2, P0 ;  /* 0x000000110e0d7211 */ /* 0x000fc400000f140d */
[-C--:B------:R-:W-:Y:S02]  /*6670*/  ISETP.GE.AND P0, PT, R36, R91.reuse, PT ;  /* 0x0000005b2400720c */ /* 0x080fe40003f06270 */
[-C--:B------:R-:W-:Y:S01]  /*6680*/  ISETP.GE.AND P1, PT, R34, R91.reuse, PT ;  /* 0x0000005b2200720c */ /* 0x080fe20003f26270 */
[----:B------:R-:W-:Y:S01]  /*6690*/  @!P4 STG.E [R12.64+0x280], R81 ;  /* 0x000280510c00c986 */ /* 0x000fe2000c101904 */
[-C--:B------:R-:W-:Y:S02]  /*66a0*/  ISETP.GE.AND P4, PT, R46, R91.reuse, PT ;  /* 0x0000005b2e00720c */ /* 0x080fe40003f86270 */
[-C--:B------:R-:W-:Y:S01]  /*66b0*/  ISETP.GE.AND P3, PT, R38, R91.reuse, PT ;  /* 0x0000005b2600720c */ /* 0x080fe20003f66270 */
[----:B------:R-:W-:Y:S01]  /*66c0*/  @!P5 STG.E [R12.64+0x300], R83 ;  /* 0x000300530c00d986 */ /* 0x000fe2000c101904 */
[-C--:B------:R-:W-:Y:S02]  /*66d0*/  ISETP.GE.AND P5, PT, R47, R91.reuse, PT ;  /* 0x0000005b2f00720c */ /* 0x080fe40003fa6270 */
[----:B------:R-:W-:Y:S01]  /*66e0*/  IADD3 R25, R25, 0x1, RZ ;  /* 0x0000000119197810 */ /* 0x000fe20007ffe0ff */
[----:B------:R-:W-:Y:S01]  /*66f0*/  @!P6 STG.E [R12.64+0x380], R61 ;  /* 0x0003803d0c00e986 */ /* 0x000fe2000c101904 */
[----:B------:R-:W-:-:S03]  /*6700*/  ISETP.GE.AND P6, PT, R48, R91, PT ;  /* 0x0000005b3000720c */ /* 0x000fc60003fc6270 */
[----:B------:R-:W-:Y:S01]  /*6710*/  @!P2 STG.E [R12.64], R73 ;  /* 0x000000490c00a986 */ /* 0x000fe2000c101904 */
        /* <DEDUP_REMOVED lines=18> */
[----:B-1----:R-:W-:Y:S01]  /*6840*/  IADD3.X R79, RZ, R3, RZ, P1, !PT ;  /* 0x00000003ff4f7210 */ /* 0x002fe20000ffe4ff */
[----:B------:R2:W-:Y:S01]  /*6850*/  @!P3 STG.E [R12.64+0x580], R65 ;  /* 0x000580410c00b986 */ /* 0x0005e2000c101904 */
[----:B------:R-:W-:Y:S02]  /*6860*/  IADD3 R49, P3, R49, 0x800, RZ ;  /* 0x0000080031317810 */ /* 0x000fe40007f7e0ff */
[----:B------:R-:W-:Y:S02]  /*6870*/  IADD3.X R5, RZ, R5, RZ, P2, !PT ;  /* 0x00000005ff057210 */ /* 0x000fe400017fe4ff */
[----:B------:R-:W-:Y:S01]  /*6880*/  IADD3.X R50, RZ, R50, RZ, P3, !PT ;  /* 0x00000032ff327210 */ /* 0x000fe20001ffe4ff */
[----:B------:R-:W-:Y:S01]  /*6890*/  @P0 CALL.REL.NOINC `(.L_x_4201) ;  /* 0x0000001000000944 */ /* 0x000fe20003c00000 */
[----:B------:R-:W-:Y:S05]  /*68a0*/  BRA `(.L_x_4202) ;  /* 0xffff9e9000007947 */ /* 0x000fea000383ffff */
.L_x_4201:
[----:B------:R-:W-:Y:S05]  /*68b0*/  EXIT ;  /* 0x000000000000794d */ /* 0x000fea0003800000 */
.L_x_4203:
        /* <DEDUP_REMOVED lines=12> */
.L_x_5435:


//--------------------- .text._Z25selective_scan_fwd_kernelI32Selective_Scan_fwd_kernel_traitsILi32ELi16ELi1ELb0ELb1ELb0ELb0EffEEv13SSMParamsBase --------------------------
	.section	.text._Z25selective_scan_fwd_kernelI32Selective_Scan_fwd_kernel_traitsILi32ELi16ELi1ELb0ELb1ELb0ELb0EffEEv13SSMParamsBase,"ax",@progbits
	.sectioninfo	@"SHI_REGISTERS=154"
	.align	128
        .global         _Z25selective_scan_fwd_kernelI32Selective_Scan_fwd_kernel_traitsILi32ELi16ELi1ELb0ELb1ELb0ELb0EffEEv13SSMParamsBase
        .type           _Z25selective_scan_fwd_kernelI32Selective_Scan_fwd_kernel_traitsILi32ELi16ELi1ELb0ELb1ELb0ELb0EffEEv13SSMParamsBase,@function
        .size           _Z25selective_scan_fwd_kernelI32Selective_Scan_fwd_kernel_traitsILi32ELi16ELi1ELb0ELb1ELb0ELb0EffEEv13SSMParamsBase,(.L_x_5436 - _Z25selective_scan_fwd_kernelI32Selective_Scan_fwd_kernel_traitsILi32ELi16ELi1ELb0ELb1ELb0ELb0EffEEv13SSMParamsBase)
        .other          _Z25selective_scan_fwd_kernelI32Selective_Scan_fwd_kernel_traitsILi32ELi16ELi1ELb0ELb1ELb0ELb0EffEEv13SSMParamsBase,@"STO_CUDA_ENTRY STV_DEFAULT"
_Z25selective_scan_fwd_kernelI32Selective_Scan_fwd_kernel_traitsILi32ELi16ELi1ELb0ELb1ELb0ELb0EffEEv13SSMParamsBase:
.text._Z25selective_scan_fwd_kernelI32Selective_Scan_fwd_kernel_traitsILi32ELi16ELi1ELb0ELb1ELb0ELb0EffEEv13SSMParamsBase:
        /* <DEDUP_REMOVED lines=14> */
[C---:B------:R-:W-:Y:S01]  /*00e0*/  @P0 LEA R2, P2, R62.reuse, c[0x0][0x238], 0x2 ;  /* 0x00008e003e020a11 */ /* 0x040fe200078410ff */
[----:B------:R-:W0:Y:S01]  /*00f0*/  S2R R58, SR_CTAID.X ;  /* 0x00000000003a7919 */ /* 0x000e220000002500 */
[C-C-:B------:R-:W-:Y:S02]  /*0100*/  @P1 LEA.HI.X R5, R62.reuse, c[0x0][0x254], R61.reuse, 0x2, P3 ;  /* 0x000095003e051a11 */ /* 0x140fe400018f143d */
[----:B------:R-:W-:Y:S02]  /*0110*/  @P0 LEA.HI.X R3, R62, c[0x0][0x23c], R61, 0x2, P2 ;  /* 0x00008f003e030a11 */ /* 0x000fe400010f143d */
[----:B-1----:R-:W-:Y:S01]  /*0120*/  IADD3 R6, R0, 0xffffffe, RZ ;  /* 0x0ffffffe00067810 */ /* 0x002fe20007ffe0ff */
[----:B------:R1:W5:Y:S03]  /*0130*/  @P1 LDG.E R59, [R4.64] ;  /* 0x00000004043b1981 */ /* 0x000366000c1e1900 */
[----:B------:R2:W3:Y:S01]  /*0140*/  F2I.FTZ.U32.TRUNC.NTZ R7, R6 ;  /* 0x0000000600077305 */ /* 0x0004e2000021f000 */
[----:B------:R4:W5:Y:S01]  /*0150*/  @P0 LDG.E R60, [R2.64] ;  /* 0x00000004023c0981 */ /* 0x000962000c1e1900 */
[----:B--2---:R-:W-:Y:S01]  /*0160*/  HFMA2.MMA R6, -RZ, RZ, 0, 0 ;  /* 0x00000000ff067435 */ /* 0x004fe200000001ff */
[----:B---3--:R-:W-:-:S05]  /*0170*/  IADD3 R8, RZ, -R7, RZ ;  /* 0x80000007ff087210 */ /* 0x008fca0007ffe0ff */
[----:B------:R-:W-:Y:S01]  /*0180*/  IMAD R11, R8, R9, RZ ;  /* 0x00000009080b7224 */ /* 0x000fe200078e02ff */
[----:B-1----:R-:W-:Y:S02]  /*0190*/  MOV R4, c[0x0][0x174] ;  /* 0x00005d0000047a02 */ /* 0x002fe40000000f00 */
[----:B----4-:R-:W-:Y:S01]  /*01a0*/  IABS R2, R62 ;  /* 0x0000003e00027213 */ /* 0x010fe20000000000 */
[----:B------:R-:W-:Y:S01]  /*01b0*/  IMAD.HI.U32 R7, R7, R11, R6 ;  /* 0x0000000b07077227 */ /* 0x000fe200078e0006 */
[----:B------:R-:W-:-:S05]  /*01c0*/  ISETP.GE.AND P0, PT, R4, 0x1, PT ;  /* 0x000000010400780c */ /* 0x000fca0003f06270 */
[----:B------:R-:W-:-:S04]  /*01d0*/  IMAD.HI.U32 R0, R7, R2, RZ ;  /* 0x0000000207007227 */ /* 0x000fc800078e00ff */
[----:B------:R-:W-:-:S04]  /*01e0*/  IMAD.MOV R3, RZ, RZ, -R0 ;  /* 0x000000ffff037224 */ /* 0x000fc800078e0a00 */
[C---:B------:R-:W-:Y:S01]  /*01f0*/  IMAD R2, R9.reuse, R3, R2 ;  /* 0x0000000309027224 */ /* 0x040fe200078e0202 */
[----:B------:R-:W-:Y:S02]  /*0200*/  LOP3.LUT R4, R62, c[0x0][0x178], RZ, 0x3c, !PT ;  /* 0x00005e003e047a12 */ /* 0x000fe400078e3cff */
[----:B0-----:R-:W-:Y:S02]  /*0210*/  SHF.R.S32.HI R131, RZ, 0x1f, R58 ;  /* 0x0000001fff837819 */ /* 0x001fe4000001143a */
        /* <DEDUP_REMOVED lines=21> */
[----:B0-----:R-:W-:-:S03]  /*0370*/  LOP3.LUT R57, R92, 0x1f, RZ, 0xc0, !PT ;  /* 0x0000001f5c397812 */ /* 0x001fc600078ec0ff */
[----:B------:R-:W-:Y:S01]  /*0380*/  @!P2 IMAD.MOV R0, RZ, RZ, -R0 ;  /* 0x000000ffff00a224 */ /* 0x000fe200078e0a00 */
[----:B------:R-:W-:Y:S01]  /*0390*/  SHF.L.U32 R50, R92, 0x4, RZ ;  /* 0x000000045c327819 */ /* 0x000fe200000006ff */
[----:B------:R-:W-:Y:S01]  /*03a0*/  IMAD R9, R131, c[0x0][0x1d0], RZ ;  /* 0x0000740083097a24 */ /* 0x000fe200078e02ff */
[----:B------:R-:W-:Y:S01]  /*03b0*/  @!P1 LOP3.LUT R0, RZ, c[0x0][0x178], RZ, 0x33, !PT ;  /* 0x00005e00ff009a12 */ /* 0x000fe200078e33ff */
[C---:B------:R-:W-:Y:S01]  /*03c0*/  IMAD.WIDE.U32 R2, R58.reuse, c[0x0][0x1d0], R2 ;  /* 0x000074003a027a25 */ /* 0x040fe200078e0002 */
[----:B------:R-:W-:Y:S02]  /*03d0*/  IADD3 R5, R5, R11, RZ ;  /* 0x0000000b05057210 */ /* 0x000fe40007ffe0ff */
[----:B------:R-:W-:Y:S01]  /*03e0*/  IADD3 R7, R7, R13, RZ ;  /* 0x0000000d07077210 */ /* 0x000fe20007ffe0ff */
[----:B------:R-:W-:Y:S01]  /*03f0*/  IMAD R13, R131, c[0x0][0x1e0], RZ ;  /* 0x00007800830d7a24 */ /* 0x000fe200078e02ff */
[----:B------:R-:W-:Y:S01]  /*0400*/  LOP3.LUT R8, R57, 0xfffffe00, R50, 0xf8, !PT ;  /* 0xfffffe0039087812 */ /* 0x000fe200078ef832 */
[----:B------:R-:W-:Y:S01]  /*0410*/  IMAD.WIDE.U32 R4, R58, c[0x0][0x1e0], R4 ;  /* 0x000078003a047a25 */ /* 0x000fe200078e0004 */
[----:B------:R-:W-:-:S02]  /*0420*/  SHF.R.S32.HI R10, RZ, 0x1f, R0 ;  /* 0x0000001fff0a7819 */ /* 0x000fc40000011400 */
[----:B------:R-:W-:Y:S01]  /*0430*/  IADD3 R11, P0, R8, R2, RZ ;  /* 0x00000002080b7210 */ /* 0x000fe20007f1e0ff */
[C---:B------:R-:W-:Y:S01]  /*0440*/  IMAD R15, R58.reuse, c[0x0][0x1d4], R9 ;  /* 0x000075003a0f7a24 */ /* 0x040fe200078e0209 */
[----:B------:R-:W-:Y:S01]  /*0450*/  SHF.R.S32.HI R9, RZ, 0x1f, R8 ;  /* 0x0000001fff097819 */ /* 0x000fe20000011408 */
[----:B------:R-:W-:Y:S01]  /*0460*/  IMAD R17, R58, c[0x0][0x1e4], R13 ;  /* 0x000079003a117a24 */ /* 0x000fe200078e020d */
[----:B------:R-:W-:Y:S01]  /*0470*/  IADD3 R71, P1, R8, R4, RZ ;  /* 0x0000000408477210 */ /* 0x000fe20007f3e0ff */
[----:B------:R-:W-:Y:S01]  /*0480*/  IMAD R13, R10, c[0x0][0x1a8], RZ ;  /* 0x00006a000a0d7a24 */ /* 0x000fe200078e02ff */
[----:B------:R-:W-:Y:S01]  /*0490*/  IADD3.X R10, R9, R3, R15, P0, !PT ;  /* 0x00000003090a7210 */ /* 0x000fe200007fe40f */
[----:B------:R-:W-:Y:S01]  /*04a0*/  IMAD.WIDE.U32 R2, R0, c[0x0][0x1a8], R6 ;  /* 0x00006a0000027a25 */ /* 0x000fe200078e0006 */
[----:B------:R-:W-:Y:S02]  /*04b0*/  LEA R68, P2, R71, c[0x0][0x248], 0x2 ;  /* 0x0000920047447a11 */ /* 0x000fe400078410ff */
[----:B------:R-:W-:Y:S01]  /*04c0*/  IADD3 R53, R50, 0x1, RZ ;  /* 0x0000000132357810 */ /* 0x000fe20007ffe0ff */
[----:B------:R-:W-:Y:S01]  /*04d0*/  IMAD R13, R0, c[0x0][0x1ac], R13 ;  /* 0x00006b00000d7a24 */ /* 0x000fe200078e020d */
[----:B------:R-:W-:Y:S01]  /*04e0*/  IADD3.X R0, R9, R5, R17, P1, !PT ;  /* 0x0000000509007210 */ /* 0x000fe20000ffe411 */
[----:B------:R-:W-:Y:S01]  /*04f0*/  IMAD.WIDE.U32 R6, R62, c[0x0][0x1b8], RZ ;  /* 0x00006e003e067a25 */ /* 0x000fe200078e00ff */
[----:B------:R-:W-:-:S02]  /*0500*/  LEA R4, P1, R11, c[0x0][0x240], 0x2 ;  /* 0x000090000b047a11 */ /* 0x000fc400078210ff */
[----:B------:R-:W-:Y:S01]  /*0510*/  IADD3 R33, R3, R13, RZ ;  /* 0x0000000d03217210 */ /* 0x000fe20007ffe0ff */
[----:B------:R-:W-:Y:S01]  /*0520*/  IMAD R3, R61, c[0x0][0x1b8], RZ ;  /* 0x00006e003d037a24 */ /* 0x000fe200078e02ff */
[----:B------:R-:W-:Y:S01]  /*0530*/  LEA.HI.X R71, R71, c[0x0][0x24c], R0, 0x2, P2 ;  /* 0x0000930047477a11 */ /* 0x000fe200010f1400 */
[----:B------:R-:W-:Y:S01]  /*0540*/  IMAD R0, R58, c[0x0][0x164], R62 ;  /* 0x000059003a007a24 */ /* 0x000fe200078e023e */
[----:B------:R-:W-:Y:S01]  /*0550*/  LEA R35, P0, R2, c[0x0][0x228], 0x2 ;  /* 0x00008a0002237a11 */ /* 0x000fe200078010ff */
[----:B------:R-:W-:Y:S01]  /*0560*/  IMAD R3, R62, c[0x0][0x1bc], R3 ;  /* 0x00006f003e037a24 */ /* 0x000fe200078e0203 */
[----:B------:R-:W-:Y:S01]  /*0570*/  IADD3 R52, R50, 0x2, RZ ;  /* 0x0000000232347810 */ /* 0x000fe20007ffe0ff */
[----:B------:R-:W-:Y:S01]  /*0580*/  IMAD R0, R0, c[0x0][0x174], RZ ;  /* 0x00005d0000007a24 */ /* 0x000fe200078e02ff */
[----:B------:R-:W-:Y:S02]  /*0590*/  IADD3 R51, R50, 0x3, RZ ;  /* 0x0000000332337810 */ /* 0x000fe40007ffe0ff */
[----:B------:R-:W-:Y:S01]  /*05a0*/  LEA.HI.X R5, R11, c[0x0][0x244], R10, 0x2, P1 ;  /* 0x000091000b057a11 */ /* 0x000fe200008f140a */
[----:B------:R-:W-:Y:S01]  /*05b0*/  IMAD R54, R0, c[0x0][0x16c], RZ ;  /* 0x00005b0000367a24 */ /* 0x000fe200078e02ff */
[----:B------:R-:W-:-:S02]  /*05c0*/  LEA.HI.X R33, R2, c[0x0][0x22c], R33, 0x2, P0 ;  /* 0x00008b0002217a11 */ /* 0x000fc400000f1421 */
[----:B------:R-:W-:Y:S02]  /*05d0*/  IADD3 R50, R50, 0x4, RZ ;  /* 0x0000000432327810 */ /* 0x000fe40007ffe0ff */
[----:B------:R-:W-:Y:S02]  /*05e0*/  IADD3 R49, R7, R3, RZ ;  /* 0x0000000307317210 */ /* 0x000fe40007ffe0ff */
        /* <DEDUP_REMOVED lines=14> */
[----:B-1----:R-:W-:Y:S02]  /*06d0*/  LOP3.LUT R32, R8, 0x1e0, RZ, 0xfc, !PT ;  /* 0x000001e008207812 */ /* 0x002fe400078efcff */
.L_x_4243:
[----:B------:R-:W-:Y:S01]  /*06e0*/  BAR.SYNC.DEFER_BLOCKING 0x0 ;  /* 0x0000000000007b1d */ /* 0x000fe20000010000 */
[----:B------:R-:W-:-:S05]  /*06f0*/  MOV R0, 0xfffffe00 ;  /* 0xfffffe0000007802 */ /* 0x000fca0000000f00 */
[----:B------:R-:W-:Y:S02]  /*0700*/  IMAD R111, R55, R0, c[0x0][0x168] ;  /* 0x00005a00376f7624 */ /* 0x000fe400078e0200 */
[----:B------:R-:W-:-:S03]  /*0710*/  IMAD.MOV.U32 R0, RZ, RZ, RZ ;  /* 0x000000ffff007224 */ /* 0x000fc600078e00ff */
        /* <DEDUP_REMOVED lines=31> */
[----:B------:R-:W-:Y:S01]  /*0910*/  CS2R R64, SRZ ;  /* 0x0000000000407805 */ /* 0x000fe2000001ff00 */
        /* <DEDUP_REMOVED lines=14> */
[----:B------:R-:W-:Y:S02]  /*0a00*/  IADD3 R21, R56, 0xa0, RZ ;  /* 0x000000a038157810 */ /* 0x000fe40007ffe0ff */
[----:B------:R-:W-:-:S02]  /*0a10*/  LEA.HI.SX32 R30, R17, R56, 0x1b ;  /* 0x00000038111e7211 */ /* 0x000fc400078fdaff */
[-C--:B------:R-:W-:Y:S02]  /*0a20*/  LEA.HI.SX32 R29, R29, R56.reuse, 0x1b ;  /* 0x000000381d1d7211 */ /* 0x080fe400078fdaff */
[C---:B------:R-:W-:Y:S02]  /*0a30*/  IADD3 R25, R56.reuse, 0xc0, RZ ;  /* 0x000000c038197810 */ /* 0x040fe40007ffe0ff */
[-C--:B------:R-:W-:Y:S02]  /*0a40*/  LEA.HI.SX32 R28, R19, R56.reuse, 0x1b ;  /* 0x00000038131c7211 */ /* 0x080fe400078fdaff */
[C---:B------:R-:W-:Y:S02]  /*0a50*/  IADD3 R17, R56.reuse, 0xe0, RZ ;  /* 0x000000e038117810 */ /* 0x040fe40007ffe0ff */
[----:B------:R-:W-:Y:S02]  /*0a60*/  LEA.HI.SX32 R27, R27, R56, 0x1b ;  /* 0x000000381b1b7211 */ /* 0x000fe400078fdaff */
[----:B------:R-:W-:-:S02]  /*0a70*/  IADD3 R23, R56, 0x100, RZ ;  /* 0x0000010038177810 */ /* 0x000fc40007ffe0ff */
        /* <DEDUP_REMOVED lines=19> */
[----:B------:R-:W-:Y:S01]  /*0bb0*/  CS2R R72, SRZ ;  /* 0x0000000000487805 */ /* 0x000fe2000001ff00 */
[----:B------:R-:W-:Y:S01]  /*0bc0*/  HFMA2.MMA R77, -RZ, RZ, 0, 0 ;  /* 0x00000000ff4d7435 */ /* 0x000fe200000001ff */
[----:B------:R-:W-:Y:S01]  /*0bd0*/  MOV R75, RZ ;  /* 0x000000ff004b7202 */ /* 0x000fe20000000f00 */
[----:B--2---:R-:W-:Y:S04]  /*0be0*/  STS [R31.X4], R0 ;  /* 0x000000001f007388 */ /* 0x004fe80000004800 */
[----:B---3--:R0:W-:Y:S02]  /*0bf0*/  STS [R30.X4+0x80], R3 ;  /* 0x000080031e007388 */ /* 0x0081e40000004800 */
[----:B0-----:R-:W-:-:S02]  /*0c00*/  IADD3 R3, R56, 0x160, RZ ;  /* 0x0000016038037810 */ /* 0x001fc40007ffe0ff */
[----:B----4-:R-:W-:Y:S04]  /*0c10*/  STS [R29.X4+0x100], R2 ;  /* 0x000100021d007388 */ /* 0x010fe80000004800 */
[----:B------:R0:W-:Y:S01]  /*0c20*/  STS [R28.X4+0x180], R11 ;  /* 0x0001800b1c007388 */ /* 0x0001e20000004800 */
[----:B------:R-:W-:-:S03]  /*0c30*/  LEA.HI.SX32 R20, R3, R56, 0x1b ;  /* 0x0000003803147211 */ /* 0x000fc600078fdaff */
[----:B------:R-:W-:Y:S01]  /*0c40*/  STS [R27.X4+0x200], R10 ;  /* 0x0002000a1b007388 */ /* 0x000fe20000004800 */
[----:B------:R-:W-:-:S03]  /*0c50*/  IADD3 R3, R56, 0x1e0, RZ ;  /* 0x000001e038037810 */ /* 0x000fc60007ffe0ff */
[----:B------:R-:W-:Y:S01]  /*0c60*/  STS [R26.X4+0x280], R13 ;  /* 0x0002800d1a007388 */ /* 0x000fe20000004800 */
[----:B0-----:R-:W-:-:S03]  /*0c70*/  IADD3 R11, R56, 0x1a0, RZ ;  /* 0x000001a0380b7810 */ /* 0x001fc60007ffe0ff */
[----:B------:R-:W-:Y:S01]  /*0c80*/  STS [R25.X4+0x300], R12 ;  /* 0x0003000c19007388 */ /* 0x000fe20000004800 */
[----:B------:R-:W-:Y:S01]  /*0c90*/  IMAD.SHL.U32 R0, R56, 0x10, RZ ;  /* 0x0000001038007824 */ /* 0x000fe200078e00ff */
[----:B------:R-:W-:Y:S02]  /*0ca0*/  LEA.HI.SX32 R18, R11, R56, 0x1b ;  /* 0x000000380b127211 */ /* 0x000fe400078fdaff */
[----:B------:R-:W-:Y:S04]  /*0cb0*/  STS [R24.X4+0x380], R15 ;  /* 0x0003800f18007388 */ /* 0x000fe80000004800 */
[----:B------:R-:W-:Y:S04]  /*0cc0*/  STS [R23.X4+0x400], R14 ;  /* 0x0004000e17007388 */ /* 0x000fe80000004800 */
[----:B------:R-:W-:Y:S01]  /*0cd0*/  STS [R22.X4+0x480], R63 ;  /* 0x0004803f16007388 */ /* 0x000fe20000004800 */
[----:B------:R-:W-:-:S03]  /*0ce0*/  LEA.HI.SX32 R0, R0, R0, 0x1b ;  /* 0x0000000000007211 */ /* 0x000fc600078fdaff */
[----:B------:R0:W-:Y:S04]  /*0cf0*/  STS [R21.X4+0x500], R16 ;  /* 0x0005001015007388 */ /* 0x0001e80000004800 */
[----:B------:R-:W-:Y:S04]  /*0d00*/  STS [R20.X4+0x580], R65 ;  /* 0x0005804114007388 */ /* 0x000fe80000004800 */
[----:B------:R1:W-:Y:S01]  /*0d10*/  STS [R19.X4+0x600], R64 ;  /* 0x0006004013007388 */ /* 0x0003e20000004800 */
[----:B0-----:R-:W-:-:S03]  /*0d20*/  LEA.HI.SX32 R16, R3, R56, 0x1b ;  /* 0x0000003803107211 */ /* 0x001fc600078fdaff */
        /* <DEDUP_REMOVED lines=29> */
[----:B0-----:R-:W-:Y:S01]  /*0f00*/  CS2R R66, SRZ ;  /* 0x0000000000427805 */ /* 0x001fe2000001ff00 */
[----:B------:R-:W-:Y:S01]  /*0f10*/  HFMA2.MMA R68, -RZ, RZ, 0, 0 ;  /* 0x00000000ff447435 */ /* 0x000fe200000001ff */
        /* <DEDUP_REMOVED lines=18> */
[----:B--2---:R-:W-:Y:S02]  /*1040*/  IMAD.MOV.U32 R69, RZ, RZ, RZ ;  /* 0x000000ffff457224 */ /* 0x004fe400078e00ff */
[----:B------:R-:W2:Y:S04]  /*1050*/  @!P0 LDG.E R73, [R2.64+0x480] ;  /* 0x0004800402498981 */ /* 0x000ea8000c1e1900 */
        /* <DEDUP_REMOVED lines=89> */
.L_x_4205:
[----:B------:R-:W-:Y:S05]  /*15f0*/  BSYNC B0 ;  /* 0x0000000000007941 */ /* 0x000fea0003800000 */
.L_x_4204:
        /* <DEDUP_REMOVED lines=37> */
.L_x_4207:
[----:B------:R-:W-:Y:S05]  /*1850*/  BSYNC B0 ;  /* 0x0000000000007941 */ /* 0x000fea0003800000 */
.L_x_4206:
        /* <DEDUP_REMOVED lines=35> */
.L_x_4209:
[----:B------:R-:W-:Y:S05]  /*1a90*/  BSYNC B0 ;  /* 0x0000000000007941 */ /* 0x000fea0003800000 */
.L_x_4208:
        /* <DEDUP_REMOVED lines=37> */
.L_x_4211:
[----:B------:R-:W-:Y:S05]  /*1cf0*/  BSYNC B0 ;  /* 0x0000000000007941 */ /* 0x000fea0003800000 */
.L_x_4210:
        /* <DEDUP_REMOVED lines=35> */
.L_x_4213:
[----:B------:R-:W-:Y:S05]  /*1f30*/  BSYNC B0 ;  /* 0x0000000000007941 */ /* 0x000fea0003800000 */
.L_x_4212:
        /* <DEDUP_REMOVED lines=37> */
.L_x_4215:
[----:B------:R-:W-:Y:S05]  /*2190*/  BSYNC B0 ;  /* 0x0000000000007941 */ /* 0x000fea0003800000 */
.L_x_4214:
        /* <DEDUP_REMOVED lines=35> */
.L_x_4217:
[----:B------:R-:W-:Y:S05]  /*23d0*/  BSYNC B0 ;  /* 0x0000000000007941 */ /* 0x000fea0003800000 */
.L_x_4216:
        /* <DEDUP_REMOVED lines=37> */
.L_x_4219:
[----:B------:R-:W-:Y:S05]  /*2630*/  BSYNC B0 ;  /* 0x0000000000007941 */ /* 0x000fea0003800000 */
.L_x_4218:
        /* <DEDUP_REMOVED lines=35> */
.L_x_4221:
[----:B------:R-:W-:Y:S05]  /*2870*/  BSYNC B0 ;  /* 0x0000000000007941 */ /* 0x000fea0003800000 */
.L_x_4220:
        /* <DEDUP_REMOVED lines=42> */
.L_x_4223:
[----:B------:R-:W-:Y:S05]  /*2b20*/  BSYNC B0 ;  /* 0x0000000000007941 */ /* 0x000fea0003800000 */
.L_x_4222:
        /* <DEDUP_REMOVED lines=33> */
.L_x_4225:
[----:B------:R-:W-:Y:S05]  /*2d40*/  BSYNC B0 ;  /* 0x0000000000007941 */ /* 0x000fea0003800000 */
.L_x_4224:
        /* <DEDUP_REMOVED lines=33> */
.L_x_4227:
[----:B------:R-:W-:Y:S05]  /*2f60*/  BSYNC B0 ;  /* 0x0000000000007941 */ /* 0x000fea0003800000 */
.L_x_4226:
        /* <DEDUP_REMOVED lines=33> */
.L_x_4229:
[----:B------:R-:W-:Y:S05]  /*3180*/  BSYNC B0 ;  /* 0x0000000000007941 */ /* 0x000fea0003800000 */
.L_x_4228:
        /* <DEDUP_REMOVED lines=33> */
.L_x_4231:
[----:B------:R-:W-:Y:S05]  /*33a0*/  BSYNC B0 ;  /* 0x0000000000007941 */ /* 0x000fea0003800000 */
.L_x_4230:
        /* <DEDUP_REMOVED lines=33> */
.L_x_4233:
[----:B------:R-:W-:Y:S05]  /*35c0*/  BSYNC B0 ;  /* 0x0000000000007941 */ /* 0x000fea0003800000 */
.L_x_4232:
        /* <DEDUP_REMOVED lines=33> */
.L_x_4235:
[----:B------:R-:W-:Y:S05]  /*37e0*/  BSYNC B0 ;  /* 0x0000000000007941 */ /* 0x000fea0003800000 */
.L_x_4234:
        /* <DEDUP_REMOVED lines=38> */
.L_x_4239:
[----:B------:R-:W-:Y:S01]  /*3a50*/  SHF.R.S32.HI R126, RZ, 0x1f, R113 ;  /* 0x0000001fff7e7819 */ /* 0x000fe20000011471 */
[----:B0-----:R-:W-:Y:S01]  /*3a60*/  IMAD R11, R61, c[0x0][0x180], RZ ;  /* 0x000060003d0b7a24 */ /* 0x001fe200078e02ff */
[----:B------:R-:W-:Y:S01]  /*3a70*/  MOV R92, 0xfffffe00 ;  /* 0xfffffe00005c7802 */ /* 0x000fe20000000f00 */
[----:B------:R-:W-:Y:S01]  /*3a80*/  IMAD.WIDE.U32 R14, R62, c[0x0][0x180], RZ ;  /* 0x000060003e0e7a25 */ /* 0x000fe200078e00ff */
[----:B------:R-:W-:Y:S01]  /*3a90*/  CS2R R114, SRZ ;  /* 0x0000000000727805 */ /* 0x000fe2000001ff00 */
[----:B------:R-:W-:Y:S01]  /*3aa0*/  CS2R R116, SRZ ;  /* 0x0000000000747805 */ /* 0x000fe2000001ff00 */
[----:B------:R-:W-:Y:S01]  /*3ab0*/  CS2R R118, SRZ ;  /* 0x0000000000767805 */ /* 0x000fe2000001ff00 */
[----:B------:R-:W-:Y:S01]  /*3ac0*/  IMAD R10, R126, c[0x0][0x1a0], RZ ;  /* 0x000068007e0a7a24 */ /* 0x000fe200078e02ff */
[----:B------:R-:W-:Y:S01]  /*3ad0*/  CS2R R120, SRZ ;  /* 0x0000000000787805 */ /* 0x000fe2000001ff00 */
[----:B------:R-:W-:Y:S01]  /*3ae0*/  IMAD R11, R62, c[0x0][0x184], R11 ;  /* 0x000061003e0b7a24 */ /* 0x000fe200078e020b */
[----:B------:R-:W-:Y:S01]  /*3af0*/  CS2R R122, SRZ ;  /* 0x00000000007a7805 */ /* 0x000fe2000001ff00 */
[----:B------:R-:W-:-:S03]  /*3b00*/  IMAD.WIDE.U32 R12, R113, c[0x0][0x1a0], R8 ;  /* 0x00006800710c7a25 */ /* 0x000fc600078e0008 */
[----:B------:R-:W-:Y:S01]  /*3b10*/  IADD3 R15, R15, R11, RZ ;  /* 0x0000000b0f0f7210 */ /* 0x000fe20007ffe0ff */
[----:B------:R-:W-:Y:S01]  /*3b20*/  IMAD R111, R113, c[0x0][0x1a4], R10 ;  /* 0x00006900716f7a24 */ /* 0x000fe200078e020a */
[----:B------:R-:W-:-:S04]  /*3b30*/  LEA R10, P1, R12, R35, 0x2 ;  /* 0x000000230c0a7211 */ /* 0x000fc800078210ff */
[----:B------:R-:W-:Y:S01]  /*3b40*/  IADD3 R11, R13, R111, RZ ;  /* 0x0000006f0d0b7210 */ /* 0x000fe20007ffe0ff */
[----:B------:R-:W-:Y:S01]  /*3b50*/  IMAD R111, R55, R92, c[0x0][0x168] ;  /* 0x00005a00376f7624 */ /* 0x000fe200078e025c */
[----:B------:R-:W-:Y:S02]  /*3b60*/  HFMA2.MMA R92, -RZ, RZ, 0, 0 ;  /* 0x00000000ff5c7435 */ /* 0x000fe400000001ff */
[----:B------:R-:W-:Y:S02]  /*3b70*/  LEA.HI.X R11, R12, R33, R11, 0x2, P1 ;  /* 0x000000210c0b7211 */ /* 0x000fe400008f140b */
[-C--:B------:R-:W-:Y:S02]  /*3b80*/  ISETP.GE.AND P2, PT, R8, R111.reuse, PT ;  /* 0x0000006f0800720c */ /* 0x080fe40003f46270 */
[-C--:B------:R-:W-:Y:S02]  /*3b90*/  ISETP.GE.AND P3, PT, R48, R111.reuse, PT ;  /* 0x0000006f3000720c */ /* 0x080fe40003f66270 */
[----:B------:R-:W-:-:S02]  /*3ba0*/  ISETP.GE.AND P4, PT, R47, R111, PT ;  /* 0x0000006f2f00720c */ /* 0x000fc40003f86270 */
[-C--:B------:R-:W-:Y:S02]  /*3bb0*/  ISETP.GE.AND P5, PT, R46, R111.reuse, PT ;  /* 0x0000006f2e00720c */ /* 0x080fe40003fa6270 */
[-C--:B------:R-:W-:Y:S02]  /*3bc0*/  ISETP.GE.AND P6, PT, R45, R111.reuse, PT ;  /* 0x0000006f2d00720c */ /* 0x080fe40003fc6270 */
[----:B------:R-:W-:-:S03]  /*3bd0*/  ISETP.GE.AND P1, PT, R44, R111, PT ;  /* 0x0000006f2c00720c */ /* 0x000fc60003f26270 */
[----:B------:R-:W2:Y:S01]  /*3be0*/  @!P2 LDG.E R92, [R10.64] ;  /* 0x000000040a5ca981 */ /* 0x000ea2000c1e1900 */
[----:B------:R-:W-:-:S03]  /*3bf0*/  ISETP.GE.AND P2, PT, R43, R111, PT ;  /* 0x0000006f2b00720c */ /* 0x000fc60003f46270 */
[----:B------:R-:W3:Y:S01]  /*3c00*/  @!P3 LDG.E R115, [R10.64+0x80] ;  /* 0x000080040a73b981 */ /* 0x000ee2000c1e1900 */
        /* <DEDUP_REMOVED lines=20> */
[----:B------:R-:W4:Y:S01]  /*3d50*/  @!P6 LDG.E R122, [R10.64+0x500] ;  /* 0x000500040a7ae981 */ /* 0x000f22000c1e1900 */
[----:B------:R-:W-:Y:S02]  /*3d60*/  IMAD R12, R126, c[0x0][0x188], RZ ;  /* 0x000062007e0c7a24 */ /* 0x000fe400078e02ff */
[C---:B------:R-:W-:Y:S01]  /*3d70*/  IMAD.WIDE.U32 R14, R113.reuse, c[0x0][0x188], R14 ;  /* 0x00006200710e7a25 */ /* 0x040fe200078e000e */
[----:B------:R-:W4:Y:S03]  /*3d80*/  @!P1 LDG.E R125, [R10.64+0x580] ;  /* 0x000580040a7d9981 */ /* 0x000f26000c1e1900 */
[----:B------:R-:W-:Y:S01]  /*3d90*/  IMAD R13, R113, c[0x0][0x18c], R12 ;  /* 0x00006300710d7a24 */ /* 0x000fe200078e020c */
[----:B------:R-:W4:Y:S04]  /*3da0*/  @!P2 LDG.E R124, [R10.64+0x600] ;  /* 0x000600040a7ca981 */ /* 0x000f28000c1e1900 */
[----:B------:R-:W4:Y:S04]  /*3db0*/  @!P3 LDG.E R127, [R10.64+0x680] ;  /* 0x000680040a7fb981 */ /* 0x000f28000c1e1900 */
[----:B------:R-:W4:Y:S04]  /*3dc0*/  @!P4 LDG.E R128, [R10.64+0x700] ;  /* 0x000700040a80c981 */ /* 0x000f28000c1e1900 */
[----:B------:R-:W4:Y:S01]  /*3dd0*/  @!P5 LDG.E R129, [R10.64+0x780] ;  /* 0x000780040a81d981 */ /* 0x000f22000c1e1900 */
[----:B------:R-:W-:Y:S01]  /*3de0*/  IMAD.IADD R13, R15, 0x1, R13 ;  /* 0x000000010f0d7824 */ /* 0x000fe200078e020d */
[----:B------:R-:W-:-:S04]  /*3df0*/  LEA R12, P1, R14, c[0x0][0x220], 0x2 ;  /* 0x000088000e0c7a11 */ /* 0x000fc800078210ff */
[----:B------:R-:W-:-:S05]  /*3e00*/  LEA.HI.X R13, R14, c[0x0][0x224], R13, 0x2, P1 ;  /* 0x000089000e0d7a11 */ /* 0x000fca00008f140d */
[----:B------:R0:W4:Y:S01]  /*3e10*/  LDG.E R12, [R12.64] ;  /* 0x000000040c0c7981 */ /* 0x000122000c1e1900 */
[----:B------:R-:W-:Y:S01]  /*3e20*/  ISETP.GE.U32.AND P4, PT, R53, R111, PT ;  /* 0x0000006f3500720c */ /* 0x000fe20003f86070 */
[----:B------:R-:W-:Y:S02]  /*3e30*/  IMAD R126, R126, c[0x0][0x1c0], RZ ;  /* 0x000070007e7e7a24 */ /* 0x000fe400078e02ff */
[----:B--2---:R1:W-:Y:S04]  /*3e40*/  STS [R31.X4], R92 ;  /* 0x0000005c1f007388 */ /* 0x0043e80000004800 */
[----:B---3--:R-:W-:Y:S04]  /*3e50*/  STS [R30.X4+0x80], R115 ;  /* 0x000080731e007388 */ /* 0x008fe80000004800 */
[----:B----4-:R2:W-:Y:S04]  /*3e60*/  STS [R29.X4+0x100], R114 ;  /* 0x000100721d007388 */ /* 0x0105e80000004800 */
[----:B------:R-:W-:Y:S04]  /*3e70*/  STS [R28.X4+0x180], R117 ;  /* 0x000180751c007388 */ /* 0x000fe80000004800 */
[----:B------:R3:W-:Y:S04]  /*3e80*/  STS [R27.X4+0x200], R116 ;  /* 0x000200741b007388 */ /* 0x0007e80000004800 */
[----:B------:R-:W-:Y:S04]  /*3e90*/  STS [R26.X4+0x280], R119 ;  /* 0x000280771a007388 */ /* 0x000fe80000004800 */
[----:B------:R4:W-:Y:S04]  /*3ea0*/  STS [R25.X4+0x300], R118 ;  /* 0x0003007619007388 */ /* 0x0009e80000004800 */
        /* <DEDUP_REMOVED lines=10> */
[----:B------:R-:W4:Y:S04]  /*3f50*/  LDS R11, [R0.X4] ;  /* 0x00000000000b7984 */ /* 0x000f280000004800 */
[----:B-1----:R-:W1:Y:S04]  /*3f60*/  S2R R92, SR_TID.X ;  /* 0x00000000005c7919 */ /* 0x002e680000002100 */
[----:B0-----:R-:W0:Y:S04]  /*3f70*/  LDS R13, [R0.X4+0x4] ;  /* 0x00000400000d7984 */ /* 0x001e280000004800 */
[----:B------:R-:W0:Y:S04]  /*3f80*/  LDS R117, [R0.X4+0x8] ;  /* 0x0000080000757984 */ /* 0x000e280000004800 */
[----:B------:R-:W0:Y:S04]  /*3f90*/  LDS R123, [R0.X4+0xc] ;  /* 0x00000c00007b7984 */ /* 0x000e280000004800 */
[----:B------:R-:W0:Y:S01]  /*3fa0*/  LDS R125, [R0.X4+0x10] ;  /* 0x00001000007d7984 */ /* 0x000e220000004800 */
[----:B------:R-:W-:-:S03]  /*3fb0*/  FMUL.FTZ R14, R12, 1.4426950216293334961 ;  /* 0x3fb8aa3b0c0e7820 */ /* 0x000fc60000410000 */
[----:B------:R-:W0:Y:S01]  /*3fc0*/  LDS R127, [R0.X4+0x14] ;  /* 0x00001400007f7984 */ /* 0x000e220000004800 */
[C---:B------:R-:W-:Y:S02]  /*3fd0*/  FMUL.FTZ R10, R14.reuse, R63 ;  /* 0x0000003f0e0a7220 */ /* 0x040fe40000410000 */
[----:B------:R-:W-:Y:S01]  /*3fe0*/  FMUL.FTZ R12, R14, R64 ;  /* 0x000000400e0c7220 */ /* 0x000fe20000410000 */
[----:B-1----:R-:W-:Y:S01]  /*3ff0*/  SHF.L.U32 R132, R92, 0x4, RZ ;  /* 0x000000045c847819 */ /* 0x002fe200000006ff */
[----:B------:R-:W-:Y:S01]  /*4000*/  FMUL.FTZ R15, R14, R65 ;  /* 0x000000410e0f7220 */ /* 0x000fe20000410000 */
[----:B------:R-:W1:Y:S01]  /*4010*/  LDS R129, [R0.X4+0x18] ;  /* 0x0000180000817984 */ /* 0x000e620000004800 */
[----:B------:R-:W0:Y:S01]  /*4020*/  MUFU.EX2 R10, R10 ;  /* 0x0000000a000a7308 */ /* 0x000e220000000800 */
[C---:B--2---:R-:W-:Y:S02]  /*4030*/  IADD3 R114, R132.reuse, 0x5, RZ ;  /* 0x0000000584727810 */ /* 0x044fe40007ffe0ff */
[----:B---3--:R-:W-:Y:S01]  /*4040*/  IADD3 R116, R132, 0x6, RZ ;  /* 0x0000000684747810 */ /* 0x008fe20007ffe0ff */
[----:B------:R-:W2:Y:S01]  /*4050*/  LDS R139, [R0.X4+0x20] ;  /* 0x00002000008b7984 */ /* 0x000ea20000004800 */
[----:B------:R-:W-:-:S03]  /*4060*/  ISETP.GE.U32.AND P6, PT, R114, R111, PT ;  /* 0x0000006f7200720c */ /* 0x000fc60003fc6070 */
[----:B------:R-:W3:Y:S01]  /*4070*/  MUFU.EX2 R12, R12 ;  /* 0x0000000c000c7308 */ /* 0x000ee20000000800 */
[----:B------:R-:W-:Y:S01]  /*4080*/  FMUL.FTZ R114, R14, R66 ;  /* 0x000000420e727220 */ /* 0x000fe20000410000 */
[----:B------:R-:W-:Y:S01]  /*4090*/  ISETP.GE.U32.AND P1, PT, R116, R111, PT ;  /* 0x0000006f7400720c */ /* 0x000fe20003f26070 */
[----:B------:R-:W1:Y:S04]  /*40a0*/  LDS R133, [R0.X4+0x1c] ;  /* 0x00001c0000857984 */ /* 0x000e680000004800 */
[----:B------:R-:W1:Y:S01]  /*40b0*/  LDS R137, [R0.X4+0x24] ;  /* 0x0000240000897984 */ /* 0x000e620000004800 */
[----:B------:R-:W0:Y:S01]  /*40c0*/  MUFU.EX2 R15, R15 ;  /* 0x0000000f000f7308 */ /* 0x000e220000000800 */
[----:B----4-:R-:W-:Y:S01]  /*40d0*/  IADD3 R118, R132, 0x7, RZ ;  /* 0x0000000784767810 */ /* 0x010fe20007ffe0ff */
[----:B------:R-:W-:Y:S01]  /*40e0*/  FMUL.FTZ R116, R14, R67 ;  /* 0x000000430e747220 */ /* 0x000fe20000410000 */
[----:B------:R-:W-:Y:S01]  /*40f0*/  IADD3 R120, R132, 0x8, RZ ;  /* 0x0000000884787810 */ /* 0x000fe20007ffe0ff */
[----:B------:R-:W-:Y:S01]  /*4100*/  FMUL.FTZ R11, R96, R11 ;  /* 0x0000000b600b7220 */ /* 0x000fe20000410000 */
[----:B------:R-:W-:Y:S01]  /*4110*/  ISETP.GE.U32.AND P5, PT, R132, R111, PT ;  /* 0x0000006f8400720c */ /* 0x000fe20003fa6070 */
[----:B------:R-:W-:Y:S02]  /*4120*/  LDS R145, [R0.X4+0x30] ;  /* 0x0000300000917984 */ /* 0x000fe40000004800 */
[----:B------:R4:W1:Y:S01]  /*4130*/  MUFU.EX2 R121, R114 ;  /* 0x0000007200797308 */ /* 0x0008620000000800 */
[----:B0-----:R-:W-:Y:S01]  /*4140*/  FMUL.FTZ R13, R98, R13 ;  /* 0x0000000d620d7220 */ /* 0x001fe20000410000 */
[----:B------:R-:W-:Y:S01]  /*4150*/  ISETP.GE.U32.AND P2, PT, R118, R111, PT ;  /* 0x0000006f7600720c */ /* 0x000fe20003f46070 */
[----:B------:R-:W-:Y:S01]  /*4160*/  FMUL.FTZ R118, R94, R117 ;  /* 0x000000755e767220 */ /* 0x000fe20000410000 */
[----:B------:R-:W-:Y:S01]  /*4170*/  ISETP.GE.U32.AND P3, PT, R120, R111, PT ;  /* 0x0000006f7800720c */ /* 0x000fe20003f66070 */
[----:B------:R-:W-:Y:S01]  /*4180*/  FMUL.FTZ R122, R14, R68 ;  /* 0x000000440e7a7220 */ /* 0x000fe20000410000 */
[----:B------:R-:W-:Y:S01]  /*4190*/  FSEL R115, R10, 1, !P5 ;  /* 0x3f8000000a737808 */ /* 0x000fe20006800000 */
[----:B------:R-:W-:Y:S01]  /*41a0*/  LDS R141, [R0.X4+0x34] ;  /* 0x00003400008d7984 */ /* 0x000fe20000004800 */
[----:B------:R3:W0:Y:S01]  /*41b0*/  MUFU.EX2 R124, R116 ;  /* 0x00000074007c7308 */ /* 0x0006220000000800 */
[----:B----4-:R-:W-:-:S02]  /*41c0*/  FSEL R114, R11, RZ, !P5 ;  /* 0x000000ff0b727208 */ /* 0x010fc40006800000 */
[----:B------:R-:W-:Y:S01]  /*41d0*/  IADD3 R120, R132, 0x9, RZ ;  /* 0x0000000984787810 */ /* 0x000fe20007ffe0ff */
[----:B------:R-:W-:Y:S01]  /*41e0*/  LDS R143, [R0.X4+0x3c] ;  /* 0x00003c00008f7984 */ /* 0x000fe20000004800 */
[-C--:B------:R-:W-:Y:S02]  /*41f0*/  ISETP.GE.U32.AND P5, PT, R52, R111.reuse, PT ;  /* 0x0000006f3400720c */ /* 0x080fe40003fa6070 */
[----:B------:R-:W-:Y:S02]  /*4200*/  FSEL R117, R13, RZ, !P4 ;  /* 0x000000ff0d757208 */ /* 0x000fe40006000000 */
[----:B---3--:R-:W-:Y:S01]  /*4210*/  FSEL R116, R12, 1, !P4 ;  /* 0x3f8000000c747808 */ /* 0x008fe20006000000 */
[----:B------:R3:W4:Y:S01]  /*4220*/  MUFU.EX2 R10, R122 ;  /* 0x0000007a000a7308 */ /* 0x0007220000000800 */
[----:B------:R-:W-:Y:S01]  /*4230*/  ISETP.GE.U32.AND P4, PT, R120, R111, PT ;  /* 0x0000006f7800720c */ /* 0x000fe20003f86070 */
[----:B------:R-:W-:Y:S01]  /*4240*/  FMUL.FTZ R120, R100, R123 ;  /* 0x0000007b64787220 */ /* 0x000fe20000410000 */
[----:B------:R-:W-:-:S02]  /*4250*/  FSEL R118, R118, RZ, !P5 ;  /* 0x000000ff76767208 */ /* 0x000fc40006800000 */
[----:B------:R-:W-:Y:S02]  /*4260*/  FSEL R119, R15, 1, !P5 ;  /* 0x3f8000000f777808 */ /* 0x000fe40006800000 */
[----:B------:R-:W-:Y:S01]  /*4270*/  ISETP.GE.U32.AND P5, PT, R51, R111, PT ;  /* 0x0000006f3300720c */ /* 0x000fe20003fa6070 */
[----:B---3--:R-:W-:-:S03]  /*4280*/  FMUL.FTZ R122, R90, R125 ;  /* 0x0000007d5a7a7220 */ /* 0x008fc60000410000 */
[----:B------:R-:W-:Y:S02]  /*4290*/  FSEL R120, R120, RZ, !P5 ;  /* 0x000000ff78787208 */ /* 0x000fe40006800000 */
[----:B-1----:R-:W-:Y:S02]  /*42a0*/  FSEL R121, R121, 1, !P5 ;  /* 0x3f80000079797808 */ /* 0x002fe40006800000 */
[----:B------:R-:W-:Y:S02]  /*42b0*/  ISETP.GE.U32.AND P5, PT, R50, R111, PT ;  /* 0x0000006f3200720c */ /* 0x000fe40003fa6070 */
[----:B------:R-:W-:Y:S01]  /*42c0*/  IADD3 R134, R132, 0xa, RZ ;  /* 0x0000000a84867810 */ /* 0x000fe20007ffe0ff */
[----:B------:R-:W-:Y:S01]  /*42d0*/  FMUL.FTZ R11, R14, R69 ;  /* 0x000000450e0b7220 */ /* 0x000fe20000410000 */
[----:B------:R-:W-:Y:S01]  /*42e0*/  FSEL R122, R122, RZ, !P5 ;  /* 0x000000ff7a7a7208 */ /* 0x000fe20006800000 */
[----:B------:R-:W-:Y:S01]  /*42f0*/  FMUL.FTZ R127, R102, R127 ;  /* 0x0000007f667f7220 */ /* 0x000fe20000410000 */
[----:B0-----:R-:W-:-:S02]  /*4300*/  FSEL R123, R124, 1, !P5 ;  /* 0x3f8000007c7b7808 */ /* 0x001fc40006800000 */
[----:B------:R-:W-:Y:S02]  /*4310*/  ISETP.GE.U32.AND P5, PT, R134, R111, PT ;  /* 0x0000006f8600720c */ /* 0x000fe40003fa6070 */
[----:B------:R-:W-:Y:S01]  /*4320*/  IADD3 R134, R132, 0xb, RZ ;  /* 0x0000000b84867810 */ /* 0x000fe20007ffe0ff */
[----:B------:R0:W1:Y:S01]  /*4330*/  MUFU.EX2 R128, R11 ;  /* 0x0000000b00807308 */ /* 0x0000620000000800 */
[----:B------:R-:W-:Y:S01]  /*4340*/  FMUL.FTZ R13, R14, R71 ;  /* 0x000000470e0d7220 */ /* 0x000fe20000410000 */
[----:B------:R-:W-:Y:S02]  /*4350*/  FSEL R124, R127, RZ, !P6 ;  /* 0x000000ff7f7c7208 */ /* 0x000fe40007000000 */
[----:B----4-:R-:W-:Y:S02]  /*4360*/  FSEL R125, R10, 1, !P6 ;  /* 0x3f8000000a7d7808 */ /* 0x010fe40007000000 */
[----:B------:R-:W-:Y:S02]  /*4370*/  ISETP.GE.U32.AND P6, PT, R134, R111, PT ;  /* 0x0000006f8600720c */ /* 0x000fe40003fc6070 */
[----:B------:R-:W-:Y:S01]  /*4380*/  MOV R10, R6 ;  /* 0x00000006000a7202 */ /* 0x000fe20000000f00 */
[----:B------:R3:W4:Y:S01]  /*4390*/  MUFU.EX2 R134, R13 ;  /* 0x0000000d00867308 */ /* 0x0007220000000800 */
[----:B0-----:R-:W-:Y:S01]  /*43a0*/  MOV R11, R49 ;  /* 0x00000031000b7202 */ /* 0x001fe20000000f00 */
[----:B------:R-:W-:-:S04]  /*43b0*/  IMAD R15, R113, c[0x0][0x1c4], R126 ;  /* 0x00007100710f7a24 */ /* 0x000fc800078e027e */
[----:B------:R-:W-:-:S04]  /*43c0*/  IMAD.WIDE.U32 R10, R113, c[0x0][0x1c0], R10 ;  /* 0x00007000710a7a25 */ /* 0x000fc800078e000a */
[----:B------:R-:W-:Y:S01]  /*43d0*/  FMUL.FTZ R127, R88, R129 ;  /* 0x00000081587f7220 */ /* 0x000fe20000410000 */
[----:B---3--:R-:W-:Y:S01]  /*43e0*/  IADD3 R13, R11, R15, RZ ;  /* 0x0000000f0b0d7210 */ /* 0x008fe20007ffe0ff */
[----:B------:R-:W-:Y:S01]  /*43f0*/  FMUL.FTZ R12, R14, R70 ;  /* 0x000000460e0c7220 */ /* 0x000fe20000410000 */
[----:B------:R-:W0:Y:S01]  /*4400*/  LDS R15, [R0.X4+0x28] ;  /* 0x00002800000f7984 */ /* 0x000e220000004800 */
[----:B-1----:R-:W-:Y:S01]  /*4410*/  FSEL R128, R128, 1, !P1 ;  /* 0x3f80000080807808 */ /* 0x002fe20004800000 */
[----:B--2---:R-:W-:Y:S01]  /*4420*/  FMUL.FTZ R139, R86, R139 ;  /* 0x0000008b568b7220 */ /* 0x004fe20000410000 */
[----:B------:R1:W2:Y:S01]  /*4430*/  MUFU.EX2 R130, R12 ;  /* 0x0000000c00827308 */ /* 0x0002a20000000800 */
[----:B------:R-:W-:Y:S01]  /*4440*/  FSEL R127, R127, RZ, !P1 ;  /* 0x000000ff7f7f7208 */ /* 0x000fe20004800000 */
[----:B------:R-:W-:Y:S01]  /*4450*/  FMUL.FTZ R129, R104, R133 ;  /* 0x0000008568817220 */ /* 0x000fe20000410000 */
[----:B----4-:R-:W-:Y:S02]  /*4460*/  FSEL R133, R134, 1, !P3 ;  /* 0x3f80000086857808 */ /* 0x010fe40005800000 */
[----:B------:R-:W-:-:S02]  /*4470*/  FSEL R134, R139, RZ, !P3 ;  /* 0x000000ff8b867208 */ /* 0x000fc40005800000 */
[----:B------:R-:W3:Y:S01]  /*4480*/  LDS R139, [R0.X4+0x2c] ;  /* 0x00002c00008b7984 */ /* 0x000ee20000004800 */
[----:B-1----:R-:W-:-:S04]  /*4490*/  LEA R12, P1, R10, c[0x0][0x230], 0x2 ;  /* 0x00008c000a0c7a11 */ /* 0x002fc800078210ff */
[----:B------:R-:W-:Y:S02]  /*44a0*/  LEA.HI.X R13, R10, c[0x0][0x234], R13, 0x2, P1 ;  /* 0x00008d000a0d7a11 */ /* 0x000fe400008f140d */
[----:B------:R-:W-:Y:S01]  /*44b0*/  IADD3 R10, R132, 0xd, RZ ;  /* 0x0000000d840a7810 */ /* 0x000fe20007ffe0ff */
[----:B------:R-:W-:-:S03]  /*44c0*/  FMUL.FTZ R126, R14, R73 ;  /* 0x000000490e7e7220 */ /* 0x000fc60000410000 */
[-C--:B------:R-:W-:Y:S01]  /*44d0*/  ISETP.GE.U32.AND P3, PT, R10, R111.reuse, PT ;  /* 0x0000006f0a00720c */ /* 0x080fe20003f66070 */
[----:B------:R-:W-:Y:S01]  /*44e0*/  FMUL.FTZ R10, R115, R116 ;  /* 0x00000074730a7220 */ /* 0x000fe20000410000 */
[C---:B------:R-:W-:Y:S02]  /*44f0*/  IADD3 R136, R132.reuse, 0xc, RZ ;  /* 0x0000000c84887810 */ /* 0x040fe40007ffe0ff */
[C---:B------:R-:W-:Y:S02]  /*4500*/  IADD3 R138, R132.reuse, 0xe, RZ ;  /* 0x0000000e848a7810 */ /* 0x040fe40007ffe0ff */
[----:B------:R-:W-:Y:S01]  /*4510*/  IADD3 R144, R132, 0xf, RZ ;  /* 0x0000000f84907810 */ /* 0x000fe20007ffe0ff */
[----:B------:R-:W-:Y:S01]  /*4520*/  FMUL.FTZ R132, R119, R10 ;  /* 0x0000000a77847220 */ /* 0x000fe20000410000 */
[----:B------:R1:W4:Y:S01]  /*4530*/  MUFU.EX2 R11, R126 ;  /* 0x0000007e000b7308 */ /* 0x0003220000000800 */
[----:B------:R-:W-:Y:S01]  /*4540*/  FFMA.FTZ R10, R114, R116, R117 ;  /* 0x00000074720a7223 */ /* 0x000fe20000010075 */
[----:B------:R-:W-:Y:S01]  /*4550*/  FSEL R129, R129, RZ, !P2 ;  /* 0x000000ff81817208 */ /* 0x000fe20005000000 */
[----:B------:R-:W-:Y:S01]  /*4560*/  FMUL.FTZ R135, R14, R72 ;  /* 0x000000480e877220 */ /* 0x000fe20000410000 */
[----:B--2---:R-:W-:Y:S01]  /*4570*/  FSEL R130, R130, 1, !P2 ;  /* 0x3f80000082827808 */ /* 0x004fe20005000000 */
[----:B-1----:R1:W5:Y:S01]  /*4580*/  LDG.E R126, [R12.64] ;  /* 0x000000040c7e7981 */ /* 0x002362000c1e1900 */
[-C--:B------:R-:W-:Y:S01]  /*4590*/  ISETP.GE.U32.AND P2, PT, R136, R111.reuse, PT ;  /* 0x0000006f8800720c */ /* 0x080fe20003f46070 */
[----:B------:R-:W-:Y:S01]  /*45a0*/  FMUL.FTZ R136, R14, R74 ;  /* 0x0000004a0e887220 */ /* 0x000fe20000410000 */
[----:B------:R-:W-:Y:S01]  /*45b0*/  ISETP.GE.U32.AND P1, PT, R138, R111, PT ;  /* 0x0000006f8a00720c */ /* 0x000fe20003f26070 */
[----:B------:R-:W-:Y:S01]  /*45c0*/  FMUL.FTZ R140, R14, R75 ;  /* 0x0000004b0e8c7220 */ /* 0x000fe20000410000 */
[----:B-1----:R-:W1:Y:S01]  /*45d0*/  LDS R13, [R0.X4+0x38] ;  /* 0x00003800000d7984 */ /* 0x002e620000004800 */
[----:B------:R-:W-:-:S02]  /*45e0*/  FFMA.FTZ R12, R119, R10, R118 ;  /* 0x0000000a770c7223 */ /* 0x000fc40000010076 */
[C---:B------:R-:W-:Y:S02]  /*45f0*/  FMUL.FTZ R142, R14.reuse, R76 ;  /* 0x0000004c0e8e7220 */ /* 0x040fe40000410000 */
[C---:B------:R-:W-:Y:S02]  /*4600*/  FMUL.FTZ R138, R14.reuse, R77 ;  /* 0x0000004d0e8a7220 */ /* 0x040fe40000410000 */
[----:B------:R-:W-:Y:S02]  /*4610*/  FMUL.FTZ R10, R14, R78 ;  /* 0x0000004e0e0a7220 */ /* 0x000fe40000410000 */
[C---:B------:R-:W-:Y:S02]  /*4620*/  FFMA.FTZ R14, R121.reuse, R12, R120 ;  /* 0x0000000c790e7223 */ /* 0x040fe40000010078 */
[----:B------:R-:W-:Y:S01]  /*4630*/  FMUL.FTZ R146, R121, R132 ;  /* 0x0000008479927220 */ /* 0x000fe20000410000 */
[----:B------:R-:W2:Y:S01]  /*4640*/  MUFU.EX2 R135, R135 ;  /* 0x0000008700877308 */ /* 0x000ea20000000800 */
[----:B------:R-:W-:-:S02]  /*4650*/  FFMA.FTZ R14, R123, R14, R122 ;  /* 0x0000000e7b0e7223 */ /* 0x000fc4000001007a */
[----:B------:R-:W-:Y:S02]  /*4660*/  FMUL.FTZ R146, R123, R146 ;  /* 0x000000927b927220 */ /* 0x000fe40000410000 */
[----:B------:R-:W-:Y:S02]  /*4670*/  FMUL.FTZ R132, R106, R137 ;  /* 0x000000896a847220 */ /* 0x000fe40000410000 */
[C---:B------:R-:W-:Y:S01]  /*4680*/  FFMA.FTZ R14, R125.reuse, R14, R124 ;  /* 0x0000000e7d0e7223 */ /* 0x040fe2000001007c */
[----:B------:R4:W1:Y:S01]  /*4690*/  MUFU.EX2 R12, R138 ;  /* 0x0000008a000c7308 */ /* 0x0008620000000800 */
[----:B------:R-:W-:Y:S02]  /*46a0*/  FMUL.FTZ R137, R125, R146 ;  /* 0x000000927d897220 */ /* 0x000fe40000410000 */
[C---:B------:R-:W-:Y:S02]  /*46b0*/  FFMA.FTZ R14, R128.reuse, R14, R127 ;  /* 0x0000000e800e7223 */ /* 0x040fe4000001007f */
[----:B------:R-:W-:-:S03]  /*46c0*/  FMUL.FTZ R147, R128, R137 ;  /* 0x0000008980937220 */ /* 0x000fc60000410000 */
[----:B------:R-:W1:Y:S01]  /*46d0*/  MUFU.EX2 R136, R136 ;  /* 0x0000008800887308 */ /* 0x000e620000000800 */
[----:B0-----:R-:W-:Y:S01]  /*46e0*/  FMUL.FTZ R15, R84, R15 ;  /* 0x0000000f540f7220 */ /* 0x001fe20000410000 */
[----:B----4-:R-:W-:Y:S01]  /*46f0*/  FSEL R138, R11, 1, !P5 ;  /* 0x3f8000000b8a7808 */ /* 0x010fe20006800000 */
[C---:B------:R-:W-:Y:S02]  /*4700*/  FFMA.FTZ R11, R130.reuse, R14, R129 ;  /* 0x0000000e820b7223 */ /* 0x040fe40000010081 */
[----:B------:R-:W-:-:S03]  /*4710*/  FMUL.FTZ R14, R130, R147 ;  /* 0x00000093820e7220 */ /* 0x000fc60000410000 */
[----:B------:R-:W0:Y:S01]  /*4720*/  MUFU.EX2 R140, R140 ;  /* 0x0000008c008c7308 */ /* 0x000e220000000800 */
[----:B------:R-:W-:Y:S02]  /*4730*/  FSEL R132, R132, RZ, !P4 ;  /* 0x000000ff84847208 */ /* 0x000fe40006000000 */
[----:B--2---:R-:W-:Y:S02]  /*4740*/  FSEL R135, R135, 1, !P4 ;  /* 0x3f80000087877808 */ /* 0x004fe40006000000 */
[----:B------:R-:W-:Y:S01]  /*4750*/  FSEL R137, R15, RZ, !P5 ;  /* 0x000000ff0f897208 */ /* 0x000fe20006800000 */
[C---:B------:R-:W-:Y:S02]  /*4760*/  FFMA.FTZ R15, R133.reuse, R11, R134 ;  /* 0x0000000b850f7223 */ /* 0x040fe40000010086 */
[----:B------:R-:W2:Y:S01]  /*4770*/  MUFU.EX2 R142, R142 ;  /* 0x0000008e008e7308 */ /* 0x000ea20000000800 */
[----:B------:R-:W-:Y:S01]  /*4780*/  FMUL.FTZ R14, R133, R14 ;  /* 0x0000000e850e7220 */ /* 0x000fe20000410000 */
[----:B------:R-:W-:Y:S01]  /*4790*/  ISETP.GE.U32.AND P4, PT, R144, R111, PT ;  /* 0x0000006f9000720c */ /* 0x000fe20003f86070 */
[----:B---3--:R-:W-:Y:S01]  /*47a0*/  FMUL.FTZ R11, R108, R139 ;  /* 0x0000008b6c0b7220 */ /* 0x008fe20000410000 */
[----:B-1----:R-:W-:Y:S01]  /*47b0*/  FSEL R139, R12, 1, !P1 ;  /* 0x3f8000000c8b7808 */ /* 0x002fe20004800000 */
[----:B------:R-:W-:-:S02]  /*47c0*/  FFMA.FTZ R144, R135, R15, R132 ;  /* 0x0000000f87907223 */ /* 0x000fc40000010084 */
[----:B------:R-:W-:Y:S01]  /*47d0*/  FMUL.FTZ R15, R135, R14 ;  /* 0x0000000e870f7220 */ /* 0x000fe20000410000 */
[----:B------:R-:W1:Y:S01]  /*47e0*/  MUFU.EX2 R10, R10 ;  /* 0x0000000a000a7308 */ /* 0x000e620000000800 */
[----:B------:R-:W-:Y:S01]  /*47f0*/  FMUL.FTZ R12, R82, R145 ;  /* 0x00000091520c7220 */ /* 0x000fe20000410000 */
[----:B------:R-:W-:Y:S01]  /*4800*/  FSEL R136, R136, 1, !P6 ;  /* 0x3f80000088887808 */ /* 0x000fe20007000000 */
[C---:B------:R-:W-:Y:S01]  /*4810*/  FFMA.FTZ R144, R138.reuse, R144, R137 ;  /* 0x000000908a907223 */ /* 0x040fe20000010089 */
[----:B------:R-:W-:Y:S01]  /*4820*/  FSEL R145, R11, RZ, !P6 ;  /* 0x000000ff0b917208 */ /* 0x000fe20007000000 */
[----:B------:R-:W-:Y:S01]  /*4830*/  FMUL.FTZ R15, R138, R15 ;  /* 0x0000000f8a0f7220 */ /* 0x000fe20000410000 */
[----:B0-----:R-:W-:Y:S01]  /*4840*/  FSEL R140, R140, 1, !P2 ;  /* 0x3f8000008c8c7808 */ /* 0x001fe20005000000 */
[----:B------:R-:W-:Y:S01]  /*4850*/  FMUL.FTZ R147, R110, R141 ;  /* 0x0000008d6e937220 */ /* 0x000fe20000410000 */
[----:B------:R-:W-:Y:S01]  /*4860*/  FSEL R141, R12, RZ, !P2 ;  /* 0x000000ff0c8d7208 */ /* 0x000fe20005000000 */
[----:B------:R-:W-:-:S02]  /*4870*/  FFMA.FTZ R144, R136, R144, R145 ;  /* 0x0000009088907223 */ /* 0x000fc40000010091 */
[----:B------:R-:W-:Y:S01]  /*4880*/  FMUL.FTZ R15, R136, R15 ;  /* 0x0000000f880f7220 */ /* 0x000fe20000410000 */
[----:B--2---:R-:W-:Y:S01]  /*4890*/  FSEL R142, R142, 1, !P3 ;  /* 0x3f8000008e8e7808 */ /* 0x004fe20005800000 */
[----:B------:R-:W-:Y:S01]  /*48a0*/  FMUL.FTZ R13, R80, R13 ;  /* 0x0000000d500d7220 */ /* 0x000fe20000410000 */
[----:B------:R-:W-:Y:S01]  /*48b0*/  FSEL R147, R147, RZ, !P3 ;  /* 0x000000ff93937208 */ /* 0x000fe20005800000 */
[C---:B------:R-:W-:Y:S02]  /*48c0*/  FFMA.FTZ R11, R140.reuse, R144, R141 ;  /* 0x000000908c0b7223 */ /* 0x040fe4000001008d */
[----:B------:R-:W-:Y:S01]  /*48d0*/  FMUL.FTZ R15, R140, R15 ;  /* 0x0000000f8c0f7220 */ /* 0x000fe20000410000 */
[----:B------:R-:W-:Y:S01]  /*48e0*/  FSEL R144, R13, RZ, !P1 ;  /* 0x000000ff0d907208 */ /* 0x000fe20004800000 */
[----:B------:R-:W-:Y:S02]  /*48f0*/  FMUL.FTZ R146, R112, R143 ;  /* 0x0000008f70927220 */ /* 0x000fe40000410000 */
[----:B------:R-:W-:-:S02]  /*4900*/  FFMA.FTZ R11, R142, R11, R147 ;  /* 0x0000000b8e0b7223 */ /* 0x000fc40000010093 */
[----:B------:R-:W-:Y:S01]  /*4910*/  FMUL.FTZ R12, R142, R15 ;  /* 0x0000000f8e0c7220 */ /* 0x000fe20000410000 */
[----:B-1----:R-:W-:Y:S01]  /*4920*/  FSEL R143, R10, 1, !P4 ;  /* 0x3f8000000a8f7808 */ /* 0x002fe20006000000 */
        /* <DEDUP_REMOVED lines=22> */
[C---:B------:R-:W-:Y:S01]  /*4a90*/  ISETP.GE.AND P1, PT, R56.reuse, 0x8, PT ;  /* 0x000000083800780c */ /* 0x040fe20003f26270 */
[----:B------:R-:W-:Y:S01]  /*4aa0*/  HFMA2.MMA R13, -RZ, RZ, 0, 0 ;  /* 0x00000000ff0d7435 */ /* 0x000fe200000001ff */
[----:B------:R-:W-:Y:S01]  /*4ab0*/  IMAD.MOV.U32 R12, RZ, RZ, 0x3f800000 ;  /* 0x3f800000ff0c7424 */ /* 0x000fe200078e00ff */
[----:B------:R-:W-:Y:S02]  /*4ac0*/  SHF.L.U32 R148, R113, 0x3, RZ ;  /* 0x0000000371947819 */ /* 0x000fe400000006ff */
[----:B------:R-:W-:-:S06]  /*4ad0*/  ISETP.NE.AND P2, PT, R56, 0x1f, PT ;  /* 0x0000001f3800780c */ /* 0x000fcc0003f45270 */
[----:B------:R-:W-:Y:S02]  /*4ae0*/  @!P0 LDS.64 R12, [R148+0x870] ;  /* 0x00087000940c8984 */ /* 0x000fe40000000a00 */
        /* <DEDUP_REMOVED lines=44> */
.L_x_4238:
[----:B------:R-:W-:Y:S05]  /*4db0*/  BSYNC B0 ;  /* 0x0000000000007941 */ /* 0x000fea0003800000 */
.L_x_4237:
[----:B------:R-:W-:Y:S01]  /*4dc0*/  FFMA.FTZ R136, R136, R137, R145 ;  /* 0x0000008988887223 */ /* 0x000fe20000010091 */
[----:B------:R-:W-:Y:S01]  /*4dd0*/  IADD3 R113, R113, 0x1, RZ ;  /* 0x0000000171717810 */ /* 0x000fe20007ffe0ff */
[----:B-----5:R-:W-:Y:S02]  /*4de0*/  FFMA.FTZ R79, R126, R114, R79 ;  /* 0x000000727e4f7223 */ /* 0x020fe4000001004f */
[----:B------:R-:W-:Y:S01]  /*4df0*/  FFMA.FTZ R140, R140, R136, R141 ;  /* 0x000000888c8c7223 */ /* 0x000fe2000001008d */
[----:B------:R-:W-:Y:S01]  /*4e00*/  ISETP.GE.AND P1, PT, R113, c[0x0][0x16c], PT ;  /* 0x00005b0071007a0c */ /* 0x000fe20003f26270 */
[----:B------:R-:W-:Y:S02]  /*4e10*/  FFMA.FTZ R81, R126, R116, R81 ;  /* 0x000000747e517223 */ /* 0x000fe40000010051 */
        /* <DEDUP_REMOVED lines=17> */
[----:B------:R-:W-:Y:S01]  /*4f30*/  @P1 CALL.REL.NOINC `(.L_x_4236) ;  /* 0x0000001000001944 */ /* 0x000fe20003c00000 */
[----:B------:R-:W-:Y:S05]  /*4f40*/  BRA `(.L_x_4239) ;  /* 0xffffeb0000007947 */ /* 0x000fea000383ffff */
.L_x_4236:
[----:B------:R-:W-:Y:S01]  /*4f50*/  BAR.SYNC.DEFER_BLOCKING 0x0 ;  /* 0x0000000000007b1d */ /* 0x000fe20000010000 */
[----:B------:R-:W-:Y:S01]  /*4f60*/  ISETP.NE.AND P0, PT, R92, RZ, PT ;  /* 0x000000ff5c00720c */ /* 0x000fe20003f05270 */
[----:B------:R-:W-:Y:S02]  /*4f70*/  IMAD R13, R131, c[0x0][0x200], RZ ;  /* 0x00008000830d7a24 */ /* 0x000fe400078e02ff */
[C---:B0-----:R-:W-:Y:S02]  /*4f80*/  IMAD.WIDE.U32 R10, R58.reuse, c[0x0][0x200], RZ ;  /* 0x000080003a0a7a25 */ /* 0x041fe400078e00ff */
[----:B------:R-:W-:Y:S02]  /*4f90*/  BSSY B0, `(.L_x_4240) ;  /* 0x0000035000007945 */ /* 0x000fe40003800000 */
[----:B------:R-:W-:Y:S01]  /*4fa0*/  IMAD R15, R58, c[0x0][0x204], R13 ;  /* 0x000081003a0f7a24 */ /* 0x000fe200078e020d */
[----:B------:R-:W-:Y:S04]  /*4fb0*/  STS [R0.X4], R79 ;  /* 0x0000004f00007388 */ /* 0x000fe80000004800 */
        /* <DEDUP_REMOVED lines=50> */
.L_x_4241:
[----:B------:R-:W-:Y:S05]  /*52e0*/  BSYNC B0 ;  /* 0x0000000000007941 */ /* 0x000fea0003800000 */
.L_x_4240:
        /* <DEDUP_REMOVED lines=15> */
[----:B------:R-:W-:Y:S02]  /*53e0*/  LEA R10, P0, R15, R10, 0x2 ;  /* 0x0000000a0f0a7211 */ /* 0x000fe400078010ff */
        /* <DEDUP_REMOVED lines=22> */
[----:B------:R-:W-:Y:S01]  /*5550*/  @!P3 STG.E [R10.64+0x280], R67 ;  /* 0x000280430a00b986 */ /* 0x000fe2000c101904 */
[----:B------:R-:W-:-:S03]  /*5560*/  ISETP.GE.AND P3, PT, R37, R79, PT ;  /* 0x0000004f2500720c */ /* 0x000fc60003f66270 */
[----:B------:R0:W-:Y:S01]  /*5570*/  @!P0 STG.E [R10.64+0x480], R71 ;  /* 0x000480470a008986 */ /* 0x0001e2000c101904 */
[----:B------:R-:W-:-:S03]  /*5580*/  ISETP.GE.AND P0, PT, R55, c[0x0][0x174], PT ;  /* 0x00005d0037007a0c */ /* 0x000fc60003f06270 */
[----:B------:R1:W-:Y:S01]  /*5590*/  @!P1 STG.E [R10.64+0x500], R21 ;  /* 0x000500150a009986 */ /* 0x0003e2000c101904 */
[----:B------:R-:W-:-:S03]  /*55a0*/  IADD3 R68, P1, R2, 0x800, RZ ;  /* 0x0000080002447810 */ /* 0x000fc60007f3e0ff */
[----:B------:R1:W-:Y:S01]  /*55b0*/  @!P2 STG.E [R10.64+0x580], R73 ;  /* 0x000580490a00a986 */ /* 0x0003e2000c101904 */
[----:B------:R-:W-:-:S03]  /*55c0*/  IADD3 R4, P2, R4, 0x800, RZ ;  /* 0x0000080004047810 */ /* 0x000fc60007f5e0ff */
[----:B------:R1:W-:Y:S01]  /*55d0*/  @!P3 STG.E [R10.64+0x600], R19 ;  /* 0x000600130a00b986 */ /* 0x0003e2000c101904 */
[----:B------:R-:W-:Y:S02]  /*55e0*/  IADD3 R35, P3, R35, 0x800, RZ ;  /* 0x0000080023237810 */ /* 0x000fe40007f7e0ff */
[----:B0-----:R-:W-:Y:S02]  /*55f0*/  IADD3.X R71, RZ, R3, RZ, P1, !PT ;  /* 0x00000003ff477210 */ /* 0x001fe40000ffe4ff */
[----:B------:R-:W-:Y:S02]  /*5600*/  IADD3.X R5, RZ, R5, RZ, P2, !PT ;  /* 0x00000005ff057210 */ /* 0x000fe400017fe4ff */
[----:B------:R-:W-:Y:S01]  /*5610*/  IADD3.X R33, RZ, R33, RZ, P3, !PT ;  /* 0x00000021ff217210 */ /* 0x000fe20001ffe4ff */
[----:B------:R-:W-:Y:S01]  /*5620*/  @P0 CALL.REL.NOINC `(.L_x_4242) ;  /* 0x0000001000000944 */ /* 0x000fe20003c00000 */
[----:B------:R-:W-:Y:S05]  /*5630*/  BRA `(.L_x_4243) ;  /* 0xffffb0a000007947 */ /* 0x000fea000383ffff */
.L_x_4242:
[----:B------:R-:W-:Y:S05]  /*5640*/  EXIT ;  /* 0x000000000000794d */ /* 0x000fea0003800000 */
.L_x_4244:
        /* <DEDUP_REMOVED lines=11> */
.L_x_5436:


//--------------------- .text._Z25selective_scan_fwd_kernelI32Selective_Scan_fwd_kernel_traitsILi32ELi16ELi1ELb0ELb1ELb0ELb1EffEEv13SSMParamsBase --------------------------
	.section	.text._Z25selective_scan_fwd_kernelI32Selective_Scan_fwd_kernel_traitsILi32ELi16ELi1ELb0ELb1ELb0ELb1EffEEv13SSMParamsBase,"ax",@progbits
	.sectioninfo	@"SHI_REGISTERS=154"
	.align	128
        .global         _Z25selective_scan_fwd_kernelI32Selective_Scan_fwd_kernel_traitsILi32ELi16ELi1ELb0ELb1ELb0ELb1EffEEv13SSMParamsBase
        .type           _Z25selective_scan_fwd_kernelI32Selective_Scan_fwd_kernel_traitsILi32ELi16ELi1ELb0ELb1ELb0ELb1EffEEv13SSMParamsBase,@function
        .size           _Z25selective_scan_fwd_kernelI32Selective_Scan_fwd_kernel_traitsILi32ELi16ELi1ELb0ELb1ELb0ELb1EffEEv13SSMParamsBase,(.L_x_5437 - _Z25selective_scan_fwd_kernelI32Selective_Scan_fwd_kernel_traitsILi32ELi16ELi1ELb0ELb1ELb0ELb1EffEEv13SSMParamsBase)
        .other          _Z25selective_scan_fwd_kernelI32Selective_Scan_fwd_kernel_traitsILi32ELi16ELi1ELb0ELb1ELb0ELb1EffEEv13SSMParamsBase,@"STO_CUDA_ENTRY STV_DEFAULT"
_Z25selective_scan_fwd_kernelI32Selective_Scan_fwd_kernel_traitsILi32ELi16ELi1ELb0ELb1ELb0ELb1EffEEv13SSMParamsBase:
.text._Z25selective_scan_fwd_kernelI32Selective_Scan_fwd_kernel_traitsILi32ELi16ELi1ELb0ELb1ELb0ELb1EffEEv13SSMParamsBase:
        /* <DEDUP_REMOVED lines=27> */
[----:B------:R-:W-:Y:S02]  /*01b0*/  LOP3.LUT R4, R62, c[0x0][0x178], RZ, 0x3c, !PT ;  /* 0x00005e003e047a12 */ /* 0x000fe400078e3cff */
[----:B0-----:R-:W-:Y:S01]  /*01c0*/  SHF.R.S32.HI R131, RZ, 0x1f, R58 ;  /* 0x0000001fff837819 */ /* 0x001fe2000001143a */
[----:B------:R-:W-:-:S04]  /*01d0*/  IMAD R11, R8, R9, RZ ;  /* 0x00000009080b7224 */ /* 0x000fc800078e02ff */
        /* <DEDUP_REMOVED lines=23> */
[----:B------:R-:W-:Y:S01]  /*0350*/  MOV R8, R4 ;  /* 0x0000000400087202 */ /* 0x000fe20000000f00 */
[----:B------:R-:W-:Y:S01]  /*0360*/  IMAD.WIDE.U32 R6, R58, c[0x0][0x190], RZ ;  /* 0x000064003a067a25 */ /* 0x000fe200078e00ff */
[----:B------:R-:W-:Y:S02]  /*0370*/  @!P2 IADD3 R0, -R0, RZ, RZ ;  /* 0x000000ff0000a210 */ /* 0x000fe40007ffe1ff */
[----:B0-----:R-:W-:Y:S01]  /*0380*/  LOP3.LUT R57, R99, 0x1f, RZ, 0xc0, !PT ;  /* 0x0000001f63397812 */ /* 0x001fe200078ec0ff */
[----:B------:R-:W-:Y:S01]  /*0390*/  IMAD.IADD R3, R3, 0x1, R9 ;  /* 0x0000000103037824 */ /* 0x000fe200078e0209 */
[----:B------:R-:W-:-:S02]  /*03a0*/  SHF.L.U32 R48, R99, 0x4, RZ ;  /* 0x0000000463307819 */ /* 0x000fc400000006ff */
[----:B------:R-:W-:Y:S01]  /*03b0*/  @!P1 LOP3.LUT R0, RZ, c[0x0][0x178], RZ, 0x33, !PT ;  /* 0x00005e00ff009a12 */ /* 0x000fe200078e33ff */
[C---:B------:R-:W-:Y:S01]  /*03c0*/  IMAD.WIDE.U32 R2, R58.reuse, c[0x0][0x1d0], R2 ;  /* 0x000074003a027a25 */ /* 0x040fe200078e0002 */
[----:B------:R-:W-:Y:S02]  /*03d0*/  IADD3 R9, R5, R11, RZ ;  /* 0x0000000b05097210 */ /* 0x000fe40007ffe0ff */
[----:B------:R-:W-:Y:S01]  /*03e0*/  IADD3 R7, R7, R13, RZ ;  /* 0x0000000d07077210 */ /* 0x000fe20007ffe0ff */
[----:B------:R-:W-:Y:S01]  /*03f0*/  IMAD R5, R131, c[0x0][0x1d0], RZ ;  /* 0x0000740083057a24 */ /* 0x000fe200078e02ff */
[----:B------:R-:W-:Y:S01]  /*0400*/  LOP3.LUT R4, R57, 0xfffffe00, R48, 0xf8, !PT ;  /* 0xfffffe0039047812 */ /* 0x000fe200078ef830 */
[----:B------:R-:W-:Y:S01]  /*0410*/  IMAD R13, R131, c[0x0][0x1e0], RZ ;  /* 0x00007800830d7a24 */ /* 0x000fe200078e02ff */
[----:B------:R-:W-:Y:S01]  /*0420*/  SHF.R.S32.HI R10, RZ, 0x1f, R0 ;  /* 0x0000001fff0a7819 */ /* 0x000fe20000011400 */
[C---:B------:R-:W-:Y:S01]  /*0430*/  IMAD R15, R58.reuse, c[0x0][0x1d4], R5 ;  /* 0x000075003a0f7a24 */ /* 0x040fe200078e0205 */
[----:B------:R-:W-:Y:S01]  /*0440*/  SHF.R.S32.HI R5, RZ, 0x1f, R4 ;  /* 0x0000001fff057819 */ /* 0x000fe20000011404 */
[----:B------:R-:W-:Y:S01]  /*0450*/  IMAD R17, R58, c[0x0][0x1e4], R13 ;  /* 0x000079003a117a24 */ /* 0x000fe200078e020d */
[----:B------:R-:W-:Y:S01]  /*0460*/  IADD3 R11, P0, R4, R2, RZ ;  /* 0x00000002040b7210 */ /* 0x000fe20007f1e0ff */
[----:B------:R-:W-:Y:S01]  /*0470*/  IMAD.WIDE.U32 R8, R58, c[0x0][0x1e0], R8 ;  /* 0x000078003a087a25 */ /* 0x000fe200078e0008 */
[----:B------:R-:W-:-:S02]  /*0480*/  IADD3 R53, R48, 0x1, RZ ;  /* 0x0000000130357810 */ /* 0x000fc40007ffe0ff */
[----:B------:R-:W-:Y:S01]  /*0490*/  IADD3 R52, R48, 0x2, RZ ;  /* 0x0000000230347810 */ /* 0x000fe20007ffe0ff */
[----:B------:R-:W-:Y:S01]  /*04a0*/  IMAD R13, R10, c[0x0][0x1a8], RZ ;  /* 0x00006a000a0d7a24 */ /* 0x000fe200078e02ff */
[C---:B------:R-:W-:Y:S01]  /*04b0*/  IADD3.X R10, R5.reuse, R3, R15, P0, !PT ;  /* 0x00000003050a7210 */ /* 0x040fe200007fe40f */
[----:B------:R-:W-:Y:S01]  /*04c0*/  IMAD.WIDE.U32 R2, R0, c[0x0][0x1a8], R6 ;  /* 0x00006a0000027a25 */ /* 0x000fe200078e0006 */
[----:B------:R-:W-:Y:S02]  /*04d0*/  IADD3 R71, P1, R4, R8, RZ ;  /* 0x0000000804477210 */ /* 0x000fe40007f3e0ff */
[----:B------:R-:W-:Y:S01]  /*04e0*/  IADD3 R50, R48, 0x3, RZ ;  /* 0x0000000330327810 */ /* 0x000fe20007ffe0ff */
[----:B------:R-:W-:Y:S01]  /*04f0*/  IMAD R13, R0, c[0x0][0x1ac], R13 ;  /* 0x00006b00000d7a24 */ /* 0x000fe200078e020d */
[----:B------:R-:W-:Y:S01]  /*0500*/  IADD3.X R8, R5, R9, R17, P1, !PT ;  /* 0x0000000905087210 */ /* 0x000fe20000ffe411 */
[----:B------:R-:W-:Y:S01]  /*0510*/  IMAD R9, R61, c[0x0][0x1b8], RZ ;  /* 0x00006e003d097a24 */ /* 0x000fe200078e02ff */
[----:B------:R-:W-:Y:S01]  /*0520*/  LEA R35, P0, R2, c[0x0][0x228], 0x2 ;  /* 0x00008a0002237a11 */ /* 0x000fe200078010ff */
[----:B------:R-:W-:Y:S01]  /*0530*/  IMAD R0, R58, c[0x0][0x164], R62 ;  /* 0x000059003a007a24 */ /* 0x000fe200078e023e */
[----:B------:R-:W-:Y:S01]  /*0540*/  IADD3 R33, R3, R13, RZ ;  /* 0x0000000d03217210 */ /* 0x000fe20007ffe0ff */
[----:B------:R-:W-:Y:S01]  /*0550*/  IMAD R9, R62, c[0x0][0x1bc], R9 ;  /* 0x00006f003e097a24 */ /* 0x000fe200078e0209 */
[----:B------:R-:W-:Y:S01]  /*0560*/  LEA R6, P1, R11, c[0x0][0x240], 0x2 ;  /* 0x000090000b067a11 */ /* 0x000fe200078210ff */
[----:B------:R-:W-:Y:S01]  /*0570*/  IMAD R0, R0, c[0x0][0x174], RZ ;  /* 0x00005d0000007a24 */ /* 0x000fe200078e02ff */
[----:B------:R-:W-:Y:S01]  /*0580*/  LEA.HI.X R33, R2, c[0x0][0x22c], R33, 0x2, P0 ;  /* 0x00008b0002217a11 */ /* 0x000fe200000f1421 */
[----:B------:R-:W-:Y:S01]  /*0590*/  IMAD.WIDE.U32 R2, R62, c[0x0][0x1b8], RZ ;  /* 0x00006e003e027a25 */ /* 0x000fe200078e00ff */
[----:B------:R-:W-:-:S02]  /*05a0*/  LEA R68, P2, R71, c[0x0][0x248], 0x2 ;  /* 0x0000920047447a11 */ /* 0x000fc400078410ff */
[----:B------:R-:W-:Y:S01]  /*05b0*/  LEA.HI.X R7, R11, c[0x0][0x244], R10, 0x2, P1 ;  /* 0x000091000b077a11 */ /* 0x000fe200008f140a */
[----:B------:R-:W-:Y:S01]  /*05c0*/  IMAD R54, R0, c[0x0][0x16c], RZ ;  /* 0x00005b0000367a24 */ /* 0x000fe200078e02ff */
[----:B------:R-:W-:Y:S02]  /*05d0*/  LEA.HI.X R71, R71, c[0x0][0x24c], R8, 0x2, P2 ;  /* 0x0000930047477a11 */ /* 0x000fe400010f1408 */
[----:B------:R-:W-:Y:S02]  /*05e0*/  IADD3 R48, R48, 0x4, RZ ;  /* 0x0000000430307810 */ /* 0x000fe40007ffe0ff */
[----:B------:R-:W-:Y:S02]  /*05f0*/  IADD3 R51, R3, R9, RZ ;  /* 0x0000000903337210 */ /* 0x000fe40007ffe0ff */
        /* <DEDUP_REMOVED lines=14> */
[----:B-1----:R-:W-:Y:S02]  /*06e0*/  LOP3.LUT R32, R4, 0x1e0, RZ, 0xfc, !PT ;  /* 0x000001e004207812 */ /* 0x002fe400078efcff */
.L_x_4286:
        /* <DEDUP_REMOVED lines=91> */
[----:B------:R-:W-:-:S03]  /*0ca0*/  SHF.L.U32 R0, R56, 0x4, RZ ;  /* 0x0000000438007819 */ /* 0x000fc600000006ff */
[----:B------:R-:W-:Y:S01]  /*0cb0*/  STS [R24.X4+0x380], R15 ;  /* 0x0003800f18007388 */ /* 0x000fe20000004800 */
[----:B------:R-:W-:-:S03]  /*0cc0*/  LEA.HI.SX32 R18, R11, R56, 0x1b ;  /* 0x000000380b127211 */ /* 0x000fc600078fdaff */
        /* <DEDUP_REMOVED lines=33> */
[----:B------:R-:W-:Y:S01]  /*0ee0*/  IMAD.MOV.U32 R12, RZ, RZ, RZ ;  /* 0x000000ffff0c7224 */ /* 0x000fe200078e00ff */
[----:B-1----:R-:W-:Y:S01]  /*0ef0*/  CS2R R64, SRZ ;  /* 0x0000000000407805 */ /* 0x002fe2000001ff00 */
[----:B------:R-:W-:Y:S01]  /*0f00*/  CS2R R70, SRZ ;  /* 0x0000000000467805 */ /* 0x000fe2000001ff00 */
[----:B0-----:R-:W-:Y:S01]  /*0f10*/  CS2R R66, SRZ ;  /* 0x0000000000427805 */ /* 0x001fe2000001ff00 */
[----:B--2---:R-:W-:Y:S01]  /*0f20*/  HFMA2.MMA R69, -RZ, RZ, 0, 0 ;  /* 0x00000000ff457435 */ /* 0x004fe200000001ff */
        /* <DEDUP_REMOVED lines=109> */
.L_x_4246:
[----:B------:R-:W-:Y:S05]  /*1600*/  BSYNC B0 ;  /* 0x0000000000007941 */ /* 0x000fea0003800000 */
.L_x_4245:
        /* <DEDUP_REMOVED lines=37> */
.L_x_4248:
[----:B------:R-:W-:Y:S05]  /*1860*/  BSYNC B0 ;  /* 0x0000000000007941 */ /* 0x000fea0003800000 */
.L_x_4247:
        /* <DEDUP_REMOVED lines=35> */
.L_x_4250:
[----:B------:R-:W-:Y:S05]  /*1aa0*/  BSYNC B0 ;  /* 0x0000000000007941 */ /* 0x000fea0003800000 */
.L_x_4249:
        /* <DEDUP_REMOVED lines=37> */
.L_x_4252:
[----:B------:R-:W-:Y:S05]  /*1d00*/  BSYNC B0 ;  /* 0x0000000000007941 */ /* 0x000fea0003800000 */
.L_x_4251:
        /* <DEDUP_REMOVED lines=35> */
.L_x_4254:
[----:B------:R-:W-:Y:S05]  /*1f40*/  BSYNC B0 ;  /* 0x0000000000007941 */ /* 0x000fea0003800000 */
.L_x_4253:
        /* <DEDUP_REMOVED lines=37> */
.L_x_4256:
[----:B------:R-:W-:Y:S05]  /*21a0*/  BSYNC B0 ;  /* 0x0000000000007941 */ /* 0x000fea0003800000 */
.L_x_4255:
        /* <DEDUP_REMOVED lines=35> */
.L_x_4258:
[----:B------:R-:W-:Y:S05]  /*23e0*/  BSYNC B0 ;  /* 0x0000000000007941 */ /* 0x000fea0003800000 */
.L_x_4257:
        /* <DEDUP_REMOVED lines=37> */
.L_x_4260:
[----:B------:R-:W-:Y:S05]  /*2640*/  BSYNC B0 ;  /* 0x0000000000007941 */ /* 0x000fea0003800000 */
.L_x_4259:
        /* <DEDUP_REMOVED lines=35> */
.L_x_4262:
[----:B------:R-:W-:Y:S05]  /*2880*/  BSYNC B0 ;  /* 0x0000000000007941 */ /* 0x000fea0003800000 */
.L_x_4261:
        /* <DEDUP_REMOVED lines=42> */
.L_x_4264:
[----:B------:R-:W-:Y:S05]  /*2b30*/  BSYNC B0 ;  /* 0x0000000000007941 */ /* 0x000fea0003800000 */
.L_x_4263:
        /* <DEDUP_REMOVED lines=33> */
.L_x_4266:
[----:B------:R-:W-:Y:S05]  /*2d50*/  BSYNC B0 ;  /* 0x0000000000007941 */ /* 0x000fea0003800000 */
.L_x_4265:
        /* <DEDUP_REMOVED lines=33> */
.L_x_4268:
[----:B------:R-:W-:Y:S05]  /*2f70*/  BSYNC B0 ;  /* 0x0000000000007941 */ /* 0x000fea0003800000 */
.L_x_4267:
        /* <DEDUP_REMOVED lines=33> */
.L_x_4270:
[----:B------:R-:W-:Y:S05]  /*3190*/  BSYNC B0 ;  /* 0x0000000000007941 */ /* 0x000fea0003800000 */
.L_x_4269:
        /* <DEDUP_REMOVED lines=33> */
.L_x_4272:
[----:B------:R-:W-:Y:S05]  /*33b0*/  BSYNC B0 ;  /* 0x0000000000007941 */ /* 0x000fea0003800000 */
.L_x_4271:
        /* <DEDUP_REMOVED lines=33> */
.L_x_4274:
[----:B------:R-:W-:Y:S05]  /*35d0*/  BSYNC B0 ;  /* 0x0000000000007941 */ /* 0x000fea0003800000 */
.L_x_4273:
        /* <DEDUP_REMOVED lines=33> */
.L_x_4276:
[----:B------:R-:W-:Y:S05]  /*37f0*/  BSYNC B0 ;  /* 0x0000000000007941 */ /* 0x000fea0003800000 */
.L_x_4275:
        /* <DEDUP_REMOVED lines=38> */
.L_x_4280:
[----:B------:R-:W-:Y:S01]  /*3a60*/  SHF.R.S32.HI R126, RZ, 0x1f, R113 ;  /* 0x0000001fff7e7819 */ /* 0x000fe20000011471 */
[----:B0-----:R-:W-:Y:S01]  /*3a70*/  IMAD R11, R61, c[0x0][0x180], RZ ;  /* 0x000060003d0b7a24 */ /* 0x001fe200078e02ff */
[----:B------:R-:W-:Y:S01]  /*3a80*/  MOV R114, 0xfffffe00 ;  /* 0xfffffe0000727802 */ /* 0x000fe20000000f00 */
[----:B------:R-:W-:Y:S01]  /*3a90*/  IMAD.WIDE.U32 R14, R62, c[0x0][0x180], RZ ;  /* 0x000060003e0e7a25 */ /* 0x000fe200078e00ff */
[----:B------:R-:W-:Y:S01]  /*3aa0*/  MOV R99, RZ ;  /* 0x000000ff00637202 */ /* 0x000fe20000000f00 */
        /* <DEDUP_REMOVED lines=11> */
[----:B------:R-:W-:Y:S02]  /*3b60*/  IMAD R95, R55, R114, c[0x0][0x168] ;  /* 0x00005a00375f7624 */ /* 0x000fe400078e0272 */
[----:B------:R-:W-:Y:S01]  /*3b70*/  CS2R R114, SRZ ;  /* 0x0000000000727805 */ /* 0x000fe2000001ff00 */
        /* <DEDUP_REMOVED lines=28> */
[----:B------:R-:W-:Y:S01]  /*3d40*/  IMAD R12, R126, c[0x0][0x188], RZ ;  /* 0x000062007e0c7a24 */ /* 0x000fe200078e02ff */
[----:B------:R-:W-:Y:S01]  /*3d50*/  MOV R128, RZ ;  /* 0x000000ff00807202 */ /* 0x000fe20000000f00 */
[----:B------:R-:W4:Y:S01]  /*3d60*/  @!P6 LDG.E R124, [R10.64+0x500] ;  /* 0x000500040a7ce981 */ /* 0x000f22000c1e1900 */
[----:B------:R-:W-:Y:S01]  /*3d70*/  MOV R130, RZ ;  /* 0x000000ff00827202 */ /* 0x000fe20000000f00 */
[C---:B------:R-:W-:Y:S01]  /*3d80*/  IMAD R13, R113.reuse, c[0x0][0x18c], R12 ;  /* 0x00006300710d7a24 */ /* 0x040fe200078e020c */
[----:B------:R-:W-:Y:S01]  /*3d90*/  MOV R127, RZ ;  /* 0x000000ff007f7202 */ /* 0x000fe20000000f00 */
[----:B------:R-:W4:Y:S01]  /*3da0*/  @!P1 LDG.E R123, [R10.64+0x580] ;  /* 0x000580040a7b9981 */ /* 0x000f22000c1e1900 */
[----:B------:R-:W-:-:S03]  /*3db0*/  IMAD.WIDE.U32 R14, R113, c[0x0][0x188], R14 ;  /* 0x00006200710e7a25 */ /* 0x000fc600078e000e */
[----:B------:R-:W4:Y:S04]  /*3dc0*/  @!P2 LDG.E R128, [R10.64+0x600] ;  /* 0x000600040a80a981 */ /* 0x000f28000c1e1900 */
[----:B------:R-:W4:Y:S04]  /*3dd0*/  @!P3 LDG.E R125, [R10.64+0x680] ;  /* 0x000680040a7db981 */ /* 0x000f28000c1e1900 */
[----:B------:R-:W4:Y:S04]  /*3de0*/  @!P4 LDG.E R130, [R10.64+0x700] ;  /* 0x000700040a82c981 */ /* 0x000f28000c1e1900 */
[----:B------:R-:W4:Y:S01]  /*3df0*/  @!P5 LDG.E R127, [R10.64+0x780] ;  /* 0x000780040a7fd981 */ /* 0x000f22000c1e1900 */
[----:B------:R-:W-:-:S02]  /*3e00*/  IADD3 R13, R15, R13, RZ ;  /* 0x0000000d0f0d7210 */ /* 0x000fc40007ffe0ff */
[----:B------:R-:W-:-:S04]  /*3e10*/  LEA R12, P1, R14, c[0x0][0x220], 0x2 ;  /* 0x000088000e0c7a11 */ /* 0x000fc800078210ff */
[----:B------:R-:W-:-:S05]  /*3e20*/  LEA.HI.X R13, R14, c[0x0][0x224], R13, 0x2, P1 ;  /* 0x000089000e0d7a11 */ /* 0x000fca00008f140d */
[----:B------:R-:W4:Y:S01]  /*3e30*/  LDG.E R12, [R12.64] ;  /* 0x000000040c0c7981 */ /* 0x000f22000c1e1900 */
[----:B------:R-:W-:Y:S01]  /*3e40*/  ISETP.GE.U32.AND P4, PT, R53, R95, PT ;  /* 0x0000005f3500720c */ /* 0x000fe20003f86070 */
[----:B------:R-:W-:-:S04]  /*3e50*/  IMAD R126, R126, c[0x0][0x1c0], RZ ;  /* 0x000070007e7e7a24 */ /* 0x000fc800078e02ff */
[----:B------:R-:W-:Y:S01]  /*3e60*/  IMAD R139, R113, c[0x0][0x1c4], R126 ;  /* 0x00007100718b7a24 */ /* 0x000fe200078e027e */
[----:B--2---:R-:W-:Y:S04]  /*3e70*/  STS [R31.X4], R114 ;  /* 0x000000721f007388 */ /* 0x004fe80000004800 */
[----:B---3--:R0:W-:Y:S04]  /*3e80*/  STS [R30.X4+0x80], R99 ;  /* 0x000080631e007388 */ /* 0x0081e80000004800 */
        /* <DEDUP_REMOVED lines=13> */
[----:B------:R-:W-:Y:S01]  /*3f60*/  STS [R16.X4+0x780], R127 ;  /* 0x0007807f10007388 */ /* 0x000fe20000004800 */
[----:B------:R-:W-:-:S06]  /*3f70*/  NOP ;  /* 0x0000000000007918 */ /* 0x000fcc0000000000 */
[----:B------:R-:W3:Y:S04]  /*3f80*/  LDS R11, [R0.X4] ;  /* 0x00000000000b7984 */ /* 0x000ee80000004800 */
[----:B0-----:R-:W0:Y:S04]  /*3f90*/  S2R R99, SR_TID.X ;  /* 0x0000000000637919 */ /* 0x001e280000002100 */
[----:B------:R-:W4:Y:S04]  /*3fa0*/  LDS R116, [R0.X4+0x4] ;  /* 0x0000040000747984 */ /* 0x000f280000004800 */
[----:B------:R-:W4:Y:S04]  /*3fb0*/  LDS R118, [R0.X4+0x8] ;  /* 0x0000080000767984 */ /* 0x000f280000004800 */
[----:B------:R-:W4:Y:S01]  /*3fc0*/  LDS R123, [R0.X4+0xc] ;  /* 0x00000c00007b7984 */ /* 0x000f220000004800 */
[----:B------:R-:W-:-:S03]  /*3fd0*/  FMUL.FTZ R15, R12, 1.4426950216293334961 ;  /* 0x3fb8aa3b0c0f7820 */ /* 0x000fc60000410000 */
[----:B------:R-:W4:Y:S01]  /*3fe0*/  LDS R125, [R0.X4+0x10] ;  /* 0x00001000007d7984 */ /* 0x000f220000004800 */
[----:B------:R-:W-:-:S03]  /*3ff0*/  FMUL.FTZ R10, R15, R64 ;  /* 0x000000400f0a7220 */ /* 0x000fc60000410000 */
[----:B------:R-:W4:Y:S01]  /*4000*/  LDS R128, [R0.X4+0x14] ;  /* 0x0000140000807984 */ /* 0x000f220000004800 */
[----:B------:R-:W-:Y:S02]  /*4010*/  FMUL.FTZ R12, R15, R66 ;  /* 0x000000420f0c7220 */ /* 0x000fe40000410000 */
[----:B0-----:R-:W-:Y:S01]  /*4020*/  IMAD.SHL.U32 R14, R99, 0x10, RZ ;  /* 0x00000010630e7824 */ /* 0x001fe200078e00ff */
[----:B------:R-:W0:Y:S01]  /*4030*/  LDS R130, [R0.X4+0x18] ;  /* 0x0000180000827984 */ /* 0x000e220000004800 */
[----:B------:R-:W2:Y:S01]  /*4040*/  MUFU.EX2 R10, R10 ;  /* 0x0000000a000a7308 */ /* 0x000ea20000000800 */
[C---:B------:R-:W-:Y:S02]  /*4050*/  FMUL.FTZ R13, R15.reuse, R68 ;  /* 0x000000440f0d7220 */ /* 0x040fe40000410000 */
[----:B------:R-:W-:Y:S01]  /*4060*/  IADD3 R114, R14, 0x5, RZ ;  /* 0x000000050e727810 */ /* 0x000fe20007ffe0ff */
[----:B------:R-:W0:Y:S04]  /*4070*/  LDS R133, [R0.X4+0x20] ;  /* 0x0000200000857984 */ /* 0x000e280000004800 */
[----:B------:R-:W4:Y:S01]  /*4080*/  MUFU.EX2 R12, R12 ;  /* 0x0000000c000c7308 */ /* 0x000f220000000800 */
[----:B------:R-:W-:Y:S01]  /*4090*/  ISETP.GE.U32.AND P6, PT, R114, R95, PT ;  /* 0x0000005f7200720c */ /* 0x000fe20003fc6070 */
[C---:B------:R-:W-:Y:S01]  /*40a0*/  FMUL.FTZ R114, R15.reuse, R70 ;  /* 0x000000460f727220 */ /* 0x040fe20000410000 */
[C---:B-1----:R-:W-:Y:S01]  /*40b0*/  IADD3 R122, R14.reuse, 0x7, RZ ;  /* 0x000000070e7a7810 */ /* 0x042fe20007ffe0ff */
[----:B------:R-:W1:Y:S04]  /*40c0*/  LDS R129, [R0.X4+0x1c] ;  /* 0x00001c0000817984 */ /* 0x000e680000004800 */
[----:B------:R-:W0:Y:S01]  /*40d0*/  MUFU.EX2 R13, R13 ;  /* 0x0000000d000d7308 */ /* 0x000e220000000800 */
[C---:B--2---:R-:W-:Y:S01]  /*40e0*/  IADD3 R124, R14.reuse, 0x8, RZ ;  /* 0x000000080e7c7810 */ /* 0x044fe20007ffe0ff */
[C---:B------:R-:W-:Y:S01]  /*40f0*/  FMUL.FTZ R117, R15.reuse, R72 ;  /* 0x000000480f757220 */ /* 0x040fe20000410000 */
[----:B------:R-:W-:Y:S01]  /*4100*/  IADD3 R120, R14, 0x6, RZ ;  /* 0x000000060e787810 */ /* 0x000fe20007ffe0ff */
[----:B---3--:R-:W-:Y:S01]  /*4110*/  FMUL.FTZ R11, R104, R11 ;  /* 0x0000000b680b7220 */ /* 0x008fe20000410000 */
[-C--:B------:R-:W-:Y:S01]  /*4120*/  ISETP.GE.U32.AND P2, PT, R122, R95.reuse, PT ;  /* 0x0000005f7a00720c */ /* 0x080fe20003f46070 */
[----:B------:R-:W-:Y:S01]  /*4130*/  FMUL.FTZ R122, R15, R74 ;  /* 0x0000004a0f7a7220 */ /* 0x000fe20000410000 */
[-C--:B------:R-:W-:Y:S01]  /*4140*/  ISETP.GE.U32.AND P5, PT, R14, R95.reuse, PT ;  /* 0x0000005f0e00720c */ /* 0x080fe20003fa6070 */
[----:B------:R2:W3:Y:S01]  /*4150*/  MUFU.EX2 R121, R114 ;  /* 0x0000007200797308 */ /* 0x0004e20000000800 */
[----:B----4-:R-:W-:Y:S01]  /*4160*/  FMUL.FTZ R116, R105, R116 ;  /* 0x0000007469747220 */ /* 0x010fe20000410000 */
[-C--:B------:R-:W-:Y:S01]  /*4170*/  ISETP.GE.U32.AND P3, PT, R124, R95.reuse, PT ;  /* 0x0000005f7c00720c */ /* 0x080fe20003f66070 */
[----:B------:R-:W-:Y:S01]  /*4180*/  FMUL.FTZ R118, R103, R118 ;  /* 0x0000007667767220 */ /* 0x000fe20000410000 */
[----:B------:R-:W-:Y:S01]  /*4190*/  ISETP.GE.U32.AND P1, PT, R120, R95, PT ;  /* 0x0000005f7800720c */ /* 0x000fe20003f26070 */
[----:B------:R-:W-:Y:S01]  /*41a0*/  LDS R137, [R0.X4+0x28] ;  /* 0x0000280000897984 */ /* 0x000fe20000004800 */
[----:B------:R-:W-:-:S02]  /*41b0*/  FSEL R115, R10, 1, !P5 ;  /* 0x3f8000000a737808 */ /* 0x000fc40006800000 */
[----:B------:R4:W0:Y:S01]  /*41c0*/  MUFU.EX2 R124, R117 ;  /* 0x00000075007c7308 */ /* 0x0008220000000800 */
[----:B--2---:R-:W-:Y:S02]  /*41d0*/  FSEL R114, R11, RZ, !P5 ;  /* 0x000000ff0b727208 */ /* 0x004fe40006800000 */
[----:B------:R-:W-:Y:S02]  /*41e0*/  IADD3 R120, R14, 0x9, RZ ;  /* 0x000000090e787810 */ /* 0x000fe40007ffe0ff */
[----:B------:R-:W-:-:S03]  /*41f0*/  ISETP.GE.U32.AND P5, PT, R52, R95, PT ;  /* 0x0000005f3400720c */ /* 0x000fc60003fa6070 */
[----:B------:R2:W1:Y:S01]  /*4200*/  MUFU.EX2 R10, R122 ;  /* 0x0000007a000a7308 */ /* 0x0004620000000800 */
[----:B----4-:R-:W-:Y:S02]  /*4210*/  FSEL R117, R116, RZ, !P4 ;  /* 0x000000ff74757208 */ /* 0x010fe40006000000 */
[----:B------:R-:W-:Y:S02]  /*4220*/  FSEL R116, R12, 1, !P4 ;  /* 0x3f8000000c747808 */ /* 0x000fe40006000000 */
[----:B------:R-:W-:Y:S01]  /*4230*/  ISETP.GE.U32.AND P4, PT, R120, R95, PT ;  /* 0x0000005f7800720c */ /* 0x000fe20003f86070 */
[----:B------:R-:W-:Y:S01]  /*4240*/  FMUL.FTZ R120, R106, R123 ;  /* 0x0000007b6a787220 */ /* 0x000fe20000410000 */
[----:B------:R-:W-:Y:S02]  /*4250*/  FSEL R118, R118, RZ, !P5 ;  /* 0x000000ff76767208 */ /* 0x000fe40006800000 */
[----:B0-----:R-:W-:Y:S01]  /*4260*/  FSEL R119, R13, 1, !P5 ;  /* 0x3f8000000d777808 */ /* 0x001fe20006800000 */
[C---:B------:R-:W-:Y:S01]  /*4270*/  FMUL.FTZ R11, R15.reuse, R76 ;  /* 0x0000004c0f0b7220 */ /* 0x040fe20000410000 */
[----:B------:R-:W-:Y:S01]  /*4280*/  ISETP.GE.U32.AND P5, PT, R50, R95, PT ;  /* 0x0000005f3200720c */ /* 0x000fe20003fa6070 */
[----:B------:R-:W-:-:S02]  /*4290*/  FMUL.FTZ R13, R15, R78 ;  /* 0x0000004e0f0d7220 */ /* 0x000fc40000410000 */
[----:B--2---:R-:W-:Y:S01]  /*42a0*/  FMUL.FTZ R122, R102, R125 ;  /* 0x0000007d667a7220 */ /* 0x004fe20000410000 */
[----:B------:R-:W-:Y:S01]  /*42b0*/  FSEL R120, R120, RZ, !P5 ;  /* 0x000000ff78787208 */ /* 0x000fe20006800000 */
[----:B------:R0:W2:Y:S01]  /*42c0*/  MUFU.EX2 R12, R11 ;  /* 0x0000000b000c7308 */ /* 0x0000a20000000800 */
[----:B---3--:R-:W-:Y:S02]  /*42d0*/  FSEL R121, R121, 1, !P5 ;  /* 0x3f80000079797808 */ /* 0x008fe40006800000 */
[----:B------:R-:W-:Y:S02]  /*42e0*/  ISETP.GE.U32.AND P5, PT, R48, R95, PT ;  /* 0x0000005f3000720c */ /* 0x000fe40003fa6070 */
[----:B------:R-:W-:Y:S02]  /*42f0*/  IADD3 R132, R14, 0xa, RZ ;  /* 0x0000000a0e847810 */ /* 0x000fe40007ffe0ff */
[----:B------:R-:W-:Y:S01]  /*4300*/  FSEL R122, R122, RZ, !P5 ;  /* 0x000000ff7a7a7208 */ /* 0x000fe20006800000 */
[----:B------:R-:W3:Y:S01]  /*4310*/  MUFU.EX2 R13, R13 ;  /* 0x0000000d000d7308 */ /* 0x000ee20000000800 */
[----:B------:R-:W-:-:S02]  /*4320*/  FSEL R123, R124, 1, !P5 ;  /* 0x3f8000007c7b7808 */ /* 0x000fc40006800000 */
[----:B------:R-:W-:Y:S01]  /*4330*/  ISETP.GE.U32.AND P5, PT, R132, R95, PT ;  /* 0x0000005f8400720c */ /* 0x000fe20003fa6070 */
[----:B------:R-:W-:Y:S01]  /*4340*/  FMUL.FTZ R132, R15, R80 ;  /* 0x000000500f847220 */ /* 0x000fe20000410000 */
[----:B-1----:R-:W-:Y:S01]  /*4350*/  FSEL R125, R10, 1, !P6 ;  /* 0x3f8000000a7d7808 */ /* 0x002fe20007000000 */
[----:B------:R-:W-:Y:S01]  /*4360*/  FMUL.FTZ R128, R107, R128 ;  /* 0x000000806b807220 */ /* 0x000fe20000410000 */
[----:B------:R-:W-:Y:S02]  /*4370*/  MOV R10, R2 ;  /* 0x00000002000a7202 */ /* 0x000fe40000000f00 */
[----:B0-----:R-:W-:Y:S02]  /*4380*/  MOV R11, R51 ;  /* 0x00000033000b7202 */ /* 0x001fe40000000f00 */
[----:B------:R-:W-:Y:S01]  /*4390*/  IADD3 R134, R14, 0xb, RZ ;  /* 0x0000000b0e867810 */ /* 0x000fe20007ffe0ff */
[----:B------:R-:W-:Y:S01]  /*43a0*/  FMUL.FTZ R127, R101, R130 ;  /* 0x00000082657f7220 */ /* 0x000fe20000410000 */
[----:B------:R-:W-:Y:S01]  /*43b0*/  FSEL R124, R128, RZ, !P6 ;  /* 0x000000ff807c7208 */ /* 0x000fe20007000000 */
[----:B------:R-:W-:Y:S01]  /*43c0*/  IMAD.WIDE.U32 R10, R113, c[0x0][0x1c0], R10 ;  /* 0x00007000710a7a25 */ /* 0x000fe200078e000a */
[----:B------:R-:W0:Y:S01]  /*43d0*/  MUFU.EX2 R132, R132 ;  /* 0x0000008400847308 */ /* 0x000e220000000800 */
[----:B------:R-:W-:-:S02]  /*43e0*/  ISETP.GE.U32.AND P6, PT, R134, R95, PT ;  /* 0x0000005f8600720c */ /* 0x000fc40003fc6070 */
[----:B------:R-:W1:Y:S01]  /*43f0*/  LDS R134, [R0.X4+0x24] ;  /* 0x0000240000867984 */ /* 0x000e620000004800 */
[----:B------:R-:W-:Y:S02]  /*4400*/  FSEL R127, R127, RZ, !P1 ;  /* 0x000000ff7f7f7208 */ /* 0x000fe40004800000 */
[----:B--2---:R-:W-:Y:S02]  /*4410*/  FSEL R128, R12, 1, !P1 ;  /* 0x3f8000000c807808 */ /* 0x004fe40004800000 */
[----:B------:R-:W-:Y:S02]  /*4420*/  IADD3 R139, R11, R139, RZ ;  /* 0x0000008b0b8b7210 */ /* 0x000fe40007ffe0ff */
[C---:B------:R-:W-:Y:S02]  /*4430*/  LEA R12, P1, R10.reuse, c[0x0][0x230], 0x2 ;  /* 0x00008c000a0c7a11 */ /* 0x040fe400078210ff */
[----:B---3--:R-:W-:Y:S02]  /*4440*/  FSEL R130, R13, 1, !P2 ;  /* 0x3f8000000d827808 */ /* 0x008fe40005000000 */
[----:B------:R-:W-:Y:S01]  /*4450*/  LEA.HI.X R13, R10, c[0x0][0x234], R139, 0x2, P1 ;  /* 0x00008d000a0d7a11 */ /* 0x000fe200008f148b */
[----:B------:R-:W-:Y:S01]  /*4460*/  FMUL.FTZ R133, R100, R133 ;  /* 0x0000008564857220 */ /* 0x000fe20000410000 */
[----:B------:R-:W2:Y:S01]  /*4470*/  LDS R139, [R0.X4+0x2c] ;  /* 0x00002c00008b7984 */ /* 0x000ea20000004800 */
[----:B------:R-:W-:-:S02]  /*4480*/  IADD3 R10, R14, 0xd, RZ ;  /* 0x0000000d0e0a7810 */ /* 0x000fc40007ffe0ff */
[C---:B------:R-:W-:Y:S02]  /*4490*/  IADD3 R136, R14.reuse, 0xc, RZ ;  /* 0x0000000c0e887810 */ /* 0x040fe40007ffe0ff */
[C---:B------:R-:W-:Y:S02]  /*44a0*/  IADD3 R138, R14.reuse, 0xe, RZ ;  /* 0x0000000e0e8a7810 */ /* 0x040fe40007ffe0ff */
[----:B------:R-:W-:Y:S01]  /*44b0*/  IADD3 R144, R14, 0xf, RZ ;  /* 0x0000000f0e907810 */ /* 0x000fe20007ffe0ff */
[----:B------:R-:W-:Y:S01]  /*44c0*/  FMUL.FTZ R126, R15, R84 ;  /* 0x000000540f7e7220 */ /* 0x000fe20000410000 */
[----:B------:R-:W3:Y:S01]  /*44d0*/  LDS R14, [R0.X4+0x30] ;  /* 0x00003000000e7984 */ /* 0x000ee20000004800 */
[----:B0-----:R-:W-:Y:S02]  /*44e0*/  FSEL R132, R132, 1, !P3 ;  /* 0x3f80000084847808 */ /* 0x001fe40005800000 */
[----:B------:R-:W-:Y:S02]  /*44f0*/  FSEL R133, R133, RZ, !P3 ;  /* 0x000000ff85857208 */ /* 0x000fe40005800000 */
[----:B------:R-:W-:-:S02]  /*4500*/  ISETP.GE.U32.AND P3, PT, R10, R95, PT ;  /* 0x0000005f0a00720c */ /* 0x000fc40003f66070 */
[----:B------:R-:W0:Y:S01]  /*4510*/  LDS R10, [R0.X4+0x34] ;  /* 0x00003400000a7984 */ /* 0x000e220000004800 */
[----:B------:R4:W-:Y:S01]  /*4520*/  MUFU.EX2 R11, R126 ;  /* 0x0000007e000b7308 */ /* 0x0009e20000000800 */
[-C--:B------:R-:W-:Y:S02]  /*4530*/  FFMA.FTZ R141, R114, R116.reuse, R117 ;  /* 0x00000074728d7223 */ /* 0x080fe40000010075 */
[----:B------:R-:W-:Y:S02]  /*4540*/  FMUL.FTZ R146, R115, R116 ;  /* 0x0000007473927220 */ /* 0x000fe40000410000 */
[----:B------:R-:W-:Y:S01]  /*4550*/  FFMA.FTZ R143, R119, R141, R118 ;  /* 0x0000008d778f7223 */ /* 0x000fe20000010076 */
[----:B----4-:R4:W5:Y:S01]  /*4560*/  LDG.E R126, [R12.64] ;  /* 0x000000040c7e7981 */ /* 0x010962000c1e1900 */
[----:B------:R-:W-:Y:S02]  /*4570*/  FMUL.FTZ R135, R15, R82 ;  /* 0x000000520f877220 */ /* 0x000fe40000410000 */
[----:B------:R-:W-:Y:S01]  /*4580*/  FMUL.FTZ R146, R119, R146 ;  /* 0x0000009277927220 */ /* 0x000fe20000410000 */
[----:B------:R-:W-:Y:S01]  /*4590*/  LDS R141, [R0.X4+0x3c] ;  /* 0x00003c00008d7984 */ /* 0x000fe20000004800 */
[----:B------:R-:W-:-:S03]  /*45a0*/  FMUL.FTZ R129, R108, R129 ;  /* 0x000000816c817220 */ /* 0x000fc60000410000 */
[----:B----4-:R-:W4:Y:S01]  /*45b0*/  LDS R13, [R0.X4+0x38] ;  /* 0x00003800000d7984 */ /* 0x010f220000004800 */
[C---:B------:R-:W-:Y:S01]  /*45c0*/  FFMA.FTZ R143, R121.reuse, R143, R120 ;  /* 0x0000008f798f7223 */ /* 0x040fe20000010078 */
[-C--:B------:R-:W-:Y:S01]  /*45d0*/  ISETP.GE.U32.AND P1, PT, R138, R95.reuse, PT ;  /* 0x0000005f8a00720c */ /* 0x080fe20003f26070 */
[----:B------:R-:W-:Y:S01]  /*45e0*/  FMUL.FTZ R146, R121, R146 ;  /* 0x0000009279927220 */ /* 0x000fe20000410000 */
[----:B------:R-:W0:Y:S01]  /*45f0*/  MUFU.EX2 R135, R135 ;  /* 0x0000008700877308 */ /* 0x000e220000000800 */
[----:B------:R-:W-:Y:S01]  /*4600*/  FSEL R129, R129, RZ, !P2 ;  /* 0x000000ff81817208 */ /* 0x000fe20005000000 */
[----:B------:R-:W-:Y:S01]  /*4610*/  FMUL.FTZ R138, R15, R92 ;  /* 0x0000005c0f8a7220 */ /* 0x000fe20000410000 */
[----:B------:R-:W-:Y:S01]  /*4620*/  ISETP.GE.U32.AND P2, PT, R136, R95, PT ;  /* 0x0000005f8800720c */ /* 0x000fe20003f46070 */
[----:B------:R-:W-:Y:S02]  /*4630*/  FFMA.FTZ R143, R123, R143, R122 ;  /* 0x0000008f7b8f7223 */ /* 0x000fe4000001007a */
[----:B------:R-:W-:-:S02]  /*4640*/  FMUL.FTZ R136, R15, R86 ;  /* 0x000000560f887220 */ /* 0x000fc40000410000 */
[----:B------:R-:W-:Y:S02]  /*4650*/  FMUL.FTZ R146, R123, R146 ;  /* 0x000000927b927220 */ /* 0x000fe40000410000 */
[C---:B------:R-:W-:Y:S02]  /*4660*/  FMUL.FTZ R140, R15.reuse, R88 ;  /* 0x000000580f8c7220 */ /* 0x040fe40000410000 */
[C---:B------:R-:W-:Y:S02]  /*4670*/  FMUL.FTZ R142, R15.reuse, R90 ;  /* 0x0000005a0f8e7220 */ /* 0x040fe40000410000 */
[----:B------:R-:W-:Y:S02]  /*4680*/  FMUL.FTZ R12, R15, R94 ;  /* 0x0000005e0f0c7220 */ /* 0x000fe40000410000 */
[----:B------:R0:W0:Y:S01]  /*4690*/  MUFU.EX2 R15, R138 ;  /* 0x0000008a000f7308 */ /* 0x0000220000000800 */
[C---:B------:R-:W-:Y:S02]  /*46a0*/  FFMA.FTZ R143, R125.reuse, R143, R124 ;  /* 0x0000008f7d8f7223 */ /* 0x040fe4000001007c */
[----:B------:R-:W-:-:S02]  /*46b0*/  FMUL.FTZ R145, R125, R146 ;  /* 0x000000927d917220 */ /* 0x000fc40000410000 */
[----:B------:R-:W-:-:S03]  /*46c0*/  FFMA.FTZ R143, R128, R143, R127 ;  /* 0x0000008f808f7223 */ /* 0x000fc6000001007f */
[----:B------:R-:W2:Y:S01]  /*46d0*/  MUFU.EX2 R136, R136 ;  /* 0x0000008800887308 */ /* 0x000ea20000000800 */
[----:B------:R-:W-:Y:S02]  /*46e0*/  FMUL.FTZ R145, R128, R145 ;  /* 0x0000009180917220 */ /* 0x000fe40000410000 */
[----:B-1----:R-:W-:Y:S02]  /*46f0*/  FMUL.FTZ R134, R109, R134 ;  /* 0x000000866d867220 */ /* 0x002fe40000410000 */
[----:B------:R-:W-:-:S03]  /*4700*/  FFMA.FTZ R143, R130, R143, R129 ;  /* 0x0000008f828f7223 */ /* 0x000fc60000010081 */
[----:B------:R-:W1:Y:S01]  /*4710*/  MUFU.EX2 R140, R140 ;  /* 0x0000008c008c7308 */ /* 0x000e620000000800 */
[----:B------:R-:W-:Y:S01]  /*4720*/  FMUL.FTZ R145, R130, R145 ;  /* 0x0000009182917220 */ /* 0x000fe20000410000 */
[----:B------:R-:W-:Y:S01]  /*4730*/  FSEL R134, R134, RZ, !P4 ;  /* 0x000000ff86867208 */ /* 0x000fe20006000000 */
[----:B------:R-:W-:Y:S01]  /*4740*/  FMUL.FTZ R137, R98, R137 ;  /* 0x0000008962897220 */ /* 0x000fe20000410000 */
[----:B0-----:R-:W-:Y:S02]  /*4750*/  FSEL R135, R135, 1, !P4 ;  /* 0x3f80000087877808 */ /* 0x001fe40006000000 */
[----:B------:R-:W-:Y:S01]  /*4760*/  FSEL R138, R11, 1, !P5 ;  /* 0x3f8000000b8a7808 */ /* 0x000fe20006800000 */
[----:B------:R-:W-:Y:S01]  /*4770*/  FFMA.FTZ R11, R132, R143, R133 ;  /* 0x0000008f840b7223 */ /* 0x000fe20000010085 */
[----:B------:R-:W0:Y:S01]  /*4780*/  MUFU.EX2 R142, R142 ;  /* 0x0000008e008e7308 */ /* 0x000e220000000800 */
[----:B------:R-:W-:Y:S01]  /*4790*/  ISETP.GE.U32.AND P4, PT, R144, R95, PT ;  /* 0x0000005f9000720c */ /* 0x000fe20003f86070 */
[----:B------:R-:W-:Y:S01]  /*47a0*/  FMUL.FTZ R144, R132, R145 ;  /* 0x0000009184907220 */ /* 0x000fe20000410000 */
[----:B------:R-:W-:Y:S01]  /*47b0*/  FSEL R137, R137, RZ, !P5 ;  /* 0x000000ff89897208 */ /* 0x000fe20006800000 */
[----:B--2---:R-:W-:Y:S01]  /*47c0*/  FMUL.FTZ R143, R110, R139 ;  /* 0x0000008b6e8f7220 */ /* 0x004fe20000410000 */
[----:B------:R-:W-:Y:S01]  /*47d0*/  FSEL R139, R15, 1, !P1 ;  /* 0x3f8000000f8b7808 */ /* 0x000fe20004800000 */
[----:B------:R-:W-:-:S02]  /*47e0*/  FFMA.FTZ R15, R135, R11, R134 ;  /* 0x0000000b870f7223 */ /* 0x000fc40000010086 */
[----:B------:R-:W-:Y:S01]  /*47f0*/  FMUL.FTZ R11, R135, R144 ;  /* 0x00000090870b7220 */ /* 0x000fe20000410000 */
[----:B------:R-:W2:Y:S01]  /*4800*/  MUFU.EX2 R12, R12 ;  /* 0x0000000c000c7308 */ /* 0x000ea20000000800 */
[----:B---3--:R-:W-:Y:S01]  /*4810*/  FMUL.FTZ R14, R97, R14 ;  /* 0x0000000e610e7220 */ /* 0x008fe20000410000 */
[----:B------:R-:W-:Y:S01]  /*4820*/  FSEL R136, R136, 1, !P6 ;  /* 0x3f80000088887808 */ /* 0x000fe20007000000 */
[C---:B------:R-:W-:Y:S01]  /*4830*/  FFMA.FTZ R15, R138.reuse, R15, R137 ;  /* 0x0000000f8a0f7223 */ /* 0x040fe20000010089 */
[----:B------:R-:W-:Y:S01]  /*4840*/  FSEL R143, R143, RZ, !P6 ;  /* 0x000000ff8f8f7208 */ /* 0x000fe20007000000 */
[----:B------:R-:W-:Y:S01]  /*4850*/  FMUL.FTZ R11, R138, R11 ;  /* 0x0000000b8a0b7220 */ /* 0x000fe20000410000 */
[----:B-1----:R-:W-:Y:S01]  /*4860*/  FSEL R140, R140, 1, !P2 ;  /* 0x3f8000008c8c7808 */ /* 0x002fe20005000000 */
[----:B------:R-:W-:Y:S01]  /*4870*/  FMUL.FTZ R10, R111, R10 ;  /* 0x0000000a6f0a7220 */ /* 0x000fe20000410000 */
[----:B------:R-:W-:Y:S01]  /*4880*/  FSEL R145, R14, RZ, !P2 ;  /* 0x000000ff0e917208 */ /* 0x000fe20005000000 */
[----:B------:R-:W-:-:S02]  /*4890*/  FFMA.FTZ R15, R136, R15, R143 ;  /* 0x0000000f880f7223 */ /* 0x000fc4000001008f */
[----:B------:R-:W-:Y:S01]  /*48a0*/  FMUL.FTZ R11, R136, R11 ;  /* 0x0000000b880b7220 */ /* 0x000fe20000410000 */
[----:B0-----:R-:W-:Y:S01]  /*48b0*/  FSEL R142, R142, 1, !P3 ;  /* 0x3f8000008e8e7808 */ /* 0x001fe20005800000 */
[----:B----4-:R-:W-:Y:S01]  /*48c0*/  FMUL.FTZ R13, R96, R13 ;  /* 0x0000000d600d7220 */ /* 0x010fe20000410000 */
[----:B------:R-:W-:Y:S01]  /*48d0*/  FSEL R147, R10, RZ, !P3 ;  /* 0x000000ff0a937208 */ /* 0x000fe20005800000 */
[C---:B------:R-:W-:Y:S02]  /*48e0*/  FFMA.FTZ R15, R140.reuse, R15, R145 ;  /* 0x0000000f8c0f7223 */ /* 0x040fe40000010091 */
[----:B------:R-:W-:Y:S01]  /*48f0*/  FMUL.FTZ R11, R140, R11 ;  /* 0x0000000b8c0b7220 */ /* 0x000fe20000410000 */
[----:B------:R-:W-:Y:S01]  /*4900*/  FSEL R144, R13, RZ, !P1 ;  /* 0x000000ff0d907208 */ /* 0x000fe20004800000 */
[----:B------:R-:W-:Y:S02]  /*4910*/  FMUL.FTZ R146, R112, R141 ;  /* 0x0000008d70927220 */ /* 0x000fe40000410000 */
[----:B------:R-:W-:-:S02]  /*4920*/  FFMA.FTZ R15, R142, R15, R147 ;  /* 0x0000000f8e0f7223 */ /* 0x000fc40000010093 */
[----:B------:R-:W-:Y:S01]  /*4930*/  FMUL.FTZ R10, R142, R11 ;  /* 0x0000000b8e0a7220 */ /* 0x000fe20000410000 */
[----:B--2---:R-:W-:Y:S01]  /*4940*/  FSEL R141, R12, 1, !P4 ;  /* 0x3f8000000c8d7808 */ /* 0x004fe20006000000 */
        /* <DEDUP_REMOVED lines=23> */
[----:B------:R-:W-:Y:S02]  /*4ac0*/  MOV R13, RZ ;  /* 0x000000ff000d7202 */ /* 0x000fe40000000f00 */
[----:B------:R-:W-:-:S09]  /*4ad0*/  MOV R12, 0x3f800000 ;  /* 0x3f800000000c7802 */ /* 0x000fd20000000f00 */
[C---:B0-----:R-:W-:Y:S02]  /*4ae0*/  @P1 FFMA.FTZ R11, R10.reuse, R14, R11 ;  /* 0x0000000e0a0b1223 */ /* 0x041fe4000001000b */
[----:B-1----:R-:W-:-:S03]  /*4af0*/  @P1 FMUL.FTZ R10, R10, R15 ;  /* 0x0000000f0a0a1220 */ /* 0x002fc60000410000 */
[----:B------:R-:W0:Y:S04]  /*4b00*/  SHFL.UP PT, R14, R11, 0x10, RZ ;  /* 0x060000000b0e7989 */ /* 0x000e2800000e00ff */
[----:B------:R-:W1:Y:S01]  /*4b10*/  SHFL.UP PT, R15, R10, 0x10, RZ ;  /* 0x060000000a0f7989 */ /* 0x000e6200000e00ff */
[----:B------:R-:W-:Y:S02]  /*4b20*/  SHF.L.U32 R148, R113, 0x3, RZ ;  /* 0x0000000371947819 */ /* 0x000fe400000006ff */
[----:B------:R-:W-:-:S03]  /*4b30*/  ISETP.GE.AND P1, PT, R56, 0x10, PT ;  /* 0x000000103800780c */ /* 0x000fc60003f26270 */
[----:B------:R-:W2:Y:S01]  /*4b40*/  @!P0 LDS.64 R12, [R148+0x870] ;  /* 0x00087000940c8984 */ /* 0x000ea20000000a00 */
[----:B------:R-:W-:-:S09]  /*4b50*/  ISETP.NE.AND P2, PT, R56, 0x1f, PT ;  /* 0x0000001f3800780c */ /* 0x000fd20003f45270 */
[C---:B0-----:R-:W-:Y:S02]  /*4b60*/  @P1 FFMA.FTZ R11, R10.reuse, R14, R11 ;  /* 0x0000000e0a0b1223 */ /* 0x041fe4000001000b */
[----:B-1----:R-:W-:-:S05]  /*4b70*/  @P1 FMUL.FTZ R10, R10, R15 ;  /* 0x0000000f0a0a1220 */ /* 0x002fca0000410000 */
        /* <DEDUP_REMOVED lines=37> */
.L_x_4279:
[----:B------:R-:W-:Y:S05]  /*4dd0*/  BSYNC B0 ;  /* 0x0000000000007941 */ /* 0x000fea0003800000 */
.L_x_4278:
        /* <DEDUP_REMOVED lines=25> */
.L_x_4277:
[----:B------:R-:W-:Y:S01]  /*4f70*/  BAR.SYNC.DEFER_BLOCKING 0x0 ;  /* 0x0000000000007b1d */ /* 0x000fe20000010000 */
[----:B------:R-:W-:Y:S01]  /*4f80*/  ISETP.NE.AND P0, PT, R99, RZ, PT ;  /* 0x000000ff6300720c */ /* 0x000fe20003f05270 */
[----:B0-----:R-:W-:Y:S01]  /*4f90*/  IMAD R11, R131, c[0x0][0x200], RZ ;  /* 0x00008000830b7a24 */ /* 0x001fe200078e02ff */
[----:B------:R-:W-:Y:S01]  /*4fa0*/  MOV R15, 0x4 ;  /* 0x00000004000f7802 */ /* 0x000fe20000000f00 */
[----:B------:R-:W-:Y:S01]  /*4fb0*/  IMAD.WIDE.U32 R12, R58, c[0x0][0x200], RZ ;  /* 0x000080003a0c7a25 */ /* 0x000fe200078e00ff */
        /* <DEDUP_REMOVED lines=11> */
[----:B------:R-:W-:Y:S02]  /*5070*/  IADD3 R97, P2, R10, R12, RZ ;  /* 0x0000000c0a617210 */ /* 0x000fe40007f5e0ff */
[----:B------:R-:W-:Y:S01]  /*5080*/  IADD3 R12, P3, R4, R10, RZ ;  /* 0x0000000a040c7210 */ /* 0x000fe20007f7e0ff */
[----:B------:R-:W-:Y:S01]  /*5090*/  STS [R0.X4+0x4], R65 ;  /* 0x0000044100007388 */ /* 0x000fe20000004800 */
[----:B------:R-:W-:Y:S02]  /*50a0*/  IADD3.X R64, R11, R101, R13, P2, !PT ;  /* 0x000000650b407210 */ /* 0x000fe400017fe40d */
[----:B------:R-:W-:Y:S01]  /*50b0*/  LEA R14, P5, R97, R14, 0x2 ;  /* 0x0000000e610e7211 */ /* 0x000fe200078a10ff */
[----:B------:R-:W-:Y:S01]  /*50c0*/  STS [R0.X4+0x8], R67 ;  /* 0x0000084300007388 */ /* 0x000fe20000004800 */
[----:B------:R-:W-:-:S02]  /*50d0*/  IADD3.X R13, R5, R11, RZ, P3, !PT ;  /* 0x0000000b050d7210 */ /* 0x000fc40001ffe4ff */
[----:B------:R-:W-:Y:S01]  /*50e0*/  LEA.HI.X R15, R97, R15, R64, 0x2, P5 ;  /* 0x0000000f610f7211 */ /* 0x000fe200028f1440 */
[----:B------:R-:W-:Y:S01]  /*50f0*/  STS [R0.X4+0xc], R69 ;  /* 0x00000c4500007388 */ /* 0x000fe20000004800 */
[----:B------:R-:W-:-:S03]  /*5100*/  @!P1 IMAD.WIDE.U32 R96, R58, c[0x0][0x1f0], R10 ;  /* 0x00007c003a609a25 */ /* 0x000fc600078e000a */
        /* <DEDUP_REMOVED lines=33> */
[-C--:B------:R-:W-:Y:S01]  /*5320*/  ISETP.GE.AND P2, PT, R49, R139.reuse, PT ;  /* 0x0000008b3100720c */ /* 0x080fe20003f46270 */
[----:B------:R-:W-:Y:S01]  /*5330*/  IMAD R49, R131, c[0x0][0x1f0], RZ ;  /* 0x00007c0083317a24 */ /* 0x000fe200078e02ff */
[-C--:B------:R-:W-:Y:S02]  /*5340*/  ISETP.GE.AND P3, PT, R47, R139.reuse, PT ;  /* 0x0000008b2f00720c */ /* 0x080fe40003f66270 */
[----:B------:R-:W-:Y:S01]  /*5350*/  ISETP.GE.AND P6, PT, R46, R139, PT ;  /* 0x0000008b2e00720c */ /* 0x000fe20003fc6270 */
[----:B------:R-:W-:-:S06]  /*5360*/  IMAD R141, R58, c[0x0][0x1f4], R49 ;  /* 0x00007d003a8d7a24 */ /* 0x000fcc00078e0231 */
        /* <DEDUP_REMOVED lines=10> */
.L_x_4282:
[----:B------:R-:W-:Y:S05]  /*5410*/  BSYNC B0 ;  /* 0x0000000000007941 */ /* 0x000fea0003800000 */
.L_x_4281:
[----:B------:R-:W-:Y:S01]  /*5420*/  @!P2 STG.E [R14.64+0x80], R107 ;  /* 0x0000806b0e00a986 */ /* 0x000fe2000c101904 */
[-C--:B------:R-:W-:Y:S01]  /*5430*/  ISETP.GE.AND P4, PT, R45, R139.reuse, PT ;  /* 0x0000008b2d00720c */ /* 0x080fe20003f86270 */
[----:B------:R-:W-:Y:S01]  /*5440*/  IMAD R49, R61, c[0x0][0x1f8], RZ ;  /* 0x00007e003d317a24 */ /* 0x000fe200078e02ff */
[-C--:B------:R-:W-:Y:S01]  /*5450*/  ISETP.GE.AND P5, PT, R44, R139.reuse, PT ;  /* 0x0000008b2c00720c */ /* 0x080fe20003fa6270 */
[----:B------:R-:W-:Y:S01]  /*5460*/  @!P3 STG.E [R14.64+0x100], R109 ;  /* 0x0001006d0e00b986 */ /* 0x000fe2000c101904 */
[-C--:B------:R-:W-:Y:S01]  /*5470*/  ISETP.GE.AND P2, PT, R43, R139.reuse, PT ;  /* 0x0000008b2b00720c */ /* 0x080fe20003f46270 */
[----:B0-----:R-:W-:Y:S01]  /*5480*/  IMAD R105, R62, c[0x0][0x1fc], R49 ;  /* 0x00007f003e697a24 */ /* 0x001fe200078e0231 */
[----:B------:R-:W-:Y:S01]  /*5490*/  ISETP.GE.AND P3, PT, R42, R139, PT ;  /* 0x0000008b2a00720c */ /* 0x000fe20003f66270 */
[----:B------:R-:W-:Y:S01]  /*54a0*/  @!P6 STG.E [R14.64+0x180], R111 ;  /* 0x0001806f0e00e986 */ /* 0x000fe2000c101904 */
[----:B------:R-:W-:Y:S01]  /*54b0*/  @!P1 IADD3 R97, R141, R97, RZ ;  /* 0x000000618d619210 */ /* 0x000fe20007ffe0ff */
[----:B------:R-:W-:Y:S01]  /*54c0*/  IMAD.WIDE.U32 R100, R58, c[0x0][0x1f0], RZ ;  /* 0x00007c003a647a25 */ /* 0x000fe200078e00ff */
[----:B------:R-:W-:-:S03]  /*54d0*/  HFMA2.MMA R68, -RZ, RZ, 0, 0 ;  /* 0x00000000ff447435 */ /* 0x000fc600000001ff */
[----:B------:R-:W-:Y:S01]  /*54e0*/  @!P4 STG.E [R14.64+0x200], R113 ;  /* 0x000200710e00c986 */ /* 0x000fe2000c101904 */
[----:B------:R-:W-:Y:S01]  /*54f0*/  ISETP.GE.AND P4, PT, R41, R139, PT ;  /* 0x0000008b2900720c */ /* 0x000fe20003f86270 */
[----:B------:R-:W-:Y:S01]  /*5500*/  @!P1 IMAD.WIDE.U32 R96, R62, c[0x0][0x1f8], R96 ;  /* 0x00007e003e609a25 */ /* 0x000fe200078e0060 */
[----:B------:R-:W-:Y:S01]  /*5510*/  IADD3 R101, R101, R141, RZ ;  /* 0x0000008d65657210 */ /* 0x000fe20007ffe0ff */
[----:B------:R-:W-:Y:S01]  /*5520*/  @!P5 STG.E [R14.64+0x280], R115 ;  /* 0x000280730e00d986 */ /* 0x000fe2000c101904 */
[-C--:B------:R-:W-:Y:S02]  /*5530*/  ISETP.GE.AND P5, PT, R40, R139.reuse, PT ;  /* 0x0000008b2800720c */ /* 0x080fe40003fa6270 */
        /* <DEDUP_REMOVED lines=16> */
[C---:B------:R-:W-:Y:S01]  /*5640*/  SHF.L.U32 R64, R49.reuse, 0x2, RZ ;  /* 0x0000000231407819 */ /* 0x040fe200000006ff */
[----:B------:R-:W-:Y:S01]  /*5650*/  @!P3 STG.E [R14.64+0x580], R127 ;  /* 0x0005807f0e00b986 */ /* 0x000fe2000c101904 */
[----:B------:R-:W-:Y:S02]  /*5660*/  ISETP.GE.AND P3, PT, R32, R139, PT ;  /* 0x0000008b2000720c */ /* 0x000fe40003f66270 */
[----:B------:R-:W-:Y:S01]  /*5670*/  IADD3 R103, P6, R10, R100, RZ ;  /* 0x000000640a677210 */ /* 0x000fe20007fde0ff */
[----:B------:R-:W-:Y:S01]  /*5680*/  @!P4 STG.E [R14.64+0x600], R129 ;  /* 0x000600810e00c986 */ /* 0x000fe2000c101904 */
[----:B------:R-:W-:Y:S02]  /*5690*/  IADD3 R100, P4, R64, c[0x0][0x268], RZ ;  /* 0x00009a0040647a10 */ /* 0x000fe40007f9e0ff */
[----:B------:R-:W-:Y:S01]  /*56a0*/  SHF.L.U64.HI R66, R49, 0x2, R5 ;  /* 0x0000000231427819 */ /* 0x000fe20000010205 */
[----:B------:R-:W-:Y:S01]  /*56b0*/  @!P5 STG.E [R14.64+0x700], R135 ;  /* 0x000700870e00d986 */ /* 0x000fe2000c101904 */
[----:B------:R-:W-:-:S02]  /*56c0*/  IADD3.X R101, R11, R105, R101, P6, !PT ;  /* 0x000000690b657210 */ /* 0x000fc400037fe465 */
[-C--:B------:R-:W-:Y:S01]  /*56d0*/  ISETP.GE.AND P5, PT, R49, R95.reuse, PT ;  /* 0x0000005f3100720c */ /* 0x080fe20003fa6270 */
[----:B------:R-:W-:Y:S01]  /*56e0*/  @!P2 STG.E [R14.64+0x680], R133 ;  /* 0x000680850e00a986 */ /* 0x000fe2000c101904 */
[----:B------:R-:W-:Y:S02]  /*56f0*/  ISETP.GE.AND P6, PT, R47, R95, PT ;  /* 0x0000005f2f00720c */ /* 0x000fe40003fc6270 */
[----:B------:R-:W-:Y:S01]  /*5700*/  LEA R100, P2, R103, R100, 0x2 ;  /* 0x0000006467647211 */ /* 0x000fe200078410ff */
[----:B------:R0:W-:Y:S01]  /*5710*/  @!P3 STG.E [R14.64+0x780], R137 ;  /* 0x000780890e00b986 */ /* 0x0001e2000c101904 */
[----:B------:R-:W-:-:S03]  /*5720*/  IADD3.X R70, R66, c[0x0][0x26c], RZ, P4, !PT ;  /* 0x00009b0042467a10 */ /* 0x000fc600027fe4ff */
[----:B------:R-:W-:Y:S01]  /*5730*/  BAR.SYNC.DEFER_BLOCKING 0x0 ;  /* 0x0000000000007b1d */ /* 0x000fe20000010000 */
[----:B------:R-:W-:Y:S02]  /*5740*/  LEA.HI.X R101, R103, R70, R101, 0x2, P2 ;  /* 0x0000004667657211 */ /* 0x000fe400010f1465 */
[----:B------:R-:W-:Y:S02]  /*5750*/  MOV R103, RZ ;  /* 0x000000ff00677202 */ /* 0x000fe40000000f00 */
[-C--:B------:R-:W-:Y:S01]  /*5760*/  ISETP.GE.AND P2, PT, R45, R95.reuse, PT ;  /* 0x0000005f2d00720c */ /* 0x080fe20003f46270 */
[----:B0-----:R-:W-:Y:S01]  /*5770*/  CS2R R14, SRZ ;  /* 0x00000000000e7805 */ /* 0x001fe2000001ff00 */
[-C--:B------:R-:W-:Y:S02]  /*5780*/  ISETP.GE.AND P3, PT, R44, R95.reuse, PT ;  /* 0x0000005f2c00720c */ /* 0x080fe40003f66270 */
[-C--:B------:R-:W-:Y:S01]  /*5790*/  ISETP.GE.AND P4, PT, R43, R95.reuse, PT ;  /* 0x0000005f2b00720c */ /* 0x080fe20003f86270 */
[----:B------:R0:W2:Y:S01]  /*57a0*/  @!P1 LDG.E R68, [R96.64] ;  /* 0x0000000460449981 */ /* 0x0000a2000c1e1900 */
[----:B------:R-:W-:-:S03]  /*57b0*/  ISETP.GE.AND P1, PT, R46, R95, PT ;  /* 0x0000005f2e00720c */ /* 0x000fc60003f26270 */
[----:B------:R-:W3:Y:S01]  /*57c0*/  @!P5 LDG.E R103, [R100.64] ;  /* 0x000000046467d981 */ /* 0x000ee2000c1e1900 */
[-C--:B------:R-:W-:Y:S01]  /*57d0*/  ISETP.GE.AND P5, PT, R42, R95.reuse, PT ;  /* 0x0000005f2a00720c */ /* 0x080fe20003fa6270 */
[----:B------:R-:W-:Y:S01]  /*57e0*/  HFMA2.MMA R105, -RZ, RZ, 0, 0 ;  /* 0x00000000ff697435 */ /* 0x000fe200000001ff */
[----:B------:R-:W-:Y:S01]  /*57f0*/  IMAD.MOV.U32 R70, RZ, RZ, RZ ;  /* 0x000000ffff467224 */ /* 0x000fe200078e00ff */
[----:B------:R-:W4:Y:S01]  /*5800*/  @!P6 LDG.E R14, [R100.64+0x80] ;  /* 0x00008004640ee981 */ /* 0x000f22000c1e1900 */
[-C--:B------:R-:W-:Y:S01]  /*5810*/  ISETP.GE.AND P6, PT, R41, R95.reuse, PT ;  /* 0x0000005f2900720c */ /* 0x080fe20003fc6270 */
[----:B0-----:R-:W-:Y:S01]  /*5820*/  HFMA2.MMA R97, -RZ, RZ, 0, 0 ;  /* 0x00000000ff617435 */ /* 0x001fe200000001ff */
[----:B------:R-:W-:Y:S01]  /*5830*/  MOV R72, RZ ;  /* 0x000000ff00487202 */ /* 0x000fe20000000f00 */
[----:B------:R-:W-:Y:S01]  /*5840*/  HFMA2.MMA R107, -RZ, RZ, 0, 0 ;  /* 0x00000000ff6b7435 */ /* 0x000fe200000001ff */
[----:B------:R-:W-:Y:S01]  /*5850*/  MOV R74, RZ ;  /* 0x000000ff004a7202 */ /* 0x000fe20000000f00 */
[----:B------:R-:W5:Y:S01]  /*5860*/  @!P1 LDG.E R15, [R100.64+0x100] ;  /* 0x00010004640f9981 */ /* 0x000f62000c1e1900 */
[----:B------:R-:W-:-:S03]  /*5870*/  ISETP.GE.AND P1, PT, R40, R95, PT ;  /* 0x0000005f2800720c */ /* 0x000fc60003f26270 */
[----:B------:R-:W5:Y:S01]  /*5880*/  @!P2 LDG.E R70, [R100.64+0x180] ;  /* 0x000180046446a981 */ /* 0x000f62000c1e1900 */
[----:B------:R-:W-:-:S03]  /*5890*/  ISETP.GE.AND P2, PT, R39, R95, PT ;  /* 0x0000005f2700720c */ /* 0x000fc60003f46270 */
        /* <DEDUP_REMOVED lines=8> */
[-C--:B------:R-:W-:Y:S01]  /*5920*/  ISETP.GE.AND P6, PT, R34, R95.reuse, PT ;  /* 0x0000005f2200720c */ /* 0x080fe20003fc6270 */
[----:B------:R-:W-:Y:S02]  /*5930*/  HFMA2.MMA R111, -RZ, RZ, 0, 0 ;  /* 0x00000000ff6f7435 */ /* 0x000fe400000001ff */
[----:B------:R-:W5:Y:S01]  /*5940*/  @!P1 LDG.E R107, [R100.64+0x400] ;  /* 0x00040004646b9981 */ /* 0x000f62000c1e1900 */
[----:B------:R-:W-:Y:S01]  /*5950*/  ISETP.GE.AND P1, PT, R32, R95, PT ;  /* 0x0000005f2000720c */ /* 0x000fe20003f26270 */
[----:B------:R-:W-:Y:S01]  /*5960*/  IMAD.MOV.U32 R88, RZ, RZ, RZ ;  /* 0x000000ffff587224 */ /* 0x000fe200078e00ff */
[----:B------:R-:W-:Y:S01]  /*5970*/  MOV R76, RZ ;  /* 0x000000ff004c7202 */ /* 0x000fe20000000f00 */
[----:B------:R-:W5:Y:S01]  /*5980*/  @!P3 LDG.E R109, [R100.64+0x500] ;  /* 0x00050004646db981 */ /* 0x000f62000c1e1900 */
[----:B------:R-:W-:Y:S02]  /*5990*/  MOV R78, RZ ;  /* 0x000000ff004e7202 */ /* 0x000fe40000000f00 */
[----:B------:R-:W-:Y:S01]  /*59a0*/  MOV R113, RZ ;  /* 0x000000ff00717202 */ /* 0x000fe20000000f00 */
        /* <DEDUP_REMOVED lines=40> */
[----:B------:R-:W0:Y:S04]  /*5c30*/  LDS R68, [R0.X4+0x34] ;  /* 0x0000340000447984 */ /* 0x000e280000004800 */
[----:B-1----:R-:W1:Y:S04]  /*5c40*/  LDS R14, [R0.X4+0x3c] ;  /* 0x00003c00000e7984 */ /* 0x002e680000004800 */
[----:B--2---:R-:W2:Y:S01]  /*5c50*/  LDS R15, [R0.X4+0x38] ;  /* 0x00003800000f7984 */ /* 0x004ea20000004800 */
[----:B------:R-:W-:-:S06]  /*5c60*/  FMUL.FTZ R97, R96, -1.4426950216293334961 ;  /* 0xbfb8aa3b60617820 */ /* 0x000fcc0000410000 */
[----:B------:R-:W0:Y:S01]  /*5c70*/  MUFU.EX2 R97, R97 ;  /* 0x0000006100617308 */ /* 0x000e220000000800 */
[----:B---3--:R-:W-:Y:S02]  /*5c80*/  FMUL.FTZ R108, R72, -1.4426950216293334961 ;  /* 0xbfb8aa3b486c7820 */ /* 0x008fe40000410000 */
[----:B----4-:R-:W-:Y:S02]  /*5c90*/  FMUL.FTZ R101, R86, -1.4426950216293334961 ;  /* 0xbfb8aa3b56657820 */ /* 0x010fe40000410000 */
[----:B-----5:R-:W-:Y:S02]  /*5ca0*/  FMUL.FTZ R103, R82, -1.4426950216293334961 ;  /* 0xbfb8aa3b52677820 */ /* 0x020fe40000410000 */
[----:B------:R-:W-:Y:S02]  /*5cb0*/  FMUL.FTZ R105, R78, -1.4426950216293334961 ;  /* 0xbfb8aa3b4e697820 */ /* 0x000fe40000410000 */
[----:B------:R-:W-:Y:S02]  /*5cc0*/  FMUL.FTZ R107, R74, -1.4426950216293334961 ;  /* 0xbfb8aa3b4a6b7820 */ /* 0x000fe40000410000 */
[----:B------:R-:W-:Y:S01]  /*5cd0*/  FMUL.FTZ R109, R70, -1.4426950216293334961 ;  /* 0xbfb8aa3b466d7820 */ /* 0x000fe20000410000 */
[----:B------:R-:W3:Y:S01]  /*5ce0*/  MUFU.EX2 R108, R108 ;  /* 0x0000006c006c7308 */ /* 0x000ee20000000800 */
[----:B------:R-:W-:-:S02]  /*5cf0*/  FMUL.FTZ R100, R98, -1.4426950216293334961 ;  /* 0xbfb8aa3b62647820 */ /* 0x000fc40000410000 */
[----:B0-----:R-:W-:Y:S02]  /*5d00*/  FMUL.FTZ R102, R84, -1.4426950216293334961 ;  /* 0xbfb8aa3b54667820 */ /* 0x001fe40000410000 */
[----:B------:R-:W-:Y:S02]  /*5d10*/  FMUL.FTZ R104, R80, -1.4426950216293334961 ;  /* 0xbfb8aa3b50687820 */ /* 0x000fe40000410000 */
[----:B------:R-:W-:Y:S02]  /*5d20*/  FMUL.FTZ R106, R76, -1.4426950216293334961 ;  /* 0xbfb8aa3b4c6a7820 */ /* 0x000fe40000410000 */
[----:B------:R-:W-:Y:S02]  /*5d30*/  FMUL.FTZ R110, R68, -1.4426950216293334961 ;  /* 0xbfb8aa3b446e7820 */ /* 0x000fe40000410000 */
[----:B-1----:R-:W-:Y:S02]  /*5d40*/  FMUL.FTZ R112, R14, -1.4426950216293334961 ;  /* 0xbfb8aa3b0e707820 */ /* 0x002fe40000410000 */
[----:B--2---:R-:W-:Y:S01]  /*5d50*/  FMUL.FTZ R111, R15, -1.4426950216293334961 ;  /* 0xbfb8aa3b0f6f7820 */ /* 0x004fe20000410000 */
[----:B------:R-:W0:Y:S01]  /*5d60*/  MUFU.EX2 R101, R101 ;  /* 0x0000006500657308 */ /* 0x000e220000000800 */
[----:B------:R-:W-:-:S02]  /*5d70*/  FADD.FTZ R97, R97, 1 ;  /* 0x3f80000061617421 */ /* 0x000fc40000010000 */
[----:B------:R-:W-:-:S05]  /*5d80*/  FADD.FTZ R88, R88, 1 ;  /* 0x3f80000058587421 */ /* 0x000fca0000010000 */
[----:B------:R-:W1:Y:S08]  /*5d90*/  MUFU.EX2 R103, R103 ;  /* 0x0000006700677308 */ /* 0x000e700000000800 */
        /* <DEDUP_REMOVED lines=26> */
[----:B------:R-:W-:Y:S01]  /*5f40*/  FADD.FTZ R112, R112, 1 ;  /* 0x3f80000070707421 */ /* 0x000fe20000010000 */
[----:B------:R-:W1:Y:S01]  /*5f50*/  MUFU.RCP R115, R94 ;  /* 0x0000005e00737308 */ /* 0x000e620000001000 */
[----:B------:R-:W-:Y:S02]  /*5f60*/  FMUL.FTZ R90, R90, R113 ;  /* 0x000000715a5a7220 */ /* 0x000fe40000410000 */
[----:B------:R-:W-:-:S05]  /*5f70*/  FMUL.FTZ R96, R96, R97 ;  /* 0x0000006160607220 */ /* 0x000fca0000410000 */
[----:B------:R-:W2:Y:S08]  /*5f80*/  MUFU.RCP R117, R100 ;  /* 0x0000006400757308 */ /* 0x000eb00000001000 */
        /* <DEDUP_REMOVED lines=9> */
[----:B------:R-:W3:Y:S08]  /*6020*/  MUFU.RCP R88, R111 ;  /* 0x0000006f00587308 */ /* 0x000ef00000001000 */
[----:B------:R-:W5:Y:S01]  /*6030*/  MUFU.RCP R97, R112 ;  /* 0x0000007000617308 */ /* 0x000f620000001000 */
[----:B0-----:R-:W-:-:S02]  /*6040*/  FMUL.FTZ R72, R72, R125 ;  /* 0x0000007d48487220 */ /* 0x001fc40000410000 */
[----:B-1----:R-:W-:Y:S02]  /*6050*/  FMUL.FTZ R92, R92, R115 ;  /* 0x000000735c5c7220 */ /* 0x002fe40000410000 */
[----:B------:R-:W-:Y:S01]  /*6060*/  FMUL.FTZ R85, R72, R85 ;  /* 0x0000005548557220 */ /* 0x000fe20000410000 */
[----:B------:R-:W-:Y:S01]  /*6070*/  BAR.SYNC.DEFER_BLOCKING 0x0 ;  /* 0x0000000000007b1d */ /* 0x000fe20000010000 */
[----:B--2---:R-:W-:Y:S02]  /*6080*/  FMUL.FTZ R98, R98, R117 ;  /* 0x0000007562627220 */ /* 0x004fe40000410000 */
[----:B---3--:R-:W-:Y:S02]  /*6090*/  FMUL.FTZ R86, R86, R101 ;  /* 0x0000006556567220 */ /* 0x008fe40000410000 */
[----:B----4-:R-:W-:Y:S02]  /*60a0*/  FMUL.FTZ R84, R84, R119 ;  /* 0x0000007754547220 */ /* 0x010fe40000410000 */
[----:B-----5:R-:W-:-:S02]  /*60b0*/  FMUL.FTZ R82, R82, R103 ;  /* 0x0000006752527220 */ /* 0x020fc40000410000 */
        /* <DEDUP_REMOVED lines=34> */
[----:B------:R1:W-:Y:S04]  /*62e0*/  STS [R0.X4+0x2c], R85 ;  /* 0x00002c5500007388 */ /* 0x0003e80000004800 */
        /* <DEDUP_REMOVED lines=39> */
.L_x_4284:
[----:B------:R-:W-:Y:S05]  /*6560*/  BSYNC B0 ;  /* 0x0000000000007941 */ /* 0x000fea0003800000 */
.L_x_4283:
[----:B------:R-:W-:Y:S01]  /*6570*/  MOV R12, R14 ;  /* 0x0000000e000c7202 */ /* 0x000fe20000000f00 */
[----:B------:R-:W-:Y:S01]  /*6580*/  IMAD R15, R61, c[0x0][0x218], RZ ;  /* 0x000086003d0f7a24 */ /* 0x000fe200078e02ff */
[----:B------:R-:W-:Y:S02]  /*6590*/  MOV R13, R83 ;  /* 0x00000053000d7202 */ /* 0x000fe40000000f00 */
[----:B------:R-:W-:Y:S01]  /*65a0*/  IADD3 R64, P1, R64, c[0x0][0x270], RZ ;  /* 0x00009c0040407a10 */ /* 0x000fe20007f3e0ff */
[C---:B0-----:R-:W-:Y:S01]  /*65b0*/  IMAD R17, R62.reuse, c[0x0][0x21c], R15 ;  /* 0x000087003e117a24 */ /* 0x041fe200078e020f */
[-C--:B------:R-:W-:Y:S01]  /*65c0*/  ISETP.GE.AND P4, PT, R43, R81.reuse, PT ;  /* 0x000000512b00720c */ /* 0x080fe20003f86270 */
[----:B------:R-:W-:Y:S01]  /*65d0*/  IMAD.WIDE.U32 R12, R62, c[0x0][0x218], R12 ;  /* 0x000086003e0c7a25 */ /* 0x000fe200078e000c */
[----:B------:R-:W-:Y:S02]  /*65e0*/  IADD3.X R66, R66, c[0x0][0x274], RZ, P1, !PT ;  /* 0x00009d0042427a10 */ /* 0x000fe40000ffe4ff */
[----:B------:R-:W-:-:S02]  /*65f0*/  ISETP.GE.AND P5, PT, R42, R81, PT ;  /* 0x000000512a00720c */ /* 0x000fc40003fa6270 */
        /* <DEDUP_REMOVED lines=42> */
.L_x_4285:
[----:B------:R-:W-:Y:S05]  /*68a0*/  EXIT ;  /* 0x000000000000794d */ /* 0x000fea0003800000 */
.L_x_4287:
        /* <DEDUP_REMOVED lines=13> */
.L_x_5437:


//--------------------- .text._Z25selective_scan_fwd_kernelI32Selective_Scan_fwd_kernel_traitsILi32ELi16ELi1ELb0ELb1ELb1ELb0EffEEv13SSMParamsBase --------------------------
	.section	.text._Z25selective_scan_fwd_kernelI32Selective_Scan_fwd_kernel_traitsILi32ELi16ELi1ELb0ELb1ELb1ELb0EffEEv13SSMParamsBase,"ax",@progbits
	.sectioninfo	@"SHI_REGISTERS=175"
	.align	128
        .global         _Z25selective_scan_fwd_kernelI32Selective_Scan_fwd_kernel_traitsILi32ELi16ELi1ELb0ELb1ELb1ELb0EffEEv13SSMParamsBase
        .type           _Z25selective_scan_fwd_kernelI32Selective_Scan_fwd_kernel_traitsILi32ELi16ELi1ELb0ELb1ELb1ELb0EffEEv13SSMParamsBase,@function
        .size           _Z25selective_scan_fwd_kernelI32Selective_Scan_fwd_kernel_traitsILi32ELi16ELi1ELb0ELb1ELb1ELb0EffEEv13SSMParamsBase,(.L_x_5438 - _Z25selective_scan_fwd_kernelI32Selective_Scan_fwd_kernel_traitsILi32ELi16ELi1ELb0ELb1ELb1ELb0EffEEv13SSMParamsBase)
        .other          _Z25selective_scan_fwd_kernelI32Selective_Scan_fwd_kernel_traitsILi32ELi16ELi1ELb0ELb1ELb1ELb0EffEEv13SSMParamsBase,@"STO_CUDA_ENTRY STV_DEFAULT"
_Z25selective_scan_fwd_kernelI32Selective_Scan_fwd_kernel_traitsILi32ELi16ELi1ELb0ELb1ELb1ELb0EffEEv13SSMParamsBase:
.text._Z25selective_scan_fwd_kernelI32Selective_Scan_fwd_kernel_traitsILi32ELi16ELi1ELb0ELb1ELb1ELb0EffEEv13SSMParamsBase:
[----:B------:R-:W-:Y:S02]  /*0000*/  MOV R1, c[0x0][0x28] ;  /* 0x00000a0000017a02 */ /* 0x000fe40000000f00 */
[----:B------:R-:W-:Y:S01]  /*0010*/  IABS R9, c[0x0][0x178] ;  /* 0x00005e0000097a13 */ /* 0x000fe20000000000 */
[----:B------:R-:W0:Y:S01]  /*0020*/  S2R R0, SR_CTAID.Y ;  /* 0x0000000000007919 */ /* 0x000e220000002600 */
[----:B------:R-:W-:Y:S01]  /*0030*/  ISETP.NE.U32.AND P0, PT, RZ, c[0x0][0x238], PT ;  /* 0x00008e00ff007a0c */ /* 0x000fe20003f05070 */
[----:B------:R-:W-:Y:S01]  /*0040*/  IMAD.MOV.U32 R16, RZ, RZ, RZ ;  /* 0x000000ffff107224 */ /* 0x000fe200078e00ff */
[----:B------:R-:W1:Y:S01]  /*0050*/  I2F.RP R8, R9 ;  /* 0x0000000900087306 */ /* 0x000e620000209400 */
[----:B------:R-:W-:Y:S01]  /*0060*/  ISETP.NE.U32.AND P1, PT, RZ, c[0x0][0x250], PT ;  /* 0x00009400ff007a0c */ /* 0x000fe20003f25070 */
[----:B------:R-:W-:Y:S01]  /*0070*/  ULDC.64 UR4, c[0x0][0x118] ;  /* 0x0000460000047ab9 */ /* 0x000fe20000000a00 */
[----:B------:R-:W-:Y:S01]  /*0080*/  ISETP.NE.AND.EX P0, PT, RZ, c[0x0][0x23c], PT, P0 ;  /* 0x00008f00ff007a0c */ /* 0x000fe20003f05300 */
[----:B------:R-:W-:Y:S01]  /*0090*/  HFMA2.MMA R18, -RZ, RZ, 0, 0 ;  /* 0x00000000ff127435 */ /* 0x000fe200000001ff */
[----:B------:R-:W-:-:S03]  /*00a0*/  ISETP.NE.AND.EX P1, PT, RZ, c[0x0][0x254], PT, P1 ;  /* 0x00009500ff007a0c */ /* 0x000fc60003f25310 */
        /* <DEDUP_REMOVED lines=13> */
[----:B0-----:R-:W-:Y:S01]  /*0180*/  SHF.R.S32.HI R142, RZ, 0x1f, R19 ;  /* 0x0000001fff8e7819 */ /* 0x001fe20000011413 */
[----:B---3--:R-:W-:-:S04]  /*0190*/  IMAD.MOV R10, RZ, RZ, -R7 ;  /* 0x000000ffff0a7224 */ /* 0x008fc800078e0a07 */
[----:B----4-:R-:W-:Y:S02]  /*01a0*/  IMAD R4, R142, c[0x0][0x190], RZ ;  /* 0x000064008e047a24 */ /* 0x010fe400078e02ff */
[----:B------:R-:W-:-:S04]  /*01b0*/  IMAD R11, R10, R9, RZ ;  /* 0x000000090a0b7224 */ /* 0x000fc800078e02ff */
[----:B------:R-:W-:-:S06]  /*01c0*/  IMAD.HI.U32 R7, R7, R11, R6 ;  /* 0x0000000b07077227 */ /* 0x000fcc00078e0006 */
[----:B------:R-:W-:-:S04]  /*01d0*/  IMAD.HI.U32 R8, R7, R2, RZ ;  /* 0x0000000207087227 */ /* 0x000fc800078e00ff */
[----:B------:R-:W-:Y:S02]  /*01e0*/  IMAD.MOV R3, RZ, RZ, -R8 ;  /* 0x000000ffff037224 */ /* 0x000fe400078e0a08 */
[----:B------:R-:W-:-:S04]  /*01f0*/  IMAD.WIDE.U32 R6, R19, c[0x0][0x190], RZ ;  /* 0x0000640013067a25 */ /* 0x000fc800078e00ff */
[----:B------:R-:W-:Y:S01]  /*0200*/  IMAD R2, R9, R3, R2 ;  /* 0x0000000309027224 */ /* 0x000fe200078e0202 */
[----:B------:R-:W-:-:S04]  /*0210*/  MOV R3, c[0x0][0x174] ;  /* 0x00005d0000037a02 */ /* 0x000fc80000000f00 */
[----:B------:R-:W-:Y:S01]  /*0220*/  ISETP.GE.AND P0, PT, R3, 0x1, PT ;  /* 0x000000010300780c */ /* 0x000fe20003f06270 */
[----:B------:R-:W-:Y:S01]  /*0230*/  IMAD R3, R19, c[0x0][0x194], R4 ;  /* 0x0000650013037a24 */ /* 0x000fe200078e0204 */
[----:B------:R-:W-:-:S13]  /*0240*/  ISETP.GT.U32.AND P1, PT, R9, R2, PT ;  /* 0x000000020900720c */ /* 0x000fda0003f24070 */
[----:B------:R-:W-:Y:S01]  /*0250*/  @!P1 IMAD.IADD R2, R2, 0x1, -R9 ;  /* 0x0000000102029824 */ /* 0x000fe200078e0a09 */
[----:B------:R-:W-:Y:S06]  /*0260*/  @!P0 EXIT ;  /* 0x000000000000894d */ /* 0x000fec0003800000 */
[----:B------:R-:W0:Y:S01]  /*0270*/  S2R R21, SR_TID.X ;  /* 0x0000000000157919 */ /* 0x000e220000002100 */
[----:B------:R-:W-:Y:S01]  /*0280*/  ISETP.GE.U32.AND P0, PT, R2, R9, PT ;  /* 0x000000090200720c */ /* 0x000fe20003f06070 */
[C---:B------:R-:W-:Y:S01]  /*0290*/  IMAD R5, R17.reuse, c[0x0][0x1d8], RZ ;  /* 0x0000760011057a24 */ /* 0x040fe200078e02ff */
[----:B------:R-:W-:Y:S01]  /*02a0*/  LOP3.LUT R10, R0, c[0x0][0x178], RZ, 0x3c, !PT ;  /* 0x00005e00000a7a12 */ /* 0x000fe200078e3cff */
[----:B------:R-:W-:Y:S01]  /*02b0*/  IMAD R11, R17, c[0x0][0x1e8], RZ ;  /* 0x00007a00110b7a24 */ /* 0x000fe200078e02ff */
[----:B------:R-:W-:Y:S01]  /*02c0*/  @!P1 IADD3 R8, R8, 0x1, RZ ;  /* 0x0000000108089810 */ /* 0x000fe20007ffe0ff */
[----:B------:R-:W-:Y:S01]  /*02d0*/  IMAD R9, R0, c[0x0][0x1dc], R5 ;  /* 0x0000770000097a24 */ /* 0x000fe200078e0205 */
[----:B------:R-:W-:Y:S01]  /*02e0*/  ISETP.GE.AND P2, PT, R10, RZ, PT ;  /* 0x000000ff0a00720c */ /* 0x000fe20003f46270 */
[----:B------:R-:W-:Y:S01]  /*02f0*/  IMAD.WIDE.U32 R4, R0, c[0x0][0x1e8], RZ ;  /* 0x00007a0000047a25 */ /* 0x000fe200078e00ff */
[----:B------:R-:W-:-:S02]  /*0300*/  ISETP.NE.AND P1, PT, RZ, c[0x0][0x178], PT ;  /* 0x00005e00ff007a0c */ /* 0x000fc40003f25270 */
[----:B------:R-:W-:Y:S01]  /*0310*/  IADD3 R7, R7, R3, RZ ;  /* 0x0000000307077210 */ /* 0x000fe20007ffe0ff */
[----:B------:R-:W-:Y:S02]  /*0320*/  IMAD.WIDE.U32 R2, R0, c[0x0][0x1d8], RZ ;  /* 0x0000760000027a25 */ /* 0x000fe400078e00ff */
[----:B------:R-:W-:Y:S02]  /*0330*/  @P0 IADD3 R8, R8, 0x1, RZ ;  /* 0x0000000108080810 */ /* 0x000fe40007ffe0ff */
[----:B------:R-:W-:Y:S02]  /*0340*/  IMAD.IADD R3, R3, 0x1, R9 ;  /* 0x0000000103037824 */ /* 0x000fe400078e0209 */
[----:B------:R-:W-:Y:S02]  /*0350*/  IMAD R11, R0, c[0x0][0x1ec], R11 ;  /* 0x00007b00000b7a24 */ /* 0x000fe400078e020b */
[----:B------:R-:W-:Y:S02]  /*0360*/  IMAD.MOV.U32 R13, RZ, RZ, R8 ;  /* 0x000000ffff0d7224 */ /* 0x000fe400078e0008 */
[----:B------:R-:W-:Y:S01]  /*0370*/  IMAD.WIDE.U32 R2, R19, c[0x0][0x1d0], R2 ;  /* 0x0000740013027a25 */ /* 0x000fe200078e0002 */
[----:B------:R-:W-:-:S02]  /*0380*/  IADD3 R5, R5, R11, RZ ;  /* 0x0000000b05057210 */ /* 0x000fc40007ffe0ff */
[C---:B0-----:R-:W-:Y:S01]  /*0390*/  LOP3.LUT R20, R21.reuse, 0x1f, RZ, 0xc0, !PT ;  /* 0x0000001f15147812 */ /* 0x041fe200078ec0ff */
[----:B------:R-:W-:Y:S01]  /*03a0*/  IMAD R12, R142, c[0x0][0x1b0], RZ ;  /* 0x00006c008e0c7a24 */ /* 0x000fe200078e02ff */
[----:B------:R-:W-:Y:S01]  /*03b0*/  SHF.L.U32 R31, R21, 0x4, RZ ;  /* 0x00000004151f7819 */ /* 0x000fe200000006ff */
[----:B------:R-:W-:Y:S01]  /*03c0*/  IMAD.WIDE.U32 R10, R19, c[0x0][0x1b0], RZ ;  /* 0x00006c00130a7a25 */ /* 0x000fe200078e00ff */
[----:B------:R-:W-:Y:S02]  /*03d0*/  @!P2 IADD3 R13, -R13, RZ, RZ ;  /* 0x000000ff0d0da210 */ /* 0x000fe40007ffe1ff */
[----:B------:R-:W-:Y:S01]  /*03e0*/  LOP3.LUT R8, R20, 0xfffffe00, R31, 0xf8, !PT ;  /* 0xfffffe0014087812 */ /* 0x000fe200078ef81f */
[C---:B------:R-:W-:Y:S01]  /*03f0*/  IMAD R9, R19.reuse, c[0x0][0x1b4], R12 ;  /* 0x00006d0013097a24 */ /* 0x040fe200078e020c */
[----:B------:R-:W-:Y:S01]  /*0400*/  @!P1 LOP3.LUT R13, RZ, c[0x0][0x178], RZ, 0x33, !PT ;  /* 0x00005e00ff0d9a12 */ /* 0x000fe200078e33ff */
[----:B------:R-:W-:Y:S01]  /*0410*/  IMAD R12, R142, c[0x0][0x1d0], RZ ;  /* 0x000074008e0c7a24 */ /* 0x000fe200078e02ff */
[----:B------:R-:W-:Y:S01]  /*0420*/  IADD3 R15, P0, R8, R2, RZ ;  /* 0x00000002080f7210 */ /* 0x000fe20007f1e0ff */
[----:B------:R-:W-:Y:S01]  /*0430*/  IMAD R14, R142, c[0x0][0x1e0], RZ ;  /* 0x000078008e0e7a24 */ /* 0x000fe200078e02ff */
[----:B------:R-:W-:Y:S01]  /*0440*/  SHF.R.S32.HI R2, RZ, 0x1f, R13 ;  /* 0x0000001fff027819 */ /* 0x000fe2000001140d */
[----:B------:R-:W-:Y:S01]  /*0450*/  IMAD.WIDE.U32 R4, R19, c[0x0][0x1e0], R4 ;  /* 0x0000780013047a25 */ /* 0x000fe200078e0004 */
[----:B------:R-:W-:-:S02]  /*0460*/  IADD3 R26, R31, 0x2, RZ ;  /* 0x000000021f1a7810 */ /* 0x000fc40007ffe0ff */
[----:B------:R-:W-:Y:S01]  /*0470*/  IADD3 R27, R31, 0x3, RZ ;  /* 0x000000031f1b7810 */ /* 0x000fe20007ffe0ff */
[----:B------:R-:W-:Y:S01]  /*0480*/  IMAD.IADD R11, R11, 0x1, R9 ;  /* 0x000000010b0b7824 */ /* 0x000fe200078e0209 */
[----:B------:R-:W-:Y:S01]  /*0490*/  SHF.R.S32.HI R9, RZ, 0x1f, R8 ;  /* 0x0000001fff097819 */ /* 0x000fe20000011408 */
[----:B------:R-:W-:Y:S01]  /*04a0*/  IMAD R23, R19, c[0x0][0x1d4], R12 ;  /* 0x0000750013177a24 */ /* 0x000fe200078e020c */
[----:B------:R-:W-:Y:S01]  /*04b0*/  IADD3 R76, P1, R8, R4, RZ ;  /* 0x00000004084c7210 */ /* 0x000fe20007f3e0ff */
[C---:B------:R-:W-:Y:S01]  /*04c0*/  IMAD R22, R2.reuse, c[0x0][0x1c8], RZ ;  /* 0x0000720002167a24 */ /* 0x040fe200078e02ff */
[----:B------:R-:W-:Y:S01]  /*04d0*/  IADD3 R28, R31, 0x4, RZ ;  /* 0x000000041f1c7810 */ /* 0x000fe20007ffe0ff */
[----:B------:R-:W-:Y:S01]  /*04e0*/  IMAD R25, R19, c[0x0][0x1e4], R14 ;  /* 0x0000790013197a24 */ /* 0x000fe200078e020e */
[----:B------:R-:W-:Y:S01]  /*04f0*/  IADD3.X R4, R9, R3, R23, P0, !PT ;  /* 0x0000000309047210 */ /* 0x000fe200007fe417 */
[----:B------:R-:W-:Y:S01]  /*0500*/  IMAD R14, R2, c[0x0][0x1a8], RZ ;  /* 0x00006a00020e7a24 */ /* 0x000fe200078e02ff */
[----:B------:R-:W-:Y:S01]  /*0510*/  LEA R12, P0, R15, c[0x0][0x240], 0x2 ;  /* 0x000090000f0c7a11 */ /* 0x000fe200078010ff */
[----:B------:R-:W-:Y:S01]  /*0520*/  IMAD R51, R13, c[0x0][0x1cc], R22 ;  /* 0x000073000d337a24 */ /* 0x000fe200078e0216 */
[----:B------:R-:W-:Y:S01]  /*0530*/  IADD3.X R23, R9, R5, R25, P1, !PT ;  /* 0x0000000509177210 */ /* 0x000fe20000ffe419 */
[----:B------:R-:W-:Y:S01]  /*0540*/  IMAD.WIDE.U32 R2, R13, c[0x0][0x1a8], R6 ;  /* 0x00006a000d027a25 */ /* 0x000fe200078e0006 */
[----:B------:R-:W0:Y:S01]  /*0550*/  S2R R22, SR_LANEID ;  /* 0x0000000000167919 */ /* 0x000e220000000000 */
[----:B------:R-:W-:-:S02]  /*0560*/  LEA.HI.X R15, R15, c[0x0][0x244], R4, 0x2, P0 ;  /* 0x000091000f0f7a11 */ /* 0x000fc400000f1404 */
[C---:B------:R-:W-:Y:S01]  /*0570*/  IMAD R7, R13.reuse, c[0x0][0x1ac], R14 ;  /* 0x00006b000d077a24 */ /* 0x040fe200078e020e */
[----:B------:R-:W-:Y:S01]  /*0580*/  LEA R48, P0, R2, c[0x0][0x228], 0x2 ;  /* 0x00008a0002307a11 */ /* 0x000fe200078010ff */
[----:B------:R-:W-:Y:S01]  /*0590*/  IMAD.WIDE.U32 R4, R13, c[0x0][0x1c8], R10 ;  /* 0x000072000d047a25 */ /* 0x000fe200078e000a */
[----:B------:R-:W-:Y:S02]  /*05a0*/  LEA R75, P2, R76, c[0x0][0x248], 0x2 ;  /* 0x000092004c4b7a11 */ /* 0x000fe400078410ff */
[----:B------:R-:W-:Y:S01]  /*05b0*/  IADD3 R25, R31, 0x1, RZ ;  /* 0x000000011f197810 */ /* 0x000fe20007ffe0ff */
[----:B------:R-:W-:Y:S01]  /*05c0*/  IMAD.IADD R3, R3, 0x1, R7 ;  /* 0x0000000103037824 */ /* 0x000fe200078e0207 */
[----:B------:R-:W-:Y:S01]  /*05d0*/  LEA R49, P1, R4, c[0x0][0x230], 0x2 ;  /* 0x00008c0004317a11 */ /* 0x000fe200078210ff */
[----:B------:R-:W-:Y:S01]  /*05e0*/  IMAD.WIDE.U32 R6, R0, c[0x0][0x180], RZ ;  /* 0x0000600000067a25 */ /* 0x000fe200078e00ff */
[----:B------:R-:W-:Y:S02]  /*05f0*/  IADD3 R51, R5, R51, RZ ;  /* 0x0000003305337210 */ /* 0x000fe40007ffe0ff */
[----:B------:R-:W-:Y:S01]  /*0600*/  LEA.HI.X R50, R2, c[0x0][0x22c], R3, 0x2, P0 ;  /* 0x00008b0002327a11 */ /* 0x000fe200000f1403 */
[----:B------:R-:W-:Y:S01]  /*0610*/  IMAD R3, R17, c[0x0][0x180], RZ ;  /* 0x0000600011037a24 */ /* 0x000fe200078e02ff */
[----:B------:R-:W-:Y:S01]  /*0620*/  LEA.HI.X R76, R76, c[0x0][0x24c], R23, 0x2, P2 ;  /* 0x000093004c4c7a11 */ /* 0x000fe200010f1417 */
[----:B------:R-:W-:Y:S01]  /*0630*/  IMAD R2, R19, c[0x0][0x164], R0 ;  /* 0x0000590013027a24 */ /* 0x000fe200078e0200 */
[C---:B------:R-:W-:Y:S01]  /*0640*/  IADD3 R29, R31.reuse, 0x5, RZ ;  /* 0x000000051f1d7810 */ /* 0x040fe20007ffe0ff */
[----:B------:R-:W-:Y:S01]  /*0650*/  IMAD R3, R0, c[0x0][0x184], R3 ;  /* 0x0000610000037a24 */ /* 0x000fe200078e0203 */
[C---:B------:R-:W-:Y:S01]  /*0660*/  IADD3 R30, R31.reuse, 0xe, RZ ;  /* 0x0000000e1f1e7810 */ /* 0x040fe20007ffe0ff */
[----:B------:R-:W-:Y:S01]  /*0670*/  IMAD R2, R2, c[0x0][0x174], RZ ;  /* 0x00005d0002027a24 */ /* 0x000fe200078e02ff */
[----:B------:R-:W-:Y:S01]  /*0680*/  LEA.HI.X R51, R4, c[0x0][0x234], R51, 0x2, P1 ;  /* 0x00008d0004337a11 */ /* 0x000fe200008f1433 */
[----:B------:R-:W-:Y:S01]  /*0690*/  IMAD.MOV.U32 R23, RZ, RZ, RZ ;  /* 0x000000ffff177224 */ /* 0x000fe200078e00ff */
[----:B------:R-:W-:Y:S01]  /*06a0*/  IADD3 R31, R31, 0xf, RZ ;  /* 0x0000000f1f1f7810 */ /* 0x000fe20007ffe0ff */
[----:B------:R-:W-:Y:S01]  /*06b0*/  IMAD R24, R2, c[0x0][0x16c], RZ ;  /* 0x00005b0002187a24 */ /* 0x000fe200078e02ff */
[----:B------:R-:W-:-:S02]  /*06c0*/  IADD3 R33, R7, R3, RZ ;  /* 0x0000000307217210 */ /* 0x000fc40007ffe0ff */
        /* <DEDUP_REMOVED lines=14> */
[----:B0-----:R-:W-:Y:S02]  /*07b0*/  LOP3.LUT R47, R8, 0x1e0, RZ, 0xfc, !PT ;  /* 0x000001e0082f7812 */ /* 0x001fe400078efcff */
.L_x_4327:
[----:B------:R-:W-:Y:S01]  /*07c0*/  BAR.SYNC.DEFER_BLOCKING 0x0 ;  /* 0x0000000000007b1d */ /* 0x000fe20000010000 */
[----:B------:R-:W-:Y:S01]  /*07d0*/  IMAD.MOV.U32 R2, RZ, RZ, -0x200 ;  /* 0xfffffe00ff027424 */ /* 0x000fe200078e00ff */
[----:B-1----:R-:W-:Y:S01]  /*07e0*/  CS2R R10, SRZ ;  /* 0x00000000000a7805 */ /* 0x002fe2000001ff00 */
[----:B------:R-:W-:Y:S01]  /*07f0*/  MOV R4, R12 ;  /* 0x0000000c00047202 */ /* 0x000fe20000000f00 */
[----:B------:R-:W-:Y:S02]  /*0800*/  IMAD.MOV.U32 R5, RZ, RZ, R15 ;  /* 0x000000ffff057224 */ /* 0x000fe400078e000f */
[----:B------:R-:W-:-:S05]  /*0810*/  IMAD R53, R23, R2, c[0x0][0x168] ;  /* 0x00005a0017357624 */ /* 0x000fca00078e0202 */
[-C--:B------:R-:W-:Y:S02]  /*0820*/  ISETP.GE.AND P0, PT, R8, R53.reuse, PT ;  /* 0x000000350800720c */ /* 0x080fe40003f06270 */
[-C--:B------:R-:W-:Y:S02]  /*0830*/  ISETP.GE.AND P1, PT, R34, R53.reuse, PT ;  /* 0x000000352200720c */ /* 0x080fe40003f26270 */
[-C--:B------:R-:W-:Y:S02]  /*0840*/  ISETP.GE.AND P2, PT, R35, R53.reuse, PT ;  /* 0x000000352300720c */ /* 0x080fe40003f46270 */
[-C--:B------:R-:W-:Y:S02]  /*0850*/  ISETP.GE.AND P3, PT, R36, R53.reuse, PT ;  /* 0x000000352400720c */ /* 0x080fe40003f66270 */
[----:B------:R-:W-:-:S05]  /*0860*/  ISETP.GE.AND P4, PT, R37, R53, PT ;  /* 0x000000352500720c */ /* 0x000fca0003f86270 */
[----:B------:R-:W2:Y:S01]  /*0870*/  @!P0 LDG.E R11, [R4.64] ;  /* 0x00000004040b8981 */ /* 0x000ea2000c1e1900 */
[-C--:B------:R-:W-:Y:S01]  /*0880*/  ISETP.GE.AND P0, PT, R32, R53.reuse, PT ;  /* 0x000000352000720c */ /* 0x080fe20003f06270 */
[----:B------:R-:W-:Y:S01]  /*0890*/  CS2R R2, SRZ ;  /* 0x0000000000027805 */ /* 0x000fe2000001ff00 */
[----:B------:R-:W-:Y:S01]  /*08a0*/  CS2R R12, SRZ ;  /* 0x00000000000c7805 */ /* 0x000fe2000001ff00 */
[----:B------:R-:W-:Y:S02]  /*08b0*/  CS2R R14, SRZ ;  /* 0x00000000000e7805 */ /* 0x000fe4000001ff00 */
[----:B------:R-:W3:Y:S01]  /*08c0*/  @!P3 LDG.E R10, [R4.64+0x200] ;  /* 0x00020004040ab981 */ /* 0x000ee2000c1e1900 */
[----:B------:R-:W-:-:S03]  /*08d0*/  ISETP.GE.AND P3, PT, R41, R53, PT ;  /* 0x000000352900720c */ /* 0x000fc60003f66270 */
[----:B------:R-:W4:Y:S01]  /*08e0*/  @!P1 LDG.E R2, [R4.64+0x100] ;  /* 0x0001000404029981 */ /* 0x000f22000c1e1900 */
[----:B------:R-:W-:-:S03]  /*08f0*/  ISETP.GE.AND P1, PT, R39, R53, PT ;  /* 0x000000352700720c */ /* 0x000fc60003f26270 */
[----:B------:R-:W3:Y:S01]  /*0900*/  @!P0 LDG.E R3, [R4.64+0x80] ;  /* 0x0000800404038981 */ /* 0x000ee2000c1e1900 */
[----:B------:R-:W-:-:S03]  /*0910*/  ISETP.GE.AND P0, PT, R38, R53, PT ;  /* 0x000000352600720c */ /* 0x000fc60003f06270 */
[----:B------:R-:W4:Y:S01]  /*0920*/  @!P2 LDG.E R13, [R4.64+0x180] ;  /* 0x00018004040da981 */ /* 0x000f22000c1e1900 */
[-C--:B------:R-:W-:Y:S01]  /*0930*/  ISETP.GE.AND P2, PT, R40, R53.reuse, PT ;  /* 0x000000352800720c */ /* 0x080fe20003f46270 */
[----:B------:R-:W-:Y:S02]  /*0940*/  HFMA2.MMA R65, -RZ, RZ, 0, 0 ;  /* 0x00000000ff417435 */ /* 0x000fe400000001ff */
[----:B------:R-:W4:Y:S01]  /*0950*/  @!P4 LDG.E R15, [R4.64+0x280] ;  /* 0x00028004040fc981 */ /* 0x000f22000c1e1900 */
[----:B------:R-:W-:Y:S01]  /*0960*/  ISETP.GE.AND P4, PT, R42, R53, PT ;  /* 0x000000352a00720c */ /* 0x000fe20003f86270 */
[----:B------:R-:W-:-:S04]  /*0970*/  CS2R R66, SRZ ;  /* 0x0000000000427805 */ /* 0x000fc8000001ff00 */
        /* <DEDUP_REMOVED lines=12> */
[----:B------:R-:W-:-:S04]  /*0a40*/  IMAD.MOV.U32 R74, RZ, RZ, RZ ;  /* 0x000000ffff4a7224 */ /* 0x000fc800078e00ff */
        /* <DEDUP_REMOVED lines=9> */
[----:B------:R-:W-:Y:S02]  /*0ae0*/  IADD3 R57, R22, 0x40, RZ ;  /* 0x0000004016397810 */ /* 0x000fe40007ffe0ff */
[----:B------:R-:W-:Y:S02]  /*0af0*/  SHF.L.U32 R52, R52, 0x2, RZ ;  /* 0x0000000234347819 */ /* 0x000fe400000006ff */
[----:B------:R-:W-:-:S02]  /*0b00*/  IADD3 R61, R22, 0x80, RZ ;  /* 0x00000080163d7810 */ /* 0x000fc40007ffe0ff */
[-C--:B------:R-:W-:Y:S02]  /*0b10*/  LEA.HI.SX32 R63, R63, R22.reuse, 0x1b ;  /* 0x000000163f3f7211 */ /* 0x080fe400078fdaff */
[-C--:B------:R-:W-:Y:S02]  /*0b20*/  LEA.HI.SX32 R55, R55, R22.reuse, 0x1b ;  /* 0x0000001637377211 */ /* 0x080fe400078fdaff */
[-C--:B------:R-:W-:Y:S02]  /*0b30*/  LEA.HI.SX32 R59, R59, R22.reuse, 0x1b ;  /* 0x000000163b3b7211 */ /* 0x080fe400078fdaff */
[-C--:B------:R-:W-:Y:S01]  /*0b40*/  LEA.HI.SX32 R57, R57, R22.reuse, 0x1b ;  /* 0x0000001639397211 */ /* 0x080fe200078fdaff */
[----:B------:R-:W-:Y:S01]  /*0b50*/  IMAD.SHL.U32 R58, R63, 0x4, RZ ;  /* 0x000000043f3a7824 */ /* 0x000fe200078e00ff */
[----:B------:R-:W-:Y:S01]  /*0b60*/  LEA.HI.SX32 R61, R61, R22, 0x1b ;  /* 0x000000163d3d7211 */ /* 0x000fe200078fdaff */
[----:B------:R-:W-:Y:S01]  /*0b70*/  IMAD.SHL.U32 R54, R55, 0x4, RZ ;  /* 0x0000000437367824 */ /* 0x000fe200078e00ff */
[----:B------:R-:W-:Y:S01]  /*0b80*/  IADD3 R63, R22, 0x120, RZ ;  /* 0x00000120163f7810 */ /* 0x000fe20007ffe0ff */
[----:B------:R-:W-:Y:S01]  /*0b90*/  IMAD.SHL.U32 R56, R59, 0x4, RZ ;  /* 0x000000043b387824 */ /* 0x000fe200078e00ff */
[----:B------:R-:W-:-:S02]  /*0ba0*/  SHF.L.U32 R55, R57, 0x2, RZ ;  /* 0x0000000239377819 */ /* 0x000fc400000006ff */
[C---:B------:R-:W-:Y:S02]  /*0bb0*/  IADD3 R59, R22.reuse, 0xe0, RZ ;  /* 0x000000e0163b7810 */ /* 0x040fe40007ffe0ff */
[----:B------:R-:W-:Y:S02]  /*0bc0*/  SHF.L.U32 R57, R61, 0x2, RZ ;  /* 0x000000023d397819 */ /* 0x000fe400000006ff */
[C---:B------:R-:W-:Y:S02]  /*0bd0*/  IADD3 R69, R22.reuse, 0x140, RZ ;  /* 0x0000014016457810 */ /* 0x040fe40007ffe0ff */
[----:B------:R-:W-:Y:S02]  /*0be0*/  IADD3 R61, R22, 0x100, RZ ;  /* 0x00000100163d7810 */ /* 0x000fe40007ffe0ff */
[-C--:B------:R-:W-:Y:S02]  /*0bf0*/  LEA.HI.SX32 R63, R63, R22.reuse, 0x1b ;  /* 0x000000163f3f7211 */ /* 0x080fe400078fdaff */
[----:B------:R-:W-:-:S02]  /*0c00*/  LEA.HI.SX32 R60, R59, R22, 0x1b ;  /* 0x000000163b3c7211 */ /* 0x000fc400078fdaff */
[-C--:B------:R-:W-:Y:S02]  /*0c10*/  LEA.HI.SX32 R69, R69, R22.reuse, 0x1b ;  /* 0x0000001645457211 */ /* 0x080fe400078fdaff */
[----:B------:R-:W-:Y:S01]  /*0c20*/  LEA.HI.SX32 R61, R61, R22, 0x1b ;  /* 0x000000163d3d7211 */ /* 0x000fe200078fdaff */
[----:B------:R-:W-:Y:S01]  /*0c30*/  IMAD.SHL.U32 R62, R63, 0x4, RZ ;  /* 0x000000043f3e7824 */ /* 0x000fe200078e00ff */
[----:B------:R-:W-:Y:S01]  /*0c40*/  SHF.L.U32 R63, R69, 0x2, RZ ;  /* 0x00000002453f7819 */ /* 0x000fe200000006ff */
[----:B------:R-:W-:Y:S01]  /*0c50*/  IMAD.SHL.U32 R60, R60, 0x4, RZ ;  /* 0x000000043c3c7824 */ /* 0x000fe200078e00ff */
[----:B------:R-:W-:Y:S02]  /*0c60*/  SHF.L.U32 R61, R61, 0x2, RZ ;  /* 0x000000023d3d7819 */ /* 0x000fe400000006ff */
[----:B------:R-:W-:-:S04]  /*0c70*/  IADD3 R69, R22, 0x1e0, RZ ;  /* 0x000001e016457810 */ /* 0x000fc80007ffe0ff */
[----:B------:R-:W-:-:S05]  /*0c80*/  LEA.HI.SX32 R69, R69, R22, 0x1b ;  /* 0x0000001645457211 */ /* 0x000fca00078fdaff */
[----:B------:R-:W-:Y:S01]  /*0c90*/  IMAD.SHL.U32 R69, R69, 0x4, RZ ;  /* 0x0000000445457824 */ /* 0x000fe200078e00ff */
        /* <DEDUP_REMOVED lines=8> */
[----:B------:R-:W-:Y:S02]  /*0d20*/  HFMA2.MMA R99, -RZ, RZ, 0, 0 ;  /* 0x00000000ff637435 */ /* 0x000fe400000001ff */
[----:B------:R-:W-:Y:S01]  /*0d30*/  HFMA2.MMA R84, -RZ, RZ, 0, 0 ;  /* 0x00000000ff547435 */ /* 0x000fe200000001ff */
[----:B------:R-:W-:Y:S01]  /*0d40*/  IMAD.MOV.U32 R101, RZ, RZ, RZ ;  /* 0x000000ffff657224 */ /* 0x000fe200078e00ff */
[----:B------:R-:W-:Y:S01]  /*0d50*/  MOV R103, RZ ;  /* 0x000000ff00677202 */ /* 0x000fe20000000f00 */
[----:B------:R-:W-:Y:S02]  /*0d60*/  IMAD.MOV.U32 R82, RZ, RZ, RZ ;  /* 0x000000ffff527224 */ /* 0x000fe400078e00ff */
[----:B------:R-:W-:Y:S01]  /*0d70*/  IMAD.MOV.U32 R86, RZ, RZ, RZ ;  /* 0x000000ffff567224 */ /* 0x000fe200078e00ff */
[----:B--2---:R0:W-:Y:S02]  /*0d80*/  STS [R52], R11 ;  /* 0x0000000b34007388 */ /* 0x0041e40000000800 */
[----:B0-----:R-:W-:-:S04]  /*0d90*/  IADD3 R11, R22, 0xc0, RZ ;  /* 0x000000c0160b7810 */ /* 0x001fc80007ffe0ff */
[----:B------:R-:W-:Y:S01]  /*0da0*/  LEA.HI.SX32 R11, R11, R22, 0x1b ;  /* 0x000000160b0b7211 */ /* 0x000fe200078fdaff */
[----:B---3--:R0:W-:Y:S03]  /*0db0*/  STS [R54+0x80], R3 ;  /* 0x0000800336007388 */ /* 0x0081e60000000800 */
[----:B------:R-:W-:Y:S01]  /*0dc0*/  SHF.L.U32 R59, R11, 0x2, RZ ;  /* 0x000000020b3b7819 */ /* 0x000fe200000006ff */
[----:B----4-:R-:W-:Y:S01]  /*0dd0*/  STS [R55+0x100], R2 ;  /* 0x0001000237007388 */ /* 0x010fe20000000800 */
[----:B------:R-:W-:-:S03]  /*0de0*/  IADD3 R11, R22, 0x180, RZ ;  /* 0x00000180160b7810 */ /* 0x000fc60007ffe0ff */
[----:B------:R1:W-:Y:S01]  /*0df0*/  STS [R56+0x180], R13 ;  /* 0x0001800d38007388 */ /* 0x0003e20000000800 */
[----:B0-----:R-:W-:-:S03]  /*0e00*/  IADD3 R3, R22, 0x160, RZ ;  /* 0x0000016016037810 */ /* 0x001fc60007ffe0ff */
[----:B------:R0:W-:Y:S01]  /*0e10*/  STS [R57+0x200], R10 ;  /* 0x0002000a39007388 */ /* 0x0001e20000000800 */
[----:B------:R-:W-:-:S03]  /*0e20*/  LEA.HI.SX32 R3, R3, R22, 0x1b ;  /* 0x0000001603037211 */ /* 0x000fc600078fdaff */
[----:B------:R2:W-:Y:S01]  /*0e30*/  STS [R58+0x280], R15 ;  /* 0x0002800f3a007388 */ /* 0x0005e20000000800 */
[C---:B-1----:R-:W-:Y:S02]  /*0e40*/  IADD3 R13, R22.reuse, 0x1a0, RZ ;  /* 0x000001a0160d7810 */ /* 0x042fe40007ffe0ff */
[-C--:B------:R-:W-:Y:S01]  /*0e50*/  LEA.HI.SX32 R11, R11, R22.reuse, 0x1b ;  /* 0x000000160b0b7211 */ /* 0x080fe200078fdaff */
[----:B------:R-:W-:Y:S01]  /*0e60*/  STS [R59+0x300], R12 ;  /* 0x0003000c3b007388 */ /* 0x000fe20000000800 */
[----:B------:R-:W-:Y:S02]  /*0e70*/  LEA.HI.SX32 R13, R13, R22, 0x1b ;  /* 0x000000160d0d7211 */ /* 0x000fe400078fdaff */
[C---:B0-----:R-:W-:Y:S02]  /*0e80*/  SHF.L.U32 R10, R22.reuse, 0x4, RZ ;  /* 0x00000004160a7819 */ /* 0x041fe400000006ff */
[----:B--2---:R-:W-:Y:S01]  /*0e90*/  IADD3 R15, R22, 0x1c0, RZ ;  /* 0x000001c0160f7810 */ /* 0x004fe20007ffe0ff */
[----:B------:R0:W-:Y:S01]  /*0ea0*/  STS [R60+0x380], R65 ;  /* 0x000380413c007388 */ /* 0x0001e20000000800 */
[----:B------:R-:W-:-:S02]  /*0eb0*/  IMAD.SHL.U32 R64, R3, 0x4, RZ ;  /* 0x0000000403407824 */ /* 0x000fc400078e00ff */
[----:B------:R-:W-:Y:S01]  /*0ec0*/  LEA.HI.SX32 R15, R15, R22, 0x1b ;  /* 0x000000160f0f7211 */ /* 0x000fe200078fdaff */
[----:B------:R-:W-:Y:S01]  /*0ed0*/  STS [R61+0x400], R14 ;  /* 0x0004000e3d007388 */ /* 0x000fe20000000800 */
[----:B------:R-:W-:-:S03]  /*0ee0*/  LEA.HI.SX32 R10, R10, R10, 0x1b ;  /* 0x0000000a0a0a7211 */ /* 0x000fc600078fdaff */
[----:B------:R1:W-:Y:S01]  /*0ef0*/  STS [R62+0x480], R67 ;  /* 0x000480433e007388 */ /* 0x0003e20000000800 */
[----:B0-----:R-:W-:Y:S02]  /*0f00*/  SHF.L.U32 R65, R11, 0x2, RZ ;  /* 0x000000020b417819 */ /* 0x001fe400000006ff */
[----:B------:R-:W-:Y:S01]  /*0f10*/  SHF.L.U32 R68, R15, 0x2, RZ ;  /* 0x000000020f447819 */ /* 0x000fe200000006ff */
[----:B------:R0:W-:Y:S01]  /*0f20*/  STS [R63+0x500], R66 ;  /* 0x000500423f007388 */ /* 0x0001e20000000800 */
[----:B-1----:R-:W-:-:S03]  /*0f30*/  IMAD.SHL.U32 R67, R13, 0x4, RZ ;  /* 0x000000040d437824 */ /* 0x002fc600078e00ff */
[----:B------:R-:W-:Y:S04]  /*0f40*/  STS [R64+0x580], R71 ;  /* 0x0005804740007388 */ /* 0x000fe80000000800 */
[----:B------:R-:W-:Y:S01]  /*0f50*/  STS [R65+0x600], R72 ;  /* 0x0006004841007388 */ /* 0x000fe20000000800 */
[----:B0-----:R-:W-:-:S03]  /*0f60*/  IMAD.SHL.U32 R66, R10, 0x4, RZ ;  /* 0x000000040a427824 */ /* 0x001fc600078e00ff */
[----:B------:R0:W-:Y:S04]  /*0f70*/  STS [R67+0x680], R70 ;  /* 0x0006804643007388 */ /* 0x0001e80000000800 */
[----:B------:R1:W-:Y:S04]  /*0f80*/  STS [R68+0x700], R73 ;  /* 0x0007004944007388 */ /* 0x0003e80000000800 */
[----:B------:R2:W-:Y:S01]  /*0f90*/  STS [R69+0x780], R74 ;  /* 0x0007804a45007388 */ /* 0x0005e20000000800 */
        /* <DEDUP_REMOVED lines=16> */
[----:B------:R-:W-:Y:S01]  /*10a0*/  LDS R11, [R66+0x3c] ;  /* 0x00003c00420b7984 */ /* 0x000fe20000000800 */
[----:B------:R-:W-:Y:S01]  /*10b0*/  IMAD.MOV.U32 R3, RZ, RZ, R76 ;  /* 0x000000ffff037224 */ /* 0x000fe200078e004c */
[----:B------:R-:W-:-:S02]  /*10c0*/  MOV R2, R75 ;  /* 0x0000004b00027202 */ /* 0x000fc40000000f00 */
[----:B------:R-:W-:Y:S01]  /*10d0*/  BAR.SYNC.DEFER_BLOCKING 0x0 ;  /* 0x0000000000007b1d */ /* 0x000fe20000010000 */
[----:B------:R-:W-:Y:S01]  /*10e0*/  CS2R R76, SRZ ;  /* 0x00000000004c7805 */ /* 0x000fe2000001ff00 */
[----:B------:R-:W-:Y:S01]  /*10f0*/  IMAD.MOV.U32 R75, RZ, RZ, RZ ;  /* 0x000000ffff4b7224 */ /* 0x000fe200078e00ff */
[----:B0-----:R-:W-:Y:S01]  /*1100*/  CS2R R70, SRZ ;  /* 0x0000000000467805 */ /* 0x001fe2000001ff00 */
[----:B-1----:R-:W-:Y:S01]  /*1110*/  CS2R R72, SRZ ;  /* 0x0000000000487805 */ /* 0x002fe2000001ff00 */
[----:B--2---:R-:W-:Y:S02]  /*1120*/  MOV R74, RZ ;  /* 0x000000ff004a7202 */ /* 0x004fe40000000f00 */
        /* <DEDUP_REMOVED lines=49> */
[----:B------:R-:W0:Y:S04]  /*1440*/  LDS R79, [R66+0x14] ;  /* 0x00001400424f7984 */ /* 0x000e280000000800 */
[----:B------:R-:W1:Y:S04]  /*1450*/  LDS R105, [R66+0x18] ;  /* 0x0000180042697984 */ /* 0x000e680000000800 */
[----:B------:R-:W1:Y:S04]  /*1460*/  LDS R107, [R66+0x1c] ;  /* 0x00001c00426b7984 */ /* 0x000e680000000800 */
[----:B------:R0:W2:Y:S04]  /*1470*/  LDS R109, [R66+0x20] ;  /* 0x00002000426d7984 */ /* 0x0000a80000000800 */
[----:B------:R0:W4:Y:S04]  /*1480*/  LDS R111, [R66+0x24] ;  /* 0x00002400426f7984 */ /* 0x0001280000000800 */
[----:B------:R0:W4:Y:S04]  /*1490*/  LDS R113, [R66+0x28] ;  /* 0x0000280042717984 */ /* 0x0001280000000800 */
[----:B------:R0:W4:Y:S04]  /*14a0*/  LDS R115, [R66+0x2c] ;  /* 0x00002c0042737984 */ /* 0x0001280000000800 */
[----:B------:R0:W4:Y:S04]  /*14b0*/  LDS R117, [R66+0x30] ;  /* 0x0000300042757984 */ /* 0x0001280000000800 */
[----:B------:R0:W4:Y:S04]  /*14c0*/  LDS R103, [R66+0x34] ;  /* 0x0000340042677984 */ /* 0x0001280000000800 */
[----:B------:R1:W4:Y:S04]  /*14d0*/  LDS R101, [R66+0x38] ;  /* 0x0000380042657984 */ /* 0x0003280000000800 */
[----:B------:R1:W4:Y:S01]  /*14e0*/  LDS R99, [R66+0x3c] ;  /* 0x00003c0042637984 */ /* 0x0003220000000800 */
        /* <DEDUP_REMOVED lines=48> */
.L_x_4289:
[----:B------:R-:W-:Y:S05]  /*17f0*/  BSYNC B0 ;  /* 0x0000000000007941 */ /* 0x000fea0003800000 */
.L_x_4288:
        /* <DEDUP_REMOVED lines=37> */
.L_x_4291:
[----:B------:R-:W-:Y:S05]  /*1a50*/  BSYNC B0 ;  /* 0x0000000000007941 */ /* 0x000fea0003800000 */
.L_x_4290:
        /* <DEDUP_REMOVED lines=35> */
.L_x_4293:
[----:B------:R-:W-:Y:S05]  /*1c90*/  BSYNC B0 ;  /* 0x0000000000007941 */ /* 0x000fea0003800000 */
.L_x_4292:
        /* <DEDUP_REMOVED lines=37> */
.L_x_4295:
[----:B------:R-:W-:Y:S05]  /*1ef0*/  BSYNC B0 ;  /* 0x0000000000007941 */ /* 0x000fea0003800000 */
.L_x_4294:
        /* <DEDUP_REMOVED lines=35> */
.L_x_4297:
[----:B------:R-:W-:Y:S05]  /*2130*/  BSYNC B0 ;  /* 0x0000000000007941 */ /* 0x000fea0003800000 */
.L_x_4296:
        /* <DEDUP_REMOVED lines=37> */
.L_x_4299:
[----:B------:R-:W-:Y:S05]  /*2390*/  BSYNC B0 ;  /* 0x0000000000007941 */ /* 0x000fea0003800000 */
.L_x_4298:
        /* <DEDUP_REMOVED lines=35> */
.L_x_4301:
[----:B------:R-:W-:Y:S05]  /*25d0*/  BSYNC B0 ;  /* 0x0000000000007941 */ /* 0x000fea0003800000 */
.L_x_4300:
        /* <DEDUP_REMOVED lines=37> */
.L_x_4303:
[----:B------:R-:W-:Y:S05]  /*2830*/  BSYNC B0 ;  /* 0x0000000000007941 */ /* 0x000fea0003800000 */
.L_x_4302:
        /* <DEDUP_REMOVED lines=35> */
.L_x_4305:
[----:B------:R-:W-:Y:S05]  /*2a70*/  BSYNC B0 ;  /* 0x0000000000007941 */ /* 0x000fea0003800000 */
.L_x_4304:
        /* <DEDUP_REMOVED lines=42> */
.L_x_4307:
[----:B------:R-:W-:Y:S05]  /*2d20*/  BSYNC B0 ;  /* 0x0000000000007941 */ /* 0x000fea0003800000 */
.L_x_4306:
        /* <DEDUP_REMOVED lines=33> */
.L_x_4309:
[----:B------:R-:W-:Y:S05]  /*2f40*/  BSYNC B0 ;  /* 0x0000000000007941 */ /* 0x000fea0003800000 */
.L_x_4308:
        /* <DEDUP_REMOVED lines=33> */
.L_x_4311:
[----:B------:R-:W-:Y:S05]  /*3160*/  BSYNC B0 ;  /* 0x0000000000007941 */ /* 0x000fea0003800000 */
.L_x_4310:
        /* <DEDUP_REMOVED lines=33> */
.L_x_4313:
[----:B------:R-:W-:Y:S05]  /*3380*/  BSYNC B0 ;  /* 0x0000000000007941 */ /* 0x000fea0003800000 */
.L_x_4312:
        /* <DEDUP_REMOVED lines=33> */
.L_x_4315:
[----:B------:R-:W-:Y:S05]  /*35a0*/  BSYNC B0 ;  /* 0x0000000000007941 */ /* 0x000fea0003800000 */
.L_x_4314:
        /* <DEDUP_REMOVED lines=33> */
.L_x_4317:
[----:B------:R-:W-:Y:S05]  /*37c0*/  BSYNC B0 ;  /* 0x0000000000007941 */ /* 0x000fea0003800000 */
.L_x_4316:
        /* <DEDUP_REMOVED lines=33> */
.L_x_4319:
[----:B------:R-:W-:Y:S05]  /*39e0*/  BSYNC B0 ;  /* 0x0000000000007941 */ /* 0x000fea0003800000 */
.L_x_4318:
        /* <DEDUP_REMOVED lines=38> */
.L_x_4323:
[----:B------:R-:W-:Y:S01]  /*3c50*/  SHF.R.S32.HI R122, RZ, 0x1f, R131 ;  /* 0x0000001fff7a7819 */ /* 0x000fe20000011483 */
[----:B------:R-:W-:Y:S01]  /*3c60*/  IMAD.WIDE.U32 R12, R131, c[0x0][0x1a0], R8 ;  /* 0x00006800830c7a25 */ /* 0x000fe200078e0008 */
[----:B0-----:R-:W-:Y:S01]  /*3c70*/  MOV R14, 0xfffffe00 ;  /* 0xfffffe00000e7802 */ /* 0x001fe20000000f00 */
[----:B------:R-:W-:Y:S01]  /*3c80*/  HFMA2.MMA R133, -RZ, RZ, 0, 0 ;  /* 0x00000000ff857435 */ /* 0x000fe200000001ff */
[----:B------:R-:W-:Y:S01]  /*3c90*/  MOV R21, RZ ;  /* 0x000000ff00157202 */ /* 0x000fe20000000f00 */
[----:B------:R-:W-:Y:S01]  /*3ca0*/  IMAD R10, R122, c[0x0][0x1a0], RZ ;  /* 0x000068007a0a7a24 */ /* 0x000fe200078e02ff */
[----:B------:R-:W-:Y:S01]  /*3cb0*/  HFMA2.MMA R135, -RZ, RZ, 0, 0 ;  /* 0x00000000ff877435 */ /* 0x000fe200000001ff */
[----:B------:R-:W-:Y:S01]  /*3cc0*/  IMAD R53, R23, R14, c[0x0][0x168] ;  /* 0x00005a0017357624 */ /* 0x000fe200078e020e */
[----:B------:R-:W-:Y:S01]  /*3cd0*/  HFMA2.MMA R110, -RZ, RZ, 0, 0 ;  /* 0x00000000ff6e7435 */ /* 0x000fe200000001ff */
[----:B------:R-:W-:Y:S01]  /*3ce0*/  IMAD R11, R131, c[0x0][0x1a4], R10 ;  /* 0x00006900830b7a24 */ /* 0x000fe200078e020a */
[----:B------:R-:W-:Y:S01]  /*3cf0*/  LEA R10, P1, R12, R48, 0x2 ;  /* 0x000000300c0a7211 */ /* 0x000fe200078210ff */
[----:B------:R-:W-:Y:S01]  /*3d00*/  IMAD.MOV.U32 R106, RZ, RZ, RZ ;  /* 0x000000ffff6a7224 */ /* 0x000fe200078e00ff */
[-C--:B------:R-:W-:Y:S01]  /*3d10*/  ISETP.GE.AND P2, PT, R8, R53.reuse, PT ;  /* 0x000000350800720c */ /* 0x080fe20003f46270 */
[----:B------:R-:W-:Y:S01]  /*3d20*/  IMAD.IADD R11, R13, 0x1, R11 ;  /* 0x000000010d0b7824 */ /* 0x000fe200078e020b */
[-C--:B------:R-:W-:Y:S01]  /*3d30*/  ISETP.GE.AND P3, PT, R32, R53.reuse, PT ;  /* 0x000000352000720c */ /* 0x080fe20003f66270 */
[----:B------:R-:W-:Y:S01]  /*3d40*/  IMAD.MOV.U32 R137, RZ, RZ, RZ ;  /* 0x000000ffff897224 */ /* 0x000fe200078e00ff */
[----:B------:R-:W-:-:S02]  /*3d50*/  ISETP.GE.AND P4, PT, R34, R53, PT ;  /* 0x000000352200720c */ /* 0x000fc40003f86270 */
[-C--:B------:R-:W-:Y:S02]  /*3d60*/  ISETP.GE.AND P5, PT, R35, R53.reuse, PT ;  /* 0x000000352300720c */ /* 0x080fe40003fa6270 */
[----:B------:R-:W-:Y:S02]  /*3d70*/  LEA.HI.X R11, R12, R50, R11, 0x2, P1 ;  /* 0x000000320c0b7211 */ /* 0x000fe400008f140b */
[-C--:B------:R-:W-:Y:S02]  /*3d80*/  ISETP.GE.AND P6, PT, R36, R53.reuse, PT ;  /* 0x000000352400720c */ /* 0x080fe40003fc6270 */
[-C--:B------:R-:W-:Y:S01]  /*3d90*/  ISETP.GE.AND P1, PT, R37, R53.reuse, PT ;  /* 0x000000352500720c */ /* 0x080fe20003f26270 */
[----:B------:R0:W2:Y:S01]  /*3da0*/  @!P2 LDG.E R133, [R10.64] ;  /* 0x000000040a85a981 */ /* 0x0000a2000c1e1900 */
[-C--:B------:R-:W-:Y:S02]  /*3db0*/  ISETP.GE.AND P2, PT, R38, R53.reuse, PT ;  /* 0x000000352600720c */ /* 0x080fe40003f46270 */
[----:B------:R-:W-:Y:S01]  /*3dc0*/  MOV R108, RZ ;  /* 0x000000ff006c7202 */ /* 0x000fe20000000f00 */
[----:B------:R0:W3:Y:S01]  /*3dd0*/  @!P3 LDG.E R21, [R10.64+0x80] ;  /* 0x000080040a15b981 */ /* 0x0000e2000c1e1900 */
[----:B------:R-:W-:-:S02]  /*3de0*/  ISETP.GE.AND P3, PT, R39, R53, PT ;  /* 0x000000352700720c */ /* 0x000fc40003f66270 */
[----:B------:R-:W-:Y:S01]  /*3df0*/  MOV R139, RZ ;  /* 0x000000ff008b7202 */ /* 0x000fe20000000f00 */
[----:B------:R0:W4:Y:S01]  /*3e00*/  @!P4 LDG.E R106, [R10.64+0x100] ;  /* 0x000100040a6ac981 */ /* 0x000122000c1e1900 */
[----:B------:R-:W-:-:S03]  /*3e10*/  ISETP.GE.AND P4, PT, R40, R53, PT ;  /* 0x000000352800720c */ /* 0x000fc60003f86270 */
[----:B------:R0:W5:Y:S01]  /*3e20*/  @!P5 LDG.E R135, [R10.64+0x180] ;  /* 0x000180040a87d981 */ /* 0x000162000c1e1900 */
[-C--:B------:R-:W-:Y:S01]  /*3e30*/  ISETP.GE.AND P5, PT, R41, R53.reuse, PT ;  /* 0x000000352900720c */ /* 0x080fe20003fa6270 */
[----:B------:R-:W-:Y:S01]  /*3e40*/  HFMA2.MMA R141, -RZ, RZ, 0, 0 ;  /* 0x00000000ff8d7435 */ /* 0x000fe200000001ff */
[----:B------:R-:W-:Y:S01]  /*3e50*/  IMAD.MOV.U32 R112, RZ, RZ, RZ ;  /* 0x000000ffff707224 */ /* 0x000fe200078e00ff */
[----:B------:R0:W5:Y:S01]  /*3e60*/  @!P6 LDG.E R108, [R10.64+0x200] ;  /* 0x000200040a6ce981 */ /* 0x000162000c1e1900 */
        /* <DEDUP_REMOVED lines=12> */
[----:B------:R-:W-:Y:S01]  /*3f30*/  IMAD.MOV.U32 R143, RZ, RZ, RZ ;  /* 0x000000ffff8f7224 */ /* 0x000fe200078e00ff */
[----:B------:R-:W-:Y:S01]  /*3f40*/  MOV R114, RZ ;  /* 0x000000ff00727202 */ /* 0x000fe20000000f00 */
[----:B------:R-:W-:Y:S01]  /*3f50*/  HFMA2.MMA R120, -RZ, RZ, 0, 0 ;  /* 0x00000000ff787435 */ /* 0x000fe200000001ff */
[----:B------:R-:W-:Y:S01]  /*3f60*/  MOV R116, RZ ;  /* 0x000000ff00747202 */ /* 0x000fe20000000f00 */
[----:B------:R-:W-:Y:S01]  /*3f70*/  IMAD.MOV.U32 R147, RZ, RZ, RZ ;  /* 0x000000ffff937224 */ /* 0x000fe200078e00ff */
[----:B------:R0:W5:Y:S04]  /*3f80*/  @!P2 LDG.E R118, [R10.64+0x600] ;  /* 0x000600040a76a981 */ /* 0x000168000c1e1900 */
[----:B------:R0:W5:Y:S04]  /*3f90*/  @!P6 LDG.E R114, [R10.64+0x500] ;  /* 0x000500040a72e981 */ /* 0x000168000c1e1900 */
[----:B------:R0:W5:Y:S04]  /*3fa0*/  @!P1 LDG.E R143, [R10.64+0x580] ;  /* 0x000580040a8f9981 */ /* 0x000168000c1e1900 */
[----:B------:R0:W5:Y:S04]  /*3fb0*/  @!P3 LDG.E R116, [R10.64+0x680] ;  /* 0x000680040a74b981 */ /* 0x000168000c1e1900 */
[----:B------:R0:W5:Y:S04]  /*3fc0*/  @!P4 LDG.E R147, [R10.64+0x700] ;  /* 0x000700040a93c981 */ /* 0x000168000c1e1900 */
[----:B------:R0:W5:Y:S01]  /*3fd0*/  @!P5 LDG.E R120, [R10.64+0x780] ;  /* 0x000780040a78d981 */ /* 0x000162000c1e1900 */
[----:B------:R-:W-:-:S04]  /*3fe0*/  IMAD R14, R122, c[0x0][0x188], RZ ;  /* 0x000062007a0e7a24 */ /* 0x000fc800078e02ff */
[----:B------:R-:W-:Y:S01]  /*3ff0*/  IMAD R15, R131, c[0x0][0x18c], R14 ;  /* 0x00006300830f7a24 */ /* 0x000fe200078e020e */
[----:B0-----:R-:W-:Y:S01]  /*4000*/  MOV R10, R6 ;  /* 0x00000006000a7202 */ /* 0x001fe20000000f00 */
[----:B------:R-:W-:-:S04]  /*4010*/  IMAD.MOV.U32 R11, RZ, RZ, R33 ;  /* 0x000000ffff0b7224 */ /* 0x000fc800078e0021 */
[----:B------:R-:W-:-:S05]  /*4020*/  IMAD.WIDE.U32 R12, R131, c[0x0][0x188], R10 ;  /* 0x00006200830c7a25 */ /* 0x000fca00078e000a */
[----:B------:R-:W-:Y:S02]  /*4030*/  LEA R14, P1, R12, c[0x0][0x220], 0x2 ;  /* 0x000088000c0e7a11 */ /* 0x000fe400078210ff */
[----:B------:R-:W-:-:S04]  /*4040*/  IADD3 R13, R13, R15, RZ ;  /* 0x0000000f0d0d7210 */ /* 0x000fc80007ffe0ff */
[----:B------:R-:W-:-:S05]  /*4050*/  LEA.HI.X R15, R12, c[0x0][0x224], R13, 0x2, P1 ;  /* 0x000089000c0f7a11 */ /* 0x000fca00008f140d */
[----:B------:R0:W5:Y:S01]  /*4060*/  LDG.E R124, [R14.64] ;  /* 0x000000040e7c7981 */ /* 0x000162000c1e1900 */
[----:B------:R-:W-:Y:S02]  /*4070*/  IMAD R122, R122, c[0x0][0x1c0], RZ ;  /* 0x000070007a7a7a24 */ /* 0x000fe400078e02ff */
[----:B------:R-:W-:-:S04]  /*4080*/  IMAD.WIDE.U32 R12, R131, c[0x0][0x1c0], R8 ;  /* 0x00007000830c7a25 */ /* 0x000fc800078e0008 */
[----:B------:R-:W-:Y:S01]  /*4090*/  IMAD R11, R131, c[0x0][0x1c4], R122 ;  /* 0x00007100830b7a24 */ /* 0x000fe200078e027a */
[----:B------:R-:W-:-:S04]  /*40a0*/  LEA R10, P1, R12, R49, 0x2 ;  /* 0x000000310c0a7211 */ /* 0x000fc800078210ff */
[----:B------:R-:W-:Y:S02]  /*40b0*/  IADD3 R11, R13, R11, RZ ;  /* 0x0000000b0d0b7210 */ /* 0x000fe40007ffe0ff */
[----:B------:R-:W-:Y:S02]  /*40c0*/  ISETP.GE.AND P2, PT, R32, R53, PT ;  /* 0x000000352000720c */ /* 0x000fe40003f46270 */
[----:B------:R-:W-:Y:S02]  /*40d0*/  LEA.HI.X R11, R12, R51, R11, 0x2, P1 ;  /* 0x000000330c0b7211 */ /* 0x000fe400008f140b */
[-C--:B------:R-:W-:Y:S02]  /*40e0*/  ISETP.GE.AND P1, PT, R8, R53.reuse, PT ;  /* 0x000000350800720c */ /* 0x080fe40003f26270 */
[-C--:B------:R-:W-:Y:S02]  /*40f0*/  ISETP.GE.AND P3, PT, R34, R53.reuse, PT ;  /* 0x000000352200720c */ /* 0x080fe40003f66270 */
[-C--:B------:R-:W-:Y:S01]  /*4100*/  ISETP.GE.AND P4, PT, R35, R53.reuse, PT ;  /* 0x000000352300720c */ /* 0x080fe20003f86270 */
[----:B------:R-:W-:Y:S01]  /*4110*/  IMAD.MOV.U32 R145, RZ, RZ, RZ ;  /* 0x000000ffff917224 */ /* 0x000fe200078e00ff */
[----:B------:R-:W-:Y:S01]  /*4120*/  CS2R R12, SRZ ;  /* 0x00000000000c7805 */ /* 0x000fe2000001ff00 */
[----:B------:R-:W-:Y:S01]  /*4130*/  ISETP.GE.AND P5, PT, R47, R53, PT ;  /* 0x000000352f00720c */ /* 0x000fe20003fa6270 */
[----:B0-----:R-:W-:Y:S01]  /*4140*/  CS2R R14, SRZ ;  /* 0x00000000000e7805 */ /* 0x001fe2000001ff00 */
[----:B--2---:R-:W-:Y:S04]  /*4150*/  STS [R52], R133 ;  /* 0x0000008534007388 */ /* 0x004fe80000000800 */
[----:B---3--:R-:W-:Y:S04]  /*4160*/  STS [R54+0x80], R21 ;  /* 0x0000801536007388 */ /* 0x008fe80000000800 */
[----:B----4-:R-:W-:Y:S04]  /*4170*/  STS [R55+0x100], R106 ;  /* 0x0001006a37007388 */ /* 0x010fe80000000800 */
[----:B-----5:R-:W-:Y:S04]  /*4180*/  STS [R56+0x180], R135 ;  /* 0x0001808738007388 */ /* 0x020fe80000000800 */
[----:B------:R0:W-:Y:S04]  /*4190*/  STS [R57+0x200], R108 ;  /* 0x0002006c39007388 */ /* 0x0001e80000000800 */
[----:B------:R-:W-:Y:S04]  /*41a0*/  STS [R58+0x280], R137 ;  /* 0x000280893a007388 */ /* 0x000fe80000000800 */
[----:B------:R1:W-:Y:S01]  /*41b0*/  STS [R59+0x300], R110 ;  /* 0x0003006e3b007388 */ /* 0x0003e20000000800 */
[----:B0-----:R-:W-:-:S03]  /*41c0*/  HFMA2.MMA R57, -RZ, RZ, 0, 0 ;  /* 0x00000000ff397435 */ /* 0x001fc600000001ff */
[----:B------:R-:W-:Y:S04]  /*41d0*/  STS [R60+0x380], R139 ;  /* 0x0003808b3c007388 */ /* 0x000fe80000000800 */
[----:B------:R-:W-:Y:S04]  /*41e0*/  STS [R61+0x400], R112 ;  /* 0x000400703d007388 */ /* 0x000fe80000000800 */
[----:B------:R-:W-:Y:S01]  /*41f0*/  STS [R62+0x480], R141 ;  /* 0x0004808d3e007388 */ /* 0x000fe20000000800 */
[----:B-1----:R-:W-:-:S03]  /*4200*/  CS2R R58, SRZ ;  /* 0x00000000003a7805 */ /* 0x002fc6000001ff00 */
[----:B------:R0:W-:Y:S04]  /*4210*/  STS [R63+0x500], R114 ;  /* 0x000500723f007388 */ /* 0x0001e80000000800 */
[----:B------:R-:W-:Y:S04]  /*4220*/  STS [R64+0x580], R143 ;  /* 0x0005808f40007388 */ /* 0x000fe80000000800 */
[----:B------:R1:W-:Y:S04]  /*4230*/  STS [R65+0x600], R118 ;  /* 0x0006007641007388 */ /* 0x0003e80000000800 */
[----:B------:R-:W-:Y:S04]  /*4240*/  STS [R67+0x680], R116 ;  /* 0x0006807443007388 */ /* 0x000fe80000000800 */
[----:B------:R2:W-:Y:S04]  /*4250*/  STS [R68+0x700], R147 ;  /* 0x0007009344007388 */ /* 0x0005e80000000800 */
[----:B------:R3:W-:Y:S01]  /*4260*/  STS [R69+0x780], R120 ;  /* 0x0007807845007388 */ /* 0x0007e20000000800 */
[----:B------:R-:W-:-:S06]  /*4270*/  NOP ;  /* 0x0000000000007918 */ /* 0x000fcc0000000000 */
[----:B------:R4:W5:Y:S04]  /*4280*/  @!P1 LDG.E R145, [R10.64] ;  /* 0x000000040a919981 */ /* 0x000968000c1e1900 */
[----:B------:R4:W5:Y:S01]  /*4290*/  @!P2 LDG.E R57, [R10.64+0x80] ;  /* 0x000080040a39a981 */ /* 0x000962000c1e1900 */
[----:B------:R-:W-:-:S03]  /*42a0*/  ISETP.GE.AND P2, PT, R36, R53, PT ;  /* 0x000000352400720c */ /* 0x000fc60003f46270 */
[----:B------:R4:W5:Y:S01]  /*42b0*/  @!P3 LDG.E R58, [R10.64+0x100] ;  /* 0x000100040a3ab981 */ /* 0x000962000c1e1900 */
[----:B------:R-:W-:-:S03]  /*42c0*/  ISETP.GE.AND P3, PT, R37, R53, PT ;  /* 0x000000352500720c */ /* 0x000fc60003f66270 */
[----:B------:R4:W5:Y:S01]  /*42d0*/  @!P4 LDG.E R59, [R10.64+0x180] ;  /* 0x000180040a3bc981 */ /* 0x000962000c1e1900 */
[-C--:B------:R-:W-:Y:S01]  /*42e0*/  ISETP.GE.AND P4, PT, R38, R53.reuse, PT ;  /* 0x000000352600720c */ /* 0x080fe20003f86270 */
[----:B0-----:R-:W-:Y:S01]  /*42f0*/  CS2R R62, SRZ ;  /* 0x00000000003e7805 */ /* 0x001fe2000001ff00 */
[-C--:B------:R-:W-:Y:S01]  /*4300*/  ISETP.GE.AND P1, PT, R39, R53.reuse, PT ;  /* 0x000000352700720c */ /* 0x080fe20003f26270 */
[----:B-1----:R-:W-:Y:S01]  /*4310*/  CS2R R64, SRZ ;  /* 0x0000000000407805 */ /* 0x002fe2000001ff00 */
[----:B--2---:R-:W-:Y:S01]  /*4320*/  MOV R68, RZ ;  /* 0x000000ff00447202 */ /* 0x004fe20000000f00 */
[----:B------:R-:W-:Y:S01]  /*4330*/  IMAD.MOV.U32 R137, RZ, RZ, RZ ;  /* 0x000000ffff897224 */ /* 0x000fe200078e00ff */
[----:B------:R-:W-:Y:S01]  /*4340*/  HFMA2.MMA R110, -RZ, RZ, 0, 0 ;  /* 0x00000000ff6e7435 */ /* 0x000fe200000001ff */
        /* <DEDUP_REMOVED lines=11> */
[----:B------:R4:W2:Y:S01]  /*4400*/  @!P1 LDG.E R137, [R10.64+0x580] ;  /* 0x000580040a899981 */ /* 0x0008a2000c1e1900 */
[----:B------:R-:W-:-:S02]  /*4410*/  ISETP.GE.AND P2, PT, R44, R53, PT ;  /* 0x000000352c00720c */ /* 0x000fc40003f46270 */
[-C--:B------:R-:W-:Y:S01]  /*4420*/  ISETP.GE.AND P3, PT, R45, R53.reuse, PT ;  /* 0x000000352d00720c */ /* 0x080fe20003f66270 */
[----:B------:R4:W2:Y:S01]  /*4430*/  @!P5 LDG.E R14, [R10.64+0x780] ;  /* 0x000780040a0ed981 */ /* 0x0008a2000c1e1900 */
[----:B------:R-:W-:Y:S02]  /*4440*/  ISETP.GE.AND P4, PT, R46, R53, PT ;  /* 0x000000352e00720c */ /* 0x000fe40003f86270 */
[----:B------:R-:W-:Y:S01]  /*4450*/  MOV R108, RZ ;  /* 0x000000ff006c7202 */ /* 0x000fe20000000f00 */
[----:B------:R-:W0:Y:S04]  /*4460*/  LDS R52, [R66] ;  /* 0x0000000042347984 */ /* 0x000e280000000800 */
[----:B------:R-:W1:Y:S04]  /*4470*/  S2R R21, SR_TID.X ;  /* 0x0000000000157919 */ /* 0x000e680000002100 */
[----:B------:R4:W2:Y:S04]  /*4480*/  @!P2 LDG.E R110, [R10.64+0x600] ;  /* 0x000600040a6ea981 */ /* 0x0008a8000c1e1900 */
[----:B------:R4:W2:Y:S04]  /*4490*/  @!P3 LDG.E R108, [R10.64+0x680] ;  /* 0x000680040a6cb981 */ /* 0x0008a8000c1e1900 */
[----:B------:R4:W2:Y:S01]  /*44a0*/  @!P4 LDG.E R15, [R10.64+0x700] ;  /* 0x000700040a0fc981 */ /* 0x0008a2000c1e1900 */
[----:B---3--:R-:W-:-:S03]  /*44b0*/  FMUL.FTZ R69, R124, 1.4426950216293334961 ;  /* 0x3fb8aa3b7c457820 */ /* 0x008fc60000410000 */
[----:B------:R-:W3:Y:S01]  /*44c0*/  LDS R54, [R66+0x4] ;  /* 0x0000040042367984 */ /* 0x000ee20000000800 */
[----:B------:R-:W-:Y:S02]  /*44d0*/  FMUL.FTZ R60, R69, R70 ;  /* 0x00000046453c7220 */ /* 0x000fe40000410000 */
[----:B-1----:R-:W-:Y:S02]  /*44e0*/  IMAD.SHL.U32 R126, R21, 0x10, RZ ;  /* 0x00000010157e7824 */ /* 0x002fe400078e00ff */
[----:B------:R1:W-:Y:S01]  /*44f0*/  MUFU.EX2 R139, R60 ;  /* 0x0000003c008b7308 */ /* 0x0003e20000000800 */
[----:B----4-:R-:W4:Y:S01]  /*4500*/  LDS R10, [R66+0x8] ;  /* 0x00000800420a7984 */ /* 0x010f220000000800 */
[----:B------:R-:W-:-:S03]  /*4510*/  FMUL.FTZ R56, R69, R77 ;  /* 0x0000004d45387220 */ /* 0x000fc60000410000 */
[----:B------:R-:W3:Y:S01]  /*4520*/  LDS R11, [R66+0xc] ;  /* 0x00000c00420b7984 */ /* 0x000ee20000000800 */
[C---:B------:R-:W-:Y:S01]  /*4530*/  FMUL.FTZ R55, R69.reuse, R76 ;  /* 0x0000004c45377220 */ /* 0x040fe20000410000 */
[----:B-1----:R-:W-:Y:S01]  /*4540*/  IADD3 R60, R126, 0x6, RZ ;  /* 0x000000067e3c7810 */ /* 0x002fe20007ffe0ff */
[----:B------:R1:W-:Y:S03]  /*4550*/  MUFU.EX2 R112, R56 ;  /* 0x0000003800707308 */ /* 0x0003e60000000800 */
[----:B------:R-:W-:Y:S02]  /*4560*/  ISETP.GE.U32.AND P4, PT, R60, R53, PT ;  /* 0x000000353c00720c */ /* 0x000fe40003f86070 */
[C---:B------:R-:W-:Y:S01]  /*4570*/  IADD3 R60, R126.reuse, 0x8, RZ ;  /* 0x000000087e3c7810 */ /* 0x040fe20007ffe0ff */
[----:B------:R-:W-:Y:S01]  /*4580*/  FMUL.FTZ R106, R69, R73 ;  /* 0x00000049456a7220 */ /* 0x000fe20000410000 */
[-C--:B------:R-:W-:Y:S01]  /*4590*/  ISETP.GE.U32.AND P6, PT, R126, R53.reuse, PT ;  /* 0x000000357e00720c */ /* 0x080fe20003fc6070 */
[----:B0-----:R-:W-:Y:S01]  /*45a0*/  FMUL.FTZ R52, R83, R52 ;  /* 0x0000003453347220 */ /* 0x001fe20000410000 */
[----:B------:R0:W3:Y:S01]  /*45b0*/  MUFU.EX2 R133, R55 ;  /* 0x0000003700857308 */ /* 0x0000e20000000800 */
[----:B-1----:R-:W1:Y:S01]  /*45c0*/  LDS R56, [R66+0x10] ;  /* 0x0000100042387984 */ /* 0x002e620000000800 */
[----:B------:R-:W-:Y:S01]  /*45d0*/  ISETP.GE.U32.AND P2, PT, R60, R53, PT ;  /* 0x000000353c00720c */ /* 0x000fe20003f46070 */
[----:B------:R-:W-:-:S02]  /*45e0*/  FMUL.FTZ R61, R69, R71 ;  /* 0x00000047453d7220 */ /* 0x000fc40000410000 */
[----:B------:R-:W-:Y:S04]  /*45f0*/  LDS R60, [R66+0x18] ;  /* 0x00001800423c7984 */ /* 0x000fe80000000800 */
[----:B0-----:R-:W0:Y:S01]  /*4600*/  LDS R55, [R66+0x14] ;  /* 0x0000140042377984 */ /* 0x001e220000000800 */
[----:B------:R4:W-:Y:S02]  /*4610*/  MUFU.EX2 R147, R106 ;  /* 0x0000006a00937308 */ /* 0x0009e40000000800 */
[----:B----4-:R-:W-:Y:S02]  /*4620*/  FSEL R106, R52, RZ, !P6 ;  /* 0x000000ff346a7208 */ /* 0x010fe40007000000 */
[----:B------:R-:W4:Y:S04]  /*4630*/  LDS R52, [R66+0x20] ;  /* 0x0000200042347984 */ /* 0x000f280000000800 */
[----:B------:R3:W0:Y:S02]  /*4640*/  MUFU.EX2 R141, R61 ;  /* 0x0000003d008d7308 */ /* 0x0006240000000800 */
[----:B---3--:R-:W3:Y:S01]  /*4650*/  LDS R61, [R66+0x1c] ;  /* 0x00001c00423d7984 */ /* 0x008ee20000000800 */
[----:B------:R-:W-:Y:S01]  /*4660*/  FMUL.FTZ R67, R69, R72 ;  /* 0x0000004845437220 */ /* 0x000fe20000410000 */
[----:B------:R-:W-:Y:S01]  /*4670*/  IADD3 R116, R126, 0x7, RZ ;  /* 0x000000077e747810 */ /* 0x000fe20007ffe0ff */
[----:B------:R-:W-:Y:S01]  /*4680*/  FMUL.FTZ R54, R81, R54 ;  /* 0x0000003651367220 */ /* 0x000fe20000410000 */
[----:B------:R-:W-:-:S02]  /*4690*/  ISETP.GE.U32.AND P5, PT, R25, R53, PT ;  /* 0x000000351900720c */ /* 0x000fc40003fa6070 */
[-C--:B------:R-:W-:Y:S01]  /*46a0*/  ISETP.GE.U32.AND P3, PT, R116, R53.reuse, PT ;  /* 0x000000357400720c */ /* 0x080fe20003f66070 */
[----:B------:R-:W0:Y:S01]  /*46b0*/  MUFU.EX2 R67, R67 ;  /* 0x0000004300437308 */ /* 0x000e220000000800 */
[----:B------:R-:W-:Y:S01]  /*46c0*/  IADD3 R116, R126, 0x9, RZ ;  /* 0x000000097e747810 */ /* 0x000fe20007ffe0ff */
[----:B------:R-:W-:Y:S01]  /*46d0*/  FMUL.FTZ R114, R69, R74 ;  /* 0x0000004a45727220 */ /* 0x000fe20000410000 */
[----:B------:R-:W-:Y:S01]  /*46e0*/  FSEL R133, R133, 1, !P6 ;  /* 0x3f80000085857808 */ /* 0x000fe20007000000 */
[----:B------:R-:W-:Y:S01]  /*46f0*/  FMUL.FTZ R10, R85, R10 ;  /* 0x0000000a550a7220 */ /* 0x000fe20000410000 */
[----:B------:R-:W-:Y:S01]  /*4700*/  ISETP.GE.U32.AND P1, PT, R116, R53, PT ;  /* 0x000000357400720c */ /* 0x000fe20003f26070 */
[----:B------:R-:W-:Y:S01]  /*4710*/  FMUL.FTZ R116, R69, R75 ;  /* 0x0000004b45747220 */ /* 0x000fe20000410000 */
[----:B------:R-:W-:Y:S01]  /*4720*/  ISETP.GE.U32.AND P6, PT, R26, R53, PT ;  /* 0x000000351a00720c */ /* 0x000fe20003fc6070 */
[----:B------:R-:W-:Y:S01]  /*4730*/  FMUL.FTZ R11, R80, R11 ;  /* 0x0000000b500b7220 */ /* 0x000fe20000410000 */
[----:B------:R-:W-:-:S02]  /*4740*/  FSEL R135, R54, RZ, !P5 ;  /* 0x000000ff36877208 */ /* 0x000fc40006800000 */
[----:B------:R-:W-:Y:S01]  /*4750*/  FSEL R112, R112, 1, !P5 ;  /* 0x3f80000070707808 */ /* 0x000fe20006800000 */
[----:B------:R0:W3:Y:S01]  /*4760*/  MUFU.EX2 R149, R114 ;  /* 0x0000007200957308 */ /* 0x0000e20000000800 */
[----:B------:R-:W-:Y:S01]  /*4770*/  ISETP.GE.U32.AND P5, PT, R27, R53, PT ;  /* 0x000000351b00720c */ /* 0x000fe20003fa6070 */
[----:B------:R-:W-:Y:S01]  /*4780*/  FMUL.FTZ R118, R69, R78 ;  /* 0x0000004e45767220 */ /* 0x000fe20000410000 */
[----:B------:R-:W-:Y:S01]  /*4790*/  FSEL R139, R139, 1, !P6 ;  /* 0x3f8000008b8b7808 */ /* 0x000fe20007000000 */
[----:B-1----:R-:W-:-:S04]  /*47a0*/  FMUL.FTZ R56, R87, R56 ;  /* 0x0000003857387220 */ /* 0x002fc80000410000 */
[----:B------:R1:W3:Y:S01]  /*47b0*/  MUFU.EX2 R151, R116 ;  /* 0x0000007400977308 */ /* 0x0002e20000000800 */
[----:B0-----:R-:W-:Y:S01]  /*47c0*/  FSEL R114, R10, RZ, !P6 ;  /* 0x000000ff0a727208 */ /* 0x001fe20007000000 */
[----:B------:R-:W-:Y:S01]  /*47d0*/  FMUL.FTZ R10, R69, R79 ;  /* 0x0000004f450a7220 */ /* 0x000fe20000410000 */
[----:B------:R-:W-:Y:S01]  /*47e0*/  ISETP.GE.U32.AND P6, PT, R28, R53, PT ;  /* 0x000000351c00720c */ /* 0x000fe20003fc6070 */
[----:B------:R-:W-:Y:S01]  /*47f0*/  FMUL.FTZ R55, R94, R55 ;  /* 0x000000375e377220 */ /* 0x000fe20000410000 */
[----:B------:R-:W-:Y:S02]  /*4800*/  FSEL R141, R141, 1, !P5 ;  /* 0x3f8000008d8d7808 */ /* 0x000fe40006800000 */
[----:B-1----:R-:W-:Y:S02]  /*4810*/  FSEL R116, R11, RZ, !P5 ;  /* 0x000000ff0b747208 */ /* 0x002fe40006800000 */
[----:B------:R-:W0:Y:S01]  /*4820*/  LDS R11, [R66+0x24] ;  /* 0x00002400420b7984 */ /* 0x000e220000000800 */
[----:B------:R-:W-:Y:S01]  /*4830*/  ISETP.GE.U32.AND P5, PT, R29, R53, PT ;  /* 0x000000351d00720c */ /* 0x000fe20003fa6070 */
[----:B------:R1:W-:Y:S01]  /*4840*/  MUFU.EX2 R155, R10 ;  /* 0x0000000a009b7308 */ /* 0x0003e20000000800 */
[----:B------:R-:W-:Y:S01]  /*4850*/  IADD3 R54, R126, 0xa, RZ ;  /* 0x0000000a7e367810 */ /* 0x000fe20007ffe0ff */
[----:B------:R-:W-:Y:S01]  /*4860*/  FMUL.FTZ R60, R89, R60 ;  /* 0x0000003c593c7220 */ /* 0x000fe20000410000 */
[----:B------:R-:W-:Y:S01]  /*4870*/  FSEL R143, R67, 1, !P6 ;  /* 0x3f800000438f7808 */ /* 0x000fe20007000000 */
[----:B----4-:R-:W-:Y:S01]  /*4880*/  FMUL.FTZ R52, R91, R52 ;  /* 0x000000345b347220 */ /* 0x010fe20000410000 */
[----:B------:R-:W-:-:S02]  /*4890*/  FSEL R120, R55, RZ, !P5 ;  /* 0x000000ff37787208 */ /* 0x000fc40006800000 */
[----:B------:R-:W-:Y:S01]  /*48a0*/  LDS R55, [R66+0x2c] ;  /* 0x00002c0042377984 */ /* 0x000fe20000000800 */
[----:B------:R4:W0:Y:S03]  /*48b0*/  MUFU.EX2 R153, R118 ;  /* 0x0000007600997308 */ /* 0x0008260000000800 */
[----:B-1----:R-:W1:Y:S01]  /*48c0*/  LDS R10, [R66+0x28] ;  /* 0x00002800420a7984 */ /* 0x002e620000000800 */
[----:B------:R-:W-:Y:S01]  /*48d0*/  FSEL R122, R60, RZ, !P4 ;  /* 0x000000ff3c7a7208 */ /* 0x000fe20006000000 */
[----:B---3--:R-:W-:Y:S01]  /*48e0*/  FMUL.FTZ R61, R96, R61 ;  /* 0x0000003d603d7220 */ /* 0x008fe20000410000 */
[----:B----4-:R-:W-:Y:S02]  /*48f0*/  FSEL R118, R56, RZ, !P6 ;  /* 0x000000ff38767208 */ /* 0x010fe40007000000 */
[----:B------:R-:W-:Y:S01]  /*4900*/  ISETP.GE.U32.AND P6, PT, R54, R53, PT ;  /* 0x000000353600720c */ /* 0x000fe20003fc6070 */
[----:B------:R-:W-:Y:S01]  /*4910*/  FMUL.FTZ R54, R69, R82 ;  /* 0x0000005245367220 */ /* 0x000fe20000410000 */
[----:B------:R-:W-:-:S02]  /*4920*/  IADD3 R56, R126, 0xb, RZ ;  /* 0x0000000b7e387810 */ /* 0x000fc40007ffe0ff */
[C---:B------:R-:W-:Y:S02]  /*4930*/  IADD3 R124, R126.reuse, 0xc, RZ ;  /* 0x0000000c7e7c7810 */ /* 0x040fe40007ffe0ff */
[----:B------:R-:W-:Y:S01]  /*4940*/  IADD3 R60, R126, 0xd, RZ ;  /* 0x0000000d7e3c7810 */ /* 0x000fe20007ffe0ff */
[----:B------:R3:W4:Y:S01]  /*4950*/  MUFU.EX2 R157, R54 ;  /* 0x00000036009d7308 */ /* 0x0007220000000800 */
[----:B------:R-:W-:Y:S02]  /*4960*/  FSEL R126, R52, RZ, !P2 ;  /* 0x000000ff347e7208 */ /* 0x000fe40005000000 */
[----:B------:R-:W1:Y:S01]  /*4970*/  LDS R52, [R66+0x30] ;  /* 0x0000300042347984 */ /* 0x000e620000000800 */
[----:B------:R-:W-:Y:S02]  /*4980*/  FSEL R149, R149, 1, !P4 ;  /* 0x3f80000095957808 */ /* 0x000fe40006000000 */
[----:B------:R-:W-:Y:S01]  /*4990*/  ISETP.GE.U32.AND P4, PT, R124, R53, PT ;  /* 0x000000357c00720c */ /* 0x000fe20003f86070 */
[----:B---3--:R-:W-:Y:S01]  /*49a0*/  FMUL.FTZ R54, R133, R112 ;  /* 0x0000007085367220 */ /* 0x008fe20000410000 */
[----:B------:R-:W-:-:S02]  /*49b0*/  FSEL R124, R61, RZ, !P3 ;  /* 0x000000ff3d7c7208 */ /* 0x000fc40005800000 */
[----:B------:R-:W3:Y:S01]  /*49c0*/  LDS R61, [R66+0x34] ;  /* 0x00003400423d7984 */ /* 0x000ee20000000800 */
[----:B------:R-:W-:Y:S02]  /*49d0*/  FMUL.FTZ R128, R139, R54 ;  /* 0x000000368b807220 */ /* 0x000fe40000410000 */
[----:B------:R-:W-:Y:S01]  /*49e0*/  FFMA.FTZ R67, R106, R112, R135 ;  /* 0x000000706a437223 */ /* 0x000fe20000010087 */
[----:B------:R-:W3:Y:S01]  /*49f0*/  LDS R54, [R66+0x38] ;  /* 0x0000380042367984 */ /* 0x000ee20000000800 */
[----:B------:R-:W-:Y:S02]  /*4a00*/  FMUL.FTZ R138, R141, R128 ;  /* 0x000000808d8a7220 */ /* 0x000fe40000410000 */
[----:B------:R-:W-:Y:S02]  /*4a10*/  FFMA.FTZ R128, R139, R67, R114 ;  /* 0x000000438b807223 */ /* 0x000fe40000010072 */
[----:B------:R0:W3:Y:S02]  /*4a20*/  LDS R67, [R66+0x3c] ;  /* 0x00003c0042437984 */ /* 0x0000e40000000800 */
[----:B------:R-:W-:Y:S01]  /*4a30*/  FFMA.FTZ R140, R141, R128, R116 ;  /* 0x000000808d8c7223 */ /* 0x000fe20000010074 */
[----:B------:R-:W-:Y:S01]  /*4a40*/  FSEL R147, R147, 1, !P5 ;  /* 0x3f80000093937808 */ /* 0x000fe20006800000 */
[C---:B------:R-:W-:Y:S01]  /*4a50*/  FMUL.FTZ R138, R143.reuse, R138 ;  /* 0x0000008a8f8a7220 */ /* 0x040fe20000410000 */
[----:B------:R-:W-:Y:S01]  /*4a60*/  ISETP.GE.U32.AND P5, PT, R56, R53, PT ;  /* 0x000000353800720c */ /* 0x000fe20003fa6070 */
[----:B------:R-:W-:-:S02]  /*4a70*/  FFMA.FTZ R140, R143, R140, R118 ;  /* 0x0000008c8f8c7223 */ /* 0x000fc40000010076 */
[----:B------:R-:W-:Y:S01]  /*4a80*/  FMUL.FTZ R56, R69, R84 ;  /* 0x0000005445387220 */ /* 0x000fe20000410000 */
[----:B------:R-:W-:Y:S01]  /*4a90*/  FSEL R151, R151, 1, !P3 ;  /* 0x3f80000097977808 */ /* 0x000fe20005800000 */
[----:B------:R-:W-:Y:S01]  /*4aa0*/  FFMA.FTZ R140, R147, R140, R120 ;  /* 0x0000008c938c7223 */ /* 0x000fe20000010078 */
[----:B------:R-:W-:Y:S01]  /*4ab0*/  ISETP.GE.U32.AND P3, PT, R60, R53, PT ;  /* 0x000000353c00720c */ /* 0x000fe20003f66070 */
[----:B------:R-:W-:Y:S02]  /*4ac0*/  FMUL.FTZ R60, R69, R86 ;  /* 0x00000056453c7220 */ /* 0x000fe40000410000 */
[----:B------:R-:W-:Y:S01]  /*4ad0*/  FMUL.FTZ R138, R147, R138 ;  /* 0x0000008a938a7220 */ /* 0x000fe20000410000 */
[----:B------:R-:W3:Y:S01]  /*4ae0*/  MUFU.EX2 R56, R56 ;  /* 0x0000003800387308 */ /* 0x000ee20000000800 */
[C---:B------:R-:W-:Y:S02]  /*4af0*/  FFMA.FTZ R140, R149.reuse, R140, R122 ;  /* 0x0000008c958c7223 */ /* 0x040fe4000001007a */
[----:B0-----:R-:W-:Y:S01]  /*4b00*/  FMUL.FTZ R66, R149, R138 ;  /* 0x0000008a95427220 */ /* 0x001fe20000410000 */
[----:B------:R-:W-:Y:S01]  /*4b10*/  FSEL R153, R153, 1, !P2 ;  /* 0x3f80000099997808 */ /* 0x000fe20005000000 */
[----:B------:R-:W-:-:S02]  /*4b20*/  FMUL.FTZ R11, R98, R11 ;  /* 0x0000000b620b7220 */ /* 0x000fc40000410000 */
[----:B------:R-:W-:Y:S01]  /*4b30*/  FMUL.FTZ R130, R69, R88 ;  /* 0x0000005845827220 */ /* 0x000fe20000410000 */
[----:B------:R-:W0:Y:S01]  /*4b40*/  MUFU.EX2 R60, R60 ;  /* 0x0000003c003c7308 */ /* 0x000e220000000800 */
[C---:B------:R-:W-:Y:S02]  /*4b50*/  FFMA.FTZ R140, R151.reuse, R140, R124 ;  /* 0x0000008c978c7223 */ /* 0x040fe4000001007c */
[----:B------:R-:W-:Y:S01]  /*4b60*/  FMUL.FTZ R66, R151, R66 ;  /* 0x0000004297427220 */ /* 0x000fe20000410000 */
[----:B------:R-:W-:Y:S01]  /*4b70*/  FSEL R128, R11, RZ, !P1 ;  /* 0x000000ff0b807208 */ /* 0x000fe20004800000 */
[----:B-1----:R-:W-:Y:S01]  /*4b80*/  FMUL.FTZ R10, R93, R10 ;  /* 0x0000000a5d0a7220 */ /* 0x002fe20000410000 */
[----:B------:R-:W-:Y:S01]  /*4b90*/  FSEL R155, R155, 1, !P1 ;  /* 0x3f8000009b9b7808 */ /* 0x000fe20004800000 */
[----:B------:R-:W-:Y:S01]  /*4ba0*/  FMUL.FTZ R132, R69, R90 ;  /* 0x0000005a45847220 */ /* 0x000fe20000410000 */
[----:B------:R3:W1:Y:S01]  /*4bb0*/  MUFU.EX2 R134, R130 ;  /* 0x0000008200867308 */ /* 0x0006620000000800 */
[----:B------:R-:W-:-:S02]  /*4bc0*/  FFMA.FTZ R140, R153, R140, R126 ;  /* 0x0000008c998c7223 */ /* 0x000fc4000001007e */
[----:B------:R-:W-:Y:S02]  /*4bd0*/  FMUL.FTZ R69, R69, R92 ;  /* 0x0000005c45457220 */ /* 0x000fe40000410000 */
[----:B------:R-:W-:Y:S01]  /*4be0*/  FMUL.FTZ R66, R153, R66 ;  /* 0x0000004299427220 */ /* 0x000fe20000410000 */
[----:B------:R-:W-:Y:S01]  /*4bf0*/  FSEL R138, R10, RZ, !P6 ;  /* 0x000000ff0a8a7208 */ /* 0x000fe20007000000 */
[----:B------:R-:W-:Y:S01]  /*4c00*/  FMUL.FTZ R55, R100, R55 ;  /* 0x0000003764377220 */ /* 0x000fe20000410000 */
[----:B------:R0:W1:Y:S01]  /*4c10*/  MUFU.EX2 R136, R132 ;  /* 0x0000008400887308 */ /* 0x0000620000000800 */
[----:B----4-:R-:W-:Y:S01]  /*4c20*/  FSEL R157, R157, 1, !P6 ;  /* 0x3f8000009d9d7808 */ /* 0x010fe20007000000 */
[C---:B------:R-:W-:Y:S02]  /*4c30*/  FFMA.FTZ R140, R155.reuse, R140, R128 ;  /* 0x0000008c9b8c7223 */ /* 0x040fe40000010080 */
[----:B------:R-:W-:Y:S01]  /*4c40*/  FMUL.FTZ R66, R155, R66 ;  /* 0x000000429b427220 */ /* 0x000fe20000410000 */
[----:B---3--:R-:W-:Y:S01]  /*4c50*/  FSEL R130, R56, 1, !P5 ;  /* 0x3f80000038827808 */ /* 0x008fe20006800000 */
[----:B------:R-:W-:Y:S01]  /*4c60*/  FMUL.FTZ R52, R95, R52 ;  /* 0x000000345f347220 */ /* 0x000fe20000410000 */
[----:B------:R-:W-:Y:S01]  /*4c70*/  FSEL R159, R55, RZ, !P5 ;  /* 0x000000ff379f7208 */ /* 0x000fe20006800000 */
[----:B------:R-:W3:Y:S01]  /*4c80*/  MUFU.EX2 R69, R69 ;  /* 0x0000004500457308 */ /* 0x000ee20000000800 */
[----:B------:R-:W-:-:S02]  /*4c90*/  FFMA.FTZ R140, R157, R140, R138 ;  /* 0x0000008c9d8c7223 */ /* 0x000fc4000001008a */
[----:B------:R-:W-:Y:S01]  /*4ca0*/  FMUL.FTZ R11, R157, R66 ;  /* 0x000000429d0b7220 */ /* 0x000fe20000410000 */
[----:B0-----:R-:W-:Y:S01]  /*4cb0*/  FSEL R132, R60, 1, !P4 ;  /* 0x3f8000003c847808 */ /* 0x001fe20006000000 */
[----:B------:R-:W-:Y:S01]  /*4cc0*/  FMUL.FTZ R61, R102, R61 ;  /* 0x0000003d663d7220 */ /* 0x000fe20000410000 */
[----:B------:R-:W-:Y:S01]  /*4cd0*/  FSEL R161, R52, RZ, !P4 ;  /* 0x000000ff34a17208 */ /* 0x000fe20006000000 */
[C---:B------:R-:W-:Y:S02]  /*4ce0*/  FFMA.FTZ R140, R130.reuse, R140, R159 ;  /* 0x0000008c828c7223 */ /* 0x040fe4000001009f */
[----:B------:R-:W-:Y:S01]  /*4cf0*/  FMUL.FTZ R11, R130, R11 ;  /* 0x0000000b820b7220 */ /* 0x000fe20000410000 */
[----:B------:R-:W-:Y:S01]  /*4d00*/  ISETP.GE.U32.AND P2, PT, R30, R53, PT ;  /* 0x000000351e00720c */ /* 0x000fe20003f46070 */
[----:B------:R-:W-:Y:S01]  /*4d10*/  FMUL.FTZ R54, R97, R54 ;  /* 0x0000003661367220 */ /* 0x000fe20000410000 */
[----:B-1----:R-:W-:Y:S01]  /*4d20*/  FSEL R134, R134, 1, !P3 ;  /* 0x3f80000086867808 */ /* 0x002fe20005800000 */
[C---:B------:R-:W-:Y:S01]  /*4d30*/  FFMA.FTZ R140, R132.reuse, R140, R161 ;  /* 0x0000008c848c7223 */ /* 0x040fe200000100a1 */
[----:B------:R-:W-:Y:S01]  /*4d40*/  FSEL R163, R61, RZ, !P3 ;  /* 0x000000ff3da37208 */ /* 0x000fe20005800000 */
[----:B------:R-:W-:Y:S01]  /*4d50*/  FMUL.FTZ R11, R132, R11 ;  /* 0x0000000b840b7220 */ /* 0x000fe20000410000 */
[----:B------:R-:W-:Y:S01]  /*4d60*/  ISETP.GE.U32.AND P1, PT, R31, R53, PT ;  /* 0x000000351f00720c */ /* 0x000fe20003f26070 */
[----:B------:R-:W-:Y:S01]  /*4d70*/  FMUL.FTZ R67, R104, R67 ;  /* 0x0000004368437220 */ /* 0x000fe20000410000 */
[----:B------:R-:W-:Y:S01]  /*4d80*/  FSEL R136, R136, 1, !P2 ;  /* 0x3f80000088887808 */ /* 0x000fe20005000000 */
[----:B------:R-:W-:Y:S01]  /*4d90*/  FFMA.FTZ R10, R134, R140, R163 ;  /* 0x0000008c860a7223 */ /* 0x000fe200000100a3 */
[----:B------:R-:W-:Y:S01]  /*4da0*/  FSEL R165, R54, RZ, !P2 ;  /* 0x000000ff36a57208 */ /* 0x000fe20005000000 */
[----:B------:R-:W-:Y:S01]  /*4db0*/  FMUL.FTZ R11, R134, R11 ;  /* 0x0000000b860b7220 */ /* 0x000fe20000410000 */
[----:B---3--:R-:W-:-:S02]  /*4dc0*/  FSEL R140, R69, 1, !P1 ;  /* 0x3f800000458c7808 */ /* 0x008fc40004800000 */
        /* <DEDUP_REMOVED lines=13> */
[C---:B------:R-:W-:Y:S02]  /*4ea0*/  IADD3 R67, R22.reuse, 0x40, RZ ;  /* 0x0000004016437810 */ /* 0x040fe40007ffe0ff */
[----:B------:R-:W-:Y:S02]  /*4eb0*/  IADD3 R55, R22, 0x60, RZ ;  /* 0x0000006016377810 */ /* 0x000fe40007ffe0ff */
[----:B------:R-:W-:-:S02]  /*4ec0*/  LEA.HI.SX32 R67, R67, R22, 0x1b ;  /* 0x0000001643437211 */ /* 0x000fc400078fdaff */
[----:B------:R-:W-:-:S03]  /*4ed0*/  LEA.HI.SX32 R56, R55, R22, 0x1b ;  /* 0x0000001637387211 */ /* 0x000fc600078fdaff */
[----:B------:R-:W-:Y:S02]  /*4ee0*/  IMAD.SHL.U32 R55, R67, 0x4, RZ ;  /* 0x0000000443377824 */ /* 0x000fe400078e00ff */
[C---:B0-----:R-:W-:Y:S02]  /*4ef0*/  @P1 FFMA.FTZ R11, R10.reuse, R60, R11 ;  /* 0x0000003c0a0b1223 */ /* 0x041fe4000001000b */
[----:B-1----:R-:W-:-:S03]  /*4f00*/  @P1 FMUL.FTZ R10, R10, R61 ;  /* 0x0000003d0a0a1220 */ /* 0x002fc60000410000 */
[----:B------:R-:W0:Y:S04]  /*4f10*/  SHFL.UP PT, R66, R11, 0x4, RZ ;  /* 0x048000000b427989 */ /* 0x000e2800000e00ff */
[----:B------:R-:W1:Y:S01]  /*4f20*/  SHFL.UP PT, R67, R10, 0x4, RZ ;  /* 0x048000000a437989 */ /* 0x000e6200000e00ff */
[C---:B------:R-:W-:Y:S02]  /*4f30*/  IADD3 R69, R22.reuse, 0x20, RZ ;  /* 0x0000002016457810 */ /* 0x040fe40007ffe0ff */
[CC--:B------:R-:W-:Y:S02]  /*4f40*/  LEA.HI.SX32 R52, R22.reuse, R22.reuse, 0x1b ;  /* 0x0000001616347211 */ /* 0x0c0fe400078fdaff */
[----:B------:R-:W-:Y:S02]  /*4f50*/  LEA.HI.SX32 R69, R69, R22, 0x1b ;  /* 0x0000001645457211 */ /* 0x000fe400078fdaff */
[----:B------:R-:W-:-:S02]  /*4f60*/  IADD3 R61, R22, 0xa0, RZ ;  /* 0x000000a0163d7810 */ /* 0x000fc40007ffe0ff */
[----:B------:R-:W-:Y:S02]  /*4f70*/  ISETP.GE.AND P1, PT, R22, 0x4, PT ;  /* 0x000000041600780c */ /* 0x000fe40003f26270 */
[----:B------:R-:W-:Y:S02]  /*4f80*/  SHF.L.U32 R52, R52, 0x2, RZ ;  /* 0x0000000234347819 */ /* 0x000fe400000006ff */
[----:B------:R-:W-:Y:S02]  /*4f90*/  SHF.L.U32 R54, R69, 0x2, RZ ;  /* 0x0000000245367819 */ /* 0x000fe400000006ff */
[C---:B------:R-:W-:Y:S02]  /*4fa0*/  IADD3 R69, R22.reuse, 0xc0, RZ ;  /* 0x000000c016457810 */ /* 0x040fe40007ffe0ff */
[----:B------:R-:W-:Y:S02]  /*4fb0*/  LEA.HI.SX32 R60, R61, R22, 0x1b ;  /* 0x000000163d3c7211 */ /* 0x000fe400078fdaff */
[----:B------:R-:W-:-:S02]  /*4fc0*/  IADD3 R61, R22, 0xe0, RZ ;  /* 0x000000e0163d7810 */ /* 0x000fc40007ffe0ff */
[----:B------:R-:W-:Y:S01]  /*4fd0*/  SHF.L.U32 R56, R56, 0x2, RZ ;  /* 0x0000000238387819 */ /* 0x000fe200000006ff */
[----:B-----5:R3:W-:Y:S01]  /*4fe0*/  STS [R52+0x840], R145 ;  /* 0x0008409134007388 */ /* 0x0207e20000000800 */
[-C--:B------:R-:W-:Y:S02]  /*4ff0*/  LEA.HI.SX32 R69, R69, R22.reuse, 0x1b ;  /* 0x0000001645457211 */ /* 0x080fe400078fdaff */
[----:B------:R-:W-:Y:S01]  /*5000*/  LEA.HI.SX32 R61, R61, R22, 0x1b ;  /* 0x000000163d3d7211 */ /* 0x000fe200078fdaff */
[----:B------:R-:W-:Y:S04]  /*5010*/  STS [R54+0x8c0], R57 ;  /* 0x0008c03936007388 */ /* 0x000fe80000000800 */
[----:B------:R4:W-:Y:S01]  /*5020*/  STS [R55+0x940], R58 ;  /* 0x0009403a37007388 */ /* 0x0009e20000000800 */
[----:B---3--:R-:W-:-:S03]  /*5030*/  IADD3 R145, R22, 0x100, RZ ;  /* 0x0000010016917810 */ /* 0x008fc60007ffe0ff */
[----:B------:R3:W-:Y:S01]  /*5040*/  STS [R56+0x9c0], R59 ;  /* 0x0009c03b38007388 */ /* 0x0007e20000000800 */
[C---:B0-----:R-:W-:Y:S01]  /*5050*/  @P1 FFMA.FTZ R11, R10.reuse, R66, R11 ;  /* 0x000000420a0b1223 */ /* 0x041fe2000001000b */
[----:B------:R-:W-:Y:S01]  /*5060*/  LEA.HI.SX32 R145, R145, R22, 0x1b ;  /* 0x0000001691917211 */ /* 0x000fe200078fdaff */
[----:B-1----:R-:W-:Y:S02]  /*5070*/  @P1 FMUL.FTZ R10, R10, R67 ;  /* 0x000000430a0a1220 */ /* 0x002fe40000410000 */
[----:B----4-:R-:W-:Y:S01]  /*5080*/  IMAD.SHL.U32 R58, R60, 0x4, RZ ;  /* 0x000000043c3a7824 */ /* 0x010fe200078e00ff */
[----:B------:R-:W-:Y:S02]  /*5090*/  SHF.L.U32 R60, R61, 0x2, RZ ;  /* 0x000000023d3c7819 */ /* 0x000fe400000006ff */
[----:B---3--:R-:W-:Y:S02]  /*50a0*/  SHF.L.U32 R59, R69, 0x2, RZ ;  /* 0x00000002453b7819 */ /* 0x008fe400000006ff */
[----:B------:R-:W-:-:S02]  /*50b0*/  IADD3 R69, R22, 0x120, RZ ;  /* 0x0000012016457810 */ /* 0x000fc40007ffe0ff */
[C---:B------:R-:W-:Y:S02]  /*50c0*/  IADD3 R61, R22.reuse, 0x140, RZ ;  /* 0x00000140163d7810 */ /* 0x040fe40007ffe0ff */
[-C--:B------:R-:W-:Y:S01]  /*50d0*/  LEA.HI.SX32 R144, R69, R22.reuse, 0x1b ;  /* 0x0000001645907211 */ /* 0x080fe200078fdaff */
[----:B------:R-:W0:Y:S01]  /*50e0*/  SHFL.UP PT, R66, R11, 0x8, RZ ;  /* 0x050000000b427989 */ /* 0x000e2200000e00ff */
[----:B------:R-:W-:Y:S01]  /*50f0*/  LEA.HI.SX32 R69, R61, R22, 0x1b ;  /* 0x000000163d457211 */ /* 0x000fe200078fdaff */
[----:B------:R-:W-:Y:S02]  /*5100*/  IMAD.SHL.U32 R61, R145, 0x4, RZ ;  /* 0x00000004913d7824 */ /* 0x000fe400078e00ff */
[----:B------:R-:W1:Y:S01]  /*5110*/  SHFL.UP PT, R145, R10, 0x8, RZ ;  /* 0x050000000a917989 */ /* 0x000e6200000e00ff */
[----:B------:R-:W-:-:S04]  /*5120*/  IADD3 R169, R22, 0x80, RZ ;  /* 0x0000008016a97810 */ /* 0x000fc80007ffe0ff */
[----:B------:R-:W-:Y:S02]  /*5130*/  LEA.HI.SX32 R169, R169, R22, 0x1b ;  /* 0x00000016a9a97211 */ /* 0x000fe400078fdaff */
[C---:B------:R-:W-:Y:S02]  /*5140*/  ISETP.GE.AND P1, PT, R22.reuse, 0x8, PT ;  /* 0x000000081600780c */ /* 0x040fe40003f26270 */
[----:B------:R-:W-:Y:S02]  /*5150*/  SHF.L.U32 R57, R169, 0x2, RZ ;  /* 0x00000002a9397819 */ /* 0x000fe400000006ff */
[----:B------:R-:W-:-:S03]  /*5160*/  IADD3 R171, R22, 0x160, RZ ;  /* 0x0000016016ab7810 */ /* 0x000fc60007ffe0ff */
[----:B--2---:R2:W-:Y:S01]  /*5170*/  STS [R57+0xa40], R62 ;  /* 0x000a403e39007388 */ /* 0x0045e20000000800 */
[----:B------:R-:W-:-:S03]  /*5180*/  LEA.HI.SX32 R171, R171, R22, 0x1b ;  /* 0x00000016abab7211 */ /* 0x000fc600078fdaff */
[----:B------:R3:W-:Y:S04]  /*5190*/  STS [R58+0xac0], R63 ;  /* 0x000ac03f3a007388 */ /* 0x0007e80000000800 */
[----:B------:R-:W-:Y:S01]  /*51a0*/  STS [R59+0xb40], R68 ;  /* 0x000b40443b007388 */ /* 0x000fe20000000800 */
[----:B--2---:R-:W-:-:S03]  /*51b0*/  SHF.L.U32 R62, R144, 0x2, RZ ;  /* 0x00000002903e7819 */ /* 0x004fc600000006ff */
[----:B------:R-:W-:Y:S01]  /*51c0*/  STS [R60+0xbc0], R65 ;  /* 0x000bc0413c007388 */ /* 0x000fe20000000800 */
[----:B---3--:R-:W-:-:S03]  /*51d0*/  SHF.L.U32 R63, R69, 0x2, RZ ;  /* 0x00000002453f7819 */ /* 0x008fc600000006ff */
[----:B------:R-:W-:Y:S01]  /*51e0*/  STS [R61+0xc40], R12 ;  /* 0x000c400c3d007388 */ /* 0x000fe20000000800 */
[----:B0-----:R-:W-:-:S03]  /*51f0*/  @P1 FFMA.FTZ R11, R10, R66, R11 ;  /* 0x000000420a0b1223 */ /* 0x001fc6000001000b */
[----:B------:R-:W-:Y:S01]  /*5200*/  STS [R62+0xcc0], R13 ;  /* 0x000cc00d3e007388 */ /* 0x000fe20000000800 */
[----:B-1----:R-:W-:-:S03]  /*5210*/  @P1 FMUL.FTZ R10, R10, R145 ;  /* 0x000000910a0a1220 */ /* 0x002fc60000410000 */
[----:B------:R0:W-:Y:S04]  /*5220*/  STS [R63+0xd40], R64 ;  /* 0x000d40403f007388 */ /* 0x0001e80000000800 */
[----:B------:R-:W1:Y:S01]  /*5230*/  SHFL.UP PT, R144, R11, 0x10, RZ ;  /* 0x060000000b907989 */ /* 0x000e6200000e00ff */
[----:B0-----:R-:W-:-:S05]  /*5240*/  IMAD.SHL.U32 R64, R171, 0x4, RZ ;  /* 0x00000004ab407824 */ /* 0x001fca00078e00ff */
[----:B------:R-:W-:Y:S04]  /*5250*/  STS [R64+0xdc0], R137 ;  /* 0x000dc08940007388 */ /* 0x000fe80000000800 */
[----:B------:R-:W0:Y:S01]  /*5260*/  SHFL.UP PT, R137, R10, 0x10, RZ ;  /* 0x060000000a897989 */ /* 0x000e2200000e00ff */
[C---:B------:R-:W-:Y:S02]  /*5270*/  IADD3 R169, R22.reuse, 0x180, RZ ;  /* 0x0000018016a97810 */ /* 0x040fe40007ffe0ff */
[C---:B------:R-:W-:Y:S02]  /*5280*/  IADD3 R67, R22.reuse, 0x1a0, RZ ;  /* 0x000001a016437810 */ /* 0x040fe40007ffe0ff */
[C---:B------:R-:W-:Y:S02]  /*5290*/  IADD3 R65, R22.reuse, 0x1c0, RZ ;  /* 0x000001c016417810 */ /* 0x040fe40007ffe0ff */
[----:B------:R-:W-:-:S02]  /*52a0*/  IADD3 R69, R22, 0x1e0, RZ ;  /* 0x000001e016457810 */ /* 0x000fc40007ffe0ff */
[-C--:B------:R-:W-:Y:S02]  /*52b0*/  LEA.HI.SX32 R169, R169, R22.reuse, 0x1b ;  /* 0x00000016a9a97211 */ /* 0x080fe400078fdaff */
[-C--:B------:R-:W-:Y:S02]  /*52c0*/  LEA.HI.SX32 R67, R67, R22.reuse, 0x1b ;  /* 0x0000001643437211 */ /* 0x080fe400078fdaff */
[-C--:B------:R-:W-:Y:S02]  /*52d0*/  LEA.HI.SX32 R68, R65, R22.reuse, 0x1b ;  /* 0x0000001641447211 */ /* 0x080fe400078fdaff */
[----:B------:R-:W-:Y:S01]  /*52e0*/  ISETP.GE.AND P1, PT, R22, 0x10, PT ;  /* 0x000000101600780c */ /* 0x000fe20003f26270 */
[----:B------:R-:W-:Y:S01]  /*52f0*/  HFMA2.MMA R12, -RZ, RZ, 1.875, 0 ;  /* 0x3f800000ff0c7435 */ /* 0x000fe200000001ff */
[----:B------:R-:W-:Y:S02]  /*5300*/  LEA.HI.SX32 R69, R69, R22, 0x1b ;  /* 0x0000001645457211 */ /* 0x000fe400078fdaff */
[----:B------:R-:W-:Y:S01]  /*5310*/  SHF.L.U32 R65, R169, 0x2, RZ ;  /* 0x00000002a9417819 */ /* 0x000fe200000006ff */
[----:B------:R-:W-:Y:S01]  /*5320*/  IMAD.SHL.U32 R68, R68, 0x4, RZ ;  /* 0x0000000444447824 */ /* 0x000fe200078e00ff */
[----:B------:R-:W-:Y:S01]  /*5330*/  SHF.L.U32 R67, R67, 0x2, RZ ;  /* 0x0000000243437819 */ /* 0x000fe200000006ff */
[----:B------:R-:W-:Y:S01]  /*5340*/  IMAD.MOV.U32 R13, RZ, RZ, RZ ;  /* 0x000000ffff0d7224 */ /* 0x000fe200078e00ff */
[----:B------:R-:W-:Y:S01]  /*5350*/  SHF.L.U32 R69, R69, 0x2, RZ ;  /* 0x0000000245457819 */ /* 0x000fe200000006ff */
[----:B------:R-:W-:Y:S01]  /*5360*/  STS [R65+0xe40], R110 ;  /* 0x000e406e41007388 */ /* 0x000fe20000000800 */
[----:B------:R-:W-:-:S03]  /*5370*/  SHF.L.U32 R169, R131, 0x3, RZ ;  /* 0x0000000383a97819 */ /* 0x000fc600000006ff */
[----:B------:R-:W-:Y:S01]  /*5380*/  STS [R67+0xec0], R108 ;  /* 0x000ec06c43007388 */ /* 0x000fe20000000800 */
[----:B-1----:R-:W-:-:S03]  /*5390*/  @P1 FFMA.FTZ R11, R10, R144, R11 ;  /* 0x000000900a0b1223 */ /* 0x002fc6000001000b */
[----:B------:R1:W-:Y:S01]  /*53a0*/  STS [R68+0xf40], R15 ;  /* 0x000f400f44007388 */ /* 0x0003e20000000800 */
[----:B0-----:R-:W-:-:S03]  /*53b0*/  @P1 FMUL.FTZ R10, R10, R137 ;  /* 0x000000890a0a1220 */ /* 0x001fc60000410000 */
[----:B------:R-:W-:Y:S01]  /*53c0*/  STS [R69+0xfc0], R14 ;  /* 0x000fc00e45007388 */ /* 0x000fe20000000800 */
[----:B------:R-:W-:-:S06]  /*53d0*/  NOP ;  /* 0x0000000000007918 */ /* 0x000fcc0000000000 */
[----:B------:R-:W0:Y:S01]  /*53e0*/  @!P0 LDS.64 R12, [R169+0x10a0] ;  /* 0x0010a000a90c8984 */ /* 0x000e220000000a00 */
[C---:B-1----:R-:W-:Y:S02]  /*53f0*/  SHF.L.U32 R15, R22.reuse, 0x4, RZ ;  /* 0x00000004160f7819 */ /* 0x042fe400000006ff */
[----:B------:R-:W-:Y:S02]  /*5400*/  ISETP.NE.AND P1, PT, R22, 0x1f, PT ;  /* 0x0000001f1600780c */ /* 0x000fe40003f25270 */
[----:B------:R-:W-:-:S05]  /*5410*/  LEA.HI.SX32 R15, R15, R15, 0x1b ;  /* 0x0000000f0f0f7211 */ /* 0x000fca00078fdaff */
[----:B------:R-:W-:-:S05]  /*5420*/  IMAD.SHL.U32 R66, R15, 0x4, RZ ;  /* 0x000000040f427824 */ /* 0x000fca00078e00ff */
        /* <DEDUP_REMOVED lines=16> */
[----:B------:R-:W-:Y:S04]  /*5530*/  @!P1 STS.64 [0x1080], R10 ;  /* 0x0010800aff009388 */ /* 0x000fe80000000a00 */
[----:B------:R-:W-:Y:S01]  /*5540*/  BAR.SYNC.DEFER_BLOCKING 0x0 ;  /* 0x0000000000007b1d */ /* 0x000fe20000010000 */
[----:B------:R-:W-:-:S13]  /*5550*/  ISETP.NE.AND P2, PT, R22, RZ, PT ;  /* 0x000000ff1600720c */ /* 0x000fda0003f45270 */
[----:B0-----:R-:W-:Y:S04]  /*5560*/  @!P2 STS.64 [0x1090], R12 ;  /* 0x0010900cff00a388 */ /* 0x001fe80000000a00 */
        /* <DEDUP_REMOVED lines=21> */
[C---:B------:R-:W-:Y:S02]  /*56c0*/  FFMA.FTZ R15, R14.reuse, R13, R15 ;  /* 0x0000000d0e0f7223 */ /* 0x040fe4000001000f */
        /* <DEDUP_REMOVED lines=11> */
.L_x_4322:
[----:B------:R-:W-:Y:S05]  /*5780*/  BSYNC B0 ;  /* 0x0000000000007941 */ /* 0x000fea0003800000 */
.L_x_4321:
        /* <DEDUP_REMOVED lines=25> */
.L_x_4320:
[----:B------:R-:W-:Y:S01]  /*5920*/  BAR.SYNC.DEFER_BLOCKING 0x0 ;  /* 0x0000000000007b1d */ /* 0x000fe20000010000 */
[----:B------:R-:W-:Y:S01]  /*5930*/  ISETP.NE.AND P0, PT, R21, RZ, PT ;  /* 0x000000ff1500720c */ /* 0x000fe20003f05270 */
[----:B------:R-:W-:Y:S02]  /*5940*/  IMAD R12, R142, c[0x0][0x200], RZ ;  /* 0x000080008e0c7a24 */ /* 0x000fe400078e02ff */
[C---:B0-----:R-:W-:Y:S02]  /*5950*/  IMAD.WIDE.U32 R10, R19.reuse, c[0x0][0x200], RZ ;  /* 0x00008000130a7a25 */ /* 0x041fe400078e00ff */
[----:B------:R-:W-:Y:S02]  /*5960*/  BSSY B0, `(.L_x_4324) ;  /* 0x0000035000007945 */ /* 0x000fe40003800000 */
[----:B------:R-:W-:-:S04]  /*5970*/  IMAD R15, R19, c[0x0][0x204], R12 ;  /* 0x00008100130f7a24 */ /* 0x000fc800078e020c */
[----:B------:R-:W-:Y:S01]  /*5980*/  IMAD.IADD R89, R11, 0x1, R15 ;  /* 0x000000010b597824 */ /* 0x000fe200078e020f */
        /* <DEDUP_REMOVED lines=50> */
.L_x_4325:
[----:B------:R-:W-:Y:S05]  /*5cb0*/  BSYNC B0 ;  /* 0x0000000000007941 */ /* 0x000fea0003800000 */
.L_x_4324:
[----:B------:R-:W-:Y:S01]  /*5cc0*/  MOV R12, R10 ;  /* 0x0000000a000c7202 */ /* 0x000fe20000000f00 */
[----:B------:R-:W-:Y:S01]  /*5cd0*/  HFMA2.MMA R11, -RZ, RZ, 0, 2.384185791015625e-07 ;  /* 0x00000004ff0b7435 */ /* 0x000fe200000001ff */
[----:B------:R-:W-:Y:S01]  /*5ce0*/  MOV R13, R89 ;  /* 0x00000059000d7202 */ /* 0x000fe20000000f00 */
[----:B------:R-:W-:Y:S01]  /*5cf0*/  IMAD R53, R17, c[0x0][0x208], RZ ;  /* 0x0000820011357a24 */ /* 0x000fe200078e02ff */
[-C--:B------:R-:W-:Y:S01]  /*5d00*/  ISETP.GE.AND P2, PT, R32, R87.reuse, PT ;  /* 0x000000572000720c */ /* 0x080fe20003f46270 */
[----:B0-----:R-:W-:Y:S01]  /*5d10*/  IMAD.SHL.U32 R15, R23, 0x200, RZ ;  /* 0x00000200170f7824 */ /* 0x001fe200078e00ff */
        /* <DEDUP_REMOVED lines=14> */
[----:B------:R-:W-:Y:S01]  /*5e00*/  IADD3 R23, R23, 0x1, RZ ;  /* 0x0000000117177810 */ /* 0x000fe20007ffe0ff */
[----:B------:R-:W-:Y:S01]  /*5e10*/  @!P2 STG.E [R10.64+0x80], R73 ;  /* 0x000080490a00a986 */ /* 0x000fe2000c101904 */
[----:B------:R-:W-:-:S03]  /*5e20*/  ISETP.GE.AND P2, PT, R36, R87, PT ;  /* 0x000000572400720c */ /* 0x000fc60003f46270 */
[----:B------:R-:W-:Y:S01]  /*5e30*/  @!P5 STG.E [R10.64+0x380], R79 ;  /* 0x0003804f0a00d986 */ /* 0x000fe2000c101904 */
[----:B------:R-:W-:-:S03]  /*5e40*/  ISETP.GE.AND P5, PT, R46, R87, PT ;  /* 0x000000572e00720c */ /* 0x000fc60003fa6270 */
[----:B------:R-:W-:Y:S01]  /*5e50*/  @!P6 STG.E [R10.64+0x400], R61 ;  /* 0x0004003d0a00e986 */ /* 0x000fe2000c101904 */
        /* <DEDUP_REMOVED lines=18> */
[----:B0-----:R-:W-:Y:S01]  /*5f80*/  IADD3 R75, P1, R2, 0x800, RZ ;  /* 0x00000800024b7810 */ /* 0x001fe20007f3e0ff */
[----:B------:R-:W-:Y:S02]  /*5f90*/  IMAD.X R15, RZ, RZ, R5, P2 ;  /* 0x000000ffff0f7224 */ /* 0x000fe400010e0605 */
        /* <DEDUP_REMOVED lines=9> */
.L_x_4326:
[----:B------:R-:W-:Y:S05]  /*6030*/  EXIT ;  /* 0x000000000000794d */ /* 0x000fea0003800000 */
.L_x_4328:
        /* <DEDUP_REMOVED lines=12> */
.L_x_5438:


//--------------------- .text._Z25selective_scan_fwd_kernelI32Selective_Scan_fwd_kernel_traitsILi32ELi16ELi1ELb0ELb1ELb1ELb1EffEEv13SSMParamsBase --------------------------
	.section	.text._Z25selective_scan_fwd_kernelI32Selective_Scan_fwd_kernel_traitsILi32ELi16ELi1ELb0ELb1ELb1ELb1EffEEv13SSMParamsBase,"ax",@progbits
	.sectioninfo	@"SHI_REGISTERS=175"
	.align	128
        .global         _Z25selective_scan_fwd_kernelI32Selective_Scan_fwd_kernel_traitsILi32ELi16ELi1ELb0ELb1ELb1ELb1EffEEv13SSMParamsBase
        .type           _Z25selective_scan_fwd_kernelI32Selective_Scan_fwd_kernel_traitsILi32ELi16ELi1ELb0ELb1ELb1ELb1EffEEv13SSMParamsBase,@function
        .size           _Z25selective_scan_fwd_kernelI32Selective_Scan_fwd_kernel_traitsILi32ELi16ELi1ELb0ELb1ELb1ELb1EffEEv13SSMParamsBase,(.L_x_5439 - _Z25selective_scan_fwd_kernelI32Selective_Scan_fwd_kernel_traitsILi32ELi16ELi1ELb0ELb1ELb1ELb1EffEEv13SSMParamsBase)
        .other          _Z25selective_scan_fwd_kernelI32Selective_Scan_fwd_kernel_traitsILi32ELi16ELi1ELb0ELb1ELb1ELb1EffEEv13SSMParamsBase,@"STO_CUDA_ENTRY STV_DEFAULT"
_Z25selective_scan_fwd_kernelI32Selective_Scan_fwd_kernel_traitsILi32ELi16ELi1ELb0ELb1ELb1ELb1EffEEv13SSMParamsBase:
.text._Z25selective_scan_fwd_kernelI32Selective_Scan_fwd_kernel_traitsILi32ELi16ELi1ELb0ELb1ELb1ELb1EffEEv13SSMParamsBase:
        /* <DEDUP_REMOVED lines=8> */
[----:B------:R-:W-:Y:S01]  /*0080*/  ISETP.NE.AND.EX P0, PT, RZ, c[0x0][0x23c], PT, P0 ;  /* 0x00008f00ff007a0c */ /* 0x000fe20003f05300 */
[----:B------:R-:W-:Y:S01]  /*0090*/  IMAD.MOV.U32 R18, RZ, RZ, RZ ;  /* 0x000000ffff127224 */ /* 0x000fe200078e00ff */
        /* <DEDUP_REMOVED lines=14> */
[----:B0-----:R-:W-:-:S02]  /*0180*/  SHF.R.S32.HI R142, RZ, 0x1f, R19 ;  /* 0x0000001fff8e7819 */ /* 0x001fc40000011413 */
[----:B---3--:R-:W-:-:S03]  /*0190*/  IADD3 R10, RZ, -R7, RZ ;  /* 0x80000007ff0a7210 */ /* 0x008fc60007ffe0ff */
        /* <DEDUP_REMOVED lines=11> */
[----:B------:R-:W-:Y:S01]  /*0250*/  @!P1 IADD3 R2, R2, -R9, RZ ;  /* 0x8000000902029210 */ /* 0x000fe20007ffe0ff */
[----:B------:R-:W-:Y:S06]  /*0260*/  @!P0 EXIT ;  /* 0x000000000000894d */ /* 0x000fec0003800000 */
[----:B------:R-:W0:Y:S01]  /*0270*/  S2R R21, SR_TID.X ;  /* 0x0000000000157919 */ /* 0x000e220000002100 */
[----:B------:R-:W-:Y:S01]  /*0280*/  ISETP.GE.U32.AND P0, PT, R2, R9, PT ;  /* 0x000000090200720c */ /* 0x000fe20003f06070 */
[----:B------:R-:W-:Y:S01]  /*0290*/  IMAD R5, R17, c[0x0][0x1d8], RZ ;  /* 0x0000760011057a24 */ /* 0x000fe200078e02ff */
[----:B------:R-:W-:Y:S01]  /*02a0*/  LOP3.LUT R10, R0, c[0x0][0x178], RZ, 0x3c, !PT ;  /* 0x00005e00000a7a12 */ /* 0x000fe200078e3cff */
[----:B------:R-:W-:Y:S01]  /*02b0*/  IMAD.IADD R7, R7, 0x1, R3 ;  /* 0x0000000107077824 */ /* 0x000fe200078e0203 */
[----:B------:R-:W-:Y:S01]  /*02c0*/  @!P1 IADD3 R8, R8, 0x1, RZ ;  /* 0x0000000108089810 */ /* 0x000fe20007ffe0ff */
[----:B------:R-:W-:Y:S01]  /*02d0*/  IMAD.WIDE.U32 R2, R0, c[0x0][0x1d8], RZ ;  /* 0x0000760000027a25 */ /* 0x000fe200078e00ff */
[----:B------:R-:W-:Y:S02]  /*02e0*/  ISETP.GE.AND P2, PT, R10, RZ, PT ;  /* 0x000000ff0a00720c */ /* 0x000fe40003f46270 */
[----:B------:R-:W-:Y:S01]  /*02f0*/  ISETP.NE.AND P1, PT, RZ, c[0x0][0x178], PT ;  /* 0x00005e00ff007a0c */ /* 0x000fe20003f25270 */
[----:B------:R-:W-:-:S02]  /*0300*/  IMAD R9, R0, c[0x0][0x1dc], R5 ;  /* 0x0000770000097a24 */ /* 0x000fc400078e0205 */
[----:B------:R-:W-:Y:S02]  /*0310*/  IMAD R11, R17, c[0x0][0x1e8], RZ ;  /* 0x00007a00110b7a24 */ /* 0x000fe400078e02ff */
[----:B------:R-:W-:Y:S01]  /*0320*/  @P0 IADD3 R8, R8, 0x1, RZ ;  /* 0x0000000108080810 */ /* 0x000fe20007ffe0ff */
[C---:B------:R-:W-:Y:S01]  /*0330*/  IMAD.WIDE.U32 R4, R0.reuse, c[0x0][0x1e8], RZ ;  /* 0x00007a0000047a25 */ /* 0x040fe200078e00ff */
[----:B------:R-:W-:Y:S02]  /*0340*/  IADD3 R3, R3, R9, RZ ;  /* 0x0000000903037210 */ /* 0x000fe40007ffe0ff */
[----:B------:R-:W-:Y:S01]  /*0350*/  MOV R13, R8 ;  /* 0x00000008000d7202 */ /* 0x000fe20000000f00 */
[----:B------:R-:W-:Y:S02]  /*0360*/  IMAD R11, R0, c[0x0][0x1ec], R11 ;  /* 0x00007b00000b7a24 */ /* 0x000fe400078e020b */
[----:B------:R-:W-:Y:S01]  /*0370*/  IMAD.WIDE.U32 R2, R19, c[0x0][0x1d0], R2 ;  /* 0x0000740013027a25 */ /* 0x000fe200078e0002 */
[----:B0-----:R-:W-:-:S03]  /*0380*/  LOP3.LUT R20, R21, 0x1f, RZ, 0xc0, !PT ;  /* 0x0000001f15147812 */ /* 0x001fc600078ec0ff */
[----:B------:R-:W-:Y:S01]  /*0390*/  IMAD R12, R142, c[0x0][0x1b0], RZ ;  /* 0x00006c008e0c7a24 */ /* 0x000fe200078e02ff */
[----:B------:R-:W-:Y:S01]  /*03a0*/  SHF.L.U32 R33, R21, 0x4, RZ ;  /* 0x0000000415217819 */ /* 0x000fe200000006ff */
[----:B------:R-:W-:Y:S01]  /*03b0*/  @!P2 IMAD.MOV R13, RZ, RZ, -R13 ;  /* 0x000000ffff0da224 */ /* 0x000fe200078e0a0d */
[----:B------:R-:W-:Y:S01]  /*03c0*/  @!P1 LOP3.LUT R13, RZ, c[0x0][0x178], RZ, 0x33, !PT ;  /* 0x00005e00ff0d9a12 */ /* 0x000fe200078e33ff */
[----:B------:R-:W-:Y:S01]  /*03d0*/  IMAD R9, R19, c[0x0][0x1b4], R12 ;  /* 0x00006d0013097a24 */ /* 0x000fe200078e020c */
[----:B------:R-:W-:Y:S01]  /*03e0*/  LOP3.LUT R8, R20, 0xfffffe00, R33, 0xf8, !PT ;  /* 0xfffffe0014087812 */ /* 0x000fe200078ef821 */
[----:B------:R-:W-:Y:S01]  /*03f0*/  IMAD R12, R142, c[0x0][0x1d0], RZ ;  /* 0x000074008e0c7a24 */ /* 0x000fe200078e02ff */
[----:B------:R-:W-:Y:S01]  /*0400*/  IADD3 R5, R5, R11, RZ ;  /* 0x0000000b05057210 */ /* 0x000fe20007ffe0ff */
[C---:B------:R-:W-:Y:S01]  /*0410*/  IMAD.WIDE.U32 R10, R19.reuse, c[0x0][0x1b0], RZ ;  /* 0x00006c00130a7a25 */ /* 0x040fe200078e00ff */
[----:B------:R-:W-:Y:S02]  /*0420*/  IADD3 R15, P0, R8, R2, RZ ;  /* 0x00000002080f7210 */ /* 0x000fe40007f1e0ff */
        /* <DEDUP_REMOVED lines=8> */
[----:B------:R-:W-:Y:S01]  /*04b0*/  IMAD R24, R2, c[0x0][0x1c8], RZ ;  /* 0x0000720002187a24 */ /* 0x000fe200078e02ff */
[----:B------:R-:W-:Y:S01]  /*04c0*/  IADD3 R29, R33, 0x3, RZ ;  /* 0x00000003211d7810 */ /* 0x000fe20007ffe0ff */
[----:B------:R-:W-:Y:S01]  /*04d0*/  IMAD R14, R142, c[0x0][0x1e0], RZ ;  /* 0x000078008e0e7a24 */ /* 0x000fe200078e02ff */
[----:B------:R-:W-:Y:S01]  /*04e0*/  IADD3.X R4, R9, R3, R23, P0, !PT ;  /* 0x0000000309047210 */ /* 0x000fe200007fe417 */
[----:B------:R-:W-:Y:S01]  /*04f0*/  IMAD R22, R2, c[0x0][0x1a8], RZ ;  /* 0x00006a0002167a24 */ /* 0x000fe200078e02ff */
[----:B------:R-:W-:Y:S01]  /*0500*/  LEA R12, P0, R15, c[0x0][0x240], 0x2 ;  /* 0x000090000f0c7a11 */ /* 0x000fe200078010ff */
[----:B------:R-:W-:Y:S01]  /*0510*/  IMAD R23, R13, c[0x0][0x1cc], R24 ;  /* 0x000073000d177a24 */ /* 0x000fe200078e0218 */
[----:B------:R-:W-:Y:S01]  /*0520*/  LEA R76, P2, R77, c[0x0][0x248], 0x2 ;  /* 0x000092004d4c7a11 */ /* 0x000fe200078410ff */
[----:B------:R-:W-:Y:S01]  /*0530*/  IMAD R25, R19, c[0x0][0x1e4], R14 ;  /* 0x0000790013197a24 */ /* 0x000fe200078e020e */
[----:B------:R-:W0:Y:S01]  /*0540*/  S2R R24, SR_LANEID ;  /* 0x0000000000187919 */ /* 0x000e220000000000 */
[----:B------:R-:W-:Y:S01]  /*0550*/  IMAD.WIDE.U32 R2, R13, c[0x0][0x1a8], R6 ;  /* 0x00006a000d027a25 */ /* 0x000fe200078e0006 */
[----:B------:R-:W-:-:S02]  /*0560*/  LEA.HI.X R15, R15, c[0x0][0x244], R4, 0x2, P0 ;  /* 0x000091000f0f7a11 */ /* 0x000fc400000f1404 */
[----:B------:R-:W-:Y:S01]  /*0570*/  IADD3.X R14, R9, R5, R25, P1, !PT ;  /* 0x00000005090e7210 */ /* 0x000fe20000ffe419 */
[C---:B------:R-:W-:Y:S01]  /*0580*/  IMAD R7, R13.reuse, c[0x0][0x1ac], R22 ;  /* 0x00006b000d077a24 */ /* 0x040fe200078e0216 */
[----:B------:R-:W-:Y:S01]  /*0590*/  LEA R25, P0, R2, c[0x0][0x228], 0x2 ;  /* 0x00008a0002197a11 */ /* 0x000fe200078010ff */
[----:B------:R-:W-:Y:S01]  /*05a0*/  IMAD.WIDE.U32 R4, R13, c[0x0][0x1c8], R10 ;  /* 0x000072000d047a25 */ /* 0x000fe200078e000a */
[----:B------:R-:W-:Y:S02]  /*05b0*/  IADD3 R30, R33, 0x4, RZ ;  /* 0x00000004211e7810 */ /* 0x000fe40007ffe0ff */
[----:B------:R-:W-:Y:S01]  /*05c0*/  IADD3 R3, R3, R7, RZ ;  /* 0x0000000703037210 */ /* 0x000fe20007ffe0ff */
[----:B------:R-:W-:Y:S01]  /*05d0*/  IMAD.WIDE.U32 R6, R0, c[0x0][0x180], RZ ;  /* 0x0000600000067a25 */ /* 0x000fe200078e00ff */
[----:B------:R-:W-:Y:S02]  /*05e0*/  LEA R49, P1, R4, c[0x0][0x230], 0x2 ;  /* 0x00008c0004317a11 */ /* 0x000fe400078210ff */
[----:B------:R-:W-:Y:S01]  /*05f0*/  LEA.HI.X R22, R2, c[0x0][0x22c], R3, 0x2, P0 ;  /* 0x00008b0002167a11 */ /* 0x000fe200000f1403 */
[----:B------:R-:W-:Y:S01]  /*0600*/  IMAD R3, R17, c[0x0][0x180], RZ ;  /* 0x0000600011037a24 */ /* 0x000fe200078e02ff */
[----:B------:R-:W-:Y:S01]  /*0610*/  IADD3 R23, R5, R23, RZ ;  /* 0x0000001705177210 */ /* 0x000fe20007ffe0ff */
[----:B------:R-:W-:Y:S01]  /*0620*/  IMAD R2, R19, c[0x0][0x164], R0 ;  /* 0x0000590013027a24 */ /* 0x000fe200078e0200 */
[C---:B------:R-:W-:Y:S01]  /*0630*/  IADD3 R31, R33.reuse, 0x5, RZ ;  /* 0x00000005211f7810 */ /* 0x040fe20007ffe0ff */
[----:B------:R-:W-:Y:S01]  /*0640*/  IMAD R3, R0, c[0x0][0x184], R3 ;  /* 0x0000610000037a24 */ /* 0x000fe200078e0203 */
[----:B------:R-:W-:Y:S01]  /*0650*/  IADD3 R32, R33, 0xe, RZ ;  /* 0x0000000e21207810 */ /* 0x000fe20007ffe0ff */
[----:B------:R-:W-:Y:S01]  /*0660*/  IMAD R2, R2, c[0x0][0x174], RZ ;  /* 0x00005d0002027a24 */ /* 0x000fe200078e02ff */
[----:B------:R-:W-:Y:S01]  /*0670*/  LEA.HI.X R77, R77, c[0x0][0x24c], R14, 0x2, P2 ;  /* 0x000093004d4d7a11 */ /* 0x000fe200010f140e */
[----:B------:R-:W-:Y:S01]  /*0680*/  IMAD.MOV.U32 R50, RZ, RZ, RZ ;  /* 0x000000ffff327224 */ /* 0x000fe200078e00ff */
[----:B------:R-:W-:Y:S01]  /*0690*/  LEA.HI.X R23, R4, c[0x0][0x234], R23, 0x2, P1 ;  /* 0x00008d0004177a11 */ /* 0x000fe200008f1417 */
[----:B------:R-:W-:Y:S01]  /*06a0*/  IMAD R26, R2, c[0x0][0x16c], RZ ;  /* 0x00005b00021a7a24 */ /* 0x000fe200078e02ff */
[----:B------:R-:W-:-:S02]  /*06b0*/  IADD3 R33, R33, 0xf, RZ ;  /* 0x0000000f21217810 */ /* 0x000fc40007ffe0ff */
[----:B------:R-:W-:Y:S02]  /*06c0*/  IADD3 R35, R7, R3, RZ ;  /* 0x0000000307237210 */ /* 0x000fe40007ffe0ff */
        /* <DEDUP_REMOVED lines=14> */
[----:B0-----:R-:W-:Y:S02]  /*07b0*/  LOP3.LUT R48, R8, 0x1e0, RZ, 0xfc, !PT ;  /* 0x000001e008307812 */ /* 0x001fe400078efcff */
.L_x_4370:
[----:B------:R-:W-:Y:S01]  /*07c0*/  BAR.SYNC.DEFER_BLOCKING 0x0 ;  /* 0x0000000000007b1d */ /* 0x000fe20000010000 */
[----:B------:R-:W-:Y:S01]  /*07d0*/  MOV R55, 0xfffffe00 ;  /* 0xfffffe0000377802 */ /* 0x000fe20000000f00 */
[----:B------:R-:W-:Y:S01]  /*07e0*/  CS2R R2, SRZ ;  /* 0x0000000000027805 */ /* 0x000fe2000001ff00 */
[----:B------:R-:W-:Y:S01]  /*07f0*/  IMAD.MOV.U32 R4, RZ, RZ, R12 ;  /* 0x000000ffff047224 */ /* 0x000fe200078e000c */
[----:B------:R-:W-:-:S02]  /*0800*/  MOV R5, R15 ;  /* 0x0000000f00057202 */ /* 0x000fc40000000f00 */
[----:B------:R-:W-:-:S05]  /*0810*/  IMAD R55, R50, R55, c[0x0][0x168] ;  /* 0x00005a0032377624 */ /* 0x000fca00078e0237 */
[-C--:B------:R-:W-:Y:S02]  /*0820*/  ISETP.GE.AND P0, PT, R8, R55.reuse, PT ;  /* 0x000000370800720c */ /* 0x080fe40003f06270 */
[-C--:B------:R-:W-:Y:S02]  /*0830*/  ISETP.GE.AND P1, PT, R34, R55.reuse, PT ;  /* 0x000000372200720c */ /* 0x080fe40003f26270 */
[-C--:B------:R-:W-:Y:S02]  /*0840*/  ISETP.GE.AND P2, PT, R36, R55.reuse, PT ;  /* 0x000000372400720c */ /* 0x080fe40003f46270 */
[-C--:B------:R-:W-:Y:S02]  /*0850*/  ISETP.GE.AND P3, PT, R37, R55.reuse, PT ;  /* 0x000000372500720c */ /* 0x080fe40003f66270 */
[----:B------:R-:W-:-:S05]  /*0860*/  ISETP.GE.AND P4, PT, R38, R55, PT ;  /* 0x000000372600720c */ /* 0x000fca0003f86270 */
[----:B------:R-:W2:Y:S01]  /*0870*/  @!P0 LDG.E R2, [R4.64] ;  /* 0x0000000404028981 */ /* 0x000ea2000c1e1900 */
[----:B------:R-:W-:Y:S01]  /*0880*/  ISETP.GE.AND P0, PT, R53, R55, PT ;  /* 0x000000373500720c */ /* 0x000fe20003f06270 */
[----:B------:R-:W-:Y:S01]  /*0890*/  CS2R R12, SRZ ;  /* 0x00000000000c7805 */ /* 0x000fe2000001ff00 */
[----:B-1----:R-:W-:Y:S01]  /*08a0*/  CS2R R10, SRZ ;  /* 0x00000000000a7805 */ /* 0x002fe2000001ff00 */
[----:B------:R-:W-:-:S04]  /*08b0*/  CS2R R14, SRZ ;  /* 0x00000000000e7805 */ /* 0x000fc8000001ff00 */
[----:B------:R-:W3:Y:S01]  /*08c0*/  @!P1 LDG.E R13, [R4.64+0x100] ;  /* 0x00010004040d9981 */ /* 0x000ee2000c1e1900 */
[----:B------:R-:W-:-:S03]  /*08d0*/  ISETP.GE.AND P1, PT, R40, R55, PT ;  /* 0x000000372800720c */ /* 0x000fc60003f26270 */
[----:B------:R-:W4:Y:S01]  /*08e0*/  @!P2 LDG.E R11, [R4.64+0x180] ;  /* 0x00018004040ba981 */ /* 0x000f22000c1e1900 */
[----:B------:R-:W-:-:S03]  /*08f0*/  ISETP.GE.AND P2, PT, R41, R55, PT ;  /* 0x000000372900720c */ /* 0x000fc60003f46270 */
[----:B------:R-:W3:Y:S01]  /*0900*/  @!P0 LDG.E R3, [R4.64+0x80] ;  /* 0x0000800404038981 */ /* 0x000ee2000c1e1900 */
[-C--:B------:R-:W-:Y:S01]  /*0910*/  ISETP.GE.AND P0, PT, R39, R55.reuse, PT ;  /* 0x000000372700720c */ /* 0x080fe20003f06270 */
[----:B------:R-:W-:Y:S02]  /*0920*/  HFMA2.MMA R65, -RZ, RZ, 0, 0 ;  /* 0x00000000ff417435 */ /* 0x000fe400000001ff */
        /* <DEDUP_REMOVED lines=26> */
[C---:B------:R-:W-:Y:S02]  /*0ad0*/  IADD3 R63, R24.reuse, 0x80, RZ ;  /* 0x00000080183f7810 */ /* 0x040fe40007ffe0ff */
[C---:B------:R-:W-:Y:S02]  /*0ae0*/  IADD3 R69, R24.reuse, 0xa0, RZ ;  /* 0x000000a018457810 */ /* 0x040fe40007ffe0ff */
[-C--:B------:R-:W-:Y:S02]  /*0af0*/  LEA.HI.SX32 R59, R59, R24.reuse, 0x1b ;  /* 0x000000183b3b7211 */ /* 0x080fe400078fdaff */
[----:B------:R-:W-:-:S02]  /*0b00*/  LEA.HI.SX32 R51, R24, R24, 0x1b ;  /* 0x0000001818337211 */ /* 0x000fc400078fdaff */
[-C--:B------:R-:W-:Y:S02]  /*0b10*/  LEA.HI.SX32 R57, R57, R24.reuse, 0x1b ;  /* 0x0000001839397211 */ /* 0x080fe400078fdaff */
[-C--:B------:R-:W-:Y:S02]  /*0b20*/  LEA.HI.SX32 R61, R61, R24.reuse, 0x1b ;  /* 0x000000183d3d7211 */ /* 0x080fe400078fdaff */
[-C--:B------:R-:W-:Y:S02]  /*0b30*/  LEA.HI.SX32 R63, R63, R24.reuse, 0x1b ;  /* 0x000000183f3f7211 */ /* 0x080fe400078fdaff */
[----:B------:R-:W-:Y:S01]  /*0b40*/  LEA.HI.SX32 R69, R69, R24, 0x1b ;  /* 0x0000001845457211 */ /* 0x000fe200078fdaff */
[----:B------:R-:W-:Y:S01]  /*0b50*/  IMAD.SHL.U32 R52, R59, 0x4, RZ ;  /* 0x000000043b347824 */ /* 0x000fe200078e00ff */
[----:B------:R-:W-:Y:S02]  /*0b60*/  SHF.L.U32 R51, R51, 0x2, RZ ;  /* 0x0000000233337819 */ /* 0x000fe400000006ff */
[----:B------:R-:W-:Y:S01]  /*0b70*/  SHF.L.U32 R54, R57, 0x2, RZ ;  /* 0x0000000239367819 */ /* 0x000fe200000006ff */
[----:B------:R-:W-:Y:S01]  /*0b80*/  IMAD.SHL.U32 R57, R69, 0x4, RZ ;  /* 0x0000000445397824 */ /* 0x000fe200078e00ff */
[----:B------:R-:W-:-:S02]  /*0b90*/  SHF.L.U32 R56, R61, 0x2, RZ ;  /* 0x000000023d387819 */ /* 0x000fc400000006ff */
[----:B------:R-:W-:Y:S02]  /*0ba0*/  SHF.L.U32 R58, R63, 0x2, RZ ;  /* 0x000000023f3a7819 */ /* 0x000fe400000006ff */
[C---:B------:R-:W-:Y:S02]  /*0bb0*/  IADD3 R59, R24.reuse, 0xc0, RZ ;  /* 0x000000c0183b7810 */ /* 0x040fe40007ffe0ff */
[C---:B------:R-:W-:Y:S02]  /*0bc0*/  IADD3 R61, R24.reuse, 0xe0, RZ ;  /* 0x000000e0183d7810 */ /* 0x040fe40007ffe0ff */
[C---:B------:R-:W-:Y:S02]  /*0bd0*/  IADD3 R63, R24.reuse, 0x100, RZ ;  /* 0x00000100183f7810 */ /* 0x040fe40007ffe0ff */
[----:B------:R-:W-:Y:S02]  /*0be0*/  IADD3 R69, R24, 0x120, RZ ;  /* 0x0000012018457810 */ /* 0x000fe40007ffe0ff */
[----:B------:R-:W-:-:S02]  /*0bf0*/  LEA.HI.SX32 R59, R59, R24, 0x1b ;  /* 0x000000183b3b7211 */ /* 0x000fc400078fdaff */
[-C--:B------:R-:W-:Y:S02]  /*0c00*/  LEA.HI.SX32 R61, R61, R24.reuse, 0x1b ;  /* 0x000000183d3d7211 */ /* 0x080fe400078fdaff */
[-C--:B------:R-:W-:Y:S02]  /*0c10*/  LEA.HI.SX32 R63, R63, R24.reuse, 0x1b ;  /* 0x000000183f3f7211 */ /* 0x080fe400078fdaff */
[----:B------:R-:W-:Y:S02]  /*0c20*/  IADD3 R75, R24, 0x140, RZ ;  /* 0x00000140184b7810 */ /* 0x000fe40007ffe0ff */
[-C--:B------:R-:W-:Y:S02]  /*0c30*/  LEA.HI.SX32 R69, R69, R24.reuse, 0x1b ;  /* 0x0000001845457211 */ /* 0x080fe400078fdaff */
[----:B------:R-:W-:Y:S02]  /*0c40*/  SHF.L.U32 R59, R59, 0x2, RZ ;  /* 0x000000023b3b7819 */ /* 0x000fe400000006ff */
[----:B------:R-:W-:Y:S01]  /*0c50*/  SHF.L.U32 R60, R61, 0x2, RZ ;  /* 0x000000023d3c7819 */ /* 0x000fe200000006ff */
[----:B------:R-:W-:Y:S01]  /*0c60*/  IMAD.SHL.U32 R61, R63, 0x4, RZ ;  /* 0x000000043f3d7824 */ /* 0x000fe200078e00ff */
[----:B------:R-:W-:-:S02]  /*0c70*/  LEA.HI.SX32 R75, R75, R24, 0x1b ;  /* 0x000000184b4b7211 */ /* 0x000fc400078fdaff */
[----:B------:R-:W-:Y:S02]  /*0c80*/  SHF.L.U32 R62, R69, 0x2, RZ ;  /* 0x00000002453e7819 */ /* 0x000fe400000006ff */
[----:B------:R-:W-:Y:S02]  /*0c90*/  IADD3 R69, R24, 0x1e0, RZ ;  /* 0x000001e018457810 */ /* 0x000fe40007ffe0ff */
[----:B------:R-:W-:Y:S02]  /*0ca0*/  SHF.L.U32 R63, R75, 0x2, RZ ;  /* 0x000000024b3f7819 */ /* 0x000fe400000006ff */
[----:B------:R-:W-:-:S04]  /*0cb0*/  LEA.HI.SX32 R69, R69, R24, 0x1b ;  /* 0x0000001845457211 */ /* 0x000fc800078fdaff */
[----:B------:R-:W-:Y:S02]  /*0cc0*/  SHF.L.U32 R69, R69, 0x2, RZ ;  /* 0x0000000245457819 */ /* 0x000fe400000006ff */
[-C--:B------:R-:W-:Y:S02]  /*0cd0*/  ISETP.GE.AND P2, PT, R8, R55.reuse, PT ;  /* 0x000000370800720c */ /* 0x080fe40003f46270 */
[-C--:B------:R-:W-:Y:S01]  /*0ce0*/  ISETP.GE.AND P1, PT, R53, R55.reuse, PT ;  /* 0x000000373500720c */ /* 0x080fe20003f26270 */
[----:B------:R-:W-:Y:S01]  /*0cf0*/  HFMA2.MMA R75, -RZ, RZ, 0, 0 ;  /* 0x00000000ff4b7435 */ /* 0x000fe200000001ff */
[-C--:B------:R-:W-:Y:S02]  /*0d00*/  ISETP.GE.AND P0, PT, R34, R55.reuse, PT ;  /* 0x000000372200720c */ /* 0x080fe40003f06270 */
[-C--:B------:R-:W-:Y:S02]  /*0d10*/  ISETP.GE.AND P4, PT, R36, R55.reuse, PT ;  /* 0x000000372400720c */ /* 0x080fe40003f86270 */
[----:B------:R-:W-:-:S02]  /*0d20*/  ISETP.GE.AND P6, PT, R37, R55, PT ;  /* 0x000000372500720c */ /* 0x000fc40003fc6270 */
[-C--:B------:R-:W-:Y:S02]  /*0d30*/  ISETP.GE.AND P5, PT, R38, R55.reuse, PT ;  /* 0x000000372600720c */ /* 0x080fe40003fa6270 */
[----:B------:R-:W-:Y:S01]  /*0d40*/  ISETP.GE.AND P3, PT, R39, R55, PT ;  /* 0x000000372700720c */ /* 0x000fe20003f66270 */
[----:B------:R-:W-:Y:S01]  /*0d50*/  CS2R R78, SRZ ;  /* 0x00000000004e7805 */ /* 0x000fe2000001ff00 */
[----:B------:R-:W-:Y:S01]  /*0d60*/  HFMA2.MMA R84, -RZ, RZ, 0, 0 ;  /* 0x00000000ff547435 */ /* 0x000fe200000001ff */
[----:B------:R-:W-:Y:S01]  /*0d70*/  IMAD.MOV.U32 R99, RZ, RZ, RZ ;  /* 0x000000ffff637224 */ /* 0x000fe200078e00ff */
[----:B------:R-:W-:Y:S01]  /*0d80*/  HFMA2.MMA R86, -RZ, RZ, 0, 0 ;  /* 0x00000000ff567435 */ /* 0x000fe200000001ff */
[----:B------:R-:W-:Y:S01]  /*0d90*/  IMAD.MOV.U32 R101, RZ, RZ, RZ ;  /* 0x000000ffff657224 */ /* 0x000fe200078e00ff */
[----:B------:R-:W-:Y:S01]  /*0da0*/  MOV R82, RZ ;  /* 0x000000ff00527202 */ /* 0x000fe20000000f00 */
[----:B------:R-:W-:Y:S01]  /*0db0*/  IMAD.MOV.U32 R103, RZ, RZ, RZ ;  /* 0x000000ffff677224 */ /* 0x000fe200078e00ff */
[----:B--2---:R-:W-:Y:S04]  /*0dc0*/  STS [R51], R2 ;  /* 0x0000000233007388 */ /* 0x004fe80000000800 */
[----:B---3--:R0:W-:Y:S04]  /*0dd0*/  STS [R54+0x80], R3 ;  /* 0x0000800336007388 */ /* 0x0081e80000000800 */
[----:B------:R1:W-:Y:S04]  /*0de0*/  STS [R52+0x100], R13 ;  /* 0x0001000d34007388 */ /* 0x0003e80000000800 */
[----:B----4-:R2:W-:Y:S01]  /*0df0*/  STS [R56+0x180], R11 ;  /* 0x0001800b38007388 */ /* 0x0105e20000000800 */
[----:B0-----:R-:W-:-:S03]  /*0e00*/  IADD3 R3, R24, 0x160, RZ ;  /* 0x0000016018037810 */ /* 0x001fc60007ffe0ff */
[----:B------:R0:W-:Y:S01]  /*0e10*/  STS [R58+0x200], R15 ;  /* 0x0002000f3a007388 */ /* 0x0001e20000000800 */
[C---:B-1----:R-:W-:Y:S02]  /*0e20*/  IADD3 R13, R24.reuse, 0x1a0, RZ ;  /* 0x000001a0180d7810 */ /* 0x042fe40007ffe0ff */
[----:B------:R-:W-:Y:S02]  /*0e30*/  LEA.HI.SX32 R3, R3, R24, 0x1b ;  /* 0x0000001803037211 */ /* 0x000fe400078fdaff */
[C---:B--2---:R-:W-:Y:S01]  /*0e40*/  IADD3 R11, R24.reuse, 0x180, RZ ;  /* 0x00000180180b7810 */ /* 0x044fe20007ffe0ff */
[----:B------:R1:W-:Y:S01]  /*0e50*/  STS [R57+0x280], R10 ;  /* 0x0002800a39007388 */ /* 0x0003e20000000800 */
[----:B0-----:R-:W-:-:S03]  /*0e60*/  IADD3 R15, R24, 0x1c0, RZ ;  /* 0x000001c0180f7810 */ /* 0x001fc60007ffe0ff */
[----:B------:R-:W-:Y:S01]  /*0e70*/  STS [R59+0x300], R12 ;  /* 0x0003000c3b007388 */ /* 0x000fe20000000800 */
[-C--:B------:R-:W-:Y:S02]  /*0e80*/  LEA.HI.SX32 R11, R11, R24.reuse, 0x1b ;  /* 0x000000180b0b7211 */ /* 0x080fe400078fdaff */
[-C--:B------:R-:W-:Y:S01]  /*0e90*/  LEA.HI.SX32 R13, R13, R24.reuse, 0x1b ;  /* 0x000000180d0d7211 */ /* 0x080fe200078fdaff */
[----:B------:R0:W-:Y:S01]  /*0ea0*/  STS [R60+0x380], R65 ;  /* 0x000380413c007388 */ /* 0x0001e20000000800 */
[----:B------:R-:W-:Y:S02]  /*0eb0*/  LEA.HI.SX32 R15, R15, R24, 0x1b ;  /* 0x000000180f0f7211 */ /* 0x000fe400078fdaff */
[----:B-1----:R-:W-:Y:S01]  /*0ec0*/  SHF.L.U32 R10, R24, 0x4, RZ ;  /* 0x00000004180a7819 */ /* 0x002fe200000006ff */
[----:B------:R-:W-:Y:S01]  /*0ed0*/  STS [R61+0x400], R14 ;  /* 0x0004000e3d007388 */ /* 0x000fe20000000800 */
[----:B------:R-:W-:Y:S02]  /*0ee0*/  IMAD.SHL.U32 R64, R3, 0x4, RZ ;  /* 0x0000000403407824 */ /* 0x000fe400078e00ff */
[----:B------:R-:W-:Y:S01]  /*0ef0*/  LEA.HI.SX32 R10, R10, R10, 0x1b ;  /* 0x0000000a0a0a7211 */ /* 0x000fe200078fdaff */
[----:B------:R1:W-:Y:S01]  /*0f00*/  STS [R62+0x480], R67 ;  /* 0x000480433e007388 */ /* 0x0003e20000000800 */
[----:B0-----:R-:W-:Y:S01]  /*0f10*/  SHF.L.U32 R65, R11, 0x2, RZ ;  /* 0x000000020b417819 */ /* 0x001fe200000006ff */
[----:B------:R-:W-:-:S02]  /*0f20*/  IMAD.SHL.U32 R68, R15, 0x4, RZ ;  /* 0x000000040f447824 */ /* 0x000fc400078e00ff */
[----:B------:R0:W-:Y:S01]  /*0f30*/  STS [R63+0x500], R66 ;  /* 0x000500423f007388 */ /* 0x0001e20000000800 */
[----:B-1----:R-:W-:-:S03]  /*0f40*/  SHF.L.U32 R67, R13, 0x2, RZ ;  /* 0x000000020d437819 */ /* 0x002fc600000006ff */
[----:B------:R-:W-:Y:S01]  /*0f50*/  STS [R64+0x580], R71 ;  /* 0x0005804740007388 */ /* 0x000fe20000000800 */
[----:B0-----:R-:W-:-:S03]  /*0f60*/  SHF.L.U32 R66, R10, 0x2, RZ ;  /* 0x000000020a427819 */ /* 0x001fc600000006ff */
[----:B------:R-:W-:Y:S04]  /*0f70*/  STS [R65+0x600], R72 ;  /* 0x0006004841007388 */ /* 0x000fe80000000800 */
        /* <DEDUP_REMOVED lines=20> */
[----:B------:R-:W-:Y:S01]  /*10c0*/  MOV R2, R76 ;  /* 0x0000004c00027202 */ /* 0x000fe20000000f00 */
[----:B------:R-:W-:-:S02]  /*10d0*/  IMAD.MOV.U32 R3, RZ, RZ, R77 ;  /* 0x000000ffff037224 */ /* 0x000fc400078e004d */
[----:B------:R-:W-:Y:S01]  /*10e0*/  BAR.SYNC.DEFER_BLOCKING 0x0 ;  /* 0x0000000000007b1d */ /* 0x000fe20000010000 */
[----:B------:R-:W-:Y:S01]  /*10f0*/  CS2R R76, SRZ ;  /* 0x00000000004c7805 */ /* 0x000fe2000001ff00 */
[----:B0-----:R-:W-:Y:S01]  /*1100*/  CS2R R70, SRZ ;  /* 0x0000000000467805 */ /* 0x001fe2000001ff00 */
[----:B-1----:R-:W-:Y:S01]  /*1110*/  CS2R R72, SRZ ;  /* 0x0000000000487805 */ /* 0x002fe2000001ff00 */
[----:B--2---:R-:W-:-:S03]  /*1120*/  MOV R74, RZ ;  /* 0x000000ff004a7202 */ /* 0x004fc60000000f00 */
        /* <DEDUP_REMOVED lines=108> */
.L_x_4330:
[----:B------:R-:W-:Y:S05]  /*17f0*/  BSYNC B0 ;  /* 0x0000000000007941 */ /* 0x000fea0003800000 */
.L_x_4329:
        /* <DEDUP_REMOVED lines=37> */
.L_x_4332:
[----:B------:R-:W-:Y:S05]  /*1a50*/  BSYNC B0 ;  /* 0x0000000000007941 */ /* 0x000fea0003800000 */
.L_x_4331:
        /* <DEDUP_REMOVED lines=35> */
.L_x_4334:
[----:B------:R-:W-:Y:S05]  /*1c90*/  BSYNC B0 ;  /* 0x0000000000007941 */ /* 0x000fea0003800000 */
.L_x_4333:
        /* <DEDUP_REMOVED lines=37> */
.L_x_4336:
[----:B------:R-:W-:Y:S05]  /*1ef0*/  BSYNC B0 ;  /* 0x0000000000007941 */ /* 0x000fea0003800000 */
.L_x_4335:
        /* <DEDUP_REMOVED lines=35> */
.L_x_4338:
[----:B------:R-:W-:Y:S05]  /*2130*/  BSYNC B0 ;  /* 0x0000000000007941 */ /* 0x000fea0003800000 */
.L_x_4337:
        /* <DEDUP_REMOVED lines=37> */
.L_x_4340:
[----:B------:R-:W-:Y:S05]  /*2390*/  BSYNC B0 ;  /* 0x0000000000007941 */ /* 0x000fea0003800000 */
.L_x_4339:
        /* <DEDUP_REMOVED lines=35> */
.L_x_4342:
[----:B------:R-:W-:Y:S05]  /*25d0*/  BSYNC B0 ;  /* 0x0000000000007941 */ /* 0x000fea0003800000 */
.L_x_4341:
        /* <DEDUP_REMOVED lines=37> */
.L_x_4344:
[----:B------:R-:W-:Y:S05]  /*2830*/  BSYNC B0 ;  /* 0x0000000000007941 */ /* 0x000fea0003800000 */
.L_x_4343:
        /* <DEDUP_REMOVED lines=35> */
.L_x_4346:
[----:B------:R-:W-:Y:S05]  /*2a70*/  BSYNC B0 ;  /* 0x0000000000007941 */ /* 0x000fea0003800000 */
.L_x_4345:
        /* <DEDUP_REMOVED lines=42> */
.L_x_4348:
[----:B------:R-:W-:Y:S05]  /*2d20*/  BSYNC B0 ;  /* 0x0000000000007941 */ /* 0x000fea0003800000 */
.L_x_4347:
        /* <DEDUP_REMOVED lines=33> */
.L_x_4350:
[----:B------:R-:W-:Y:S05]  /*2f40*/  BSYNC B0 ;  /* 0x0000000000007941 */ /* 0x000fea0003800000 */
.L_x_4349:
        /* <DEDUP_REMOVED lines=33> */
.L_x_4352:
[----:B------:R-:W-:Y:S05]  /*3160*/  BSYNC B0 ;  /* 0x0000000000007941 */ /* 0x000fea0003800000 */
.L_x_4351:
        /* <DEDUP_REMOVED lines=33> */
.L_x_4354:
[----:B------:R-:W-:Y:S05]  /*3380*/  BSYNC B0 ;  /* 0x0000000000007941 */ /* 0x000fea0003800000 */
.L_x_4353:
        /* <DEDUP_REMOVED lines=33> */
.L_x_4356:
[----:B------:R-:W-:Y:S05]  /*35a0*/  BSYNC B0 ;  /* 0x0000000000007941 */ /* 0x000fea0003800000 */
.L_x_4355:
        /* <DEDUP_REMOVED lines=33> */
.L_x_4358:
[----:B------:R-:W-:Y:S05]  /*37c0*/  BSYNC B0 ;  /* 0x0000000000007941 */ /* 0x000fea0003800000 */
.L_x_4357:
        /* <DEDUP_REMOVED lines=33> */
.L_x_4360:
[----:B------:R-:W-:Y:S05]  /*39e0*/  BSYNC B0 ;  /* 0x0000000000007941 */ /* 0x000fea0003800000 */
.L_x_4359:
        /* <DEDUP_REMOVED lines=38> */
.L_x_4364:
[----:B------:R-:W-:Y:S01]  /*3c50*/  SHF.R.S32.HI R122, RZ, 0x1f, R131 ;  /* 0x0000001fff7a7819 */ /* 0x000fe20000011483 */
[C---:B------:R-:W-:Y:S01]  /*3c60*/  IMAD.WIDE.U32 R12, R131.reuse, c[0x0][0x1a0], R8 ;  /* 0x00006800830c7a25 */ /* 0x040fe200078e0008 */
[----:B------:R-:W-:Y:S01]  /*3c70*/  MOV R55, 0xfffffe00 ;  /* 0xfffffe0000377802 */ /* 0x000fe20000000f00 */
[----:B------:R-:W-:Y:S01]  /*3c80*/  HFMA2.MMA R106, -RZ, RZ, 0, 0 ;  /* 0x00000000ff6a7435 */ /* 0x000fe200000001ff */
[----:B------:R-:W-:Y:S01]  /*3c90*/  MOV R21, RZ ;  /* 0x000000ff00157202 */ /* 0x000fe20000000f00 */
[----:B0-----:R-:W-:Y:S01]  /*3ca0*/  IMAD R10, R122, c[0x0][0x1a0], RZ ;  /* 0x000068007a0a7a24 */ /* 0x001fe200078e02ff */
        /* <DEDUP_REMOVED lines=63> */
[----:B------:R-:W-:Y:S02]  /*40a0*/  LEA R10, P1, R12, R49, 0x2 ;  /* 0x000000310c0a7211 */ /* 0x000fe400078210ff */
[----:B------:R-:W-:Y:S02]  /*40b0*/  ISETP.GE.AND P2, PT, R53, R55, PT ;  /* 0x000000373500720c */ /* 0x000fe40003f46270 */
[----:B------:R-:W-:-:S04]  /*40c0*/  IADD3 R11, R13, R11, RZ ;  /* 0x0000000b0d0b7210 */ /* 0x000fc80007ffe0ff */
[----:B------:R-:W-:Y:S02]  /*40d0*/  LEA.HI.X R11, R12, R23, R11, 0x2, P1 ;  /* 0x000000170c0b7211 */ /* 0x000fe400008f140b */
[-C--:B------:R-:W-:Y:S01]  /*40e0*/  ISETP.GE.AND P1, PT, R8, R55.reuse, PT ;  /* 0x000000370800720c */ /* 0x080fe20003f26270 */
[----:B------:R-:W-:Y:S01]  /*40f0*/  IMAD.MOV.U32 R145, RZ, RZ, RZ ;  /* 0x000000ffff917224 */ /* 0x000fe200078e00ff */
[-C--:B------:R-:W-:Y:S02]  /*4100*/  ISETP.GE.AND P3, PT, R34, R55.reuse, PT ;  /* 0x000000372200720c */ /* 0x080fe40003f66270 */
[-C--:B------:R-:W-:Y:S01]  /*4110*/  ISETP.GE.AND P4, PT, R36, R55.reuse, PT ;  /* 0x000000372400720c */ /* 0x080fe20003f86270 */
[----:B------:R-:W-:Y:S01]  /*4120*/  CS2R R12, SRZ ;  /* 0x00000000000c7805 */ /* 0x000fe2000001ff00 */
[----:B------:R-:W-:Y:S01]  /*4130*/  ISETP.GE.AND P5, PT, R48, R55, PT ;  /* 0x000000373000720c */ /* 0x000fe20003fa6270 */
[----:B0-----:R-:W-:Y:S01]  /*4140*/  CS2R R14, SRZ ;  /* 0x00000000000e7805 */ /* 0x001fe2000001ff00 */
[----:B--2---:R-:W-:Y:S04]  /*4150*/  STS [R51], R106 ;  /* 0x0000006a33007388 */ /* 0x004fe80000000800 */
[----:B---3--:R-:W-:Y:S04]  /*4160*/  STS [R54+0x80], R21 ;  /* 0x0000801536007388 */ /* 0x008fe80000000800 */
[----:B----4-:R-:W-:Y:S04]  /*4170*/  STS [R52+0x100], R135 ;  /* 0x0001008734007388 */ /* 0x010fe80000000800 */
[----:B-----5:R-:W-:Y:S04]  /*4180*/  STS [R56+0x180], R133 ;  /* 0x0001808538007388 */ /* 0x020fe80000000800 */
[----:B------:R-:W-:Y:S04]  /*4190*/  STS [R58+0x200], R137 ;  /* 0x000200893a007388 */ /* 0x000fe80000000800 */
[----:B------:R-:W-:Y:S04]  /*41a0*/  STS [R57+0x280], R108 ;  /* 0x0002806c39007388 */ /* 0x000fe80000000800 */
[----:B------:R0:W-:Y:S04]  /*41b0*/  STS [R59+0x300], R110 ;  /* 0x0003006e3b007388 */ /* 0x0001e80000000800 */
[----:B------:R-:W-:Y:S04]  /*41c0*/  STS [R60+0x380], R139 ;  /* 0x0003808b3c007388 */ /* 0x000fe80000000800 */
[----:B------:R1:W-:Y:S04]  /*41d0*/  STS [R61+0x400], R112 ;  /* 0x000400703d007388 */ /* 0x0003e80000000800 */
[----:B------:R-:W-:Y:S01]  /*41e0*/  STS [R62+0x480], R141 ;  /* 0x0004808d3e007388 */ /* 0x000fe20000000800 */
[----:B0-----:R-:W-:Y:S01]  /*41f0*/  CS2R R58, SRZ ;  /* 0x00000000003a7805 */ /* 0x001fe2000001ff00 */
[----:B------:R-:W-:-:S02]  /*4200*/  HFMA2.MMA R57, -RZ, RZ, 0, 0 ;  /* 0x00000000ff397435 */ /* 0x000fc400000001ff */
[----:B------:R-:W-:Y:S04]  /*4210*/  STS [R63+0x500], R114 ;  /* 0x000500723f007388 */ /* 0x000fe80000000800 */
[----:B------:R-:W-:Y:S04]  /*4220*/  STS [R64+0x580], R143 ;  /* 0x0005808f40007388 */ /* 0x000fe80000000800 */
[----:B------:R-:W-:Y:S04]  /*4230*/  STS [R65+0x600], R118 ;  /* 0x0006007641007388 */ /* 0x000fe80000000800 */
[----:B------:R-:W-:Y:S04]  /*4240*/  STS [R67+0x680], R116 ;  /* 0x0006807443007388 */ /* 0x000fe80000000800 */
[----:B------:R0:W-:Y:S04]  /*4250*/  STS [R68+0x700], R147 ;  /* 0x0007009344007388 */ /* 0x0001e80000000800 */
[----:B------:R2:W-:Y:S01]  /*4260*/  STS [R69+0x780], R120 ;  /* 0x0007807845007388 */ /* 0x0005e20000000800 */
[----:B------:R-:W-:-:S06]  /*4270*/  NOP ;  /* 0x0000000000007918 */ /* 0x000fcc0000000000 */
[----:B------:R3:W4:Y:S01]  /*4280*/  @!P2 LDG.E R145, [R10.64+0x80] ;  /* 0x000080040a91a981 */ /* 0x000722000c1e1900 */
[----:B------:R-:W-:-:S03]  /*4290*/  ISETP.GE.AND P2, PT, R37, R55, PT ;  /* 0x000000372500720c */ /* 0x000fc60003f46270 */
[----:B------:R3:W5:Y:S01]  /*42a0*/  @!P1 LDG.E R58, [R10.64] ;  /* 0x000000040a3a9981 */ /* 0x000762000c1e1900 */
[----:B-1----:R-:W-:-:S03]  /*42b0*/  MOV R61, RZ ;  /* 0x000000ff003d7202 */ /* 0x002fc60000000f00 */
[----:B------:R3:W4:Y:S01]  /*42c0*/  @!P3 LDG.E R59, [R10.64+0x100] ;  /* 0x000100040a3bb981 */ /* 0x000722000c1e1900 */
[----:B------:R-:W-:-:S03]  /*42d0*/  ISETP.GE.AND P3, PT, R38, R55, PT ;  /* 0x000000372600720c */ /* 0x000fc60003f66270 */
[----:B------:R3:W4:Y:S01]  /*42e0*/  @!P4 LDG.E R57, [R10.64+0x180] ;  /* 0x000180040a39c981 */ /* 0x000722000c1e1900 */
[-C--:B------:R-:W-:Y:S01]  /*42f0*/  ISETP.GE.AND P4, PT, R39, R55.reuse, PT ;  /* 0x000000372700720c */ /* 0x080fe20003f86270 */
[----:B0-----:R-:W-:Y:S02]  /*4300*/  HFMA2.MMA R68, -RZ, RZ, 0, 0 ;  /* 0x00000000ff447435 */ /* 0x001fe400000001ff */
[----:B------:R3:W4:Y:S01]  /*4310*/  @!P2 LDG.E R61, [R10.64+0x200] ;  /* 0x000200040a3da981 */ /* 0x000722000c1e1900 */
[-C--:B------:R-:W-:Y:S01]  /*4320*/  ISETP.GE.AND P1, PT, R40, R55.reuse, PT ;  /* 0x000000372800720c */ /* 0x080fe20003f26270 */
[----:B------:R-:W-:Y:S01]  /*4330*/  IMAD.MOV.U32 R62, RZ, RZ, RZ ;  /* 0x000000ffff3e7224 */ /* 0x000fe200078e00ff */
[-C--:B------:R-:W-:Y:S01]  /*4340*/  ISETP.GE.AND P2, PT, R41, R55.reuse, PT ;  /* 0x000000372900720c */ /* 0x080fe20003f46270 */
[----:B------:R-:W-:Y:S01]  /*4350*/  CS2R R64, SRZ ;  /* 0x0000000000407805 */ /* 0x000fe2000001ff00 */
[----:B------:R-:W-:Y:S01]  /*4360*/  MOV R137, RZ ;  /* 0x000000ff00897202 */ /* 0x000fe20000000f00 */
[----:B------:R-:W-:Y:S01]  /*4370*/  HFMA2.MMA R108, -RZ, RZ, 0, 0 ;  /* 0x00000000ff6c7435 */ /* 0x000fe200000001ff */
[----:B------:R-:W-:Y:S01]  /*4380*/  IMAD.MOV.U32 R110, RZ, RZ, RZ ;  /* 0x000000ffff6e7224 */ /* 0x000fe200078e00ff */
        /* <DEDUP_REMOVED lines=9> */
[----:B------:R3:W4:Y:S01]  /*4420*/  @!P1 LDG.E R137, [R10.64+0x580] ;  /* 0x000580040a899981 */ /* 0x000722000c1e1900 */
[----:B------:R-:W-:-:S02]  /*4430*/  ISETP.GE.AND P2, PT, R45, R55, PT ;  /* 0x000000372d00720c */ /* 0x000fc40003f46270 */
[-C--:B------:R-:W-:Y:S01]  /*4440*/  ISETP.GE.AND P3, PT, R46, R55.reuse, PT ;  /* 0x000000372e00720c */ /* 0x080fe20003f66270 */
[----:B------:R3:W4:Y:S01]  /*4450*/  @!P5 LDG.E R14, [R10.64+0x780] ;  /* 0x000780040a0ed981 */ /* 0x000722000c1e1900 */
[----:B------:R-:W-:-:S03]  /*4460*/  ISETP.GE.AND P4, PT, R47, R55, PT ;  /* 0x000000372f00720c */ /* 0x000fc60003f86270 */
[----:B------:R-:W0:Y:S04]  /*4470*/  LDS R52, [R66] ;  /* 0x0000000042347984 */ /* 0x000e280000000800 */
[----:B------:R-:W1:Y:S04]  /*4480*/  S2R R21, SR_TID.X ;  /* 0x0000000000157919 */ /* 0x000e680000002100 */
[----:B------:R3:W4:Y:S04]  /*4490*/  @!P2 LDG.E R110, [R10.64+0x600] ;  /* 0x000600040a6ea981 */ /* 0x000728000c1e1900 */
[----:B------:R3:W4:Y:S04]  /*44a0*/  @!P3 LDG.E R108, [R10.64+0x680] ;  /* 0x000680040a6cb981 */ /* 0x000728000c1e1900 */
[----:B------:R3:W4:Y:S01]  /*44b0*/  @!P4 LDG.E R15, [R10.64+0x700] ;  /* 0x000700040a0fc981 */ /* 0x000722000c1e1900 */
[----:B--2---:R-:W-:-:S03]  /*44c0*/  FMUL.FTZ R69, R124, 1.4426950216293334961 ;  /* 0x3fb8aa3b7c457820 */ /* 0x004fc60000410000 */
[----:B------:R-:W2:Y:S01]  /*44d0*/  LDS R54, [R66+0x4] ;  /* 0x0000040042367984 */ /* 0x000ea20000000800 */
[----:B------:R-:W-:-:S04]  /*44e0*/  FMUL.FTZ R60, R69, R70 ;  /* 0x00000046453c7220 */ /* 0x000fc80000410000 */
[----:B------:R0:W-:Y:S01]  /*44f0*/  MUFU.EX2 R139, R60 ;  /* 0x0000003c008b7308 */ /* 0x0001e20000000800 */
[----:B---3--:R-:W3:Y:S01]  /*4500*/  LDS R10, [R66+0x8] ;  /* 0x00000800420a7984 */ /* 0x008ee20000000800 */
[----:B-1----:R-:W-:Y:S01]  /*4510*/  SHF.L.U32 R126, R21, 0x4, RZ ;  /* 0x00000004157e7819 */ /* 0x002fe200000006ff */
[C---:B------:R-:W-:Y:S02]  /*4520*/  FMUL.FTZ R56, R69.reuse, R77 ;  /* 0x0000004d45387220 */ /* 0x040fe40000410000 */
[----:B------:R-:W1:Y:S01]  /*4530*/  LDS R11, [R66+0xc] ;  /* 0x00000c00420b7984 */ /* 0x000e620000000800 */
[----:B------:R-:W-:Y:S01]  /*4540*/  FMUL.FTZ R51, R69, R76 ;  /* 0x0000004c45337220 */ /* 0x000fe20000410000 */
[----:B0-----:R-:W-:Y:S01]  /*4550*/  IADD3 R60, R126, 0x6, RZ ;  /* 0x000000067e3c7810 */ /* 0x001fe20007ffe0ff */
[----:B------:R0:W-:Y:S03]  /*4560*/  MUFU.EX2 R112, R56 ;  /* 0x0000003800707308 */ /* 0x0001e60000000800 */
[----:B------:R-:W-:-:S02]  /*4570*/  ISETP.GE.U32.AND P4, PT, R60, R55, PT ;  /* 0x000000373c00720c */ /* 0x000fc40003f86070 */
[C---:B------:R-:W-:Y:S01]  /*4580*/  IADD3 R60, R126.reuse, 0x8, RZ ;  /* 0x000000087e3c7810 */ /* 0x040fe20007ffe0ff */
[----:B------:R-:W-:Y:S01]  /*4590*/  FMUL.FTZ R106, R69, R73 ;  /* 0x00000049456a7220 */ /* 0x000fe20000410000 */
[-C--:B------:R-:W-:Y:S01]  /*45a0*/  ISETP.GE.U32.AND P6, PT, R126, R55.reuse, PT ;  /* 0x000000377e00720c */ /* 0x080fe20003fc6070 */
[----:B------:R-:W-:Y:S01]  /*45b0*/  FMUL.FTZ R52, R83, R52 ;  /* 0x0000003453347220 */ /* 0x000fe20000410000 */
[----:B------:R2:W1:Y:S01]  /*45c0*/  MUFU.EX2 R133, R51 ;  /* 0x0000003300857308 */ /* 0x0004620000000800 */
[----:B0-----:R-:W0:Y:S01]  /*45d0*/  LDS R56, [R66+0x10] ;  /* 0x0000100042387984 */ /* 0x001e220000000800 */
[----:B------:R-:W-:Y:S01]  /*45e0*/  ISETP.GE.U32.AND P2, PT, R60, R55, PT ;  /* 0x000000373c00720c */ /* 0x000fe20003f46070 */
[----:B------:R-:W-:Y:S02]  /*45f0*/  FMUL.FTZ R63, R69, R71 ;  /* 0x00000047453f7220 */ /* 0x000fe40000410000 */
[----:B------:R-:W-:Y:S04]  /*4600*/  LDS R60, [R66+0x18] ;  /* 0x00001800423c7984 */ /* 0x000fe80000000800 */
[----:B--2---:R-:W2:Y:S01]  /*4610*/  LDS R51, [R66+0x14] ;  /* 0x0000140042337984 */ /* 0x004ea20000000800 */
[----:B------:R3:W-:Y:S02]  /*4620*/  MUFU.EX2 R147, R106 ;  /* 0x0000006a00937308 */ /* 0x0007e40000000800 */
[----:B---3--:R-:W-:-:S02]  /*4630*/  FSEL R106, R52, RZ, !P6 ;  /* 0x000000ff346a7208 */ /* 0x008fc40007000000 */
[----:B------:R-:W3:Y:S04]  /*4640*/  LDS R52, [R66+0x20] ;  /* 0x0000200042347984 */ /* 0x000ee80000000800 */
[----:B------:R1:W0:Y:S02]  /*4650*/  MUFU.EX2 R141, R63 ;  /* 0x0000003f008d7308 */ /* 0x0002240000000800 */
[----:B-1----:R-:W1:Y:S01]  /*4660*/  LDS R63, [R66+0x1c] ;  /* 0x00001c00423f7984 */ /* 0x002e620000000800 */
        /* <DEDUP_REMOVED lines=16> */
[----:B------:R2:W1:Y:S01]  /*4770*/  MUFU.EX2 R149, R114 ;  /* 0x0000007200957308 */ /* 0x0004620000000800 */
[----:B------:R-:W-:Y:S01]  /*4780*/  ISETP.GE.U32.AND P5, PT, R29, R55, PT ;  /* 0x000000371d00720c */ /* 0x000fe20003fa6070 */
[----:B------:R-:W-:Y:S01]  /*4790*/  FMUL.FTZ R118, R69, R78 ;  /* 0x0000004e45767220 */ /* 0x000fe20000410000 */
[----:B------:R-:W-:Y:S01]  /*47a0*/  FSEL R139, R139, 1, !P6 ;  /* 0x3f8000008b8b7808 */ /* 0x000fe20007000000 */
[----:B0-----:R-:W-:-:S04]  /*47b0*/  FMUL.FTZ R56, R87, R56 ;  /* 0x0000003857387220 */ /* 0x001fc80000410000 */
[----:B------:R0:W1:Y:S01]  /*47c0*/  MUFU.EX2 R151, R116 ;  /* 0x0000007400977308 */ /* 0x0000620000000800 */
[----:B--2---:R-:W-:Y:S01]  /*47d0*/  FSEL R114, R10, RZ, !P6 ;  /* 0x000000ff0a727208 */ /* 0x004fe20007000000 */
[----:B------:R-:W-:Y:S01]  /*47e0*/  FMUL.FTZ R10, R69, R79 ;  /* 0x0000004f450a7220 */ /* 0x000fe20000410000 */
[----:B------:R-:W-:Y:S01]  /*47f0*/  ISETP.GE.U32.AND P6, PT, R30, R55, PT ;  /* 0x000000371e00720c */ /* 0x000fe20003fc6070 */
[----:B------:R-:W-:Y:S01]  /*4800*/  FMUL.FTZ R51, R94, R51 ;  /* 0x000000335e337220 */ /* 0x000fe20000410000 */
[----:B------:R-:W-:Y:S02]  /*4810*/  FSEL R141, R141, 1, !P5 ;  /* 0x3f8000008d8d7808 */ /* 0x000fe40006800000 */
[----:B0-----:R-:W-:Y:S02]  /*4820*/  FSEL R116, R11, RZ, !P5 ;  /* 0x000000ff0b747208 */ /* 0x001fe40006800000 */
[----:B------:R-:W0:Y:S01]  /*4830*/  LDS R11, [R66+0x24] ;  /* 0x00002400420b7984 */ /* 0x000e220000000800 */
[----:B------:R-:W-:Y:S01]  /*4840*/  ISETP.GE.U32.AND P5, PT, R31, R55, PT ;  /* 0x000000371f00720c */ /* 0x000fe20003fa6070 */
[----:B------:R2:W-:Y:S01]  /*4850*/  MUFU.EX2 R155, R10 ;  /* 0x0000000a009b7308 */ /* 0x0005e20000000800 */
[----:B------:R-:W-:Y:S01]  /*4860*/  IADD3 R54, R126, 0xa, RZ ;  /* 0x0000000a7e367810 */ /* 0x000fe20007ffe0ff */
[----:B------:R-:W-:Y:S01]  /*4870*/  FMUL.FTZ R60, R89, R60 ;  /* 0x0000003c593c7220 */ /* 0x000fe20000410000 */
[----:B------:R-:W-:Y:S01]  /*4880*/  FSEL R143, R67, 1, !P6 ;  /* 0x3f800000438f7808 */ /* 0x000fe20007000000 */
[----:B---3--:R-:W-:Y:S01]  /*4890*/  FMUL.FTZ R52, R91, R52 ;  /* 0x000000345b347220 */ /* 0x008fe20000410000 */
[----:B------:R-:W-:-:S02]  /*48a0*/  FSEL R120, R51, RZ, !P5 ;  /* 0x000000ff33787208 */ /* 0x000fc40006800000 */
[----:B------:R-:W-:Y:S01]  /*48b0*/  LDS R51, [R66+0x2c] ;  /* 0x00002c0042337984 */ /* 0x000fe20000000800 */
[----:B------:R3:W0:Y:S03]  /*48c0*/  MUFU.EX2 R153, R118 ;  /* 0x0000007600997308 */ /* 0x0006260000000800 */
[----:B--2---:R-:W2:Y:S01]  /*48d0*/  LDS R10, [R66+0x28] ;  /* 0x00002800420a7984 */ /* 0x004ea20000000800 */
[----:B------:R-:W-:Y:S01]  /*48e0*/  FSEL R122, R60, RZ, !P4 ;  /* 0x000000ff3c7a7208 */ /* 0x000fe20006000000 */
[----:B-1----:R-:W-:Y:S01]  /*48f0*/  FMUL.FTZ R63, R96, R63 ;  /* 0x0000003f603f7220 */ /* 0x002fe20000410000 */
[----:B---3--:R-:W-:Y:S02]  /*4900*/  FSEL R118, R56, RZ, !P6 ;  /* 0x000000ff38767208 */ /* 0x008fe40007000000 */
[----:B------:R-:W-:Y:S01]  /*4910*/  ISETP.GE.U32.AND P6, PT, R54, R55, PT ;  /* 0x000000373600720c */ /* 0x000fe20003fc6070 */
[----:B------:R-:W-:Y:S01]  /*4920*/  FMUL.FTZ R54, R69, R82 ;  /* 0x0000005245367220 */ /* 0x000fe20000410000 */
[----:B------:R-:W-:-:S02]  /*4930*/  IADD3 R56, R126, 0xb, RZ ;  /* 0x0000000b7e387810 */ /* 0x000fc40007ffe0ff */
[C---:B------:R-:W-:Y:S02]  /*4940*/  IADD3 R124, R126.reuse, 0xc, RZ ;  /* 0x0000000c7e7c7810 */ /* 0x040fe40007ffe0ff */
[----:B------:R-:W-:Y:S01]  /*4950*/  IADD3 R60, R126, 0xd, RZ ;  /* 0x0000000d7e3c7810 */ /* 0x000fe20007ffe0ff */
[----:B------:R1:W3:Y:S01]  /*4960*/  MUFU.EX2 R157, R54 ;  /* 0x00000036009d7308 */ /* 0x0002e20000000800 */
[----:B------:R-:W-:Y:S02]  /*4970*/  FSEL R126, R52, RZ, !P2 ;  /* 0x000000ff347e7208 */ /* 0x000fe40005000000 */
[----:B------:R-:W2:Y:S01]  /*4980*/  LDS R52, [R66+0x30] ;  /* 0x0000300042347984 */ /* 0x000ea20000000800 */
[----:B------:R-:W-:Y:S02]  /*4990*/  FSEL R149, R149, 1, !P4 ;  /* 0x3f80000095957808 */ /* 0x000fe40006000000 */
[----:B------:R-:W-:Y:S01]  /*49a0*/  ISETP.GE.U32.AND P4, PT, R124, R55, PT ;  /* 0x000000377c00720c */ /* 0x000fe20003f86070 */
[----:B-1----:R-:W-:Y:S01]  /*49b0*/  FMUL.FTZ R54, R133, R112 ;  /* 0x0000007085367220 */ /* 0x002fe20000410000 */
[----:B------:R-:W-:-:S02]  /*49c0*/  FSEL R124, R63, RZ, !P3 ;  /* 0x000000ff3f7c7208 */ /* 0x000fc40005800000 */
[----:B------:R-:W1:Y:S01]  /*49d0*/  LDS R63, [R66+0x34] ;  /* 0x00003400423f7984 */ /* 0x000e620000000800 */
[----:B------:R-:W-:Y:S02]  /*49e0*/  FMUL.FTZ R128, R139, R54 ;  /* 0x000000368b807220 */ /* 0x000fe40000410000 */
[----:B------:R-:W-:Y:S01]  /*49f0*/  FFMA.FTZ R67, R106, R112, R135 ;  /* 0x000000706a437223 */ /* 0x000fe20000010087 */
[----:B------:R-:W1:Y:S01]  /*4a00*/  LDS R54, [R66+0x38] ;  /* 0x0000380042367984 */ /* 0x000e620000000800 */
[----:B------:R-:W-:Y:S02]  /*4a10*/  FMUL.FTZ R138, R141, R128 ;  /* 0x000000808d8a7220 */ /* 0x000fe40000410000 */
[----:B------:R-:W-:Y:S02]  /*4a20*/  FFMA.FTZ R128, R139, R67, R114 ;  /* 0x000000438b807223 */ /* 0x000fe40000010072 */
[----:B------:R0:W1:Y:S02]  /*4a30*/  LDS R67, [R66+0x3c] ;  /* 0x00003c0042437984 */ /* 0x0000640000000800 */
        /* <DEDUP_REMOVED lines=11> */
[----:B------:R-:W1:Y:S01]  /*4af0*/  MUFU.EX2 R56, R56 ;  /* 0x0000003800387308 */ /* 0x000e620000000800 */
        /* <DEDUP_REMOVED lines=9> */
[----:B--2---:R-:W-:Y:S01]  /*4b90*/  FMUL.FTZ R10, R93, R10 ;  /* 0x0000000a5d0a7220 */ /* 0x004fe20000410000 */
[----:B------:R-:W-:Y:S01]  /*4ba0*/  FSEL R155, R155, 1, !P1 ;  /* 0x3f8000009b9b7808 */ /* 0x000fe20004800000 */
[----:B------:R-:W-:Y:S01]  /*4bb0*/  FMUL.FTZ R132, R69, R90 ;  /* 0x0000005a45847220 */ /* 0x000fe20000410000 */
[----:B------:R1:W2:Y:S01]  /*4bc0*/  MUFU.EX2 R134, R130 ;  /* 0x0000008200867308 */ /* 0x0002a20000000800 */
[----:B------:R-:W-:-:S02]  /*4bd0*/  FFMA.FTZ R140, R153, R140, R126 ;  /* 0x0000008c998c7223 */ /* 0x000fc4000001007e */
[----:B------:R-:W-:Y:S02]  /*4be0*/  FMUL.FTZ R69, R69, R92 ;  /* 0x0000005c45457220 */ /* 0x000fe40000410000 */
[----:B------:R-:W-:Y:S01]  /*4bf0*/  FMUL.FTZ R66, R153, R66 ;  /* 0x0000004299427220 */ /* 0x000fe20000410000 */
[----:B------:R-:W-:Y:S01]  /*4c00*/  FSEL R138, R10, RZ, !P6 ;  /* 0x000000ff0a8a7208 */ /* 0x000fe20007000000 */
[----:B------:R-:W-:Y:S01]  /*4c10*/  FMUL.FTZ R51, R100, R51 ;  /* 0x0000003364337220 */ /* 0x000fe20000410000 */
[----:B------:R0:W2:Y:S01]  /*4c20*/  MUFU.EX2 R136, R132 ;  /* 0x0000008400887308 */ /* 0x0000a20000000800 */
[----:B---3--:R-:W-:Y:S01]  /*4c30*/  FSEL R157, R157, 1, !P6 ;  /* 0x3f8000009d9d7808 */ /* 0x008fe20007000000 */
[C---:B------:R-:W-:Y:S02]  /*4c40*/  FFMA.FTZ R140, R155.reuse, R140, R128 ;  /* 0x0000008c9b8c7223 */ /* 0x040fe40000010080 */
[----:B------:R-:W-:Y:S01]  /*4c50*/  FMUL.FTZ R66, R155, R66 ;  /* 0x000000429b427220 */ /* 0x000fe20000410000 */
[----:B-1----:R-:W-:Y:S01]  /*4c60*/  FSEL R130, R56, 1, !P5 ;  /* 0x3f80000038827808 */ /* 0x002fe20006800000 */
[----:B------:R-:W-:Y:S01]  /*4c70*/  FMUL.FTZ R52, R95, R52 ;  /* 0x000000345f347220 */ /* 0x000fe20000410000 */
[----:B------:R-:W-:Y:S01]  /*4c80*/  FSEL R159, R51, RZ, !P5 ;  /* 0x000000ff339f7208 */ /* 0x000fe20006800000 */
[----:B------:R-:W1:Y:S01]  /*4c90*/  MUFU.EX2 R69, R69 ;  /* 0x0000004500457308 */ /* 0x000e620000000800 */
        /* <DEDUP_REMOVED lines=9> */
[----:B--2---:R-:W-:Y:S01]  /*4d30*/  FSEL R134, R134, 1, !P3 ;  /* 0x3f80000086867808 */ /* 0x004fe20005800000 */
        /* <DEDUP_REMOVED lines=9> */
[----:B-1----:R-:W-:-:S02]  /*4dd0*/  FSEL R140, R69, 1, !P1 ;  /* 0x3f800000458c7808 */ /* 0x002fc40004800000 */
        /* <DEDUP_REMOVED lines=14> */
[C---:B------:R-:W-:Y:S02]  /*4ec0*/  IADD3 R51, R24.reuse, 0x40, RZ ;  /* 0x0000004018337810 */ /* 0x040fe40007ffe0ff */
[----:B------:R-:W-:-:S07]  /*4ed0*/  LEA.HI.SX32 R54, R24, R24, 0x1b ;  /* 0x0000001818367211 */ /* 0x000fce00078fdaff */
[C---:B0-----:R-:W-:Y:S02]  /*4ee0*/  @P1 FFMA.FTZ R11, R10.reuse, R60, R11 ;  /* 0x0000003c0a0b1223 */ /* 0x041fe4000001000b */
[----:B-1----:R-:W-:-:S03]  /*4ef0*/  @P1 FMUL.FTZ R10, R10, R63 ;  /* 0x0000003f0a0a1220 */ /* 0x002fc60000410000 */
[----:B------:R-:W0:Y:S04]  /*4f00*/  SHFL.UP PT, R66, R11, 0x4, RZ ;  /* 0x048000000b427989 */ /* 0x000e2800000e00ff */
[----:B------:R-:W1:Y:S01]  /*4f10*/  SHFL.UP PT, R63, R10, 0x4, RZ ;  /* 0x048000000a3f7989 */ /* 0x000e6200000e00ff */
[-C--:B------:R-:W-:Y:S02]  /*4f20*/  LEA.HI.SX32 R69, R69, R24.reuse, 0x1b ;  /* 0x0000001845457211 */ /* 0x080fe400078fdaff */
[----:B------:R-:W-:Y:S02]  /*4f30*/  ISETP.GE.AND P1, PT, R24, 0x4, PT ;  /* 0x000000041800780c */ /* 0x000fe40003f26270 */
[----:B------:R-:W-:Y:S01]  /*4f40*/  LEA.HI.SX32 R52, R51, R24, 0x1b ;  /* 0x0000001833347211 */ /* 0x000fe200078fdaff */
[----:B------:R-:W-:Y:S01]  /*4f50*/  IMAD.SHL.U32 R51, R54, 0x4, RZ ;  /* 0x0000000436337824 */ /* 0x000fe200078e00ff */
[----:B------:R-:W-:-:S02]  /*4f60*/  IADD3 R67, R24, 0x60, RZ ;  /* 0x0000006018437810 */ /* 0x000fc40007ffe0ff */
[----:B------:R-:W-:Y:S02]  /*4f70*/  SHF.L.U32 R54, R69, 0x2, RZ ;  /* 0x0000000245367819 */ /* 0x000fe400000006ff */
[----:B------:R-:W-:Y:S01]  /*4f80*/  IADD3 R169, R24, 0x80, RZ ;  /* 0x0000008018a97810 */ /* 0x000fe20007ffe0ff */
[----:B-----5:R2:W-:Y:S01]  /*4f90*/  STS [R51+0x840], R58 ;  /* 0x0008403a33007388 */ /* 0x0205e20000000800 */
[-C--:B------:R-:W-:Y:S02]  /*4fa0*/  LEA.HI.SX32 R67, R67, R24.reuse, 0x1b ;  /* 0x0000001843437211 */ /* 0x080fe400078fdaff */
[----:B------:R-:W-:Y:S01]  /*4fb0*/  LEA.HI.SX32 R169, R169, R24, 0x1b ;  /* 0x00000018a9a97211 */ /* 0x000fe200078fdaff */
[----:B----4-:R3:W-:Y:S01]  /*4fc0*/  STS [R54+0x8c0], R145 ;  /* 0x0008c09136007388 */ /* 0x0107e20000000800 */
[----:B------:R-:W-:Y:S01]  /*4fd0*/  SHF.L.U32 R52, R52, 0x2, RZ ;  /* 0x0000000234347819 */ /* 0x000fe200000006ff */
[----:B------:R-:W-:Y:S02]  /*4fe0*/  IMAD.SHL.U32 R56, R67, 0x4, RZ ;  /* 0x0000000443387824 */ /* 0x000fe400078e00ff */
[----:B0-----:R-:W-:Y:S01]  /*4ff0*/  @P1 FFMA.FTZ R11, R10, R66, R11 ;  /* 0x000000420a0b1223 */ /* 0x001fe2000001000b */
[----:B--2---:R-:W-:-:S02]  /*5000*/  SHF.L.U32 R58, R169, 0x2, RZ ;  /* 0x00000002a93a7819 */ /* 0x004fc400000006ff */
[----:B---3--:R-:W-:Y:S01]  /*5010*/  IADD3 R145, R24, 0x100, RZ ;  /* 0x0000010018917810 */ /* 0x008fe20007ffe0ff */
[----:B-1----:R-:W-:Y:S01]  /*5020*/  @P1 FMUL.FTZ R10, R10, R63 ;  /* 0x0000003f0a0a1220 */ /* 0x002fe20000410000 */
[----:B------:R0:W-:Y:S02]  /*5030*/  STS [R52+0x940], R59 ;  /* 0x0009403b34007388 */ /* 0x0001e40000000800 */
[-C--:B------:R-:W-:Y:S02]  /*5040*/  LEA.HI.SX32 R145, R145, R24.reuse, 0x1b ;  /* 0x0000001891917211 */ /* 0x080fe400078fdaff */
[----:B------:R-:W-:Y:S01]  /*5050*/  STS [R56+0x9c0], R57 ;  /* 0x0009c03938007388 */ /* 0x000fe20000000800 */
[C---:B------:R-:W-:Y:S02]  /*5060*/  IADD3 R69, R24.reuse, 0xa0, RZ ;  /* 0x000000a018457810 */ /* 0x040fe40007ffe0ff */
[----:B------:R-:W-:Y:S01]  /*5070*/  IADD3 R67, R24, 0xc0, RZ ;  /* 0x000000c018437810 */ /* 0x000fe20007ffe0ff */
[----:B------:R1:W-:Y:S01]  /*5080*/  STS [R58+0xa40], R61 ;  /* 0x000a403d3a007388 */ /* 0x0003e20000000800 */
[----:B------:R-:W-:-:S03]  /*5090*/  LEA.HI.SX32 R69, R69, R24, 0x1b ;  /* 0x0000001845457211 */ /* 0x000fc600078fdaff */
[----:B------:R-:W2:Y:S01]  /*50a0*/  SHFL.UP PT, R66, R11, 0x8, RZ ;  /* 0x050000000b427989 */ /* 0x000ea200000e00ff */
[C---:B0-----:R-:W-:Y:S02]  /*50b0*/  IADD3 R59, R24.reuse, 0xe0, RZ ;  /* 0x000000e0183b7810 */ /* 0x041fe40007ffe0ff */
[----:B-1----:R-:W-:Y:S02]  /*50c0*/  SHF.L.U32 R61, R145, 0x2, RZ ;  /* 0x00000002913d7819 */ /* 0x002fe400000006ff */
[----:B------:R-:W0:Y:S01]  /*50d0*/  SHFL.UP PT, R145, R10, 0x8, RZ ;  /* 0x050000000a917989 */ /* 0x000e2200000e00ff */
[-C--:B------:R-:W-:Y:S02]  /*50e0*/  LEA.HI.SX32 R67, R67, R24.reuse, 0x1b ;  /* 0x0000001843437211 */ /* 0x080fe400078fdaff */
[----:B------:R-:W-:Y:S02]  /*50f0*/  SHF.L.U32 R57, R69, 0x2, RZ ;  /* 0x0000000245397819 */ /* 0x000fe400000006ff */
[----:B------:R-:W-:Y:S01]  /*5100*/  LEA.HI.SX32 R60, R59, R24, 0x1b ;  /* 0x000000183b3c7211 */ /* 0x000fe200078fdaff */
[----:B------:R-:W-:Y:S01]  /*5110*/  IMAD.SHL.U32 R59, R67, 0x4, RZ ;  /* 0x00000004433b7824 */ /* 0x000fe200078e00ff */
[----:B------:R-:W-:-:S02]  /*5120*/  IADD3 R69, R24, 0x120, RZ ;  /* 0x0000012018457810 */ /* 0x000fc40007ffe0ff */
[C---:B------:R-:W-:Y:S02]  /*5130*/  IADD3 R67, R24.reuse, 0x140, RZ ;  /* 0x0000014018437810 */ /* 0x040fe40007ffe0ff */
[----:B------:R-:W-:Y:S02]  /*5140*/  ISETP.GE.AND P1, PT, R24, 0x8, PT ;  /* 0x000000081800780c */ /* 0x000fe40003f26270 */
[-C--:B------:R-:W-:Y:S02]  /*5150*/  LEA.HI.SX32 R69, R69, R24.reuse, 0x1b ;  /* 0x0000001845457211 */ /* 0x080fe400078fdaff */
[----:B------:R-:W-:Y:S01]  /*5160*/  LEA.HI.SX32 R67, R67, R24, 0x1b ;  /* 0x0000001843437211 */ /* 0x000fe200078fdaff */
[----:B------:R1:W-:Y:S01]  /*5170*/  STS [R57+0xac0], R62 ;  /* 0x000ac03e39007388 */ /* 0x0003e20000000800 */
[----:B------:R-:W-:Y:S02]  /*5180*/  SHF.L.U32 R60, R60, 0x2, RZ ;  /* 0x000000023c3c7819 */ /* 0x000fe400000006ff */
[----:B------:R-:W-:Y:S01]  /*5190*/  IADD3 R171, R24, 0x160, RZ ;  /* 0x0000016018ab7810 */ /* 0x000fe20007ffe0ff */
[----:B------:R-:W-:Y:S01]  /*51a0*/  STS [R59+0xb40], R68 ;  /* 0x000b40443b007388 */ /* 0x000fe20000000800 */
[----:B------:R-:W-:-:S02]  /*51b0*/  SHF.L.U32 R63, R67, 0x2, RZ ;  /* 0x00000002433f7819 */ /* 0x000fc400000006ff */
[----:B------:R-:W-:Y:S01]  /*51c0*/  LEA.HI.SX32 R171, R171, R24, 0x1b ;  /* 0x00000018abab7211 */ /* 0x000fe200078fdaff */
[----:B-1----:R-:W-:Y:S01]  /*51d0*/  IMAD.SHL.U32 R62, R69, 0x4, RZ ;  /* 0x00000004453e7824 */ /* 0x002fe200078e00ff */
[----:B------:R-:W-:Y:S01]  /*51e0*/  STS [R60+0xbc0], R65 ;  /* 0x000bc0413c007388 */ /* 0x000fe20000000800 */
[----:B--2---:R-:W-:-:S03]  /*51f0*/  @P1 FFMA.FTZ R11, R10, R66, R11 ;  /* 0x000000420a0b1223 */ /* 0x004fc6000001000b */
[----:B------:R-:W-:Y:S01]  /*5200*/  STS [R61+0xc40], R12 ;  /* 0x000c400c3d007388 */ /* 0x000fe20000000800 */
[----:B0-----:R-:W-:-:S03]  /*5210*/  @P1 FMUL.FTZ R10, R10, R145 ;  /* 0x000000910a0a1220 */ /* 0x001fc60000410000 */
[----:B------:R-:W-:Y:S04]  /*5220*/  STS [R62+0xcc0], R13 ;  /* 0x000cc00d3e007388 */ /* 0x000fe80000000800 */
[----:B------:R0:W-:Y:S04]  /*5230*/  STS [R63+0xd40], R64 ;  /* 0x000d40403f007388 */ /* 0x0001e80000000800 */
[----:B------:R-:W1:Y:S01]  /*5240*/  SHFL.UP PT, R144, R11, 0x10, RZ ;  /* 0x060000000b907989 */ /* 0x000e6200000e00ff */
[----:B0-----:R-:W-:-:S05]  /*5250*/  SHF.L.U32 R64, R171, 0x2, RZ ;  /* 0x00000002ab407819 */ /* 0x001fca00000006ff */
        /* <DEDUP_REMOVED lines=8> */
[----:B------:R-:W-:Y:S02]  /*52e0*/  ISETP.GE.AND P1, PT, R24, 0x10, PT ;  /* 0x000000101800780c */ /* 0x000fe40003f26270 */
[-C--:B------:R-:W-:Y:S02]  /*52f0*/  LEA.HI.SX32 R68, R65, R24.reuse, 0x1b ;  /* 0x0000001841447211 */ /* 0x080fe400078fdaff */
[----:B------:R-:W-:Y:S01]  /*5300*/  LEA.HI.SX32 R69, R69, R24, 0x1b ;  /* 0x0000001845457211 */ /* 0x000fe200078fdaff */
[----:B------:R-:W-:Y:S01]  /*5310*/  IMAD.SHL.U32 R65, R169, 0x4, RZ ;  /* 0x00000004a9417824 */ /* 0x000fe200078e00ff */
[----:B------:R-:W-:Y:S01]  /*5320*/  HFMA2.MMA R12, -RZ, RZ, 1.875, 0 ;  /* 0x3f800000ff0c7435 */ /* 0x000fe200000001ff */
[----:B------:R-:W-:-:S02]  /*5330*/  SHF.L.U32 R67, R67, 0x2, RZ ;  /* 0x0000000243437819 */ /* 0x000fc400000006ff */
[----:B------:R-:W-:Y:S01]  /*5340*/  SHF.L.U32 R68, R68, 0x2, RZ ;  /* 0x0000000244447819 */ /* 0x000fe200000006ff */
[----:B------:R-:W-:Y:S01]  /*5350*/  IMAD.SHL.U32 R69, R69, 0x4, RZ ;  /* 0x0000000445457824 */ /* 0x000fe200078e00ff */
[----:B------:R-:W-:Y:S01]  /*5360*/  MOV R13, RZ ;  /* 0x000000ff000d7202 */ /* 0x000fe20000000f00 */
        /* <DEDUP_REMOVED lines=9> */
[C---:B-1----:R-:W-:Y:S01]  /*5400*/  IMAD.SHL.U32 R15, R24.reuse, 0x10, RZ ;  /* 0x00000010180f7824 */ /* 0x042fe200078e00ff */
[----:B------:R-:W-:-:S04]  /*5410*/  ISETP.NE.AND P1, PT, R24, 0x1f, PT ;  /* 0x0000001f1800780c */ /* 0x000fc80003f25270 */
[----:B------:R-:W-:-:S04]  /*5420*/  LEA.HI.SX32 R15, R15, R15, 0x1b ;  /* 0x0000000f0f0f7211 */ /* 0x000fc800078fdaff */
[----:B------:R-:W-:-:S05]  /*5430*/  SHF.L.U32 R66, R15, 0x2, RZ ;  /* 0x000000020f427819 */ /* 0x000fca00000006ff */
        /* <DEDUP_REMOVED lines=53> */
.L_x_4363:
[----:B------:R-:W-:Y:S05]  /*5790*/  BSYNC B0 ;  /* 0x0000000000007941 */ /* 0x000fea0003800000 */
.L_x_4362:
        /* <DEDUP_REMOVED lines=25> */
.L_x_4361:
[----:B------:R-:W-:Y:S01]  /*5930*/  BAR.SYNC.DEFER_BLOCKING 0x0 ;  /* 0x0000000000007b1d */ /* 0x000fe20000010000 */
[----:B------:R-:W-:Y:S01]  /*5940*/  ISETP.NE.AND P0, PT, R21, RZ, PT ;  /* 0x000000ff1500720c */ /* 0x000fe20003f05270 */
[----:B0-----:R-:W-:Y:S01]  /*5950*/  IMAD R10, R142, c[0x0][0x200], RZ ;  /* 0x000080008e0a7a24 */ /* 0x001fe200078e02ff */
[----:B------:R-:W-:Y:S01]  /*5960*/  HFMA2.MMA R15, -RZ, RZ, 0, 2.384185791015625e-07 ;  /* 0x00000004ff0f7435 */ /* 0x000fe200000001ff */
[C---:B------:R-:W-:Y:S01]  /*5970*/  IMAD.WIDE.U32 R12, R19.reuse, c[0x0][0x200], RZ ;  /* 0x00008000130c7a25 */ /* 0x040fe200078e00ff */
[----:B------:R-:W-:Y:S01]  /*5980*/  ISETP.GE.AND P1, PT, R8, R55, PT ;  /* 0x000000370800720c */ /* 0x000fe20003f26270 */
[----:B------:R-:W-:Y:S02]  /*5990*/  BSSY B0, `(.L_x_4365) ;  /* 0x0000044000007945 */ /* 0x000fe40003800000 */
[----:B------:R-:W-:Y:S01]  /*59a0*/  IMAD R73, R19, c[0x0][0x204], R10 ;  /* 0x0000810013497a24 */ /* 0x000fe200078e020a */
[----:B------:R-:W-:Y:S01]  /*59b0*/  SHF.L.U32 R10, R50, 0x9, RZ ;  /* 0x00000009320a7819 */ /* 0x000fe200000006ff */
[----:B------:R-:W-:-:S02]  /*59c0*/  IMAD R11, R17, c[0x0][0x208], RZ ;  /* 0x00008200110b7a24 */ /* 0x000fc400078e02ff */
[----:B------:R-:W-:Y:S02]  /*59d0*/  IMAD.IADD R13, R13, 0x1, R73 ;  /* 0x000000010d0d7824 */ /* 0x000fe400078e0249 */
[C---:B------:R-:W-:Y:S01]  /*59e0*/  IMAD R75, R0.reuse, c[0x0][0x20c], R11 ;  /* 0x00008300004b7a24 */ /* 0x040fe200078e020b */
[----:B------:R-:W-:Y:S01]  /*59f0*/  SHF.R.S32.HI R11, RZ, 0x1f, R10 ;  /* 0x0000001fff0b7819 */ /* 0x000fe2000001140a */
[----:B------:R-:W-:-:S04]  /*5a00*/  IMAD.WIDE.U32 R12, R0, c[0x0][0x208], R12 ;  /* 0x00008200000c7a25 */ /* 0x000fc800078e000c */
[----:B------:R-:W-:Y:S01]  /*5a10*/  IMAD.WIDE R14, R8, R15, c[0x0][0x258] ;  /* 0x00009600080e7625 */ /* 0x000fe200078e020f */
[----:B------:R-:W-:Y:S02]  /*5a20*/  IADD3 R71, P2, R10, R12, RZ ;  /* 0x0000000c0a477210 */ /* 0x000fe40007f5e0ff */
[----:B------:R-:W-:Y:S01]  /*5a30*/  IADD3 R12, P3, R8, R10, RZ ;  /* 0x0000000a080c7210 */ /* 0x000fe20007f7e0ff */
[----:B------:R-:W-:Y:S01]  /*5a40*/  STS [R66], R99 ;  /* 0x0000006342007388 */ /* 0x000fe20000000800 */
[----:B------:R-:W-:Y:S01]  /*5a50*/  IMAD R74, R142, c[0x0][0x1f0], RZ ;  /* 0x00007c008e4a7a24 */ /* 0x000fe200078e02ff */
[----:B------:R-:W-:Y:S02]  /*5a60*/  IADD3.X R72, R11, R75, R13, P2, !PT ;  /* 0x0000004b0b487210 */ /* 0x000fe400017fe40d */
[----:B------:R-:W-:Y:S01]  /*5a70*/  STS [R66+0x4], R101 ;  /* 0x0000046542007388 */ /* 0x000fe20000000800 */
[----:B------:R-:W-:Y:S01]  /*5a80*/  LEA R70, P5, R71, R14, 0x2 ;  /* 0x0000000e47467211 */ /* 0x000fe200078a10ff */
[----:B------:R-:W-:Y:S01]  /*5a90*/  IMAD R143, R19, c[0x0][0x1f4], R74 ;  /* 0x00007d00138f7a24 */ /* 0x000fe200078e024a */
[----:B------:R-:W-:Y:S01]  /*5aa0*/  IADD3.X R13, R9, R11, RZ, P3, !PT ;  /* 0x0000000b090d7210 */ /* 0x000fe20001ffe4ff */
[----:B------:R-:W-:Y:S01]  /*5ab0*/  STS [R66+0x8], R103 ;  /* 0x0000086742007388 */ /* 0x000fe20000000800 */
[----:B------:R-:W-:Y:S01]  /*5ac0*/  LEA.HI.X R71, R71, R15, R72, 0x2, P5 ;  /* 0x0000000f47477211 */ /* 0x000fe200028f1448 */
[----:B------:R-:W-:-:S02]  /*5ad0*/  @!P1 IMAD.WIDE.U32 R74, R19, c[0x0][0x1f0], R10 ;  /* 0x00007c00134a9a25 */ /* 0x000fc400078e000a */
        /* <DEDUP_REMOVED lines=39> */
[----:B------:R-:W-:Y:S02]  /*5d50*/  IMAD R53, R17, c[0x0][0x208], RZ ;  /* 0x0000820011357a24 */ /* 0x000fe400078e02ff */
[----:B------:R-:W-:Y:S02]  /*5d60*/  IMAD.IADD R15, R73, 0x1, R15 ;  /* 0x00000001490f7824 */ /* 0x000fe400078e020f */
[C---:B------:R-:W-:Y:S02]  /*5d70*/  IMAD R53, R0.reuse, c[0x0][0x20c], R53 ;  /* 0x0000830000357a24 */ /* 0x040fe400078e0235 */
[----:B------:R-:W-:-:S05]  /*5d80*/  IMAD.WIDE.U32 R14, R0, c[0x0][0x208], R14 ;  /* 0x00008200000e7a25 */ /* 0x000fca00078e000e */
[----:B------:R-:W-:Y:S02]  /*5d90*/  IADD3 R15, R15, R53, RZ ;  /* 0x000000350f0f7210 */ /* 0x000fe40007ffe0ff */
[----:B------:R-:W-:-:S04]  /*5da0*/  LEA R72, P4, R14, c[0x0][0x258], 0x2 ;  /* 0x000096000e487a11 */ /* 0x000fc800078810ff */
[----:B------:R-:W-:-:S05]  /*5db0*/  LEA.HI.X R73, R14, c[0x0][0x25c], R15, 0x2, P4 ;  /* 0x000097000e497a11 */ /* 0x000fca00020f140f */
[----:B------:R0:W-:Y:S04]  /*5dc0*/  STG.E [R72.64], R77 ;  /* 0x0000004d48007986 */ /* 0x0001e8000c101904 */
.L_x_4366:
[----:B------:R-:W-:Y:S05]  /*5dd0*/  BSYNC B0 ;  /* 0x0000000000007941 */ /* 0x000fea0003800000 */
.L_x_4365:
[----:B------:R1:W-:Y:S01]  /*5de0*/  @!P2 STG.E [R70.64+0x80], R79 ;  /* 0x0000804f4600a986 */ /* 0x0003e2000c101904 */
        /* <DEDUP_REMOVED lines=10> */
[----:B------:R-:W-:Y:S01]  /*5e90*/  MOV R76, RZ ;  /* 0x000000ff004c7202 */ /* 0x000fe20000000f00 */
[----:B------:R-:W-:Y:S01]  /*5ea0*/  @!P4 STG.E [R70.64+0x200], R85 ;  /* 0x000200554600c986 */ /* 0x000fe2000c101904 */
[-C--:B------:R-:W-:Y:S01]  /*5eb0*/  ISETP.GE.AND P4, PT, R41, R141.reuse, PT ;  /* 0x0000008d2900720c */ /* 0x080fe20003f86270 */
[----:B0-----:R-:W-:Y:S02]  /*5ec0*/  @!P1 IMAD.WIDE.U32 R72, R0, c[0x0][0x1f8], R74 ;  /* 0x00007e0000489a25 */ /* 0x001fe400078e004a */
        /* <DEDUP_REMOVED lines=21> */
[----:B------:R-:W-:Y:S01]  /*6020*/  ISETP.GE.AND P3, PT, R48, R141, PT ;  /* 0x0000008d3000720c */ /* 0x000fe20003f66270 */
[----:B------:R-:W-:Y:S01]  /*6030*/  IMAD.SHL.U32 R14, R53, 0x4, RZ ;  /* 0x00000004350e7824 */ /* 0x000fe200078e00ff */
[----:B------:R-:W-:Y:S01]  /*6040*/  IADD3.X R78, R11, R75, R15, P6, !PT ;  /* 0x0000004b0b4e7210 */ /* 0x000fe200037fe40f */
[----:B------:R-:W-:Y:S01]  /*6050*/  @!P4 STG.E [R70.64+0x600], R133 ;  /* 0x000600854600c986 */ /* 0x000fe2000c101904 */
[C---:B------:R-:W-:Y:S02]  /*6060*/  SHF.L.U64.HI R15, R53.reuse, 0x2, R9 ;  /* 0x00000002350f7819 */ /* 0x040fe40000010209 */
[----:B------:R-:W-:Y:S01]  /*6070*/  IADD3 R74, P4, R14, c[0x0][0x268], RZ ;  /* 0x00009a000e4a7a10 */ /* 0x000fe20007f9e0ff */
[----:B------:R-:W-:Y:S01]  /*6080*/  @!P5 STG.E [R70.64+0x700], R137 ;  /* 0x000700894600d986 */ /* 0x000fe2000c101904 */
[----:B------:R-:W-:-:S02]  /*6090*/  ISETP.GE.AND P5, PT, R53, R55, PT ;  /* 0x000000373500720c */ /* 0x000fc40003fa6270 */
[----:B------:R-:W-:Y:S01]  /*60a0*/  IADD3.X R75, R15, c[0x0][0x26c], RZ, P4, !PT ;  /* 0x00009b000f4b7a10 */ /* 0x000fe200027fe4ff */
[----:B------:R-:W-:Y:S01]  /*60b0*/  @!P2 STG.E [R70.64+0x680], R135 ;  /* 0x000680874600a986 */ /* 0x000fe2000c101904 */
[C---:B------:R-:W-:Y:S02]  /*60c0*/  LEA R74, P2, R77.reuse, R74, 0x2 ;  /* 0x0000004a4d4a7211 */ /* 0x040fe400078410ff */
[----:B------:R-:W-:Y:S01]  /*60d0*/  ISETP.GE.AND P6, PT, R34, R55, PT ;  /* 0x000000372200720c */ /* 0x000fe20003fc6270 */
[----:B------:R0:W-:Y:S01]  /*60e0*/  @!P3 STG.E [R70.64+0x780], R139 ;  /* 0x0007808b4600b986 */ /* 0x0001e2000c101904 */
[----:B------:R-:W-:-:S03]  /*60f0*/  LEA.HI.X R75, R77, R75, R78, 0x2, P2 ;  /* 0x0000004b4d4b7211 */ /* 0x000fc600010f144e */
[----:B------:R-:W-:Y:S01]  /*6100*/  BAR.SYNC.DEFER_BLOCKING 0x0 ;  /* 0x0000000000007b1d */ /* 0x000fe20000010000 */
[----:B------:R-:W-:Y:S01]  /*6110*/  HFMA2.MMA R77, -RZ, RZ, 0, 0 ;  /* 0x00000000ff4d7435 */ /* 0x000fe200000001ff */
[----:B-1----:R-:W-:Y:S01]  /*6120*/  CS2R R78, SRZ ;  /* 0x00000000004e7805 */ /* 0x002fe2000001ff00 */
[-C--:B------:R-:W-:Y:S02]  /*6130*/  ISETP.GE.AND P2, PT, R37, R55.reuse, PT ;  /* 0x000000372500720c */ /* 0x080fe40003f46270 */
        /* <DEDUP_REMOVED lines=27> */
[----:B------:R-:W-:Y:S01]  /*62f0*/  CS2R R86, SRZ ;  /* 0x0000000000567805 */ /* 0x000fe2000001ff00 */
[----:B------:R-:W5:Y:S04]  /*6300*/  @!P2 LDG.E R80, [R74.64+0x480] ;  /* 0x000480044a50a981 */ /* 0x000f68000c1e1900 */
[----:B------:R-:W5:Y:S04]  /*6310*/  @!P3 LDG.E R85, [R74.64+0x500] ;  /* 0x000500044a55b981 */ /* 0x000f68000c1e1900 */
[----:B------:R-:W5:Y:S04]  /*6320*/  @!P4 LDG.E R84, [R74.64+0x580] ;  /* 0x000580044a54c981 */ /* 0x000f68000c1e1900 */
[----:B------:R-:W5:Y:S04]  /*6330*/  @!P5 LDG.E R82, [R74.64+0x600] ;  /* 0x000600044a52d981 */ /* 0x000f68000c1e1900 */
[----:B------:R-:W5:Y:S04]  /*6340*/  @!P6 LDG.E R87, [R74.64+0x680] ;  /* 0x000680044a57e981 */ /* 0x000f68000c1e1900 */
[----:B------:R-:W5:Y:S01]  /*6350*/  @!P1 LDG.E R86, [R74.64+0x700] ;  /* 0x000700044a569981 */ /* 0x000f62000c1e1900 */
[----:B------:R-:W-:Y:S03]  /*6360*/  BSSY B0, `(.L_x_4367) ;  /* 0x00000b6000007945 */ /* 0x000fe60003800000 */
        /* <DEDUP_REMOVED lines=23> */
[----:B------:R-:W2:Y:S04]  /*64e0*/  LDS R83, [R66+0x18] ;  /* 0x0000180042537984 */ /* 0x000ea80000000800 */
[----:B------:R-:W2:Y:S04]  /*64f0*/  LDS R84, [R66+0x1c] ;  /* 0x00001c0042547984 */ /* 0x000ea80000000800 */
[----:B------:R-:W2:Y:S04]  /*6500*/  LDS R86, [R66+0x20] ;  /* 0x0000200042567984 */ /* 0x000ea80000000800 */
[----:B------:R-:W2:Y:S04]  /*6510*/  LDS R88, [R66+0x24] ;  /* 0x0000240042587984 */ /* 0x000ea80000000800 */
[----:B------:R-:W4:Y:S04]  /*6520*/  LDS R90, [R66+0x28] ;  /* 0x00002800425a7984 */ /* 0x000f280000000800 */
[----:B------:R-:W5:Y:S04]  /*6530*/  LDS R92, [R66+0x2c] ;  /* 0x00002c00425c7984 */ /* 0x000f680000000800 */
[----:B------:R-:W5:Y:S04]  /*6540*/  LDS R94, [R66+0x30] ;  /* 0x00003000425e7984 */ /* 0x000f680000000800 */
[----:B------:R-:W5:Y:S04]  /*6550*/  LDS R96, [R66+0x34] ;  /* 0x0000340042607984 */ /* 0x000f680000000800 */
[----:B------:R-:W5:Y:S04]  /*6560*/  LDS R98, [R66+0x38] ;  /* 0x0000380042627984 */ /* 0x000f680000000800 */
[----:B------:R-:W5:Y:S01]  /*6570*/  LDS R102, [R66+0x3c] ;  /* 0x00003c0042667984 */ /* 0x000f620000000800 */
[----:B0-----:R-:W-:-:S02]  /*6580*/  FMUL.FTZ R71, R70, -1.4426950216293334961 ;  /* 0xbfb8aa3b46477820 */ /* 0x001fc40000410000 */
[----:B-1----:R-:W-:-:S04]  /*6590*/  FMUL.FTZ R73, R72, -1.4426950216293334961 ;  /* 0xbfb8aa3b48497820 */ /* 0x002fc80000410000 */
[----:B------:R-:W0:Y:S08]  /*65a0*/  MUFU.EX2 R71, R71 ;  /* 0x0000004700477308 */ /* 0x000e300000000800 */
[----:B------:R-:W1:Y:S01]  /*65b0*/  MUFU.EX2 R73, R73 ;  /* 0x0000004900497308 */ /* 0x000e620000000800 */
[----:B--2---:R-:W-:Y:S02]  /*65c0*/  FMUL.FTZ R75, R74, -1.4426950216293334961 ;  /* 0xbfb8aa3b4a4b7820 */ /* 0x004fe40000410000 */
[----:B---3--:R-:W-:-:S02]  /*65d0*/  FMUL.FTZ R77, R76, -1.4426950216293334961 ;  /* 0xbfb8aa3b4c4d7820 */ /* 0x008fc40000410000 */
[----:B----4-:R-:W-:Y:S02]  /*65e0*/  FMUL.FTZ R79, R78, -1.4426950216293334961 ;  /* 0xbfb8aa3b4e4f7820 */ /* 0x010fe40000410000 */
[----:B-----5:R-:W-:Y:S02]  /*65f0*/  FMUL.FTZ R81, R80, -1.4426950216293334961 ;  /* 0xbfb8aa3b50517820 */ /* 0x020fe40000410000 */
[----:B------:R-:W-:Y:S02]  /*6600*/  FMUL.FTZ R82, R83, -1.4426950216293334961 ;  /* 0xbfb8aa3b53527820 */ /* 0x000fe40000410000 */
[----:B------:R-:W-:Y:S02]  /*6610*/  FMUL.FTZ R85, R84, -1.4426950216293334961 ;  /* 0xbfb8aa3b54557820 */ /* 0x000fe40000410000 */
[----:B------:R-:W-:Y:S02]  /*6620*/  FMUL.FTZ R87, R86, -1.4426950216293334961 ;  /* 0xbfb8aa3b56577820 */ /* 0x000fe40000410000 */
[----:B------:R-:W-:-:S02]  /*6630*/  FMUL.FTZ R89, R88, -1.4426950216293334961 ;  /* 0xbfb8aa3b58597820 */ /* 0x000fc40000410000 */
[----:B------:R-:W-:Y:S02]  /*6640*/  FMUL.FTZ R91, R90, -1.4426950216293334961 ;  /* 0xbfb8aa3b5a5b7820 */ /* 0x000fe40000410000 */
[----:B------:R-:W-:Y:S02]  /*6650*/  FMUL.FTZ R93, R92, -1.4426950216293334961 ;  /* 0xbfb8aa3b5c5d7820 */ /* 0x000fe40000410000 */
[----:B------:R-:W-:Y:S02]  /*6660*/  FMUL.FTZ R95, R94, -1.4426950216293334961 ;  /* 0xbfb8aa3b5e5f7820 */ /* 0x000fe40000410000 */
[----:B------:R-:W-:Y:S02]  /*6670*/  FMUL.FTZ R97, R96, -1.4426950216293334961 ;  /* 0xbfb8aa3b60617820 */ /* 0x000fe40000410000 */
[----:B------:R-:W-:Y:S02]  /*6680*/  FMUL.FTZ R100, R98, -1.4426950216293334961 ;  /* 0xbfb8aa3b62647820 */ /* 0x000fe40000410000 */
[----:B------:R-:W-:Y:S01]  /*6690*/  FMUL.FTZ R104, R102, -1.4426950216293334961 ;  /* 0xbfb8aa3b66687820 */ /* 0x000fe20000410000 */
[----:B------:R-:W2:Y:S01]  /*66a0*/  MUFU.EX2 R75, R75 ;  /* 0x0000004b004b7308 */ /* 0x000ea20000000800 */
[----:B0-----:R-:W-:-:S02]  /*66b0*/  FADD.FTZ R71, R71, 1 ;  /* 0x3f80000047477421 */ /* 0x001fc40000010000 */
[----:B-1----:R-:W-:-:S05]  /*66c0*/  FADD.FTZ R73, R73, 1 ;  /* 0x3f80000049497421 */ /* 0x002fca0000010000 */
[----:B------:R-:W0:Y:S08]  /*66d0*/  MUFU.EX2 R77, R77 ;  /* 0x0000004d004d7308 */ /* 0x000e300000000800 */
[----:B------:R-:W1:Y:S08]  /*66e0*/  MUFU.EX2 R79, R79 ;  /* 0x0000004f004f7308 */ /* 0x000e700000000800 */
        /* <DEDUP_REMOVED lines=13> */
[----:B--2---:R-:W-:-:S02]  /*67c0*/  FADD.FTZ R75, R75, 1 ;  /* 0x3f8000004b4b7421 */ /* 0x004fc40000010000 */
[----:B0-----:R-:W-:Y:S02]  /*67d0*/  FADD.FTZ R77, R77, 1 ;  /* 0x3f8000004d4d7421 */ /* 0x001fe40000010000 */
[----:B-1----:R-:W-:Y:S02]  /*67e0*/  FADD.FTZ R79, R79, 1 ;  /* 0x3f8000004f4f7421 */ /* 0x002fe40000010000 */
        /* <DEDUP_REMOVED lines=11> */
[----:B------:R-:W0:Y:S01]  /*68a0*/  MUFU.RCP R75, R75 ;  /* 0x0000004b004b7308 */ /* 0x000e220000001000 */
[----:B------:R-:W-:Y:S02]  /*68b0*/  FMUL.FTZ R70, R70, R71 ;  /* 0x0000004746467220 */ /* 0x000fe40000410000 */
[----:B------:R-:W-:-:S05]  /*68c0*/  FMUL.FTZ R72, R72, R73 ;  /* 0x0000004948487220 */ /* 0x000fca0000410000 */
[----:B------:R-:W1:Y:S08]  /*68d0*/  MUFU.RCP R77, R77 ;  /* 0x0000004d004d7308 */ /* 0x000e700000001000 */
        /* <DEDUP_REMOVED lines=12> */
[----:B------:R-:W-:Y:S01]  /*69a0*/  FMUL.FTZ R99, R70, R99 ;  /* 0x0000006346637220 */ /* 0x000fe20000410000 */
[----:B------:R-:W-:Y:S01]  /*69b0*/  BAR.SYNC.DEFER_BLOCKING 0x0 ;  /* 0x0000000000007b1d */ /* 0x000fe20000010000 */
[----:B0-----:R-:W-:-:S02]  /*69c0*/  FMUL.FTZ R74, R74, R75 ;  /* 0x0000004b4a4a7220 */ /* 0x001fc40000410000 */
[----:B-1----:R-:W-:Y:S02]  /*69d0*/  FMUL.FTZ R76, R76, R77 ;  /* 0x0000004d4c4c7220 */ /* 0x002fe40000410000 */
        /* <DEDUP_REMOVED lines=46> */
[----:B------:R0:W-:Y:S04]  /*6cc0*/  LDS R73, [R52+0x100] ;  /* 0x0001000034497984 */ /* 0x0001e80000000800 */
[----:B------:R-:W-:Y:S04]  /*6cd0*/  LDS R75, [R56+0x180] ;  /* 0x00018000384b7984 */ /* 0x000fe80000000800 */
[----:B------:R-:W-:Y:S04]  /*6ce0*/  LDS R77, [R58+0x200] ;  /* 0x000200003a4d7984 */ /* 0x000fe80000000800 */
        /* <DEDUP_REMOVED lines=13> */
[----:B------:R-:W2:Y:S01]  /*6dc0*/  LDS R89, [0x840] ;  /* 0x00084000ff597984 */ /* 0x000ea20000000800 */
[----:B0-----:R-:W-:-:S02]  /*6dd0*/  IMAD R52, R142, c[0x0][0x210], RZ ;  /* 0x000084008e347a24 */ /* 0x001fc400078e02ff */
[----:B-1----:R-:W-:-:S04]  /*6de0*/  IMAD.WIDE.U32 R56, R19, c[0x0][0x210], RZ ;  /* 0x0000840013387a25 */ /* 0x002fc800078e00ff */
[----:B------:R-:W-:-:S05]  /*6df0*/  IMAD R93, R19, c[0x0][0x214], R52 ;  /* 0x00008500135d7a24 */ /* 0x000fca00078e0234 */
[----:B------:R-:W-:Y:S02]  /*6e00*/  IADD3 R91, R57, R93, RZ ;  /* 0x0000005d395b7210 */ /* 0x000fe40007ffe0ff */
[----:B--2---:R-:W-:-:S13]  /*6e10*/  ISETP.GE.AND P0, PT, R8, R89, PT ;  /* 0x000000590800720c */ /* 0x004fda0003f06270 */
        /* <DEDUP_REMOVED lines=10> */
.L_x_4368:
[----:B------:R-:W-:Y:S05]  /*6ec0*/  BSYNC B0 ;  /* 0x0000000000007941 */ /* 0x000fea0003800000 */
.L_x_4367:
[----:B------:R-:W-:Y:S01]  /*6ed0*/  MOV R12, R56 ;  /* 0x00000038000c7202 */ /* 0x000fe20000000f00 */
[----:B0-----:R-:W-:Y:S01]  /*6ee0*/  IMAD R51, R17, c[0x0][0x218], RZ ;  /* 0x0000860011337a24 */ /* 0x001fe200078e02ff */
[----:B------:R-:W-:Y:S02]  /*6ef0*/  MOV R13, R91 ;  /* 0x0000005b000d7202 */ /* 0x000fe40000000f00 */
[----:B------:R-:W-:Y:S01]  /*6f00*/  IADD3 R14, P1, R14, c[0x0][0x270], RZ ;  /* 0x00009c000e0e7a10 */ /* 0x000fe20007f3e0ff */
[----:B------:R-:W-:Y:S01]  /*6f10*/  IMAD R51, R0, c[0x0][0x21c], R51 ;  /* 0x0000870000337a24 */ /* 0x000fe200078e0233 */
        /* <DEDUP_REMOVED lines=18> */
[----:B------:R-:W-:Y:S01]  /*7040*/  @!P2 STG.E [R10.64], R71 ;  /* 0x000000470a00a986 */ /* 0x000fe2000c101904 */
[----:B------:R-:W-:-:S03]  /*7050*/  ISETP.GE.AND P2, PT, R37, R89, PT ;  /* 0x000000592500720c */ /* 0x000fc60003f46270 */
[----:B------:R-:W-:Y:S01]  /*7060*/  @!P0 STG.E [R10.64+0x100], R75 ;  /* 0x0001004b0a008986 */ /* 0x000fe2000c101904 */
[----:B------:R-:W-:-:S03]  /*7070*/  ISETP.GE.AND P0, PT, R42, R89, PT ;  /* 0x000000592a00720c */ /* 0x000fc60003f06270 */
[----:B------:R-:W-:Y:S01]  /*7080*/  @!P1 STG.E [R10.64+0x80], R73 ;  /* 0x000080490a009986 */ /* 0x000fe2000c101904 */
[----:B------:R-:W-:-:S03]  /*7090*/  ISETP.GE.AND P1, PT, R43, R89, PT ;  /* 0x000000592b00720c */ /* 0x000fc60003f26270 */
[----:B------:R-:W-:Y:S04]  /*70a0*/  @!P5 STG.E [R10.64+0x680], R87 ;  /* 0x000680570a00d986 */ /* 0x000fe8000c101904 */
[----:B------:R-:W-:Y:S04]  /*70b0*/  @!P6 STG.E [R10.64+0x700], R69 ;  /* 0x000700450a00e986 */ /* 0x000fe8000c101904 */
        /* <DEDUP_REMOVED lines=11> */
[----:B------:R-:W-:Y:S01]  /*7170*/  IADD3 R12, P2, R4, 0x800, RZ ;  /* 0x00000800040c7810 */ /* 0x000fe20007f5e0ff */
[----:B0-----:R-:W-:Y:S02]  /*7180*/  IMAD.X R77, RZ, RZ, R3, P1 ;  /* 0x000000ffff4d7224 */ /* 0x001fe400008e0603 */
        /* <DEDUP_REMOVED lines=9> */
.L_x_4369:
[----:B------:R-:W-:Y:S05]  /*7220*/  EXIT ;  /* 0x000000000000794d */ /* 0x000fea0003800000 */
.L_x_4371:
        /* <DEDUP_REMOVED lines=13> */
.L_x_5439:


//--------------------- .text._Z25selective_scan_fwd_kernelI32Selective_Scan_fwd_kernel_traitsILi32ELi16ELi1ELb1ELb0ELb0ELb0EffEEv13SSMParamsBase --------------------------
	.section	.text._Z25selective_scan_fwd_kernelI32Selective_Scan_fwd_kernel_traitsILi32ELi16ELi1ELb1ELb0ELb0ELb0EffEEv13SSMParamsBase,"ax",@progbits
	.sectioninfo	@"SHI_REGISTERS=103"
	.align	128
        .global         _Z25selective_scan_fwd_kernelI32Selective_Scan_fwd_kernel_traitsILi32ELi16ELi1ELb1ELb0ELb0ELb0EffEEv13SSMParamsBase
        .type           _Z25selective_scan_fwd_kernelI32Selective_Scan_fwd_kernel_traitsILi32ELi16ELi1ELb1ELb0ELb0ELb0EffEEv13SSMParamsBase,@function
        .size           _Z25selective_scan_fwd_kernelI32Selective_Scan_fwd_kernel_traitsILi32ELi16ELi1ELb1ELb0ELb0ELb0EffEEv13SSMParamsBase,(.L_x_5440 - _Z25selective_scan_fwd_kernelI32Selective_Scan_fwd_kernel_traitsILi32ELi16ELi1ELb1ELb0ELb0ELb0EffEEv13SSMParamsBase)
        .other          _Z25selective_scan_fwd_kernelI32Selective_Scan_fwd_kernel_traitsILi32ELi16ELi1ELb1ELb0ELb0ELb0EffEEv13SSMParamsBase,@"STO_CUDA_ENTRY STV_DEFAULT"
_Z25selective_scan_fwd_kernelI32Selective_Scan_fwd_kernel_traitsILi32ELi16ELi1ELb1ELb0ELb0ELb0EffEEv13SSMParamsBase:
.text._Z25selective_scan_fwd_kernelI32Selective_Scan_fwd_kernel_traitsILi32ELi16ELi1ELb1ELb0ELb0ELb0EffEEv13SSMParamsBase:
        /* <DEDUP_REMOVED lines=49> */
.L_x_4407:
        /* <DEDUP_REMOVED lines=11> */
[----:B------:R-:W-:Y:S01]  /*03c0*/  STS.128 [R33.X16+0x600], R48 ;  /* 0x0006003021007388 */ /* 0x000fe2000000cc00 */
[----:B------:R-:W-:-:S06]  /*03d0*/  NOP ;  /* 0x0000000000007918 */ /* 0x000fcc0000000000 */
[----:B------:R-:W-:Y:S04]  /*03e0*/  LDS.128 R8, [R37+0x10] ;  /* 0x0000100025087984 */ /* 0x000fe80000000c00 */
[----:B------:R-:W-:Y:S04]  /*03f0*/  LDS.128 R12, [R37+0x20] ;  /* 0x00002000250c7984 */ /* 0x000fe80000000c00 */
[----:B------:R-:W-:Y:S04]  /*0400*/  LDS.128 R20, [R37+0x30] ;  /* 0x0000300025147984 */ /* 0x000fe80000000c00 */
[----:B------:R-:W-:Y:S04]  /*0410*/  LDS.128 R16, [R37] ;  /* 0x0000000025107984 */ /* 0x000fe80000000c00 */
[----:B------:R-:W-:Y:S06]  /*0420*/  BAR.SYNC.DEFER_BLOCKING 0x0 ;  /* 0x0000000000007b1d */ /* 0x000fec0000010000 */
[----:B0-----:R-:W2:Y:S04]  /*0430*/  LDG.E.128 R44, [R42.64] ;  /* 0x000000062a2c7981 */ /* 0x001ea8000c1e1d00 */
        /* <DEDUP_REMOVED lines=63> */
.L_x_4373:
[----:B--234-:R-:W-:Y:S05]  /*0830*/  BSYNC B0 ;  /* 0x0000000000007941 */ /* 0x01cfea0003800000 */
.L_x_4372:
        /* <DEDUP_REMOVED lines=35> */
.L_x_4375:
[----:B------:R-:W-:Y:S05]  /*0a70*/  BSYNC B0 ;  /* 0x0000000000007941 */ /* 0x000fea0003800000 */
.L_x_4374:
        /* <DEDUP_REMOVED lines=37> */
.L_x_4377:
[----:B------:R-:W-:Y:S05]  /*0cd0*/  BSYNC B0 ;  /* 0x0000000000007941 */ /* 0x000fea0003800000 */
.L_x_4376:
        /* <DEDUP_REMOVED lines=35> */
.L_x_4379:
[----:B------:R-:W-:Y:S05]  /*0f10*/  BSYNC B0 ;  /* 0x0000000000007941 */ /* 0x000fea0003800000 */
.L_x_4378:
        /* <DEDUP_REMOVED lines=37> */
.L_x_4381:
[----:B------:R-:W-:Y:S05]  /*1170*/  BSYNC B0 ;  /* 0x0000000000007941 */ /* 0x000fea0003800000 */
.L_x_4380:
        /* <DEDUP_REMOVED lines=35> */
.L_x_4383:
[----:B------:R-:W-:Y:S05]  /*13b0*/  BSYNC B0 ;  /* 0x0000000000007941 */ /* 0x000fea0003800000 */
.L_x_4382:
        /* <DEDUP_REMOVED lines=37> */
.L_x_4385:
[----:B------:R-:W-:Y:S05]  /*1610*/  BSYNC B0 ;  /* 0x0000000000007941 */ /* 0x000fea0003800000 */
.L_x_4384:
        /* <DEDUP_REMOVED lines=35> */
.L_x_4387:
[----:B------:R-:W-:Y:S05]  /*1850*/  BSYNC B0 ;  /* 0x0000000000007941 */ /* 0x000fea0003800000 */
.L_x_4386:
        /* <DEDUP_REMOVED lines=37> */
.L_x_4389:
[----:B------:R-:W-:Y:S05]  /*1ab0*/  BSYNC B0 ;  /* 0x0000000000007941 */ /* 0x000fea0003800000 */
.L_x_4388:
        /* <DEDUP_REMOVED lines=38> */
.L_x_4391:
[----:B------:R-:W-:Y:S05]  /*1d20*/  BSYNC B0 ;  /* 0x0000000000007941 */ /* 0x000fea0003800000 */
.L_x_4390:
        /* <DEDUP_REMOVED lines=50> */
.L_x_4393:
[----:B------:R-:W-:Y:S05]  /*2050*/  BSYNC B0 ;  /* 0x0000000000007941 */ /* 0x000fea0003800000 */
.L_x_4392:
        /* <DEDUP_REMOVED lines=34> */
.L_x_4395:
[----:B------:R-:W-:Y:S05]  /*2280*/  BSYNC B0 ;  /* 0x0000000000007941 */ /* 0x000fea0003800000 */
.L_x_4394:
        /* <DEDUP_REMOVED lines=33> */
.L_x_4397:
[----:B------:R-:W-:Y:S05]  /*24a0*/  BSYNC B0 ;  /* 0x0000000000007941 */ /* 0x000fea0003800000 */
.L_x_4396:
        /* <DEDUP_REMOVED lines=33> */
.L_x_4399:
[----:B------:R-:W-:Y:S05]  /*26c0*/  BSYNC B0 ;  /* 0x0000000000007941 */ /* 0x000fea0003800000 */
.L_x_4398:
        /* <DEDUP_REMOVED lines=33> */
.L_x_4401:
[----:B------:R-:W-:Y:S05]  /*28e0*/  BSYNC B0 ;  /* 0x0000000000007941 */ /* 0x000fea0003800000 */
.L_x_4400:
        /* <DEDUP_REMOVED lines=33> */
.L_x_4403:
[----:B------:R-:W-:Y:S05]  /*2b00*/  BSYNC B0 ;  /* 0x0000000000007941 */ /* 0x000fea0003800000 */
.L_x_4402:
        /* <DEDUP_REMOVED lines=20> */
[----:B------:R-:W-:Y:S01]  /*2c50*/  HFMA2.MMA R27, -RZ, RZ, 0, 4.76837158203125e-07 ;  /* 0x00000008ff1b7435 */ /* 0x000fe200000001ff */
[C---:B------:R-:W-:Y:S01]  /*2c60*/  IMAD R3, R29.reuse, c[0x0][0x180], RZ ;  /* 0x000060001d037a24 */ /* 0x040fe200078e02ff */
[----:B------:R-:W-:Y:S01]  /*2c70*/  MOV R96, RZ ;  /* 0x000000ff00607202 */ /* 0x000fe20000000f00 */
[----:B------:R-:W1:Y:S01]  /*2c80*/  S2R R31, SR_CTAID.X ;  /* 0x00000000001f7919 */ /* 0x000e620000002500 */
[C---:B------:R-:W-:Y:S01]  /*2c90*/  IMAD R25, R29.reuse, c[0x0][0x198], RZ ;  /* 0x000066001d197a24 */ /* 0x040fe200078e02ff */
[----:B------:R-:W-:Y:S01]  /*2ca0*/  UMOV UR4, URZ ;  /* 0x0000003f00047c82 */ /* 0x000fe20008000000 */
[----:B------:R-:W-:-:S02]  /*2cb0*/  IMAD R21, R29, c[0x0][0x1b8], RZ ;  /* 0x00006e001d157a24 */ /* 0x000fc400078e02ff */
[----:B------:R-:W-:Y:S02]  /*2cc0*/  IMAD R73, R34, c[0x0][0x16c], RZ ;  /* 0x00005b0022497a24 */ /* 0x000fe400078e02ff */
[C---:B0-----:R-:W-:Y:S02]  /*2cd0*/  IMAD R79, R0.reuse, c[0x0][0x184], R3 ;  /* 0x00006100004f7a24 */ /* 0x041fe400078e0203 */
[C---:B------:R-:W-:Y:S02]  /*2ce0*/  IMAD R77, R0.reuse, c[0x0][0x19c], R25 ;  /* 0x00006700004d7a24 */ /* 0x040fe400078e0219 */
[----:B-1----:R-:W-:Y:S02]  /*2cf0*/  IMAD R2, R31, c[0x0][0x164], R0 ;  /* 0x000059001f027a24 */ /* 0x002fe400078e0200 */
[----:B------:R-:W-:Y:S02]  /*2d00*/  IMAD R75, R0, c[0x0][0x1bc], R21 ;  /* 0x00006f00004b7a24 */ /* 0x000fe400078e0215 */
[----:B------:R-:W-:-:S02]  /*2d10*/  IMAD R2, R2, c[0x0][0x174], RZ ;  /* 0x00005d0002027a24 */ /* 0x000fc400078e02ff */
[----:B------:R-:W-:-:S04]  /*2d20*/  IMAD.WIDE.U32 R24, R0, c[0x0][0x198], RZ ;  /* 0x0000660000187a25 */ /* 0x000fc800078e00ff */
[----:B------:R-:W-:Y:S01]  /*2d30*/  IMAD R2, R2, c[0x0][0x16c], RZ ;  /* 0x00005b0002027a24 */ /* 0x000fe200078e02ff */
[----:B------:R-:W-:Y:S01]  /*2d40*/  IADD3 R77, R25, R77, RZ ;  /* 0x0000004d194d7210 */ /* 0x000fe20007ffe0ff */
[----:B------:R-:W-:Y:S01]  /*2d50*/  IMAD.WIDE.U32 R20, R0, c[0x0][0x1b8], RZ ;  /* 0x00006e0000147a25 */ /* 0x000fe200078e00ff */
[----:B------:R-:W-:-:S03]  /*2d60*/  LEA R74, P2, R24, c[0x0][0x228], 0x2 ;  /* 0x00008a00184a7a11 */ /* 0x000fc600078410ff */
[----:B------:R-:W-:Y:S01]  /*2d70*/  IMAD.WIDE R26, R2, R27, c[0x0][0x260] ;  /* 0x00009800021a7625 */ /* 0x000fe200078e021b */
[----:B------:R-:W-:Y:S02]  /*2d80*/  LEA R25, P1, R20, c[0x0][0x230], 0x2 ;  /* 0x00008c0014197a11 */ /* 0x000fe400078210ff */
[----:B------:R-:W-:Y:S01]  /*2d90*/  LEA.HI.X R77, R24, c[0x0][0x22c], R77, 0x2, P2 ;  /* 0x00008b00184d7a11 */ /* 0x000fe200010f144d */
        /* <DEDUP_REMOVED lines=8> */
.L_x_4405:
[----:B------:R-:W-:Y:S02]  /*2e20*/  MOV R2, R73 ;  /* 0x0000004900027202 */ /* 0x000fe40000000f00 */
[----:B------:R-:W-:-:S05]  /*2e30*/  MOV R3, R76 ;  /* 0x0000004c00037202 */ /* 0x000fca0000000f00 */
[----:B------:R0:W2:Y:S02]  /*2e40*/  LDG.E R20, [R2.64] ;  /* 0x0000000602147981 */ /* 0x0000a4000c1e1900 */
[----:B0-----:R-:W-:Y:S02]  /*2e50*/  MOV R2, R74 ;  /* 0x0000004a00027202 */ /* 0x001fe40000000f00 */
[----:B------:R-:W-:-:S05]  /*2e60*/  MOV R3, R77 ;  /* 0x0000004d00037202 */ /* 0x000fca0000000f00 */
[----:B------:R0:W3:Y:S02]  /*2e70*/  LDG.E R86, [R2.64] ;  /* 0x0000000602567981 */ /* 0x0000e4000c1e1900 */
[----:B0-----:R-:W-:Y:S02]  /*2e80*/  MOV R2, R25 ;  /* 0x0000001900027202 */ /* 0x001fe40000000f00 */
[----:B------:R-:W-:-:S05]  /*2e90*/  MOV R3, R78 ;  /* 0x0000004e00037202 */ /* 0x000fca0000000f00 */
[----:B------:R0:W3:Y:S01]  /*2ea0*/  LDG.E R91, [R2.64] ;  /* 0x00000006025b7981 */ /* 0x0000e2000c1e1900 */
[C---:B------:R-:W-:Y:S02]  /*2eb0*/  ISETP.GE.AND P0, PT, R33.reuse, 0x1, PT ;  /* 0x000000012100780c */ /* 0x040fe40003f06270 */
[C---:B------:R-:W-:Y:S02]  /*2ec0*/  ISETP.GE.AND P1, PT, R33.reuse, 0x8, PT ;  /* 0x000000082100780c */ /* 0x040fe40003f26270 */
[----:B------:R-:W-:Y:S01]  /*2ed0*/  ISETP.NE.AND P2, PT, R33, RZ, PT ;  /* 0x000000ff2100720c */ /* 0x000fe20003f45270 */
        /* <DEDUP_REMOVED lines=9> */
[----:B------:R-:W2:Y:S01]  /*2f70*/  MUFU.EX2 R79, R79 ;  /* 0x0000004f004f7308 */ /* 0x000ea20000000800 */
[C---:B------:R-:W-:Y:S02]  /*2f80*/  FMUL.FTZ R84, R20.reuse, R48 ;  /* 0x0000003014547220 */ /* 0x040fe40000410000 */
[----:B------:R-:W-:-:S05]  /*2f90*/  FMUL.FTZ R87, R20, R51 ;  /* 0x0000003314577220 */ /* 0x000fca0000410000 */
[----:B------:R-:W4:Y:S08]  /*2fa0*/  MUFU.EX2 R81, R81 ;  /* 0x0000005100517308 */ /* 0x000f300000000800 */
[----:B------:R-:W5:Y:S01]  /*2fb0*/  MUFU.EX2 R80, R80 ;  /* 0x0000005000507308 */ /* 0x000f620000000800 */
[-C--:B-1----:R-:W-:Y:S02]  /*2fc0*/  FFMA.FTZ R21, R66, R24.reuse, R67 ;  /* 0x0000001842157223 */ /* 0x082fe40000010043 */
[----:B--2---:R-:W-:-:S05]  /*2fd0*/  FMUL.FTZ R22, R79, R24 ;  /* 0x000000184f167220 */ /* 0x004fca0000410000 */
[----:B------:R-:W1:Y:S01]  /*2fe0*/  MUFU.EX2 R83, R83 ;  /* 0x0000005300537308 */ /* 0x000e620000000800 */
[C---:B----4-:R-:W-:Y:S02]  /*2ff0*/  FFMA.FTZ R23, R81.reuse, R21, R68 ;  /* 0x0000001551177223 */ /* 0x050fe40000010044 */
[----:B------:R-:W-:-:S05]  /*3000*/  FMUL.FTZ R21, R81, R22 ;  /* 0x0000001651157220 */ /* 0x000fca0000410000 */
[----:B------:R-:W2:Y:S01]  /*3010*/  MUFU.EX2 R82, R82 ;  /* 0x0000005200527308 */ /* 0x000ea20000000800 */
[C---:B-----5:R-:W-:Y:S02]  /*3020*/  FFMA.FTZ R23, R80.reuse, R23, R69 ;  /* 0x0000001750177223 */ /* 0x060fe40000010045 */
[----:B0-----:R-:W-:-:S05]  /*3030*/  FMUL.FTZ R2, R80, R21 ;  /* 0x0000001550027220 */ /* 0x001fca0000410000 */
[----:B------:R-:W0:Y:S01]  /*3040*/  MUFU.EX2 R85, R85 ;  /* 0x0000005500557308 */ /* 0x000e220000000800 */
[----:B------:R-:W-:Y:S02]  /*3050*/  FMUL.FTZ R88, R20, R50 ;  /* 0x0000003214587220 */ /* 0x000fe40000410000 */
[----:B-1----:R-:W-:-:S05]  /*3060*/  FFMA.FTZ R23, R83, R23, R58 ;  /* 0x0000001753177223 */ /* 0x002fca000001003a */
[----:B------:R-:W1:Y:S01]  /*3070*/  MUFU.EX2 R84, R84 ;  /* 0x0000005400547308 */ /* 0x000e620000000800 */
[----:B------:R-:W-:Y:S02]  /*3080*/  FMUL.FTZ R3, R83, R2 ;  /* 0x0000000253037220 */ /* 0x000fe40000410000 */
[----:B------:R-:W-:-:S05]  /*3090*/  FMUL.FTZ R89, R20, R53 ;  /* 0x0000003514597220 */ /* 0x000fca0000410000 */
[----:B------:R-:W4:Y:S01]  /*30a0*/  MUFU.EX2 R87, R87 ;  /* 0x0000005700577308 */ /* 0x000f220000000800 */
[C---:B--2---:R-:W-:Y:S02]  /*30b0*/  FFMA.FTZ R23, R82.reuse, R23, R59 ;  /* 0x0000001752177223 */ /* 0x044fe4000001003b */
[----:B------:R-:W-:Y:S02]  /*30c0*/  FMUL.FTZ R2, R82, R3 ;  /* 0x0000000352027220 */ /* 0x000fe40000410000 */
[----:B------:R-:W-:-:S03]  /*30d0*/  FMUL.FTZ R90, R20, R52 ;  /* 0x00000034145a7220 */ /* 0x000fc60000410000 */
[----:B------:R-:W2:Y:S01]  /*30e0*/  MUFU.EX2 R88, R88 ;  /* 0x0000005800587308 */ /* 0x000ea20000000800 */
[C---:B0-----:R-:W-:Y:S02]  /*30f0*/  FFMA.FTZ R23, R85.reuse, R23, R60 ;  /* 0x0000001755177223 */ /* 0x041fe4000001003c */
[----:B------:R-:W-:Y:S02]  /*3100*/  FMUL.FTZ R3, R85, R2 ;  /* 0x0000000255037220 */ /* 0x000fe40000410000 */
[----:B------:R-:W-:-:S03]  /*3110*/  FMUL.FTZ R93, R20, R55 ;  /* 0x00000037145d7220 */ /* 0x000fc60000410000 */
[----:B------:R-:W0:Y:S01]  /*3120*/  MUFU.EX2 R89, R89 ;  /* 0x0000005900597308 */ /* 0x000e220000000800 */
[C---:B-1----:R-:W-:Y:S02]  /*3130*/  FFMA.FTZ R23, R84.reuse, R23, R61 ;  /* 0x0000001754177223 */ /* 0x042fe4000001003d */
[----:B------:R-:W-:Y:S02]  /*3140*/  FMUL.FTZ R2, R84, R3 ;  /* 0x0000000354027220 */ /* 0x000fe40000410000 */
[----:B------:R-:W-:-:S03]  /*3150*/  FMUL.FTZ R92, R20, R54 ;  /* 0x00000036145c7220 */ /* 0x000fc60000410000 */
[----:B------:R-:W1:Y:S01]  /*3160*/  MUFU.EX2 R90, R90 ;  /* 0x0000005a005a7308 */ /* 0x000e620000000800 */
[C---:B----4-:R-:W-:Y:S02]  /*3170*/  FFMA.FTZ R23, R87.reuse, R23, R62 ;  /* 0x0000001757177223 */ /* 0x050fe4000001003e */
[----:B------:R-:W-:Y:S02]  /*3180*/  FMUL.FTZ R3, R87, R2 ;  /* 0x0000000257037220 */ /* 0x000fe40000410000 */
[----:B------:R-:W-:-:S03]  /*3190*/  FMUL.FTZ R95, R20, R57 ;  /* 0x00000039145f7220 */ /* 0x000fc60000410000 */
[----:B------:R-:W4:Y:S01]  /*31a0*/  MUFU.EX2 R93, R93 ;  /* 0x0000005d005d7308 */ /* 0x000f220000000800 */
[C---:B--2---:R-:W-:Y:S02]  /*31b0*/  FFMA.FTZ R23, R88.reuse, R23, R63 ;  /* 0x0000001758177223 */ /* 0x044fe4000001003f */
[----:B------:R-:W-:Y:S02]  /*31c0*/  FMUL.FTZ R2, R88, R3 ;  /* 0x0000000358027220 */ /* 0x000fe40000410000 */
        /* <DEDUP_REMOVED lines=8> */
[C---:B----4-:R-:W-:Y:S02]  /*3250*/  FFMA.FTZ R23, R93.reuse, R23, R70 ;  /* 0x000000175d177223 */ /* 0x050fe40000010046 */
[----:B------:R-:W-:Y:S02]  /*3260*/  FMUL.FTZ R3, R93, R2 ;  /* 0x000000025d037220 */ /* 0x000fe40000410000 */
[C---:B--2---:R-:W-:Y:S02]  /*3270*/  FFMA.FTZ R23, R92.reuse, R23, R71 ;  /* 0x000000175c177223 */ /* 0x044fe40000010047 */
[----:B------:R-:W-:Y:S02]  /*3280*/  FMUL.FTZ R2, R92, R3 ;  /* 0x000000035c027220 */ /* 0x000fe40000410000 */
[C---:B0-----:R-:W-:Y:S02]  /*3290*/  FFMA.FTZ R23, R95.reuse, R23, R72 ;  /* 0x000000175f177223 */ /* 0x041fe40000010048 */
[----:B------:R-:W-:-:S02]  /*32a0*/  FMUL.FTZ R21, R95, R2 ;  /* 0x000000025f157220 */ /* 0x000fc40000410000 */
[C---:B-1----:R-:W-:Y:S02]  /*32b0*/  FFMA.FTZ R3, R94.reuse, R23, R75 ;  /* 0x000000175e037223 */ /* 0x042fe4000001004b */
[----:B------:R-:W-:-:S03]  /*32c0*/  FMUL.FTZ R2, R94, R21 ;  /* 0x000000155e027220 */ /* 0x000fc60000410000 */
[----:B------:R-:W0:Y:S04]  /*32d0*/  SHFL.UP PT, R20, R3, 0x1, RZ ;  /* 0x0420000003147989 */ /* 0x000e2800000e00ff */
[----:B------:R-:W1:Y:S01]  /*32e0*/  SHFL.UP PT, R21, R2, 0x1, RZ ;  /* 0x0420000002157989 */ /* 0x000e6200000e00ff */
        /* <DEDUP_REMOVED lines=18> */
[----:B------:R-:W-:Y:S01]  /*3410*/  @!P0 LDS.64 R20, [UR4+0x870] ;  /* 0x00087004ff148984 */ /* 0x000fe20008000a00 */
[C---:B0-----:R-:W-:Y:S02]  /*3420*/  @P1 FFMA.FTZ R3, R2.reuse, R22, R3 ;  /* 0x0000001602031223 */ /* 0x041fe40000010003 */
[----:B-1----:R-:W-:-:S03]  /*3430*/  @P1 FMUL.FTZ R2, R2, R23 ;  /* 0x0000001702021220 */ /* 0x002fc60000410000 */
[----:B------:R-:W0:Y:S04]  /*3440*/  SHFL.UP PT, R22, R3, 0x10, RZ ;  /* 0x0600000003167989 */ /* 0x000e2800000e00ff */
[----:B------:R-:W1:Y:S01]  /*3450*/  SHFL.UP PT, R23, R2, 0x10, RZ ;  /* 0x0600000002177989 */ /* 0x000e6200000e00ff */
[C---:B------:R-:W-:Y:S02]  /*3460*/  ISETP.GE.AND P0, PT, R33.reuse, 0x10, PT ;  /* 0x000000102100780c */ /* 0x040fe40003f06270 */
[----:B------:R-:W-:-:S11]  /*3470*/  ISETP.NE.AND P1, PT, R33, 0x1f, PT ;  /* 0x0000001f2100780c */ /* 0x000fd60003f25270 */
[C---:B0-----:R-:W-:Y:S02]  /*3480*/  @P0 FFMA.FTZ R3, R2.reuse, R22, R3 ;  /* 0x0000001602030223 */ /* 0x041fe40000010003 */
[----:B-1----:R-:W-:-:S05]  /*3490*/  @P0 FMUL.FTZ R2, R2, R23 ;  /* 0x0000001702020220 */ /* 0x002fca0000410000 */
[----:B------:R-:W-:Y:S04]  /*34a0*/  @!P1 STS.64 [0x850], R2 ;  /* 0x00085002ff009388 */ /* 0x000fe80000000a00 */
[----:B------:R-:W-:Y:S06]  /*34b0*/  BAR.SYNC.DEFER_BLOCKING 0x0 ;  /* 0x0000000000007b1d */ /* 0x000fec0000010000 */
[----:B------:R-:W-:Y:S04]  /*34c0*/  @!P2 STS.64 [0x860], R20 ;  /* 0x00086014ff00a388 */ /* 0x000fe80000000a00 */
[----:B------:R-:W-:Y:S04]  /*34d0*/  LDS.64 R22, [0x850] ;  /* 0x00085000ff167984 */ /* 0x000fe80000000a00 */
[----:B------:R-:W-:Y:S06]  /*34e0*/  BAR.SYNC.DEFER_BLOCKING 0x0 ;  /* 0x0000000000007b1d */ /* 0x000fec0000010000 */
[----:B------:R-:W0:Y:S04]  /*34f0*/  S2R R100, SR_TID.X ;  /* 0x0000000000647919 */ /* 0x000e280000002100 */
[----:B------:R-:W1:Y:S04]  /*3500*/  SHFL.UP PT, R99, R3, 0x1, RZ ;  /* 0x0420000003637989 */ /* 0x000e6800000e00ff */
[----:B------:R-:W-:Y:S04]  /*3510*/  LDS R98, [0x864] ;  /* 0x00086400ff627984 */ /* 0x000fe80000000800 */
[----:B------:R-:W2:Y:S01]  /*3520*/  SHFL.UP PT, R97, R2, 0x1, RZ ;  /* 0x0420000002617989 */ /* 0x000ea200000e00ff */
[----:B0-----:R-:W-:-:S02]  /*3530*/  ISETP.NE.AND P0, PT, R100, RZ, PT ;  /* 0x000000ff6400720c */ /* 0x001fc40003f05270 */
[----:B-1----:R-:W-:Y:S02]  /*3540*/  @!P2 MOV R99, R21 ;  /* 0x000000150063a202 */ /* 0x002fe40000000f00 */
[----:B--2---:R-:W-:-:S09]  /*3550*/  @!P2 MOV R97, R20 ;  /* 0x000000140061a202 */ /* 0x004fd20000000f00 */
[----:B------:R-:W-:-:S04]  /*3560*/  @P0 FFMA.FTZ R99, R98, R97, R99 ;  /* 0x0000006162630223 */ /* 0x000fc80000010063 */
[----:B------:R-:W-:-:S04]  /*3570*/  FFMA.FTZ R99, R79, R99, R66 ;  /* 0x000000634f637223 */ /* 0x000fc80000010042 */
[----:B------:R-:W-:-:S04]  /*3580*/  FFMA.FTZ R97, R24, R99, R67 ;  /* 0x0000006318617223 */ /* 0x000fc80000010043 */
[----:B------:R-:W-:-:S04]  /*3590*/  FFMA.FTZ R81, R81, R97, R68 ;  /* 0x0000006151517223 */ /* 0x000fc80000010044 */
[----:B------:R-:W-:-:S04]  /*35a0*/  FFMA.FTZ R80, R80, R81, R69 ;  /* 0x0000005150507223 */ /* 0x000fc80000010045 */
[----:B------:R-:W-:-:S04]  /*35b0*/  FFMA.FTZ R83, R83, R80, R58 ;  /* 0x0000005053537223 */ /* 0x000fc8000001003a */
[----:B------:R-:W-:Y:S01]  /*35c0*/  FFMA.FTZ R82, R82, R83, R59 ;  /* 0x0000005352527223 */ /* 0x000fe2000001003b */
[----:B------:R-:W-:-:S03]  /*35d0*/  MOV R24, c[0x0][0x1a0] ;  /* 0x0000680000187a02 */ /* 0x000fc60000000f00 */
[----:B------:R-:W-:Y:S01]  /*35e0*/  FFMA.FTZ R85, R85, R82, R60 ;  /* 0x0000005255557223 */ /* 0x000fe2000001003c */
[----:B------:R-:W-:Y:S02]  /*35f0*/  MOV R2, c[0x0][0x1a4] ;  /* 0x0000690000027a02 */ /* 0x000fe40000000f00 */
[----:B------:R-:W-:Y:S01]  /*3600*/  MOV R3, c[0x0][0x1c0] ;  /* 0x0000700000037a02 */ /* 0x000fe20000000f00 */
[----:B------:R-:W-:Y:S01]  /*3610*/  FFMA.FTZ R84, R84, R85, R61 ;  /* 0x0000005554547223 */ /* 0x000fe2000001003d */
[----:B------:R-:W-:Y:S02]  /*3620*/  LEA R74, P1, R24, R74, 0x2 ;  /* 0x0000004a184a7211 */ /* 0x000fe400078210ff */
[----:B------:R-:W-:Y:S01]  /*3630*/  ISETP.NE.AND P0, PT, R100, RZ, PT ;  /* 0x000000ff6400720c */ /* 0x000fe20003f05270 */
[----:B------:R-:W-:Y:S01]  /*3640*/  FFMA.FTZ R87, R87, R84, R62 ;  /* 0x0000005457577223 */ /* 0x000fe2000001003e */
[----:B------:R-:W-:Y:S02]  /*3650*/  MOV R79, c[0x0][0x1c4] ;  /* 0x00007100004f7a02 */ /* 0x000fe40000000f00 */
[----:B------:R-:W-:-:S02]  /*3660*/  LEA R25, P2, R3, R25, 0x2 ;  /* 0x0000001903197211 */ /* 0x000fc400078410ff */
[----:B------:R-:W-:Y:S02]  /*3670*/  LEA.HI.X R77, R24, R77, R2, 0x2, P1 ;  /* 0x0000004d184d7211 */ /* 0x000fe400008f1402 */
[----:B------:R-:W-:Y:S01]  /*3680*/  MOV R2, c[0x0][0x188] ;  /* 0x0000620000027a02 */ /* 0x000fe20000000f00 */
[----:B------:R-:W-:Y:S01]  /*3690*/  FFMA.FTZ R88, R88, R87, R63 ;  /* 0x0000005758587223 */ /* 0x000fe2000001003f */
[----:B------:R-:W-:Y:S02]  /*36a0*/  LEA.HI.X R78, R3, R78, R79, 0x2, P2 ;  /* 0x0000004e034e7211 */ /* 0x000fe400010f144f */
[----:B------:R-:W-:Y:S02]  /*36b0*/  MOV R3, c[0x0][0x18c] ;  /* 0x0000630000037a02 */ /* 0x000fe40000000f00 */
[----:B------:R-:W-:Y:S01]  /*36c0*/  LEA R73, P1, R2, R73, 0x2 ;  /* 0x0000004902497211 */ /* 0x000fe200078210ff */
[----:B------:R-:W-:Y:S02]  /*36d0*/  FFMA.FTZ R89, R89, R88, R64 ;  /* 0x0000005859597223 */ /* 0x000fe40000010040 */
[----:B------:R-:W-:Y:S01]  /*36e0*/  FFMA.FTZ R23, R22, R21, R23 ;  /* 0x0000001516177223 */ /* 0x000fe20000010017 */
[----:B------:R-:W-:Y:S01]  /*36f0*/  LEA.HI.X R76, R2, R76, R3, 0x2, P1 ;  /* 0x0000004c024c7211 */ /* 0x000fe200008f1403 */
[----:B------:R-:W-:Y:S01]  /*3700*/  FMUL.FTZ R22, R22, R20 ;  /* 0x0000001416167220 */ /* 0x000fe20000410000 */
[----:B------:R-:W-:Y:S01]  /*3710*/  @!P0 MOV R2, R26 ;  /* 0x0000001a00028202 */ /* 0x000fe20000000f00 */
[----:B------:R-:W-:Y:S01]  /*3720*/  FFMA.FTZ R90, R90, R89, R65 ;  /* 0x000000595a5a7223 */ /* 0x000fe20000010041 */
[----:B------:R-:W-:-:S02]  /*3730*/  @!P0 MOV R3, R27 ;  /* 0x0000001b00038202 */ /* 0x000fc40000000f00 */
[----:B------:R-:W-:Y:S01]  /*3740*/  IADD3 R96, R96, 0x1, RZ ;  /* 0x0000000160607810 */ /* 0x000fe20007ffe0ff */
[----:B------:R0:W-:Y:S01]  /*3750*/  @!P0 STS.64 [UR4+0x870], R22 ;  /* 0x00087016ff008988 */ /* 0x0001e20008000a04 */
[----:B------:R-:W-:-:S03]  /*3760*/  FFMA.FTZ R93, R93, R90, R70 ;  /* 0x0000005a5d5d7223 */ /* 0x000fc60000010046 */
[----:B------:R0:W-:Y:S01]  /*3770*/  @!P0 STG.E.64 [R2.64], R22 ;  /* 0x0000001602008986 */ /* 0x0001e2000c101b06 */
[----:B------:R-:W-:Y:S01]  /*3780*/  ISETP.GE.AND P0, PT, R96, c[0x0][0x16c], PT ;  /* 0x00005b0060007a0c */ /* 0x000fe20003f06270 */
[----:B------:R-:W-:-:S04]  /*3790*/  FFMA.FTZ R92, R92, R93, R71 ;  /* 0x0000005d5c5c7223 */ /* 0x000fc80000010047 */
[----:B------:R-:W-:Y:S01]  /*37a0*/  FFMA.FTZ R95, R95, R92, R72 ;  /* 0x0000005c5f5f7223 */ /* 0x000fe20000010048 */
[----:B------:R-:W-:Y:S01]  /*37b0*/  IADD3 R26, P1, R26, 0x8, RZ ;  /* 0x000000081a1a7810 */ /* 0x000fe20007f3e0ff */
[----:B---3--:R-:W-:Y:S01]  /*37c0*/  FMUL.FTZ R86, R86, R91 ;  /* 0x0000005b56567220 */ /* 0x008fe20000410000 */
[----:B------:R-:W-:Y:S01]  /*37d0*/  UIADD3 UR4, UR4, 0x8, URZ ;  /* 0x0000000804047890 */ /* 0x000fe2000fffe03f */
[----:B------:R-:W-:Y:S01]  /*37e0*/  FFMA.FTZ R94, R94, R95, R75 ;  /* 0x0000005f5e5e7223 */ /* 0x000fe2000001004b */
[----:B------:R-:W-:Y:S01]  /*37f0*/  IADD3.X R27, RZ, R27, RZ, P1, !PT ;  /* 0x0000001bff1b7210 */ /* 0x000fe20000ffe4ff */
        /* <DEDUP_REMOVED lines=15> */
[----:B------:R-:W-:Y:S01]  /*38f0*/  FFMA.FTZ R19, R86, R94, R19 ;  /* 0x0000005e56137223 */ /* 0x000fe20000010013 */
[----:B0-----:R-:W-:Y:S05]  /*3900*/  @!P0 BRA `(.L_x_4405) ;  /* 0xfffff51000008947 */ /* 0x001fea000383ffff */
.L_x_4404:
[----:B------:R-:W-:Y:S01]  /*3910*/  BAR.SYNC.DEFER_BLOCKING 0x0 ;  /* 0x0000000000007b1d */ /* 0x000fe20000010000 */
[----:B------:R-:W-:Y:S01]  /*3920*/  SHF.L.U32 R2, R34, 0x9, RZ ;  /* 0x0000000922027819 */ /* 0x000fe200000006ff */
[----:B------:R-:W-:Y:S01]  /*3930*/  IMAD R42, R32, c[0x0][0x200], RZ ;  /* 0x00008000202a7a24 */ /* 0x000fe200078e02ff */
[----:B------:R-:W-:Y:S02]  /*3940*/  IADD3 R34, R34, 0x1, RZ ;  /* 0x0000000122227810 */ /* 0x000fe40007ffe0ff */
[--C-:B------:R-:W-:Y:S02]  /*3950*/  SHF.R.S32.HI R3, RZ, 0x1f, R2.reuse ;  /* 0x0000001fff037819 */ /* 0x100fe40000011402 */
[----:B------:R-:W-:Y:S02]  /*3960*/  IADD3 R38, P1, R38, 0x800, RZ ;  /* 0x0000080026267810 */ /* 0x000fe40007f3e0ff */
[----:B------:R-:W-:Y:S01]  /*3970*/  IADD3 R40, P2, R40, 0x800, RZ ;  /* 0x0000080028287810 */ /* 0x000fe20007f5e0ff */
[----:B------:R-:W-:Y:S01]  /*3980*/  IMAD.WIDE.U32 R2, R31, c[0x0][0x200], R2 ;  /* 0x000080001f027a25 */ /* 0x000fe200078e0002 */
        /* <DEDUP_REMOVED lines=27> */
.L_x_4406:
[----:B------:R-:W-:Y:S05]  /*3b40*/  EXIT ;  /* 0x000000000000794d */ /* 0x000fea0003800000 */
.L_x_4408:
        /* <DEDUP_REMOVED lines=11> */
.L_x_5440:


//--------------------- .text._Z25selective_scan_fwd_kernelI32Selective_Scan_fwd_kernel_traitsILi32ELi16ELi1ELb1ELb0ELb0ELb1EffEEv13SSMParamsBase --------------------------
	.section	.text._Z25selective_scan_fwd_kernelI32Selective_Scan_fwd_kernel_traitsILi32ELi16ELi1ELb1ELb0ELb0ELb1EffEEv13SSMParamsBase,"ax",@progbits
	.sectioninfo	@"SHI_REGISTERS=103"
	.align	128
        .global         _Z25selective_scan_fwd_kernelI32Selective_Scan_fwd_kernel_traitsILi32ELi16ELi1ELb1ELb0ELb0ELb1EffEEv13SSMParamsBase
        .type           _Z25selective_scan_fwd_kernelI32Selective_Scan_fwd_kernel_traitsILi32ELi16ELi1ELb1ELb0ELb0ELb1EffEEv13SSMParamsBase,@function
        .size           _Z25selective_scan_fwd_kernelI32Selective_Scan_fwd_kernel_traitsILi32ELi16ELi1ELb1ELb0ELb0ELb1EffEEv13SSMParamsBase,(.L_x_5441 - _Z25selective_scan_fwd_kernelI32Selective_Scan_fwd_kernel_traitsILi32ELi16ELi1ELb1ELb0ELb0ELb1EffEEv13SSMParamsBase)
        .other          _Z25selective_scan_fwd_kernelI32Selective_Scan_fwd_kernel_traitsILi32ELi16ELi1ELb1ELb0ELb0ELb1EffEEv13SSMParamsBase,@"STO_CUDA_ENTRY STV_DEFAULT"
_Z25selective_scan_fwd_kernelI32Selective_Scan_fwd_kernel_traitsILi32ELi16ELi1ELb1ELb0ELb0ELb1EffEEv13SSMParamsBase:
.text._Z25selective_scan_fwd_kernelI32Selective_Scan_fwd_kernel_traitsILi32ELi16ELi1ELb1ELb0ELb0ELb1EffEEv13SSMParamsBase:
        /* <DEDUP_REMOVED lines=35> */
[----:B------:R-:W-:Y:S01]  /*0230*/  IMAD.WIDE.U32 R2, R39, c[0x0][0x1d8], R2 ;  /* 0x0000760027027a25 */ /* 0x000fe200078e0002 */
[----:B0-----:R-:W-:-:S02]  /*0240*/  SHF.L.U32 R0, R7, 0x2, RZ ;  /* 0x0000000207007819 */ /* 0x001fc400000006ff */
[----:B------:R-:W-:Y:S01]  /*0250*/  LOP3.LUT R30, R7, 0x1f, RZ, 0xc0, !PT ;  /* 0x0000001f071e7812 */ /* 0x000fe200078ec0ff */
[----:B------:R-:W-:Y:S01]  /*0260*/  IMAD R9, R39, c[0x0][0x1ec], R6 ;  /* 0x00007b0027097a24 */ /* 0x000fe200078e0206 */
[----:B------:R-:W-:Y:S01]  /*0270*/  IADD3 R29, R3, R29, RZ ;  /* 0x0000001d031d7210 */ /* 0x000fe20007ffe0ff */
[----:B------:R-:W-:Y:S01]  /*0280*/  IMAD.WIDE.U32 R4, R39, c[0x0][0x1e8], R4 ;  /* 0x00007a0027047a25 */ /* 0x000fe200078e0004 */
[----:B------:R-:W-:Y:S02]  /*0290*/  LEA R28, P0, R2, c[0x0][0x240], 0x2 ;  /* 0x00009000021c7a11 */ /* 0x000fe400078010ff */
[----:B------:R-:W-:Y:S02]  /*02a0*/  LOP3.LUT R0, R0, 0xffffff80, RZ, 0xc0, !PT ;  /* 0xffffff8000007812 */ /* 0x000fe400078ec0ff */
[----:B------:R-:W-:Y:S02]  /*02b0*/  IADD3 R5, R5, R9, RZ ;  /* 0x0000000905057210 */ /* 0x000fe40007ffe0ff */
[----:B------:R-:W-:-:S02]  /*02c0*/  LEA R3, P1, R4, c[0x0][0x248], 0x2 ;  /* 0x0000920004037a11 */ /* 0x000fc400078210ff */
[----:B------:R-:W-:Y:S02]  /*02d0*/  LEA.HI.X R29, R2, c[0x0][0x244], R29, 0x2, P0 ;  /* 0x00009100021d7a11 */ /* 0x000fe400000f141d */
[----:B------:R-:W-:Y:S02]  /*02e0*/  LEA.HI.X R4, R4, c[0x0][0x24c], R5, 0x2, P1 ;  /* 0x0000930004047a11 */ /* 0x000fe400008f1405 */
[----:B------:R-:W-:Y:S02]  /*02f0*/  MOV R2, R3 ;  /* 0x0000000300027202 */ /* 0x000fe40000000f00 */
[----:B------:R-:W-:Y:S02]  /*0300*/  LOP3.LUT R31, R0, 0x1f, R7, 0xf8, !PT ;  /* 0x0000001f001f7812 */ /* 0x000fe400078ef807 */
[----:B-1----:R-:W-:Y:S02]  /*0310*/  MOV R3, R4 ;  /* 0x0000000400037202 */ /* 0x002fe40000000f00 */
.L_x_4444:
        /* <DEDUP_REMOVED lines=82> */
.L_x_4410:
[----:B--234-:R-:W-:Y:S05]  /*0840*/  BSYNC B0 ;  /* 0x0000000000007941 */ /* 0x01cfea0003800000 */
.L_x_4409:
        /* <DEDUP_REMOVED lines=35> */
.L_x_4412:
[----:B------:R-:W-:Y:S05]  /*0a80*/  BSYNC B0 ;  /* 0x0000000000007941 */ /* 0x000fea0003800000 */
.L_x_4411:
        /* <DEDUP_REMOVED lines=37> */
.L_x_4414:
[----:B------:R-:W-:Y:S05]  /*0ce0*/  BSYNC B0 ;  /* 0x0000000000007941 */ /* 0x000fea0003800000 */
.L_x_4413:
        /* <DEDUP_REMOVED lines=35> */
.L_x_4416:
[----:B------:R-:W-:Y:S05]  /*0f20*/  BSYNC B0 ;  /* 0x0000000000007941 */ /* 0x000fea0003800000 */
.L_x_4415:
        /* <DEDUP_REMOVED lines=37> */
.L_x_4418:
[----:B------:R-:W-:Y:S05]  /*1180*/  BSYNC B0 ;  /* 0x0000000000007941 */ /* 0x000fea0003800000 */
.L_x_4417:
        /* <DEDUP_REMOVED lines=35> */
.L_x_4420:
[----:B------:R-:W-:Y:S05]  /*13c0*/  BSYNC B0 ;  /* 0x0000000000007941 */ /* 0x000fea0003800000 */
.L_x_4419:
        /* <DEDUP_REMOVED lines=37> */
.L_x_4422:
[----:B------:R-:W-:Y:S05]  /*1620*/  BSYNC B0 ;  /* 0x0000000000007941 */ /* 0x000fea0003800000 */
.L_x_4421:
        /* <DEDUP_REMOVED lines=35> */
.L_x_4424:
[----:B------:R-:W-:Y:S05]  /*1860*/  BSYNC B0 ;  /* 0x0000000000007941 */ /* 0x000fea0003800000 */
.L_x_4423:
        /* <DEDUP_REMOVED lines=37> */
.L_x_4426:
[----:B------:R-:W-:Y:S05]  /*1ac0*/  BSYNC B0 ;  /* 0x0000000000007941 */ /* 0x000fea0003800000 */
.L_x_4425:
        /* <DEDUP_REMOVED lines=38> */
.L_x_4428:
[----:B------:R-:W-:Y:S05]  /*1d30*/  BSYNC B0 ;  /* 0x0000000000007941 */ /* 0x000fea0003800000 */
.L_x_4427:
        /* <DEDUP_REMOVED lines=50> */
.L_x_4430:
[----:B------:R-:W-:Y:S05]  /*2060*/  BSYNC B0 ;  /* 0x0000000000007941 */ /* 0x000fea0003800000 */
.L_x_4429:
        /* <DEDUP_REMOVED lines=34> */
.L_x_4432:
[----:B------:R-:W-:Y:S05]  /*2290*/  BSYNC B0 ;  /* 0x0000000000007941 */ /* 0x000fea0003800000 */
.L_x_4431:
        /* <DEDUP_REMOVED lines=33> */
.L_x_4434:
[----:B------:R-:W-:Y:S05]  /*24b0*/  BSYNC B0 ;  /* 0x0000000000007941 */ /* 0x000fea0003800000 */
.L_x_4433:
        /* <DEDUP_REMOVED lines=33> */
.L_x_4436:
[----:B------:R-:W-:Y:S05]  /*26d0*/  BSYNC B0 ;  /* 0x0000000000007941 */ /* 0x000fea0003800000 */
.L_x_4435:
        /* <DEDUP_REMOVED lines=33> */
.L_x_4438:
[----:B------:R-:W-:Y:S05]  /*28f0*/  BSYNC B0 ;  /* 0x0000000000007941 */ /* 0x000fea0003800000 */
.L_x_4437:
        /* <DEDUP_REMOVED lines=33> */
.L_x_4440:
[----:B------:R-:W-:Y:S05]  /*2b10*/  BSYNC B0 ;  /* 0x0000000000007941 */ /* 0x000fea0003800000 */
.L_x_4439:
        /* <DEDUP_REMOVED lines=29> */
[----:B------:R-:W-:Y:S02]  /*2cf0*/  IMAD R79, R39, c[0x0][0x184], R22 ;  /* 0x00006100274f7a24 */ /* 0x000fe400078e0216 */
        /* <DEDUP_REMOVED lines=19> */
.L_x_4442:
        /* <DEDUP_REMOVED lines=175> */
.L_x_4441:
[----:B------:R-:W-:Y:S01]  /*3920*/  BAR.SYNC.DEFER_BLOCKING 0x0 ;  /* 0x0000000000007b1d */ /* 0x000fe20000010000 */
[----:B------:R-:W-:Y:S01]  /*3930*/  IMAD R20, R34, c[0x0][0x200], RZ ;  /* 0x0000800022147a24 */ /* 0x000fe200078e02ff */
[----:B------:R-:W-:Y:S01]  /*3940*/  SHF.L.U32 R48, R32, 0x9, RZ ;  /* 0x0000000920307819 */ /* 0x000fe200000006ff */
[----:B------:R-:W-:Y:S02]  /*3950*/  IMAD R52, R34, c[0x0][0x1f0], RZ ;  /* 0x00007c0022347a24 */ /* 0x000fe400078e02ff */
[C---:B------:R-:W-:Y:S01]  /*3960*/  IMAD R53, R35.reuse, c[0x0][0x204], R20 ;  /* 0x0000810023357a24 */ /* 0x040fe200078e0214 */
[----:B------:R-:W-:Y:S01]  /*3970*/  SHF.R.S32.HI R49, RZ, 0x1f, R48 ;  /* 0x0000001fff317819 */ /* 0x000fe20000011430 */
[----:B------:R-:W-:Y:S02]  /*3980*/  IMAD R55, R35, c[0x0][0x1f4], R52 ;  /* 0x00007d0023377a24 */ /* 0x000fe400078e0234 */
[----:B------:R-:W-:-:S02]  /*3990*/  IMAD R54, R38, c[0x0][0x208], RZ ;  /* 0x0000820026367a24 */ /* 0x000fc400078e02ff */
[----:B------:R-:W-:-:S04]  /*39a0*/  IMAD.WIDE.U32 R50, R35, c[0x0][0x200], R48 ;  /* 0x0000800023327a25 */ /* 0x000fc800078e0030 */
[----:B------:R-:W-:Y:S01]  /*39b0*/  IMAD R56, R38, c[0x0][0x1f8], RZ ;  /* 0x00007e0026387a24 */ /* 0x000fe200078e02ff */
[----:B------:R-:W-:Y:S01]  /*39c0*/  IADD3 R51, R51, R53, RZ ;  /* 0x0000003533337210 */ /* 0x000fe20007ffe0ff */
[----:B------:R-:W-:-:S04]  /*39d0*/  IMAD.WIDE.U32 R52, R35, c[0x0][0x1f0], R48 ;  /* 0x00007c0023347a25 */ /* 0x000fc800078e0030 */
[----:B------:R-:W-:Y:S01]  /*39e0*/  IMAD.WIDE.U32 R50, R39, c[0x0][0x208], R50 ;  /* 0x0000820027327a25 */ /* 0x000fe200078e0032 */
[----:B------:R-:W-:Y:S01]  /*39f0*/  IADD3 R55, R53, R55, RZ ;  /* 0x0000003735377210 */ /* 0x000fe20007ffe0ff */
[----:B------:R-:W-:Y:S02]  /*3a00*/  STS.128 [R0], R12 ;  /* 0x0000000c00007388 */ /* 0x000fe40000000c00 */
[C---:B------:R-:W-:Y:S01]  /*3a10*/  IMAD R53, R39.reuse, c[0x0][0x20c], R54 ;  /* 0x0000830027357a24 */ /* 0x040fe200078e0236 */
[----:B------:R-:W-:Y:S01]  /*3a20*/  MOV R54, R52 ;  /* 0x0000003400367202 */ /* 0x000fe20000000f00 */
[----:B------:R-:W-:Y:S01]  /*3a30*/  IMAD R57, R39, c[0x0][0x1fc], R56 ;  /* 0x00007f0027397a24 */ /* 0x000fe200078e0238 */
[----:B------:R-:W-:Y:S01]  /*3a40*/  STS.128 [R0+0x10], R4 ;  /* 0x0000100400007388 */ /* 0x000fe20000000c00 */
[----:B------:R-:W-:Y:S02]  /*3a50*/  LEA R52, P0, R50, c[0x0][0x258], 0x2 ;  /* 0x0000960032347a11 */ /* 0x000fe400078010ff */
        /* <DEDUP_REMOVED lines=43> */
[----:B-1----:R-:W-:Y:S02]  /*3d10*/  FMUL.FTZ R54, R24, -1.4426950216293334961 ;  /* 0xbfb8aa3b18367820 */ /* 0x002fe40000410000 */
[----:B------:R-:W-:Y:S02]  /*3d20*/  FMUL.FTZ R55, R25, -1.4426950216293334961 ;  /* 0xbfb8aa3b19377820 */ /* 0x000fe40000410000 */
[----:B------:R-:W-:Y:S02]  /*3d30*/  FMUL.FTZ R56, R26, -1.4426950216293334961 ;  /* 0xbfb8aa3b1a387820 */ /* 0x000fe40000410000 */
[----:B------:R-:W-:Y:S01]  /*3d40*/  FMUL.FTZ R57, R27, -1.4426950216293334961 ;  /* 0xbfb8aa3b1b397820 */ /* 0x000fe20000410000 */
[----:B------:R-:W1:Y:S01]  /*3d50*/  MUFU.EX2 R51, R51 ;  /* 0x0000003300337308 */ /* 0x000e620000000800 */
[----:B--2---:R-:W-:-:S02]  /*3d60*/  FMUL.FTZ R61, R23, -1.4426950216293334961 ;  /* 0xbfb8aa3b173d7820 */ /* 0x004fc40000410000 */
        /* <DEDUP_REMOVED lines=26> */
[----:B------:R-:W2:Y:S01]  /*3f10*/  MUFU.EX2 R59, R59 ;  /* 0x0000003b003b7308 */ /* 0x000ea20000000800 */
[----:B0-----:R-:W-:-:S07]  /*3f20*/  FADD.FTZ R60, R60, 1 ;  /* 0x3f8000003c3c7421 */ /* 0x001fce0000010000 */
[----:B------:R1:W0:Y:S08]  /*3f30*/  MUFU.RCP R66, R51 ;  /* 0x0000003300427308 */ /* 0x0002300000001000 */
[----:B------:R-:W3:Y:S01]  /*3f40*/  MUFU.EX2 R58, R58 ;  /* 0x0000003a003a7308 */ /* 0x000ee20000000800 */
[----:B-1----:R-:W-:Y:S02]  /*3f50*/  FMUL.FTZ R51, R44, R67 ;  /* 0x000000432c337220 */ /* 0x002fe40000410000 */
[----:B--2---:R-:W-:-:S02]  /*3f60*/  FADD.FTZ R59, R59, 1 ;  /* 0x3f8000003b3b7421 */ /* 0x004fc40000010000 */
[----:B------:R-:W-:-:S03]  /*3f70*/  FMUL.FTZ R12, R51, R12 ;  /* 0x0000000c330c7220 */ /* 0x000fc60000410000 */
[----:B------:R-:W1:Y:S01]  /*3f80*/  MUFU.RCP R69, R52 ;  /* 0x0000003400457308 */ /* 0x000e620000001000 */
[----:B0-----:R-:W-:-:S04]  /*3f90*/  FMUL.FTZ R44, R45, R66 ;  /* 0x000000422d2c7220 */ /* 0x001fc80000410000 */
[----:B------:R-:W-:-:S03]  /*3fa0*/  FMUL.FTZ R13, R44, R13 ;  /* 0x0000000d2c0d7220 */ /* 0x000fc60000410000 */
[----:B------:R-:W0:Y:S01]  /*3fb0*/  MUFU.EX2 R65, R65 ;  /* 0x0000004100417308 */ /* 0x000e220000000800 */
[----:B---3--:R-:W-:-:S07]  /*3fc0*/  FADD.FTZ R58, R58, 1 ;  /* 0x3f8000003a3a7421 */ /* 0x008fce0000010000 */
[----:B------:R-:W2:Y:S01]  /*3fd0*/  MUFU.EX2 R64, R64 ;  /* 0x0000004000407308 */ /* 0x000ea20000000800 */
[----:B-1----:R-:W-:-:S04]  /*3fe0*/  FMUL.FTZ R45, R46, R69 ;  /* 0x000000452e2d7220 */ /* 0x002fc80000410000 */
[----:B------:R-:W-:-:S03]  /*3ff0*/  FMUL.FTZ R14, R45, R14 ;  /* 0x0000000e2d0e7220 */ /* 0x000fc60000410000 */
[----:B------:R-:W1:Y:S01]  /*4000*/  MUFU.EX2 R63, R63 ;  /* 0x0000003f003f7308 */ /* 0x000e620000000800 */
[----:B0-----:R-:W-:-:S07]  /*4010*/  FADD.FTZ R65, R65, 1 ;  /* 0x3f80000041417421 */ /* 0x001fce0000010000 */
[----:B------:R-:W0:Y:S01]  /*4020*/  MUFU.EX2 R62, R62 ;  /* 0x0000003e003e7308 */ /* 0x000e220000000800 */
[----:B--2---:R-:W-:-:S07]  /*4030*/  FADD.FTZ R64, R64, 1 ;  /* 0x3f80000040407421 */ /* 0x004fce0000010000 */
[----:B------:R-:W2:Y:S01]  /*4040*/  MUFU.RCP R71, R54 ;  /* 0x0000003600477308 */ /* 0x000ea20000001000 */
[----:B-1----:R-:W-:-:S07]  /*4050*/  FADD.FTZ R63, R63, 1 ;  /* 0x3f8000003f3f7421 */ /* 0x002fce0000010000 */
[----:B------:R-:W1:Y:S01]  /*4060*/  MUFU.RCP R70, R55 ;  /* 0x0000003700467308 */ /* 0x000e620000001000 */
[----:B0-----:R-:W-:-:S07]  /*4070*/  FADD.FTZ R62, R62, 1 ;  /* 0x3f8000003e3e7421 */ /* 0x001fce0000010000 */
[----:B------:R-:W0:Y:S01]  /*4080*/  MUFU.RCP R73, R56 ;  /* 0x0000003800497308 */ /* 0x000e220000001000 */
[----:B--2---:R-:W-:-:S04]  /*4090*/  FMUL.FTZ R45, R24, R71 ;  /* 0x00000047182d7220 */ /* 0x004fc80000410000 */
        /* <DEDUP_REMOVED lines=8> */
[----:B--2---:R-:W-:Y:S02]  /*4120*/  FMUL.FTZ R26, R27, R50 ;  /* 0x000000321b1a7220 */ /* 0x004fe40000410000 */
[----:B------:R-:W-:Y:S02]  /*4130*/  IMAD R50, R34, c[0x0][0x210], RZ ;  /* 0x0000840022327a24 */ /* 0x000fe400078e02ff */
[----:B------:R-:W-:Y:S01]  /*4140*/  FMUL.FTZ R7, R26, R7 ;  /* 0x000000071a077220 */ /* 0x000fe20000410000 */
[----:B------:R-:W-:Y:S01]  /*4150*/  BAR.SYNC.DEFER_BLOCKING 0x0 ;  /* 0x0000000000007b1d */ /* 0x000fe20000010000 */
[----:B------:R-:W-:Y:S02]  /*4160*/  IMAD R51, R35, c[0x0][0x214], R50 ;  /* 0x0000850023337a24 */ /* 0x000fe400078e0232 */
[----:B-1----:R-:W-:-:S03]  /*4170*/  FMUL.FTZ R24, R23, R72 ;  /* 0x0000004817187220 */ /* 0x002fc60000410000 */
[----:B------:R-:W1:Y:S01]  /*4180*/  MUFU.RCP R68, R53 ;  /* 0x0000003500447308 */ /* 0x000e620000001000 */
[----:B------:R-:W-:Y:S01]  /*4190*/  FMUL.FTZ R11, R24, R11 ;  /* 0x0000000b180b7220 */ /* 0x000fe20000410000 */
[----:B------:R-:W-:Y:S01]  /*41a0*/  IADD3 R49, R49, R51, RZ ;  /* 0x0000003331317210 */ /* 0x000fe20007ffe0ff */
[----:B0-----:R-:W-:-:S05]  /*41b0*/  FMUL.FTZ R23, R22, R75 ;  /* 0x0000004b16177220 */ /* 0x001fca0000410000 */
[----:B------:R-:W0:Y:S01]  /*41c0*/  MUFU.RCP R52, R59 ;  /* 0x0000003b00347308 */ /* 0x000e220000001000 */
[----:B------:R-:W-:-:S07]  /*41d0*/  FMUL.FTZ R10, R23, R10 ;  /* 0x0000000a170a7220 */ /* 0x000fce0000410000 */
[----:B------:R-:W2:Y:S01]  /*41e0*/  MUFU.RCP R53, R58 ;  /* 0x0000003a00357308 */ /* 0x000ea20000001000 */
[----:B-1----:R-:W-:Y:S01]  /*41f0*/  FMUL.FTZ R46, R47, R68 ;  /* 0x000000442f2e7220 */ /* 0x002fe20000410000 */
[----:B------:R1:W-:Y:S03]  /*4200*/  STS.128 [R0+0x10], R4 ;  /* 0x0000100400007388 */ /* 0x0003e60000000c00 */
[----:B------:R-:W-:-:S03]  /*4210*/  FMUL.FTZ R15, R46, R15 ;  /* 0x0000000f2e0f7220 */ /* 0x000fc60000410000 */
[----:B------:R-:W3:Y:S01]  /*4220*/  MUFU.RCP R54, R65 ;  /* 0x0000004100367308 */ /* 0x000ee20000001000 */
[----:B0-----:R-:W-:Y:S01]  /*4230*/  FMUL.FTZ R22, R21, R52 ;  /* 0x0000003415167220 */ /* 0x001fe20000410000 */
[----:B------:R-:W-:Y:S03]  /*4240*/  STS.128 [R0], R12 ;  /* 0x0000000c00007388 */ /* 0x000fe60000000c00 */
[----:B------:R-:W-:-:S03]  /*4250*/  FMUL.FTZ R9, R22, R9 ;  /* 0x0000000916097220 */ /* 0x000fc60000410000 */
[----:B------:R-:W0:Y:S01]  /*4260*/  MUFU.RCP R55, R64 ;  /* 0x0000004000377308 */ /* 0x000e220000001000 */
[----:B--2---:R-:W-:Y:S02]  /*4270*/  FMUL.FTZ R21, R20, R53 ;  /* 0x0000003514157220 */ /* 0x004fe40000410000 */
[----:B-1----:R-:W-:Y:S02]  /*4280*/  IMAD R4, R38, c[0x0][0x218], RZ ;  /* 0x0000860026047a24 */ /* 0x002fe400078e02ff */
[----:B------:R-:W-:Y:S02]  /*4290*/  FMUL.FTZ R8, R21, R8 ;  /* 0x0000000815087220 */ /* 0x000fe40000410000 */
[----:B------:R-:W-:Y:S01]  /*42a0*/  IMAD R7, R39, c[0x0][0x21c], R4 ;  /* 0x0000870027077a24 */ /* 0x000fe200078e0204 */
[----:B------:R-:W1:Y:S01]  /*42b0*/  MUFU.RCP R44, R63 ;  /* 0x0000003f002c7308 */ /* 0x000e620000001000 */
[----:B---3--:R-:W-:Y:S01]  /*42c0*/  FMUL.FTZ R22, R43, R54 ;  /* 0x000000362b167220 */ /* 0x008fe20000410000 */
[----:B------:R-:W-:Y:S01]  /*42d0*/  STS.128 [R0+0x20], R8 ;  /* 0x0000200800007388 */ /* 0x000fe20000000c00 */
[----:B------:R-:W-:-:S04]  /*42e0*/  IMAD.WIDE.U32 R4, R39, c[0x0][0x218], R48 ;  /* 0x0000860027047a25 */ /* 0x000fc800078e0030 */
[----:B------:R-:W-:Y:S01]  /*42f0*/  FMUL.FTZ R19, R22, R19 ;  /* 0x0000001316137220 */ /* 0x000fe20000410000 */
[----:B------:R-:W2:Y:S01]  /*4300*/  MUFU.RCP R27, R62 ;  /* 0x0000003e001b7308 */ /* 0x000ea20000001000 */
[----:B0-----:R-:W-:Y:S01]  /*4310*/  FMUL.FTZ R23, R42, R55 ;  /* 0x000000372a177220 */ /* 0x001fe20000410000 */
[----:B------:R-:W-:Y:S02]  /*4320*/  IADD3 R5, R5, R7, RZ ;  /* 0x0000000705057210 */ /* 0x000fe40007ffe0ff */
[C---:B------:R-:W-:Y:S01]  /*4330*/  LEA R6, P0, R4.reuse, c[0x0][0x270], 0x2 ;  /* 0x00009c0004067a11 */ /* 0x040fe200078010ff */
[----:B------:R-:W-:Y:S02]  /*4340*/  FMUL.FTZ R18, R23, R18 ;  /* 0x0000001217127220 */ /* 0x000fe40000410000 */
[----:B-1----:R-:W-:Y:S01]  /*4350*/  FMUL.FTZ R20, R41, R44 ;  /* 0x0000002c29147220 */ /* 0x002fe20000410000 */
[----:B------:R-:W-:Y:S02]  /*4360*/  LEA.HI.X R7, R4, c[0x0][0x274], R5, 0x2, P0 ;  /* 0x00009d0004077a11 */ /* 0x000fe400000f1405 */
[----:B------:R-:W-:Y:S01]  /*4370*/  ISETP.GE.AND P0, PT, R32, c[0x0][0x174], PT ;  /* 0x00005d0020007a0c */ /* 0x000fe20003f06270 */
[----:B------:R-:W-:-:S02]  /*4380*/  FMUL.FTZ R17, R20, R17 ;  /* 0x0000001114117220 */ /* 0x000fc40000410000 */
[----:B------:R-:W-:-:S04]  /*4390*/  IMAD.WIDE R4, R31, 0x10, R6 ;  /* 0x000000101f047825 */ /* 0x000fc800078e0206 */
[----:B--2---:R-:W-:-:S04]  /*43a0*/  FMUL.FTZ R21, R40, R27 ;  /* 0x0000001b28157220 */ /* 0x004fc80000410000 */
[----:B------:R-:W-:-:S05]  /*43b0*/  FMUL.FTZ R16, R21, R16 ;  /* 0x0000001015107220 */ /* 0x000fca0000410000 */
[----:B------:R-:W-:Y:S01]  /*43c0*/  STS.128 [R0+0x30], R16 ;  /* 0x0000301000007388 */ /* 0x000fe20000000c00 */
        /* <DEDUP_REMOVED lines=11> */
.L_x_4443:
[----:B------:R-:W-:Y:S05]  /*4480*/  EXIT ;  /* 0x000000000000794d */ /* 0x000fea0003800000 */
.L_x_4445:
        /* <DEDUP_REMOVED lines=15> */
.L_x_5441:


//--------------------- .text._Z25selective_scan_fwd_kernelI32Selective_Scan_fwd_kernel_traitsILi32ELi16ELi1ELb1ELb0ELb1ELb0EffEEv13SSMParamsBase --------------------------
	.section	.text._Z25selective_scan_fwd_kernelI32Selective_Scan_fwd_kernel_traitsILi32ELi16ELi1ELb1ELb0ELb1ELb0EffEEv13SSMParamsBase,"ax",@progbits
	.sectioninfo	@"SHI_REGISTERS=122"
	.align	128
        .global         _Z25selective_scan_fwd_kernelI32Selective_Scan_fwd_kernel_traitsILi32ELi16ELi1ELb1ELb0ELb1ELb0EffEEv13SSMParamsBase
        .type           _Z25selective_scan_fwd_kernelI32Selective_Scan_fwd_kernel_traitsILi32ELi16ELi1ELb1ELb0ELb1ELb0EffEEv13SSMParamsBase,@function
        .size           _Z25selective_scan_fwd_kernelI32Selective_Scan_fwd_kernel_traitsILi32ELi16ELi1ELb1ELb0ELb1ELb0EffEEv13SSMParamsBase,(.L_x_5442 - _Z25selective_scan_fwd_kernelI32Selective_Scan_fwd_kernel_traitsILi32ELi16ELi1ELb1ELb0ELb1ELb0EffEEv13SSMParamsBase)
        .other          _Z25selective_scan_fwd_kernelI32Selective_Scan_fwd_kernel_traitsILi32ELi16ELi1ELb1ELb0ELb1ELb0EffEEv13SSMParamsBase,@"STO_CUDA_ENTRY STV_DEFAULT"
_Z25selective_scan_fwd_kernelI32Selective_Scan_fwd_kernel_traitsILi32ELi16ELi1ELb1ELb0ELb1ELb0EffEEv13SSMParamsBase:
.text._Z25selective_scan_fwd_kernelI32Selective_Scan_fwd_kernel_traitsILi32ELi16ELi1ELb1ELb0ELb1ELb0EffEEv13SSMParamsBase:
        /* <DEDUP_REMOVED lines=16> */
[----:B--2---:R-:W-:Y:S02]  /*0100*/  SHF.R.S32.HI R18, RZ, 0x1f, R19 ;  /* 0x0000001fff127819 */ /* 0x004fe40000011413 */
[----:B------:R-:W-:Y:S01]  /*0110*/  @P1 LEA.HI.X R5, R27, c[0x0][0x254], R26, 0x2, P3 ;  /* 0x000095001b051a11 */ /* 0x000fe200018f141a */
[----:B------:R0:W5:Y:S01]  /*0120*/  @P0 LDG.E R21, [R2.64] ;  /* 0x0000000402150981 */ /* 0x000162000c1e1900 */
[----:B-1----:R-:W-:-:S03]  /*0130*/  IADD3 R6, R0, 0xffffffe, RZ ;  /* 0x0ffffffe00067810 */ /* 0x002fc60007ffe0ff */
[----:B------:R1:W5:Y:S01]  /*0140*/  @P1 LDG.E R20, [R4.64] ;  /* 0x0000000404141981 */ /* 0x000362000c1e1900 */
[----:B------:R2:W3:Y:S01]  /*0150*/  F2I.FTZ.U32.TRUNC.NTZ R7, R6 ;  /* 0x0000000600077305 */ /* 0x0004e2000021f000 */
[----:B------:R-:W-:Y:S01]  /*0160*/  ISETP.NE.AND P1, PT, RZ, c[0x0][0x178], PT ;  /* 0x00005e00ff007a0c */ /* 0x000fe20003f25270 */
[----:B------:R-:W-:Y:S01]  /*0170*/  IMAD R10, R26, c[0x0][0x1e8], RZ ;  /* 0x00007a001a0a7a24 */ /* 0x000fe200078e02ff */
[----:B0-----:R-:W-:Y:S01]  /*0180*/  IABS R2, R27 ;  /* 0x0000001b00027213 */ /* 0x001fe20000000000 */
[----:B--2---:R-:W-:Y:S01]  /*0190*/  HFMA2.MMA R6, -RZ, RZ, 0, 0 ;  /* 0x00000000ff067435 */ /* 0x004fe200000001ff */
[----:B-1----:R-:W-:Y:S01]  /*01a0*/  IMAD.WIDE.U32 R4, R19, c[0x0][0x1e0], RZ ;  /* 0x0000780013047a25 */ /* 0x002fe200078e00ff */
[----:B---3--:R-:W-:-:S05]  /*01b0*/  IADD3 R8, RZ, -R7, RZ ;  /* 0x80000007ff087210 */ /* 0x008fca0007ffe0ff */
[----:B------:R-:W-:Y:S02]  /*01c0*/  IMAD R11, R8, R9, RZ ;  /* 0x00000009080b7224 */ /* 0x000fe400078e02ff */
[----:B------:R-:W-:Y:S02]  /*01d0*/  IMAD R8, R26, c[0x0][0x1d8], RZ ;  /* 0x000076001a087a24 */ /* 0x000fe400078e02ff */
[----:B------:R-:W-:-:S04]  /*01e0*/  IMAD.HI.U32 R7, R7, R11, R6 ;  /* 0x0000000b07077227 */ /* 0x000fc800078e0006 */
[----:B------:R-:W-:Y:S02]  /*01f0*/  IMAD R6, R18, c[0x0][0x1e0], RZ ;  /* 0x0000780012067a24 */ /* 0x000fe400078e02ff */
[----:B------:R-:W-:-:S04]  /*0200*/  IMAD.HI.U32 R7, R7, R2, RZ ;  /* 0x0000000207077227 */ /* 0x000fc800078e00ff */
[----:B------:R-:W-:Y:S01]  /*0210*/  IMAD R11, R19, c[0x0][0x1e4], R6 ;  /* 0x00007900130b7a24 */ /* 0x000fe200078e0206 */
[----:B------:R-:W-:-:S04]  /*0220*/  IADD3 R0, -R7, RZ, RZ ;  /* 0x000000ff07007210 */ /* 0x000fc80007ffe1ff */
[----:B------:R-:W-:Y:S01]  /*0230*/  IADD3 R5, R5, R11, RZ ;  /* 0x0000000b05057210 */ /* 0x000fe20007ffe0ff */
        /* <DEDUP_REMOVED lines=8> */
[----:B------:R-:W-:-:S04]  /*02c0*/  IMAD R0, R18, c[0x0][0x1d0], RZ ;  /* 0x0000740012007a24 */ /* 0x000fc800078e02ff */
[----:B------:R-:W-:Y:S01]  /*02d0*/  IMAD R9, R19, c[0x0][0x1d4], R0 ;  /* 0x0000750013097a24 */ /* 0x000fe200078e0200 */
[----:B------:R-:W-:-:S04]  /*02e0*/  MOV R0, c[0x0][0x174] ;  /* 0x00005d0000007a02 */ /* 0x000fc80000000f00 */
[----:B------:R-:W-:-:S03]  /*02f0*/  IADD3 R3, R3, R9, RZ ;  /* 0x0000000903037210 */ /* 0x000fc60007ffe0ff */
[----:B------:R-:W-:Y:S02]  /*0300*/  @P0 IADD3 R7, R7, 0x1, RZ ;  /* 0x0000000107070810 */ /* 0x000fe40007ffe0ff */
[----:B------:R-:W-:Y:S01]  /*0310*/  ISETP.GE.AND P0, PT, R0, 0x1, PT ;  /* 0x000000010000780c */ /* 0x000fe20003f06270 */
[----:B------:R-:W-:Y:S01]  /*0320*/  IMAD R0, R18, c[0x0][0x1b0], RZ ;  /* 0x00006c0012007a24 */ /* 0x000fe200078e02ff */
[----:B------:R-:W-:Y:S01]  /*0330*/  MOV R9, R7 ;  /* 0x0000000700097202 */ /* 0x000fe20000000f00 */
[----:B------:R-:W-:-:S03]  /*0340*/  IMAD.WIDE.U32 R6, R19, c[0x0][0x1b0], RZ ;  /* 0x00006c0013067a25 */ /* 0x000fc600078e00ff */
[----:B------:R-:W-:Y:S01]  /*0350*/  @!P3 IADD3 R9, -R9, RZ, RZ ;  /* 0x000000ff0909b210 */ /* 0x000fe20007ffe1ff */
[----:B------:R-:W-:Y:S01]  /*0360*/  IMAD R15, R19, c[0x0][0x1b4], R0 ;  /* 0x00006d00130f7a24 */ /* 0x000fe200078e0200 */
[----:B------:R-:W-:-:S05]  /*0370*/  @!P1 LOP3.LUT R9, RZ, c[0x0][0x178], RZ, 0x33, !PT ;  /* 0x00005e00ff099a12 */ /* 0x000fca00078e33ff */
[----:B------:R-:W-:Y:S05]  /*0380*/  @!P0 EXIT ;  /* 0x000000000000894d */ /* 0x000fea0003800000 */
[----:B------:R-:W0:Y:S01]  /*0390*/  S2R R11, SR_TID.X ;  /* 0x00000000000b7919 */ /* 0x000e220000002100 */
[----:B------:R-:W-:Y:S01]  /*03a0*/  SHF.R.S32.HI R0, RZ, 0x1f, R9 ;  /* 0x0000001fff007819 */ /* 0x000fe20000011409 */
[----:B------:R-:W-:Y:S01]  /*03b0*/  IMAD R13, R27, c[0x0][0x1dc], R8 ;  /* 0x000077001b0d7a24 */ /* 0x000fe200078e0208 */
[----:B------:R-:W-:Y:S01]  /*03c0*/  IADD3 R7, R7, R15, RZ ;  /* 0x0000000f07077210 */ /* 0x000fe20007ffe0ff */
[----:B------:R-:W-:Y:S01]  /*03d0*/  IMAD.WIDE.U32 R2, R27, c[0x0][0x1d8], R2 ;  /* 0x000076001b027a25 */ /* 0x000fe200078e0002 */
[----:B------:R-:W-:-:S03]  /*03e0*/  MOV R16, RZ ;  /* 0x000000ff00107202 */ /* 0x000fc60000000f00 */
[----:B------:R-:W-:Y:S01]  /*03f0*/  IMAD R0, R0, c[0x0][0x1c8], RZ ;  /* 0x0000720000007a24 */ /* 0x000fe200078e02ff */
[----:B------:R-:W-:Y:S01]  /*0400*/  IADD3 R13, R3, R13, RZ ;  /* 0x0000000d030d7210 */ /* 0x000fe20007ffe0ff */
[----:B------:R-:W-:-:S04]  /*0410*/  IMAD.WIDE.U32 R6, R9, c[0x0][0x1c8], R6 ;  /* 0x0000720009067a25 */ /* 0x000fc800078e0006 */
[----:B------:R-:W-:Y:S02]  /*0420*/  IMAD R17, R9, c[0x0][0x1cc], R0 ;  /* 0x0000730009117a24 */ /* 0x000fe400078e0200 */
[C---:B------:R-:W-:Y:S01]  /*0430*/  IMAD R15, R27.reuse, c[0x0][0x1ec], R10 ;  /* 0x00007b001b0f7a24 */ /* 0x040fe200078e020a */
[C---:B------:R-:W-:Y:S01]  /*0440*/  LEA R10, P0, R2.reuse, c[0x0][0x240], 0x2 ;  /* 0x00009000020a7a11 */ /* 0x040fe200078010ff */
[----:B------:R-:W-:Y:S01]  /*0450*/  IMAD.WIDE.U32 R4, R27, c[0x0][0x1e8], R4 ;  /* 0x00007a001b047a25 */ /* 0x000fe200078e0004 */
[----:B------:R-:W-:Y:S02]  /*0460*/  IADD3 R3, R7, R17, RZ ;  /* 0x0000001107037210 */ /* 0x000fe40007ffe0ff */
[----:B------:R-:W1:Y:S01]  /*0470*/  S2R R17, SR_LANEID ;  /* 0x0000000000117919 */ /* 0x000e620000000000 */
[----:B------:R-:W-:Y:S01]  /*0480*/  LEA.HI.X R28, R2, c[0x0][0x244], R13, 0x2, P0 ;  /* 0x00009100021c7a11 */ /* 0x000fe200000f140d */
[----:B------:R-:W-:Y:S01]  /*0490*/  IMAD R12, R26, c[0x0][0x198], RZ ;  /* 0x000066001a0c7a24 */ /* 0x000fe200078e02ff */
[----:B------:R-:W-:Y:S01]  /*04a0*/  IADD3 R9, R5, R15, RZ ;  /* 0x0000000f05097210 */ /* 0x000fe20007ffe0ff */
[----:B------:R-:W-:Y:S01]  /*04b0*/  IMAD R0, R19, c[0x0][0x164], R27 ;  /* 0x0000590013007a24 */ /* 0x000fe200078e021b */
[----:B------:R-:W-:Y:S01]  /*04c0*/  LEA R8, P1, R4, c[0x0][0x248], 0x2 ;  /* 0x0000920004087a11 */ /* 0x000fe200078210ff */
[----:B------:R-:W-:Y:S01]  /*04d0*/  IMAD.WIDE.U32 R22, R27, c[0x0][0x180], RZ ;  /* 0x000060001b167a25 */ /* 0x000fe200078e00ff */
[----:B------:R-:W-:-:S02]  /*04e0*/  LEA R5, P2, R6, c[0x0][0x230], 0x2 ;  /* 0x00008c0006057a11 */ /* 0x000fc400078410ff */
[----:B0-----:R-:W-:Y:S01]  /*04f0*/  SHF.L.U32 R2, R11, 0x2, RZ ;  /* 0x000000020b027819 */ /* 0x001fe200000006ff */
[C---:B------:R-:W-:Y:S01]  /*0500*/  IMAD.WIDE.U32 R24, R27.reuse, c[0x0][0x198], RZ ;  /* 0x000066001b187a25 */ /* 0x040fe200078e00ff */
[----:B------:R-:W-:Y:S02]  /*0510*/  LEA.HI.X R7, R4, c[0x0][0x24c], R9, 0x2, P1 ;  /* 0x0000930004077a11 */ /* 0x000fe400008f1409 */
[----:B------:R-:W-:Y:S01]  /*0520*/  LEA.HI.X R4, R6, c[0x0][0x234], R3, 0x2, P2 ;  /* 0x00008d0006047a11 */ /* 0x000fe200010f1403 */
[----:B------:R-:W-:Y:S01]  /*0530*/  IMAD R6, R26, c[0x0][0x180], RZ ;  /* 0x000060001a067a24 */ /* 0x000fe200078e02ff */
[----:B------:R-:W-:Y:S01]  /*0540*/  LOP3.LUT R2, R2, 0xffffff80, RZ, 0xc0, !PT ;  /* 0xffffff8002027812 */ /* 0x000fe200078ec0ff */
[----:B------:R-:W-:Y:S01]  /*0550*/  IMAD R3, R27, c[0x0][0x19c], R12 ;  /* 0x000067001b037a24 */ /* 0x000fe200078e020c */
[----:B------:R-:W-:Y:S01]  /*0560*/  LOP3.LUT R14, R11, 0x1f, RZ, 0xc0, !PT ;  /* 0x0000001f0b0e7812 */ /* 0x000fe200078ec0ff */
[----:B------:R-:W-:Y:S01]  /*0570*/  IMAD R13, R27, c[0x0][0x184], R6 ;  /* 0x000061001b0d7a24 */ /* 0x000fe200078e0206 */
[----:B------:R-:W-:Y:S01]  /*0580*/  LOP3.LUT R15, R2, 0x1f, R11, 0xf8, !PT ;  /* 0x0000001f020f7812 */ /* 0x000fe200078ef80b */
[----:B------:R-:W-:Y:S01]  /*0590*/  IMAD R0, R0, c[0x0][0x174], RZ ;  /* 0x00005d0000007a24 */ /* 0x000fe200078e02ff */
[----:B------:R-:W-:-:S02]  /*05a0*/  IADD3 R11, R25, R3, RZ ;  /* 0x00000003190b7210 */ /* 0x000fc40007ffe0ff */
[----:B------:R-:W-:Y:S01]  /*05b0*/  IADD3 R13, R23, R13, RZ ;  /* 0x0000000d170d7210 */ /* 0x000fe20007ffe0ff */
[----:B------:R-:W-:Y:S01]  /*05c0*/  IMAD R12, R0, c[0x0][0x16c], RZ ;  /* 0x00005b00000c7a24 */ /* 0x000fe200078e02ff */
[----:B------:R-:W-:Y:S02]  /*05d0*/  MOV R9, R28 ;  /* 0x0000001c00097202 */ /* 0x000fe40000000f00 */
[----:B-1----:R-:W-:Y:S02]  /*05e0*/  SHF.R.S32.HI R6, RZ, 0x1f, R15 ;  /* 0x0000001fff067819 */ /* 0x002fe4000001140f */
.L_x_4483:
[----:B------:R-:W-:Y:S01]  /*05f0*/  BAR.SYNC.DEFER_BLOCKING 0x0 ;  /* 0x0000000000007b1d */ /* 0x000fe20000010000 */
[C---:B------:R-:W-:Y:S02]  /*0600*/  SHF.L.U32 R3, R15.reuse, 0x4, RZ ;  /* 0x000000040f037819 */ /* 0x040fe400000006ff */
[----:B------:R-:W-:Y:S02]  /*0610*/  SHF.L.U64.HI R2, R15, 0x4, R6 ;  /* 0x000000040f027819 */ /* 0x000fe40000010206 */
[----:B--2---:R-:W-:-:S04]  /*0620*/  IADD3 R28, P0, R10, R3, RZ ;  /* 0x000000030a1c7210 */ /* 0x004fc80007f1e0ff */
[----:B------:R-:W-:-:S05]  /*0630*/  IADD3.X R29, R9, R2, RZ, P0, !PT ;  /* 0x00000002091d7210 */ /* 0x000fca00007fe4ff */
[----:B------:R-:W2:Y:S04]  /*0640*/  LDG.E.128 R44, [R28.64] ;  /* 0x000000041c2c7981 */ /* 0x000ea8000c1e1d00 */
[----:B------:R-:W3:Y:S04]  /*0650*/  LDG.E.128 R48, [R28.64+0x200] ;  /* 0x000200041c307981 */ /* 0x000ee8000c1e1d00 */
[----:B------:R-:W4:Y:S04]  /*0660*/  LDG.E.128 R52, [R28.64+0x400] ;  /* 0x000400041c347981 */ /* 0x000f28000c1e1d00 */
[----:B------:R-:W4:Y:S01]  /*0670*/  LDG.E.128 R56, [R28.64+0x600] ;  /* 0x000600041c387981 */ /* 0x000f22000c1e1d00 */
[----:B------:R-:W-:-:S02]  /*0680*/  SHF.L.U32 R0, R17, 0x6, RZ ;  /* 0x0000000611007819 */ /* 0x000fc400000006ff */
[----:B------:R-:W-:-:S04]  /*0690*/  IADD3 R76, P0, R8, R3, RZ ;  /* 0x00000003084c7210 */ /* 0x000fc80007f1e0ff */
[----:B------:R-:W-:Y:S01]  /*06a0*/  IADD3.X R77, R7, R2, RZ, P0, !PT ;  /* 0x00000002074d7210 */ /* 0x000fe200007fe4ff */
        /* <DEDUP_REMOVED lines=15> */
[----:B------:R-:W-:Y:S01]  /*07a0*/  MOV R78, c[0x0][0x16c] ;  /* 0x00005b00004e7a02 */ /* 0x000fe20000000f00 */
[----:B------:R-:W-:Y:S03]  /*07b0*/  BSSY B0, `(.L_x_4446) ;  /* 0x000003a000007945 */ /* 0x000fe60003800000 */
[----:B------:R-:W-:Y:S01]  /*07c0*/  ISETP.GE.AND P6, PT, R78, 0x1, PT ;  /* 0x000000014e00780c */ /* 0x000fe20003fc6270 */
        /* <DEDUP_REMOVED lines=56> */
.L_x_4447:
[----:B--234-:R-:W-:Y:S05]  /*0b50*/  BSYNC B0 ;  /* 0x0000000000007941 */ /* 0x01cfea0003800000 */
.L_x_4446:
        /* <DEDUP_REMOVED lines=35> */
.L_x_4449:
[----:B------:R-:W-:Y:S05]  /*0d90*/  BSYNC B0 ;  /* 0x0000000000007941 */ /* 0x000fea0003800000 */
.L_x_4448:
        /* <DEDUP_REMOVED lines=37> */
.L_x_4451:
[----:B------:R-:W-:Y:S05]  /*0ff0*/  BSYNC B0 ;  /* 0x0000000000007941 */ /* 0x000fea0003800000 */
.L_x_4450:
        /* <DEDUP_REMOVED lines=35> */
.L_x_4453:
[----:B------:R-:W-:Y:S05]  /*1230*/  BSYNC B0 ;  /* 0x0000000000007941 */ /* 0x000fea0003800000 */
.L_x_4452:
        /* <DEDUP_REMOVED lines=37> */
.L_x_4455:
[----:B------:R-:W-:Y:S05]  /*1490*/  BSYNC B0 ;  /* 0x0000000000007941 */ /* 0x000fea0003800000 */
.L_x_4454:
        /* <DEDUP_REMOVED lines=35> */
.L_x_4457:
[----:B------:R-:W-:Y:S05]  /*16d0*/  BSYNC B0 ;  /* 0x0000000000007941 */ /* 0x000fea0003800000 */
.L_x_4456:
        /* <DEDUP_REMOVED lines=37> */
.L_x_4459:
[----:B------:R-:W-:Y:S05]  /*1930*/  BSYNC B0 ;  /* 0x0000000000007941 */ /* 0x000fea0003800000 */
.L_x_4458:
        /* <DEDUP_REMOVED lines=35> */
.L_x_4461:
[----:B------:R-:W-:Y:S05]  /*1b70*/  BSYNC B0 ;  /* 0x0000000000007941 */ /* 0x000fea0003800000 */
.L_x_4460:
        /* <DEDUP_REMOVED lines=37> */
.L_x_4463:
[----:B------:R-:W-:Y:S05]  /*1dd0*/  BSYNC B0 ;  /* 0x0000000000007941 */ /* 0x000fea0003800000 */
.L_x_4462:
        /* <DEDUP_REMOVED lines=38> */
.L_x_4465:
[----:B------:R-:W-:Y:S05]  /*2040*/  BSYNC B0 ;  /* 0x0000000000007941 */ /* 0x000fea0003800000 */
.L_x_4464:
        /* <DEDUP_REMOVED lines=50> */
.L_x_4467:
[----:B------:R-:W-:Y:S05]  /*2370*/  BSYNC B0 ;  /* 0x0000000000007941 */ /* 0x000fea0003800000 */
.L_x_4466:
        /* <DEDUP_REMOVED lines=34> */
.L_x_4469:
[----:B------:R-:W-:Y:S05]  /*25a0*/  BSYNC B0 ;  /* 0x0000000000007941 */ /* 0x000fea0003800000 */
.L_x_4468:
        /* <DEDUP_REMOVED lines=33> */
.L_x_4471:
[----:B------:R-:W-:Y:S05]  /*27c0*/  BSYNC B0 ;  /* 0x0000000000007941 */ /* 0x000fea0003800000 */
.L_x_4470:
        /* <DEDUP_REMOVED lines=33> */
.L_x_4473:
[----:B------:R-:W-:Y:S05]  /*29e0*/  BSYNC B0 ;  /* 0x0000000000007941 */ /* 0x000fea0003800000 */
.L_x_4472:
        /* <DEDUP_REMOVED lines=33> */
.L_x_4475:
[----:B------:R-:W-:Y:S05]  /*2c00*/  BSYNC B0 ;  /* 0x0000000000007941 */ /* 0x000fea0003800000 */
.L_x_4474:
        /* <DEDUP_REMOVED lines=33> */
.L_x_4477:
[----:B------:R-:W-:Y:S05]  /*2e20*/  BSYNC B0 ;  /* 0x0000000000007941 */ /* 0x000fea0003800000 */
.L_x_4476:
        /* <DEDUP_REMOVED lines=23> */
.L_x_4481:
        /* <DEDUP_REMOVED lines=8> */
[----:B------:R-:W-:Y:S01]  /*3020*/  LEA.HI.X R53, R32, c[0x0][0x224], R33, 0x2, P1 ;  /* 0x0000890020357a11 */ /* 0x000fe200008f1421 */
[----:B------:R-:W-:-:S04]  /*3030*/  IMAD R34, R83, c[0x0][0x1c0], RZ ;  /* 0x0000700053227a24 */ /* 0x000fc800078e02ff */
[----:B------:R0:W2:Y:S01]  /*3040*/  LDG.E R82, [R52.64] ;  /* 0x0000000434527981 */ /* 0x0000a2000c1e1900 */
        /* <DEDUP_REMOVED lines=9> */
[----:B0-----:R1:W5:Y:S04]  /*30e0*/  LDG.E.128 R52, [R80.64+0x400] ;  /* 0x0004000450347981 */ /* 0x001368000c1e1d00 */
[----:B------:R1:W5:Y:S01]  /*30f0*/  LDG.E.128 R56, [R80.64+0x600] ;  /* 0x0006000450387981 */ /* 0x000362000c1e1d00 */
[----:B------:R-:W-:Y:S01]  /*3100*/  IMAD R102, R83, c[0x0][0x1a0], RZ ;  /* 0x0000680053667a24 */ /* 0x000fe200078e02ff */
[----:B------:R-:W-:-:S02]  /*3110*/  MOV R78, R24 ;  /* 0x00000018004e7202 */ /* 0x000fc40000000f00 */
[----:B------:R-:W-:-:S05]  /*3120*/  MOV R79, R11 ;  /* 0x0000000b004f7202 */ /* 0x000fca0000000f00 */
[----:B------:R-:W-:-:S04]  /*3130*/  IMAD.WIDE.U32 R78, R99, c[0x0][0x1a0], R78 ;  /* 0x00006800634e7a25 */ /* 0x000fc800078e004e */
[----:B-1----:R-:W-:Y:S01]  /*3140*/  IMAD R81, R99, c[0x0][0x1a4], R102 ;  /* 0x0000690063517a24 */ /* 0x002fe200078e0266 */
[----:B------:R-:W-:-:S04]  /*3150*/  LEA R80, P1, R78, c[0x0][0x228], 0x2 ;  /* 0x00008a004e507a11 */ /* 0x000fc800078210ff */
[----:B------:R-:W-:-:S04]  /*3160*/  IADD3 R79, R79, R81, RZ ;  /* 0x000000514f4f7210 */ /* 0x000fc80007ffe0ff */
[----:B------:R-:W-:Y:S02]  /*3170*/  LEA.HI.X R81, R78, c[0x0][0x22c], R79, 0x2, P1 ;  /* 0x00008b004e517a11 */ /* 0x000fe400008f144f */
[C---:B------:R-:W-:Y:S02]  /*3180*/  ISETP.GE.AND P1, PT, R17.reuse, 0x1, PT ;  /* 0x000000011100780c */ /* 0x040fe40003f26270 */
[----:B------:R-:W-:Y:S01]  /*3190*/  ISETP.NE.AND P2, PT, R17, 0x1f, PT ;  /* 0x0000001f1100780c */ /* 0x000fe20003f45270 */
[----:B--2---:R-:W-:-:S04]  /*31a0*/  FMUL.FTZ R82, R82, 1.4426950216293334961 ;  /* 0x3fb8aa3b52527820 */ /* 0x004fc80000410000 */
[C---:B------:R-:W-:Y:S02]  /*31b0*/  FMUL.FTZ R98, R82.reuse, R68 ;  /* 0x0000004452627220 */ /* 0x040fe40000410000 */
[C---:B------:R-:W-:Y:S02]  /*31c0*/  FMUL.FTZ R101, R82.reuse, R77 ;  /* 0x0000004d52657220 */ /* 0x040fe40000410000 */
[C---:B------:R-:W-:Y:S02]  /*31d0*/  FMUL.FTZ R100, R82.reuse, R69 ;  /* 0x0000004552647220 */ /* 0x040fe40000410000 */
[----:B------:R-:W0:Y:S01]  /*31e0*/  MUFU.EX2 R98, R98 ;  /* 0x0000006200627308 */ /* 0x000e220000000800 */
[C---:B------:R-:W-:Y:S02]  /*31f0*/  FMUL.FTZ R103, R82.reuse, R70 ;  /* 0x0000004652677220 */ /* 0x040fe40000410000 */
[C---:B------:R-:W-:Y:S02]  /*3200*/  FMUL.FTZ R102, R82.reuse, R71 ;  /* 0x0000004752667220 */ /* 0x040fe40000410000 */
[----:B------:R-:W-:-:S03]  /*3210*/  FMUL.FTZ R117, R82, R72 ;  /* 0x0000004852757220 */ /* 0x000fc60000410000 */
[----:B------:R-:W1:Y:S01]  /*3220*/  MUFU.EX2 R101, R101 ;  /* 0x0000006500657308 */ /* 0x000e620000000800 */
[----:B---3--:R0:W-:Y:S07]  /*3230*/  STS.128 [R17.X16], R32 ;  /* 0x0000002011007388 */ /* 0x0081ee000000cc00 */
[----:B------:R-:W2:Y:S01]  /*3240*/  MUFU.EX2 R100, R100 ;  /* 0x0000006400647308 */ /* 0x000ea20000000800 */
[C---:B------:R-:W-:Y:S01]  /*3250*/  FMUL.FTZ R114, R82.reuse, R73 ;  /* 0x0000004952727220 */ /* 0x040fe20000410000 */
[----:B----4-:R-:W-:Y:S04]  /*3260*/  STS.128 [R17.X16+0x200], R48 ;  /* 0x0002003011007388 */ /* 0x010fe8000000cc00 */
[----:B-----5:R-:W-:Y:S02]  /*3270*/  STS.128 [R17.X16+0x400], R52 ;  /* 0x0004003411007388 */ /* 0x020fe4000000cc00 */
[----:B------:R-:W3:Y:S01]  /*3280*/  MUFU.EX2 R103, R103 ;  /* 0x0000006700677308 */ /* 0x000ee20000000800 */
[C---:B------:R-:W-:Y:S01]  /*3290*/  FMUL.FTZ R111, R82.reuse, R74 ;  /* 0x0000004a526f7220 */ /* 0x040fe20000410000 */
[----:B------:R-:W-:Y:S01]  /*32a0*/  STS.128 [R17.X16+0x600], R56 ;  /* 0x0006003811007388 */ /* 0x000fe2000000cc00 */
[----:B------:R-:W-:Y:S01]  /*32b0*/  FMUL.FTZ R113, R82, R75 ;  /* 0x0000004b52717220 */ /* 0x000fe20000410000 */
[----:B------:R-:W-:-:S06]  /*32c0*/  NOP ;  /* 0x0000000000007918 */ /* 0x000fcc0000000000 */
[----:B------:R-:W4:Y:S01]  /*32d0*/  MUFU.EX2 R102, R102 ;  /* 0x0000006600667308 */ /* 0x000f220000000800 */
[-C--:B0-----:R-:W-:Y:S01]  /*32e0*/  FFMA.FTZ R32, R90, R98.reuse, R91 ;  /* 0x000000625a207223 */ /* 0x081fe2000001005b */
[----:B------:R0:W5:Y:S01]  /*32f0*/  LDG.E R110, [R80.64] ;  /* 0x00000004506e7981 */ /* 0x000162000c1e1900 */
[----:B-1----:R-:W-:-:S05]  /*3300*/  FMUL.FTZ R33, R101, R98 ;  /* 0x0000006265217220 */ /* 0x002fca0000410000 */
[----:B------:R-:W1:Y:S01]  /*3310*/  MUFU.EX2 R117, R117 ;  /* 0x0000007500757308 */ /* 0x000e620000000800 */
[C---:B--2---:R-:W-:Y:S01]  /*3320*/  FFMA.FTZ R34, R100.reuse, R32, R93 ;  /* 0x0000002064227223 */ /* 0x044fe2000001005d */
[----:B------:R-:W-:Y:S01]  /*3330*/  LDS.128 R48, [R0+0x10] ;  /* 0x0000100000307984 */ /* 0x000fe20000000c00 */
[----:B------:R-:W-:-:S05]  /*3340*/  FMUL.FTZ R32, R100, R33 ;  /* 0x0000002164207220 */ /* 0x000fca0000410000 */
[----:B------:R-:W2:Y:S01]  /*3350*/  MUFU.EX2 R114, R114 ;  /* 0x0000007200727308 */ /* 0x000ea20000000800 */
[C---:B---3--:R-:W-:Y:S01]  /*3360*/  FFMA.FTZ R34, R103.reuse, R34, R92 ;  /* 0x0000002267227223 */ /* 0x048fe2000001005c */
[----:B------:R-:W-:Y:S01]  /*3370*/  LDS.128 R52, [R0+0x20] ;  /* 0x0000200000347984 */ /* 0x000fe20000000c00 */
[----:B------:R-:W-:Y:S02]  /*3380*/  FMUL.FTZ R33, R103, R32 ;  /* 0x0000002067217220 */ /* 0x000fe40000410000 */
[----:B------:R-:W-:Y:S01]  /*3390*/  FMUL.FTZ R112, R82, R60 ;  /* 0x0000003c52707220 */ /* 0x000fe20000410000 */
[----:B------:R-:W-:Y:S02]  /*33a0*/  LDS.128 R56, [R0+0x30] ;  /* 0x0000300000387984 */ /* 0x000fe40000000c00 */
[----:B------:R-:W3:Y:S01]  /*33b0*/  MUFU.EX2 R111, R111 ;  /* 0x0000006f006f7308 */ /* 0x000ee20000000800 */
[C---:B----4-:R-:W-:Y:S02]  /*33c0*/  FFMA.FTZ R34, R102.reuse, R34, R67 ;  /* 0x0000002266227223 */ /* 0x050fe40000010043 */
[----:B------:R-:W-:-:S02]  /*33d0*/  FMUL.FTZ R32, R102, R33 ;  /* 0x0000002166207220 */ /* 0x000fc40000410000 */
[----:B------:R-:W-:-:S03]  /*33e0*/  FMUL.FTZ R108, R82, R61 ;  /* 0x0000003d526c7220 */ /* 0x000fc60000410000 */
[----:B------:R-:W4:Y:S01]  /*33f0*/  MUFU.EX2 R113, R113 ;  /* 0x0000007100717308 */ /* 0x000f220000000800 */
[C---:B-1----:R-:W-:Y:S02]  /*3400*/  FFMA.FTZ R34, R117.reuse, R34, R76 ;  /* 0x0000002275227223 */ /* 0x042fe4000001004c */
[----:B------:R-:W-:Y:S02]  /*3410*/  FMUL.FTZ R33, R117, R32 ;  /* 0x0000002075217220 */ /* 0x000fe40000410000 */
[----:B------:R-:W-:-:S03]  /*3420*/  FMUL.FTZ R109, R82, R62 ;  /* 0x0000003e526d7220 */ /* 0x000fc60000410000 */
[----:B------:R-:W1:Y:S01]  /*3430*/  MUFU.EX2 R112, R112 ;  /* 0x0000007000707308 */ /* 0x000e620000000800 */
[C---:B--2---:R-:W-:Y:S02]  /*3440*/  FFMA.FTZ R34, R114.reuse, R34, R85 ;  /* 0x0000002272227223 */ /* 0x044fe40000010055 */
[----:B------:R-:W-:Y:S02]  /*3450*/  FMUL.FTZ R32, R114, R33 ;  /* 0x0000002172207220 */ /* 0x000fe40000410000 */
[----:B------:R-:W-:-:S03]  /*3460*/  FMUL.FTZ R107, R82, R63 ;  /* 0x0000003f526b7220 */ /* 0x000fc60000410000 */
[----:B------:R-:W2:Y:S01]  /*3470*/  MUFU.EX2 R108, R108 ;  /* 0x0000006c006c7308 */ /* 0x000ea20000000800 */
[C---:B---3--:R-:W-:Y:S02]  /*3480*/  FFMA.FTZ R34, R111.reuse, R34, R84 ;  /* 0x000000226f227223 */ /* 0x048fe40000010054 */
[----:B------:R-:W-:Y:S02]  /*3490*/  FMUL.FTZ R32, R111, R32 ;  /* 0x000000206f207220 */ /* 0x000fe40000410000 */
[----:B------:R-:W-:-:S03]  /*34a0*/  FMUL.FTZ R106, R82, R64 ;  /* 0x00000040526a7220 */ /* 0x000fc60000410000 */
[----:B------:R-:W3:Y:S01]  /*34b0*/  MUFU.EX2 R109, R109 ;  /* 0x0000006d006d7308 */ /* 0x000ee20000000800 */
[C---:B----4-:R-:W-:Y:S02]  /*34c0*/  FFMA.FTZ R34, R113.reuse, R34, R86 ;  /* 0x0000002271227223 */ /* 0x050fe40000010056 */
[----:B------:R-:W-:Y:S02]  /*34d0*/  FMUL.FTZ R33, R113, R32 ;  /* 0x0000002071217220 */ /* 0x000fe40000410000 */
[----:B------:R-:W-:-:S03]  /*34e0*/  FMUL.FTZ R105, R82, R65 ;  /* 0x0000004152697220 */ /* 0x000fc60000410000 */
[----:B------:R-:W4:Y:S01]  /*34f0*/  MUFU.EX2 R107, R107 ;  /* 0x0000006b006b7308 */ /* 0x000f220000000800 */
[C---:B-1----:R-:W-:Y:S02]  /*3500*/  FFMA.FTZ R34, R112.reuse, R34, R87 ;  /* 0x0000002270227223 */ /* 0x042fe40000010057 */
[----:B------:R-:W-:Y:S02]  /*3510*/  FMUL.FTZ R33, R112, R33 ;  /* 0x0000002170217220 */ /* 0x000fe40000410000 */
[----:B------:R-:W-:-:S03]  /*3520*/  FMUL.FTZ R104, R82, R66 ;  /* 0x0000004252687220 */ /* 0x000fc60000410000 */
[----:B------:R-:W1:Y:S01]  /*3530*/  MUFU.EX2 R106, R106 ;  /* 0x0000006a006a7308 */ /* 0x000e620000000800 */
[C---:B--2---:R-:W-:Y:S02]  /*3540*/  FFMA.FTZ R34, R108.reuse, R34, R89 ;  /* 0x000000226c227223 */ /* 0x044fe40000010059 */
[----:B------:R-:W-:-:S05]  /*3550*/  FMUL.FTZ R32, R108, R33 ;  /* 0x000000216c207220 */ /* 0x000fca0000410000 */
[----:B------:R-:W2:Y:S01]  /*3560*/  MUFU.EX2 R105, R105 ;  /* 0x0000006900697308 */ /* 0x000ea20000000800 */
[C---:B---3--:R-:W-:Y:S02]  /*3570*/  FFMA.FTZ R34, R109.reuse, R34, R88 ;  /* 0x000000226d227223 */ /* 0x048fe40000010058 */
[----:B------:R-:W-:-:S05]  /*3580*/  FMUL.FTZ R32, R109, R32 ;  /* 0x000000206d207220 */ /* 0x000fca0000410000 */
[----:B------:R-:W3:Y:S01]  /*3590*/  MUFU.EX2 R104, R104 ;  /* 0x0000006800687308 */ /* 0x000ee20000000800 */
[C---:B----4-:R-:W-:Y:S02]  /*35a0*/  FFMA.FTZ R34, R107.reuse, R34, R94 ;  /* 0x000000226b227223 */ /* 0x050fe4000001005e */
[----:B------:R-:W-:Y:S02]  /*35b0*/  FMUL.FTZ R33, R107, R32 ;  /* 0x000000206b217220 */ /* 0x000fe40000410000 */
[C---:B-1----:R-:W-:Y:S02]  /*35c0*/  FFMA.FTZ R34, R106.reuse, R34, R95 ;  /* 0x000000226a227223 */ /* 0x042fe4000001005f */
[----:B------:R-:W-:Y:S02]  /*35d0*/  FMUL.FTZ R32, R106, R33 ;  /* 0x000000216a207220 */ /* 0x000fe40000410000 */
[C---:B--2---:R-:W-:Y:S02]  /*35e0*/  FFMA.FTZ R34, R105.reuse, R34, R96 ;  /* 0x0000002269227223 */ /* 0x044fe40000010060 */
[----:B------:R-:W-:-:S02]  /*35f0*/  FMUL.FTZ R33, R105, R32 ;  /* 0x0000002069217220 */ /* 0x000fc40000410000 */
[C---:B---3--:R-:W-:Y:S02]  /*3600*/  FFMA.FTZ R79, R104.reuse, R34, R97 ;  /* 0x00000022684f7223 */ /* 0x048fe40000010061 */
[----:B------:R-:W-:-:S03]  /*3610*/  FMUL.FTZ R78, R104, R33 ;  /* 0x00000021684e7220 */ /* 0x000fc60000410000 */
[----:B------:R-:W1:Y:S04]  /*3620*/  SHFL.UP PT, R32, R79, 0x1, RZ ;  /* 0x042000004f207989 */ /* 0x000e6800000e00ff */
[----:B------:R-:W2:Y:S01]  /*3630*/  SHFL.UP PT, R33, R78, 0x1, RZ ;  /* 0x042000004e217989 */ /* 0x000ea200000e00ff */
[C---:B-1----:R-:W-:Y:S02]  /*3640*/  @P1 FFMA.FTZ R79, R78.reuse, R32, R79 ;  /* 0x000000204e4f1223 */ /* 0x042fe4000001004f */
[----:B--2---:R-:W-:-:S03]  /*3650*/  @P1 FMUL.FTZ R78, R78, R33 ;  /* 0x000000214e4e1220 */ /* 0x004fc60000410000 */
[----:B------:R-:W1:Y:S04]  /*3660*/  SHFL.UP PT, R32, R79, 0x2, RZ ;  /* 0x044000004f207989 */ /* 0x000e6800000e00ff */
        /* <DEDUP_REMOVED lines=11> */
[----:B------:R-:W-:Y:S02]  /*3720*/  ISETP.GE.AND P1, PT, R17, 0x8, PT ;  /* 0x000000081100780c */ /* 0x000fe40003f26270 */
[----:B0-----:R-:W-:Y:S02]  /*3730*/  MOV R81, RZ ;  /* 0x000000ff00517202 */ /* 0x001fe40000000f00 */
[----:B------:R-:W-:-:S06]  /*3740*/  MOV R80, 0x3f800000 ;  /* 0x3f80000000507802 */ /* 0x000fcc0000000f00 */
[----:B------:R-:W-:Y:S03]  /*3750*/  @!P0 LDS.64 R80, [R99.X8+0x870] ;  /* 0x0008700063508984 */ /* 0x000fe60000008a00 */
[C---:B-1----:R-:W-:Y:S02]  /*3760*/  @P1 FFMA.FTZ R79, R78.reuse, R32, R79 ;  /* 0x000000204e4f1223 */ /* 0x042fe4000001004f */
[----:B--2---:R-:W-:-:S03]  /*3770*/  @P1 FMUL.FTZ R78, R78, R33 ;  /* 0x000000214e4e1220 */ /* 0x004fc60000410000 */
[----:B------:R-:W0:Y:S04]  /*3780*/  SHFL.UP PT, R32, R79, 0x10, RZ ;  /* 0x060000004f207989 */ /* 0x000e2800000e00ff */
[----:B------:R-:W1:Y:S01]  /*3790*/  SHFL.UP PT, R33, R78, 0x10, RZ ;  /* 0x060000004e217989 */ /* 0x000e6200000e00ff */
[----:B------:R-:W-:-:S13]  /*37a0*/  ISETP.GE.AND P1, PT, R17, 0x10, PT ;  /* 0x000000101100780c */ /* 0x000fda0003f26270 */
[C---:B0-----:R-:W-:Y:S02]  /*37b0*/  @P1 FFMA.FTZ R79, R78.reuse, R32, R79 ;  /* 0x000000204e4f1223 */ /* 0x041fe4000001004f */
[----:B-1----:R-:W-:Y:S02]  /*37c0*/  @P1 FMUL.FTZ R78, R78, R33 ;  /* 0x000000214e4e1220 */ /* 0x002fe40000410000 */
[----:B------:R-:W-:Y:S04]  /*37d0*/  LDS.128 R32, [R0] ;  /* 0x0000000000207984 */ /* 0x000fe80000000c00 */
[----:B------:R-:W-:Y:S04]  /*37e0*/  @!P2 STS.64 [0x850], R78 ;  /* 0x0008504eff00a388 */ /* 0x000fe80000000a00 */
[----:B------:R-:W-:Y:S01]  /*37f0*/  BAR.SYNC.DEFER_BLOCKING 0x0 ;  /* 0x0000000000007b1d */ /* 0x000fe20000010000 */
[----:B------:R-:W-:-:S13]  /*3800*/  ISETP.NE.AND P3, PT, R17, RZ, PT ;  /* 0x000000ff1100720c */ /* 0x000fda0003f65270 */
        /* <DEDUP_REMOVED lines=19> */
[----:B------:R-:W-:Y:S02]  /*3940*/  FFMA.FTZ R111, R111, R117, R84 ;  /* 0x000000756f6f7223 */ /* 0x000fe40000010054 */
[-C--:B-----5:R-:W-:Y:S02]  /*3950*/  FMUL.FTZ R114, R51, R110.reuse ;  /* 0x0000006e33727220 */ /* 0x0a0fe40000410000 */
[----:B------:R-:W-:Y:S02]  /*3960*/  FFMA.FTZ R113, R113, R111, R86 ;  /* 0x0000006f71717223 */ /* 0x000fe40000010056 */
[-C--:B------:R-:W-:Y:S02]  /*3970*/  FMUL.FTZ R51, R52, R110.reuse ;  /* 0x0000006e34337220 */ /* 0x080fe40000410000 */
[-C--:B------:R-:W-:Y:S02]  /*3980*/  FMUL.FTZ R52, R53, R110.reuse ;  /* 0x0000006e35347220 */ /* 0x080fe40000410000 */
[-C--:B------:R-:W-:Y:S01]  /*3990*/  FMUL.FTZ R53, R54, R110.reuse ;  /* 0x0000006e36357220 */ /* 0x080fe20000410000 */
[----:B------:R-:W-:Y:S01]  /*39a0*/  BSSY B0, `(.L_x_4479) ;  /* 0x000001a000007945 */ /* 0x000fe20003800000 */
[----:B------:R-:W-:-:S02]  /*39b0*/  FMUL.FTZ R54, R55, R110 ;  /* 0x0000006e37367220 */ /* 0x000fc40000410000 */
[----:B------:R-:W-:Y:S02]  /*39c0*/  FFMA.FTZ R112, R112, R113, R87 ;  /* 0x0000007170707223 */ /* 0x000fe40000010057 */
        /* <DEDUP_REMOVED lines=9> */
[----:B------:R-:W-:Y:S02]  /*3a60*/  FMUL.FTZ R57, R58, R110 ;  /* 0x0000006e3a397220 */ /* 0x000fe40000410000 */
[----:B------:R-:W-:-:S02]  /*3a70*/  FFMA.FTZ R83, R82, R81, R83 ;  /* 0x0000005152537223 */ /* 0x000fc40000010053 */
[----:B------:R-:W-:Y:S02]  /*3a80*/  FMUL.FTZ R110, R59, R110 ;  /* 0x0000006e3b6e7220 */ /* 0x000fe40000410000 */
[----:B------:R-:W-:Y:S02]  /*3a90*/  FFMA.FTZ R108, R108, R112, R89 ;  /* 0x000000706c6c7223 */ /* 0x000fe40000010059 */
[----:B------:R-:W-:Y:S01]  /*3aa0*/  FMUL.FTZ R82, R82, R80 ;  /* 0x0000005052527220 */ /* 0x000fe20000410000 */
[----:B------:R-:W-:Y:S05]  /*3ab0*/  @P1 BRA `(.L_x_4480) ;  /* 0x0000008000001947 */ /* 0x000fea0003800000 */
[----:B------:R-:W-:Y:S01]  /*3ac0*/  IMAD R33, R16, c[0x0][0x16c], R99 ;  /* 0x00005b0010217a24 */ /* 0x000fe200078e0263 */
[----:B------:R0:W-:Y:S04]  /*3ad0*/  STS.64 [R99.X8+0x870], R82 ;  /* 0x0008705263007388 */ /* 0x0001e80000008a00 */
[----:B------:R-:W-:-:S02]  /*3ae0*/  SHF.R.S32.HI R59, RZ, 0x1f, R33 ;  /* 0x0000001fff3b7819 */ /* 0x000fc40000011421 */
[----:B------:R-:W-:-:S04]  /*3af0*/  IADD3 R33, P1, R12, R33, RZ ;  /* 0x000000210c217210 */ /* 0x000fc80007f3e0ff */
[----:B------:R-:W-:Y:S02]  /*3b00*/  LEA.HI.X.SX32 R58, R12, R59, 0x1, P1 ;  /* 0x0000003b0c3a7211 */ /* 0x000fe400008f0eff */
[----:B------:R-:W-:-:S04]  /*3b10*/  LEA R32, P1, R33, c[0x0][0x260], 0x3 ;  /* 0x0000980021207a11 */ /* 0x000fc800078218ff */
[----:B------:R-:W-:-:S05]  /*3b20*/  LEA.HI.X R33, R33, c[0x0][0x264], R58, 0x3, P1 ;  /* 0x0000990021217a11 */ /* 0x000fca00008f1c3a */
[----:B------:R0:W-:Y:S04]  /*3b30*/  STG.E.64 [R32.64], R82 ;  /* 0x0000005220007986 */ /* 0x0001e8000c101b04 */
.L_x_4480:
[----:B------:R-:W-:Y:S05]  /*3b40*/  BSYNC B0 ;  /* 0x0000000000007941 */ /* 0x000fea0003800000 */
.L_x_4479:
        /* <DEDUP_REMOVED lines=23> */
[----:B------:R-:W-:Y:S05]  /*3cc0*/  @!P1 BRA `(.L_x_4481) ;  /* 0xfffff2d000009947 */ /* 0x000fea000383ffff */
.L_x_4478:
[----:B------:R-:W-:Y:S01]  /*3cd0*/  BAR.SYNC.DEFER_BLOCKING 0x0 ;  /* 0x0000000000007b1d */ /* 0x000fe20000010000 */
[----:B------:R-:W-:Y:S01]  /*3ce0*/  SHF.L.U32 R60, R16, 0x9, RZ ;  /* 0x00000009103c7819 */ /* 0x000fe200000006ff */
[----:B------:R-:W-:Y:S01]  /*3cf0*/  IMAD R62, R18, c[0x0][0x200], RZ ;  /* 0x00008000123e7a24 */ /* 0x000fe200078e02ff */
[----:B------:R-:W-:Y:S02]  /*3d00*/  IADD3 R16, R16, 0x1, RZ ;  /* 0x0000000110107810 */ /* 0x000fe40007ffe0ff */
[----:B------:R-:W-:-:S02]  /*3d10*/  SHF.R.S32.HI R61, RZ, 0x1f, R60 ;  /* 0x0000001fff3d7819 */ /* 0x000fc4000001143c */
[----:B------:R-:W-:Y:S02]  /*3d20*/  IADD3 R5, P1, R5, 0x800, RZ ;  /* 0x0000080005057810 */ /* 0x000fe40007f3e0ff */
[----:B------:R-:W-:Y:S02]  /*3d30*/  IADD3 R10, P2, R10, 0x800, RZ ;  /* 0x000008000a0a7810 */ /* 0x000fe40007f5e0ff */
[----:B------:R-:W-:Y:S02]  /*3d40*/  IADD3 R8, P3, R8, 0x800, RZ ;  /* 0x0000080008087810 */ /* 0x000fe40007f7e0ff */
[----:B------:R-:W-:Y:S02]  /*3d50*/  IADD3.X R4, RZ, R4, RZ, P1, !PT ;  /* 0x00000004ff047210 */ /* 0x000fe40000ffe4ff */
[----:B------:R-:W-:Y:S02]  /*3d60*/  IADD3.X R9, RZ, R9, RZ, P2, !PT ;  /* 0x00000009ff097210 */ /* 0x000fe400017fe4ff */
[----:B------:R-:W-:Y:S01]  /*3d70*/  IADD3.X R7, RZ, R7, RZ, P3, !PT ;  /* 0x00000007ff077210 */ /* 0x000fe20001ffe4ff */
[----:B------:R0:W-:Y:S04]  /*3d80*/  STS.128 [R0], R36 ;  /* 0x0000002400007388 */ /* 0x0001e80000000c00 */
[----:B------:R-:W-:Y:S04]  /*3d90*/  STS.128 [R0+0x10], R44 ;  /* 0x0000102c00007388 */ /* 0x000fe80000000c00 */
[----:B------:R-:W-:Y:S04]  /*3da0*/  STS.128 [R0+0x20], R40 ;  /* 0x0000202800007388 */ /* 0x000fe80000000c00 */
[----:B------:R1:W-:Y:S01]  /*3db0*/  STS.128 [R0+0x30], R28 ;  /* 0x0000301c00007388 */ /* 0x0003e20000000c00 */
[----:B------:R-:W-:-:S06]  /*3dc0*/  NOP ;  /* 0x0000000000007918 */ /* 0x000fcc0000000000 */
[----:B------:R-:W2:Y:S01]  /*3dd0*/  LDS.128 R32, [R17.X16] ;  /* 0x0000000011207984 */ /* 0x000ea2000000cc00 */
[C---:B0-----:R-:W-:Y:S02]  /*3de0*/  IMAD R39, R19.reuse, c[0x0][0x204], R62 ;  /* 0x0000810013277a24 */ /* 0x041fe400078e023e */
[----:B------:R-:W-:Y:S01]  /*3df0*/  IMAD.WIDE.U32 R36, R19, c[0x0][0x200], R60 ;  /* 0x0000800013247a25 */ /* 0x000fe200078e003c */
[----:B------:R-:W0:Y:S04]  /*3e00*/  LDS.128 R48, [R17.X16+0x200] ;  /* 0x0002000011307984 */ /* 0x000e28000000cc00 */
[----:B------:R-:W3:Y:S01]  /*3e10*/  LDS.128 R52, [R17.X16+0x400] ;  /* 0x0004000011347984 */ /* 0x000ee2000000cc00 */
[----:B------:R-:W-:Y:S01]  /*3e20*/  IADD3 R37, R37, R39, RZ ;  /* 0x0000002725257210 */ /* 0x000fe20007ffe0ff */
[----:B-1----:R-:W-:-:S02]  /*3e30*/  IMAD R0, R26, c[0x0][0x208], RZ ;  /* 0x000082001a007a24 */ /* 0x002fc400078e02ff */
[----:B------:R-:W1:Y:S02]  /*3e40*/  LDS.128 R56, [R17.X16+0x600] ;  /* 0x0006000011387984 */ /* 0x000e64000000cc00 */
[C---:B------:R-:W-:Y:S02]  /*3e50*/  IMAD R31, R27.reuse, c[0x0][0x20c], R0 ;  /* 0x000083001b1f7a24 */ /* 0x040fe400078e0200 */
[----:B------:R-:W-:-:S05]  /*3e60*/  IMAD.WIDE.U32 R28, R27, c[0x0][0x208], R36 ;  /* 0x000082001b1c7a25 */ /* 0x000fca00078e0024 */
[----:B------:R-:W-:Y:S02]  /*3e70*/  IADD3 R29, R29, R31, RZ ;  /* 0x0000001f1d1d7210 */ /* 0x000fe40007ffe0ff */
[----:B------:R-:W-:-:S04]  /*3e80*/  LEA R0, P0, R28, c[0x0][0x258], 0x2 ;  /* 0x000096001c007a11 */ /* 0x000fc800078010ff */
[----:B------:R-:W-:Y:S02]  /*3e90*/  LEA.HI.X R29, R28, c[0x0][0x25c], R29, 0x2, P0 ;  /* 0x000097001c1d7a11 */ /* 0x000fe400000f141d */
[----:B------:R-:W-:-:S04]  /*3ea0*/  IADD3 R28, P0, R0, R3, RZ ;  /* 0x00000003001c7210 */ /* 0x000fc80007f1e0ff */
[----:B------:R-:W-:Y:S02]  /*3eb0*/  IADD3.X R29, R29, R2, RZ, P0, !PT ;  /* 0x000000021d1d7210 */ /* 0x000fe400007fe4ff */
[----:B------:R-:W-:-:S03]  /*3ec0*/  ISETP.GE.AND P0, PT, R16, c[0x0][0x174], PT ;  /* 0x00005d0010007a0c */ /* 0x000fc60003f06270 */
[----:B--2---:R2:W-:Y:S04]  /*3ed0*/  STG.E.128 [R28.64], R32 ;  /* 0x000000201c007986 */ /* 0x0045e8000c101d04 */
[----:B0-----:R2:W-:Y:S04]  /*3ee0*/  STG.E.128 [R28.64+0x200], R48 ;  /* 0x000200301c007986 */ /* 0x0015e8000c101d04 */
[----:B---3--:R2:W-:Y:S04]  /*3ef0*/  STG.E.128 [R28.64+0x400], R52 ;  /* 0x000400341c007986 */ /* 0x0085e8000c101d04 */
[----:B-1----:R2:W-:Y:S01]  /*3f00*/  STG.E.128 [R28.64+0x600], R56 ;  /* 0x000600381c007986 */ /* 0x0025e2000c101d04 */
[----:B------:R-:W-:Y:S01]  /*3f10*/  @P0 CALL.REL.NOINC `(.L_x_4482) ;  /* 0x0000001000000944 */ /* 0x000fe20003c00000 */
[----:B------:R-:W-:Y:S05]  /*3f20*/  BRA `(.L_x_4483) ;  /* 0xffffc6c000007947 */ /* 0x000fea000383ffff */
.L_x_4482:
[----:B------:R-:W-:Y:S05]  /*3f30*/  EXIT ;  /* 0x000000000000794d */ /* 0x000fea0003800000 */
.L_x_4484:
        /* <DEDUP_REMOVED lines=12> */
.L_x_5442:


//--------------------- .text._Z25selective_scan_fwd_kernelI32Selective_Scan_fwd_kernel_traitsILi32ELi16ELi1ELb1ELb0ELb1ELb1EffEEv13SSMParamsBase --------------------------
	.section	.text._Z25selective_scan_fwd_kernelI32Selective_Scan_fwd_kernel_traitsILi32ELi16ELi1ELb1ELb0ELb1ELb1EffEEv13SSMParamsBase,"ax",@progbits
	.sectioninfo	@"SHI_REGISTERS=122"
	.align	128
        .global         _Z25selective_scan_fwd_kernelI32Selective_Scan_fwd_kernel_traitsILi32ELi16ELi1ELb1ELb0ELb1ELb1EffEEv13SSMParamsBase
        .type           _Z25selective_scan_fwd_kernelI32Selective_Scan_fwd_kernel_traitsILi32ELi16ELi1ELb1ELb0ELb1ELb1EffEEv13SSMParamsBase,@function
        .size           _Z25selective_scan_fwd_kernelI32Selective_Scan_fwd_kernel_traitsILi32ELi16ELi1ELb1ELb0ELb1ELb1EffEEv13SSMParamsBase,(.L_x_5443 - _Z25selective_scan_fwd_kernelI32Selective_Scan_fwd_kernel_traitsILi32ELi16ELi1ELb1ELb0ELb1ELb1EffEEv13SSMParamsBase)
        .other          _Z25selective_scan_fwd_kernelI32Selective_Scan_fwd_kernel_traitsILi32ELi16ELi1ELb1ELb0ELb1ELb1EffEEv13SSMParamsBase,@"STO_CUDA_ENTRY STV_DEFAULT"
_Z25selective_scan_fwd_kernelI32Selective_Scan_fwd_kernel_traitsILi32ELi16ELi1ELb1ELb0ELb1ELb1EffEEv13SSMParamsBase:
.text._Z25selective_scan_fwd_kernelI32Selective_Scan_fwd_kernel_traitsILi32ELi16ELi1ELb1ELb0ELb1ELb1EffEEv13SSMParamsBase:
        /* <DEDUP_REMOVED lines=25> */
[----:B------:R-:W-:-:S06]  /*0190*/  IMAD.HI.U32 R11, R11, R15, R10 ;  /* 0x0000000f0b0b7227 */ /* 0x000fcc00078e000a */
[----:B---3--:R-:W-:Y:S01]  /*01a0*/  IMAD.HI.U32 R7, R11, R8, RZ ;  /* 0x000000080b077227 */ /* 0x008fe200078e00ff */
[----:B------:R-:W0:Y:S04]  /*01b0*/  S2R R5, SR_CTAID.X ;  /* 0x0000000000057919 */ /* 0x000e280000002500 */
[----:B------:R-:W-:-:S05]  /*01c0*/  IADD3 R6, -R7, RZ, RZ ;  /* 0x000000ff07067210 */ /* 0x000fca0007ffe1ff */
[----:B------:R-:W-:-:S05]  /*01d0*/  IMAD R8, R13, R6, R8 ;  /* 0x000000060d087224 */ /* 0x000fca00078e0208 */
[----:B------:R-:W-:-:S13]  /*01e0*/  ISETP.GT.U32.AND P2, PT, R13, R8, PT ;  /* 0x000000080d00720c */ /* 0x000fda0003f44070 */
[-C--:B------:R-:W-:Y:S02]  /*01f0*/  @!P2 IADD3 R8, R8, -R13.reuse, RZ ;  /* 0x8000000d0808a210 */ /* 0x080fe40007ffe0ff */
[----:B0-----:R-:W-:Y:S02]  /*0200*/  SHF.R.S32.HI R6, RZ, 0x1f, R5 ;  /* 0x0000001fff067819 */ /* 0x001fe40000011405 */
[----:B------:R-:W-:-:S03]  /*0210*/  ISETP.GE.U32.AND P0, PT, R8, R13, PT ;  /* 0x0000000d0800720c */ /* 0x000fc60003f06070 */
[----:B------:R-:W-:Y:S01]  /*0220*/  IMAD R12, R6, c[0x0][0x1d0], RZ ;  /* 0x00007400060c7a24 */ /* 0x000fe200078e02ff */
[----:B------:R-:W-:-:S03]  /*0230*/  @!P2 IADD3 R7, R7, 0x1, RZ ;  /* 0x000000010707a810 */ /* 0x000fc60007ffe0ff */
[----:B------:R-:W-:Y:S01]  /*0240*/  IMAD R13, R5, c[0x0][0x1d4], R12 ;  /* 0x00007500050d7a24 */ /* 0x000fe200078e020c */
[----:B------:R-:W-:Y:S02]  /*0250*/  MOV R12, c[0x0][0x174] ;  /* 0x00005d00000c7a02 */ /* 0x000fe40000000f00 */
[----:B------:R-:W-:-:S03]  /*0260*/  LOP3.LUT R9, R0, c[0x0][0x178], RZ, 0x3c, !PT ;  /* 0x00005e0000097a12 */ /* 0x000fc600078e3cff */
[----:B------:R-:W-:Y:S02]  /*0270*/  @P0 IADD3 R7, R7, 0x1, RZ ;  /* 0x0000000107070810 */ /* 0x000fe40007ffe0ff */
[----:B------:R-:W-:Y:S02]  /*0280*/  ISETP.GE.AND P0, PT, R12, 0x1, PT ;  /* 0x000000010c00780c */ /* 0x000fe40003f06270 */
[----:B------:R-:W-:Y:S02]  /*0290*/  ISETP.GE.AND P3, PT, R9, RZ, PT ;  /* 0x000000ff0900720c */ /* 0x000fe40003f66270 */
[----:B------:R-:W-:Y:S01]  /*02a0*/  ISETP.NE.AND P1, PT, RZ, c[0x0][0x178], PT ;  /* 0x00005e00ff007a0c */ /* 0x000fe20003f25270 */
[----:B------:R-:W-:Y:S02]  /*02b0*/  IMAD R14, R6, c[0x0][0x1e0], RZ ;  /* 0x00007800060e7a24 */ /* 0x000fe400078e02ff */
[----:B------:R-:W-:-:S04]  /*02c0*/  IMAD.WIDE.U32 R8, R5, c[0x0][0x1d0], RZ ;  /* 0x0000740005087a25 */ /* 0x000fc800078e00ff */
[----:B------:R-:W-:-:S04]  /*02d0*/  IMAD.WIDE.U32 R10, R5, c[0x0][0x1e0], RZ ;  /* 0x00007800050a7a25 */ /* 0x000fc800078e00ff */
[----:B------:R-:W-:Y:S02]  /*02e0*/  IMAD R15, R5, c[0x0][0x1e4], R14 ;  /* 0x00007900050f7a24 */ /* 0x000fe400078e020e */
[----:B------:R-:W-:Y:S01]  /*02f0*/  IMAD R14, R6, c[0x0][0x1b0], RZ ;  /* 0x00006c00060e7a24 */ /* 0x000fe200078e02ff */
[----:B------:R-:W-:Y:S01]  /*0300*/  IADD3 R9, R9, R13, RZ ;  /* 0x0000000d09097210 */ /* 0x000fe20007ffe0ff */
[----:B------:R-:W-:Y:S01]  /*0310*/  IMAD.WIDE.U32 R12, R5, c[0x0][0x1b0], RZ ;  /* 0x00006c00050c7a25 */ /* 0x000fe200078e00ff */
[----:B------:R-:W-:Y:S02]  /*0320*/  @!P3 IADD3 R7, -R7, RZ, RZ ;  /* 0x000000ff0707b210 */ /* 0x000fe40007ffe1ff */
[----:B------:R-:W-:Y:S01]  /*0330*/  IADD3 R11, R11, R15, RZ ;  /* 0x0000000f0b0b7210 */ /* 0x000fe20007ffe0ff */
[C---:B------:R-:W-:Y:S01]  /*0340*/  IMAD R17, R3.reuse, c[0x0][0x1d8], RZ ;  /* 0x0000760003117a24 */ /* 0x040fe200078e02ff */
[----:B------:R-:W-:Y:S01]  /*0350*/  @!P1 LOP3.LUT R7, RZ, c[0x0][0x178], RZ, 0x33, !PT ;  /* 0x00005e00ff079a12 */ /* 0x000fe200078e33ff */
[----:B------:R-:W-:-:S02]  /*0360*/  IMAD R19, R3, c[0x0][0x1e8], RZ ;  /* 0x00007a0003137a24 */ /* 0x000fc400078e02ff */
[----:B------:R-:W-:Y:S01]  /*0370*/  IMAD R21, R5, c[0x0][0x1b4], R14 ;  /* 0x00006d0005157a24 */ /* 0x000fe200078e020e */
[----:B------:R-:W-:Y:S06]  /*0380*/  @!P0 EXIT ;  /* 0x000000000000894d */ /* 0x000fec0003800000 */
[----:B------:R-:W0:Y:S01]  /*0390*/  S2R R14, SR_TID.X ;  /* 0x00000000000e7919 */ /* 0x000e220000002100 */
[----:B------:R-:W-:Y:S01]  /*03a0*/  SHF.R.S32.HI R15, RZ, 0x1f, R7 ;  /* 0x0000001fff0f7819 */ /* 0x000fe20000011407 */
[C---:B------:R-:W-:Y:S01]  /*03b0*/  IMAD R19, R0.reuse, c[0x0][0x1ec], R19 ;  /* 0x00007b0000137a24 */ /* 0x040fe200078e0213 */
[----:B------:R-:W-:Y:S01]  /*03c0*/  IADD3 R13, R13, R21, RZ ;  /* 0x000000150d0d7210 */ /* 0x000fe20007ffe0ff */
[----:B------:R-:W-:-:S04]  /*03d0*/  IMAD.WIDE.U32 R10, R0, c[0x0][0x1e8], R10 ;  /* 0x00007a00000a7a25 */ /* 0x000fc800078e000a */
[----:B------:R-:W-:Y:S01]  /*03e0*/  IMAD R16, R15, c[0x0][0x1c8], RZ ;  /* 0x000072000f107a24 */ /* 0x000fe200078e02ff */
[----:B------:R-:W-:Y:S01]  /*03f0*/  LEA R15, P1, R10, c[0x0][0x248], 0x2 ;  /* 0x000092000a0f7a11 */ /* 0x000fe200078210ff */
[----:B------:R-:W-:-:S04]  /*0400*/  IMAD.WIDE.U32 R12, R7, c[0x0][0x1c8], R12 ;  /* 0x00007200070c7a25 */ /* 0x000fc800078e000c */
[----:B------:R-:W-:Y:S01]  /*0410*/  IMAD R21, R7, c[0x0][0x1cc], R16 ;  /* 0x0000730007157a24 */ /* 0x000fe200078e0210 */
[----:B------:R-:W-:Y:S01]  /*0420*/  IADD3 R7, R11, R19, RZ ;  /* 0x000000130b077210 */ /* 0x000fe20007ffe0ff */
[----:B------:R-:W-:Y:S01]  /*0430*/  IMAD R17, R0, c[0x0][0x1dc], R17 ;  /* 0x0000770000117a24 */ /* 0x000fe200078e0211 */
[----:B------:R-:W-:Y:S01]  /*0440*/  LEA R20, P2, R12, c[0x0][0x230], 0x2 ;  /* 0x00008c000c147a11 */ /* 0x000fe200078410ff */
[----:B------:R-:W-:Y:S01]  /*0450*/  IMAD.WIDE.U32 R8, R0, c[0x0][0x1d8], R8 ;  /* 0x0000760000087a25 */ /* 0x000fe200078e0008 */
[----:B------:R-:W-:Y:S02]  /*0460*/  LEA.HI.X R18, R10, c[0x0][0x24c], R7, 0x2, P1 ;  /* 0x000093000a127a11 */ /* 0x000fe400008f1407 */
[----:B------:R-:W1:Y:S01]  /*0470*/  S2R R7, SR_LANEID ;  /* 0x0000000000077919 */ /* 0x000e620000000000 */
[----:B------:R-:W-:Y:S01]  /*0480*/  IADD3 R21, R13, R21, RZ ;  /* 0x000000150d157210 */ /* 0x000fe20007ffe0ff */
[----:B------:R-:W-:Y:S01]  /*0490*/  IMAD R11, R3, c[0x0][0x180], RZ ;  /* 0x00006000030b7a24 */ /* 0x000fe200078e02ff */
[----:B------:R-:W-:Y:S01]  /*04a0*/  IADD3 R9, R9, R17, RZ ;  /* 0x0000001109097210 */ /* 0x000fe20007ffe0ff */
[----:B------:R-:W-:Y:S01]  /*04b0*/  IMAD R13, R3, c[0x0][0x198], RZ ;  /* 0x00006600030d7a24 */ /* 0x000fe200078e02ff */
[----:B------:R-:W-:Y:S01]  /*04c0*/  LEA R17, P0, R8, c[0x0][0x240], 0x2 ;  /* 0x0000900008117a11 */ /* 0x000fe200078010ff */
[----:B------:R-:W-:Y:S01]  /*04d0*/  IMAD.WIDE.U32 R74, R0, c[0x0][0x180], RZ ;  /* 0x00006000004a7a25 */ /* 0x000fe200078e00ff */
[----:B------:R-:W-:-:S02]  /*04e0*/  LEA.HI.X R21, R12, c[0x0][0x234], R21, 0x2, P2 ;  /* 0x00008d000c157a11 */ /* 0x000fc400010f1415 */
[----:B------:R-:W-:Y:S01]  /*04f0*/  LEA.HI.X R16, R8, c[0x0][0x244], R9, 0x2, P0 ;  /* 0x0000910008107a11 */ /* 0x000fe200000f1409 */
[----:B------:R-:W-:Y:S01]  /*0500*/  IMAD R8, R5, c[0x0][0x164], R0 ;  /* 0x0000590005087a24 */ /* 0x000fe200078e0200 */
[----:B0-----:R-:W-:Y:S01]  /*0510*/  SHF.L.U32 R9, R14, 0x2, RZ ;  /* 0x000000020e097819 */ /* 0x001fe200000006ff */
[----:B------:R-:W-:Y:S01]  /*0520*/  IMAD.WIDE.U32 R72, R0, c[0x0][0x198], RZ ;  /* 0x0000660000487a25 */ /* 0x000fe200078e00ff */
[----:B------:R-:W-:Y:S02]  /*0530*/  MOV R12, R15 ;  /* 0x0000000f000c7202 */ /* 0x000fe40000000f00 */
[----:B------:R-:W-:Y:S01]  /*0540*/  LOP3.LUT R9, R9, 0xffffff80, RZ, 0xc0, !PT ;  /* 0xffffff8009097812 */ /* 0x000fe200078ec0ff */
[----:B------:R-:W-:Y:S01]  /*0550*/  IMAD R8, R8, c[0x0][0x174], RZ ;  /* 0x00005d0008087a24 */ /* 0x000fe200078e02ff */
[----:B------:R-:W-:Y:S01]  /*0560*/  LOP3.LUT R10, R14, 0x1f, RZ, 0xc0, !PT ;  /* 0x0000001f0e0a7812 */ /* 0x000fe200078ec0ff */
[C---:B------:R-:W-:Y:S01]  /*0570*/  IMAD R11, R0.reuse, c[0x0][0x184], R11 ;  /* 0x00006100000b7a24 */ /* 0x040fe200078e020b */
[----:B------:R-:W-:Y:S01]  /*0580*/  LOP3.LUT R9, R9, 0x1f, R14, 0xf8, !PT ;  /* 0x0000001f09097812 */ /* 0x000fe200078ef80e */
[----:B------:R-:W-:Y:S01]  /*0590*/  IMAD R13, R0, c[0x0][0x19c], R13 ;  /* 0x00006700000d7a24 */ /* 0x000fe200078e020d */
[----:B------:R-:W-:Y:S01]  /*05a0*/  MOV R15, R18 ;  /* 0x00000012000f7202 */ /* 0x000fe20000000f00 */
[----:B------:R-:W-:Y:S01]  /*05b0*/  IMAD R23, R8, c[0x0][0x16c], RZ ;  /* 0x00005b0008177a24 */ /* 0x000fe200078e02ff */
[----:B------:R-:W-:-:S02]  /*05c0*/  MOV R19, RZ ;  /* 0x000000ff00137202 */ /* 0x000fc40000000f00 */
[----:B------:R-:W-:Y:S02]  /*05d0*/  IADD3 R11, R75, R11, RZ ;  /* 0x0000000b4b0b7210 */ /* 0x000fe40007ffe0ff */
[----:B------:R-:W-:Y:S02]  /*05e0*/  IADD3 R13, R73, R13, RZ ;  /* 0x0000000d490d7210 */ /* 0x000fe40007ffe0ff */
[----:B------:R-:W-:Y:S02]  /*05f0*/  SHF.R.S32.HI R18, RZ, 0x1f, R9 ;  /* 0x0000001fff127819 */ /* 0x000fe40000011409 */
[----:B------:R-:W-:Y:S02]  /*0600*/  MOV R8, R20 ;  /* 0x0000001400087202 */ /* 0x000fe40000000f00 */
[----:B-1----:R-:W-:Y:S02]  /*0610*/  MOV R14, R21 ;  /* 0x00000015000e7202 */ /* 0x002fe40000000f00 */
.L_x_4522:
[----:B------:R-:W-:Y:S01]  /*0620*/  BAR.SYNC.DEFER_BLOCKING 0x0 ;  /* 0x0000000000007b1d */ /* 0x000fe20000010000 */
[C---:B------:R-:W-:Y:S02]  /*0630*/  SHF.L.U32 R21, R9.reuse, 0x4, RZ ;  /* 0x0000000409157819 */ /* 0x040fe400000006ff */
[----:B------:R-:W-:-:S02]  /*0640*/  SHF.L.U64.HI R20, R9, 0x4, R18 ;  /* 0x0000000409147819 */ /* 0x000fc40000010212 */
[----:B-1----:R-:W-:-:S04]  /*0650*/  IADD3 R24, P0, R17, R21, RZ ;  /* 0x0000001511187210 */ /* 0x002fc80007f1e0ff */
        /* <DEDUP_REMOVED lines=82> */
.L_x_4486:
[----:B--234-:R-:W-:Y:S05]  /*0b80*/  BSYNC B0 ;  /* 0x0000000000007941 */ /* 0x01cfea0003800000 */
.L_x_4485:
        /* <DEDUP_REMOVED lines=35> */
.L_x_4488:
[----:B------:R-:W-:Y:S05]  /*0dc0*/  BSYNC B0 ;  /* 0x0000000000007941 */ /* 0x000fea0003800000 */
.L_x_4487:
        /* <DEDUP_REMOVED lines=37> */
.L_x_4490:
[----:B------:R-:W-:Y:S05]  /*1020*/  BSYNC B0 ;  /* 0x0000000000007941 */ /* 0x000fea0003800000 */
.L_x_4489:
        /* <DEDUP_REMOVED lines=35> */
.L_x_4492:
[----:B------:R-:W-:Y:S05]  /*1260*/  BSYNC B0 ;  /* 0x0000000000007941 */ /* 0x000fea0003800000 */
.L_x_4491:
        /* <DEDUP_REMOVED lines=37> */
.L_x_4494:
[----:B------:R-:W-:Y:S05]  /*14c0*/  BSYNC B0 ;  /* 0x0000000000007941 */ /* 0x000fea0003800000 */
.L_x_4493:
        /* <DEDUP_REMOVED lines=35> */
.L_x_4496:
[----:B------:R-:W-:Y:S05]  /*1700*/  BSYNC B0 ;  /* 0x0000000000007941 */ /* 0x000fea0003800000 */
.L_x_4495:
        /* <DEDUP_REMOVED lines=37> */
.L_x_4498:
[----:B------:R-:W-:Y:S05]  /*1960*/  BSYNC B0 ;  /* 0x0000000000007941 */ /* 0x000fea0003800000 */
.L_x_4497:
        /* <DEDUP_REMOVED lines=35> */
.L_x_4500:
[----:B------:R-:W-:Y:S05]  /*1ba0*/  BSYNC B0 ;  /* 0x0000000000007941 */ /* 0x000fea0003800000 */
.L_x_4499:
        /* <DEDUP_REMOVED lines=37> */
.L_x_4502:
[----:B------:R-:W-:Y:S05]  /*1e00*/  BSYNC B0 ;  /* 0x0000000000007941 */ /* 0x000fea0003800000 */
.L_x_4501:
        /* <DEDUP_REMOVED lines=38> */
.L_x_4504:
[----:B------:R-:W-:Y:S05]  /*2070*/  BSYNC B0 ;  /* 0x0000000000007941 */ /* 0x000fea0003800000 */
.L_x_4503:
        /* <DEDUP_REMOVED lines=50> */
.L_x_4506:
[----:B------:R-:W-:Y:S05]  /*23a0*/  BSYNC B0 ;  /* 0x0000000000007941 */ /* 0x000fea0003800000 */
.L_x_4505:
        /* <DEDUP_REMOVED lines=34> */
.L_x_4508:
[----:B------:R-:W-:Y:S05]  /*25d0*/  BSYNC B0 ;  /* 0x0000000000007941 */ /* 0x000fea0003800000 */
.L_x_4507:
        /* <DEDUP_REMOVED lines=33> */
.L_x_4510:
[----:B------:R-:W-:Y:S05]  /*27f0*/  BSYNC B0 ;  /* 0x0000000000007941 */ /* 0x000fea0003800000 */
.L_x_4509:
        /* <DEDUP_REMOVED lines=33> */
.L_x_4512:
[----:B------:R-:W-:Y:S05]  /*2a10*/  BSYNC B0 ;  /* 0x0000000000007941 */ /* 0x000fea0003800000 */
.L_x_4511:
        /* <DEDUP_REMOVED lines=33> */
.L_x_4514:
[----:B------:R-:W-:Y:S05]  /*2c30*/  BSYNC B0 ;  /* 0x0000000000007941 */ /* 0x000fea0003800000 */
.L_x_4513:
        /* <DEDUP_REMOVED lines=33> */
.L_x_4516:
[----:B------:R-:W-:Y:S05]  /*2e50*/  BSYNC B0 ;  /* 0x0000000000007941 */ /* 0x000fea0003800000 */
.L_x_4515:
        /* <DEDUP_REMOVED lines=23> */
.L_x_4520:
        /* <DEDUP_REMOVED lines=22> */
[----:B------:R-:W-:Y:S01]  /*3130*/  MOV R78, R72 ;  /* 0x00000048004e7202 */ /* 0x000fe20000000f00 */
[----:B------:R-:W-:Y:S01]  /*3140*/  IMAD R83, R83, c[0x0][0x1a0], RZ ;  /* 0x0000680053537a24 */ /* 0x000fe200078e02ff */
[----:B------:R-:W-:-:S03]  /*3150*/  MOV R79, R13 ;  /* 0x0000000d004f7202 */ /* 0x000fc60000000f00 */
[C---:B------:R-:W-:Y:S02]  /*3160*/  IMAD R83, R98.reuse, c[0x0][0x1a4], R83 ;  /* 0x0000690062537a24 */ /* 0x040fe400078e0253 */
[----:B------:R-:W-:-:S05]  /*3170*/  IMAD.WIDE.U32 R78, R98, c[0x0][0x1a0], R78 ;  /* 0x00006800624e7a25 */ /* 0x000fca00078e004e */
[----:B-1----:R-:W-:Y:S02]  /*3180*/  LEA R80, P1, R78, c[0x0][0x228], 0x2 ;  /* 0x00008a004e507a11 */ /* 0x002fe400078210ff */
        /* <DEDUP_REMOVED lines=127> */
[----:B-----5:R-:W-:Y:S02]  /*3980*/  FMUL.FTZ R114, R47, R109 ;  /* 0x0000006d2f727220 */ /* 0x020fe40000410000 */
        /* <DEDUP_REMOVED lines=9> */
[----:B------:R-:W-:Y:S02]  /*3a20*/  FMUL.FTZ R53, R54, R109 ;  /* 0x0000006d36357220 */ /* 0x000fe40000410000 */
[----:B------:R-:W-:Y:S02]  /*3a30*/  FFMA.FTZ R83, R82, R81, R83 ;  /* 0x0000005152537223 */ /* 0x000fe40000010053 */
[----:B------:R-:W-:-:S02]  /*3a40*/  FMUL.FTZ R78, R28, R109 ;  /* 0x0000006d1c4e7220 */ /* 0x000fc40000410000 */
[-C--:B------:R-:W-:Y:S02]  /*3a50*/  FMUL.FTZ R79, R29, R109.reuse ;  /* 0x0000006d1d4f7220 */ /* 0x080fe40000410000 */
[-C--:B------:R-:W-:Y:S02]  /*3a60*/  FMUL.FTZ R30, R30, R109.reuse ;  /* 0x0000006d1e1e7220 */ /* 0x080fe40000410000 */
[-C--:B------:R-:W-:Y:S02]  /*3a70*/  FMUL.FTZ R31, R31, R109.reuse ;  /* 0x0000006d1f1f7220 */ /* 0x080fe40000410000 */
[-C--:B------:R-:W-:Y:S02]  /*3a80*/  FMUL.FTZ R44, R44, R109.reuse ;  /* 0x0000006d2c2c7220 */ /* 0x080fe40000410000 */
[-C--:B------:R-:W-:Y:S02]  /*3a90*/  FMUL.FTZ R45, R45, R109.reuse ;  /* 0x0000006d2d2d7220 */ /* 0x080fe40000410000 */
[----:B------:R-:W-:-:S02]  /*3aa0*/  FMUL.FTZ R46, R46, R109 ;  /* 0x0000006d2e2e7220 */ /* 0x000fc40000410000 */
        /* <DEDUP_REMOVED lines=12> */
.L_x_4519:
[----:B------:R-:W-:Y:S05]  /*3b70*/  BSYNC B0 ;  /* 0x0000000000007941 */ /* 0x000fea0003800000 */
.L_x_4518:
        /* <DEDUP_REMOVED lines=24> */
.L_x_4517:
        /* <DEDUP_REMOVED lines=18> */
[----:B------:R-:W-:Y:S01]  /*3e20*/  IMAD.WIDE.U32 R58, R0, c[0x0][0x1f8], R58 ;  /* 0x00007e00003a7a25 */ /* 0x000fe200078e003a */
[----:B------:R-:W-:-:S02]  /*3e30*/  IADD3 R57, R57, R61, RZ ;  /* 0x0000003d39397210 */ /* 0x000fc40007ffe0ff */
[----:B------:R-:W-:Y:S01]  /*3e40*/  STS.128 [R22+0x20], R36 ;  /* 0x0000202416007388 */ /* 0x000fe20000000c00 */
[----:B------:R-:W-:Y:S01]  /*3e50*/  IMAD R63, R0, c[0x0][0x1fc], R63 ;  /* 0x00007f00003f7a24 */ /* 0x000fe200078e023f */
[----:B------:R-:W-:Y:S02]  /*3e60*/  LEA.HI.X R57, R56, c[0x0][0x25c], R57, 0x2, P0 ;  /* 0x0000970038397a11 */ /* 0x000fe400000f1439 */
[----:B------:R-:W-:Y:S01]  /*3e70*/  STS.128 [R22+0x30], R24 ;  /* 0x0000301816007388 */ /* 0x000fe20000000c00 */
[----:B------:R-:W-:-:S06]  /*3e80*/  NOP ;  /* 0x0000000000007918 */ /* 0x000fcc0000000000 */
[----:B------:R-:W0:Y:S01]  /*3e90*/  LDS.128 R28, [R7.X16] ;  /* 0x00000000071c7984 */ /* 0x000e22000000cc00 */
[----:B------:R-:W-:Y:S02]  /*3ea0*/  IADD3 R78, P0, R78, R21, RZ ;  /* 0x000000154e4e7210 */ /* 0x000fe40007f1e0ff */
[----:B------:R-:W-:Y:S01]  /*3eb0*/  IADD3 R59, R59, R63, RZ ;  /* 0x0000003f3b3b7210 */ /* 0x000fe20007ffe0ff */
[----:B------:R-:W1:Y:S01]  /*3ec0*/  LDS.128 R44, [R7.X16+0x200] ;  /* 0x00020000072c7984 */ /* 0x000e62000000cc00 */
[----:B------:R-:W-:Y:S02]  /*3ed0*/  IADD3.X R79, R57, R20, RZ, P0, !PT ;  /* 0x00000014394f7210 */ /* 0x000fe400007fe4ff */
[C---:B------:R-:W-:Y:S01]  /*3ee0*/  LEA R80, P1, R58.reuse, c[0x0][0x268], 0x2 ;  /* 0x00009a003a507a11 */ /* 0x040fe200078210ff */
[----:B------:R-:W2:Y:S03]  /*3ef0*/  LDS.128 R48, [R7.X16+0x400] ;  /* 0x0004000007307984 */ /* 0x000ea6000000cc00 */
[----:B------:R-:W-:Y:S01]  /*3f00*/  LEA.HI.X R59, R58, c[0x0][0x26c], R59, 0x2, P1 ;  /* 0x00009b003a3b7a11 */ /* 0x000fe200008f143b */
[----:B------:R-:W3:Y:S01]  /*3f10*/  LDS.128 R52, [R7.X16+0x600] ;  /* 0x0006000007347984 */ /* 0x000ee2000000cc00 */
        /* <DEDUP_REMOVED lines=66> */
[----:B------:R-:W-:Y:S01]  /*4340*/  MUFU.RCP R71, R78 ;  /* 0x0000004e00477308 */ /* 0x000fe20000001000 */
[----:B-1----:R-:W-:-:S07]  /*4350*/  FADD.FTZ R63, R63, 1 ;  /* 0x3f8000003f3f7421 */ /* 0x002fce0000010000 */
[----:B------:R-:W-:Y:S01]  /*4360*/  MUFU.RCP R70, R79 ;  /* 0x0000004f00467308 */ /* 0x000fe20000001000 */
[----:B--2---:R-:W-:-:S07]  /*4370*/  FADD.FTZ R62, R62, 1 ;  /* 0x3f8000003e3e7421 */ /* 0x004fce0000010000 */
[----:B------:R-:W0:Y:S08]  /*4380*/  MUFU.EX2 R69, R69 ;  /* 0x0000004500457308 */ /* 0x000e300000000800 */
[----:B------:R-:W1:Y:S08]  /*4390*/  MUFU.EX2 R68, R68 ;  /* 0x0000004400447308 */ /* 0x000e700000000800 */
[----:B------:R-:W2:Y:S01]  /*43a0*/  MUFU.EX2 R67, R67 ;  /* 0x0000004300437308 */ /* 0x000ea20000000800 */
[----:B0-----:R-:W-:-:S07]  /*43b0*/  FADD.FTZ R69, R69, 1 ;  /* 0x3f80000045457421 */ /* 0x001fce0000010000 */
[----:B------:R-:W0:Y:S01]  /*43c0*/  MUFU.EX2 R66, R66 ;  /* 0x0000004200427308 */ /* 0x000e220000000800 */
[----:B-1----:R-:W-:-:S07]  /*43d0*/  FADD.FTZ R68, R68, 1 ;  /* 0x3f80000044447421 */ /* 0x002fce0000010000 */
[----:B------:R-:W-:Y:S01]  /*43e0*/  MUFU.RCP R82, R59 ;  /* 0x0000003b00527308 */ /* 0x000fe20000001000 */
[----:B--2---:R-:W-:-:S07]  /*43f0*/  FADD.FTZ R67, R67, 1 ;  /* 0x3f80000043437421 */ /* 0x004fce0000010000 */
[----:B------:R-:W1:Y:S01]  /*4400*/  MUFU.RCP R81, R56 ;  /* 0x0000003800517308 */ /* 0x000e620000001000 */
[----:B0-----:R-:W-:-:S07]  /*4410*/  FADD.FTZ R66, R66, 1 ;  /* 0x3f80000042427421 */ /* 0x001fce0000010000 */
[----:B------:R0:W2:Y:S08]  /*4420*/  MUFU.RCP R80, R57 ;  /* 0x0000003900507308 */ /* 0x0000b00000001000 */
[----:B------:R-:W3:Y:S01]  /*4430*/  MUFU.RCP R83, R58 ;  /* 0x0000003a00537308 */ /* 0x000ee20000001000 */
[----:B0-----:R-:W-:Y:S02]  /*4440*/  FMUL.FTZ R57, R28, R71 ;  /* 0x000000471c397220 */ /* 0x001fe40000410000 */
[----:B------:R-:W-:-:S02]  /*4450*/  FMUL.FTZ R28, R29, R70 ;  /* 0x000000461d1c7220 */ /* 0x000fc40000410000 */
[----:B-1----:R-:W-:Y:S02]  /*4460*/  FMUL.FTZ R29, R30, R81 ;  /* 0x000000511e1d7220 */ /* 0x002fe40000410000 */
[----:B------:R-:W-:Y:S01]  /*4470*/  FMUL.FTZ R33, R28, R33 ;  /* 0x000000211c217220 */ /* 0x000fe20000410000 */
[----:B------:R-:W0:Y:S01]  /*4480*/  MUFU.RCP R85, R60 ;  /* 0x0000003c00557308 */ /* 0x000e220000001000 */
[----:B------:R-:W-:Y:S02]  /*4490*/  FMUL.FTZ R28, R45, R82 ;  /* 0x000000522d1c7220 */ /* 0x000fe40000410000 */
[----:B--2---:R-:W-:Y:S02]  /*44a0*/  FMUL.FTZ R30, R31, R80 ;  /* 0x000000501f1e7220 */ /* 0x004fe40000410000 */
[----:B------:R-:W-:Y:S02]  /*44b0*/  FMUL.FTZ R34, R29, R34 ;  /* 0x000000221d227220 */ /* 0x000fe40000410000 */
[----:B------:R-:W-:Y:S01]  /*44c0*/  FMUL.FTZ R35, R30, R35 ;  /* 0x000000231e237220 */ /* 0x000fe20000410000 */
[----:B------:R-:W1:Y:S01]  /*44d0*/  MUFU.RCP R78, R61 ;  /* 0x0000003d004e7308 */ /* 0x000e620000001000 */
[----:B---3--:R-:W-:-:S02]  /*44e0*/  FMUL.FTZ R29, R44, R83 ;  /* 0x000000532c1d7220 */ /* 0x008fc40000410000 */
[----:B------:R-:W-:Y:S02]  /*44f0*/  FMUL.FTZ R41, R28, R41 ;  /* 0x000000291c297220 */ /* 0x000fe40000410000 */
[----:B------:R-:W-:Y:S02]  /*4500*/  FMUL.FTZ R40, R29, R40 ;  /* 0x000000281d287220 */ /* 0x000fe40000410000 */
[----:B------:R-:W-:Y:S01]  /*4510*/  FMUL.FTZ R32, R57, R32 ;  /* 0x0000002039207220 */ /* 0x000fe20000410000 */
[----:B------:R-:W2:Y:S01]  /*4520*/  MUFU.RCP R84, R65 ;  /* 0x0000004100547308 */ /* 0x000ea20000001000 */
[----:B------:R-:W-:Y:S01]  /*4530*/  BAR.SYNC.DEFER_BLOCKING 0x0 ;  /* 0x0000000000007b1d */ /* 0x000fe20000010000 */
[----:B0-----:R-:W-:-:S04]  /*4540*/  FMUL.FTZ R31, R46, R85 ;  /* 0x000000552e1f7220 */ /* 0x001fc80000410000 */
[----:B------:R-:W-:Y:S02]  /*4550*/  FMUL.FTZ R42, R31, R42 ;  /* 0x0000002a1f2a7220 */ /* 0x000fe40000410000 */
[----:B------:R-:W0:Y:S01]  /*4560*/  MUFU.RCP R79, R64 ;  /* 0x00000040004f7308 */ /* 0x000e220000001000 */
[----:B-1----:R-:W-:-:S04]  /*4570*/  FMUL.FTZ R30, R47, R78 ;  /* 0x0000004e2f1e7220 */ /* 0x002fc80000410000 */
[----:B------:R-:W-:-:S03]  /*4580*/  FMUL.FTZ R43, R30, R43 ;  /* 0x0000002b1e2b7220 */ /* 0x000fc60000410000 */
[----:B------:R-:W1:Y:S01]  /*4590*/  MUFU.RCP R56, R63 ;  /* 0x0000003f00387308 */ /* 0x000e620000001000 */
[----:B--2---:R-:W-:-:S04]  /*45a0*/  FMUL.FTZ R30, R51, R84 ;  /* 0x00000054331e7220 */ /* 0x004fc80000410000 */
[----:B------:R-:W-:-:S03]  /*45b0*/  FMUL.FTZ R39, R30, R39 ;  /* 0x000000271e277220 */ /* 0x000fc60000410000 */
[----:B------:R-:W2:Y:S01]  /*45c0*/  MUFU.RCP R59, R62 ;  /* 0x0000003e003b7308 */ /* 0x000ea20000001000 */
[----:B0-----:R-:W-:Y:S01]  /*45d0*/  FMUL.FTZ R31, R50, R79 ;  /* 0x0000004f321f7220 */ /* 0x001fe20000410000 */
[----:B------:R0:W-:Y:S03]  /*45e0*/  STS.128 [R22], R32 ;  /* 0x0000002016007388 */ /* 0x0001e60000000c00 */
[----:B------:R-:W-:Y:S01]  /*45f0*/  FMUL.FTZ R38, R31, R38 ;  /* 0x000000261f267220 */ /* 0x000fe20000410000 */
[----:B------:R-:W-:Y:S02]  /*4600*/  STS.128 [R22+0x10], R40 ;  /* 0x0000102816007388 */ /* 0x000fe40000000c00 */
[----:B------:R-:W3:Y:S01]  /*4610*/  MUFU.RCP R60, R69 ;  /* 0x00000045003c7308 */ /* 0x000ee20000001000 */
[----:B-1----:R-:W-:Y:S02]  /*4620*/  FMUL.FTZ R28, R49, R56 ;  /* 0x00000038311c7220 */ /* 0x002fe40000410000 */
[----:B------:R-:W-:-:S02]  /*4630*/  IMAD R56, R6, c[0x0][0x210], RZ ;  /* 0x0000840006387a24 */ /* 0x000fc400078e02ff */
[----:B------:R-:W-:Y:S02]  /*4640*/  FMUL.FTZ R37, R28, R37 ;  /* 0x000000251c257220 */ /* 0x000fe40000410000 */
[----:B------:R-:W-:Y:S01]  /*4650*/  IMAD R57, R5, c[0x0][0x214], R56 ;  /* 0x0000850005397a24 */ /* 0x000fe200078e0238 */
[----:B------:R-:W1:Y:S01]  /*4660*/  MUFU.RCP R61, R68 ;  /* 0x00000044003d7308 */ /* 0x000e620000001000 */
[----:B--2---:R-:W-:Y:S02]  /*4670*/  FMUL.FTZ R29, R48, R59 ;  /* 0x0000003b301d7220 */ /* 0x004fe40000410000 */
[----:B0-----:R-:W-:Y:S01]  /*4680*/  IMAD R33, R3, c[0x0][0x218], RZ ;  /* 0x0000860003217a24 */ /* 0x001fe200078e02ff */
[----:B------:R-:W-:Y:S01]  /*4690*/  IADD3 R77, R77, R57, RZ ;  /* 0x000000394d4d7210 */ /* 0x000fe20007ffe0ff */
[----:B------:R-:W-:Y:S02]  /*46a0*/  FMUL.FTZ R36, R29, R36 ;  /* 0x000000241d247220 */ /* 0x000fe40000410000 */
[C---:B------:R-:W-:Y:S01]  /*46b0*/  IMAD R35, R0.reuse, c[0x0][0x21c], R33 ;  /* 0x0000870000237a24 */ /* 0x040fe200078e0221 */
[----:B------:R-:W0:Y:S01]  /*46c0*/  MUFU.RCP R58, R67 ;  /* 0x00000043003a7308 */ /* 0x000e220000001000 */
[----:B---3--:R-:W-:Y:S01]  /*46d0*/  FMUL.FTZ R30, R55, R60 ;  /* 0x0000003c371e7220 */ /* 0x008fe20000410000 */
[----:B------:R-:W-:Y:S01]  /*46e0*/  STS.128 [R22+0x20], R36 ;  /* 0x0000202416007388 */ /* 0x000fe20000000c00 */
[----:B------:R-:W-:-:S04]  /*46f0*/  IMAD.WIDE.U32 R32, R0, c[0x0][0x218], R76 ;  /* 0x0000860000207a25 */ /* 0x000fc800078e004c */
[----:B------:R-:W-:Y:S01]  /*4700*/  FMUL.FTZ R55, R30, R27 ;  /* 0x0000001b1e377220 */ /* 0x000fe20000410000 */
[----:B------:R-:W2:Y:S01]  /*4710*/  MUFU.RCP R45, R66 ;  /* 0x00000042002d7308 */ /* 0x000ea20000001000 */
[----:B-1----:R-:W-:Y:S01]  /*4720*/  FMUL.FTZ R31, R54, R61 ;  /* 0x0000003d361f7220 */ /* 0x002fe20000410000 */
[----:B------:R-:W-:-:S03]  /*4730*/  IADD3 R33, R33, R35, RZ ;  /* 0x0000002321217210 */ /* 0x000fc60007ffe0ff */
[----:B------:R-:W-:Y:S02]  /*4740*/  FMUL.FTZ R54, R31, R26 ;  /* 0x0000001a1f367220 */ /* 0x000fe40000410000 */
[----:B0-----:R-:W-:-:S04]  /*4750*/  FMUL.FTZ R28, R53, R58 ;  /* 0x0000003a351c7220 */ /* 0x001fc80000410000 */
[----:B------:R-:W-:Y:S02]  /*4760*/  FMUL.FTZ R53, R28, R25 ;  /* 0x000000191c357220 */ /* 0x000fe40000410000 */
[----:B--2---:R-:W-:-:S04]  /*4770*/  FMUL.FTZ R29, R52, R45 ;  /* 0x0000002d341d7220 */ /* 0x004fc80000410000 */
[----:B------:R-:W-:-:S05]  /*4780*/  FMUL.FTZ R52, R29, R24 ;  /* 0x000000181d347220 */ /* 0x000fca0000410000 */
[----:B------:R0:W-:Y:S01]  /*4790*/  STS.128 [R22+0x30], R52 ;  /* 0x0000303416007388 */ /* 0x0001e20000000c00 */
[----:B------:R-:W-:-:S06]  /*47a0*/  NOP ;  /* 0x0000000000007918 */ /* 0x000fcc0000000000 */
[----:B------:R-:W1:Y:S04]  /*47b0*/  LDS.128 R48, [R7.X16] ;  /* 0x0000000007307984 */ /* 0x000e68000000cc00 */
[----:B------:R-:W2:Y:S04]  /*47c0*/  LDS.128 R44, [R7.X16+0x200] ;  /* 0x00020000072c7984 */ /* 0x000ea8000000cc00 */
[----:B------:R-:W3:Y:S01]  /*47d0*/  LDS.128 R28, [R7.X16+0x400] ;  /* 0x00040000071c7984 */ /* 0x000ee2000000cc00 */
[----:B0-----:R-:W-:-:S03]  /*47e0*/  LEA R22, P0, R32, c[0x0][0x270], 0x2 ;  /* 0x00009c0020167a11 */ /* 0x001fc600078010ff */
[----:B------:R-:W0:Y:S01]  /*47f0*/  LDS.128 R24, [R7.X16+0x600] ;  /* 0x0006000007187984 */ /* 0x000e22000000cc00 */
[----:B------:R-:W-:Y:S02]  /*4800*/  LEA.HI.X R33, R32, c[0x0][0x274], R33, 0x2, P0 ;  /* 0x00009d0020217a11 */ /* 0x000fe400000f1421 */
[----:B------:R-:W-:-:S04]  /*4810*/  IADD3 R32, P0, R22, R21, RZ ;  /* 0x0000001516207210 */ /* 0x000fc80007f1e0ff */
[----:B------:R-:W-:Y:S02]  /*4820*/  IADD3.X R33, R33, R20, RZ, P0, !PT ;  /* 0x0000001421217210 */ /* 0x000fe400007fe4ff */
[----:B------:R-:W-:-:S03]  /*4830*/  ISETP.GE.AND P0, PT, R19, c[0x0][0x174], PT ;  /* 0x00005d0013007a0c */ /* 0x000fc60003f06270 */
[----:B-1----:R1:W-:Y:S04]  /*4840*/  STG.E.128 [R32.64], R48 ;  /* 0x0000003020007986 */ /* 0x0023e8000c101d04 */
[----:B--2---:R1:W-:Y:S04]  /*4850*/  STG.E.128 [R32.64+0x200], R44 ;  /* 0x0002002c20007986 */ /* 0x0043e8000c101d04 */
[----:B---3--:R1:W-:Y:S04]  /*4860*/  STG.E.128 [R32.64+0x400], R28 ;  /* 0x0004001c20007986 */ /* 0x0083e8000c101d04 */
[----:B0-----:R1:W-:Y:S01]  /*4870*/  STG.E.128 [R32.64+0x600], R24 ;  /* 0x0006001820007986 */ /* 0x0013e2000c101d04 */
[----:B------:R-:W-:Y:S01]  /*4880*/  @P0 CALL.REL.NOINC `(.L_x_4521) ;  /* 0x0000001000000944 */ /* 0x000fe20003c00000 */
[----:B------:R-:W-:Y:S05]  /*4890*/  BRA `(.L_x_4522) ;  /* 0xffffbd8000007947 */ /* 0x000fea000383ffff */
.L_x_4521:
[----:B------:R-:W-:Y:S05]  /*48a0*/  EXIT ;  /* 0x000000000000794d */ /* 0x000fea0003800000 */
.L_x_4523:
        /* <DEDUP_REMOVED lines=13> */
.L_x_5443:


//--------------------- .text._Z25selective_scan_fwd_kernelI32Selective_Scan_fwd_kernel_traitsILi32ELi16ELi1ELb1ELb1ELb0ELb0EffEEv13SSMParamsBase --------------------------
	.section	.text._Z25selective_scan_fwd_kernelI32Selective_Scan_fwd_kernel_traitsILi32ELi16ELi1ELb1ELb1ELb0ELb0EffEEv13SSMParamsBase,"ax",@progbits
	.sectioninfo	@"SHI_REGISTERS=112"
	.align	128
        .global         _Z25selective_scan_fwd_kernelI32Selective_Scan_fwd_kernel_traitsILi32ELi16ELi1ELb1ELb1ELb0ELb0EffEEv13SSMParamsBase
        .type           _Z25selective_scan_fwd_kernelI32Selective_Scan_fwd_kernel_traitsILi32ELi16ELi1ELb1ELb1ELb0ELb0EffEEv13SSMParamsBase,@function
        .size           _Z25selective_scan_fwd_kernelI32Selective_Scan_fwd_kernel_traitsILi32ELi16ELi1ELb1ELb1ELb0ELb0EffEEv13SSMParamsBase,(.L_x_5444 - _Z25selective_scan_fwd_kernelI32Selective_Scan_fwd_kernel_traitsILi32ELi16ELi1ELb1ELb1ELb0ELb0EffEEv13SSMParamsBase)
        .other          _Z25selective_scan_fwd_kernelI32Selective_Scan_fwd_kernel_traitsILi32ELi16ELi1ELb1ELb1ELb0ELb0EffEEv13SSMParamsBase,@"STO_CUDA_ENTRY STV_DEFAULT"
_Z25selective_scan_fwd_kernelI32Selective_Scan_fwd_kernel_traitsILi32ELi16ELi1ELb1ELb1ELb0ELb0EffEEv13SSMParamsBase:
.text._Z25selective_scan_fwd_kernelI32Selective_Scan_fwd_kernel_traitsILi32ELi16ELi1ELb1ELb1ELb0ELb0EffEEv13SSMParamsBase:
        /* <DEDUP_REMOVED lines=67> */
[C---:B------:R-:W-:Y:S01]  /*0430*/  IMAD R13, R56.reuse, c[0x0][0x1ec], R13 ;  /* 0x00007b00380d7a24 */ /* 0x040fe200078e020d */
        /* <DEDUP_REMOVED lines=14> */
[----:B------:R-:W-:-:S02]  /*0520*/  LOP3.LUT R49, R0, 0x1f, R9, 0xf8, !PT ;  /* 0x0000001f00317812 */ /* 0x000fc400078ef809 */
[----:B-1----:R-:W-:Y:S02]  /*0530*/  LOP3.LUT R48, R9, 0x1f, RZ, 0xc0, !PT ;  /* 0x0000001f09307812 */ /* 0x002fe400078ec0ff */
.L_x_4561:
        /* <DEDUP_REMOVED lines=81> */
.L_x_4525:
[----:B--234-:R-:W-:Y:S05]  /*0a50*/  BSYNC B0 ;  /* 0x0000000000007941 */ /* 0x01cfea0003800000 */
.L_x_4524:
        /* <DEDUP_REMOVED lines=37> */
.L_x_4527:
[----:B------:R-:W-:Y:S05]  /*0cb0*/  BSYNC B0 ;  /* 0x0000000000007941 */ /* 0x000fea0003800000 */
.L_x_4526:
        /* <DEDUP_REMOVED lines=35> */
.L_x_4529:
[----:B------:R-:W-:Y:S05]  /*0ef0*/  BSYNC B0 ;  /* 0x0000000000007941 */ /* 0x000fea0003800000 */
.L_x_4528:
        /* <DEDUP_REMOVED lines=37> */
.L_x_4531:
[----:B------:R-:W-:Y:S05]  /*1150*/  BSYNC B0 ;  /* 0x0000000000007941 */ /* 0x000fea0003800000 */
.L_x_4530:
        /* <DEDUP_REMOVED lines=35> */
.L_x_4533:
[----:B------:R-:W-:Y:S05]  /*1390*/  BSYNC B0 ;  /* 0x0000000000007941 */ /* 0x000fea0003800000 */
.L_x_4532:
        /* <DEDUP_REMOVED lines=37> */
.L_x_4535:
[----:B------:R-:W-:Y:S05]  /*15f0*/  BSYNC B0 ;  /* 0x0000000000007941 */ /* 0x000fea0003800000 */
.L_x_4534:
        /* <DEDUP_REMOVED lines=35> */
.L_x_4537:
[----:B------:R-:W-:Y:S05]  /*1830*/  BSYNC B0 ;  /* 0x0000000000007941 */ /* 0x000fea0003800000 */
.L_x_4536:
        /* <DEDUP_REMOVED lines=37> */
.L_x_4539:
[----:B------:R-:W-:Y:S05]  /*1a90*/  BSYNC B0 ;  /* 0x0000000000007941 */ /* 0x000fea0003800000 */
.L_x_4538:
        /* <DEDUP_REMOVED lines=35> */
.L_x_4541:
[----:B------:R-:W-:Y:S05]  /*1cd0*/  BSYNC B0 ;  /* 0x0000000000007941 */ /* 0x000fea0003800000 */
.L_x_4540:
        /* <DEDUP_REMOVED lines=42> */
.L_x_4543:
[----:B------:R-:W-:Y:S05]  /*1f80*/  BSYNC B0 ;  /* 0x0000000000007941 */ /* 0x000fea0003800000 */
.L_x_4542:
        /* <DEDUP_REMOVED lines=33> */
.L_x_4545:
[----:B------:R-:W-:Y:S05]  /*21a0*/  BSYNC B0 ;  /* 0x0000000000007941 */ /* 0x000fea0003800000 */
.L_x_4544:
        /* <DEDUP_REMOVED lines=33> */
.L_x_4547:
[----:B------:R-:W-:Y:S05]  /*23c0*/  BSYNC B0 ;  /* 0x0000000000007941 */ /* 0x000fea0003800000 */
.L_x_4546:
        /* <DEDUP_REMOVED lines=33> */
.L_x_4549:
[----:B------:R-:W-:Y:S05]  /*25e0*/  BSYNC B0 ;  /* 0x0000000000007941 */ /* 0x000fea0003800000 */
.L_x_4548:
        /* <DEDUP_REMOVED lines=33> */
.L_x_4551:
[----:B------:R-:W-:Y:S05]  /*2800*/  BSYNC B0 ;  /* 0x0000000000007941 */ /* 0x000fea0003800000 */
.L_x_4550:
        /* <DEDUP_REMOVED lines=33> */
.L_x_4553:
[----:B------:R-:W-:Y:S05]  /*2a20*/  BSYNC B0 ;  /* 0x0000000000007941 */ /* 0x000fea0003800000 */
.L_x_4552:
        /* <DEDUP_REMOVED lines=33> */
.L_x_4555:
[----:B------:R-:W-:Y:S05]  /*2c40*/  BSYNC B0 ;  /* 0x0000000000007941 */ /* 0x000fea0003800000 */
.L_x_4554:
        /* <DEDUP_REMOVED lines=36> */
.L_x_4559:
[----:B------:R-:W-:Y:S01]  /*2e90*/  IMAD R23, R55, c[0x0][0x180], RZ ;  /* 0x0000600037177a24 */ /* 0x000fe200078e02ff */
[----:B------:R-:W-:Y:S01]  /*2ea0*/  SHF.R.S32.HI R96, RZ, 0x1f, R87 ;  /* 0x0000001fff607819 */ /* 0x000fe20000011457 */
[----:B------:R-:W-:-:S04]  /*2eb0*/  IMAD.WIDE.U32 R20, R56, c[0x0][0x180], RZ ;  /* 0x0000600038147a25 */ /* 0x000fc800078e00ff */
[----:B------:R-:W-:Y:S02]  /*2ec0*/  IMAD R23, R56, c[0x0][0x184], R23 ;  /* 0x0000610038177a24 */ /* 0x000fe400078e0217 */
[----:B------:R-:W-:-:S03]  /*2ed0*/  IMAD R22, R96, c[0x0][0x188], RZ ;  /* 0x0000620060167a24 */ /* 0x000fc600078e02ff */
[----:B------:R-:W-:Y:S01]  /*2ee0*/  IADD3 R21, R21, R23, RZ ;  /* 0x0000001715157210 */ /* 0x000fe20007ffe0ff */
[C---:B------:R-:W-:Y:S02]  /*2ef0*/  IMAD R23, R87.reuse, c[0x0][0x18c], R22 ;  /* 0x0000630057177a24 */ /* 0x040fe400078e0216 */
[----:B------:R-:W-:Y:S02]  /*2f00*/  IMAD R22, R96, c[0x0][0x1a0], RZ ;  /* 0x0000680060167a24 */ /* 0x000fe400078e02ff */
[----:B------:R-:W-:-:S05]  /*2f10*/  IMAD.WIDE.U32 R20, R87, c[0x0][0x188], R20 ;  /* 0x0000620057147a25 */ /* 0x000fca00078e0014 */
[----:B------:R-:W-:Y:S01]  /*2f20*/  IADD3 R21, R21, R23, RZ ;  /* 0x0000001715157210 */ /* 0x000fe20007ffe0ff */
[----:B------:R-:W-:Y:S01]  /*2f30*/  IMAD R23, R87, c[0x0][0x1a4], R22 ;  /* 0x0000690057177a24 */ /* 0x000fe200078e0216 */
[----:B------:R-:W-:-:S04]  /*2f40*/  LEA R38, P0, R20, c[0x0][0x220], 0x2 ;  /* 0x0000880014267a11 */ /* 0x000fc800078010ff */
[----:B------:R-:W-:Y:S01]  /*2f50*/  LEA.HI.X R39, R20, c[0x0][0x224], R21, 0x2, P0 ;  /* 0x0000890014277a11 */ /* 0x000fe200000f1415 */
[----:B------:R-:W-:-:S04]  /*2f60*/  IMAD.WIDE.U32 R20, R87, c[0x0][0x1a0], RZ ;  /* 0x0000680057147a25 */ /* 0x000fc800078e00ff */
[----:B------:R-:W2:Y:S01]  /*2f70*/  LDG.E R38, [R38.64] ;  /* 0x0000000426267981 */ /* 0x000ea2000c1e1900 */
[----:B------:R-:W-:Y:S02]  /*2f80*/  LEA R36, P0, R20, R43, 0x2 ;  /* 0x0000002b14247211 */ /* 0x000fe400078010ff */
[----:B------:R-:W-:-:S04]  /*2f90*/  IADD3 R21, R21, R23, RZ ;  /* 0x0000001715157210 */ /* 0x000fc80007ffe0ff */
[----:B------:R-:W-:-:S05]  /*2fa0*/  LEA.HI.X R37, R20, R42, R21, 0x2, P0 ;  /* 0x0000002a14257211 */ /* 0x000fca00000f1415 */
[----:B------:R-:W-:-:S05]  /*2fb0*/  IMAD.WIDE R36, R49, 0x10, R36 ;  /* 0x0000001031247825 */ /* 0x000fca00078e0224 */
[----:B------:R-:W3:Y:S04]  /*2fc0*/  LDG.E.128 R20, [R36.64] ;  /* 0x0000000424147981 */ /* 0x000ee8000c1e1d00 */
[----:B------:R-:W4:Y:S04]  /*2fd0*/  LDG.E.128 R24, [R36.64+0x200] ;  /* 0x0002000424187981 */ /* 0x000f28000c1e1d00 */
[----:B------:R-:W4:Y:S04]  /*2fe0*/  LDG.E.128 R28, [R36.64+0x400] ;  /* 0x00040004241c7981 */ /* 0x000f28000c1e1d00 */
[----:B------:R-:W4:Y:S01]  /*2ff0*/  LDG.E.128 R32, [R36.64+0x600] ;  /* 0x0006000424207981 */ /* 0x000f22000c1e1d00 */
[----:B------:R-:W-:-:S02]  /*3000*/  IMAD R95, R55, c[0x0][0x1b8], RZ ;  /* 0x00006e00375f7a24 */ /* 0x000fc400078e02ff */
[----:B------:R-:W-:-:S04]  /*3010*/  IMAD.WIDE.U32 R74, R56, c[0x0][0x1b8], RZ ;  /* 0x00006e00384a7a25 */ /* 0x000fc800078e00ff */
[----:B------:R-:W-:Y:S01]  /*3020*/  IMAD R96, R96, c[0x0][0x1c0], RZ ;  /* 0x0000700060607a24 */ /* 0x000fe200078e02ff */
[----:B------:R-:W-:Y:S01]  /*3030*/  ISETP.GE.AND P1, PT, R51, 0x8, PT ;  /* 0x000000083300780c */ /* 0x000fe20003f26270 */
[----:B--2---:R-:W-:-:S04]  /*3040*/  FMUL.FTZ R92, R38, 1.4426950216293334961 ;  /* 0x3fb8aa3b265c7820 */ /* 0x004fc80000410000 */
[C---:B------:R-:W-:Y:S02]  /*3050*/  FMUL.FTZ R90, R92.reuse, R2 ;  /* 0x000000025c5a7220 */ /* 0x040fe40000410000 */
[C---:B------:R-:W-:Y:S02]  /*3060*/  FMUL.FTZ R91, R92.reuse, R41 ;  /* 0x000000295c5b7220 */ /* 0x040fe40000410000 */
[C---:B------:R-:W-:Y:S02]  /*3070*/  FMUL.FTZ R89, R92.reuse, R3 ;  /* 0x000000035c597220 */ /* 0x040fe40000410000 */
[----:B------:R-:W-:Y:S01]  /*3080*/  MUFU.EX2 R90, R90 ;  /* 0x0000005a005a7308 */ /* 0x000fe20000000800 */
[C---:B------:R-:W-:Y:S02]  /*3090*/  FMUL.FTZ R93, R92.reuse, R0 ;  /* 0x000000005c5d7220 */ /* 0x040fe40000410000 */
[----:B------:R-:W-:Y:S01]  /*30a0*/  FMUL.FTZ R94, R92, R57 ;  /* 0x000000395c5e7220 */ /* 0x000fe20000410000 */
[----:B---3--:R0:W-:Y:S04]  /*30b0*/  STS.128 [R51.X16], R20 ;  /* 0x0000001433007388 */ /* 0x0081e8000000cc00 */
[----:B------:R-:W1:Y:S01]  /*30c0*/  MUFU.EX2 R91, R91 ;  /* 0x0000005b005b7308 */ /* 0x000e620000000800 */
[----:B----4-:R2:W-:Y:S04]  /*30d0*/  STS.128 [R51.X16+0x200], R24 ;  /* 0x0002001833007388 */ /* 0x0105e8000000cc00 */
[----:B------:R-:W-:Y:S03]  /*30e0*/  STS.128 [R51.X16+0x400], R28 ;  /* 0x0004001c33007388 */ /* 0x000fe6000000cc00 */
[----:B------:R-:W3:Y:S01]  /*30f0*/  MUFU.EX2 R89, R89 ;  /* 0x0000005900597308 */ /* 0x000ee20000000800 */
[----:B------:R4:W-:Y:S01]  /*3100*/  STS.128 [R51.X16+0x600], R32 ;  /* 0x0006002033007388 */ /* 0x0009e2000000cc00 */
[----:B------:R-:W-:-:S06]  /*3110*/  NOP ;  /* 0x0000000000007918 */ /* 0x000fcc0000000000 */
[----:B------:R-:W3:Y:S01]  /*3120*/  LDS.128 R36, [R40] ;  /* 0x0000000028247984 */ /* 0x000ee20000000c00 */
[----:B0-----:R-:W-:Y:S01]  /*3130*/  IMAD R21, R56, c[0x0][0x1bc], R95 ;  /* 0x00006f0038157a24 */ /* 0x001fe200078e025f */
[----:B------:R-:W0:Y:S01]  /*3140*/  MUFU.EX2 R93, R93 ;  /* 0x0000005d005d7308 */ /* 0x000e220000000800 */
[----:B--2---:R-:W-:Y:S02]  /*3150*/  IMAD R25, R87, c[0x0][0x1c4], R96 ;  /* 0x0000710057197a24 */ /* 0x004fe400078e0260 */
[C---:B------:R-:W-:Y:S01]  /*3160*/  FMUL.FTZ R95, R92.reuse, R58 ;  /* 0x0000003a5c5f7220 */ /* 0x040fe20000410000 */
[----:B------:R-:W-:Y:S02]  /*3170*/  IADD3 R75, R75, R21, RZ ;  /* 0x000000154b4b7210 */ /* 0x000fe40007ffe0ff */
[----:B------:R-:W2:Y:S01]  /*3180*/  LDS.128 R20, [R40+0x10] ;  /* 0x0000100028147984 */ /* 0x000ea20000000c00 */
[----:B----4-:R-:W-:Y:S01]  /*3190*/  FMUL.FTZ R34, R92, R59 ;  /* 0x0000003b5c227220 */ /* 0x010fe20000410000 */
[----:B------:R-:W4:Y:S01]  /*31a0*/  MUFU.EX2 R94, R94 ;  /* 0x0000005e005e7308 */ /* 0x000f220000000800 */
[----:B------:R-:W-:-:S04]  /*31b0*/  IMAD.WIDE.U32 R28, R87, c[0x0][0x1c0], R74 ;  /* 0x00007000571c7a25 */ /* 0x000fc800078e004a */
[----:B-1----:R-:W-:Y:S01]  /*31c0*/  FMUL.FTZ R100, R91, R90 ;  /* 0x0000005a5b647220 */ /* 0x002fe20000410000 */
[----:B------:R-:W-:Y:S01]  /*31d0*/  IADD3 R29, R29, R25, RZ ;  /* 0x000000191d1d7210 */ /* 0x000fe20007ffe0ff */
[----:B------:R-:W-:Y:S01]  /*31e0*/  FMUL.FTZ R74, R92, R60 ;  /* 0x0000003c5c4a7220 */ /* 0x000fe20000410000 */
[----:B------:R-:W1:Y:S01]  /*31f0*/  LDS.128 R24, [R40+0x20] ;  /* 0x0000200028187984 */ /* 0x000e620000000c00 */
[----:B------:R-:W-:Y:S01]  /*3200*/  LEA R32, P0, R28, c[0x0][0x230], 0x2 ;  /* 0x00008c001c207a11 */ /* 0x000fe200078010ff */
[----:B------:R-:W0:Y:S01]  /*3210*/  MUFU.EX2 R95, R95 ;  /* 0x0000005f005f7308 */ /* 0x000e220000000800 */
[----:B------:R-:W-:Y:S02]  /*3220*/  FMUL.FTZ R35, R92, R61 ;  /* 0x0000003d5c237220 */ /* 0x000fe40000410000 */
[----:B------:R-:W-:Y:S01]  /*3230*/  LEA.HI.X R33, R28, c[0x0][0x234], R29, 0x2, P0 ;  /* 0x00008d001c217a11 */ /* 0x000fe200000f141d */
[----:B------:R-:W-:Y:S01]  /*3240*/  FMUL.FTZ R75, R92, R62 ;  /* 0x0000003e5c4b7220 */ /* 0x000fe20000410000 */
[----:B------:R-:W1:Y:S01]  /*3250*/  LDS.128 R28, [R40+0x30] ;  /* 0x00003000281c7984 */ /* 0x000e620000000c00 */
[----:B---3--:R-:W-:-:S02]  /*3260*/  FMUL.FTZ R100, R89, R100 ;  /* 0x0000006459647220 */ /* 0x008fc40000410000 */
[----:B------:R-:W3:Y:S01]  /*3270*/  MUFU.EX2 R34, R34 ;  /* 0x0000002200227308 */ /* 0x000ee20000000800 */
[----:B------:R2:W5:Y:S01]  /*3280*/  LDG.E R32, [R32.64] ;  /* 0x0000000420207981 */ /* 0x000562000c1e1900 */
[----:B------:R-:W-:-:S06]  /*3290*/  FMUL.FTZ R36, R71, R36 ;  /* 0x0000002447247220 */ /* 0x000fcc0000410000 */
[----:B------:R-:W1:Y:S01]  /*32a0*/  MUFU.EX2 R74, R74 ;  /* 0x0000004a004a7308 */ /* 0x000e620000000800 */
[----:B------:R-:W-:Y:S02]  /*32b0*/  FMUL.FTZ R37, R70, R37 ;  /* 0x0000002546257220 */ /* 0x000fe40000410000 */
[----:B------:R-:W-:Y:S02]  /*32c0*/  FMUL.FTZ R38, R69, R38 ;  /* 0x0000002645267220 */ /* 0x000fe40000410000 */
[----:B------:R-:W-:Y:S02]  /*32d0*/  FFMA.FTZ R97, R36, R90, R37 ;  /* 0x0000005a24617223 */ /* 0x000fe40000010025 */
[----:B------:R-:W-:Y:S01]  /*32e0*/  FMUL.FTZ R98, R72, R39 ;  /* 0x0000002748627220 */ /* 0x000fe20000410000 */
[----:B------:R-:W1:Y:S01]  /*32f0*/  MUFU.EX2 R35, R35 ;  /* 0x0000002300237308 */ /* 0x000e620000000800 */
[----:B------:R-:W-:Y:S02]  /*3300*/  FFMA.FTZ R97, R89, R97, R38 ;  /* 0x0000006159617223 */ /* 0x000fe40000010026 */
[----:B--2---:R-:W-:-:S02]  /*3310*/  FMUL.FTZ R33, R77, R20 ;  /* 0x000000144d217220 */ /* 0x004fc40000410000 */
[C---:B0-----:R-:W-:Y:S02]  /*3320*/  FFMA.FTZ R20, R93.reuse, R97, R98 ;  /* 0x000000615d147223 */ /* 0x041fe40000010062 */
[----:B------:R-:W-:Y:S01]  /*3330*/  FMUL.FTZ R97, R93, R100 ;  /* 0x000000645d617220 */ /* 0x000fe20000410000 */
[----:B------:R-:W0:Y:S01]  /*3340*/  MUFU.EX2 R75, R75 ;  /* 0x0000004b004b7308 */ /* 0x000e220000000800 */
[----:B------:R-:W-:Y:S02]  /*3350*/  FMUL.FTZ R100, R78, R21 ;  /* 0x000000154e647220 */ /* 0x000fe40000410000 */
[C---:B----4-:R-:W-:Y:S02]  /*3360*/  FFMA.FTZ R21, R94.reuse, R20, R33 ;  /* 0x000000145e157223 */ /* 0x050fe40000010021 */
[----:B------:R-:W-:Y:S02]  /*3370*/  FMUL.FTZ R20, R94, R97 ;  /* 0x000000615e147220 */ /* 0x000fe40000410000 */
[----:B------:R-:W-:-:S02]  /*3380*/  FMUL.FTZ R96, R92, R63 ;  /* 0x0000003f5c607220 */ /* 0x000fc40000410000 */
[----:B------:R-:W-:Y:S02]  /*3390*/  FMUL.FTZ R97, R73, R22 ;  /* 0x0000001649617220 */ /* 0x000fe40000410000 */
[C---:B------:R-:W-:Y:S02]  /*33a0*/  FFMA.FTZ R22, R95.reuse, R21, R100 ;  /* 0x000000155f167223 */ /* 0x040fe40000010064 */
[----:B------:R-:W-:Y:S02]  /*33b0*/  FMUL.FTZ R21, R95, R20 ;  /* 0x000000145f157220 */ /* 0x000fe40000410000 */
[----:B------:R-:W-:Y:S01]  /*33c0*/  FMUL.FTZ R39, R92, R64 ;  /* 0x000000405c277220 */ /* 0x000fe20000410000 */
[----:B------:R-:W2:Y:S01]  /*33d0*/  MUFU.EX2 R96, R96 ;  /* 0x0000006000607308 */ /* 0x000ea20000000800 */
[----:B------:R-:W-:Y:S02]  /*33e0*/  FMUL.FTZ R101, R80, R23 ;  /* 0x0000001750657220 */ /* 0x000fe40000410000 */
[----:B---3--:R-:W-:-:S02]  /*33f0*/  FFMA.FTZ R22, R34, R22, R97 ;  /* 0x0000001622167223 */ /* 0x008fc40000010061 */
[----:B------:R-:W-:Y:S02]  /*3400*/  FMUL.FTZ R21, R34, R21 ;  /* 0x0000001522157220 */ /* 0x000fe40000410000 */
[----:B------:R-:W-:Y:S01]  /*3410*/  FMUL.FTZ R99, R92, R65 ;  /* 0x000000415c637220 */ /* 0x000fe20000410000 */
[----:B------:R-:W3:Y:S01]  /*3420*/  MUFU.EX2 R39, R39 ;  /* 0x0000002700277308 */ /* 0x000ee20000000800 */
[----:B-1----:R-:W-:Y:S02]  /*3430*/  FMUL.FTZ R102, R81, R24 ;  /* 0x0000001851667220 */ /* 0x002fe40000410000 */
[C---:B------:R-:W-:Y:S02]  /*3440*/  FFMA.FTZ R23, R74.reuse, R22, R101 ;  /* 0x000000164a177223 */ /* 0x040fe40000010065 */
[----:B------:R-:W-:Y:S02]  /*3450*/  FMUL.FTZ R22, R74, R21 ;  /* 0x000000154a167220 */ /* 0x000fe40000410000 */
[----:B------:R-:W-:Y:S01]  /*3460*/  FMUL.FTZ R103, R92, R66 ;  /* 0x000000425c677220 */ /* 0x000fe20000410000 */
[----:B------:R-:W1:Y:S01]  /*3470*/  MUFU.EX2 R99, R99 ;  /* 0x0000006300637308 */ /* 0x000e620000000800 */
[----:B------:R-:W-:-:S02]  /*3480*/  FMUL.FTZ R104, R82, R25 ;  /* 0x0000001952687220 */ /* 0x000fc40000410000 */
[C---:B------:R-:W-:Y:S02]  /*3490*/  FFMA.FTZ R23, R35.reuse, R23, R102 ;  /* 0x0000001723177223 */ /* 0x040fe40000010066 */
[----:B------:R-:W-:Y:S02]  /*34a0*/  FMUL.FTZ R22, R35, R22 ;  /* 0x0000001623167220 */ /* 0x000fe40000410000 */
[----:B------:R-:W-:Y:S01]  /*34b0*/  FMUL.FTZ R20, R92, R67 ;  /* 0x000000435c147220 */ /* 0x000fe20000410000 */
[----:B------:R-:W4:Y:S01]  /*34c0*/  MUFU.EX2 R103, R103 ;  /* 0x0000006700677308 */ /* 0x000f220000000800 */
[----:B------:R-:W-:Y:S02]  /*34d0*/  FMUL.FTZ R105, R79, R26 ;  /* 0x0000001a4f697220 */ /* 0x000fe40000410000 */
[C---:B0-----:R-:W-:Y:S02]  /*34e0*/  FFMA.FTZ R23, R75.reuse, R23, R104 ;  /* 0x000000174b177223 */ /* 0x041fe40000010068 */
[----:B------:R-:W-:-:S02]  /*34f0*/  FMUL.FTZ R21, R75, R22 ;  /* 0x000000164b157220 */ /* 0x000fc40000410000 */
[----:B------:R-:W-:Y:S02]  /*3500*/  FMUL.FTZ R106, R84, R27 ;  /* 0x0000001b546a7220 */ /* 0x000fe40000410000 */
[----:B------:R-:W-:Y:S01]  /*3510*/  FMUL.FTZ R27, R92, R68 ;  /* 0x000000445c1b7220 */ /* 0x000fe20000410000 */
[----:B------:R-:W0:Y:S01]  /*3520*/  MUFU.EX2 R26, R20 ;  /* 0x00000014001a7308 */ /* 0x000e220000000800 */
[C---:B--2---:R-:W-:Y:S02]  /*3530*/  FFMA.FTZ R23, R96.reuse, R23, R105 ;  /* 0x0000001760177223 */ /* 0x044fe40000010069 */
[----:B------:R-:W-:Y:S02]  /*3540*/  FMUL.FTZ R22, R96, R21 ;  /* 0x0000001560167220 */ /* 0x000fe40000410000 */
[----:B------:R-:W-:Y:S02]  /*3550*/  FMUL.FTZ R28, R85, R28 ;  /* 0x0000001c551c7220 */ /* 0x000fe40000410000 */
[C---:B---3--:R-:W-:Y:S01]  /*3560*/  FFMA.FTZ R23, R39.reuse, R23, R106 ;  /* 0x0000001727177223 */ /* 0x048fe2000001006a */
[----:B------:R-:W2:Y:S01]  /*3570*/  MUFU.EX2 R27, R27 ;  /* 0x0000001b001b7308 */ /* 0x000ea20000000800 */
[----:B------:R-:W-:-:S02]  /*3580*/  FMUL.FTZ R22, R39, R22 ;  /* 0x0000001627167220 */ /* 0x000fc40000410000 */
[----:B------:R-:W-:Y:S02]  /*3590*/  FMUL.FTZ R92, R86, R29 ;  /* 0x0000001d565c7220 */ /* 0x000fe40000410000 */
[C---:B-1----:R-:W-:Y:S02]  /*35a0*/  FFMA.FTZ R23, R99.reuse, R23, R28 ;  /* 0x0000001763177223 */ /* 0x042fe4000001001c */
[----:B------:R-:W-:Y:S02]  /*35b0*/  FMUL.FTZ R22, R99, R22 ;  /* 0x0000001663167220 */ /* 0x000fe40000410000 */
[----:B------:R-:W-:Y:S02]  /*35c0*/  FMUL.FTZ R29, R83, R30 ;  /* 0x0000001e531d7220 */ /* 0x000fe40000410000 */
[C---:B----4-:R-:W-:Y:S02]  /*35d0*/  FFMA.FTZ R23, R103.reuse, R23, R92 ;  /* 0x0000001767177223 */ /* 0x050fe4000001005c */
[----:B------:R-:W-:-:S02]  /*35e0*/  FMUL.FTZ R21, R103, R22 ;  /* 0x0000001667157220 */ /* 0x000fc40000410000 */
[----:B------:R-:W-:Y:S02]  /*35f0*/  FMUL.FTZ R30, R88, R31 ;  /* 0x0000001f581e7220 */ /* 0x000fe40000410000 */
[C---:B0-----:R-:W-:Y:S02]  /*3600*/  FFMA.FTZ R23, R26.reuse, R23, R29 ;  /* 0x000000171a177223 */ /* 0x041fe4000001001d */
[----:B------:R-:W-:Y:S02]  /*3610*/  FMUL.FTZ R20, R26, R21 ;  /* 0x000000151a147220 */ /* 0x000fe40000410000 */
[C---:B--2---:R-:W-:Y:S02]  /*3620*/  FFMA.FTZ R21, R27.reuse, R23, R30 ;  /* 0x000000171b157223 */ /* 0x044fe4000001001e */
        /* <DEDUP_REMOVED lines=80> */
.L_x_4558:
[----:B------:R-:W-:Y:S05]  /*3b30*/  BSYNC B0 ;  /* 0x0000000000007941 */ /* 0x000fea0003800000 */
.L_x_4557:
[----:B-1----:R-:W-:Y:S01]  /*3b40*/  IADD3 R87, R87, 0x1, RZ ;  /* 0x0000000157577810 */ /* 0x002fe20007ffe0ff */
[----:B------:R-:W-:Y:S02]  /*3b50*/  FFMA.FTZ R27, R27, R29, R30 ;  /* 0x0000001d1b1b7223 */ /* 0x000fe4000001001e */
[C---:B-----5:R-:W-:Y:S01]  /*3b60*/  FFMA.FTZ R16, R32.reuse, R91, R16 ;  /* 0x0000005b20107223 */ /* 0x060fe20000010010 */
        /* <DEDUP_REMOVED lines=15> */
[----:B------:R-:W-:Y:S01]  /*3c60*/  FFMA.FTZ R15, R32, R27, R15 ;  /* 0x0000001b200f7223 */ /* 0x000fe2000001000f */
[----:B------:R-:W-:Y:S05]  /*3c70*/  @!P0 BRA `(.L_x_4559) ;  /* 0xfffff21000008947 */ /* 0x000fea000383ffff */
.L_x_4556:
[----:B------:R-:W-:Y:S01]  /*3c80*/  BAR.SYNC.DEFER_BLOCKING 0x0 ;  /* 0x0000000000007b1d */ /* 0x000fe20000010000 */
[----:B------:R-:W-:Y:S01]  /*3c90*/  SHF.L.U32 R2, R50, 0x9, RZ ;  /* 0x0000000932027819 */ /* 0x000fe200000006ff */
[----:B------:R-:W-:Y:S01]  /*3ca0*/  IMAD R37, R76, c[0x0][0x200], RZ ;  /* 0x000080004c257a24 */ /* 0x000fe200078e02ff */
[----:B------:R-:W-:-:S02]  /*3cb0*/  IADD3 R50, R50, 0x1, RZ ;  /* 0x0000000132327810 */ /* 0x000fc40007ffe0ff */
[--C-:B------:R-:W-:Y:S01]  /*3cc0*/  SHF.R.S32.HI R3, RZ, 0x1f, R2.reuse ;  /* 0x0000001fff037819 */ /* 0x100fe20000011402 */
[----:B------:R-:W-:Y:S01]  /*3cd0*/  IMAD R37, R52, c[0x0][0x204], R37 ;  /* 0x0000810034257a24 */ /* 0x000fe200078e0225 */
[----:B------:R-:W-:Y:S02]  /*3ce0*/  IADD3 R43, P1, R43, 0x800, RZ ;  /* 0x000008002b2b7810 */ /* 0x000fe40007f3e0ff */
[----:B------:R-:W-:Y:S01]  /*3cf0*/  IADD3 R46, P2, R46, 0x800, RZ ;  /* 0x000008002e2e7810 */ /* 0x000fe20007f5e0ff */
[----:B------:R-:W-:Y:S01]  /*3d00*/  IMAD.WIDE.U32 R2, R52, c[0x0][0x200], R2 ;  /* 0x0000800034027a25 */ /* 0x000fe200078e0002 */
[----:B------:R-:W-:Y:S02]  /*3d10*/  IADD3 R44, P3, R44, 0x800, RZ ;  /* 0x000008002c2c7810 */ /* 0x000fe40007f7e0ff */
[----:B------:R-:W-:Y:S02]  /*3d20*/  IADD3.X R42, RZ, R42, RZ, P1, !PT ;  /* 0x0000002aff2a7210 */ /* 0x000fe40000ffe4ff */
[----:B------:R-:W-:-:S02]  /*3d30*/  IADD3 R3, R3, R37, RZ ;  /* 0x0000002503037210 */ /* 0x000fc40007ffe0ff */
[----:B------:R-:W-:Y:S02]  /*3d40*/  IADD3.X R47, RZ, R47, RZ, P2, !PT ;  /* 0x0000002fff2f7210 */ /* 0x000fe400017fe4ff */
[----:B------:R-:W-:Y:S01]  /*3d50*/  IADD3.X R45, RZ, R45, RZ, P3, !PT ;  /* 0x0000002dff2d7210 */ /* 0x000fe20001ffe4ff */
[----:B------:R-:W-:Y:S01]  /*3d60*/  IMAD.WIDE.U32 R2, R56, c[0x0][0x208], R2 ;  /* 0x0000820038027a25 */ /* 0x000fe200078e0002 */
[----:B------:R-:W-:Y:S04]  /*3d70*/  STS.128 [R40], R16 ;  /* 0x0000001028007388 */ /* 0x000fe80000000c00 */
[----:B------:R0:W-:Y:S04]  /*3d80*/  STS.128 [R40+0x10], R4 ;  /* 0x0000100428007388 */ /* 0x0001e80000000c00 */
[----:B------:R-:W-:Y:S04]  /*3d90*/  STS.128 [R40+0x20], R8 ;  /* 0x0000200828007388 */ /* 0x000fe80000000c00 */
[----:B------:R-:W-:Y:S01]  /*3da0*/  STS.128 [R40+0x30], R12 ;  /* 0x0000300c28007388 */ /* 0x000fe20000000c00 */
[----:B------:R-:W-:-:S06]  /*3db0*/  NOP ;  /* 0x0000000000007918 */ /* 0x000fcc0000000000 */
[----:B------:R-:W1:Y:S01]  /*3dc0*/  LDS.128 R32, [R51.X16] ;  /* 0x0000000033207984 */ /* 0x000e62000000cc00 */
[----:B0-----:R-:W-:Y:S01]  /*3dd0*/  IMAD R5, R55, c[0x0][0x208], RZ ;  /* 0x0000820037057a24 */ /* 0x001fe200078e02ff */
[----:B------:R-:W-:Y:S02]  /*3de0*/  LEA R4, P0, R2, c[0x0][0x258], 0x2 ;  /* 0x0000960002047a11 */ /* 0x000fe400078010ff */
[----:B------:R-:W0:Y:S01]  /*3df0*/  LDS.128 R28, [R51.X16+0x200] ;  /* 0x00020000331c7984 */ /* 0x000e22000000cc00 */
[----:B------:R-:W-:-:S03]  /*3e00*/  IMAD R5, R56, c[0x0][0x20c], R5 ;  /* 0x0000830038057a24 */ /* 0x000fc600078e0205 */
[----:B------:R-:W2:Y:S02]  /*3e10*/  LDS.128 R24, [R51.X16+0x400] ;  /* 0x0004000033187984 */ /* 0x000ea4000000cc00 */
[----:B------:R-:W-:Y:S02]  /*3e20*/  IADD3 R3, R3, R5, RZ ;  /* 0x0000000503037210 */ /* 0x000fe40007ffe0ff */
[----:B------:R-:W3:Y:S02]  /*3e30*/  LDS.128 R20, [R51.X16+0x600] ;  /* 0x0006000033147984 */ /* 0x000ee4000000cc00 */
        /* <DEDUP_REMOVED lines=9> */
.L_x_4560:
[----:B------:R-:W-:Y:S05]  /*3ed0*/  EXIT ;  /* 0x000000000000794d */ /* 0x000fea0003800000 */
.L_x_4562:
        /* <DEDUP_REMOVED lines=10> */
.L_x_5444:


//--------------------- .text._Z25selective_scan_fwd_kernelI32Selective_Scan_fwd_kernel_traitsILi32ELi16ELi1ELb1ELb1ELb0ELb1EffEEv13SSMParamsBase --------------------------
	.section	.text._Z25selective_scan_fwd_kernelI32Selective_Scan_fwd_kernel_traitsILi32ELi16ELi1ELb1ELb1ELb0ELb1EffEEv13SSMParamsBase,"ax",@progbits
	.sectioninfo	@"SHI_REGISTERS=112"
	.align	128
        .global         _Z25selective_scan_fwd_kernelI32Selective_Scan_fwd_kernel_traitsILi32ELi16ELi1ELb1ELb1ELb0ELb1EffEEv13SSMParamsBase
        .type           _Z25selective_scan_fwd_kernelI32Selective_Scan_fwd_kernel_traitsILi32ELi16ELi1ELb1ELb1ELb0ELb1EffEEv13SSMParamsBase,@function
        .size           _Z25selective_scan_fwd_kernelI32Selective_Scan_fwd_kernel_traitsILi32ELi16ELi1ELb1ELb1ELb0ELb1EffEEv13SSMParamsBase,(.L_x_5445 - _Z25selective_scan_fwd_kernelI32Selective_Scan_fwd_kernel_traitsILi32ELi16ELi1ELb1ELb1ELb0ELb1EffEEv13SSMParamsBase)
        .other          _Z25selective_scan_fwd_kernelI32Selective_Scan_fwd_kernel_traitsILi32ELi16ELi1ELb1ELb1ELb0ELb1EffEEv13SSMParamsBase,@"STO_CUDA_ENTRY STV_DEFAULT"
_Z25selective_scan_fwd_kernelI32Selective_Scan_fwd_kernel_traitsILi32ELi16ELi1ELb1ELb1ELb0ELb1EffEEv13SSMParamsBase:
.text._Z25selective_scan_fwd_kernelI32Selective_Scan_fwd_kernel_traitsILi32ELi16ELi1ELb1ELb1ELb0ELb1EffEEv13SSMParamsBase:
        /* <DEDUP_REMOVED lines=84> */
.L_x_4600:
        /* <DEDUP_REMOVED lines=81> */
.L_x_4564:
[----:B--234-:R-:W-:Y:S05]  /*0a50*/  BSYNC B0 ;  /* 0x0000000000007941 */ /* 0x01cfea0003800000 */
.L_x_4563:
        /* <DEDUP_REMOVED lines=37> */
.L_x_4566:
[----:B------:R-:W-:Y:S05]  /*0cb0*/  BSYNC B0 ;  /* 0x0000000000007941 */ /* 0x000fea0003800000 */
.L_x_4565:
        /* <DEDUP_REMOVED lines=35> */
.L_x_4568:
[----:B------:R-:W-:Y:S05]  /*0ef0*/  BSYNC B0 ;  /* 0x0000000000007941 */ /* 0x000fea0003800000 */
.L_x_4567:
        /* <DEDUP_REMOVED lines=37> */
.L_x_4570:
[----:B------:R-:W-:Y:S05]  /*1150*/  BSYNC B0 ;  /* 0x0000000000007941 */ /* 0x000fea0003800000 */
.L_x_4569:
        /* <DEDUP_REMOVED lines=35> */
.L_x_4572:
[----:B------:R-:W-:Y:S05]  /*1390*/  BSYNC B0 ;  /* 0x0000000000007941 */ /* 0x000fea0003800000 */
.L_x_4571:
        /* <DEDUP_REMOVED lines=37> */
.L_x_4574:
[----:B------:R-:W-:Y:S05]  /*15f0*/  BSYNC B0 ;  /* 0x0000000000007941 */ /* 0x000fea0003800000 */
.L_x_4573:
        /* <DEDUP_REMOVED lines=35> */
.L_x_4576:
[----:B------:R-:W-:Y:S05]  /*1830*/  BSYNC B0 ;  /* 0x0000000000007941 */ /* 0x000fea0003800000 */
.L_x_4575:
        /* <DEDUP_REMOVED lines=37> */
.L_x_4578:
[----:B------:R-:W-:Y:S05]  /*1a90*/  BSYNC B0 ;  /* 0x0000000000007941 */ /* 0x000fea0003800000 */
.L_x_4577:
        /* <DEDUP_REMOVED lines=35> */
.L_x_4580:
[----:B------:R-:W-:Y:S05]  /*1cd0*/  BSYNC B0 ;  /* 0x0000000000007941 */ /* 0x000fea0003800000 */
.L_x_4579:
        /* <DEDUP_REMOVED lines=42> */
.L_x_4582:
[----:B------:R-:W-:Y:S05]  /*1f80*/  BSYNC B0 ;  /* 0x0000000000007941 */ /* 0x000fea0003800000 */
.L_x_4581:
        /* <DEDUP_REMOVED lines=33> */
.L_x_4584:
[----:B------:R-:W-:Y:S05]  /*21a0*/  BSYNC B0 ;  /* 0x0000000000007941 */ /* 0x000fea0003800000 */
.L_x_4583:
        /* <DEDUP_REMOVED lines=33> */
.L_x_4586:
[----:B------:R-:W-:Y:S05]  /*23c0*/  BSYNC B0 ;  /* 0x0000000000007941 */ /* 0x000fea0003800000 */
.L_x_4585:
        /* <DEDUP_REMOVED lines=33> */
.L_x_4588:
[----:B------:R-:W-:Y:S05]  /*25e0*/  BSYNC B0 ;  /* 0x0000000000007941 */ /* 0x000fea0003800000 */
.L_x_4587:
        /* <DEDUP_REMOVED lines=33> */
.L_x_4590:
[----:B------:R-:W-:Y:S05]  /*2800*/  BSYNC B0 ;  /* 0x0000000000007941 */ /* 0x000fea0003800000 */
.L_x_4589:
        /* <DEDUP_REMOVED lines=33> */
.L_x_4592:
[----:B------:R-:W-:Y:S05]  /*2a20*/  BSYNC B0 ;  /* 0x0000000000007941 */ /* 0x000fea0003800000 */
.L_x_4591:
        /* <DEDUP_REMOVED lines=33> */
.L_x_4594:
[----:B------:R-:W-:Y:S05]  /*2c40*/  BSYNC B0 ;  /* 0x0000000000007941 */ /* 0x000fea0003800000 */
.L_x_4593:
        /* <DEDUP_REMOVED lines=36> */
.L_x_4598:
        /* <DEDUP_REMOVED lines=202> */
.L_x_4597:
[----:B------:R-:W-:Y:S05]  /*3b30*/  BSYNC B0 ;  /* 0x0000000000007941 */ /* 0x000fea0003800000 */
.L_x_4596:
        /* <DEDUP_REMOVED lines=20> */
.L_x_4595:
[----:B------:R-:W-:Y:S01]  /*3c80*/  BAR.SYNC.DEFER_BLOCKING 0x0 ;  /* 0x0000000000007b1d */ /* 0x000fe20000010000 */
[----:B------:R-:W-:Y:S01]  /*3c90*/  IMAD R3, R76, c[0x0][0x200], RZ ;  /* 0x000080004c037a24 */ /* 0x000fe200078e02ff */
        /* <DEDUP_REMOVED lines=11> */
[----:B------:R-:W-:Y:S01]  /*3d50*/  MOV R58, R38 ;  /* 0x00000026003a7202 */ /* 0x000fe20000000f00 */
[----:B------:R-:W-:Y:S01]  /*3d60*/  STS.128 [R40], R16 ;  /* 0x0000001028007388 */ /* 0x000fe20000000c00 */
[----:B------:R-:W-:Y:S01]  /*3d70*/  IADD3 R59, R39, R59, RZ ;  /* 0x0000003b273b7210 */ /* 0x000fe20007ffe0ff */
[----:B------:R-:W-:Y:S01]  /*3d80*/  IMAD R57, R55, c[0x0][0x1f8], RZ ;  /* 0x00007e0037397a24 */ /* 0x000fe200078e02ff */
[----:B------:R-:W-:Y:S01]  /*3d90*/  IADD3 R37, R37, R41, RZ ;  /* 0x0000002925257210 */ /* 0x000fe20007ffe0ff */
[----:B------:R-:W-:Y:S01]  /*3da0*/  STS.128 [R40+0x10], R4 ;  /* 0x0000100428007388 */ /* 0x000fe20000000c00 */
[----:B------:R-:W-:Y:S01]  /*3db0*/  LEA R38, P0, R36, c[0x0][0x258], 0x2 ;  /* 0x0000960024267a11 */ /* 0x000fe200078010ff */
[----:B------:R-:W-:Y:S02]  /*3dc0*/  IMAD R57, R56, c[0x0][0x1fc], R57 ;  /* 0x00007f0038397a24 */ /* 0x000fe400078e0239 */
[----:B------:R-:W-:Y:S01]  /*3dd0*/  STS.128 [R40+0x20], R8 ;  /* 0x0000200828007388 */ /* 0x000fe20000000c00 */
[----:B------:R-:W-:Y:S01]  /*3de0*/  LEA.HI.X R39, R36, c[0x0][0x25c], R37, 0x2, P0 ;  /* 0x0000970024277a11 */ /* 0x000fe200000f1425 */
[----:B------:R-:W-:-:S02]  /*3df0*/  IMAD.WIDE.U32 R58, R56, c[0x0][0x1f8], R58 ;  /* 0x00007e00383a7a25 */ /* 0x000fc400078e003a */
        /* <DEDUP_REMOVED lines=91> */
[----:B------:R0:W3:Y:S08]  /*43b0*/  MUFU.RCP R67, R0 ;  /* 0x0000000000437308 */ /* 0x0000f00000001000 */
[----:B------:R-:W5:Y:S01]  /*43c0*/  MUFU.RCP R59, R59 ;  /* 0x0000003b003b7308 */ /* 0x000f620000001000 */
[----:B0-----:R-:W-:-:S02]  /*43d0*/  FMUL.FTZ R0, R33, R36 ;  /* 0x0000002421007220 */ /* 0x001fc40000410000 */
[----:B-1----:R-:W-:Y:S02]  /*43e0*/  FMUL.FTZ R33, R34, R69 ;  /* 0x0000004522217220 */ /* 0x002fe40000410000 */
[----:B------:R-:W-:Y:S02]  /*43f0*/  FMUL.FTZ R17, R0, R17 ;  /* 0x0000001100117220 */ /* 0x000fe40000410000 */
[----:B--2---:R-:W-:Y:S01]  /*4400*/  FMUL.FTZ R0, R29, R68 ;  /* 0x000000441d007220 */ /* 0x004fe20000410000 */
[----:B------:R-:W0:Y:S01]  /*4410*/  MUFU.RCP R38, R38 ;  /* 0x0000002600267308 */ /* 0x000e220000001000 */
[----:B------:R-:W-:Y:S02]  /*4420*/  FMUL.FTZ R18, R33, R18 ;  /* 0x0000001221127220 */ /* 0x000fe40000410000 */
[----:B---3--:R-:W-:Y:S02]  /*4430*/  FMUL.FTZ R33, R28, R39 ;  /* 0x000000271c217220 */ /* 0x008fe40000410000 */
[----:B------:R-:W-:-:S02]  /*4440*/  FMUL.FTZ R5, R0, R5 ;  /* 0x0000000500057220 */ /* 0x000fc40000410000 */
[----:B----4-:R-:W-:Y:S01]  /*4450*/  FMUL.FTZ R28, R31, R58 ;  /* 0x0000003a1f1c7220 */ /* 0x010fe20000410000 */
[----:B------:R-:W1:Y:S01]  /*4460*/  MUFU.RCP R62, R62 ;  /* 0x0000003e003e7308 */ /* 0x000e620000001000 */
[----:B-----5:R-:W-:Y:S02]  /*4470*/  FMUL.FTZ R0, R25, R60 ;  /* 0x0000003c19007220 */ /* 0x020fe40000410000 */
[----:B------:R-:W-:Y:S02]  /*4480*/  FMUL.FTZ R37, R32, R67 ;  /* 0x0000004320257220 */ /* 0x000fe40000410000 */
[----:B------:R-:W-:Y:S02]  /*4490*/  FMUL.FTZ R7, R28, R7 ;  /* 0x000000071c077220 */ /* 0x000fe40000410000 */
[----:B------:R-:W-:Y:S01]  /*44a0*/  FMUL.FTZ R25, R24, R59 ;  /* 0x0000003b18197220 */ /* 0x000fe20000410000 */
[----:B------:R-:W2:Y:S01]  /*44b0*/  MUFU.RCP R66, R66 ;  /* 0x0000004200427308 */ /* 0x000ea20000001000 */
[----:B------:R-:W-:-:S02]  /*44c0*/  FMUL.FTZ R9, R0, R9 ;  /* 0x0000000900097220 */ /* 0x000fc40000410000 */
[----:B0-----:R-:W-:Y:S02]  /*44d0*/  FMUL.FTZ R32, R35, R38 ;  /* 0x0000002623207220 */ /* 0x001fe40000410000 */
[----:B------:R-:W-:Y:S02]  /*44e0*/  FMUL.FTZ R4, R33, R4 ;  /* 0x0000000421047220 */ /* 0x000fe40000410000 */
[----:B------:R-:W-:Y:S01]  /*44f0*/  FMUL.FTZ R19, R32, R19 ;  /* 0x0000001320137220 */ /* 0x000fe20000410000 */
[----:B------:R-:W0:Y:S01]  /*4500*/  MUFU.RCP R64, R64 ;  /* 0x0000004000407308 */ /* 0x000e220000001000 */
[----:B-1----:R-:W-:Y:S02]  /*4510*/  FMUL.FTZ R28, R27, R62 ;  /* 0x0000003e1b1c7220 */ /* 0x002fe40000410000 */
[----:B------:R-:W-:Y:S01]  /*4520*/  FMUL.FTZ R16, R37, R16 ;  /* 0x0000001025107220 */ /* 0x000fe20000410000 */
[----:B------:R-:W-:Y:S01]  /*4530*/  BAR.SYNC.DEFER_BLOCKING 0x0 ;  /* 0x0000000000007b1d */ /* 0x000fe20000010000 */
[----:B------:R-:W-:-:S02]  /*4540*/  FMUL.FTZ R11, R28, R11 ;  /* 0x0000000b1c0b7220 */ /* 0x000fc40000410000 */
[----:B------:R-:W-:Y:S02]  /*4550*/  FMUL.FTZ R8, R25, R8 ;  /* 0x0000000819087220 */ /* 0x000fe40000410000 */
[----:B--2---:R-:W-:Y:S01]  /*4560*/  FMUL.FTZ R24, R23, R66 ;  /* 0x0000004217187220 */ /* 0x004fe20000410000 */
[----:B------:R-:W1:Y:S01]  /*4570*/  MUFU.RCP R57, R57 ;  /* 0x0000003900397308 */ /* 0x000e620000001000 */
[----:B------:R-:W-:Y:S02]  /*4580*/  IMAD R37, R76, c[0x0][0x210], RZ ;  /* 0x000084004c257a24 */ /* 0x000fe400078e02ff */
[----:B------:R-:W-:Y:S02]  /*4590*/  FMUL.FTZ R35, R24, R15 ;  /* 0x0000000f18237220 */ /* 0x000fe40000410000 */
[----:B------:R-:W-:Y:S02]  /*45a0*/  IMAD R37, R52, c[0x0][0x214], R37 ;  /* 0x0000850034257a24 */ /* 0x000fe400078e0225 */
[----:B0-----:R-:W-:Y:S01]  /*45b0*/  FMUL.FTZ R0, R21, R64 ;  /* 0x0000004015007220 */ /* 0x001fe20000410000 */
[----:B------:R-:W0:Y:S02]  /*45c0*/  MUFU.RCP R61, R61 ;  /* 0x0000003d003d7308 */ /* 0x000e240000001000 */
[----:B------:R-:W-:Y:S01]  /*45d0*/  IADD3 R3, R3, R37, RZ ;  /* 0x0000002503037210 */ /* 0x000fe20007ffe0ff */
[----:B------:R-:W-:-:S04]  /*45e0*/  FMUL.FTZ R33, R0, R13 ;  /* 0x0000000d00217220 */ /* 0x000fc80000410000 */
[----:B------:R-:W-:Y:S01]  /*45f0*/  IMAD.WIDE.U32 R2, R56, c[0x0][0x218], R2 ;  /* 0x0000860038027a25 */ /* 0x000fe200078e0002 */
[----:B------:R-:W2:Y:S01]  /*4600*/  MUFU.RCP R65, R65 ;  /* 0x0000004100417308 */ /* 0x000ea20000001000 */
[----:B------:R-:W-:Y:S02]  /*4610*/  STS.128 [R40], R16 ;  /* 0x0000001028007388 */ /* 0x000fe40000000c00 */
[----:B-1----:R-:W-:-:S04]  /*4620*/  FMUL.FTZ R29, R30, R57 ;  /* 0x000000391e1d7220 */ /* 0x002fc80000410000 */
[----:B------:R-:W-:Y:S01]  /*4630*/  FMUL.FTZ R6, R29, R6 ;  /* 0x000000061d067220 */ /* 0x000fe20000410000 */
[----:B------:R-:W1:Y:S01]  /*4640*/  MUFU.RCP R63, R63 ;  /* 0x0000003f003f7308 */ /* 0x000e620000001000 */
[----:B0-----:R-:W-:-:S03]  /*4650*/  FMUL.FTZ R27, R26, R61 ;  /* 0x0000003d1a1b7220 */ /* 0x001fc60000410000 */
[----:B------:R0:W-:Y:S01]  /*4660*/  STS.128 [R40+0x10], R4 ;  /* 0x0000100428007388 */ /* 0x0001e20000000c00 */
[----:B------:R-:W-:Y:S02]  /*4670*/  FMUL.FTZ R10, R27, R10 ;  /* 0x0000000a1b0a7220 */ /* 0x000fe40000410000 */
[----:B--2---:R-:W-:-:S03]  /*4680*/  FMUL.FTZ R23, R22, R65 ;  /* 0x0000004116177220 */ /* 0x004fc60000410000 */
[----:B------:R-:W-:Y:S01]  /*4690*/  STS.128 [R40+0x20], R8 ;  /* 0x0000200828007388 */ /* 0x000fe20000000c00 */
[----:B------:R-:W-:Y:S02]  /*46a0*/  FMUL.FTZ R34, R23, R14 ;  /* 0x0000000e17227220 */ /* 0x000fe40000410000 */
[----:B-1----:R-:W-:-:S04]  /*46b0*/  FMUL.FTZ R21, R20, R63 ;  /* 0x0000003f14157220 */ /* 0x002fc80000410000 */
[----:B------:R-:W-:Y:S01]  /*46c0*/  FMUL.FTZ R32, R21, R12 ;  /* 0x0000000c15207220 */ /* 0x000fe20000410000 */
[----:B0-----:R-:W-:Y:S01]  /*46d0*/  LEA R4, P0, R2, c[0x0][0x270], 0x2 ;  /* 0x00009c0002047a11 */ /* 0x001fe200078010ff */
[----:B------:R-:W-:-:S03]  /*46e0*/  IMAD R5, R55, c[0x0][0x218], RZ ;  /* 0x0000860037057a24 */ /* 0x000fc600078e02ff */
[----:B------:R-:W-:Y:S01]  /*46f0*/  STS.128 [R40+0x30], R32 ;  /* 0x0000302028007388 */ /* 0x000fe20000000c00 */
[----:B------:R-:W-:-:S06]  /*4700*/  NOP ;  /* 0x0000000000007918 */ /* 0x000fcc0000000000 */
[----:B------:R-:W0:Y:S01]  /*4710*/  LDS.128 R28, [R51.X16] ;  /* 0x00000000331c7984 */ /* 0x000e22000000cc00 */
[----:B------:R-:W-:-:S03]  /*4720*/  IMAD R5, R56, c[0x0][0x21c], R5 ;  /* 0x0000870038057a24 */ /* 0x000fc600078e0205 */
[----:B------:R-:W1:Y:S02]  /*4730*/  LDS.128 R24, [R51.X16+0x200] ;  /* 0x0002000033187984 */ /* 0x000e64000000cc00 */
[----:B------:R-:W-:Y:S02]  /*4740*/  IADD3 R3, R3, R5, RZ ;  /* 0x0000000503037210 */ /* 0x000fe40007ffe0ff */
[----:B------:R-:W2:Y:S02]  /*4750*/  LDS.128 R20, [R51.X16+0x400] ;  /* 0x0004000033147984 */ /* 0x000ea4000000cc00 */
[----:B------:R-:W-:Y:S02]  /*4760*/  LEA.HI.X R5, R2, c[0x0][0x274], R3, 0x2, P0 ;  /* 0x00009d0002057a11 */ /* 0x000fe400000f1403 */
[----:B------:R-:W3:Y:S01]  /*4770*/  LDS.128 R12, [R51.X16+0x600] ;  /* 0x00060000330c7984 */ /* 0x000ee2000000cc00 */
[----:B------:R-:W-:Y:S02]  /*4780*/  ISETP.GE.AND P0, PT, R50, c[0x0][0x174], PT ;  /* 0x00005d0032007a0c */ /* 0x000fe40003f06270 */
[----:B------:R-:W-:-:S05]  /*4790*/  IMAD.WIDE R2, R49, 0x10, R4 ;  /* 0x0000001031027825 */ /* 0x000fca00078e0204 */
[----:B0-----:R0:W-:Y:S04]  /*47a0*/  STG.E.128 [R2.64], R28 ;  /* 0x0000001c02007986 */ /* 0x0011e8000c101d04 */
[----:B-1----:R0:W-:Y:S04]  /*47b0*/  STG.E.128 [R2.64+0x200], R24 ;  /* 0x0002001802007986 */ /* 0x0021e8000c101d04 */
[----:B--2---:R0:W-:Y:S04]  /*47c0*/  STG.E.128 [R2.64+0x400], R20 ;  /* 0x0004001402007986 */ /* 0x0041e8000c101d04 */
[----:B---3--:R0:W-:Y:S01]  /*47d0*/  STG.E.128 [R2.64+0x600], R12 ;  /* 0x0006000c02007986 */ /* 0x0081e2000c101d04 */
[----:B------:R-:W-:Y:S01]  /*47e0*/  @P0 CALL.REL.NOINC `(.L_x_4599) ;  /* 0x0000001000000944 */ /* 0x000fe20003c00000 */
[----:B------:R-:W-:Y:S05]  /*47f0*/  BRA `(.L_x_4600) ;  /* 0xffffbd4000007947 */ /* 0x000fea000383ffff */
.L_x_4599:
[----:B------:R-:W-:Y:S05]  /*4800*/  EXIT ;  /* 0x000000000000794d */ /* 0x000fea0003800000 */
.L_x_4601:
        /* <DEDUP_REMOVED lines=15> */
.L_x_5445:


//--------------------- .text._Z25selective_scan_fwd_kernelI32Selective_Scan_fwd_kernel_traitsILi32ELi16ELi1ELb1ELb1ELb1ELb0EffEEv13SSMParamsBase --------------------------
	.section	.text._Z25selective_scan_fwd_kernelI32Selective_Scan_fwd_kernel_traitsILi32ELi16ELi1ELb1ELb1ELb1ELb0EffEEv13SSMParamsBase,"ax",@progbits
	.sectioninfo	@"SHI_REGISTERS=136"
	.align	128
        .global         _Z25selective_scan_fwd_kernelI32Selective_Scan_fwd_kernel_traitsILi32ELi16ELi1ELb1ELb1ELb1ELb0EffEEv13SSMParamsBase
        .type           _Z25selective_scan_fwd_kernelI32Selective_Scan_fwd_kernel_traitsILi32ELi16ELi1ELb1ELb1ELb1ELb0EffEEv13SSMParamsBase,@function
        .size           _Z25selective_scan_fwd_kernelI32Selective_Scan_fwd_kernel_traitsILi32ELi16ELi1ELb1ELb1ELb1ELb0EffEEv13SSMParamsBase,(.L_x_5446 - _Z25selective_scan_fwd_kernelI32Selective_Scan_fwd_kernel_traitsILi32ELi16ELi1ELb1ELb1ELb1ELb0EffEEv13SSMParamsBase)
        .other          _Z25selective_scan_fwd_kernelI32Selective_Scan_fwd_kernel_traitsILi32ELi16ELi1ELb1ELb1ELb1ELb0EffEEv13SSMParamsBase,@"STO_CUDA_ENTRY STV_DEFAULT"
_Z25selective_scan_fwd_kernelI32Selective_Scan_fwd_kernel_traitsILi32ELi16ELi1ELb1ELb1ELb1ELb0EffEEv13SSMParamsBase:
.text._Z25selective_scan_fwd_kernelI32Selective_Scan_fwd_kernel_traitsILi32ELi16ELi1ELb1ELb1ELb1ELb0EffEEv13SSMParamsBase:
        /* <DEDUP_REMOVED lines=20> */
[----:B------:R4:W5:Y:S01]  /*0140*/  @P1 LDG.E R78, [R4.64] ;  /* 0x00000004044e1981 */ /* 0x000962000c1e1900 */
[----:B--2---:R-:W-:-:S02]  /*0150*/  SHF.R.S32.HI R102, RZ, 0x1f, R77 ;  /* 0x0000001fff667819 */ /* 0x004fc4000001144d */
[----:B------:R-:W-:Y:S02]  /*0160*/  ISETP.NE.AND P1, PT, RZ, c[0x0][0x178], PT ;  /* 0x00005e00ff007a0c */ /* 0x000fe40003f25270 */
[----:B0-----:R-:W-:Y:S01]  /*0170*/  IABS R2, R81 ;  /* 0x0000005100027213 */ /* 0x001fe20000000000 */
[C---:B------:R-:W-:Y:S01]  /*0180*/  IMAD R14, R102.reuse, c[0x0][0x190], RZ ;  /* 0x00006400660e7a24 */ /* 0x040fe200078e02ff */
[----:B-1----:R-:W-:Y:S01]  /*0190*/  HFMA2.MMA R6, -RZ, RZ, 0, 0 ;  /* 0x00000000ff067435 */ /* 0x002fe200000001ff */
[----:B------:R-:W-:Y:S01]  /*01a0*/  MOV R3, c[0x0][0x174] ;  /* 0x00005d0000037a02 */ /* 0x000fe20000000f00 */
[C---:B------:R-:W-:Y:S02]  /*01b0*/  IMAD R16, R102.reuse, c[0x0][0x1b0], RZ ;  /* 0x00006c0066107a24 */ /* 0x040fe400078e02ff */
[----:B------:R-:W-:Y:S01]  /*01c0*/  IMAD R12, R102, c[0x0][0x1e0], RZ ;  /* 0x00007800660c7a24 */ /* 0x000fe200078e02ff */
[----:B------:R-:W-:Y:S01]  /*01d0*/  ISETP.GE.AND P4, PT, R3, 0x1, PT ;  /* 0x000000010300780c */ /* 0x000fe20003f86270 */
[----:B----4-:R-:W-:Y:S01]  /*01e0*/  IMAD.WIDE.U32 R4, R77, c[0x0][0x1e0], RZ ;  /* 0x000078004d047a25 */ /* 0x010fe200078e00ff */
[----:B---3--:R-:W-:-:S03]  /*01f0*/  IADD3 R8, RZ, -R7, RZ ;  /* 0x80000007ff087210 */ /* 0x008fc60007ffe0ff */
[C---:B------:R-:W-:Y:S02]  /*0200*/  IMAD R15, R77.reuse, c[0x0][0x194], R14 ;  /* 0x000065004d0f7a24 */ /* 0x040fe400078e020e */
[----:B------:R-:W-:Y:S02]  /*0210*/  IMAD R11, R8, R9, RZ ;  /* 0x00000009080b7224 */ /* 0x000fe400078e02ff */
[----:B------:R-:W-:Y:S02]  /*0220*/  IMAD R17, R77, c[0x0][0x1b4], R16 ;  /* 0x00006d004d117a24 */ /* 0x000fe400078e0210 */
[----:B------:R-:W-:-:S04]  /*0230*/  IMAD.HI.U32 R7, R7, R11, R6 ;  /* 0x0000000b07077227 */ /* 0x000fc800078e0006 */
[----:B------:R-:W-:Y:S02]  /*0240*/  IMAD R13, R77, c[0x0][0x1e4], R12 ;  /* 0x000079004d0d7a24 */ /* 0x000fe400078e020c */
[----:B------:R-:W-:-:S03]  /*0250*/  IMAD.HI.U32 R10, R7, R2, RZ ;  /* 0x00000002070a7227 */ /* 0x000fc600078e00ff */
[----:B------:R-:W-:Y:S01]  /*0260*/  IADD3 R5, R5, R13, RZ ;  /* 0x0000000d05057210 */ /* 0x000fe20007ffe0ff */
[----:B------:R-:W-:Y:S01]  /*0270*/  IMAD.WIDE.U32 R6, R77, c[0x0][0x190], RZ ;  /* 0x000064004d067a25 */ /* 0x000fe200078e00ff */
[----:B------:R-:W-:-:S03]  /*0280*/  IADD3 R0, -R10, RZ, RZ ;  /* 0x000000ff0a007210 */ /* 0x000fc60007ffe1ff */
[C---:B------:R-:W-:Y:S01]  /*0290*/  IMAD R12, R80.reuse, c[0x0][0x1d8], RZ ;  /* 0x00007600500c7a24 */ /* 0x040fe200078e02ff */
        /* <DEDUP_REMOVED lines=25> */
[C---:B------:R-:W-:Y:S01]  /*0430*/  IMAD R11, R0.reuse, c[0x0][0x1a8], RZ ;  /* 0x00006a00000b7a24 */ /* 0x040fe200078e02ff */
[----:B------:R-:W-:Y:S01]  /*0440*/  IADD3 R67, R5, R67, RZ ;  /* 0x0000004305437210 */ /* 0x000fe20007ffe0ff */
[----:B------:R-:W-:Y:S01]  /*0450*/  IMAD R13, R0, c[0x0][0x1c8], RZ ;  /* 0x00007200000d7a24 */ /* 0x000fe200078e02ff */
[----:B------:R-:W-:Y:S01]  /*0460*/  LEA R68, P1, R4, c[0x0][0x248], 0x2 ;  /* 0x0000920004447a11 */ /* 0x000fe200078210ff */
[----:B------:R-:W-:-:S03]  /*0470*/  IMAD.WIDE.U32 R6, R10, c[0x0][0x1a8], R6 ;  /* 0x00006a000a067a25 */ /* 0x000fc600078e0006 */
[----:B------:R-:W-:Y:S01]  /*0480*/  LEA.HI.X R67, R4, c[0x0][0x24c], R67, 0x2, P1 ;  /* 0x0000930004437a11 */ /* 0x000fe200008f1443 */
[----:B------:R-:W-:Y:S01]  /*0490*/  IMAD R11, R10, c[0x0][0x1ac], R11 ;  /* 0x00006b000a0b7a24 */ /* 0x000fe200078e020b */
[----:B------:R-:W-:Y:S01]  /*04a0*/  LEA R65, P2, R6, c[0x0][0x228], 0x2 ;  /* 0x00008a0006417a11 */ /* 0x000fe200078410ff */
[C---:B------:R-:W-:Y:S02]  /*04b0*/  IMAD R69, R81.reuse, c[0x0][0x1dc], R12 ;  /* 0x0000770051457a24 */ /* 0x040fe400078e020c */
[----:B------:R-:W-:Y:S01]  /*04c0*/  IMAD.WIDE.U32 R2, R81, c[0x0][0x1d8], R2 ;  /* 0x0000760051027a25 */ /* 0x000fe200078e0002 */
[----:B------:R-:W-:-:S03]  /*04d0*/  IADD3 R63, R7, R11, RZ ;  /* 0x0000000b073f7210 */ /* 0x000fc60007ffe0ff */
[C---:B------:R-:W-:Y:S01]  /*04e0*/  IMAD.WIDE.U32 R8, R10.reuse, c[0x0][0x1c8], R8 ;  /* 0x000072000a087a25 */ /* 0x040fe200078e0008 */
[----:B0-----:R-:W-:Y:S02]  /*04f0*/  SHF.L.U32 R4, R73, 0x2, RZ ;  /* 0x0000000249047819 */ /* 0x001fe400000006ff */
[----:B------:R-:W-:Y:S01]  /*0500*/  IADD3 R69, R3, R69, RZ ;  /* 0x0000004503457210 */ /* 0x000fe20007ffe0ff */
[----:B------:R-:W-:Y:S01]  /*0510*/  IMAD R13, R10, c[0x0][0x1cc], R13 ;  /* 0x000073000a0d7a24 */ /* 0x000fe200078e020d */
[----:B------:R-:W-:Y:S01]  /*0520*/  LEA R70, P0, R2, c[0x0][0x240], 0x2 ;  /* 0x0000900002467a11 */ /* 0x000fe200078010ff */
[----:B------:R-:W-:Y:S01]  /*0530*/  IMAD R0, R77, c[0x0][0x164], R81 ;  /* 0x000059004d007a24 */ /* 0x000fe200078e0251 */
[----:B------:R-:W-:Y:S02]  /*0540*/  LEA R64, P3, R8, c[0x0][0x230], 0x2 ;  /* 0x00008c0008407a11 */ /* 0x000fe400078610ff */
[----:B------:R-:W-:Y:S01]  /*0550*/  IADD3 R3, R9, R13, RZ ;  /* 0x0000000d09037210 */ /* 0x000fe20007ffe0ff */
[----:B------:R-:W-:Y:S01]  /*0560*/  IMAD R0, R0, c[0x0][0x174], RZ ;  /* 0x00005d0000007a24 */ /* 0x000fe200078e02ff */
[----:B------:R-:W-:Y:S01]  /*0570*/  LEA.HI.X R63, R6, c[0x0][0x22c], R63, 0x2, P2 ;  /* 0x00008b00063f7a11 */ /* 0x000fe200010f143f */
[----:B------:R-:W-:Y:S01]  /*0580*/  IMAD R6, R80, c[0x0][0x180], RZ ;  /* 0x0000600050067a24 */ /* 0x000fe200078e02ff */
[----:B------:R-:W-:Y:S01]  /*0590*/  LOP3.LUT R4, R4, 0xffffff80, RZ, 0xc0, !PT ;  /* 0xffffff8004047812 */ /* 0x000fe200078ec0ff */
[----:B------:R-:W-:Y:S01]  /*05a0*/  IMAD R72, R0, c[0x0][0x16c], RZ ;  /* 0x00005b0000487a24 */ /* 0x000fe200078e02ff */
[----:B------:R-:W-:Y:S01]  /*05b0*/  LEA.HI.X R69, R2, c[0x0][0x244], R69, 0x2, P0 ;  /* 0x0000910002457a11 */ /* 0x000fe200000f1445 */
[C---:B------:R-:W-:Y:S01]  /*05c0*/  IMAD R71, R81.reuse, c[0x0][0x184], R6 ;  /* 0x0000610051477a24 */ /* 0x040fe200078e0206 */
[----:B------:R-:W-:Y:S01]  /*05d0*/  LEA.HI.X R62, R8, c[0x0][0x234], R3, 0x2, P3 ;  /* 0x00008d00083e7a11 */ /* 0x000fe200018f1403 */
[----:B------:R-:W-:Y:S01]  /*05e0*/  IMAD.WIDE.U32 R2, R81, c[0x0][0x180], RZ ;  /* 0x0000600051027a25 */ /* 0x000fe200078e00ff */
[----:B------:R-:W-:-:S02]  /*05f0*/  LOP3.LUT R75, R4, 0x1f, R73, 0xf8, !PT ;  /* 0x0000001f044b7812 */ /* 0x000fc400078ef849 */
[----:B------:R-:W-:Y:S02]  /*0600*/  LOP3.LUT R73, R73, 0x1f, RZ, 0xc0, !PT ;  /* 0x0000001f49497812 */ /* 0x000fe400078ec0ff */
[----:B------:R-:W-:Y:S02]  /*0610*/  IADD3 R71, R3, R71, RZ ;  /* 0x0000004703477210 */ /* 0x000fe40007ffe0ff */
[----:B-1----:R-:W-:Y:S02]  /*0620*/  SHF.R.S32.HI R66, RZ, 0x1f, R75 ;  /* 0x0000001fff427819 */ /* 0x002fe4000001144b */
.L_x_4639:
        /* <DEDUP_REMOVED lines=12> */
[----:B--2---:R-:W-:Y:S04]  /*06f0*/  STS.128 [R76.X16], R8 ;  /* 0x000000084c007388 */ /* 0x004fe8000000cc00 */
        /* <DEDUP_REMOVED lines=9> */
[----:B------:R-:W3:Y:S04]  /*0790*/  LDG.E.128 R44, [R12.64] ;  /* 0x000000040c2c7981 */ /* 0x000ee8000c1e1d00 */
[----:B0-----:R-:W4:Y:S04]  /*07a0*/  LDG.E.128 R16, [R12.64+0x200] ;  /* 0x000200040c107981 */ /* 0x001f28000c1e1d00 */
[----:B-1----:R-:W4:Y:S04]  /*07b0*/  LDG.E.128 R36, [R12.64+0x400] ;  /* 0x000400040c247981 */ /* 0x002f28000c1e1d00 */
[----:B--2---:R-:W2:Y:S01]  /*07c0*/  LDG.E.128 R40, [R12.64+0x600] ;  /* 0x000600040c287981 */ /* 0x004ea2000c1e1d00 */
[----:B------:R-:W-:Y:S01]  /*07d0*/  ULDC.U8 UR6, c[0x0][0x17e] ;  /* 0x00005f8000067ab9 */ /* 0x000fe20000000000 */
[----:B------:R-:W-:Y:S02]  /*07e0*/  BSSY B0, `(.L_x_4602) ;  /* 0x000003a000007945 */ /* 0x000fe40003800000 */
[----:B---3--:R-:W-:Y:S04]  /*07f0*/  STS.128 [R76.X16], R44 ;  /* 0x0000002c4c007388 */ /* 0x008fe8000000cc00 */
[----:B----4-:R-:W-:Y:S04]  /*0800*/  STS.128 [R76.X16+0x200], R16 ;  /* 0x000200104c007388 */ /* 0x010fe8000000cc00 */
[----:B------:R-:W-:Y:S04]  /*0810*/  STS.128 [R76.X16+0x400], R36 ;  /* 0x000400244c007388 */ /* 0x000fe8000000cc00 */
[----:B--2---:R-:W-:Y:S01]  /*0820*/  STS.128 [R76.X16+0x600], R40 ;  /* 0x000600284c007388 */ /* 0x004fe2000000cc00 */
        /* <DEDUP_REMOVED lines=53> */
.L_x_4603:
[----:B--234-:R-:W-:Y:S05]  /*0b80*/  BSYNC B0 ;  /* 0x0000000000007941 */ /* 0x01cfea0003800000 */
.L_x_4602:
        /* <DEDUP_REMOVED lines=37> */
.L_x_4605:
[----:B------:R-:W-:Y:S05]  /*0de0*/  BSYNC B0 ;  /* 0x0000000000007941 */ /* 0x000fea0003800000 */
.L_x_4604:
        /* <DEDUP_REMOVED lines=35> */
.L_x_4607:
[----:B------:R-:W-:Y:S05]  /*1020*/  BSYNC B0 ;  /* 0x0000000000007941 */ /* 0x000fea0003800000 */
.L_x_4606:
        /* <DEDUP_REMOVED lines=37> */
.L_x_4609:
[----:B------:R-:W-:Y:S05]  /*1280*/  BSYNC B0 ;  /* 0x0000000000007941 */ /* 0x000fea0003800000 */
.L_x_4608:
        /* <DEDUP_REMOVED lines=35> */
.L_x_4611:
[----:B------:R-:W-:Y:S05]  /*14c0*/  BSYNC B0 ;  /* 0x0000000000007941 */ /* 0x000fea0003800000 */
.L_x_4610:
        /* <DEDUP_REMOVED lines=37> */
.L_x_4613:
[----:B------:R-:W-:Y:S05]  /*1720*/  BSYNC B0 ;  /* 0x0000000000007941 */ /* 0x000fea0003800000 */
.L_x_4612:
        /* <DEDUP_REMOVED lines=35> */
.L_x_4615:
[----:B------:R-:W-:Y:S05]  /*1960*/  BSYNC B0 ;  /* 0x0000000000007941 */ /* 0x000fea0003800000 */
.L_x_4614:
        /* <DEDUP_REMOVED lines=37> */
.L_x_4617:
[----:B------:R-:W-:Y:S05]  /*1bc0*/  BSYNC B0 ;  /* 0x0000000000007941 */ /* 0x000fea0003800000 */
.L_x_4616:
        /* <DEDUP_REMOVED lines=35> */
.L_x_4619:
[----:B------:R-:W-:Y:S05]  /*1e00*/  BSYNC B0 ;  /* 0x0000000000007941 */ /* 0x000fea0003800000 */
.L_x_4618:
        /* <DEDUP_REMOVED lines=42> */
.L_x_4621:
[----:B------:R-:W-:Y:S05]  /*20b0*/  BSYNC B0 ;  /* 0x0000000000007941 */ /* 0x000fea0003800000 */
.L_x_4620:
        /* <DEDUP_REMOVED lines=33> */
.L_x_4623:
[----:B------:R-:W-:Y:S05]  /*22d0*/  BSYNC B0 ;  /* 0x0000000000007941 */ /* 0x000fea0003800000 */
.L_x_4622:
        /* <DEDUP_REMOVED lines=33> */
.L_x_4625:
[----:B------:R-:W-:Y:S05]  /*24f0*/  BSYNC B0 ;  /* 0x0000000000007941 */ /* 0x000fea0003800000 */
.L_x_4624:
        /* <DEDUP_REMOVED lines=33> */
.L_x_4627:
[----:B------:R-:W-:Y:S05]  /*2710*/  BSYNC B0 ;  /* 0x0000000000007941 */ /* 0x000fea0003800000 */
.L_x_4626:
        /* <DEDUP_REMOVED lines=33> */
.L_x_4629:
[----:B------:R-:W-:Y:S05]  /*2930*/  BSYNC B0 ;  /* 0x0000000000007941 */ /* 0x000fea0003800000 */
.L_x_4628:
        /* <DEDUP_REMOVED lines=33> */
.L_x_4631:
[----:B------:R-:W-:Y:S05]  /*2b50*/  BSYNC B0 ;  /* 0x0000000000007941 */ /* 0x000fea0003800000 */
.L_x_4630:
        /* <DEDUP_REMOVED lines=33> */
.L_x_4633:
[----:B------:R-:W-:Y:S05]  /*2d70*/  BSYNC B0 ;  /* 0x0000000000007941 */ /* 0x000fea0003800000 */
.L_x_4632:
        /* <DEDUP_REMOVED lines=38> */
.L_x_4637:
        /* <DEDUP_REMOVED lines=9> */
[----:B------:R0:W2:Y:S04]  /*3070*/  LDG.E.128 R36, [R20.64] ;  /* 0x0000000414247981 */ /* 0x0000a8000c1e1d00 */
[----:B------:R0:W3:Y:S04]  /*3080*/  LDG.E.128 R40, [R20.64+0x200] ;  /* 0x0002000414287981 */ /* 0x0000e8000c1e1d00 */
[----:B------:R0:W4:Y:S04]  /*3090*/  LDG.E.128 R44, [R20.64+0x400] ;  /* 0x00040004142c7981 */ /* 0x000128000c1e1d00 */
[----:B------:R0:W5:Y:S01]  /*30a0*/  LDG.E.128 R48, [R20.64+0x600] ;  /* 0x0006000414307981 */ /* 0x000162000c1e1d00 */
[----:B------:R-:W-:-:S04]  /*30b0*/  IMAD R24, R26, c[0x0][0x188], RZ ;  /* 0x000062001a187a24 */ /* 0x000fc800078e02ff */
[----:B------:R-:W-:Y:S01]  /*30c0*/  IMAD R25, R107, c[0x0][0x18c], R24 ;  /* 0x000063006b197a24 */ /* 0x000fe200078e0218 */
[----:B0-----:R-:W-:Y:S02]  /*30d0*/  MOV R20, R2 ;  /* 0x0000000200147202 */ /* 0x001fe40000000f00 */
[----:B------:R-:W-:-:S05]  /*30e0*/  MOV R21, R71 ;  /* 0x0000004700157202 */ /* 0x000fca0000000f00 */
        /* <DEDUP_REMOVED lines=23> */
[C---:B------:R-:W-:Y:S01]  /*3260*/  ISETP.NE.AND P2, PT, R76.reuse, 0x1f, PT ;  /* 0x0000001f4c00780c */ /* 0x040fe20003f45270 */
[----:B------:R-:W-:Y:S01]  /*3270*/  BSSY B0, `(.L_x_4635) ;  /* 0x000009e000007945 */ /* 0x000fe20003800000 */
[----:B------:R-:W-:Y:S01]  /*3280*/  ISETP.NE.AND P3, PT, R76, RZ, PT ;  /* 0x000000ff4c00720c */ /* 0x000fe20003f65270 */
[----:B------:R-:W0:Y:S04]  /*3290*/  LDS.128 R36, [R58] ;  /* 0x000000003a247984 */ /* 0x000e280000000c00 */
[----:B------:R-:W0:Y:S04]  /*32a0*/  LDS.128 R40, [R58+0x10] ;  /* 0x000010003a287984 */ /* 0x000e280000000c00 */
[----:B------:R-:W0:Y:S01]  /*32b0*/  LDS.128 R44, [R58+0x20] ;  /* 0x000020003a2c7984 */ /* 0x000e220000000c00 */
[----:B------:R-:W-:-:S03]  /*32c0*/  FMUL.FTZ R129, R129, 1.4426950216293334961 ;  /* 0x3fb8aa3b81817820 */ /* 0x000fc60000410000 */
[----:B------:R-:W0:Y:S01]  /*32d0*/  LDS.128 R48, [R58+0x30] ;  /* 0x000030003a307984 */ /* 0x000e220000000c00 */
[C---:B------:R-:W-:Y:S02]  /*32e0*/  FMUL.FTZ R109, R129.reuse, R56 ;  /* 0x00000038816d7220 */ /* 0x040fe40000410000 */
[C---:B------:R-:W-:Y:S01]  /*32f0*/  FMUL.FTZ R108, R129.reuse, R59 ;  /* 0x0000003b816c7220 */ /* 0x040fe20000410000 */
[----:B------:R-:W0:Y:S01]  /*3300*/  S2R R133, SR_TID.X ;  /* 0x0000000000857919 */ /* 0x000e220000002100 */
[C---:B------:R-:W-:Y:S02]  /*3310*/  FMUL.FTZ R110, R129.reuse, R57 ;  /* 0x00000039816e7220 */ /* 0x040fe40000410000 */
[----:B------:R-:W0:Y:S01]  /*3320*/  MUFU.EX2 R109, R109 ;  /* 0x0000006d006d7308 */ /* 0x000e220000000800 */
[C---:B------:R-:W-:Y:S02]  /*3330*/  FMUL.FTZ R111, R129.reuse, R54 ;  /* 0x00000036816f7220 */ /* 0x040fe40000410000 */
[----:B-1----:R-:W-:-:S02]  /*3340*/  FMUL.FTZ R112, R129, R55 ;  /* 0x0000003781707220 */ /* 0x002fc40000410000 */
[C---:B------:R-:W-:Y:S02]  /*3350*/  FMUL.FTZ R113, R129.reuse, R52 ;  /* 0x0000003481717220 */ /* 0x040fe40000410000 */
[C---:B------:R-:W-:Y:S01]  /*3360*/  FMUL.FTZ R114, R129.reuse, R53 ;  /* 0x0000003581727220 */ /* 0x040fe20000410000 */
[----:B------:R-:W1:Y:S01]  /*3370*/  MUFU.EX2 R108, R108 ;  /* 0x0000006c006c7308 */ /* 0x000e620000000800 */
[C---:B------:R-:W-:Y:S02]  /*3380*/  FMUL.FTZ R115, R129.reuse, R0 ;  /* 0x0000000081737220 */ /* 0x040fe40000410000 */
[C---:B------:R-:W-:Y:S02]  /*3390*/  FMUL.FTZ R116, R129.reuse, R83 ;  /* 0x0000005381747220 */ /* 0x040fe40000410000 */
[C---:B------:R-:W-:Y:S02]  /*33a0*/  FMUL.FTZ R117, R129.reuse, R82 ;  /* 0x0000005281757220 */ /* 0x040fe40000410000 */
[C---:B------:R-:W-:Y:S01]  /*33b0*/  FMUL.FTZ R119, R129.reuse, R85 ;  /* 0x0000005581777220 */ /* 0x040fe20000410000 */
[----:B------:R-:W0:Y:S01]  /*33c0*/  MUFU.EX2 R110, R110 ;  /* 0x0000006e006e7308 */ /* 0x000e220000000800 */
[----:B------:R-:W-:-:S02]  /*33d0*/  FMUL.FTZ R123, R129, R84 ;  /* 0x00000054817b7220 */ /* 0x000fc40000410000 */
[----:B------:R-:W-:Y:S02]  /*33e0*/  FMUL.FTZ R124, R129, R87 ;  /* 0x00000057817c7220 */ /* 0x000fe40000410000 */
[----:B0-----:R-:W-:Y:S02]  /*33f0*/  FMUL.FTZ R118, R93, R36 ;  /* 0x000000245d767220 */ /* 0x001fe40000410000 */
[----:B------:R-:W-:Y:S01]  /*3400*/  FMUL.FTZ R120, R90, R37 ;  /* 0x000000255a787220 */ /* 0x000fe20000410000 */
[----:B------:R-:W0:Y:S01]  /*3410*/  MUFU.EX2 R111, R111 ;  /* 0x0000006f006f7308 */ /* 0x000e220000000800 */
[----:B------:R-:W-:Y:S02]  /*3420*/  FMUL.FTZ R121, R91, R38 ;  /* 0x000000265b797220 */ /* 0x000fe40000410000 */
[-C--:B------:R-:W-:Y:S02]  /*3430*/  FFMA.FTZ R36, R118, R109.reuse, R120 ;  /* 0x0000006d76247223 */ /* 0x080fe40000010078 */
[----:B-1----:R-:W-:-:S02]  /*3440*/  FMUL.FTZ R37, R108, R109 ;  /* 0x0000006d6c257220 */ /* 0x002fc40000410000 */
[----:B------:R-:W-:Y:S01]  /*3450*/  FMUL.FTZ R122, R92, R39 ;  /* 0x000000275c7a7220 */ /* 0x000fe20000410000 */
[----:B------:R-:W1:Y:S01]  /*3460*/  MUFU.EX2 R112, R112 ;  /* 0x0000007000707308 */ /* 0x000e620000000800 */
[C---:B------:R-:W-:Y:S02]  /*3470*/  FFMA.FTZ R38, R110.reuse, R36, R121 ;  /* 0x000000246e267223 */ /* 0x040fe40000010079 */
[----:B------:R-:W-:Y:S02]  /*3480*/  FMUL.FTZ R36, R110, R37 ;  /* 0x000000256e247220 */ /* 0x000fe40000410000 */
[----:B------:R-:W-:Y:S02]  /*3490*/  FMUL.FTZ R125, R97, R40 ;  /* 0x00000028617d7220 */ /* 0x000fe40000410000 */
[----:B------:R-:W-:Y:S01]  /*34a0*/  FMUL.FTZ R126, R94, R41 ;  /* 0x000000295e7e7220 */ /* 0x000fe20000410000 */
[----:B------:R-:W1:Y:S01]  /*34b0*/  MUFU.EX2 R113, R113 ;  /* 0x0000007100717308 */ /* 0x000e620000000800 */
[----:B0-----:R-:W-:-:S02]  /*34c0*/  FFMA.FTZ R38, R111, R38, R122 ;  /* 0x000000266f267223 */ /* 0x001fc4000001007a */
[----:B------:R-:W-:Y:S02]  /*34d0*/  FMUL.FTZ R37, R111, R36 ;  /* 0x000000246f257220 */ /* 0x000fe40000410000 */
[----:B------:R-:W-:Y:S02]  /*34e0*/  FMUL.FTZ R127, R95, R42 ;  /* 0x0000002a5f7f7220 */ /* 0x000fe40000410000 */
[----:B------:R-:W-:Y:S01]  /*34f0*/  FMUL.FTZ R128, R96, R43 ;  /* 0x0000002b60807220 */ /* 0x000fe20000410000 */
[----:B------:R-:W0:Y:S01]  /*3500*/  MUFU.EX2 R114, R114 ;  /* 0x0000007200727308 */ /* 0x000e220000000800 */
[C---:B-1----:R-:W-:Y:S02]  /*3510*/  FFMA.FTZ R38, R112.reuse, R38, R125 ;  /* 0x0000002670267223 */ /* 0x042fe4000001007d */
[----:B------:R-:W-:Y:S02]  /*3520*/  FMUL.FTZ R36, R112, R37 ;  /* 0x0000002570247220 */ /* 0x000fe40000410000 */
[----:B------:R-:W-:-:S02]  /*3530*/  FMUL.FTZ R43, R101, R44 ;  /* 0x0000002c652b7220 */ /* 0x000fc40000410000 */
        /* <DEDUP_REMOVED lines=24> */
[----:B------:R-:W-:-:S03]  /*36c0*/  FMUL.FTZ R48, R106, R51 ;  /* 0x000000336a307220 */ /* 0x000fc60000410000 */
[----:B------:R-:W0:Y:S01]  /*36d0*/  MUFU.EX2 R124, R124 ;  /* 0x0000007c007c7308 */ /* 0x000e220000000800 */
[C---:B-1----:R-:W-:Y:S02]  /*36e0*/  FFMA.FTZ R38, R119.reuse, R38, R46 ;  /* 0x0000002677267223 */ /* 0x042fe4000001002e */
[----:B------:R-:W-:-:S05]  /*36f0*/  FMUL.FTZ R36, R119, R36 ;  /* 0x0000002477247220 */ /* 0x000fca0000410000 */
[----:B------:R-:W1:Y:S01]  /*3700*/  MUFU.EX2 R42, R42 ;  /* 0x0000002a002a7308 */ /* 0x000e620000000800 */
[C---:B------:R-:W-:Y:S02]  /*3710*/  FFMA.FTZ R38, R123.reuse, R38, R132 ;  /* 0x000000267b267223 */ /* 0x040fe40000010084 */
[----:B------:R-:W-:-:S05]  /*3720*/  FMUL.FTZ R37, R123, R36 ;  /* 0x000000247b257220 */ /* 0x000fca0000410000 */
[----:B------:R-:W1:Y:S01]  /*3730*/  MUFU.EX2 R44, R44 ;  /* 0x0000002c002c7308 */ /* 0x000e620000000800 */
[C---:B0-----:R-:W-:Y:S02]  /*3740*/  FFMA.FTZ R38, R124.reuse, R38, R47 ;  /* 0x000000267c267223 */ /* 0x041fe4000001002f */
[----:B------:R-:W-:-:S05]  /*3750*/  FMUL.FTZ R37, R124, R37 ;  /* 0x000000257c257220 */ /* 0x000fca0000410000 */
[----:B------:R-:W0:Y:S01]  /*3760*/  MUFU.EX2 R45, R45 ;  /* 0x0000002d002d7308 */ /* 0x000e220000000800 */
[C---:B-1----:R-:W-:Y:S02]  /*3770*/  FFMA.FTZ R38, R42.reuse, R38, R49 ;  /* 0x000000262a267223 */ /* 0x042fe40000010031 */
[----:B------:R-:W-:Y:S02]  /*3780*/  FMUL.FTZ R37, R42, R37 ;  /* 0x000000252a257220 */ /* 0x000fe40000410000 */
[C---:B------:R-:W-:Y:S02]  /*3790*/  FFMA.FTZ R38, R44.reuse, R38, R129 ;  /* 0x000000262c267223 */ /* 0x040fe40000010081 */
[----:B------:R-:W-:Y:S02]  /*37a0*/  FMUL.FTZ R36, R44, R37 ;  /* 0x000000252c247220 */ /* 0x000fe40000410000 */
[C---:B0-----:R-:W-:Y:S02]  /*37b0*/  FFMA.FTZ R37, R45.reuse, R38, R48 ;  /* 0x000000262d257223 */ /* 0x041fe40000010030 */
        /* <DEDUP_REMOVED lines=14> */
[----:B------:R-:W-:Y:S01]  /*38a0*/  MOV R38, 0x3f800000 ;  /* 0x3f80000000267802 */ /* 0x000fe20000000f00 */
[----:B-1----:R-:W-:-:S03]  /*38b0*/  @P1 FMUL.FTZ R36, R36, R39 ;  /* 0x0000002724241220 */ /* 0x002fc60000410000 */
[----:B------:R-:W0:Y:S01]  /*38c0*/  SHFL.UP PT, R40, R37, 0x8, RZ ;  /* 0x0500000025287989 */ /* 0x000e2200000e00ff */
[----:B------:R-:W-:Y:S02]  /*38d0*/  ISETP.GE.AND P1, PT, R76, 0x8, PT ;  /* 0x000000084c00780c */ /* 0x000fe40003f26270 */
[----:B------:R-:W-:Y:S01]  /*38e0*/  MOV R39, RZ ;  /* 0x000000ff00277202 */ /* 0x000fe20000000f00 */
[----:B------:R-:W1:Y:S10]  /*38f0*/  SHFL.UP PT, R41, R36, 0x8, RZ ;  /* 0x0500000024297989 */ /* 0x000e7400000e00ff */
[----:B0-----:R-:W-:-:S02]  /*3900*/  @P1 FFMA.FTZ R37, R36, R40, R37 ;  /* 0x0000002824251223 */ /* 0x001fc40000010025 */
[----:B-1----:R-:W-:Y:S01]  /*3910*/  @P1 FMUL.FTZ R36, R36, R41 ;  /* 0x0000002924241220 */ /* 0x002fe20000410000 */
[----:B------:R-:W-:Y:S01]  /*3920*/  ISETP.GE.AND P1, PT, R76, 0x10, PT ;  /* 0x000000104c00780c */ /* 0x000fe20003f26270 */
[----:B--2---:R-:W-:Y:S04]  /*3930*/  STS.128 [R76.X16+0x840], R20 ;  /* 0x000840144c007388 */ /* 0x004fe8000000cc00 */
[----:B------:R-:W0:Y:S04]  /*3940*/  SHFL.UP PT, R20, R37, 0x10, RZ ;  /* 0x0600000025147989 */ /* 0x000e2800000e00ff */
[----:B------:R-:W1:Y:S04]  /*3950*/  SHFL.UP PT, R21, R36, 0x10, RZ ;  /* 0x0600000024157989 */ /* 0x000e6800000e00ff */
[----:B---3--:R-:W-:Y:S04]  /*3960*/  STS.128 [R76.X16+0xa40], R24 ;  /* 0x000a40184c007388 */ /* 0x008fe8000000cc00 */
[----:B----4-:R-:W-:Y:S04]  /*3970*/  STS.128 [R76.X16+0xc40], R28 ;  /* 0x000c401c4c007388 */ /* 0x010fe8000000cc00 */
[----:B-----5:R-:W-:Y:S01]  /*3980*/  STS.128 [R76.X16+0xe40], R32 ;  /* 0x000e40204c007388 */ /* 0x020fe2000000cc00 */
[----:B------:R-:W-:-:S06]  /*3990*/  NOP ;  /* 0x0000000000007918 */ /* 0x000fcc0000000000 */
[----:B------:R-:W2:Y:S01]  /*39a0*/  @!P0 LDS.64 R38, [R107.X8+0x10a0] ;  /* 0x0010a0006b268984 */ /* 0x000ea20000008a00 */
[----:B0-----:R-:W-:-:S03]  /*39b0*/  @P1 FFMA.FTZ R37, R36, R20, R37 ;  /* 0x0000001424251223 */ /* 0x001fc60000010025 */
[----:B------:R-:W-:Y:S01]  /*39c0*/  LDS.128 R24, [R58+0x850] ;  /* 0x000850003a187984 */ /* 0x000fe20000000c00 */
[----:B-1----:R-:W-:Y:S01]  /*39d0*/  @P1 FMUL.FTZ R36, R36, R21 ;  /* 0x0000001524241220 */ /* 0x002fe20000410000 */
[----:B------:R-:W-:Y:S02]  /*39e0*/  ISETP.NE.AND P1, PT, R133, RZ, PT ;  /* 0x000000ff8500720c */ /* 0x000fe40003f25270 */
[----:B------:R-:W-:Y:S04]  /*39f0*/  LDS.128 R20, [R58+0x840] ;  /* 0x000840003a147984 */ /* 0x000fe80000000c00 */
[----:B------:R-:W-:Y:S04]  /*3a00*/  LDS.128 R28, [R58+0x860] ;  /* 0x000860003a1c7984 */ /* 0x000fe80000000c00 */
[----:B------:R-:W-:Y:S04]  /*3a10*/  LDS.128 R32, [R58+0x870] ;  /* 0x000870003a207984 */ /* 0x000fe80000000c00 */
[----:B------:R-:W-:Y:S04]  /*3a20*/  @!P2 STS.64 [0x1080], R36 ;  /* 0x00108024ff00a388 */ /* 0x000fe80000000a00 */
[----:B------:R-:W-:Y:S06]  /*3a30*/  BAR.SYNC.DEFER_BLOCKING 0x0 ;  /* 0x0000000000007b1d */ /* 0x000fec0000010000 */
[----:B------:R-:W0:Y:S04]  /*3a40*/  SHFL.UP PT, R131, R37, 0x1, RZ ;  /* 0x0420000025837989 */ /* 0x000e2800000e00ff */
[----:B------:R-:W1:Y:S04]  /*3a50*/  SHFL.UP PT, R50, R36, 0x1, RZ ;  /* 0x0420000024327989 */ /* 0x000e6800000e00ff */
[----:B--2---:R-:W-:Y:S04]  /*3a60*/  @!P3 STS.64 [0x1090], R38 ;  /* 0x00109026ff00b388 */ /* 0x004fe80000000a00 */
[----:B------:R-:W2:Y:S01]  /*3a70*/  LDS.64 R40, [0x1080] ;  /* 0x00108000ff287984 */ /* 0x000ea20000000a00 */
[----:B0-----:R-:W-:-:S03]  /*3a80*/  @!P3 MOV R131, R39 ;  /* 0x000000270083b202 */ /* 0x001fc60000000f00 */
[----:B------:R-:W-:Y:S01]  /*3a90*/  BAR.SYNC.DEFER_BLOCKING 0x0 ;  /* 0x0000000000007b1d */ /* 0x000fe20000010000 */
[----:B-1----:R-:W-:-:S05]  /*3aa0*/  @!P3 MOV R50, R38 ;  /* 0x000000260032b202 */ /* 0x002fca0000000f00 */
[----:B------:R-:W0:Y:S01]  /*3ab0*/  LDS R51, [0x1094] ;  /* 0x00109400ff337984 */ /* 0x000e220000000800 */
[C---:B--2---:R-:W-:Y:S02]  /*3ac0*/  FFMA.FTZ R41, R40.reuse, R39, R41 ;  /* 0x0000002728297223 */ /* 0x044fe40000010029 */
[----:B------:R-:W-:Y:S02]  /*3ad0*/  FMUL.FTZ R40, R40, R38 ;  /* 0x0000002628287220 */ /* 0x000fe40000410000 */
[----:B0-----:R-:W-:Y:S01]  /*3ae0*/  @P1 FFMA.FTZ R131, R51, R50, R131 ;  /* 0x0000003233831223 */ /* 0x001fe20000010083 */
        /* <DEDUP_REMOVED lines=22> */
.L_x_4636:
[----:B------:R-:W-:Y:S05]  /*3c50*/  BSYNC B0 ;  /* 0x0000000000007941 */ /* 0x000fea0003800000 */
.L_x_4635:
[----:B0-----:R-:W-:Y:S01]  /*3c60*/  IADD3 R107, R107, 0x1, RZ ;  /* 0x000000016b6b7810 */ /* 0x001fe20007ffe0ff */
        /* <DEDUP_REMOVED lines=22> */
.L_x_4634:
[----:B------:R-:W-:Y:S01]  /*3dd0*/  BAR.SYNC.DEFER_BLOCKING 0x0 ;  /* 0x0000000000007b1d */ /* 0x000fe20000010000 */
[----:B------:R-:W-:Y:S01]  /*3de0*/  SHF.L.U32 R20, R74, 0x9, RZ ;  /* 0x000000094a147819 */ /* 0x000fe200000006ff */
[----:B------:R-:W-:Y:S01]  /*3df0*/  IMAD R0, R102, c[0x0][0x200], RZ ;  /* 0x0000800066007a24 */ /* 0x000fe200078e02ff */
[----:B------:R-:W-:Y:S02]  /*3e00*/  IADD3 R74, R74, 0x1, RZ ;  /* 0x000000014a4a7810 */ /* 0x000fe40007ffe0ff */
[----:B------:R-:W-:Y:S02]  /*3e10*/  SHF.R.S32.HI R21, RZ, 0x1f, R20 ;  /* 0x0000001fff157819 */ /* 0x000fe40000011414 */
[----:B------:R-:W-:-:S02]  /*3e20*/  IADD3 R65, P1, R65, 0x800, RZ ;  /* 0x0000080041417810 */ /* 0x000fc40007f3e0ff */
[----:B------:R-:W-:Y:S02]  /*3e30*/  IADD3 R64, P2, R64, 0x800, RZ ;  /* 0x0000080040407810 */ /* 0x000fe40007f5e0ff */
[----:B------:R-:W-:Y:S02]  /*3e40*/  IADD3 R70, P3, R70, 0x800, RZ ;  /* 0x0000080046467810 */ /* 0x000fe40007f7e0ff */
[----:B------:R-:W-:Y:S02]  /*3e50*/  IADD3 R68, P4, R68, 0x800, RZ ;  /* 0x0000080044447810 */ /* 0x000fe40007f9e0ff */
[----:B------:R-:W-:Y:S02]  /*3e60*/  IADD3.X R63, RZ, R63, RZ, P1, !PT ;  /* 0x0000003fff3f7210 */ /* 0x000fe40000ffe4ff */
        /* <DEDUP_REMOVED lines=9> */
[C---:B0-----:R-:W-:Y:S02]  /*3f00*/  IMAD R17, R77.reuse, c[0x0][0x204], R0 ;  /* 0x000081004d117a24 */ /* 0x041fe400078e0200 */
[----:B-1----:R-:W-:Y:S01]  /*3f10*/  IMAD.WIDE.U32 R4, R77, c[0x0][0x200], R20 ;  /* 0x000080004d047a25 */ /* 0x002fe200078e0014 */
[----:B------:R-:W0:Y:S03]  /*3f20*/  LDS.128 R28, [R76.X16+0x200] ;  /* 0x000200004c1c7984 */ /* 0x000e26000000cc00 */
[----:B------:R-:W-:Y:S01]  /*3f30*/  IMAD R0, R80, c[0x0][0x208], RZ ;  /* 0x0000820050007a24 */ /* 0x000fe200078e02ff */
[----:B------:R-:W1:Y:S01]  /*3f40*/  LDS.128 R32, [R76.X16+0x400] ;  /* 0x000400004c207984 */ /* 0x000e62000000cc00 */
[----:B------:R-:W-:Y:S02]  /*3f50*/  IADD3 R5, R5, R17, RZ ;  /* 0x0000001105057210 */ /* 0x000fe40007ffe0ff */
[C---:B------:R-:W-:Y:S01]  /*3f60*/  IMAD R7, R81.reuse, c[0x0][0x20c], R0 ;  /* 0x0000830051077a24 */ /* 0x040fe200078e0200 */
[----:B------:R-:W3:Y:S02]  /*3f70*/  LDS.128 R36, [R76.X16+0x600] ;  /* 0x000600004c247984 */ /* 0x000ee4000000cc00 */
        /* <DEDUP_REMOVED lines=9> */
[----:B-1----:R2:W-:Y:S04]  /*4010*/  STG.E.128 [R4.64+0x400], R32 ;  /* 0x0004002004007986 */ /* 0x0025e8000c101d04 */
[----:B---3--:R2:W-:Y:S01]  /*4020*/  STG.E.128 [R4.64+0x600], R36 ;  /* 0x0006002404007986 */ /* 0x0085e2000c101d04 */
[----:B------:R-:W-:Y:S01]  /*4030*/  @P0 CALL.REL.NOINC `(.L_x_4638) ;  /* 0x0000001000000944 */ /* 0x000fe20003c00000 */
[----:B------:R-:W-:Y:S05]  /*4040*/  BRA `(.L_x_4639) ;  /* 0xffffc5e000007947 */ /* 0x000fea000383ffff */
.L_x_4638:
[----:B------:R-:W-:Y:S05]  /*4050*/  EXIT ;  /* 0x000000000000794d */ /* 0x000fea0003800000 */
.L_x_4640:
        /* <DEDUP_REMOVED lines=10> */
.L_x_5446:


//--------------------- .text._Z25selective_scan_fwd_kernelI32Selective_Scan_fwd_kernel_traitsILi32ELi16ELi1ELb1ELb1ELb1ELb1EffEEv13SSMParamsBase --------------------------
	.section	.text._Z25selective_scan_fwd_kernelI32Selective_Scan_fwd_kernel_traitsILi32ELi16ELi1ELb1ELb1ELb1ELb1EffEEv13SSMParamsBase,"ax",@progbits
	.sectioninfo	@"SHI_REGISTERS=136"
	.align	128
        .global         _Z25selective_scan_fwd_kernelI32Selective_Scan_fwd_kernel_traitsILi32ELi16ELi1ELb1ELb1ELb1ELb1EffEEv13SSMParamsBase
        .type           _Z25selective_scan_fwd_kernelI32Selective_Scan_fwd_kernel_traitsILi32ELi16ELi1ELb1ELb1ELb1ELb1EffEEv13SSMParamsBase,@function
        .size           _Z25selective_scan_fwd_kernelI32Selective_Scan_fwd_kernel_traitsILi32ELi16ELi1ELb1ELb1ELb1ELb1EffEEv13SSMParamsBase,(.L_x_5447 - _Z25selective_scan_fwd_kernelI32Selective_Scan_fwd_kernel_traitsILi32ELi16ELi1ELb1ELb1ELb1ELb1EffEEv13SSMParamsBase)
        .other          _Z25selective_scan_fwd_kernelI32Selective_Scan_fwd_kernel_traitsILi32ELi16ELi1ELb1ELb1ELb1ELb1EffEEv13SSMParamsBase,@"STO_CUDA_ENTRY STV_DEFAULT"
_Z25selective_scan_fwd_kernelI32Selective_Scan_fwd_kernel_traitsILi32ELi16ELi1ELb1ELb1ELb1ELb1EffEEv13SSMParamsBase:
.text._Z25selective_scan_fwd_kernelI32Selective_Scan_fwd_kernel_traitsILi32ELi16ELi1ELb1ELb1ELb1ELb1EffEEv13SSMParamsBase:
        /* <DEDUP_REMOVED lines=99> */
.L_x_4678:
        /* <DEDUP_REMOVED lines=85> */
.L_x_4642:
[----:B--234-:R-:W-:Y:S05]  /*0b80*/  BSYNC B0 ;  /* 0x0000000000007941 */ /* 0x01cfea0003800000 */
.L_x_4641:
        /* <DEDUP_REMOVED lines=37> */
.L_x_4644:
[----:B------:R-:W-:Y:S05]  /*0de0*/  BSYNC B0 ;  /* 0x0000000000007941 */ /* 0x000fea0003800000 */
.L_x_4643:
        /* <DEDUP_REMOVED lines=35> */
.L_x_4646:
[----:B------:R-:W-:Y:S05]  /*1020*/  BSYNC B0 ;  /* 0x0000000000007941 */ /* 0x000fea0003800000 */
.L_x_4645:
        /* <DEDUP_REMOVED lines=37> */
.L_x_4648:
[----:B------:R-:W-:Y:S05]  /*1280*/  BSYNC B0 ;  /* 0x0000000000007941 */ /* 0x000fea0003800000 */
.L_x_4647:
        /* <DEDUP_REMOVED lines=35> */
.L_x_4650:
[----:B------:R-:W-:Y:S05]  /*14c0*/  BSYNC B0 ;  /* 0x0000000000007941 */ /* 0x000fea0003800000 */
.L_x_4649:
        /* <DEDUP_REMOVED lines=37> */
.L_x_4652:
[----:B------:R-:W-:Y:S05]  /*1720*/  BSYNC B0 ;  /* 0x0000000000007941 */ /* 0x000fea0003800000 */
.L_x_4651:
        /* <DEDUP_REMOVED lines=35> */
.L_x_4654:
[----:B------:R-:W-:Y:S05]  /*1960*/  BSYNC B0 ;  /* 0x0000000000007941 */ /* 0x000fea0003800000 */
.L_x_4653:
        /* <DEDUP_REMOVED lines=37> */
.L_x_4656:
[----:B------:R-:W-:Y:S05]  /*1bc0*/  BSYNC B0 ;  /* 0x0000000000007941 */ /* 0x000fea0003800000 */
.L_x_4655:
        /* <DEDUP_REMOVED lines=35> */
.L_x_4658:
[----:B------:R-:W-:Y:S05]  /*1e00*/  BSYNC B0 ;  /* 0x0000000000007941 */ /* 0x000fea0003800000 */
.L_x_4657:
        /* <DEDUP_REMOVED lines=42> */
.L_x_4660:
[----:B------:R-:W-:Y:S05]  /*20b0*/  BSYNC B0 ;  /* 0x0000000000007941 */ /* 0x000fea0003800000 */
.L_x_4659:
        /* <DEDUP_REMOVED lines=33> */
.L_x_4662:
[----:B------:R-:W-:Y:S05]  /*22d0*/  BSYNC B0 ;  /* 0x0000000000007941 */ /* 0x000fea0003800000 */
.L_x_4661:
        /* <DEDUP_REMOVED lines=33> */
.L_x_4664:
[----:B------:R-:W-:Y:S05]  /*24f0*/  BSYNC B0 ;  /* 0x0000000000007941 */ /* 0x000fea0003800000 */
.L_x_4663:
        /* <DEDUP_REMOVED lines=33> */
.L_x_4666:
[----:B------:R-:W-:Y:S05]  /*2710*/  BSYNC B0 ;  /* 0x0000000000007941 */ /* 0x000fea0003800000 */
.L_x_4665:
        /* <DEDUP_REMOVED lines=33> */
.L_x_4668:
[----:B------:R-:W-:Y:S05]  /*2930*/  BSYNC B0 ;  /* 0x0000000000007941 */ /* 0x000fea0003800000 */
.L_x_4667:
        /* <DEDUP_REMOVED lines=33> */
.L_x_4670:
[----:B------:R-:W-:Y:S05]  /*2b50*/  BSYNC B0 ;  /* 0x0000000000007941 */ /* 0x000fea0003800000 */
.L_x_4669:
        /* <DEDUP_REMOVED lines=33> */
.L_x_4672:
[----:B------:R-:W-:Y:S05]  /*2d70*/  BSYNC B0 ;  /* 0x0000000000007941 */ /* 0x000fea0003800000 */
.L_x_4671:
        /* <DEDUP_REMOVED lines=38> */
.L_x_4676:
        /* <DEDUP_REMOVED lines=199> */
.L_x_4675:
[----:B------:R-:W-:Y:S05]  /*3c50*/  BSYNC B0 ;  /* 0x0000000000007941 */ /* 0x000fea0003800000 */
.L_x_4674:
        /* <DEDUP_REMOVED lines=23> */
.L_x_4673:
[----:B------:R-:W-:Y:S01]  /*3dd0*/  BAR.SYNC.DEFER_BLOCKING 0x0 ;  /* 0x0000000000007b1d */ /* 0x000fe20000010000 */
[----:B------:R-:W-:Y:S01]  /*3de0*/  SHF.L.U32 R36, R74, 0x9, RZ ;  /* 0x000000094a247819 */ /* 0x000fe200000006ff */
[C---:B------:R-:W-:Y:S02]  /*3df0*/  IMAD R0, R102.reuse, c[0x0][0x200], RZ ;  /* 0x0000800066007a24 */ /* 0x040fe400078e02ff */
        /* <DEDUP_REMOVED lines=10> */
[C---:B------:R-:W-:Y:S01]  /*3ea0*/  IMAD R43, R81.reuse, c[0x0][0x20c], R0 ;  /* 0x00008300512b7a24 */ /* 0x040fe200078e0200 */
[----:B------:R-:W-:Y:S01]  /*3eb0*/  STS.128 [R58], R16 ;  /* 0x000000103a007388 */ /* 0x000fe20000000c00 */
[----:B------:R-:W-:-:S03]  /*3ec0*/  IMAD.WIDE.U32 R38, R81, c[0x0][0x208], R38 ;  /* 0x0000820051267a25 */ /* 0x000fc600078e0026 */
[----:B------:R-:W-:Y:S01]  /*3ed0*/  STS.128 [R58+0x10], R4 ;  /* 0x000010043a007388 */ /* 0x000fe20000000c00 */
[----:B------:R-:W-:Y:S01]  /*3ee0*/  IMAD R45, R81, c[0x0][0x1fc], R42 ;  /* 0x00007f00512d7a24 */ /* 0x000fe200078e022a */
[----:B------:R-:W-:Y:S01]  /*3ef0*/  IADD3 R39, R39, R43, RZ ;  /* 0x0000002b27277210 */ /* 0x000fe20007ffe0ff */
[----:B------:R-:W-:Y:S01]  /*3f00*/  IMAD.WIDE.U32 R40, R81, c[0x0][0x1f8], R40 ;  /* 0x00007e0051287a25 */ /* 0x000fe200078e0028 */
[----:B------:R-:W-:Y:S01]  /*3f10*/  STS.128 [R58+0x20], R8 ;  /* 0x000020083a007388 */ /* 0x000fe20000000c00 */
[----:B------:R-:W-:-:S03]  /*3f20*/  LEA R42, P0, R38, c[0x0][0x258], 0x2 ;  /* 0x00009600262a7a11 */ /* 0x000fc600078010ff */
[----:B------:R-:W-:Y:S01]  /*3f30*/  STS.128 [R58+0x30], R12 ;  /* 0x0000300c3a007388 */ /* 0x000fe20000000c00 */
[----:B------:R-:W-:-:S06]  /*3f40*/  NOP ;  /* 0x0000000000007918 */ /* 0x000fcc0000000000 */
[----:B------:R-:W0:Y:S01]  /*3f50*/  LDS.128 R32, [R76.X16] ;  /* 0x000000004c207984 */ /* 0x000e22000000cc00 */
[----:B------:R-:W-:Y:S02]  /*3f60*/  LEA.HI.X R39, R38, c[0x0][0x25c], R39, 0x2, P0 ;  /* 0x0000970026277a11 */ /* 0x000fe400000f1427 */
[----:B------:R-:W-:Y:S01]  /*3f70*/  IADD3 R38, P0, R42, R61, RZ ;  /* 0x0000003d2a267210 */ /* 0x000fe20007f1e0ff */
[----:B------:R-:W1:Y:S01]  /*3f80*/  LDS.128 R28, [R76.X16+0x200] ;  /* 0x000200004c1c7984 */ /* 0x000e62000000cc00 */
[----:B------:R-:W-:Y:S02]  /*3f90*/  IADD3 R41, R41, R45, RZ ;  /* 0x0000002d29297210 */ /* 0x000fe40007ffe0ff */
[----:B------:R-:W-:Y:S01]  /*3fa0*/  IADD3.X R39, R39, R60, RZ, P0, !PT ;  /* 0x0000003c27277210 */ /* 0x000fe200007fe4ff */
[----:B------:R-:W2:Y:S01]  /*3fb0*/  LDS.128 R24, [R76.X16+0x400] ;  /* 0x000400004c187984 */ /* 0x000ea2000000cc00 */
[----:B------:R-:W-:-:S03]  /*3fc0*/  LEA R0, P1, R40, c[0x0][0x268], 0x2 ;  /* 0x00009a0028007a11 */ /* 0x000fc600078210ff */
[----:B------:R-:W3:Y:S01]  /*3fd0*/  LDS.128 R20, [R76.X16+0x600] ;  /* 0x000600004c147984 */ /* 0x000ee2000000cc00 */
[----:B------:R-:W-:Y:S02]  /*3fe0*/  LEA.HI.X R41, R40, c[0x0][0x26c], R41, 0x2, P1 ;  /* 0x00009b0028297a11 */ /* 0x000fe400008f1429 */
        /* <DEDUP_REMOVED lines=129> */
[----:B------:R-:W-:Y:S01]  /*4800*/  STS.128 [R58], R16 ;  /* 0x000000103a007388 */ /* 0x000fe20000000c00 */
[----:B------:R-:W-:-:S03]  /*4810*/  IMAD R0, R80, c[0x0][0x218], RZ ;  /* 0x0000860050007a24 */ /* 0x000fc600078e02ff */
[----:B------:R0:W-:Y:S01]  /*4820*/  STS.128 [R58+0x10], R4 ;  /* 0x000010043a007388 */ /* 0x0001e20000000c00 */
[----:B------:R-:W-:-:S03]  /*4830*/  IADD3 R37, R37, R39, RZ ;  /* 0x0000002725257210 */ /* 0x000fc60007ffe0ff */
[----:B------:R-:W-:Y:S04]  /*4840*/  STS.128 [R58+0x20], R8 ;  /* 0x000020083a007388 */ /* 0x000fe80000000c00 */
[----:B------:R-:W-:Y:S01]  /*4850*/  STS.128 [R58+0x30], R12 ;  /* 0x0000300c3a007388 */ /* 0x000fe20000000c00 */
[----:B------:R-:W-:-:S06]  /*4860*/  NOP ;  /* 0x0000000000007918 */ /* 0x000fcc0000000000 */
[----:B------:R-:W1:Y:S01]  /*4870*/  LDS.128 R20, [R76.X16] ;  /* 0x000000004c147984 */ /* 0x000e62000000cc00 */
[C---:B0-----:R-:W-:Y:S02]  /*4880*/  IMAD R7, R81.reuse, c[0x0][0x21c], R0 ;  /* 0x0000870051077a24 */ /* 0x041fe400078e0200 */
[----:B------:R-:W-:Y:S01]  /*4890*/  IMAD.WIDE.U32 R4, R81, c[0x0][0x218], R36 ;  /* 0x0000860051047a25 */ /* 0x000fe200078e0024 */
[----:B------:R-:W0:Y:S04]  /*48a0*/  LDS.128 R24, [R76.X16+0x200] ;  /* 0x000200004c187984 */ /* 0x000e28000000cc00 */
[----:B------:R-:W2:Y:S01]  /*48b0*/  LDS.128 R28, [R76.X16+0x400] ;  /* 0x000400004c1c7984 */ /* 0x000ea2000000cc00 */
[----:B------:R-:W-:Y:S02]  /*48c0*/  IADD3 R5, R5, R7, RZ ;  /* 0x0000000705057210 */ /* 0x000fe40007ffe0ff */
[C---:B------:R-:W-:Y:S01]  /*48d0*/  LEA R0, P0, R4.reuse, c[0x0][0x270], 0x2 ;  /* 0x00009c0004007a11 */ /* 0x040fe200078010ff */
[----:B------:R-:W3:Y:S03]  /*48e0*/  LDS.128 R32, [R76.X16+0x600] ;  /* 0x000600004c207984 */ /* 0x000ee6000000cc00 */
[----:B------:R-:W-:-:S02]  /*48f0*/  LEA.HI.X R5, R4, c[0x0][0x274], R5, 0x2, P0 ;  /* 0x00009d0004057a11 */ /* 0x000fc400000f1405 */
        /* <DEDUP_REMOVED lines=9> */
.L_x_4677:
[----:B------:R-:W-:Y:S05]  /*4990*/  EXIT ;  /* 0x000000000000794d */ /* 0x000fea0003800000 */
.L_x_4679:
        /* <DEDUP_REMOVED lines=14> */
.L_x_5447:


//--------------------- .text._Z25selective_scan_fwd_kernelI32Selective_Scan_fwd_kernel_traitsILi32ELi8ELi1ELb0ELb0ELb0ELb0EffEEv13SSMParamsBase --------------------------
	.section	.text._Z25selective_scan_fwd_kernelI32Selective_Scan_fwd_kernel_traitsILi32ELi8ELi1ELb0ELb0ELb0ELb0EffEEv13SSMParamsBase,"ax",@progbits
	.sectioninfo	@"SHI_REGISTERS=102"
	.align	128
        .global         _Z25selective_scan_fwd_kernelI32Selective_Scan_fwd_kernel_traitsILi32ELi8ELi1ELb0ELb0ELb0ELb0EffEEv13SSMParamsBase
        .type           _Z25selective_scan_fwd_kernelI32Selective_Scan_fwd_kernel_traitsILi32ELi8ELi1ELb0ELb0ELb0ELb0EffEEv13SSMParamsBase,@function
        .size           _Z25selective_scan_fwd_kernelI32Selective_Scan_fwd_kernel_traitsILi32ELi8ELi1ELb0ELb0ELb0ELb0EffEEv13SSMParamsBase,(.L_x_5448 - _Z25selective_scan_fwd_kernelI32Selective_Scan_fwd_kernel_traitsILi32ELi8ELi1ELb0ELb0ELb0ELb0EffEEv13SSMParamsBase)
        .other          _Z25selective_scan_fwd_kernelI32Selective_Scan_fwd_kernel_traitsILi32ELi8ELi1ELb0ELb0ELb0ELb0EffEEv13SSMParamsBase,@"STO_CUDA_ENTRY STV_DEFAULT"
_Z25selective_scan_fwd_kernelI32Selective_Scan_fwd_kernel_traitsILi32ELi8ELi1ELb0ELb0ELb0ELb0EffEEv13SSMParamsBase:
.text._Z25selective_scan_fwd_kernelI32Selective_Scan_fwd_kernel_traitsILi32ELi8ELi1ELb0ELb0ELb0ELb0EffEEv13SSMParamsBase:
[----:B------:R-:W-:Y:S02]  /*0000*/  MOV R1, c[0x0][0x28] ;  /* 0x00000a0000017a02 */ /* 0x000fe40000000f00 */
[----:B------:R-:W0:Y:S01]  /*0010*/  S2UR UR4, SR_CTAID.Y ;  /* 0x00000000000479c3 */ /* 0x000e220000002600 */
[----:B------:R-:W-:Y:S01]  /*0020*/  ISETP.NE.U32.AND P1, PT, RZ, c[0x0][0x250], PT ;  /* 0x00009400ff007a0c */ /* 0x000fe20003f25070 */
[----:B------:R-:W-:Y:S01]  /*0030*/  HFMA2.MMA R16, -RZ, RZ, 0, 0 ;  /* 0x00000000ff107435 */ /* 0x000fe200000001ff */
[----:B------:R-:W-:Y:S01]  /*0040*/  ULDC.64 UR6, c[0x0][0x118] ;  /* 0x0000460000067ab9 */ /* 0x000fe20000000a00 */
[----:B------:R-:W-:Y:S01]  /*0050*/  ISETP.NE.U32.AND P0, PT, RZ, c[0x0][0x238], PT ;  /* 0x00008e00ff007a0c */ /* 0x000fe20003f05070 */
[----:B------:R-:W-:Y:S01]  /*0060*/  IMAD.MOV.U32 R14, RZ, RZ, RZ ;  /* 0x000000ffff0e7224 */ /* 0x000fe200078e00ff */
        /* <DEDUP_REMOVED lines=14> */
[C---:B------:R-:W-:Y:S02]  /*0150*/  IMAD R9, R15.reuse, c[0x0][0x1e8], RZ ;  /* 0x00007a000f097a24 */ /* 0x040fe400078e02ff */
        /* <DEDUP_REMOVED lines=8> */
[----:B------:R-:W-:Y:S02]  /*01e0*/  IMAD.MOV.U32 R36, RZ, RZ, RZ ;  /* 0x000000ffff247224 */ /* 0x000fe400078e00ff */
[----:B------:R-:W-:Y:S01]  /*01f0*/  IMAD.IADD R3, R3, 0x1, R7 ;  /* 0x0000000103037824 */ /* 0x000fe200078e0207 */
        /* <DEDUP_REMOVED lines=19> */
[C---:B------:R-:W-:Y:S02]  /*0330*/  IADD3 R27, R31.reuse, 0x3, RZ ;  /* 0x000000031f1b7810 */ /* 0x040fe40007ffe0ff */
[C---:B------:R-:W-:Y:S02]  /*0340*/  IADD3 R28, R31.reuse, 0x4, RZ ;  /* 0x000000041f1c7810 */ /* 0x040fe40007ffe0ff */
[C---:B------:R-:W-:Y:S02]  /*0350*/  IADD3 R29, R31.reuse, 0x5, RZ ;  /* 0x000000051f1d7810 */ /* 0x040fe40007ffe0ff */
[----:B------:R-:W-:Y:S02]  /*0360*/  IADD3 R30, R31, 0x6, RZ ;  /* 0x000000061f1e7810 */ /* 0x000fe40007ffe0ff */
[----:B------:R-:W-:Y:S02]  /*0370*/  LEA.HI.X R5, R6, c[0x0][0x244], R3, 0x2, P0 ;  /* 0x0000910006057a11 */ /* 0x000fe400000f1403 */
[----:B------:R-:W-:-:S02]  /*0380*/  LEA.HI.X R47, R47, c[0x0][0x24c], R2, 0x2, P1 ;  /* 0x000093002f2f7a11 */ /* 0x000fc400008f1402 */
[----:B------:R-:W-:Y:S02]  /*0390*/  IADD3 R31, R31, 0x7, RZ ;  /* 0x000000071f1f7810 */ /* 0x000fe40007ffe0ff */
[C---:B------:R-:W-:Y:S02]  /*03a0*/  LOP3.LUT R32, R19.reuse, 0x20, RZ, 0xfc, !PT ;  /* 0x0000002013207812 */ /* 0x040fe400078efcff */
[C---:B------:R-:W-:Y:S02]  /*03b0*/  LOP3.LUT R33, R19.reuse, 0x40, RZ, 0xfc, !PT ;  /* 0x0000004013217812 */ /* 0x040fe400078efcff */
[C---:B------:R-:W-:Y:S02]  /*03c0*/  LOP3.LUT R34, R19.reuse, 0x60, RZ, 0xfc, !PT ;  /* 0x0000006013227812 */ /* 0x040fe400078efcff */
[C---:B------:R-:W-:Y:S02]  /*03d0*/  LOP3.LUT R35, R19.reuse, 0x80, RZ, 0xfc, !PT ;  /* 0x0000008013237812 */ /* 0x040fe400078efcff */
[----:B------:R-:W-:-:S02]  /*03e0*/  LOP3.LUT R24, R19, 0xa0, RZ, 0xfc, !PT ;  /* 0x000000a013187812 */ /* 0x000fc400078efcff */
[C---:B------:R-:W-:Y:S02]  /*03f0*/  LOP3.LUT R21, R19.reuse, 0xc0, RZ, 0xfc, !PT ;  /* 0x000000c013157812 */ /* 0x040fe400078efcff */
[----:B--2---:R-:W-:Y:S02]  /*0400*/  LOP3.LUT R23, R19, 0xe0, RZ, 0xfc, !PT ;  /* 0x000000e013177812 */ /* 0x004fe400078efcff */
.L_x_4701:
[----:B------:R-:W-:Y:S01]  /*0410*/  BAR.SYNC.DEFER_BLOCKING 0x0 ;  /* 0x0000000000007b1d */ /* 0x000fe20000010000 */
[----:B------:R-:W-:Y:S01]  /*0420*/  MOV R3, 0xffffff00 ;  /* 0xffffff0000037802 */ /* 0x000fe20000000f00 */
[----:B------:R-:W-:-:S04]  /*0430*/  CS2R R8, SRZ ;  /* 0x0000000000087805 */ /* 0x000fc8000001ff00 */
        /* <DEDUP_REMOVED lines=9> */
[-C--:B------:R-:W-:Y:S01]  /*04d0*/  ISETP.GE.AND P3, PT, R21, R40.reuse, PT ;  /* 0x000000281500720c */ /* 0x080fe20003f66270 */
[----:B------:R-:W-:Y:S02]  /*04e0*/  HFMA2.MMA R10, -RZ, RZ, 0, 0 ;  /* 0x00000000ff0a7435 */ /* 0x000fe400000001ff */
[----:B------:R-:W3:Y:S01]  /*04f0*/  @!P4 LDG.E R3, [R4.64+0x80] ;  /* 0x000080060403c981 */ /* 0x000ee2000c1e1900 */
[----:B------:R-:W-:Y:S01]  /*0500*/  ISETP.GE.AND P4, PT, R23, R40, PT ;  /* 0x000000281700720c */ /* 0x000fe20003f86270 */
[----:B-1----:R-:W-:Y:S01]  /*0510*/  CS2R R6, SRZ ;  /* 0x0000000000067805 */ /* 0x002fe2000001ff00 */
[----:B------:R-:W-:Y:S01]  /*0520*/  IMAD.MOV.U32 R46, RZ, RZ, RZ ;  /* 0x000000ffff2e7224 */ /* 0x000fe200078e00ff */
[----:B------:R-:W4:Y:S04]  /*0530*/  @!P5 LDG.E R8, [R4.64+0x100] ;  /* 0x000100060408d981 */ /* 0x000f28000c1e1900 */
[----:B------:R-:W4:Y:S04]  /*0540*/  @!P2 LDG.E R6, [R4.64+0x180] ;  /* 0x000180060406a981 */ /* 0x000f28000c1e1900 */
[----:B------:R-:W4:Y:S04]  /*0550*/  @!P1 LDG.E R7, [R4.64+0x200] ;  /* 0x0002000604079981 */ /* 0x000f28000c1e1900 */
[----:B------:R-:W4:Y:S04]  /*0560*/  @!P0 LDG.E R10, [R4.64+0x280] ;  /* 0x00028006040a8981 */ /* 0x000f28000c1e1900 */
[----:B------:R-:W4:Y:S04]  /*0570*/  @!P3 LDG.E R46, [R4.64+0x300] ;  /* 0x00030006042eb981 */ /* 0x000f28000c1e1900 */
[----:B------:R-:W4:Y:S01]  /*0580*/  @!P4 LDG.E R9, [R4.64+0x380] ;  /* 0x000380060409c981 */ /* 0x000f22000c1e1900 */
[C---:B------:R-:W-:Y:S01]  /*0590*/  IADD3 R13, R22.reuse, 0x20, RZ ;  /* 0x00000020160d7810 */ /* 0x040fe20007ffe0ff */
[C---:B------:R-:W-:Y:S01]  /*05a0*/  IMAD.SHL.U32 R45, R22.reuse, 0x8, RZ ;  /* 0x00000008162d7824 */ /* 0x040fe200078e00ff */
[----:B------:R-:W-:-:S02]  /*05b0*/  IADD3 R37, R22, 0x40, RZ ;  /* 0x0000004016257810 */ /* 0x000fc40007ffe0ff */
[-C--:B------:R-:W-:Y:S02]  /*05c0*/  LEA.HI.SX32 R38, R13, R22.reuse, 0x1b ;  /* 0x000000160d267211 */ /* 0x080fe400078fdaff */
[C---:B------:R-:W-:Y:S02]  /*05d0*/  IADD3 R13, R22.reuse, 0x80, RZ ;  /* 0x00000080160d7810 */ /* 0x040fe40007ffe0ff */
[C---:B------:R-:W-:Y:S02]  /*05e0*/  IADD3 R43, R22.reuse, 0x60, RZ ;  /* 0x00000060162b7810 */ /* 0x040fe40007ffe0ff */
[CC--:B------:R-:W-:Y:S02]  /*05f0*/  LEA.HI.SX32 R11, R22.reuse, R22.reuse, 0x1b ;  /* 0x00000016160b7211 */ /* 0x0c0fe400078fdaff */
        /* <DEDUP_REMOVED lines=8> */
[----:B------:R-:W-:Y:S01]  /*0680*/  LEA.HI.SX32 R44, R13, R22, 0x1b ;  /* 0x000000160d2c7211 */ /* 0x000fe200078fdaff */
[----:B------:R-:W-:Y:S01]  /*0690*/  HFMA2.MMA R13, -RZ, RZ, 0, 0 ;  /* 0x00000000ff0d7435 */ /* 0x000fe200000001ff */
        /* <DEDUP_REMOVED lines=8> */
[----:B--2---:R0:W-:Y:S04]  /*0720*/  STS [R11.X4], R2 ;  /* 0x000000020b007388 */ /* 0x0041e80000004800 */
[----:B---3--:R1:W-:Y:S04]  /*0730*/  STS [R38.X4+0x80], R3 ;  /* 0x0000800326007388 */ /* 0x0083e80000004800 */
[----:B----4-:R-:W-:Y:S01]  /*0740*/  STS [R37.X4+0x100], R8 ;  /* 0x0001000825007388 */ /* 0x010fe20000004800 */
[----:B0-----:R-:W-:-:S03]  /*0750*/  MOV R2, R48 ;  /* 0x0000003000027202 */ /* 0x001fc60000000f00 */
[----:B------:R-:W-:Y:S01]  /*0760*/  STS [R43.X4+0x180], R6 ;  /* 0x000180062b007388 */ /* 0x000fe20000004800 */
[----:B-1----:R-:W-:-:S03]  /*0770*/  MOV R3, R47 ;  /* 0x0000002f00037202 */ /* 0x002fc60000000f00 */
[----:B------:R-:W-:Y:S04]  /*0780*/  STS [R42.X4+0x200], R7 ;  /* 0x000200072a007388 */ /* 0x000fe80000004800 */
[----:B------:R-:W-:Y:S04]  /*0790*/  STS [R41.X4+0x280], R10 ;  /* 0x0002800a29007388 */ /* 0x000fe80000004800 */
[----:B------:R-:W-:Y:S04]  /*07a0*/  STS [R39.X4+0x300], R46 ;  /* 0x0003002e27007388 */ /* 0x000fe80000004800 */
[----:B------:R0:W-:Y:S01]  /*07b0*/  STS [R44.X4+0x380], R9 ;  /* 0x000380092c007388 */ /* 0x0001e20000004800 */
[----:B------:R-:W-:-:S06]  /*07c0*/  NOP ;  /* 0x0000000000007918 */ /* 0x000fcc0000000000 */
[----:B------:R-:W-:Y:S01]  /*07d0*/  LDS R59, [R45.X4] ;  /* 0x000000002d3b7984 */ /* 0x000fe20000004800 */
[----:B0-----:R-:W-:-:S03]  /*07e0*/  CS2R R8, SRZ ;  /* 0x0000000000087805 */ /* 0x001fc6000001ff00 */
        /* <DEDUP_REMOVED lines=8> */
[----:B------:R-:W-:Y:S01]  /*0870*/  MOV R10, RZ ;  /* 0x000000ff000a7202 */ /* 0x000fe20000000f00 */
[----:B------:R-:W-:Y:S01]  /*0880*/  HFMA2.MMA R48, -RZ, RZ, 0, 0 ;  /* 0x00000000ff307435 */ /* 0x000fe200000001ff */
[----:B------:R-:W-:Y:S01]  /*0890*/  CS2R R6, SRZ ;  /* 0x0000000000067805 */ /* 0x000fe2000001ff00 */
[----:B------:R-:W-:-:S02]  /*08a0*/  IMAD.MOV.U32 R46, RZ, RZ, RZ ;  /* 0x000000ffff2e7224 */ /* 0x000fc400078e00ff */
        /* <DEDUP_REMOVED lines=12> */
[----:B--2---:R-:W-:Y:S04]  /*0970*/  STS [R11.X4], R8 ;  /* 0x000000080b007388 */ /* 0x004fe80000004800 */
[----:B---3--:R-:W-:Y:S04]  /*0980*/  STS [R38.X4+0x80], R13 ;  /* 0x0000800d26007388 */ /* 0x008fe80000004800 */
[----:B----4-:R-:W-:Y:S04]  /*0990*/  STS [R37.X4+0x100], R10 ;  /* 0x0001000a25007388 */ /* 0x010fe80000004800 */
[----:B------:R0:W-:Y:S04]  /*09a0*/  STS [R43.X4+0x180], R6 ;  /* 0x000180062b007388 */ /* 0x0001e80000004800 */
[----:B------:R-:W-:Y:S04]  /*09b0*/  STS [R42.X4+0x200], R7 ;  /* 0x000200072a007388 */ /* 0x000fe80000004800 */
[----:B------:R-:W-:Y:S01]  /*09c0*/  STS [R41.X4+0x280], R46 ;  /* 0x0002802e29007388 */ /* 0x000fe20000004800 */
[----:B0-----:R-:W-:-:S03]  /*09d0*/  MOV R6, c[0x0][0x16c] ;  /* 0x00005b0000067a02 */ /* 0x001fc60000000f00 */
[----:B------:R-:W-:Y:S01]  /*09e0*/  STS [R39.X4+0x300], R48 ;  /* 0x0003003027007388 */ /* 0x000fe20000004800 */
[----:B------:R-:W-:-:S03]  /*09f0*/  ISETP.GE.AND P6, PT, R6, 0x1, PT ;  /* 0x000000010600780c */ /* 0x000fc60003fc6270 */
        /* <DEDUP_REMOVED lines=57> */
.L_x_4681:
[----:B------:R-:W-:Y:S05]  /*0d90*/  BSYNC B0 ;  /* 0x0000000000007941 */ /* 0x000fea0003800000 */
.L_x_4680:
[----:B------:R-:W-:Y:S01]  /*0da0*/  BSSY B0, `(.L_x_4682) ;  /* 0x0000024000007945 */ /* 0x000fe20003800000 */
[----:B------:R-:W-:Y:S01]  /*0db0*/  FSETP.GTU.FTZ.AND P0, PT, R52, 20, PT ;  /* 0x41a000003400780b */ /* 0x000fe20003f1c000 */
[----:B------:R-:W-:Y:S02]  /*0dc0*/  FADD.FTZ R56, R67, R16 ;  /* 0x0000001043387221 */ /* 0x000fe40000010000 */
[----:B------:R-:W-:Y:S01]  /*0dd0*/  FMUL.FTZ R58, R59, R14 ;  /* 0x0000000e3b3a7220 */ /* 0x000fe20000410000 */
        /* <DEDUP_REMOVED lines=32> */
.L_x_4683:
[----:B------:R-:W-:Y:S05]  /*0fe0*/  BSYNC B0 ;  /* 0x0000000000007941 */ /* 0x000fea0003800000 */
.L_x_4682:
        /* <DEDUP_REMOVED lines=47> */
.L_x_4685:
[----:B------:R-:W-:Y:S05]  /*12e0*/  BSYNC B0 ;  /* 0x0000000000007941 */ /* 0x000fea0003800000 */
.L_x_4684:
        /* <DEDUP_REMOVED lines=33> */
.L_x_4687:
[----:B------:R-:W-:Y:S05]  /*1500*/  BSYNC B0 ;  /* 0x0000000000007941 */ /* 0x000fea0003800000 */
.L_x_4686:
        /* <DEDUP_REMOVED lines=33> */
.L_x_4689:
[----:B------:R-:W-:Y:S05]  /*1720*/  BSYNC B0 ;  /* 0x0000000000007941 */ /* 0x000fea0003800000 */
.L_x_4688:
        /* <DEDUP_REMOVED lines=33> */
.L_x_4691:
[----:B------:R-:W-:Y:S05]  /*1940*/  BSYNC B0 ;  /* 0x0000000000007941 */ /* 0x000fea0003800000 */
.L_x_4690:
        /* <DEDUP_REMOVED lines=33> */
.L_x_4693:
[----:B------:R-:W-:Y:S05]  /*1b60*/  BSYNC B0 ;  /* 0x0000000000007941 */ /* 0x000fea0003800000 */
.L_x_4692:
        /* <DEDUP_REMOVED lines=33> */
.L_x_4695:
[----:B------:R-:W-:Y:S05]  /*1d80*/  BSYNC B0 ;  /* 0x0000000000007941 */ /* 0x000fea0003800000 */
.L_x_4694:
[----:B------:R-:W-:Y:S06]  /*1d90*/  BAR.SYNC.DEFER_BLOCKING 0x0 ;  /* 0x0000000000007b1d */ /* 0x000fec0000010000 */
[----:B------:R-:W-:Y:S05]  /*1da0*/  @!P6 BRA `(.L_x_4696) ;  /* 0x00000bd00000e947 */ /* 0x000fea0003800000 */
[----:B------:R-:W0:Y:S01]  /*1db0*/  S2R R0, SR_CTAID.Y ;  /* 0x0000000000007919 */ /* 0x000e220000002600 */
[----:B------:R-:W-:Y:S01]  /*1dc0*/  MOV R13, 0x8 ;  /* 0x00000008000d7802 */ /* 0x000fe20000000f00 */
[C---:B------:R-:W-:Y:S02]  /*1dd0*/  IMAD R7, R15.reuse, c[0x0][0x180], RZ ;  /* 0x000060000f077a24 */ /* 0x040fe400078e02ff */
[----:B------:R-:W1:Y:S01]  /*1de0*/  S2R R17, SR_CTAID.X ;  /* 0x0000000000117919 */ /* 0x000e620000002500 */
[----:B------:R-:W-:-:S02]  /*1df0*/  IMAD R11, R15, c[0x0][0x198], RZ ;  /* 0x000066000f0b7a24 */ /* 0x000fc400078e02ff */
[----:B------:R-:W-:Y:S02]  /*1e00*/  IMAD R9, R15, c[0x0][0x1b8], RZ ;  /* 0x00006e000f097a24 */ /* 0x000fe400078e02ff */
[----:B------:R-:W-:Y:S02]  /*1e10*/  IMAD R67, R36, c[0x0][0x16c], RZ ;  /* 0x00005b0024437a24 */ /* 0x000fe400078e02ff */
[----:B------:R-:W-:Y:S02]  /*1e20*/  FMUL.FTZ R65, R65, R52 ;  /* 0x0000003441417220 */ /* 0x000fe40000410000 */
[----:B------:R-:W-:Y:S02]  /*1e30*/  FMUL.FTZ R63, R63, R50 ;  /* 0x000000323f3f7220 */ /* 0x000fe40000410000 */
[----:B------:R-:W-:Y:S02]  /*1e40*/  FMUL.FTZ R61, R61, R48 ;  /* 0x000000303d3d7220 */ /* 0x000fe40000410000 */
[----:B------:R-:W-:-:S02]  /*1e50*/  FMUL.FTZ R59, R59, R46 ;  /* 0x0000002e3b3b7220 */ /* 0x000fc40000410000 */
[----:B------:R-:W-:Y:S02]  /*1e60*/  FMUL.FTZ R57, R57, R47 ;  /* 0x0000002f39397220 */ /* 0x000fe40000410000 */
[----:B------:R-:W-:Y:S02]  /*1e70*/  FMUL.FTZ R55, R55, R49 ;  /* 0x0000003137377220 */ /* 0x000fe40000410000 */
[----:B------:R-:W-:Y:S02]  /*1e80*/  FMUL.FTZ R54, R54, R51 ;  /* 0x0000003336367220 */ /* 0x000fe40000410000 */
[C---:B0-----:R-:W-:Y:S02]  /*1e90*/  IMAD R73, R0.reuse, c[0x0][0x184], R7 ;  /* 0x0000610000497a24 */ /* 0x041fe400078e0207 */
[----:B------:R-:W-:Y:S02]  /*1ea0*/  IMAD R71, R0, c[0x0][0x19c], R11 ;  /* 0x0000670000477a24 */ /* 0x000fe400078e020b */
[----:B-1----:R-:W-:-:S02]  /*1eb0*/  IMAD R6, R17, c[0x0][0x164], R0 ;  /* 0x0000590011067a24 */ /* 0x002fc400078e0200 */
[----:B------:R-:W-:-:S04]  /*1ec0*/  IMAD.WIDE.U32 R10, R0, c[0x0][0x198], RZ ;  /* 0x00006600000a7a25 */ /* 0x000fc800078e00ff */
[----:B------:R-:W-:Y:S02]  /*1ed0*/  IMAD R6, R6, c[0x0][0x174], RZ ;  /* 0x00005d0006067a24 */ /* 0x000fe400078e02ff */
[----:B------:R-:W-:Y:S02]  /*1ee0*/  IMAD R69, R0, c[0x0][0x1bc], R9 ;  /* 0x00006f0000457a24 */ /* 0x000fe400078e0209 */
[----:B------:R-:W-:Y:S02]  /*1ef0*/  IMAD R6, R6, c[0x0][0x16c], RZ ;  /* 0x00005b0006067a24 */ /* 0x000fe400078e02ff */
[----:B------:R-:W-:-:S04]  /*1f00*/  IMAD.WIDE.U32 R8, R0, c[0x0][0x1b8], RZ ;  /* 0x00006e0000087a25 */ /* 0x000fc800078e00ff */
[----:B------:R-:W-:Y:S01]  /*1f10*/  IMAD.WIDE R12, R6, R13, c[0x0][0x260] ;  /* 0x00009800060c7625 */ /* 0x000fe200078e020d */
[----:B------:R-:W-:Y:S02]  /*1f20*/  IADD3 R9, R9, R69, RZ ;  /* 0x0000004509097210 */ /* 0x000fe40007ffe0ff */
[----:B------:R-:W-:Y:S01]  /*1f30*/  LEA R69, P2, R10, c[0x0][0x228], 0x2 ;  /* 0x00008a000a457a11 */ /* 0x000fe200078410ff */
[----:B------:R-:W-:-:S04]  /*1f40*/  IMAD.WIDE.U32 R6, R0, c[0x0][0x180], RZ ;  /* 0x0000600000067a25 */ /* 0x000fc800078e00ff */
[----:B------:R-:W-:Y:S01]  /*1f50*/  IMAD.IADD R73, R7, 0x1, R73 ;  /* 0x0000000107497824 */ /* 0x000fe200078e0249 */
[----:B------:R-:W-:Y:S01]  /*1f60*/  IADD3 R7, R11, R71, RZ ;  /* 0x000000470b077210 */ /* 0x000fe20007ffe0ff */
[----:B------:R-:W-:Y:S01]  /*1f70*/  IMAD.WIDE R12, R67, 0x8, R12 ;  /* 0x00000008430c7825 */ /* 0x000fe200078e020c */
[----:B------:R-:W-:Y:S02]  /*1f80*/  LEA R71, P0, R6, c[0x0][0x220], 0x2 ;  /* 0x0000880006477a11 */ /* 0x000fe400078010ff */
[----:B------:R-:W-:Y:S01]  /*1f90*/  LEA R67, P1, R8, c[0x0][0x230], 0x2 ;  /* 0x00008c0008437a11 */ /* 0x000fe200078210ff */
[----:B------:R-:W-:Y:S01]  /*1fa0*/  FMUL.FTZ R53, R53, R56 ;  /* 0x0000003835357220 */ /* 0x000fe20000410000 */
[----:B------:R-:W-:Y:S01]  /*1fb0*/  LEA.HI.X R74, R6, c[0x0][0x224], R73, 0x2, P0 ;  /* 0x00008900064a7a11 */ /* 0x000fe200000f1449 */
[----:B------:R-:W-:Y:S01]  /*1fc0*/  IMAD.MOV.U32 R75, RZ, RZ, RZ ;  /* 0x000000ffff4b7224 */ /* 0x000fe200078e00ff */
[----:B------:R-:W-:Y:S02]  /*1fd0*/  ISETP.NE.AND P0, PT, R18, RZ, PT ;  /* 0x000000ff1200720c */ /* 0x000fe40003f05270 */
[----:B------:R-:W-:-:S02]  /*1fe0*/  LEA.HI.X R76, R8, c[0x0][0x234], R9, 0x2, P1 ;  /* 0x00008d00084c7a11 */ /* 0x000fc400008f1409 */
[----:B------:R-:W-:Y:S02]  /*1ff0*/  LEA.HI.X R78, R10, c[0x0][0x22c], R7, 0x2, P2 ;  /* 0x00008b000a4e7a11 */ /* 0x000fe400010f1407 */
[----:B------:R-:W-:Y:S02]  /*2000*/  MOV R73, R12 ;  /* 0x0000000c00497202 */ /* 0x000fe40000000f00 */
[----:B------:R-:W-:Y:S02]  /*2010*/  ISETP.EQ.OR P0, PT, R36, RZ, P0 ;  /* 0x000000ff2400720c */ /* 0x000fe40000702670 */
.L_x_4697:
[----:B------:R-:W-:Y:S02]  /*2020*/  MOV R6, R71 ;  /* 0x0000004700067202 */ /* 0x000fe40000000f00 */
[----:B------:R-:W-:-:S05]  /*2030*/  MOV R7, R74 ;  /* 0x0000004a00077202 */ /* 0x000fca0000000f00 */
[----:B------:R0:W2:Y:S01]  /*2040*/  LDG.E R10, [R6.64] ;  /* 0x00000006060a7981 */ /* 0x0000a2000c1e1900 */
[----:B------:R-:W-:Y:S02]  /*2050*/  MOV R8, R69 ;  /* 0x0000004500087202 */ /* 0x000fe40000000f00 */
[----:B------:R-:W-:Y:S01]  /*2060*/  MOV R9, R78 ;  /* 0x0000004e00097202 */ /* 0x000fe20000000f00 */
[----:B------:R-:W1:Y:S01]  /*2070*/  S2R R12, SR_TID.X ;  /* 0x00000000000c7919 */ /* 0x000e620000002100 */
[----:B------:R-:W-:-:S03]  /*2080*/  ISETP.GE.U32.AND P1, PT, R25, R40, PT ;  /* 0x000000281900720c */ /* 0x000fc60003f26070 */
[----:B------:R3:W4:Y:S01]  /*2090*/  LDG.E R80, [R8.64] ;  /* 0x0000000608507981 */ /* 0x000722000c1e1900 */
[----:B0-----:R-:W-:Y:S01]  /*20a0*/  MOV R6, R67 ;  /* 0x0000004300067202 */ /* 0x001fe20000000f00 */
[----:B------:R-:W-:-:S05]  /*20b0*/  IMAD.MOV.U32 R7, RZ, RZ, R76 ;  /* 0x000000ffff077224 */ /* 0x000fca00078e004c */
[----:B------:R1:W4:Y:S01]  /*20c0*/  LDG.E R77, [R6.64] ;  /* 0x00000006064d7981 */ /* 0x000322000c1e1900 */
[----:B------:R-:W-:Y:S02]  /*20d0*/  ISETP.GE.U32.AND P2, PT, R26, R40, PT ;  /* 0x000000281a00720c */ /* 0x000fe40003f46070 */
[----:B-1----:R-:W-:-:S04]  /*20e0*/  SHF.L.U32 R7, R12, 0x3, RZ ;  /* 0x000000030c077819 */ /* 0x002fc800000006ff */
[-C--:B------:R-:W-:Y:S02]  /*20f0*/  ISETP.GE.U32.AND P6, PT, R7, R40.reuse, PT ;  /* 0x000000280700720c */ /* 0x080fe40003fc6070 */
[-C--:B------:R-:W-:Y:S02]  /*2100*/  ISETP.GE.U32.AND P3, PT, R27, R40.reuse, PT ;  /* 0x000000281b00720c */ /* 0x080fe40003f66070 */
[-C--:B------:R-:W-:Y:S02]  /*2110*/  ISETP.GE.U32.AND P4, PT, R28, R40.reuse, PT ;  /* 0x000000281c00720c */ /* 0x080fe40003f86070 */
[----:B------:R-:W-:Y:S02]  /*2120*/  FSEL R83, R55, RZ, !P3 ;  /* 0x000000ff37537208 */ /* 0x000fe40005800000 */
[----:B------:R-:W-:-:S04]  /*2130*/  ISETP.GE.U32.AND P5, PT, R29, R40, PT ;  /* 0x000000281d00720c */ /* 0x000fc80003fa6070 */
[----:B------:R-:W-:Y:S01]  /*2140*/  FSEL R89, R54, RZ, !P5 ;  /* 0x000000ff36597208 */ /* 0x000fe20006800000 */
[----:B--2---:R-:W-:-:S04]  /*2150*/  FMUL.FTZ R11, R10, 1.4426950216293334961 ;  /* 0x3fb8aa3b0a0b7820 */ /* 0x004fc80000410000 */
[C---:B------:R-:W-:Y:S02]  /*2160*/  FMUL.FTZ R10, R11.reuse, R46 ;  /* 0x0000002e0b0a7220 */ /* 0x040fe40000410000 */
[C---:B------:R-:W-:Y:S02]  /*2170*/  FMUL.FTZ R79, R11.reuse, R47 ;  /* 0x0000002f0b4f7220 */ /* 0x040fe40000410000 */
[C---:B------:R-:W-:Y:S02]  /*2180*/  FMUL.FTZ R81, R11.reuse, R48 ;  /* 0x000000300b517220 */ /* 0x040fe40000410000 */
[----:B------:R0:W1:Y:S01]  /*2190*/  MUFU.EX2 R85, R79 ;  /* 0x0000004f00557308 */ /* 0x0000620000000800 */
[C---:B------:R-:W-:Y:S02]  /*21a0*/  FMUL.FTZ R82, R11.reuse, R49 ;  /* 0x000000310b527220 */ /* 0x040fe40000410000 */
[----:B------:R-:W-:-:S05]  /*21b0*/  FMUL.FTZ R6, R11, R50 ;  /* 0x000000320b067220 */ /* 0x000fca0000410000 */
[----:B------:R-:W2:Y:S01]  /*21c0*/  MUFU.EX2 R10, R10 ;  /* 0x0000000a000a7308 */ /* 0x000ea20000000800 */
[----:B------:R-:W-:-:S07]  /*21d0*/  FMUL.FTZ R7, R11, R51 ;  /* 0x000000330b077220 */ /* 0x000fce0000410000 */
[----:B------:R-:W5:Y:S01]  /*21e0*/  MUFU.EX2 R86, R81 ;  /* 0x0000005100567308 */ /* 0x000f620000000800 */
[----:B---3--:R-:W-:-:S07]  /*21f0*/  FMUL.FTZ R8, R11, R52 ;  /* 0x000000340b087220 */ /* 0x008fce0000410000 */
[----:B------:R3:W4:Y:S01]  /*2200*/  MUFU.EX2 R88, R82 ;  /* 0x0000005200587308 */ /* 0x0007220000000800 */
[----:B0-----:R-:W-:Y:S02]  /*2210*/  FSEL R79, R59, RZ, !P6 ;  /* 0x000000ff3b4f7208 */ /* 0x001fe40007000000 */
[----:B-1----:R-:W-:-:S05]  /*2220*/  FSEL R85, R85, 1, !P1 ;  /* 0x3f80000055557808 */ /* 0x002fca0004800000 */
[----:B------:R-:W0:Y:S01]  /*2230*/  MUFU.EX2 R6, R6 ;  /* 0x0000000600067308 */ /* 0x000e220000000800 */
[----:B---3--:R-:W-:Y:S01]  /*2240*/  FSEL R82, R57, RZ, !P1 ;  /* 0x000000ff39527208 */ /* 0x008fe20004800000 */
[----:B------:R-:W-:Y:S01]  /*2250*/  FMUL.FTZ R11, R11, R56 ;  /* 0x000000380b0b7220 */ /* 0x000fe20000410000 */
[----:B--2---:R-:W-:-:S05]  /*2260*/  FSEL R84, R10, 1, !P6 ;  /* 0x3f8000000a547808 */ /* 0x004fca0007000000 */
[----:B------:R-:W1:Y:S01]  /*2270*/  MUFU.EX2 R7, R7 ;  /* 0x0000000700077308 */ /* 0x000e620000000800 */
[----:B------:R-:W-:Y:S01]  /*2280*/  FSEL R81, R61, RZ, !P2 ;  /* 0x000000ff3d517208 */ /* 0x000fe20005000000 */
[-C--:B------:R-:W-:Y:S01]  /*2290*/  FFMA.FTZ R9, R79, R85.reuse, R82 ;  /* 0x000000554f097223 */ /* 0x080fe20000010052 */
[----:B-----5:R-:W-:Y:S01]  /*22a0*/  FSEL R86, R86, 1, !P2 ;  /* 0x3f80000056567808 */ /* 0x020fe20005000000 */
[----:B------:R-:W-:-:S04]  /*22b0*/  FMUL.FTZ R87, R84, R85 ;  /* 0x0000005554577220 */ /* 0x000fc80000410000 */
[----:B------:R-:W2:Y:S01]  /*22c0*/  MUFU.EX2 R8, R8 ;  /* 0x0000000800087308 */ /* 0x000ea20000000800 */
[----:B----4-:R-:W-:Y:S01]  /*22d0*/  FSEL R88, R88, 1, !P3 ;  /* 0x3f80000058587808 */ /* 0x010fe20005800000 */
[C---:B------:R-:W-:Y:S02]  /*22e0*/  FFMA.FTZ R10, R86.reuse, R9, R81 ;  /* 0x00000009560a7223 */ /* 0x040fe40000010051 */
[----:B------:R-:W-:-:S04]  /*22f0*/  FMUL.FTZ R9, R86, R87 ;  /* 0x0000005756097220 */ /* 0x000fc80000410000 */
[----:B------:R-:W3:Y:S01]  /*2300*/  MUFU.EX2 R11, R11 ;  /* 0x0000000b000b7308 */ /* 0x000ee20000000800 */
[----:B------:R-:W-:Y:S01]  /*2310*/  FSEL R87, R63, RZ, !P4 ;  /* 0x000000ff3f577208 */ /* 0x000fe20006000000 */
[----:B------:R-:W-:Y:S01]  /*2320*/  FFMA.FTZ R10, R88, R10, R83 ;  /* 0x0000000a580a7223 */ /* 0x000fe20000010053 */
[----:B0-----:R-:W-:Y:S01]  /*2330*/  FSEL R90, R6, 1, !P4 ;  /* 0x3f800000065a7808 */ /* 0x001fe20006000000 */
[----:B------:R-:W-:Y:S01]  /*2340*/  FMUL.FTZ R9, R88, R9 ;  /* 0x0000000958097220 */ /* 0x000fe20000410000 */
[----:B------:R-:W-:Y:S02]  /*2350*/  ISETP.GE.U32.AND P6, PT, R30, R40, PT ;  /* 0x000000281e00720c */ /* 0x000fe40003fc6070 */
[----:B-1----:R-:W-:Y:S01]  /*2360*/  FSEL R92, R7, 1, !P5 ;  /* 0x3f800000075c7808 */ /* 0x002fe20006800000 */
[C---:B------:R-:W-:Y:S02]  /*2370*/  FFMA.FTZ R10, R90.reuse, R10, R87 ;  /* 0x0000000a5a0a7223 */ /* 0x040fe40000010057 */
[----:B------:R-:W-:Y:S01]  /*2380*/  FMUL.FTZ R9, R90, R9 ;  /* 0x000000095a097220 */ /* 0x000fe20000410000 */
[----:B------:R-:W-:Y:S01]  /*2390*/  ISETP.GE.U32.AND P1, PT, R31, R40, PT ;  /* 0x000000281f00720c */ /* 0x000fe20003f26070 */
[----:B------:R-:W-:Y:S01]  /*23a0*/  FFMA.FTZ R10, R92, R10, R89 ;  /* 0x0000000a5c0a7223 */ /* 0x000fe20000010059 */
[----:B------:R-:W-:-:S02]  /*23b0*/  FSEL R91, R65, RZ, !P6 ;  /* 0x000000ff415b7208 */ /* 0x000fc40007000000 */
[----:B--2---:R-:W-:Y:S01]  /*23c0*/  FSEL R94, R8, 1, !P6 ;  /* 0x3f800000085e7808 */ /* 0x004fe20007000000 */
[----:B------:R-:W-:Y:S01]  /*23d0*/  FMUL.FTZ R9, R92, R9 ;  /* 0x000000095c097220 */ /* 0x000fe20000410000 */
[----:B------:R-:W-:Y:S02]  /*23e0*/  FSEL R93, R53, RZ, !P1 ;  /* 0x000000ff355d7208 */ /* 0x000fe40004800000 */
[----:B---3--:R-:W-:Y:S01]  /*23f0*/  FSEL R96, R11, 1, !P1 ;  /* 0x3f8000000b607808 */ /* 0x008fe20004800000 */
        /* <DEDUP_REMOVED lines=22> */
[----:B------:R-:W-:Y:S01]  /*2560*/  HFMA2.MMA R8, -RZ, RZ, 1.875, 0 ;  /* 0x3f800000ff087435 */ /* 0x000fe200000001ff */
[----:B------:R-:W-:Y:S01]  /*2570*/  IMAD.MOV.U32 R9, RZ, RZ, RZ ;  /* 0x000000ffff097224 */ /* 0x000fe200078e00ff */
[----:B------:R-:W-:-:S08]  /*2580*/  ISETP.NE.AND P2, PT, R22, 0x1f, PT ;  /* 0x0000001f1600780c */ /* 0x000fd00003f45270 */
[----:B------:R-:W-:Y:S02]  /*2590*/  @!P0 LDS.64 R8, [UR4+0x450] ;  /* 0x00045004ff088984 */ /* 0x000fe40008000a00 */
        /* <DEDUP_REMOVED lines=17> */
[-C--:B0-----:R-:W-:Y:S02]  /*26b0*/  @!P3 MOV R99, R9.reuse ;  /* 0x000000090063b202 */ /* 0x081fe40000000f00 */
[-C--:B-1----:R-:W-:Y:S02]  /*26c0*/  @!P3 MOV R97, R8.reuse ;  /* 0x000000080061b202 */ /* 0x082fe40000000f00 */
[----:B------:R-:W-:Y:S01]  /*26d0*/  MOV R7, c[0x0][0x1c4] ;  /* 0x0000710000077a02 */ /* 0x000fe20000000f00 */
[C---:B------:R-:W-:Y:S02]  /*26e0*/  FFMA.FTZ R11, R10.reuse, R9, R11 ;  /* 0x000000090a0b7223 */ /* 0x040fe4000001000b */
[----:B------:R-:W-:Y:S01]  /*26f0*/  FMUL.FTZ R10, R10, R8 ;  /* 0x000000080a0a7220 */ /* 0x000fe20000410000 */
[----:B------:R-:W-:-:S03]  /*2700*/  IADD3 R75, R75, 0x1, RZ ;  /* 0x000000014b4b7810 */ /* 0x000fc60007ffe0ff */
[----:B--2---:R-:W-:Y:S01]  /*2710*/  @P1 FFMA.FTZ R99, R98, R97, R99 ;  /* 0x0000006162631223 */ /* 0x004fe20000010063 */
[----:B------:R-:W-:-:S03]  /*2720*/  ISETP.NE.AND P1, PT, R12, RZ, PT ;  /* 0x000000ff0c00720c */ /* 0x000fc60003f25270 */
[----:B------:R-:W-:-:S04]  /*2730*/  FFMA.FTZ R99, R84, R99, R79 ;  /* 0x0000006354637223 */ /* 0x000fc8000001004f */
[----:B------:R-:W-:Y:S01]  /*2740*/  FFMA.FTZ R85, R85, R99, R82 ;  /* 0x0000006355557223 */ /* 0x000fe20000010052 */
[----:B------:R-:W-:-:S04]  /*2750*/  MOV R82, c[0x0][0x1c0] ;  /* 0x0000700000527a02 */ /* 0x000fc80000000f00 */
[----:B------:R-:W-:Y:S01]  /*2760*/  LEA R67, P3, R82, R67, 0x2 ;  /* 0x0000004352437211 */ /* 0x000fe200078610ff */
[----:B------:R-:W-:Y:S01]  /*2770*/  FFMA.FTZ R81, R86, R85, R81 ;  /* 0x0000005556517223 */ /* 0x000fe20000010051 */
[----:B------:R-:W-:Y:S02]  /*2780*/  @!P1 MOV R6, R73 ;  /* 0x0000004900069202 */ /* 0x000fe40000000f00 */
[----:B------:R-:W-:Y:S01]  /*2790*/  LEA.HI.X R76, R82, R76, R7, 0x2, P3 ;  /* 0x0000004c524c7211 */ /* 0x000fe200018f1407 */
[----:B------:R-:W-:Y:S01]  /*27a0*/  IMAD.MOV.U32 R79, RZ, RZ, c[0x0][0x1a0] ;  /* 0x00006800ff4f7624 */ /* 0x000fe200078e00ff */
[----:B------:R-:W-:Y:S01]  /*27b0*/  @!P1 MOV R7, R13 ;  /* 0x0000000d00079202 */ /* 0x000fe20000000f00 */
[----:B------:R-:W-:Y:S01]  /*27c0*/  FFMA.FTZ R83, R88, R81, R83 ;  /* 0x0000005158537223 */ /* 0x000fe20000010053 */
[----:B------:R0:W-:Y:S01]  /*27d0*/  @!P1 STS.64 [UR4+0x450], R10 ;  /* 0x0004500aff009988 */ /* 0x0001e20008000a04 */
[----:B------:R-:W-:Y:S01]  /*27e0*/  MOV R84, c[0x0][0x1a4] ;  /* 0x0000690000547a02 */ /* 0x000fe20000000f00 */
[----:B------:R-:W-:Y:S01]  /*27f0*/  IMAD.MOV.U32 R9, RZ, RZ, c[0x0][0x188] ;  /* 0x00006200ff097624 */ /* 0x000fe200078e00ff */
[----:B------:R-:W-:Y:S01]  /*2800*/  LEA R69, P2, R79, R69, 0x2 ;  /* 0x000000454f457211 */ /* 0x000fe200078410ff */
[----:B------:R-:W-:Y:S01]  /*2810*/  FFMA.FTZ R87, R90, R83, R87 ;  /* 0x000000535a577223 */ /* 0x000fe20000010057 */
[----:B------:R0:W-:Y:S01]  /*2820*/  @!P1 STG.E.64 [R6.64], R10 ;  /* 0x0000000a06009986 */ /* 0x0001e2000c101b06 */
[----:B------:R-:W-:-:S02]  /*2830*/  ISETP.GE.AND P1, PT, R75, c[0x0][0x16c], PT ;  /* 0x00005b004b007a0c */ /* 0x000fc40003f26270 */
[----:B------:R-:W-:Y:S01]  /*2840*/  FFMA.FTZ R89, R92, R87, R89 ;  /* 0x000000575c597223 */ /* 0x000fe20000010059 */
[----:B------:R-:W-:Y:S02]  /*2850*/  LEA.HI.X R78, R79, R78, R84, 0x2, P2 ;  /* 0x0000004e4f4e7211 */ /* 0x000fe400010f1454 */
[----:B------:R-:W-:Y:S02]  /*2860*/  MOV R8, c[0x0][0x18c] ;  /* 0x0000630000087a02 */ /* 0x000fe40000000f00 */
[----:B------:R-:W-:Y:S01]  /*2870*/  LEA R71, P2, R9, R71, 0x2 ;  /* 0x0000004709477211 */ /* 0x000fe200078410ff */
[----:B------:R-:W-:-:S03]  /*2880*/  FFMA.FTZ R91, R94, R89, R91 ;  /* 0x000000595e5b7223 */ /* 0x000fc6000001005b */
[----:B------:R-:W-:Y:S01]  /*2890*/  LEA.HI.X R74, R9, R74, R8, 0x2, P2 ;  /* 0x0000004a094a7211 */ /* 0x000fe200010f1408 */
[----:B------:R-:W-:Y:S01]  /*28a0*/  FMUL.FTZ R77, R77, R80 ;  /* 0x000000504d4d7220 */ /* 0x000fe20000410000 */
[----:B------:R-:W-:Y:S01]  /*28b0*/  IADD3 R73, P2, R73, 0x8, RZ ;  /* 0x0000000849497810 */ /* 0x000fe20007f5e0ff */
[----:B------:R-:W-:Y:S01]  /*28c0*/  FFMA.FTZ R93, R96, R91, R93 ;  /* 0x0000005b605d7223 */ /* 0x000fe2000001005d */
[----:B------:R-:W-:Y:S01]  /*28d0*/  UIADD3 UR4, UR4, 0x8, URZ ;  /* 0x0000000804047890 */ /* 0x000fe2000fffe03f */
[C---:B------:R-:W-:Y:S02]  /*28e0*/  FFMA.FTZ R58, R77.reuse, R99, R58 ;  /* 0x000000634d3a7223 */ /* 0x040fe4000001003a */
[C---:B------:R-:W-:Y:S02]  /*28f0*/  FFMA.FTZ R72, R77.reuse, R85, R72 ;  /* 0x000000554d487223 */ /* 0x040fe40000010048 */
[C---:B------:R-:W-:Y:S02]  /*2900*/  FFMA.FTZ R60, R77.reuse, R81, R60 ;  /* 0x000000514d3c7223 */ /* 0x040fe4000001003c */
[----:B------:R-:W-:-:S02]  /*2910*/  FFMA.FTZ R62, R77, R83, R62 ;  /* 0x000000534d3e7223 */ /* 0x000fc4000001003e */
[C---:B------:R-:W-:Y:S02]  /*2920*/  FFMA.FTZ R64, R77.reuse, R87, R64 ;  /* 0x000000574d407223 */ /* 0x040fe40000010040 */
[C---:B------:R-:W-:Y:S02]  /*2930*/  FFMA.FTZ R66, R77.reuse, R89, R66 ;  /* 0x000000594d427223 */ /* 0x040fe40000010042 */
[C---:B------:R-:W-:Y:S02]  /*2940*/  FFMA.FTZ R68, R77.reuse, R91, R68 ;  /* 0x0000005b4d447223 */ /* 0x040fe40000010044 */
[----:B------:R-:W-:Y:S02]  /*2950*/  FFMA.FTZ R70, R77, R93, R70 ;  /* 0x0000005d4d467223 */ /* 0x000fe40000010046 */
[----:B------:R-:W-:Y:S01]  /*2960*/  IMAD.X R13, RZ, RZ, R13, P2 ;  /* 0x000000ffff0d7224 */ /* 0x000fe200010e060d */
[----:B0-----:R-:W-:Y:S05]  /*2970*/  @!P1 BRA `(.L_x_4697) ;  /* 0xfffff6a000009947 */ /* 0x001fea000383ffff */
.L_x_4696:
        /* <DEDUP_REMOVED lines=37> */
[----:B------:R-:W-:-:S04]  /*2bd0*/  IMAD.WIDE.U32 R8, R17, c[0x0][0x200], R8 ;  /* 0x0000800011087a25 */ /* 0x000fc800078e0008 */
[----:B------:R-:W-:-:S04]  /*2be0*/  IMAD.IADD R9, R11, 0x1, R9 ;  /* 0x000000010b097824 */ /* 0x000fc800078e0209 */
[----:B------:R-:W-:-:S05]  /*2bf0*/  IMAD.WIDE.U32 R8, R0, c[0x0][0x208], R8 ;  /* 0x0000820000087a25 */ /* 0x000fca00078e0008 */
[----:B------:R-:W-:Y:S02]  /*2c00*/  IADD3 R9, R9, R53, RZ ;  /* 0x0000003509097210 */ /* 0x000fe40007ffe0ff */
[----:B------:R-:W-:-:S04]  /*2c10*/  LEA R10, P0, R8, c[0x0][0x258], 0x2 ;  /* 0x00009600080a7a11 */ /* 0x000fc800078010ff */
[----:B------:R-:W-:-:S05]  /*2c20*/  LEA.HI.X R11, R8, c[0x0][0x25c], R9, 0x2, P0 ;  /* 0x00009700080b7a11 */ /* 0x000fca00000f1409 */
[----:B------:R0:W-:Y:S04]  /*2c30*/  STG.E [R10.64], R13 ;  /* 0x0000000d0a007986 */ /* 0x0001e8000c101906 */
.L_x_4699:
[----:B------:R-:W-:Y:S05]  /*2c40*/  BSYNC B0 ;  /* 0x0000000000007941 */ /* 0x000fea0003800000 */
.L_x_4698:
[----:B------:R-:W-:Y:S01]  /*2c50*/  MOV R8, R6 ;  /* 0x0000000600087202 */ /* 0x000fe20000000f00 */
[----:B------:R-:W-:Y:S01]  /*2c60*/  HFMA2.MMA R6, -RZ, RZ, 0, 2.384185791015625e-07 ;  /* 0x00000004ff067435 */ /* 0x000fe200000001ff */
[----:B------:R-:W-:Y:S01]  /*2c70*/  MOV R9, R51 ;  /* 0x0000003300097202 */ /* 0x000fe20000000f00 */
[----:B0-----:R-:W-:Y:S01]  /*2c80*/  IMAD.SHL.U32 R11, R36, 0x100, RZ ;  /* 0x00000100240b7824 */ /* 0x001fe200078e00ff */
[-C--:B------:R-:W-:Y:S01]  /*2c90*/  ISETP.GE.AND P3, PT, R35, R40.reuse, PT ;  /* 0x000000282300720c */ /* 0x080fe20003f66270 */
[----:B------:R-:W-:Y:S01]  /*2ca0*/  IMAD R7, R15, c[0x0][0x208], RZ ;  /* 0x000082000f077a24 */ /* 0x000fe200078e02ff */
        /* <DEDUP_REMOVED lines=9> */
[C---:B------:R-:W-:Y:S02]  /*2d40*/  LEA R6, P2, R11.reuse, R6, 0x2 ;  /* 0x000000060b067211 */ /* 0x040fe400078410ff */
[-C--:B------:R-:W-:Y:S02]  /*2d50*/  ISETP.GE.AND P0, PT, R32, R40.reuse, PT ;  /* 0x000000282000720c */ /* 0x080fe40003f06270 */
[----:B------:R-:W-:Y:S02]  /*2d60*/  LEA.HI.X R7, R11, R7, R8, 0x2, P2 ;  /* 0x000000070b077211 */ /* 0x000fe400010f1408 */
[----:B------:R-:W-:Y:S02]  /*2d70*/  IADD3 R36, R36, 0x1, RZ ;  /* 0x0000000124247810 */ /* 0x000fe40007ffe0ff */
[-C--:B------:R-:W-:Y:S01]  /*2d80*/  ISETP.GE.AND P1, PT, R33, R40.reuse, PT ;  /* 0x000000282100720c */ /* 0x080fe20003f26270 */
[----:B------:R-:W-:Y:S01]  /*2d90*/  @!P3 STG.E [R6.64+0x200], R49 ;  /* 0x000200310600b986 */ /* 0x000fe2000c101906 */
[----:B------:R-:W-:-:S03]  /*2da0*/  ISETP.GE.AND P2, PT, R34, R40, PT ;  /* 0x000000282200720c */ /* 0x000fc60003f46270 */
[----:B------:R-:W-:Y:S04]  /*2db0*/  @!P4 STG.E [R6.64+0x280], R41 ;  /* 0x000280290600c986 */ /* 0x000fe8000c101906 */
[----:B------:R-:W-:Y:S04]  /*2dc0*/  @!P5 STG.E [R6.64+0x300], R39 ;  /* 0x000300270600d986 */ /* 0x000fe8000c101906 */
[----:B------:R-:W-:Y:S04]  /*2dd0*/  @!P6 STG.E [R6.64+0x380], R45 ;  /* 0x0003802d0600e986 */ /* 0x000fe8000c101906 */
[----:B------:R0:W-:Y:S01]  /*2de0*/  @!P0 STG.E [R6.64+0x80], R47 ;  /* 0x0000802f06008986 */ /* 0x0001e2000c101906 */
[----:B------:R-:W-:-:S03]  /*2df0*/  ISETP.GE.AND P0, PT, R36, c[0x0][0x174], PT ;  /* 0x00005d0024007a0c */ /* 0x000fc60003f06270 */
        /* <DEDUP_REMOVED lines=8> */
.L_x_4700:
[----:B------:R-:W-:Y:S05]  /*2e80*/  EXIT ;  /* 0x000000000000794d */ /* 0x000fea0003800000 */
.L_x_4702:
        /* <DEDUP_REMOVED lines=15> */
.L_x_5448:


//--------------------- .text._Z25selective_scan_fwd_kernelI32Selective_Scan_fwd_kernel_traitsILi32ELi8ELi1ELb0ELb0ELb0ELb1EffEEv13SSMParamsBase --------------------------
	.section	.text._Z25selective_scan_fwd_kernelI32Selective_Scan_fwd_kernel_traitsILi32ELi8ELi1ELb0ELb0ELb0ELb1EffEEv13SSMParamsBase,"ax",@progbits
	.sectioninfo	@"SHI_REGISTERS=102"
	.align	128
        .global         _Z25selective_scan_fwd_kernelI32Selective_Scan_fwd_kernel_traitsILi32ELi8ELi1ELb0ELb0ELb0ELb1EffEEv13SSMParamsBase
        .type           _Z25selective_scan_fwd_kernelI32Selective_Scan_fwd_kernel_traitsILi32ELi8ELi1ELb0ELb0ELb0ELb1EffEEv13SSMParamsBase,@function
        .size           _Z25selective_scan_fwd_kernelI32Selective_Scan_fwd_kernel_traitsILi32ELi8ELi1ELb0ELb0ELb0ELb1EffEEv13SSMParamsBase,(.L_x_5449 - _Z25selective_scan_fwd_kernelI32Selective_Scan_fwd_kernel_traitsILi32ELi8ELi1ELb0ELb0ELb0ELb1EffEEv13SSMParamsBase)
        .other          _Z25selective_scan_fwd_kernelI32Selective_Scan_fwd_kernel_traitsILi32ELi8ELi1ELb0ELb0ELb0ELb1EffEEv13SSMParamsBase,@"STO_CUDA_ENTRY STV_DEFAULT"
_Z25selective_scan_fwd_kernelI32Selective_Scan_fwd_kernel_traitsILi32ELi8ELi1ELb0ELb0ELb0ELb1EffEEv13SSMParamsBase:
.text._Z25selective_scan_fwd_kernelI32Selective_Scan_fwd_kernel_traitsILi32ELi8ELi1ELb0ELb0ELb0ELb1EffEEv13SSMParamsBase:
[----:B------:R-:W-:Y:S02]  /*0000*/  MOV R1, c[0x0][0x28] ;  /* 0x00000a0000017a02 */ /* 0x000fe40000000f00 */
[----:B------:R-:W0:Y:S01]  /*0010*/  S2UR UR4, SR_CTAID.Y ;  /* 0x00000000000479c3 */ /* 0x000e220000002600 */
[----:B------:R-:W-:Y:S01]  /*0020*/  ISETP.NE.U32.AND P1, PT, RZ, c[0x0][0x250], PT ;  /* 0x00009400ff007a0c */ /* 0x000fe20003f25070 */
[----:B------:R-:W-:Y:S01]  /*0030*/  IMAD.MOV.U32 R49, RZ, RZ, RZ ;  /* 0x000000ffff317224 */ /* 0x000fe200078e00ff */
[----:B------:R-:W-:Y:S01]  /*0040*/  ULDC.64 UR6, c[0x0][0x118] ;  /* 0x0000460000067ab9 */ /* 0x000fe20000000a00 */
[----:B------:R-:W-:Y:S01]  /*0050*/  ISETP.NE.U32.AND P0, PT, RZ, c[0x0][0x238], PT ;  /* 0x00008e00ff007a0c */ /* 0x000fe20003f05070 */
[----:B------:R-:W-:Y:S01]  /*0060*/  HFMA2.MMA R50, -RZ, RZ, 0, 0 ;  /* 0x00000000ff327435 */ /* 0x000fe200000001ff */
        /* <DEDUP_REMOVED lines=28> */
[----:B------:R-:W-:Y:S02]  /*0230*/  IMAD.SHL.U32 R36, R12, 0x8, RZ ;  /* 0x000000080c247824 */ /* 0x000fe400078e00ff */
[C---:B------:R-:W-:Y:S02]  /*0240*/  IMAD R7, R86.reuse, c[0x0][0x1d0], RZ ;  /* 0x0000740056077a24 */ /* 0x040fe400078e02ff */
[----:B------:R-:W-:Y:S01]  /*0250*/  IMAD R9, R86, c[0x0][0x1e0], RZ ;  /* 0x0000780056097a24 */ /* 0x000fe200078e02ff */
[----:B------:R-:W-:Y:S01]  /*0260*/  LOP3.LUT R46, R47, 0xffffff00, R36, 0xf8, !PT ;  /* 0xffffff002f2e7812 */ /* 0x000fe200078ef824 */
[----:B------:R-:W-:Y:S01]  /*0270*/  IMAD.WIDE.U32 R4, R48, c[0x0][0x1e0], R4 ;  /* 0x0000780030047a25 */ /* 0x000fe200078e0004 */
[----:B------:R-:W-:Y:S02]  /*0280*/  IADD3 R42, R36, 0x1, RZ ;  /* 0x00000001242a7810 */ /* 0x000fe40007ffe0ff */
[----:B------:R-:W-:Y:S01]  /*0290*/  SHF.R.S32.HI R45, RZ, 0x1f, R46 ;  /* 0x0000001fff2d7819 */ /* 0x000fe2000001142e */
[----:B------:R-:W-:Y:S01]  /*02a0*/  IMAD R7, R48, c[0x0][0x1d4], R7 ;  /* 0x0000750030077a24 */ /* 0x000fe200078e0207 */
[----:B------:R-:W-:Y:S01]  /*02b0*/  IADD3 R2, P0, R46, R2, RZ ;  /* 0x000000022e027210 */ /* 0x000fe20007f1e0ff */
[----:B------:R-:W-:Y:S01]  /*02c0*/  IMAD R0, R48, c[0x0][0x1e4], R9 ;  /* 0x0000790030007a24 */ /* 0x000fe200078e0209 */
[----:B------:R-:W-:-:S02]  /*02d0*/  IADD3 R17, P1, R46, R4, RZ ;  /* 0x000000042e117210 */ /* 0x000fc40007f3e0ff */
[C---:B------:R-:W-:Y:S02]  /*02e0*/  IADD3.X R3, R45.reuse, R3, R7, P0, !PT ;  /* 0x000000032d037210 */ /* 0x040fe400007fe407 */
[----:B------:R-:W-:Y:S02]  /*02f0*/  IADD3.X R0, R45, R5, R0, P1, !PT ;  /* 0x000000052d007210 */ /* 0x000fe40000ffe400 */
[----:B------:R-:W-:Y:S02]  /*0300*/  LEA R4, P0, R2, c[0x0][0x240], 0x2 ;  /* 0x0000900002047a11 */ /* 0x000fe400078010ff */
[----:B------:R-:W-:Y:S02]  /*0310*/  LEA R10, P1, R17, c[0x0][0x248], 0x2 ;  /* 0x00009200110a7a11 */ /* 0x000fe400078210ff */
[C---:B------:R-:W-:Y:S02]  /*0320*/  IADD3 R41, R36.reuse, 0x2, RZ ;  /* 0x0000000224297810 */ /* 0x040fe40007ffe0ff */
[----:B------:R-:W-:-:S02]  /*0330*/  IADD3 R40, R36, 0x3, RZ ;  /* 0x0000000324287810 */ /* 0x000fc40007ffe0ff */
[C---:B------:R-:W-:Y:S02]  /*0340*/  IADD3 R39, R36.reuse, 0x4, RZ ;  /* 0x0000000424277810 */ /* 0x040fe40007ffe0ff */
[C---:B------:R-:W-:Y:S02]  /*0350*/  IADD3 R38, R36.reuse, 0x5, RZ ;  /* 0x0000000524267810 */ /* 0x040fe40007ffe0ff */
[----:B------:R-:W-:Y:S02]  /*0360*/  IADD3 R37, R36, 0x6, RZ ;  /* 0x0000000624257810 */ /* 0x000fe40007ffe0ff */
[----:B------:R-:W-:Y:S02]  /*0370*/  LEA.HI.X R5, R2, c[0x0][0x244], R3, 0x2, P0 ;  /* 0x0000910002057a11 */ /* 0x000fe400000f1403 */
[----:B------:R-:W-:Y:S02]  /*0380*/  LEA.HI.X R17, R17, c[0x0][0x24c], R0, 0x2, P1 ;  /* 0x0000930011117a11 */ /* 0x000fe400008f1400 */
[----:B------:R-:W-:-:S02]  /*0390*/  IADD3 R36, R36, 0x7, RZ ;  /* 0x0000000724247810 */ /* 0x000fc40007ffe0ff */
[C---:B------:R-:W-:Y:S02]  /*03a0*/  LOP3.LUT R54, R46.reuse, 0x20, RZ, 0xfc, !PT ;  /* 0x000000202e367812 */ /* 0x040fe400078efcff */
[C---:B------:R-:W-:Y:S02]  /*03b0*/  LOP3.LUT R35, R46.reuse, 0x40, RZ, 0xfc, !PT ;  /* 0x000000402e237812 */ /* 0x040fe400078efcff */
[C---:B------:R-:W-:Y:S02]  /*03c0*/  LOP3.LUT R34, R46.reuse, 0x60, RZ, 0xfc, !PT ;  /* 0x000000602e227812 */ /* 0x040fe400078efcff */
[C---:B------:R-:W-:Y:S02]  /*03d0*/  LOP3.LUT R33, R46.reuse, 0x80, RZ, 0xfc, !PT ;  /* 0x000000802e217812 */ /* 0x040fe400078efcff */
[C---:B------:R-:W-:Y:S02]  /*03e0*/  LOP3.LUT R32, R46.reuse, 0xa0, RZ, 0xfc, !PT ;  /* 0x000000a02e207812 */ /* 0x040fe400078efcff */
[----:B------:R-:W-:-:S02]  /*03f0*/  LOP3.LUT R31, R46, 0xc0, RZ, 0xfc, !PT ;  /* 0x000000c02e1f7812 */ /* 0x000fc400078efcff */
[----:B--2---:R-:W-:Y:S02]  /*0400*/  LOP3.LUT R30, R46, 0xe0, RZ, 0xfc, !PT ;  /* 0x000000e02e1e7812 */ /* 0x004fe400078efcff */
.L_x_4726:
[----:B------:R-:W-:Y:S01]  /*0410*/  BAR.SYNC.DEFER_BLOCKING 0x0 ;  /* 0x0000000000007b1d */ /* 0x000fe20000010000 */
[----:B------:R-:W-:Y:S01]  /*0420*/  MOV R0, 0xffffff00 ;  /* 0xffffff0000007802 */ /* 0x000fe20000000f00 */
[----:B------:R-:W-:-:S04]  /*0430*/  CS2R R2, SRZ ;  /* 0x0000000000027805 */ /* 0x000fc8000001ff00 */
[----:B------:R-:W-:Y:S01]  /*0440*/  IMAD R53, R43, R0, c[0x0][0x168] ;  /* 0x00005a002b357624 */ /* 0x000fe200078e0200 */
[----:B------:R-:W-:-:S04]  /*0450*/  HFMA2.MMA R0, -RZ, RZ, 0, 0 ;  /* 0x00000000ff007435 */ /* 0x000fc800000001ff */
[-C--:B------:R-:W-:Y:S02]  /*0460*/  ISETP.GE.AND P3, PT, R46, R53.reuse, PT ;  /* 0x000000352e00720c */ /* 0x080fe40003f66270 */
[-C--:B------:R-:W-:Y:S02]  /*0470*/  ISETP.GE.AND P4, PT, R54, R53.reuse, PT ;  /* 0x000000353600720c */ /* 0x080fe40003f86270 */
[-C--:B------:R-:W-:Y:S02]  /*0480*/  ISETP.GE.AND P5, PT, R35, R53.reuse, PT ;  /* 0x000000352300720c */ /* 0x080fe40003fa6270 */
[-C--:B------:R-:W-:Y:S02]  /*0490*/  ISETP.GE.AND P2, PT, R34, R53.reuse, PT ;  /* 0x000000352200720c */ /* 0x080fe40003f46270 */
[-C--:B------:R-:W-:Y:S02]  /*04a0*/  ISETP.GE.AND P1, PT, R33, R53.reuse, PT ;  /* 0x000000352100720c */ /* 0x080fe40003f26270 */
[----:B------:R-:W-:-:S03]  /*04b0*/  ISETP.GE.AND P0, PT, R32, R53, PT ;  /* 0x000000352000720c */ /* 0x000fc60003f06270 */
[----:B--2---:R-:W2:Y:S01]  /*04c0*/  @!P3 LDG.E R0, [R4.64] ;  /* 0x000000060400b981 */ /* 0x004ea2000c1e1900 */
[----:B------:R-:W-:-:S03]  /*04d0*/  ISETP.GE.AND P3, PT, R31, R53, PT ;  /* 0x000000351f00720c */ /* 0x000fc60003f66270 */
[----:B------:R-:W3:Y:S01]  /*04e0*/  @!P4 LDG.E R3, [R4.64+0x80] ;  /* 0x000080060403c981 */ /* 0x000ee2000c1e1900 */
[----:B------:R-:W-:Y:S01]  /*04f0*/  ISETP.GE.AND P4, PT, R30, R53, PT ;  /* 0x000000351e00720c */ /* 0x000fe20003f86270 */
[----:B------:R-:W-:Y:S01]  /*0500*/  CS2R R6, SRZ ;  /* 0x0000000000067805 */ /* 0x000fe2000001ff00 */
[----:B------:R-:W-:Y:S01]  /*0510*/  CS2R R8, SRZ ;  /* 0x0000000000087805 */ /* 0x000fe2000001ff00 */
[----:B------:R-:W-:Y:S01]  /*0520*/  IMAD.MOV.U32 R11, RZ, RZ, RZ ;  /* 0x000000ffff0b7224 */ /* 0x000fe200078e00ff */
        /* <DEDUP_REMOVED lines=10> */
[C---:B0-----:R-:W-:Y:S02]  /*05d0*/  LEA.HI.SX32 R29, R44.reuse, R44, 0x1b ;  /* 0x0000002c2c1d7211 */ /* 0x041fe400078fdaff */
        /* <DEDUP_REMOVED lines=10> */
[----:B------:R-:W-:Y:S01]  /*0680*/  LEA.HI.SX32 R22, R13, R44, 0x1b ;  /* 0x0000002c0d167211 */ /* 0x000fe200078fdaff */
[----:B------:R-:W-:Y:S01]  /*0690*/  IMAD.MOV.U32 R13, RZ, RZ, RZ ;  /* 0x000000ffff0d7224 */ /* 0x000fe200078e00ff */
        /* <DEDUP_REMOVED lines=30> */
[----:B-1----:R-:W-:Y:S01]  /*0880*/  HFMA2.MMA R11, -RZ, RZ, 0, 0 ;  /* 0x00000000ff0b7435 */ /* 0x002fe200000001ff */
[----:B------:R-:W-:Y:S01]  /*0890*/  CS2R R8, SRZ ;  /* 0x0000000000087805 */ /* 0x000fe2000001ff00 */
[----:B------:R-:W-:-:S02]  /*08a0*/  MOV R10, RZ ;  /* 0x000000ff000a7202 */ /* 0x000fc40000000f00 */
        /* <DEDUP_REMOVED lines=15> */
[----:B------:R0:W-:Y:S04]  /*09a0*/  STS [R26.X4+0x180], R7 ;  /* 0x000180071a007388 */ /* 0x0001e80000004800 */
[----:B------:R-:W-:Y:S04]  /*09b0*/  STS [R25.X4+0x200], R8 ;  /* 0x0002000819007388 */ /* 0x000fe80000004800 */
[----:B------:R-:W-:Y:S01]  /*09c0*/  STS [R24.X4+0x280], R9 ;  /* 0x0002800918007388 */ /* 0x000fe20000004800 */
[----:B0-----:R-:W-:-:S03]  /*09d0*/  IMAD.MOV.U32 R7, RZ, RZ, c[0x0][0x16c] ;  /* 0x00005b00ff077624 */ /* 0x001fc600078e00ff */
[----:B------:R-:W-:Y:S02]  /*09e0*/  STS [R23.X4+0x300], R10 ;  /* 0x0003000a17007388 */ /* 0x000fe40000004800 */
[----:B------:R-:W-:Y:S02]  /*09f0*/  ISETP.GE.AND P6, PT, R7, 0x1, PT ;  /* 0x000000010700780c */ /* 0x000fe40003fc6270 */
        /* <DEDUP_REMOVED lines=57> */
.L_x_4704:
[----:B------:R-:W-:Y:S05]  /*0d90*/  BSYNC B0 ;  /* 0x0000000000007941 */ /* 0x000fea0003800000 */
.L_x_4703:
        /* <DEDUP_REMOVED lines=36> */
.L_x_4706:
[----:B------:R-:W-:Y:S05]  /*0fe0*/  BSYNC B0 ;  /* 0x0000000000007941 */ /* 0x000fea0003800000 */
.L_x_4705:
        /* <DEDUP_REMOVED lines=47> */
.L_x_4708:
[----:B------:R-:W-:Y:S05]  /*12e0*/  BSYNC B0 ;  /* 0x0000000000007941 */ /* 0x000fea0003800000 */
.L_x_4707:
        /* <DEDUP_REMOVED lines=33> */
.L_x_4710:
[----:B------:R-:W-:Y:S05]  /*1500*/  BSYNC B0 ;  /* 0x0000000000007941 */ /* 0x000fea0003800000 */
.L_x_4709:
        /* <DEDUP_REMOVED lines=33> */
.L_x_4712:
[----:B------:R-:W-:Y:S05]  /*1720*/  BSYNC B0 ;  /* 0x0000000000007941 */ /* 0x000fea0003800000 */
.L_x_4711:
        /* <DEDUP_REMOVED lines=33> */
.L_x_4714:
[----:B------:R-:W-:Y:S05]  /*1940*/  BSYNC B0 ;  /* 0x0000000000007941 */ /* 0x000fea0003800000 */
.L_x_4713:
        /* <DEDUP_REMOVED lines=33> */
.L_x_4716:
[----:B------:R-:W-:Y:S05]  /*1b60*/  BSYNC B0 ;  /* 0x0000000000007941 */ /* 0x000fea0003800000 */
.L_x_4715:
        /* <DEDUP_REMOVED lines=33> */
.L_x_4718:
[----:B------:R-:W-:Y:S05]  /*1d80*/  BSYNC B0 ;  /* 0x0000000000007941 */ /* 0x000fea0003800000 */
.L_x_4717:
[----:B------:R-:W-:Y:S06]  /*1d90*/  BAR.SYNC.DEFER_BLOCKING 0x0 ;  /* 0x0000000000007b1d */ /* 0x000fec0000010000 */
[----:B------:R-:W-:Y:S05]  /*1da0*/  @!P6 BRA `(.L_x_4719) ;  /* 0x00000bd00000e947 */ /* 0x000fea0003800000 */
[----:B------:R-:W0:Y:S01]  /*1db0*/  S2R R52, SR_CTAID.Y ;  /* 0x0000000000347919 */ /* 0x000e220000002600 */
[----:B------:R-:W-:Y:S01]  /*1dc0*/  HFMA2.MMA R13, -RZ, RZ, 0, 4.76837158203125e-07 ;  /* 0x00000008ff0d7435 */ /* 0x000fe200000001ff */
[C---:B------:R-:W-:Y:S01]  /*1dd0*/  IMAD R7, R51.reuse, c[0x0][0x180], RZ ;  /* 0x0000600033077a24 */ /* 0x040fe200078e02ff */
[----:B------:R-:W-:Y:S01]  /*1de0*/  HFMA2.MMA R74, -RZ, RZ, 0, 0 ;  /* 0x00000000ff4a7435 */ /* 0x000fe200000001ff */
        /* <DEDUP_REMOVED lines=15> */
[----:B------:R-:W-:Y:S01]  /*1ee0*/  IMAD R6, R6, c[0x0][0x174], RZ ;  /* 0x00005d0006067a24 */ /* 0x000fe200078e02ff */
[----:B------:R-:W-:Y:S01]  /*1ef0*/  LEA R66, P1, R8, c[0x0][0x230], 0x2 ;  /* 0x00008c0008427a11 */ /* 0x000fe200078210ff */
        /* <DEDUP_REMOVED lines=8> */
[C---:B------:R-:W-:Y:S01]  /*1f80*/  LEA R70, P0, R6.reuse, c[0x0][0x220], 0x2 ;  /* 0x0000880006467a11 */ /* 0x040fe200078010ff */
[----:B------:R-:W-:Y:S01]  /*1f90*/  FMUL.FTZ R61, R61, R62 ;  /* 0x0000003e3d3d7220 */ /* 0x000fe20000410000 */
[----:B------:R-:W-:Y:S01]  /*1fa0*/  IADD3 R77, R9, R79, RZ ;  /* 0x0000004f094d7210 */ /* 0x000fe20007ffe0ff */
[----:B------:R-:W-:Y:S01]  /*1fb0*/  IMAD.IADD R79, R11, 0x1, R81 ;  /* 0x000000010b4f7824 */ /* 0x000fe200078e0251 */
[----:B------:R-:W-:Y:S02]  /*1fc0*/  LEA.HI.X R75, R6, c[0x0][0x224], R75, 0x2, P0 ;  /* 0x00008900064b7a11 */ /* 0x000fe400000f144b */
[----:B------:R-:W-:Y:S02]  /*1fd0*/  ISETP.NE.AND P0, PT, R47, RZ, PT ;  /* 0x000000ff2f00720c */ /* 0x000fe40003f05270 */
[----:B------:R-:W-:-:S02]  /*1fe0*/  LEA.HI.X R77, R8, c[0x0][0x234], R77, 0x2, P1 ;  /* 0x00008d00084d7a11 */ /* 0x000fc400008f144d */
[----:B------:R-:W-:Y:S02]  /*1ff0*/  LEA.HI.X R79, R10, c[0x0][0x22c], R79, 0x2, P2 ;  /* 0x00008b000a4f7a11 */ /* 0x000fe400010f144f */
[----:B------:R-:W-:Y:S02]  /*2000*/  MOV R72, R12 ;  /* 0x0000000c00487202 */ /* 0x000fe40000000f00 */
[----:B------:R-:W-:Y:S02]  /*2010*/  ISETP.EQ.OR P0, PT, R43, RZ, P0 ;  /* 0x000000ff2b00720c */ /* 0x000fe40000702670 */
.L_x_4720:
[----:B------:R-:W-:Y:S02]  /*2020*/  MOV R6, R70 ;  /* 0x0000004600067202 */ /* 0x000fe40000000f00 */
[----:B------:R-:W-:-:S05]  /*2030*/  MOV R7, R75 ;  /* 0x0000004b00077202 */ /* 0x000fca0000000f00 */
[----:B------:R0:W2:Y:S01]  /*2040*/  LDG.E R10, [R6.64] ;  /* 0x00000006060a7981 */ /* 0x0000a2000c1e1900 */
[----:B------:R-:W-:Y:S02]  /*2050*/  MOV R8, R68 ;  /* 0x0000004400087202 */ /* 0x000fe40000000f00 */
[----:B------:R-:W-:Y:S01]  /*2060*/  MOV R9, R79 ;  /* 0x0000004f00097202 */ /* 0x000fe20000000f00 */
[----:B------:R-:W1:Y:S04]  /*2070*/  S2R R12, SR_TID.X ;  /* 0x00000000000c7919 */ /* 0x000e680000002100 */
[----:B------:R1:W3:Y:S01]  /*2080*/  LDG.E R81, [R8.64] ;  /* 0x0000000608517981 */ /* 0x0002e2000c1e1900 */
[----:B0-----:R-:W-:Y:S01]  /*2090*/  IMAD.MOV.U32 R6, RZ, RZ, R66 ;  /* 0x000000ffff067224 */ /* 0x001fe200078e0042 */
[----:B------:R-:W-:-:S05]  /*20a0*/  MOV R7, R77 ;  /* 0x0000004d00077202 */ /* 0x000fca0000000f00 */
[----:B------:R0:W3:Y:S01]  /*20b0*/  LDG.E R76, [R6.64] ;  /* 0x00000006064c7981 */ /* 0x0000e2000c1e1900 */
[-C--:B------:R-:W-:Y:S02]  /*20c0*/  ISETP.GE.U32.AND P1, PT, R42, R53.reuse, PT ;  /* 0x000000352a00720c */ /* 0x080fe40003f26070 */
[----:B------:R-:W-:Y:S02]  /*20d0*/  ISETP.GE.U32.AND P2, PT, R41, R53, PT ;  /* 0x000000352900720c */ /* 0x000fe40003f46070 */
[----:B-1----:R-:W-:-:S04]  /*20e0*/  SHF.L.U32 R8, R12, 0x3, RZ ;  /* 0x000000030c087819 */ /* 0x002fc800000006ff */
[-C--:B------:R-:W-:Y:S02]  /*20f0*/  ISETP.GE.U32.AND P6, PT, R8, R53.reuse, PT ;  /* 0x000000350800720c */ /* 0x080fe40003fc6070 */
[----:B------:R-:W-:Y:S02]  /*2100*/  FSEL R83, R65, RZ, !P1 ;  /* 0x000000ff41537208 */ /* 0x000fe40004800000 */
[-C--:B------:R-:W-:Y:S02]  /*2110*/  ISETP.GE.U32.AND P3, PT, R40, R53.reuse, PT ;  /* 0x000000352800720c */ /* 0x080fe40003f66070 */
[-C--:B------:R-:W-:Y:S02]  /*2120*/  ISETP.GE.U32.AND P4, PT, R39, R53.reuse, PT ;  /* 0x000000352700720c */ /* 0x080fe40003f86070 */
[----:B------:R-:W-:Y:S02]  /*2130*/  ISETP.GE.U32.AND P5, PT, R38, R53, PT ;  /* 0x000000352600720c */ /* 0x000fe40003fa6070 */
[----:B------:R-:W-:-:S02]  /*2140*/  FSEL R88, R71, RZ, !P4 ;  /* 0x000000ff47587208 */ /* 0x000fc40006000000 */
[----:B------:R-:W-:Y:S01]  /*2150*/  FSEL R90, R63, RZ, !P5 ;  /* 0x000000ff3f5a7208 */ /* 0x000fe20006800000 */
[----:B--2---:R-:W-:-:S04]  /*2160*/  FMUL.FTZ R11, R10, 1.4426950216293334961 ;  /* 0x3fb8aa3b0a0b7820 */ /* 0x004fc80000410000 */
[C---:B------:R-:W-:Y:S02]  /*2170*/  FMUL.FTZ R10, R11.reuse, R54 ;  /* 0x000000360b0a7220 */ /* 0x040fe40000410000 */
[C---:B------:R-:W-:Y:S02]  /*2180*/  FMUL.FTZ R78, R11.reuse, R55 ;  /* 0x000000370b4e7220 */ /* 0x040fe40000410000 */
[C---:B------:R-:W-:Y:S02]  /*2190*/  FMUL.FTZ R80, R11.reuse, R56 ;  /* 0x000000380b507220 */ /* 0x040fe40000410000 */
[----:B------:R1:W2:Y:S01]  /*21a0*/  MUFU.EX2 R84, R78 ;  /* 0x0000004e00547308 */ /* 0x0002a20000000800 */
[C---:B------:R-:W-:Y:S02]  /*21b0*/  FMUL.FTZ R82, R11.reuse, R57 ;  /* 0x000000390b527220 */ /* 0x040fe40000410000 */
[----:B0-----:R-:W-:-:S05]  /*21c0*/  FMUL.FTZ R6, R11, R58 ;  /* 0x0000003a0b067220 */ /* 0x001fca0000410000 */
[----:B------:R-:W0:Y:S01]  /*21d0*/  MUFU.EX2 R10, R10 ;  /* 0x0000000a000a7308 */ /* 0x000e220000000800 */
[----:B------:R-:W-:-:S07]  /*21e0*/  FMUL.FTZ R7, R11, R59 ;  /* 0x0000003b0b077220 */ /* 0x000fce0000410000 */
[----:B------:R4:W5:Y:S01]  /*21f0*/  MUFU.EX2 R87, R80 ;  /* 0x0000005000577308 */ /* 0x0009620000000800 */
[----:B------:R-:W-:-:S07]  /*2200*/  FMUL.FTZ R8, R11, R60 ;  /* 0x0000003c0b087220 */ /* 0x000fce0000410000 */
[----:B------:R0:W3:Y:S01]  /*2210*/  MUFU.EX2 R89, R82 ;  /* 0x0000005200597308 */ /* 0x0000e20000000800 */
[----:B-1----:R-:W-:Y:S02]  /*2220*/  FSEL R78, R67, RZ, !P6 ;  /* 0x000000ff434e7208 */ /* 0x002fe40007000000 */
[----:B--2---:R-:W-:-:S05]  /*2230*/  FSEL R84, R84, 1, !P1 ;  /* 0x3f80000054547808 */ /* 0x004fca0004800000 */
[----:B------:R-:W1:Y:S01]  /*2240*/  MUFU.EX2 R6, R6 ;  /* 0x0000000600067308 */ /* 0x000e620000000800 */
[----:B0-----:R-:W-:Y:S01]  /*2250*/  FSEL R85, R10, 1, !P6 ;  /* 0x3f8000000a557808 */ /* 0x001fe20007000000 */
[----:B------:R-:W-:Y:S01]  /*2260*/  FMUL.FTZ R11, R11, R62 ;  /* 0x0000003e0b0b7220 */ /* 0x000fe20000410000 */
[----:B----4-:R-:W-:-:S05]  /*2270*/  FSEL R80, R69, RZ, !P2 ;  /* 0x000000ff45507208 */ /* 0x010fca0005000000 */
[----:B------:R-:W0:Y:S01]  /*2280*/  MUFU.EX2 R7, R7 ;  /* 0x0000000700077308 */ /* 0x000e220000000800 */
[----:B-----5:R-:W-:Y:S01]  /*2290*/  FSEL R87, R87, 1, !P2 ;  /* 0x3f80000057577808 */ /* 0x020fe20005000000 */
[-C--:B------:R-:W-:Y:S02]  /*22a0*/  FFMA.FTZ R9, R78, R84.reuse, R83 ;  /* 0x000000544e097223 */ /* 0x080fe40000010053 */
[----:B------:R-:W-:-:S04]  /*22b0*/  FMUL.FTZ R10, R85, R84 ;  /* 0x00000054550a7220 */ /* 0x000fc80000410000 */
[----:B------:R-:W2:Y:S01]  /*22c0*/  MUFU.EX2 R8, R8 ;  /* 0x0000000800087308 */ /* 0x000ea20000000800 */
[----:B------:R-:W-:Y:S01]  /*22d0*/  FSEL R82, R64, RZ, !P3 ;  /* 0x000000ff40527208 */ /* 0x000fe20005800000 */
[----:B------:R-:W-:Y:S01]  /*22e0*/  FFMA.FTZ R9, R87, R9, R80 ;  /* 0x0000000957097223 */ /* 0x000fe20000010050 */
[----:B---3--:R-:W-:Y:S01]  /*22f0*/  FSEL R89, R89, 1, !P3 ;  /* 0x3f80000059597808 */ /* 0x008fe20005800000 */
[----:B------:R-:W-:-:S04]  /*2300*/  FMUL.FTZ R10, R87, R10 ;  /* 0x0000000a570a7220 */ /* 0x000fc80000410000 */
[----:B------:R-:W3:Y:S01]  /*2310*/  MUFU.EX2 R11, R11 ;  /* 0x0000000b000b7308 */ /* 0x000ee20000000800 */
[----:B-1----:R-:W-:Y:S01]  /*2320*/  FSEL R91, R6, 1, !P4 ;  /* 0x3f800000065b7808 */ /* 0x002fe20006000000 */
[C---:B------:R-:W-:Y:S02]  /*2330*/  FFMA.FTZ R9, R89.reuse, R9, R82 ;  /* 0x0000000959097223 */ /* 0x040fe40000010052 */
[----:B------:R-:W-:Y:S01]  /*2340*/  FMUL.FTZ R10, R89, R10 ;  /* 0x0000000a590a7220 */ /* 0x000fe20000410000 */
[----:B------:R-:W-:Y:S01]  /*2350*/  ISETP.GE.U32.AND P6, PT, R37, R53, PT ;  /* 0x000000352500720c */ /* 0x000fe20003fc6070 */
[----:B------:R-:W-:Y:S01]  /*2360*/  FFMA.FTZ R9, R91, R9, R88 ;  /* 0x000000095b097223 */ /* 0x000fe20000010058 */
[----:B0-----:R-:W-:Y:S01]  /*2370*/  FSEL R93, R7, 1, !P5 ;  /* 0x3f800000075d7808 */ /* 0x001fe20006800000 */
[----:B------:R-:W-:Y:S01]  /*2380*/  FMUL.FTZ R10, R91, R10 ;  /* 0x0000000a5b0a7220 */ /* 0x000fe20000410000 */
[----:B------:R-:W-:Y:S02]  /*2390*/  ISETP.GE.U32.AND P1, PT, R36, R53, PT ;  /* 0x000000352400720c */ /* 0x000fe40003f26070 */
[----:B------:R-:W-:Y:S01]  /*23a0*/  FSEL R92, R73, RZ, !P6 ;  /* 0x000000ff495c7208 */ /* 0x000fe20007000000 */
[C---:B------:R-:W-:Y:S01]  /*23b0*/  FFMA.FTZ R9, R93.reuse, R9, R90 ;  /* 0x000000095d097223 */ /* 0x040fe2000001005a */
[----:B--2---:R-:W-:Y:S01]  /*23c0*/  FSEL R95, R8, 1, !P6 ;  /* 0x3f800000085f7808 */ /* 0x004fe20007000000 */
[----:B------:R-:W-:Y:S01]  /*23d0*/  FMUL.FTZ R10, R93, R10 ;  /* 0x0000000a5d0a7220 */ /* 0x000fe20000410000 */
[----:B------:R-:W-:-:S02]  /*23e0*/  FSEL R94, R61, RZ, !P1 ;  /* 0x000000ff3d5e7208 */ /* 0x000fc40004800000 */
        /* <DEDUP_REMOVED lines=23> */
[----:B------:R-:W-:Y:S01]  /*2560*/  IMAD.MOV.U32 R9, RZ, RZ, RZ ;  /* 0x000000ffff097224 */ /* 0x000fe200078e00ff */
[----:B------:R-:W-:Y:S02]  /*2570*/  MOV R8, 0x3f800000 ;  /* 0x3f80000000087802 */ /* 0x000fe40000000f00 */
[----:B------:R-:W-:-:S04]  /*2580*/  ISETP.NE.AND P2, PT, R44, 0x1f, PT ;  /* 0x0000001f2c00780c */ /* 0x000fc80003f45270 */
[----:B------:R-:W-:Y:S05]  /*2590*/  @!P0 LDS.64 R8, [UR4+0x450] ;  /* 0x00045004ff088984 */ /* 0x000fea0008000a00 */
        /* <DEDUP_REMOVED lines=18> */
[-C--:B-1----:R-:W-:Y:S01]  /*26c0*/  @!P3 MOV R96, R8.reuse ;  /* 0x000000080060b202 */ /* 0x082fe20000000f00 */
[C---:B------:R-:W-:Y:S02]  /*26d0*/  FFMA.FTZ R11, R10.reuse, R9, R11 ;  /* 0x000000090a0b7223 */ /* 0x040fe4000001000b */
[----:B------:R-:W-:Y:S01]  /*26e0*/  FMUL.FTZ R10, R10, R8 ;  /* 0x000000080a0a7220 */ /* 0x000fe20000410000 */
[----:B------:R-:W-:Y:S02]  /*26f0*/  IADD3 R74, R74, 0x1, RZ ;  /* 0x000000014a4a7810 */ /* 0x000fe40007ffe0ff */
[----:B------:R-:W-:-:S03]  /*2700*/  MOV R9, c[0x0][0x188] ;  /* 0x0000620000097a02 */ /* 0x000fc60000000f00 */
[----:B--2---:R-:W-:Y:S01]  /*2710*/  @P1 FFMA.FTZ R98, R99, R96, R98 ;  /* 0x0000006063621223 */ /* 0x004fe20000010062 */
[----:B------:R-:W-:-:S03]  /*2720*/  ISETP.NE.AND P1, PT, R12, RZ, PT ;  /* 0x000000ff0c00720c */ /* 0x000fc60003f25270 */
[----:B------:R-:W-:-:S04]  /*2730*/  FFMA.FTZ R98, R85, R98, R78 ;  /* 0x0000006255627223 */ /* 0x000fc8000001004e */
[----:B------:R-:W-:-:S04]  /*2740*/  FFMA.FTZ R96, R84, R98, R83 ;  /* 0x0000006254607223 */ /* 0x000fc80000010053 */
[----:B------:R-:W-:Y:S02]  /*2750*/  FFMA.FTZ R80, R87, R96, R80 ;  /* 0x0000006057507223 */ /* 0x000fe40000010050 */
[----:B------:R-:W-:Y:S01]  /*2760*/  @!P1 IMAD.MOV.U32 R6, RZ, RZ, R72 ;  /* 0x000000ffff069224 */ /* 0x000fe200078e0048 */
[----:B------:R-:W-:Y:S01]  /*2770*/  @!P1 MOV R7, R13 ;  /* 0x0000000d00079202 */ /* 0x000fe20000000f00 */
[----:B------:R-:W-:Y:S01]  /*2780*/  FFMA.FTZ R82, R89, R80, R82 ;  /* 0x0000005059527223 */ /* 0x000fe20000010052 */
[----:B------:R-:W-:Y:S01]  /*2790*/  MOV R78, c[0x0][0x1a0] ;  /* 0x00006800004e7a02 */ /* 0x000fe20000000f00 */
[----:B------:R0:W-:Y:S01]  /*27a0*/  @!P1 STS.64 [UR4+0x450], R10 ;  /* 0x0004500aff009988 */ /* 0x0001e20008000a04 */
[----:B------:R-:W-:Y:S02]  /*27b0*/  IMAD.MOV.U32 R85, RZ, RZ, c[0x0][0x1a4] ;  /* 0x00006900ff557624 */ /* 0x000fe400078e00ff */
[----:B------:R-:W-:Y:S01]  /*27c0*/  FFMA.FTZ R88, R91, R82, R88 ;  /* 0x000000525b587223 */ /* 0x000fe20000010058 */
[----:B------:R0:W-:Y:S01]  /*27d0*/  @!P1 STG.E.64 [R6.64], R10 ;  /* 0x0000000a06009986 */ /* 0x0001e2000c101b06 */
[----:B------:R-:W-:-:S02]  /*27e0*/  ISETP.GE.AND P1, PT, R74, c[0x0][0x16c], PT ;  /* 0x00005b004a007a0c */ /* 0x000fc40003f26270 */
[C---:B------:R-:W-:Y:S01]  /*27f0*/  LEA R68, P2, R78.reuse, R68, 0x2 ;  /* 0x000000444e447211 */ /* 0x040fe200078410ff */
[----:B------:R-:W-:Y:S01]  /*2800*/  FFMA.FTZ R90, R93, R88, R90 ;  /* 0x000000585d5a7223 */ /* 0x000fe2000001005a */
[----:B------:R-:W-:Y:S02]  /*2810*/  MOV R8, c[0x0][0x18c] ;  /* 0x0000630000087a02 */ /* 0x000fe40000000f00 */
[----:B------:R-:W-:Y:S01]  /*2820*/  LEA.HI.X R79, R78, R79, R85, 0x2, P2 ;  /* 0x0000004f4e4f7211 */ /* 0x000fe200010f1455 */
[----:B------:R-:W-:Y:S01]  /*2830*/  FFMA.FTZ R92, R95, R90, R92 ;  /* 0x0000005a5f5c7223 */ /* 0x000fe2000001005c */
[C---:B------:R-:W-:Y:S02]  /*2840*/  LEA R70, P2, R9.reuse, R70, 0x2 ;  /* 0x0000004609467211 */ /* 0x040fe400078410ff */
[----:B------:R-:W-:Y:S01]  /*2850*/  MOV R83, c[0x0][0x1c0] ;  /* 0x0000700000537a02 */ /* 0x000fe20000000f00 */
[----:B------:R-:W-:Y:S01]  /*2860*/  FMUL.FTZ R81, R76, R81 ;  /* 0x000000514c517220 */ /* 0x000fe20000410000 */
[----:B------:R-:W-:Y:S01]  /*2870*/  LEA.HI.X R75, R9, R75, R8, 0x2, P2 ;  /* 0x0000004b094b7211 */ /* 0x000fe200010f1408 */
[----:B------:R-:W-:Y:S01]  /*2880*/  FFMA.FTZ R94, R97, R92, R94 ;  /* 0x0000005c615e7223 */ /* 0x000fe2000001005e */
[----:B------:R-:W-:Y:S01]  /*2890*/  MOV R84, c[0x0][0x1c4] ;  /* 0x0000710000547a02 */ /* 0x000fe20000000f00 */
[----:B------:R-:W-:Y:S01]  /*28a0*/  UIADD3 UR4, UR4, 0x8, URZ ;  /* 0x0000000804047890 */ /* 0x000fe2000fffe03f */
[----:B------:R-:W-:-:S02]  /*28b0*/  LEA R66, P3, R83, R66, 0x2 ;  /* 0x0000004253427211 */ /* 0x000fc400078610ff */
[----:B------:R-:W-:Y:S01]  /*28c0*/  IADD3 R72, P2, R72, 0x8, RZ ;  /* 0x0000000848487810 */ /* 0x000fe20007f5e0ff */
[----:B------:R-:W-:Y:S01]  /*28d0*/  FFMA.FTZ R20, R81, R98, R20 ;  /* 0x0000006251147223 */ /* 0x000fe20000010014 */
[----:B------:R-:W-:Y:S01]  /*28e0*/  LEA.HI.X R77, R83, R77, R84, 0x2, P3 ;  /* 0x0000004d534d7211 */ /* 0x000fe200018f1454 */
[C---:B------:R-:W-:Y:S01]  /*28f0*/  FFMA.FTZ R0, R81.reuse, R96, R0 ;  /* 0x0000006051007223 */ /* 0x040fe20000010000 */
[----:B------:R-:W-:Y:S01]  /*2900*/  IADD3.X R13, RZ, R13, RZ, P2, !PT ;  /* 0x0000000dff0d7210 */ /* 0x000fe200017fe4ff */
[C---:B------:R-:W-:Y:S02]  /*2910*/  FFMA.FTZ R19, R81.reuse, R80, R19 ;  /* 0x0000005051137223 */ /* 0x040fe40000010013 */
[C---:B------:R-:W-:Y:S02]  /*2920*/  FFMA.FTZ R18, R81.reuse, R82, R18 ;  /* 0x0000005251127223 */ /* 0x040fe40000010012 */
[C---:B------:R-:W-:Y:S02]  /*2930*/  FFMA.FTZ R17, R81.reuse, R88, R17 ;  /* 0x0000005851117223 */ /* 0x040fe40000010011 */
[----:B------:R-:W-:-:S02]  /*2940*/  FFMA.FTZ R16, R81, R90, R16 ;  /* 0x0000005a51107223 */ /* 0x000fc40000010010 */
[C---:B------:R-:W-:Y:S02]  /*2950*/  FFMA.FTZ R15, R81.reuse, R92, R15 ;  /* 0x0000005c510f7223 */ /* 0x040fe4000001000f */
[----:B------:R-:W-:Y:S01]  /*2960*/  FFMA.FTZ R14, R81, R94, R14 ;  /* 0x0000005e510e7223 */ /* 0x000fe2000001000e */
[----:B0-----:R-:W-:Y:S05]  /*2970*/  @!P1 BRA `(.L_x_4720) ;  /* 0xfffff6a000009947 */ /* 0x001fea000383ffff */
.L_x_4719:
[----:B------:R-:W-:Y:S01]  /*2980*/  BAR.SYNC.DEFER_BLOCKING 0x0 ;  /* 0x0000000000007b1d */ /* 0x000fe20000010000 */
[----:B------:R-:W-:Y:S01]  /*2990*/  ISETP.NE.AND P0, PT, R12, RZ, PT ;  /* 0x000000ff0c00720c */ /* 0x000fe20003f05270 */
[----:B------:R-:W-:Y:S01]  /*29a0*/  IMAD R7, R86, c[0x0][0x200], RZ ;  /* 0x0000800056077a24 */ /* 0x000fe200078e02ff */
[----:B------:R-:W-:Y:S01]  /*29b0*/  MOV R54, 0xffffff00 ;  /* 0xffffff0000367802 */ /* 0x000fe20000000f00 */
[C---:B------:R-:W-:Y:S02]  /*29c0*/  IMAD.WIDE.U32 R10, R48.reuse, c[0x0][0x200], RZ ;  /* 0x00008000300a7a25 */ /* 0x040fe400078e00ff */
[----:B------:R-:W-:Y:S02]  /*29d0*/  BSSY B0, `(.L_x_4721) ;  /* 0x000002a000007945 */ /* 0x000fe40003800000 */
[----:B------:R-:W-:-:S02]  /*29e0*/  IMAD R53, R48, c[0x0][0x204], R7 ;  /* 0x0000810030357a24 */ /* 0x000fc400078e0207 */
[----:B------:R-:W-:Y:S01]  /*29f0*/  IMAD R55, R43, R54, c[0x0][0x168] ;  /* 0x00005a002b377624 */ /* 0x000fe200078e0236 */
[----:B------:R-:W-:Y:S01]  /*2a00*/  LOP3.LUT R54, R46, 0x20, RZ, 0xfc, !PT ;  /* 0x000000202e367812 */ /* 0x000fe200078efcff */
[----:B------:R-:W-:Y:S02]  /*2a10*/  IMAD.IADD R11, R11, 0x1, R53 ;  /* 0x000000010b0b7824 */ /* 0x000fe400078e0235 */
[----:B------:R-:W-:-:S05]  /*2a20*/  @!P0 MOV R6, 0xffffff00 ;  /* 0xffffff0000068802 */ /* 0x000fca0000000f00 */
[C---:B------:R-:W-:Y:S01]  /*2a30*/  @!P0 IMAD R8, R43.reuse, R6, c[0x0][0x168] ;  /* 0x00005a002b088624 */ /* 0x040fe200078e0206 */
[----:B------:R-:W-:Y:S01]  /*2a40*/  SHF.L.U32 R6, R43, 0x8, RZ ;  /* 0x000000082b067819 */ /* 0x000fe200000006ff */
[----:B------:R-:W-:Y:S03]  /*2a50*/  STS [R21.X4], R20 ;  /* 0x0000001415007388 */ /* 0x000fe60000004800 */
[----:B------:R-:W-:Y:S01]  /*2a60*/  SHF.R.S32.HI R7, RZ, 0x1f, R6 ;  /* 0x0000001fff077819 */ /* 0x000fe20000011406 */
        /* <DEDUP_REMOVED lines=32> */
.L_x_4722:
[----:B------:R-:W-:Y:S05]  /*2c70*/  BSYNC B0 ;  /* 0x0000000000007941 */ /* 0x000fea0003800000 */
.L_x_4721:
[----:B------:R-:W-:Y:S01]  /*2c80*/  IMAD R57, R51, c[0x0][0x208], RZ ;  /* 0x0000820033397a24 */ /* 0x000fe200078e02ff */
[----:B------:R-:W-:Y:S01]  /*2c90*/  SHF.L.U64.HI R53, R54, 0x2, R45 ;  /* 0x0000000236357819 */ /* 0x000fe2000001022d */
[----:B------:R-:W-:Y:S01]  /*2ca0*/  IMAD.WIDE.U32 R10, R52, c[0x0][0x208], R10 ;  /* 0x00008200340a7a25 */ /* 0x000fe200078e000a */
[----:B------:R-:W-:Y:S02]  /*2cb0*/  ISETP.GE.AND P6, PT, R54, R75, PT ;  /* 0x0000004b3600720c */ /* 0x000fe40003fc6270 */
[----:B------:R-:W-:Y:S01]  /*2cc0*/  ISETP.GE.AND P1, PT, R46, R55, PT ;  /* 0x000000372e00720c */ /* 0x000fe20003f26270 */
[----:B0-----:R-:W-:Y:S01]  /*2cd0*/  IMAD.SHL.U32 R13, R54, 0x4, RZ ;  /* 0x00000004360d7824 */ /* 0x001fe200078e00ff */
[----:B------:R-:W-:Y:S01]  /*2ce0*/  IADD3 R58, P2, R6, R10, RZ ;  /* 0x0000000a063a7210 */ /* 0x000fe20007f5e0ff */
[----:B------:R-:W-:Y:S01]  /*2cf0*/  IMAD R59, R52, c[0x0][0x20c], R57 ;  /* 0x00008300343b7a24 */ /* 0x000fe200078e0239 */
[----:B------:R-:W-:Y:S02]  /*2d00*/  ISETP.GE.AND P5, PT, R34, R75, PT ;  /* 0x0000004b2200720c */ /* 0x000fe40003fa6270 */
[----:B------:R-:W-:-:S02]  /*2d10*/  IADD3 R56, P3, R13, c[0x0][0x258], RZ ;  /* 0x000096000d387a10 */ /* 0x000fc40007f7e0ff */
[----:B------:R-:W-:Y:S02]  /*2d20*/  IADD3.X R11, R7, R59, R11, P2, !PT ;  /* 0x0000003b070b7210 */ /* 0x000fe400017fe40b */
[-C--:B------:R-:W-:Y:S02]  /*2d30*/  ISETP.GE.AND P2, PT, R35, R75.reuse, PT ;  /* 0x0000004b2300720c */ /* 0x080fe40003f46270 */
[----:B------:R-:W-:Y:S02]  /*2d40*/  IADD3.X R57, R53, c[0x0][0x25c], RZ, P3, !PT ;  /* 0x0000970035397a10 */ /* 0x000fe40001ffe4ff */
[C---:B------:R-:W-:Y:S02]  /*2d50*/  LEA R10, P3, R58.reuse, R56, 0x2 ;  /* 0x000000383a0a7211 */ /* 0x040fe400078610ff */
[----:B------:R-:W-:Y:S02]  /*2d60*/  ISETP.GE.AND P4, PT, R33, R75, PT ;  /* 0x0000004b2100720c */ /* 0x000fe40003f86270 */
[----:B------:R-:W-:Y:S01]  /*2d70*/  LEA.HI.X R11, R58, R57, R11, 0x2, P3 ;  /* 0x000000393a0b7211 */ /* 0x000fe200018f140b */
[----:B------:R-:W-:Y:S01]  /*2d80*/  IMAD R57, R86, c[0x0][0x1f0], RZ ;  /* 0x00007c0056397a24 */ /* 0x000fe200078e02ff */
[----:B------:R-:W-:Y:S01]  /*2d90*/  ISETP.GE.AND P3, PT, R32, R75, PT ;  /* 0x0000004b2000720c */ /* 0x000fe20003f66270 */
[----:B------:R-:W-:-:S02]  /*2da0*/  IMAD.WIDE.U32 R58, R48, c[0x0][0x1f0], RZ ;  /* 0x00007c00303a7a25 */ /* 0x000fc400078e00ff */
[----:B------:R0:W-:Y:S01]  /*2db0*/  @!P2 STG.E [R10.64+0x80], R63 ;  /* 0x0000803f0a00a986 */ /* 0x0001e2000c101906 */
[-C--:B------:R-:W-:Y:S01]  /*2dc0*/  ISETP.GE.AND P2, PT, R31, R75.reuse, PT ;  /* 0x0000004b1f00720c */ /* 0x080fe20003f46270 */
[----:B------:R-:W-:Y:S02]  /*2dd0*/  IMAD R77, R48, c[0x0][0x1f4], R57 ;  /* 0x00007d00304d7a24 */ /* 0x000fe400078e0239 */
[----:B------:R1:W-:Y:S01]  /*2de0*/  @!P6 STG.E [R10.64], R61 ;  /* 0x0000003d0a00e986 */ /* 0x0003e2000c101906 */
[----:B------:R-:W-:Y:S01]  /*2df0*/  ISETP.GE.AND P6, PT, R30, R75, PT ;  /* 0x0000004b1e00720c */ /* 0x000fe20003fc6270 */
[----:B------:R-:W-:Y:S01]  /*2e00*/  @!P1 IMAD.WIDE.U32 R56, R48, c[0x0][0x1f0], R6 ;  /* 0x00007c0030389a25 */ /* 0x000fe200078e0006 */
[----:B------:R-:W-:Y:S01]  /*2e10*/  IADD3 R59, R59, R77, RZ ;  /* 0x0000004d3b3b7210 */ /* 0x000fe20007ffe0ff */
[----:B------:R-:W-:Y:S03]  /*2e20*/  @!P5 STG.E [R10.64+0x100], R65 ;  /* 0x000100410a00d986 */ /* 0x000fe6000c101906 */
[----:B------:R-:W-:Y:S01]  /*2e30*/  @!P1 IADD3 R57, R77, R57, RZ ;  /* 0x000000394d399210 */ /* 0x000fe20007ffe0ff */
[----:B------:R-:W-:Y:S01]  /*2e40*/  @!P4 STG.E [R10.64+0x180], R67 ;  /* 0x000180430a00c986 */ /* 0x000fe2000c101906 */
[----:B0-----:R-:W-:Y:S01]  /*2e50*/  IMAD R63, R51, c[0x0][0x1f8], RZ ;  /* 0x00007e00333f7a24 */ /* 0x001fe200078e02ff */
[----:B------:R-:W-:Y:S01]  /*2e60*/  ISETP.GE.AND P4, PT, R54, R55, PT ;  /* 0x000000373600720c */ /* 0x000fe20003f86270 */
[C---:B------:R-:W-:Y:S01]  /*2e70*/  IMAD.WIDE.U32 R58, R52.reuse, c[0x0][0x1f8], R58 ;  /* 0x00007e00343a7a25 */ /* 0x040fe200078e003a */
[----:B------:R-:W-:Y:S03]  /*2e80*/  @!P3 STG.E [R10.64+0x200], R69 ;  /* 0x000200450a00b986 */ /* 0x000fe6000c101906 */
[----:B------:R-:W-:Y:S01]  /*2e90*/  @!P1 IMAD.WIDE.U32 R56, R52, c[0x0][0x1f8], R56 ;  /* 0x00007e0034389a25 */ /* 0x000fe200078e0038 */
[----:B------:R-:W-:Y:S01]  /*2ea0*/  @!P2 STG.E [R10.64+0x280], R71 ;  /* 0x000280470a00a986 */ /* 0x000fe2000c101906 */
[----:B------:R-:W-:-:S02]  /*2eb0*/  IADD3 R60, P3, R6, R58, RZ ;  /* 0x0000003a063c7210 */ /* 0x000fc40007f7e0ff */
[----:B------:R-:W-:Y:S01]  /*2ec0*/  IMAD R63, R52, c[0x0][0x1fc], R63 ;  /* 0x00007f00343f7a24 */ /* 0x000fe200078e023f */
[----:B------:R0:W-:Y:S04]  /*2ed0*/  @!P6 STG.E [R10.64+0x300], R73 ;  /* 0x000300490a00e986 */ /* 0x0001e8000c101906 */
[----:B------:R-:W-:Y:S01]  /*2ee0*/  BAR.SYNC.DEFER_BLOCKING 0x0 ;  /* 0x0000000000007b1d */ /* 0x000fe20000010000 */
[----:B-1----:R-:W-:Y:S02]  /*2ef0*/  @!P1 IADD3 R61, P2, R46, R56, RZ ;  /* 0x000000382e3d9210 */ /* 0x002fe40007f5e0ff */
[----:B------:R-:W-:Y:S02]  /*2f00*/  IADD3 R56, P5, R13, c[0x0][0x268], RZ ;  /* 0x00009a000d387a10 */ /* 0x000fe40007fbe0ff */
[----:B------:R-:W-:-:S02]  /*2f10*/  @!P1 IADD3.X R62, R45, R57, R63, P2, !PT ;  /* 0x000000392d3e9210 */ /* 0x000fc400017fe43f */
[----:B------:R-:W-:Y:S01]  /*2f20*/  IADD3.X R57, R53, c[0x0][0x26c], RZ, P5, !PT ;  /* 0x00009b0035397a10 */ /* 0x000fe20002ffe4ff */
[----:B0-----:R-:W-:Y:S01]  /*2f30*/  CS2R R10, SRZ ;  /* 0x00000000000a7805 */ /* 0x001fe2000001ff00 */
[----:B------:R-:W-:Y:S02]  /*2f40*/  IADD3.X R59, R7, R63, R59, P3, !PT ;  /* 0x0000003f073b7210 */ /* 0x000fe40001ffe43b */
[----:B------:R-:W-:Y:S02]  /*2f50*/  ISETP.GE.AND P5, PT, R35, R55, PT ;  /* 0x000000372300720c */ /* 0x000fe40003fa6270 */
[C---:B------:R-:W-:Y:S02]  /*2f60*/  LEA R56, P3, R60.reuse, R56, 0x2 ;  /* 0x000000383c387211 */ /* 0x040fe400078610ff */
[----:B------:R-:W-:Y:S02]  /*2f70*/  @!P1 LEA R58, P2, R61, c[0x0][0x268], 0x2 ;  /* 0x00009a003d3a9a11 */ /* 0x000fe400078410ff */
[----:B------:R-:W-:-:S02]  /*2f80*/  LEA.HI.X R57, R60, R57, R59, 0x2, P3 ;  /* 0x000000393c397211 */ /* 0x000fc400018f143b */
[----:B------:R-:W-:Y:S02]  /*2f90*/  @!P1 LEA.HI.X R59, R61, c[0x0][0x26c], R62, 0x2, P2 ;  /* 0x00009b003d3b9a11 */ /* 0x000fe400010f143e */
[----:B------:R-:W-:Y:S01]  /*2fa0*/  CS2R R60, SRZ ;  /* 0x00000000003c7805 */ /* 0x000fe2000001ff00 */
[-C--:B------:R-:W-:Y:S02]  /*2fb0*/  ISETP.GE.AND P3, PT, R34, R55.reuse, PT ;  /* 0x000000372200720c */ /* 0x080fe40003f66270 */
[-C--:B------:R-:W-:Y:S01]  /*2fc0*/  ISETP.GE.AND P2, PT, R33, R55.reuse, PT ;  /* 0x000000372100720c */ /* 0x080fe20003f46270 */
[----:B------:R-:W2:Y:S01]  /*2fd0*/  @!P4 LDG.E R11, [R56.64] ;  /* 0x00000006380bc981 */ /* 0x000ea2000c1e1900 */
[----:B------:R-:W-:-:S03]  /*2fe0*/  ISETP.GE.AND P4, PT, R32, R55, PT ;  /* 0x000000372000720c */ /* 0x000fc60003f86270 */
[----:B------:R-:W3:Y:S01]  /*2ff0*/  @!P5 LDG.E R60, [R56.64+0x80] ;  /* 0x00008006383cd981 */ /* 0x000ee2000c1e1900 */
[-C--:B------:R-:W-:Y:S02]  /*3000*/  ISETP.GE.AND P5, PT, R31, R55.reuse, PT ;  /* 0x000000371f00720c */ /* 0x080fe40003fa6270 */
[----:B------:R-:W-:Y:S01]  /*3010*/  ISETP.GE.AND P6, PT, R30, R55, PT ;  /* 0x000000371e00720c */ /* 0x000fe20003fc6270 */
[----:B------:R-:W-:Y:S01]  /*3020*/  CS2R R62, SRZ ;  /* 0x00000000003e7805 */ /* 0x000fe2000001ff00 */
[----:B------:R-:W4:Y:S01]  /*3030*/  @!P1 LDG.E R10, [R58.64] ;  /* 0x000000063a0a9981 */ /* 0x000f22000c1e1900 */
[----:B------:R-:W-:-:S03]  /*3040*/  CS2R R64, SRZ ;  /* 0x0000000000407805 */ /* 0x000fc6000001ff00 */
        /* <DEDUP_REMOVED lines=71> */
[----:B------:R-:W-:Y:S01]  /*34c0*/  STS [R21.X4+0xc], R18 ;  /* 0x00000c1215007388 */ /* 0x000fe20000004800 */
[----:B------:R-:W-:-:S02]  /*34d0*/  IMAD R11, R86, c[0x0][0x210], RZ ;  /* 0x00008400560b7a24 */ /* 0x000fc400078e02ff */
[----:B--2---:R-:W-:Y:S01]  /*34e0*/  FMUL.FTZ R58, R69, R76 ;  /* 0x0000004c453a7220 */ /* 0x004fe20000410000 */
[----:B------:R-:W-:Y:S03]  /*34f0*/  STS [R21.X4+0x10], R56 ;  /* 0x0000103815007388 */ /* 0x000fe60000004800 */
[----:B------:R-:W-:Y:S01]  /*3500*/  FMUL.FTZ R58, R58, R15 ;  /* 0x0000000f3a3a7220 */ /* 0x000fe20000410000 */
[----:B------:R-:W-:Y:S01]  /*3510*/  STS [R21.X4+0x14], R16 ;  /* 0x0000141015007388 */ /* 0x000fe20000004800 */
[----:B------:R-:W-:Y:S02]  /*3520*/  IMAD R15, R48, c[0x0][0x214], R11 ;  /* 0x00008500300f7a24 */ /* 0x000fe400078e020b */
[----:B0-----:R-:W-:Y:S01]  /*3530*/  FMUL.FTZ R19, R70, R77 ;  /* 0x0000004d46137220 */ /* 0x001fe20000410000 */
[----:B------:R-:W-:Y:S01]  /*3540*/  STS [R21.X4+0x18], R58 ;  /* 0x0000183a15007388 */ /* 0x000fe20000004800 */
[----:B-1----:R-:W-:-:S04]  /*3550*/  IMAD.WIDE.U32 R10, R48, c[0x0][0x210], RZ ;  /* 0x00008400300a7a25 */ /* 0x002fc800078e00ff */
[----:B------:R-:W-:Y:S01]  /*3560*/  FMUL.FTZ R14, R19, R14 ;  /* 0x0000000e130e7220 */ /* 0x000fe20000410000 */
[----:B------:R-:W-:-:S04]  /*3570*/  IADD3 R61, R11, R15, RZ ;  /* 0x0000000f0b3d7210 */ /* 0x000fc80007ffe0ff */
        /* <DEDUP_REMOVED lines=19> */
[----:B------:R-:W-:-:S04]  /*36b0*/  IMAD.WIDE.U32 R8, R52, c[0x0][0x218], R8 ;  /* 0x0000860034087a25 */ /* 0x000fc800078e0008 */
[----:B------:R-:W-:Y:S01]  /*36c0*/  IMAD.IADD R9, R9, 0x1, R55 ;  /* 0x0000000109097824 */ /* 0x000fe200078e0237 */
[----:B------:R-:W-:-:S04]  /*36d0*/  LEA R14, P0, R8, c[0x0][0x270], 0x2 ;  /* 0x00009c00080e7a11 */ /* 0x000fc800078010ff */
[----:B------:R-:W-:-:S05]  /*36e0*/  LEA.HI.X R15, R8, c[0x0][0x274], R9, 0x2, P0 ;  /* 0x00009d00080f7a11 */ /* 0x000fca00000f1409 */
[----:B------:R0:W-:Y:S04]  /*36f0*/  STG.E [R14.64], R29 ;  /* 0x0000001d0e007986 */ /* 0x0001e8000c101906 */
.L_x_4724:
[----:B------:R-:W-:Y:S05]  /*3700*/  BSYNC B0 ;  /* 0x0000000000007941 */ /* 0x000fea0003800000 */
.L_x_4723:
[----:B------:R-:W-:Y:S01]  /*3710*/  MOV R8, R10 ;  /* 0x0000000a00087202 */ /* 0x000fe20000000f00 */
[----:B------:R-:W-:Y:S01]  /*3720*/  IMAD R11, R51, c[0x0][0x218], RZ ;  /* 0x00008600330b7a24 */ /* 0x000fe200078e02ff */
[----:B------:R-:W-:Y:S02]  /*3730*/  MOV R9, R61 ;  /* 0x0000003d00097202 */ /* 0x000fe40000000f00 */
[----:B------:R-:W-:Y:S01]  /*3740*/  IADD3 R13, P1, R13, c[0x0][0x270], RZ ;  /* 0x00009c000d0d7a10 */ /* 0x000fe20007f3e0ff */
[C---:B------:R-:W-:Y:S01]  /*3750*/  IMAD R11, R52.reuse, c[0x0][0x21c], R11 ;  /* 0x00008700340b7a24 */ /* 0x040fe200078e020b */
        /* <DEDUP_REMOVED lines=18> */
[----:B------:R1:W-:Y:S01]  /*3880*/  @!P0 STG.E [R6.64], R17 ;  /* 0x0000001106008986 */ /* 0x0003e2000c101906 */
[----:B------:R-:W-:-:S03]  /*3890*/  ISETP.GE.AND P0, PT, R43, c[0x0][0x174], PT ;  /* 0x00005d002b007a0c */ /* 0x000fc60003f06270 */
[----:B------:R2:W-:Y:S01]  /*38a0*/  @!P1 STG.E [R6.64+0x80], R27 ;  /* 0x0000801b06009986 */ /* 0x0005e2000c101906 */
[----:B------:R-:W-:-:S03]  /*38b0*/  IADD3 R10, P1, R2, 0x400, RZ ;  /* 0x00000400020a7810 */ /* 0x000fc60007f3e0ff */
[----:B------:R2:W-:Y:S01]  /*38c0*/  @!P2 STG.E [R6.64+0x100], R19 ;  /* 0x000100130600a986 */ /* 0x0005e2000c101906 */
[----:B------:R-:W-:Y:S02]  /*38d0*/  IADD3 R4, P2, R4, 0x400, RZ ;  /* 0x0000040004047810 */ /* 0x000fe40007f5e0ff */
[----:B-1----:R-:W-:Y:S02]  /*38e0*/  IADD3.X R17, RZ, R3, RZ, P1, !PT ;  /* 0x00000003ff117210 */ /* 0x002fe40000ffe4ff */
[----:B------:R-:W-:Y:S01]  /*38f0*/  IADD3.X R5, RZ, R5, RZ, P2, !PT ;  /* 0x00000005ff057210 */ /* 0x000fe200017fe4ff */
[----:B------:R-:W-:Y:S01]  /*3900*/  @P0 CALL.REL.NOINC `(.L_x_4725) ;  /* 0x0000001000000944 */ /* 0x000fe20003c00000 */
[----:B------:R-:W-:Y:S05]  /*3910*/  BRA `(.L_x_4726) ;  /* 0xffffcaf000007947 */ /* 0x000fea000383ffff */
.L_x_4725:
[----:B------:R-:W-:Y:S05]  /*3920*/  EXIT ;  /* 0x000000000000794d */ /* 0x000fea0003800000 */
.L_x_4727:
        /* <DEDUP_REMOVED lines=13> */
.L_x_5449:


//--------------------- .text._Z25selective_scan_fwd_kernelI32Selective_Scan_fwd_kernel_traitsILi32ELi8ELi1ELb0ELb0ELb1ELb0EffEEv13SSMParamsBase --------------------------
	.section	.text._Z25selective_scan_fwd_kernelI32Selective_Scan_fwd_kernel_traitsILi32ELi8ELi1ELb0ELb0ELb1ELb0EffEEv13SSMParamsBase,"ax",@progbits
	.sectioninfo	@"SHI_REGISTERS=111"
	.align	128
        .global         _Z25selective_scan_fwd_kernelI32Selective_Scan_fwd_kernel_traitsILi32ELi8ELi1ELb0ELb0ELb1ELb0EffEEv13SSMParamsBase
        .type           _Z25selective_scan_fwd_kernelI32Selective_Scan_fwd_kernel_traitsILi32ELi8ELi1ELb0ELb0ELb1ELb0EffEEv13SSMParamsBase,@function
        .size           _Z25selective_scan_fwd_kernelI32Selective_Scan_fwd_kernel_traitsILi32ELi8ELi1ELb0ELb0ELb1ELb0EffEEv13SSMParamsBase,(.L_x_5450 - _Z25selective_scan_fwd_kernelI32Selective_Scan_fwd_kernel_traitsILi32ELi8ELi1ELb0ELb0ELb1ELb0EffEEv13SSMParamsBase)
        .other          _Z25selective_scan_fwd_kernelI32Selective_Scan_fwd_kernel_traitsILi32ELi8ELi1ELb0ELb0ELb1ELb0EffEEv13SSMParamsBase,@"STO_CUDA_ENTRY STV_DEFAULT"
_Z25selective_scan_fwd_kernelI32Selective_Scan_fwd_kernel_traitsILi32ELi8ELi1ELb0ELb0ELb1ELb0EffEEv13SSMParamsBase:
.text._Z25selective_scan_fwd_kernelI32Selective_Scan_fwd_kernel_traitsILi32ELi8ELi1ELb0ELb0ELb1ELb0EffEEv13SSMParamsBase:
[----:B------:R-:W-:Y:S02]  /*0000*/  MOV R1, c[0x0][0x28] ;  /* 0x00000a0000017a02 */ /* 0x000fe40000000f00 */
[----:B------:R-:W-:Y:S01]  /*0010*/  IABS R9, c[0x0][0x178] ;  /* 0x00005e0000097a13 */ /* 0x000fe20000000000 */
[----:B------:R-:W0:Y:S01]  /*0020*/  S2R R0, SR_CTAID.Y ;  /* 0x0000000000007919 */ /* 0x000e220000002600 */
[----:B------:R-:W-:Y:S01]  /*0030*/  ISETP.NE.U32.AND P1, PT, RZ, c[0x0][0x250], PT ;  /* 0x00009400ff007a0c */ /* 0x000fe20003f25070 */
[----:B------:R-:W-:Y:S01]  /*0040*/  HFMA2.MMA R20, -RZ, RZ, 0, 0 ;  /* 0x00000000ff147435 */ /* 0x000fe200000001ff */
[----:B------:R-:W1:Y:S01]  /*0050*/  I2F.RP R8, R9 ;  /* 0x0000000900087306 */ /* 0x000e620000209400 */
[----:B------:R-:W-:Y:S01]  /*0060*/  ISETP.NE.U32.AND P0, PT, RZ, c[0x0][0x238], PT ;  /* 0x00008e00ff007a0c */ /* 0x000fe20003f05070 */
[----:B------:R-:W-:Y:S01]  /*0070*/  IMAD.MOV.U32 R22, RZ, RZ, RZ ;  /* 0x000000ffff167224 */ /* 0x000fe200078e00ff */
[----:B------:R-:W-:Y:S01]  /*0080*/  ISETP.NE.AND.EX P1, PT, RZ, c[0x0][0x254], PT, P1 ;  /* 0x00009500ff007a0c */ /* 0x000fe20003f25310 */
[----:B------:R-:W-:Y:S01]  /*0090*/  ULDC.64 UR4, c[0x0][0x118] ;  /* 0x0000460000047ab9 */ /* 0x000fe20000000a00 */
[----:B------:R-:W-:-:S03]  /*00a0*/  ISETP.NE.AND.EX P0, PT, RZ, c[0x0][0x23c], PT, P0 ;  /* 0x00008f00ff007a0c */ /* 0x000fc60003f05300 */
        /* <DEDUP_REMOVED lines=35> */
[----:B------:R-:W1:Y:S02]  /*02e0*/  S2R R25, SR_LANEID ;  /* 0x0000000000197919 */ /* 0x000e640000000000 */
[----:B------:R-:W-:-:S02]  /*02f0*/  IMAD R9, R0, c[0x0][0x1dc], R9 ;  /* 0x0000770000097a24 */ /* 0x000fc400078e0209 */
[----:B------:R-:W-:Y:S02]  /*0300*/  IMAD R13, R23, c[0x0][0x1b4], R4 ;  /* 0x00006d00170d7a24 */ /* 0x000fe400078e0204 */
[----:B------:R-:W-:Y:S01]  /*0310*/  IMAD.WIDE.U32 R4, R0, c[0x0][0x1e8], RZ ;  /* 0x00007a0000047a25 */ /* 0x000fe200078e00ff */
[----:B------:R-:W-:Y:S02]  /*0320*/  IADD3 R3, R3, R9, RZ ;  /* 0x0000000903037210 */ /* 0x000fe40007ffe0ff */
[----:B------:R-:W-:Y:S01]  /*0330*/  @P0 IADD3 R8, R8, 0x1, RZ ;  /* 0x0000000108080810 */ /* 0x000fe20007ffe0ff */
[----:B------:R-:W-:Y:S02]  /*0340*/  IMAD R11, R0, c[0x0][0x1ec], R11 ;  /* 0x00007b00000b7a24 */ /* 0x000fe400078e020b */
[----:B------:R-:W-:Y:S02]  /*0350*/  IMAD R12, R90, c[0x0][0x1d0], RZ ;  /* 0x000074005a0c7a24 */ /* 0x000fe400078e02ff */
[----:B------:R-:W-:Y:S01]  /*0360*/  @!P2 IMAD.MOV R8, RZ, RZ, -R8 ;  /* 0x000000ffff08a224 */ /* 0x000fe200078e0a08 */
[C---:B0-----:R-:W-:Y:S01]  /*0370*/  LOP3.LUT R24, R18.reuse, 0x1f, RZ, 0xc0, !PT ;  /* 0x0000001f12187812 */ /* 0x041fe200078ec0ff */
[----:B------:R-:W-:Y:S01]  /*0380*/  IMAD.WIDE.U32 R2, R23, c[0x0][0x1d0], R2 ;  /* 0x0000740017027a25 */ /* 0x000fe200078e0002 */
[----:B------:R-:W-:-:S02]  /*0390*/  SHF.L.U32 R33, R18, 0x3, RZ ;  /* 0x0000000312217819 */ /* 0x000fc400000006ff */
[----:B------:R-:W-:Y:S01]  /*03a0*/  @!P1 LOP3.LUT R8, RZ, c[0x0][0x178], RZ, 0x33, !PT ;  /* 0x00005e00ff089a12 */ /* 0x000fe200078e33ff */
[C---:B------:R-:W-:Y:S01]  /*03b0*/  IMAD.WIDE.U32 R6, R23.reuse, c[0x0][0x1b0], RZ ;  /* 0x00006c0017067a25 */ /* 0x040fe200078e00ff */
[----:B------:R-:W-:Y:S02]  /*03c0*/  LOP3.LUT R10, R24, 0xffffff00, R33, 0xf8, !PT ;  /* 0xffffff00180a7812 */ /* 0x000fe400078ef821 */
[----:B------:R-:W-:Y:S01]  /*03d0*/  SHF.R.S32.HI R9, RZ, 0x1f, R8 ;  /* 0x0000001fff097819 */ /* 0x000fe20000011408 */
[----:B------:R-:W-:Y:S01]  /*03e0*/  IMAD R15, R23, c[0x0][0x1d4], R12 ;  /* 0x00007500170f7a24 */ /* 0x000fe200078e020c */
[----:B------:R-:W-:Y:S01]  /*03f0*/  IADD3 R5, R5, R11, RZ ;  /* 0x0000000b05057210 */ /* 0x000fe20007ffe0ff */
[----:B------:R-:W-:Y:S01]  /*0400*/  IMAD.IADD R7, R7, 0x1, R13 ;  /* 0x0000000107077824 */ /* 0x000fe200078e020d */
        /* <DEDUP_REMOVED lines=14> */
[----:B------:R-:W-:Y:S01]  /*04f0*/  LEA R56, P2, R57, c[0x0][0x248], 0x2 ;  /* 0x0000920039387a11 */ /* 0x000fe200078410ff */
[----:B------:R-:W-:Y:S01]  /*0500*/  IMAD.MOV.U32 R26, RZ, RZ, RZ ;  /* 0x000000ffff1a7224 */ /* 0x000fe200078e00ff */
[----:B------:R-:W-:Y:S01]  /*0510*/  IADD3 R45, R3, R13, RZ ;  /* 0x0000000d032d7210 */ /* 0x000fe20007ffe0ff */
[----:B------:R-:W-:Y:S01]  /*0520*/  IMAD R3, R21, c[0x0][0x180], RZ ;  /* 0x0000600015037a24 */ /* 0x000fe200078e02ff */
[----:B------:R-:W-:Y:S01]  /*0530*/  IADD3.X R6, R11, R5, R17, P1, !PT ;  /* 0x000000050b067210 */ /* 0x000fe20000ffe411 */
[----:B------:R-:W-:Y:S01]  /*0540*/  IMAD R13, R21, c[0x0][0x198], RZ ;  /* 0x00006600150d7a24 */ /* 0x000fe200078e02ff */
[----:B------:R-:W-:Y:S01]  /*0550*/  LEA R4, P1, R12, c[0x0][0x240], 0x2 ;  /* 0x000090000c047a11 */ /* 0x000fe200078210ff */
[----:B------:R-:W-:Y:S01]  /*0560*/  IMAD R3, R0, c[0x0][0x184], R3 ;  /* 0x0000610000037a24 */ /* 0x000fe200078e0203 */
[----:B------:R-:W-:Y:S01]  /*0570*/  LEA.HI.X R45, R2, c[0x0][0x234], R45, 0x2, P0 ;  /* 0x00008d00022d7a11 */ /* 0x000fe200000f142d */
[----:B------:R-:W-:Y:S01]  /*0580*/  IMAD R2, R23, c[0x0][0x164], R0 ;  /* 0x0000590017027a24 */ /* 0x000fe200078e0200 */
[----:B------:R-:W-:Y:S01]  /*0590*/  LEA.HI.X R5, R12, c[0x0][0x244], R9, 0x2, P1 ;  /* 0x000091000c057a11 */ /* 0x000fe200008f1409 */
[----:B------:R-:W-:Y:S01]  /*05a0*/  IMAD.WIDE.U32 R8, R0, c[0x0][0x180], RZ ;  /* 0x0000600000087a25 */ /* 0x000fe200078e00ff */
[----:B------:R-:W-:-:S02]  /*05b0*/  LEA.HI.X R57, R57, c[0x0][0x24c], R6, 0x2, P2 ;  /* 0x0000930039397a11 */ /* 0x000fc400010f1406 */
[C---:B------:R-:W-:Y:S01]  /*05c0*/  IADD3 R31, R33.reuse, 0x4, RZ ;  /* 0x00000004211f7810 */ /* 0x040fe20007ffe0ff */
[C---:B------:R-:W-:Y:S01]  /*05d0*/  IMAD.WIDE.U32 R6, R0.reuse, c[0x0][0x198], RZ ;  /* 0x0000660000067a25 */ /* 0x040fe200078e00ff */
[C---:B------:R-:W-:Y:S02]  /*05e0*/  IADD3 R32, R33.reuse, 0x6, RZ ;  /* 0x0000000621207810 */ /* 0x040fe40007ffe0ff */
[----:B------:R-:W-:Y:S01]  /*05f0*/  IADD3 R33, R33, 0x7, RZ ;  /* 0x0000000721217810 */ /* 0x000fe20007ffe0ff */
[----:B------:R-:W-:Y:S01]  /*0600*/  IMAD R13, R0, c[0x0][0x19c], R13 ;  /* 0x00006700000d7a24 */ /* 0x000fe200078e020d */
[----:B------:R-:W-:Y:S01]  /*0610*/  IADD3 R35, R9, R3, RZ ;  /* 0x0000000309237210 */ /* 0x000fe20007ffe0ff */
[----:B------:R-:W-:Y:S01]  /*0620*/  IMAD R2, R2, c[0x0][0x174], RZ ;  /* 0x00005d0002027a24 */ /* 0x000fe200078e02ff */
[----:B------:R-:W-:Y:S02]  /*0630*/  LOP3.LUT R34, R10, 0x20, RZ, 0xfc, !PT ;  /* 0x000000200a227812 */ /* 0x000fe400078efcff */
[----:B------:R-:W-:Y:S01]  /*0640*/  IADD3 R37, R7, R13, RZ ;  /* 0x0000000d07257210 */ /* 0x000fe20007ffe0ff */
[----:B------:R-:W-:Y:S01]  /*0650*/  IMAD R27, R2, c[0x0][0x16c], RZ ;  /* 0x00005b00021b7a24 */ /* 0x000fe200078e02ff */
[----:B------:R-:W-:-:S02]  /*0660*/  LOP3.LUT R36, R10, 0x40, RZ, 0xfc, !PT ;  /* 0x000000400a247812 */ /* 0x000fc400078efcff */
[C---:B------:R-:W-:Y:S02]  /*0670*/  LOP3.LUT R38, R10.reuse, 0x60, RZ, 0xfc, !PT ;  /* 0x000000600a267812 */ /* 0x040fe400078efcff */
[C---:B------:R-:W-:Y:S02]  /*0680*/  LOP3.LUT R39, R10.reuse, 0x80, RZ, 0xfc, !PT ;  /* 0x000000800a277812 */ /* 0x040fe400078efcff */
[C---:B------:R-:W-:Y:S02]  /*0690*/  LOP3.LUT R40, R10.reuse, 0xa0, RZ, 0xfc, !PT ;  /* 0x000000a00a287812 */ /* 0x040fe400078efcff */
[C---:B------:R-:W-:Y:S02]  /*06a0*/  LOP3.LUT R41, R10.reuse, 0xc0, RZ, 0xfc, !PT ;  /* 0x000000c00a297812 */ /* 0x040fe400078efcff */
[----:B-1----:R-:W-:Y:S02]  /*06b0*/  LOP3.LUT R42, R10, 0xe0, RZ, 0xfc, !PT ;  /* 0x000000e00a2a7812 */ /* 0x002fe400078efcff */
.L_x_4751:
[----:B------:R-:W-:Y:S01]  /*06c0*/  BAR.SYNC.DEFER_BLOCKING 0x0 ;  /* 0x0000000000007b1d */ /* 0x000fe20000010000 */
[----:B------:R-:W-:Y:S01]  /*06d0*/  IMAD.MOV.U32 R47, RZ, RZ, -0x100 ;  /* 0xffffff00ff2f7424 */ /* 0x000fe200078e00ff */
[----:B-1----:R-:W-:Y:S01]  /*06e0*/  CS2R R12, SRZ ;  /* 0x00000000000c7805 */ /* 0x002fe2000001ff00 */
[----:B------:R-:W-:Y:S01]  /*06f0*/  CS2R R2, SRZ ;  /* 0x0000000000027805 */ /* 0x000fe2000001ff00 */
[----:B------:R-:W-:Y:S01]  /*0700*/  CS2R R14, SRZ ;  /* 0x00000000000e7805 */ /* 0x000fe2000001ff00 */
[----:B------:R-:W-:-:S05]  /*0710*/  IMAD R47, R26, R47, c[0x0][0x168] ;  /* 0x00005a001a2f7624 */ /* 0x000fca00078e022f */
[-C--:B------:R-:W-:Y:S02]  /*0720*/  ISETP.GE.AND P3, PT, R10, R47.reuse, PT ;  /* 0x0000002f0a00720c */ /* 0x080fe40003f66270 */
[-C--:B------:R-:W-:Y:S02]  /*0730*/  ISETP.GE.AND P4, PT, R34, R47.reuse, PT ;  /* 0x0000002f2200720c */ /* 0x080fe40003f86270 */
[-C--:B------:R-:W-:Y:S02]  /*0740*/  ISETP.GE.AND P5, PT, R36, R47.reuse, PT ;  /* 0x0000002f2400720c */ /* 0x080fe40003fa6270 */
[-C--:B------:R-:W-:Y:S02]  /*0750*/  ISETP.GE.AND P2, PT, R38, R47.reuse, PT ;  /* 0x0000002f2600720c */ /* 0x080fe40003f46270 */
[-C--:B------:R-:W-:Y:S02]  /*0760*/  ISETP.GE.AND P1, PT, R39, R47.reuse, PT ;  /* 0x0000002f2700720c */ /* 0x080fe40003f26270 */
[----:B------:R-:W-:Y:S01]  /*0770*/  ISETP.GE.AND P0, PT, R40, R47, PT ;  /* 0x0000002f2800720c */ /* 0x000fe20003f06270 */
[----:B------:R-:W-:-:S02]  /*0780*/  HFMA2.MMA R17, -RZ, RZ, 0, 0 ;  /* 0x00000000ff117435 */ /* 0x000fc400000001ff */
        /* <DEDUP_REMOVED lines=15> */
[C---:B------:R-:W-:Y:S02]  /*0880*/  LEA.HI.SX32 R44, R25.reuse, R25, 0x1b ;  /* 0x00000019192c7211 */ /* 0x040fe400078fdaff */
[C---:B------:R-:W-:Y:S02]  /*0890*/  IADD3 R50, R25.reuse, 0x80, RZ ;  /* 0x0000008019327810 */ /* 0x040fe40007ffe0ff */
[----:B------:R-:W-:-:S02]  /*08a0*/  IADD3 R54, R25, 0xc0, RZ ;  /* 0x000000c019367810 */ /* 0x000fc40007ffe0ff */
[-C--:B------:R-:W-:Y:S02]  /*08b0*/  LEA.HI.SX32 R46, R46, R25.reuse, 0x1b ;  /* 0x000000192e2e7211 */ /* 0x080fe400078fdaff */
[-C--:B------:R-:W-:Y:S02]  /*08c0*/  LEA.HI.SX32 R48, R48, R25.reuse, 0x1b ;  /* 0x0000001930307211 */ /* 0x080fe400078fdaff */
[-C--:B------:R-:W-:Y:S02]  /*08d0*/  LEA.HI.SX32 R49, R16, R25.reuse, 0x1b ;  /* 0x0000001910317211 */ /* 0x080fe400078fdaff */
[----:B------:R-:W-:Y:S02]  /*08e0*/  IADD3 R16, R25, 0xe0, RZ ;  /* 0x000000e019107810 */ /* 0x000fe40007ffe0ff */
[-C--:B------:R-:W-:Y:S02]  /*08f0*/  LEA.HI.SX32 R51, R52, R25.reuse, 0x1b ;  /* 0x0000001934337211 */ /* 0x080fe400078fdaff */
[----:B------:R-:W-:-:S02]  /*0900*/  LEA.HI.SX32 R50, R50, R25, 0x1b ;  /* 0x0000001932327211 */ /* 0x000fc400078fdaff */
[-C--:B------:R-:W-:Y:S02]  /*0910*/  LEA.HI.SX32 R52, R54, R25.reuse, 0x1b ;  /* 0x0000001936347211 */ /* 0x080fe400078fdaff */
[----:B------:R-:W-:Y:S02]  /*0920*/  SHF.L.U32 R54, R25, 0x3, RZ ;  /* 0x0000000319367819 */ /* 0x000fe400000006ff */
        /* <DEDUP_REMOVED lines=13> */
[----:B------:R1:W-:Y:S01]  /*0a00*/  STS [R49.X4+0x180], R2 ;  /* 0x0001800231007388 */ /* 0x0003e20000004800 */
[----:B0-----:R-:W-:-:S03]  /*0a10*/  MOV R3, R57 ;  /* 0x0000003900037202 */ /* 0x001fc60000000f00 */
[----:B------:R-:W-:Y:S04]  /*0a20*/  STS [R50.X4+0x200], R17 ;  /* 0x0002001132007388 */ /* 0x000fe80000004800 */
[----:B------:R0:W-:Y:S01]  /*0a30*/  STS [R51.X4+0x280], R12 ;  /* 0x0002800c33007388 */ /* 0x0001e20000004800 */
[----:B-1----:R-:W-:-:S03]  /*0a40*/  IMAD.MOV.U32 R2, RZ, RZ, R56 ;  /* 0x000000ffff027224 */ /* 0x002fc600078e0038 */
[----:B------:R-:W-:Y:S04]  /*0a50*/  STS [R52.X4+0x300], R19 ;  /* 0x0003001334007388 */ /* 0x000fe80000004800 */
[----:B------:R1:W-:Y:S01]  /*0a60*/  STS [R53.X4+0x380], R14 ;  /* 0x0003800e35007388 */ /* 0x0003e20000004800 */
[----:B------:R-:W-:-:S06]  /*0a70*/  NOP ;  /* 0x0000000000007918 */ /* 0x000fcc0000000000 */
[----:B------:R-:W-:Y:S01]  /*0a80*/  LDS R55, [R54.X4] ;  /* 0x0000000036377984 */ /* 0x000fe20000004800 */
[----:B0-----:R-:W-:Y:S01]  /*0a90*/  CS2R R12, SRZ ;  /* 0x00000000000c7805 */ /* 0x001fe2000001ff00 */
[----:B-1----:R-:W-:Y:S02]  /*0aa0*/  CS2R R14, SRZ ;  /* 0x00000000000e7805 */ /* 0x002fe4000001ff00 */
        /* <DEDUP_REMOVED lines=8> */
[----:B------:R-:W-:Y:S01]  /*0b30*/  CS2R R16, SRZ ;  /* 0x0000000000107805 */ /* 0x000fe2000001ff00 */
[----:B------:R-:W-:-:S04]  /*0b40*/  IMAD.MOV.U32 R19, RZ, RZ, RZ ;  /* 0x000000ffff137224 */ /* 0x000fc800078e00ff */
        /* <DEDUP_REMOVED lines=76> */
.L_x_4729:
[----:B------:R-:W-:Y:S05]  /*1010*/  BSYNC B0 ;  /* 0x0000000000007941 */ /* 0x000fea0003800000 */
.L_x_4728:
        /* <DEDUP_REMOVED lines=41> */
.L_x_4731:
[----:B------:R-:W-:Y:S05]  /*12b0*/  BSYNC B0 ;  /* 0x0000000000007941 */ /* 0x000fea0003800000 */
.L_x_4730:
        /* <DEDUP_REMOVED lines=33> */
.L_x_4733:
[----:B------:R-:W-:Y:S05]  /*14d0*/  BSYNC B0 ;  /* 0x0000000000007941 */ /* 0x000fea0003800000 */
.L_x_4732:
        /* <DEDUP_REMOVED lines=33> */
.L_x_4735:
[----:B------:R-:W-:Y:S05]  /*16f0*/  BSYNC B0 ;  /* 0x0000000000007941 */ /* 0x000fea0003800000 */
.L_x_4734:
        /* <DEDUP_REMOVED lines=33> */
.L_x_4737:
[----:B------:R-:W-:Y:S05]  /*1910*/  BSYNC B0 ;  /* 0x0000000000007941 */ /* 0x000fea0003800000 */
.L_x_4736:
        /* <DEDUP_REMOVED lines=33> */
.L_x_4739:
[----:B------:R-:W-:Y:S05]  /*1b30*/  BSYNC B0 ;  /* 0x0000000000007941 */ /* 0x000fea0003800000 */
.L_x_4738:
        /* <DEDUP_REMOVED lines=33> */
.L_x_4741:
[----:B------:R-:W-:Y:S05]  /*1d50*/  BSYNC B0 ;  /* 0x0000000000007941 */ /* 0x000fea0003800000 */
.L_x_4740:
        /* <DEDUP_REMOVED lines=33> */
.L_x_4743:
[----:B------:R-:W-:Y:S05]  /*1f70*/  BSYNC B0 ;  /* 0x0000000000007941 */ /* 0x000fea0003800000 */
.L_x_4742:
        /* <DEDUP_REMOVED lines=14> */
[----:B------:R-:W-:-:S07]  /*2060*/  ISETP.EQ.OR P0, PT, R26, RZ, P0 ;  /* 0x000000ff1a00720c */ /* 0x000fce0000702670 */
.L_x_4747:
[----:B------:R-:W-:Y:S01]  /*2070*/  SHF.R.S32.HI R18, RZ, 0x1f, R87 ;  /* 0x0000001fff127819 */ /* 0x000fe20000011457 */
[C---:B------:R-:W-:Y:S01]  /*2080*/  IMAD.WIDE.U32 R14, R87.reuse, c[0x0][0x1c0], R10 ;  /* 0x00007000570e7a25 */ /* 0x040fe200078e000a */
[----:B------:R-:W-:Y:S02]  /*2090*/  MOV R47, 0xffffff00 ;  /* 0xffffff00002f7802 */ /* 0x000fe40000000f00 */
[----:B------:R-:W-:Y:S01]  /*20a0*/  MOV R89, RZ ;  /* 0x000000ff00597202 */ /* 0x000fe20000000f00 */
[----:B0-----:R-:W-:Y:S01]  /*20b0*/  IMAD R12, R18, c[0x0][0x1c0], RZ ;  /* 0x00007000120c7a24 */ /* 0x001fe200078e02ff */
[----:B------:R-:W-:Y:S01]  /*20c0*/  MOV R91, RZ ;  /* 0x000000ff005b7202 */ /* 0x000fe20000000f00 */
[----:B------:R-:W-:Y:S01]  /*20d0*/  IMAD R47, R26, R47, c[0x0][0x168] ;  /* 0x00005a001a2f7624 */ /* 0x000fe200078e022f */
[----:B------:R-:W-:Y:S01]  /*20e0*/  MOV R93, RZ ;  /* 0x000000ff005d7202 */ /* 0x000fe20000000f00 */
[----:B------:R-:W-:Y:S01]  /*20f0*/  IMAD R13, R87, c[0x0][0x1c4], R12 ;  /* 0x00007100570d7a24 */ /* 0x000fe200078e020c */
[----:B------:R-:W-:Y:S01]  /*2100*/  LEA R12, P2, R14, R43, 0x2 ;  /* 0x0000002b0e0c7211 */ /* 0x000fe200078410ff */
[----:B------:R-:W-:Y:S01]  /*2110*/  IMAD.MOV.U32 R72, RZ, RZ, RZ ;  /* 0x000000ffff487224 */ /* 0x000fe200078e00ff */
[-C--:B------:R-:W-:Y:S01]  /*2120*/  ISETP.GE.AND P1, PT, R34, R47.reuse, PT ;  /* 0x0000002f2200720c */ /* 0x080fe20003f26270 */
[----:B------:R-:W-:Y:S01]  /*2130*/  IMAD.IADD R13, R15, 0x1, R13 ;  /* 0x000000010f0d7824 */ /* 0x000fe200078e020d */
[-C--:B------:R-:W-:Y:S01]  /*2140*/  ISETP.GE.AND P6, PT, R10, R47.reuse, PT ;  /* 0x0000002f0a00720c */ /* 0x080fe20003fc6270 */
[----:B------:R-:W-:Y:S01]  /*2150*/  IMAD R16, R18, c[0x0][0x188], RZ ;  /* 0x0000620012107a24 */ /* 0x000fe200078e02ff */
[----:B------:R-:W-:-:S02]  /*2160*/  ISETP.GE.AND P3, PT, R38, R47, PT ;  /* 0x0000002f2600720c */ /* 0x000fc40003f66270 */
[----:B------:R-:W-:Y:S02]  /*2170*/  LEA.HI.X R13, R14, R45, R13, 0x2, P2 ;  /* 0x0000002d0e0d7211 */ /* 0x000fe400010f140d */
[----:B------:R-:W-:Y:S02]  /*2180*/  MOV R14, R8 ;  /* 0x00000008000e7202 */ /* 0x000fe40000000f00 */
[----:B------:R-:W-:Y:S01]  /*2190*/  MOV R15, R35 ;  /* 0x00000023000f7202 */ /* 0x000fe20000000f00 */
[----:B------:R-:W-:Y:S01]  /*21a0*/  IMAD.MOV.U32 R76, RZ, RZ, RZ ;  /* 0x000000ffff4c7224 */ /* 0x000fe200078e00ff */
[-C--:B------:R-:W-:Y:S01]  /*21b0*/  ISETP.GE.AND P2, PT, R36, R47.reuse, PT ;  /* 0x0000002f2400720c */ /* 0x080fe20003f46270 */
[----:B------:R0:W2:Y:S01]  /*21c0*/  @!P1 LDG.E R89, [R12.64+0x80] ;  /* 0x000080040c599981 */ /* 0x0000a2000c1e1900 */
[-C--:B------:R-:W-:Y:S01]  /*21d0*/  ISETP.GE.AND P1, PT, R42, R47.reuse, PT ;  /* 0x0000002f2a00720c */ /* 0x080fe20003f26270 */
[----:B------:R-:W-:Y:S01]  /*21e0*/  IMAD.WIDE.U32 R14, R87, c[0x0][0x188], R14 ;  /* 0x00006200570e7a25 */ /* 0x000fe200078e000e */
[-C--:B------:R-:W-:Y:S01]  /*21f0*/  ISETP.GE.AND P4, PT, R39, R47.reuse, PT ;  /* 0x0000002f2700720c */ /* 0x080fe20003f86270 */
[----:B------:R0:W3:Y:S01]  /*2200*/  @!P6 LDG.E R91, [R12.64] ;  /* 0x000000040c5be981 */ /* 0x0000e2000c1e1900 */
[----:B------:R-:W-:Y:S01]  /*2210*/  ISETP.GE.AND P5, PT, R40, R47, PT ;  /* 0x0000002f2800720c */ /* 0x000fe20003fa6270 */
[----:B------:R-:W-:Y:S01]  /*2220*/  IMAD R17, R87, c[0x0][0x18c], R16 ;  /* 0x0000630057117a24 */ /* 0x000fe200078e0210 */
[----:B------:R-:W-:Y:S01]  /*2230*/  MOV R95, RZ ;  /* 0x000000ff005f7202 */ /* 0x000fe20000000f00 */
[----:B------:R0:W4:Y:S03]  /*2240*/  @!P3 LDG.E R72, [R12.64+0x180] ;  /* 0x000180040c48b981 */ /* 0x000126000c1e1900 */
[----:B------:R-:W-:Y:S01]  /*2250*/  IADD3 R15, R15, R17, RZ ;  /* 0x000000110f0f7210 */ /* 0x000fe20007ffe0ff */
[----:B------:R0:W5:Y:S04]  /*2260*/  @!P2 LDG.E R93, [R12.64+0x100] ;  /* 0x000100040c5da981 */ /* 0x000168000c1e1900 */
[----:B------:R0:W4:Y:S01]  /*2270*/  @!P1 LDG.E R76, [R12.64+0x380] ;  /* 0x000380040c4c9981 */ /* 0x000122000c1e1900 */
[----:B------:R-:W-:-:S02]  /*2280*/  LEA R16, P1, R14, c[0x0][0x220], 0x2 ;  /* 0x000088000e107a11 */ /* 0x000fc400078210ff */
[----:B------:R-:W-:Y:S01]  /*2290*/  ISETP.GE.AND P6, PT, R41, R47, PT ;  /* 0x0000002f2900720c */ /* 0x000fe20003fc6270 */
[----:B------:R0:W4:Y:S01]  /*22a0*/  @!P4 LDG.E R95, [R12.64+0x200] ;  /* 0x000200040c5fc981 */ /* 0x000122000c1e1900 */
[----:B------:R-:W-:Y:S02]  /*22b0*/  LEA.HI.X R17, R14, c[0x0][0x224], R15, 0x2, P1 ;  /* 0x000089000e117a11 */ /* 0x000fe400008f140f */
[----:B------:R-:W-:-:S03]  /*22c0*/  MOV R74, RZ ;  /* 0x000000ff004a7202 */ /* 0x000fc60000000f00 */
[----:B------:R-:W4:Y:S01]  /*22d0*/  LDG.E R16, [R16.64] ;  /* 0x0000000410107981 */ /* 0x000f22000c1e1900 */
[----:B------:R-:W-:-:S03]  /*22e0*/  MOV R97, RZ ;  /* 0x000000ff00617202 */ /* 0x000fc60000000f00 */
[----:B------:R0:W4:Y:S04]  /*22f0*/  @!P5 LDG.E R74, [R12.64+0x280] ;  /* 0x000280040c4ad981 */ /* 0x000128000c1e1900 */
[----:B------:R0:W4:Y:S01]  /*2300*/  @!P6 LDG.E R97, [R12.64+0x300] ;  /* 0x000300040c61e981 */ /* 0x000122000c1e1900 */
[----:B------:R-:W-:-:S04]  /*2310*/  IMAD R14, R18, c[0x0][0x1a0], RZ ;  /* 0x00006800120e7a24 */ /* 0x000fc800078e02ff */
[----:B------:R-:W-:Y:S01]  /*2320*/  IMAD R15, R87, c[0x0][0x1a4], R14 ;  /* 0x00006900570f7a24 */ /* 0x000fe200078e020e */
[----:B0-----:R-:W-:Y:S01]  /*2330*/  MOV R13, R37 ;  /* 0x00000025000d7202 */ /* 0x001fe20000000f00 */
[----:B------:R-:W-:-:S04]  /*2340*/  IMAD.MOV.U32 R12, RZ, RZ, R6 ;  /* 0x000000ffff0c7224 */ /* 0x000fc800078e0006 */
[----:B------:R-:W-:-:S05]  /*2350*/  IMAD.WIDE.U32 R18, R87, c[0x0][0x1a0], R12 ;  /* 0x0000680057127a25 */ /* 0x000fca00078e000c */
[----:B------:R-:W-:Y:S02]  /*2360*/  LEA R14, P1, R18, c[0x0][0x228], 0x2 ;  /* 0x00008a00120e7a11 */ /* 0x000fe400078210ff */
[----:B------:R-:W-:-:S04]  /*2370*/  IADD3 R15, R19, R15, RZ ;  /* 0x0000000f130f7210 */ /* 0x000fc80007ffe0ff */
[----:B------:R-:W-:Y:S02]  /*2380*/  LEA.HI.X R15, R18, c[0x0][0x22c], R15, 0x2, P1 ;  /* 0x00008b00120f7a11 */ /* 0x000fe400008f140f */
[----:B------:R-:W0:Y:S01]  /*2390*/  S2R R18, SR_TID.X ;  /* 0x0000000000127919 */ /* 0x000e220000002100 */
[-C--:B------:R-:W-:Y:S02]  /*23a0*/  ISETP.GE.U32.AND P2, PT, R28, R47.reuse, PT ;  /* 0x0000002f1c00720c */ /* 0x080fe40003f46070 */
[-C--:B------:R-:W-:Y:S01]  /*23b0*/  ISETP.GE.U32.AND P3, PT, R29, R47.reuse, PT ;  /* 0x0000002f1d00720c */ /* 0x080fe20003f66070 */
[----:B------:R-:W-:Y:S01]  /*23c0*/  FMUL.FTZ R78, R61, R60 ;  /* 0x0000003c3d4e7220 */ /* 0x000fe20000410000 */
[-C--:B------:R-:W-:Y:S01]  /*23d0*/  ISETP.GE.U32.AND P4, PT, R30, R47.reuse, PT ;  /* 0x0000002f1e00720c */ /* 0x080fe20003f86070 */
[----:B------:R-:W-:Y:S01]  /*23e0*/  FMUL.FTZ R82, R63, R62 ;  /* 0x0000003e3f527220 */ /* 0x000fe20000410000 */
[----:B------:R-:W-:Y:S02]  /*23f0*/  ISETP.GE.U32.AND P5, PT, R31, R47, PT ;  /* 0x0000002f1f00720c */ /* 0x000fe40003fa6070 */
[----:B------:R-:W-:Y:S01]  /*2400*/  FSEL R78, R78, RZ, !P4 ;  /* 0x000000ff4e4e7208 */ /* 0x000fe20006000000 */
[----:B------:R-:W-:Y:S01]  /*2410*/  FMUL.FTZ R80, R65, R64 ;  /* 0x0000004041507220 */ /* 0x000fe20000410000 */
[----:B------:R-:W-:Y:S01]  /*2420*/  FSEL R82, R82, RZ, !P5 ;  /* 0x000000ff52527208 */ /* 0x000fe20006800000 */
[----:B------:R-:W-:-:S02]  /*2430*/  FMUL.FTZ R84, R67, R66 ;  /* 0x0000004243547220 */ /* 0x000fc40000410000 */
[----:B------:R-:W-:Y:S01]  /*2440*/  FMUL.FTZ R86, R69, R68 ;  /* 0x0000004445567220 */ /* 0x000fe20000410000 */
[----:B---3--:R-:W-:Y:S04]  /*2450*/  STS [R44.X4], R91 ;  /* 0x0000005b2c007388 */ /* 0x008fe80000004800 */
[----:B--2---:R-:W-:Y:S04]  /*2460*/  STS [R46.X4+0x80], R89 ;  /* 0x000080592e007388 */ /* 0x004fe80000004800 */
[----:B-----5:R-:W-:Y:S04]  /*2470*/  STS [R48.X4+0x100], R93 ;  /* 0x0001005d30007388 */ /* 0x020fe80000004800 */
[----:B----4-:R-:W-:Y:S01]  /*2480*/  STS [R49.X4+0x180], R72 ;  /* 0x0001804831007388 */ /* 0x010fe20000004800 */
[----:B------:R-:W-:-:S04]  /*2490*/  FMUL.FTZ R13, R16, 1.4426950216293334961 ;  /* 0x3fb8aa3b100d7820 */ /* 0x000fc80000410000 */
[C---:B------:R-:W-:Y:S02]  /*24a0*/  FMUL.FTZ R16, R13.reuse, R56 ;  /* 0x000000380d107220 */ /* 0x040fe40000410000 */
[C---:B------:R-:W-:Y:S01]  /*24b0*/  FMUL.FTZ R12, R13.reuse, R70 ;  /* 0x000000460d0c7220 */ /* 0x040fe20000410000 */
[----:B------:R-:W-:Y:S01]  /*24c0*/  STS [R50.X4+0x200], R95 ;  /* 0x0002005f32007388 */ /* 0x000fe20000004800 */
[----:B------:R-:W-:Y:S02]  /*24d0*/  FMUL.FTZ R17, R13, R58 ;  /* 0x0000003a0d117220 */ /* 0x000fe40000410000 */
[----:B------:R-:W1:Y:S01]  /*24e0*/  MUFU.EX2 R16, R16 ;  /* 0x0000001000107308 */ /* 0x000e620000000800 */
[----:B------:R2:W-:Y:S04]  /*24f0*/  STS [R51.X4+0x280], R74 ;  /* 0x0002804a33007388 */ /* 0x0005e80000004800 */
[----:B------:R-:W-:Y:S03]  /*2500*/  STS [R52.X4+0x300], R97 ;  /* 0x0003006134007388 */ /* 0x000fe60000004800 */
[----:B------:R-:W3:Y:S01]  /*2510*/  MUFU.EX2 R12, R12 ;  /* 0x0000000c000c7308 */ /* 0x000ee20000000800 */
[----:B------:R0:W-:Y:S01]  /*2520*/  STS [R53.X4+0x380], R76 ;  /* 0x0003804c35007388 */ /* 0x0001e20000004800 */
[----:B------:R-:W-:-:S06]  /*2530*/  NOP ;  /* 0x0000000000007918 */ /* 0x000fcc0000000000 */
[----:B------:R-:W4:Y:S01]  /*2540*/  MUFU.EX2 R17, R17 ;  /* 0x0000001100117308 */ /* 0x000f220000000800 */
[----:B--2---:R-:W-:Y:S01]  /*2550*/  FMUL.FTZ R74, R13, R60 ;  /* 0x0000003c0d4a7220 */ /* 0x004fe20000410000 */
[----:B------:R2:W5:Y:S01]  /*2560*/  LDG.E R19, [R14.64] ;  /* 0x000000040e137981 */ /* 0x000562000c1e1900 */
[----:B0-----:R-:W-:Y:S01]  /*2570*/  SHF.L.U32 R76, R18, 0x3, RZ ;  /* 0x00000003124c7819 */ /* 0x001fe200000006ff */
[----:B------:R-:W-:Y:S02]  /*2580*/  FMUL.FTZ R91, R57, R56 ;  /* 0x00000038395b7220 */ /* 0x000fe40000410000 */
[C---:B------:R-:W-:Y:S01]  /*2590*/  FMUL.FTZ R88, R13.reuse, R66 ;  /* 0x000000420d587220 */ /* 0x040fe20000410000 */
[----:B------:R-:W-:Y:S01]  /*25a0*/  IADD3 R72, R76, 0x5, RZ ;  /* 0x000000054c487810 */ /* 0x000fe20007ffe0ff */
[----:B------:R1:W0:Y:S01]  /*25b0*/  MUFU.EX2 R95, R74 ;  /* 0x0000004a005f7308 */ /* 0x0002220000000800 */
[----:B------:R-:W-:Y:S01]  /*25c0*/  LDS R92, [R54.X4] ;  /* 0x00000000365c7984 */ /* 0x000fe20000004800 */
[C---:B--2---:R-:W-:Y:S01]  /*25d0*/  FMUL.FTZ R14, R13.reuse, R62 ;  /* 0x0000003e0d0e7220 */ /* 0x044fe20000410000 */
[-C--:B------:R-:W-:Y:S01]  /*25e0*/  ISETP.GE.U32.AND P1, PT, R72, R47.reuse, PT ;  /* 0x0000002f4800720c */ /* 0x080fe20003f26070 */
[----:B------:R-:W-:Y:S01]  /*25f0*/  FMUL.FTZ R15, R13, R64 ;  /* 0x000000400d0f7220 */ /* 0x000fe20000410000 */
[----:B------:R-:W-:Y:S01]  /*2600*/  ISETP.GE.U32.AND P6, PT, R76, R47, PT ;  /* 0x0000002f4c00720c */ /* 0x000fe20003fc6070 */
[----:B------:R-:W-:Y:S01]  /*2610*/  FMUL.FTZ R72, R55, R70 ;  /* 0x0000004637487220 */ /* 0x000fe20000410000 */
[----:B------:R-:W-:Y:S01]  /*2620*/  LDS R94, [R54.X4+0x4] ;  /* 0x00000400365e7984 */ /* 0x000fe20000004800 */
[----:B------:R-:W2:Y:S01]  /*2630*/  MUFU.EX2 R14, R14 ;  /* 0x0000000e000e7308 */ /* 0x000ea20000000800 */
[----:B------:R-:W-:Y:S01]  /*2640*/  FMUL.FTZ R76, R59, R58 ;  /* 0x0000003a3b4c7220 */ /* 0x000fe20000410000 */
[----:B------:R-:W-:Y:S01]  /*2650*/  FSEL R91, R91, RZ, !P2 ;  /* 0x000000ff5b5b7208 */ /* 0x000fe20005000000 */
[----:B------:R-:W-:Y:S01]  /*2660*/  LDS R96, [R54.X4+0x8] ;  /* 0x0000080036607984 */ /* 0x000fe20000004800 */
[----:B------:R-:W-:-:S02]  /*2670*/  FSEL R72, R72, RZ, !P6 ;  /* 0x000000ff48487208 */ /* 0x000fc40007000000 */
[----:B-1----:R-:W-:Y:S01]  /*2680*/  FSEL R74, R16, 1, !P2 ;  /* 0x3f800000104a7808 */ /* 0x002fe20005000000 */
[----:B------:R-:W-:Y:S01]  /*2690*/  LDS R98, [R54.X4+0xc] ;  /* 0x00000c0036627984 */ /* 0x000fe20000004800 */
[----:B------:R-:W1:Y:S01]  /*26a0*/  MUFU.EX2 R15, R15 ;  /* 0x0000000f000f7308 */ /* 0x000e620000000800 */
[----:B---3--:R-:W-:Y:S01]  /*26b0*/  FSEL R89, R12, 1, !P6 ;  /* 0x3f8000000c597808 */ /* 0x008fe20007000000 */
[----:B------:R-:W-:Y:S01]  /*26c0*/  FMUL.FTZ R13, R13, R68 ;  /* 0x000000440d0d7220 */ /* 0x000fe20000410000 */
[----:B------:R-:W-:Y:S01]  /*26d0*/  FSEL R76, R76, RZ, !P3 ;  /* 0x000000ff4c4c7208 */ /* 0x000fe20005800000 */
[-C--:B------:R-:W-:Y:S01]  /*26e0*/  FFMA.FTZ R12, R72, R74.reuse, R91 ;  /* 0x0000004a480c7223 */ /* 0x080fe2000001005b */
[----:B----4-:R-:W-:Y:S01]  /*26f0*/  FSEL R93, R17, 1, !P3 ;  /* 0x3f800000115d7808 */ /* 0x010fe20005800000 */
[----:B------:R-:W-:Y:S01]  /*2700*/  FMUL.FTZ R16, R89, R74 ;  /* 0x0000004a59107220 */ /* 0x000fe20000410000 */
[----:B------:R-:W-:Y:S01]  /*2710*/  LDS R100, [R54.X4+0x10] ;  /* 0x0000100036647984 */ /* 0x000fe20000004800 */
[----:B------:R-:W3:Y:S01]  /*2720*/  MUFU.EX2 R88, R88 ;  /* 0x0000005800587308 */ /* 0x000ee20000000800 */
[----:B0-----:R-:W-:Y:S01]  /*2730*/  FSEL R95, R95, 1, !P4 ;  /* 0x3f8000005f5f7808 */ /* 0x001fe20006000000 */
[C---:B------:R-:W-:Y:S01]  /*2740*/  FFMA.FTZ R12, R93.reuse, R12, R76 ;  /* 0x0000000c5d0c7223 */ /* 0x040fe2000001004c */
[----:B------:R-:W-:Y:S01]  /*2750*/  LDS R102, [R54.X4+0x14] ;  /* 0x0000140036667984 */ /* 0x000fe20000004800 */
[----:B------:R-:W-:-:S03]  /*2760*/  FMUL.FTZ R16, R93, R16 ;  /* 0x000000105d107220 */ /* 0x000fc60000410000 */
[----:B------:R-:W-:Y:S01]  /*2770*/  LDS R104, [R54.X4+0x18] ;  /* 0x0000180036687984 */ /* 0x000fe20000004800 */
[----:B------:R-:W0:Y:S01]  /*2780*/  MUFU.EX2 R13, R13 ;  /* 0x0000000d000d7308 */ /* 0x000e220000000800 */
[----:B--2---:R-:W-:Y:S01]  /*2790*/  FSEL R99, R14, 1, !P5 ;  /* 0x3f8000000e637808 */ /* 0x004fe20006800000 */
[C---:B------:R-:W-:Y:S01]  /*27a0*/  FFMA.FTZ R12, R95.reuse, R12, R78 ;  /* 0x0000000c5f0c7223 */ /* 0x040fe2000001004e */
[----:B------:R-:W-:Y:S01]  /*27b0*/  LDS R106, [R54.X4+0x1c] ;  /* 0x00001c00366a7984 */ /* 0x000fe20000004800 */
[----:B------:R-:W-:Y:S01]  /*27c0*/  FMUL.FTZ R16, R95, R16 ;  /* 0x000000105f107220 */ /* 0x000fe20000410000 */
[-C--:B------:R-:W-:Y:S01]  /*27d0*/  ISETP.GE.U32.AND P6, PT, R32, R47.reuse, PT ;  /* 0x0000002f2000720c */ /* 0x080fe20003fc6070 */
[----:B------:R-:W-:Y:S01]  /*27e0*/  FFMA.FTZ R12, R99, R12, R82 ;  /* 0x0000000c630c7223 */ /* 0x000fe20000010052 */
[----:B------:R-:W-:Y:S02]  /*27f0*/  FSEL R80, R80, RZ, !P1 ;  /* 0x000000ff50507208 */ /* 0x000fe40004800000 */
[----:B-1----:R-:W-:Y:S01]  /*2800*/  FSEL R97, R15, 1, !P1 ;  /* 0x3f8000000f617808 */ /* 0x002fe20004800000 */
[----:B------:R-:W-:Y:S01]  /*2810*/  FMUL.FTZ R16, R99, R16 ;  /* 0x0000001063107220 */ /* 0x000fe20000410000 */
[----:B------:R-:W-:-:S02]  /*2820*/  ISETP.GE.U32.AND P2, PT, R33, R47, PT ;  /* 0x0000002f2100720c */ /* 0x000fc40003f46070 */
[----:B------:R-:W-:Y:S01]  /*2830*/  FSEL R84, R84, RZ, !P6 ;  /* 0x000000ff54547208 */ /* 0x000fe20007000000 */
[C---:B------:R-:W-:Y:S01]  /*2840*/  FFMA.FTZ R12, R97.reuse, R12, R80 ;  /* 0x0000000c610c7223 */ /* 0x040fe20000010050 */
[----:B---3--:R-:W-:Y:S01]  /*2850*/  FSEL R101, R88, 1, !P6 ;  /* 0x3f80000058657808 */ /* 0x008fe20007000000 */
[----:B------:R-:W-:Y:S01]  /*2860*/  FMUL.FTZ R16, R97, R16 ;  /* 0x0000001061107220 */ /* 0x000fe20000410000 */
[----:B------:R-:W-:Y:S02]  /*2870*/  FSEL R86, R86, RZ, !P2 ;  /* 0x000000ff56567208 */ /* 0x000fe40005000000 */
[----:B0-----:R-:W-:Y:S01]  /*2880*/  FSEL R103, R13, 1, !P2 ;  /* 0x3f8000000d677808 */ /* 0x001fe20005000000 */
        /* <DEDUP_REMOVED lines=22> */
[----:B------:R-:W-:Y:S01]  /*29f0*/  IMAD.SHL.U32 R88, R87, 0x8, RZ ;  /* 0x0000000857587824 */ /* 0x000fe200078e00ff */
[----:B------:R-:W-:Y:S02]  /*2a00*/  MOV R15, RZ ;  /* 0x000000ff000f7202 */ /* 0x000fe40000000f00 */
[----:B------:R-:W-:Y:S02]  /*2a10*/  MOV R14, 0x3f800000 ;  /* 0x3f800000000e7802 */ /* 0x000fe40000000f00 */
[----:B------:R-:W-:-:S04]  /*2a20*/  ISETP.NE.AND P2, PT, R25, 0x1f, PT ;  /* 0x0000001f1900780c */ /* 0x000fc80003f45270 */
[----:B------:R-:W-:Y:S03]  /*2a30*/  @!P0 LDS.64 R14, [R88+0x450] ;  /* 0x00045000580e8984 */ /* 0x000fe60000000a00 */
        /* <DEDUP_REMOVED lines=17> */
[-C--:B0-----:R-:W-:Y:S01]  /*2b50*/  @!P3 MOV R107, R15.reuse ;  /* 0x0000000f006bb202 */ /* 0x081fe20000000f00 */
[----:B-1----:R-:W-:Y:S01]  /*2b60*/  @!P3 IMAD.MOV.U32 R105, RZ, RZ, R14 ;  /* 0x000000ffff69b224 */ /* 0x002fe200078e000e */
[----:B------:R-:W-:Y:S01]  /*2b70*/  BSSY B0, `(.L_x_4745) ;  /* 0x000001b000007945 */ /* 0x000fe20003800000 */
[C---:B------:R-:W-:Y:S02]  /*2b80*/  FFMA.FTZ R17, R16.reuse, R15, R17 ;  /* 0x0000000f10117223 */ /* 0x040fe40000010011 */
[----:B------:R-:W-:-:S06]  /*2b90*/  FMUL.FTZ R16, R16, R14 ;  /* 0x0000000e10107220 */ /* 0x000fcc0000410000 */
[----:B--2---:R-:W-:Y:S01]  /*2ba0*/  @P1 FFMA.FTZ R107, R108, R105, R107 ;  /* 0x000000696c6b1223 */ /* 0x004fe2000001006b */
[----:B------:R-:W-:-:S03]  /*2bb0*/  ISETP.NE.AND P1, PT, R18, RZ, PT ;  /* 0x000000ff1200720c */ /* 0x000fc60003f25270 */
[----:B------:R-:W-:-:S04]  /*2bc0*/  FFMA.FTZ R72, R89, R107, R72 ;  /* 0x0000006b59487223 */ /* 0x000fc80000010048 */
[----:B------:R-:W-:-:S04]  /*2bd0*/  FFMA.FTZ R74, R74, R72, R91 ;  /* 0x000000484a4a7223 */ /* 0x000fc8000001005b */
[----:B------:R-:W-:-:S04]  /*2be0*/  FFMA.FTZ R76, R93, R74, R76 ;  /* 0x0000004a5d4c7223 */ /* 0x000fc8000001004c */
[----:B------:R-:W-:Y:S02]  /*2bf0*/  FFMA.FTZ R78, R95, R76, R78 ;  /* 0x0000004c5f4e7223 */ /* 0x000fe4000001004e */
[-C--:B-----5:R-:W-:Y:S02]  /*2c00*/  FMUL.FTZ R92, R92, R19.reuse ;  /* 0x000000135c5c7220 */ /* 0x0a0fe40000410000 */
[-C--:B------:R-:W-:Y:S02]  /*2c10*/  FMUL.FTZ R94, R94, R19.reuse ;  /* 0x000000135e5e7220 */ /* 0x080fe40000410000 */
[-C--:B------:R-:W-:Y:S02]  /*2c20*/  FMUL.FTZ R96, R96, R19.reuse ;  /* 0x0000001360607220 */ /* 0x080fe40000410000 */
[-C--:B------:R-:W-:Y:S02]  /*2c30*/  FMUL.FTZ R98, R98, R19.reuse ;  /* 0x0000001362627220 */ /* 0x080fe40000410000 */
[----:B------:R-:W-:-:S02]  /*2c40*/  FMUL.FTZ R100, R100, R19 ;  /* 0x0000001364647220 */ /* 0x000fc40000410000 */
[-C--:B------:R-:W-:Y:S02]  /*2c50*/  FMUL.FTZ R102, R102, R19.reuse ;  /* 0x0000001366667220 */ /* 0x080fe40000410000 */
[-C--:B------:R-:W-:Y:S02]  /*2c60*/  FMUL.FTZ R104, R104, R19.reuse ;  /* 0x0000001368687220 */ /* 0x080fe40000410000 */
[----:B------:R-:W-:Y:S02]  /*2c70*/  FMUL.FTZ R106, R106, R19 ;  /* 0x000000136a6a7220 */ /* 0x000fe40000410000 */
[----:B------:R-:W-:Y:S01]  /*2c80*/  FFMA.FTZ R82, R99, R78, R82 ;  /* 0x0000004e63527223 */ /* 0x000fe20000010052 */
        /* <DEDUP_REMOVED lines=9> */
.L_x_4746:
[----:B------:R-:W-:Y:S05]  /*2d20*/  BSYNC B0 ;  /* 0x0000000000007941 */ /* 0x000fea0003800000 */
.L_x_4745:
[----:B------:R-:W-:Y:S01]  /*2d30*/  IADD3 R87, R87, 0x1, RZ ;  /* 0x0000000157577810 */ /* 0x000fe20007ffe0ff */
        /* <DEDUP_REMOVED lines=11> */
[----:B------:R-:W-:Y:S01]  /*2df0*/  FFMA.FTZ R85, R86, R106, R85 ;  /* 0x0000006a56557223 */ /* 0x000fe20000010055 */
[----:B------:R-:W-:Y:S05]  /*2e00*/  @!P1 BRA `(.L_x_4747) ;  /* 0xfffff26000009947 */ /* 0x000fea000383ffff */
.L_x_4744:
[----:B------:R-:W-:Y:S01]  /*2e10*/  BAR.SYNC.DEFER_BLOCKING 0x0 ;  /* 0x0000000000007b1d */ /* 0x000fe20000010000 */
[----:B------:R-:W-:Y:S01]  /*2e20*/  ISETP.NE.AND P0, PT, R18, RZ, PT ;  /* 0x000000ff1200720c */ /* 0x000fe20003f05270 */
[----:B------:R-:W-:-:S02]  /*2e30*/  IMAD R14, R90, c[0x0][0x200], RZ ;  /* 0x000080005a0e7a24 */ /* 0x000fc400078e02ff */
        /* <DEDUP_REMOVED lines=38> */
.L_x_4749:
[----:B------:R-:W-:Y:S05]  /*30a0*/  BSYNC B0 ;  /* 0x0000000000007941 */ /* 0x000fea0003800000 */
.L_x_4748:
[----:B------:R-:W-:Y:S01]  /*30b0*/  MOV R14, R12 ;  /* 0x0000000c000e7202 */ /* 0x000fe20000000f00 */
[----:B0-----:R-:W-:Y:S01]  /*30c0*/  IMAD R19, R21, c[0x0][0x208], RZ ;  /* 0x0000820015137a24 */ /* 0x001fe200078e02ff */
[----:B------:R-:W-:Y:S01]  /*30d0*/  MOV R15, R65 ;  /* 0x00000041000f7202 */ /* 0x000fe20000000f00 */
[----:B------:R-:W-:Y:S01]  /*30e0*/  IMAD.MOV.U32 R13, RZ, RZ, 0x4 ;  /* 0x00000004ff0d7424 */ /* 0x000fe200078e00ff */
[----:B------:R-:W-:Y:S01]  /*30f0*/  SHF.L.U32 R17, R26, 0x8, RZ ;  /* 0x000000081a117819 */ /* 0x000fe200000006ff */
[----:B------:R-:W-:Y:S01]  /*3100*/  IMAD R16, R0, c[0x0][0x20c], R19 ;  /* 0x0000830000107a24 */ /* 0x000fe200078e0213 */
[-C--:B------:R-:W-:Y:S01]  /*3110*/  ISETP.GE.AND P4, PT, R40, R63.reuse, PT ;  /* 0x0000003f2800720c */ /* 0x080fe20003f86270 */
[----:B------:R-:W-:Y:S01]  /*3120*/  IMAD.WIDE.U32 R14, R0, c[0x0][0x208], R14 ;  /* 0x00008200000e7a25 */ /* 0x000fe200078e000e */
[----:B------:R-:W-:Y:S02]  /*3130*/  SHF.R.S32.HI R19, RZ, 0x1f, R17 ;  /* 0x0000001fff137819 */ /* 0x000fe40000011411 */
[----:B------:R-:W-:Y:S01]  /*3140*/  ISETP.GE.AND P5, PT, R41, R63, PT ;  /* 0x0000003f2900720c */ /* 0x000fe20003fa6270 */
[----:B------:R-:W-:Y:S01]  /*3150*/  IMAD.WIDE R12, R10, R13, c[0x0][0x258] ;  /* 0x000096000a0c7625 */ /* 0x000fe200078e020d */
[----:B------:R-:W-:-:S02]  /*3160*/  IADD3 R17, P0, R17, R14, RZ ;  /* 0x0000000e11117210 */ /* 0x000fc40007f1e0ff */
[-C--:B------:R-:W-:Y:S02]  /*3170*/  ISETP.GE.AND P6, PT, R42, R63.reuse, PT ;  /* 0x0000003f2a00720c */ /* 0x080fe40003fc6270 */
[----:B------:R-:W-:Y:S02]  /*3180*/  IADD3.X R14, R19, R16, R15, P0, !PT ;  /* 0x00000010130e7210 */ /* 0x000fe400007fe40f */
[C---:B------:R-:W-:Y:S02]  /*3190*/  LEA R12, P2, R17.reuse, R12, 0x2 ;  /* 0x0000000c110c7211 */ /* 0x040fe400078410ff */
[----:B------:R-:W-:Y:S02]  /*31a0*/  ISETP.GE.AND P0, PT, R34, R63, PT ;  /* 0x0000003f2200720c */ /* 0x000fe40003f06270 */
[----:B------:R-:W-:Y:S02]  /*31b0*/  LEA.HI.X R13, R17, R13, R14, 0x2, P2 ;  /* 0x0000000d110d7211 */ /* 0x000fe400010f140e */
[----:B------:R-:W-:-:S02]  /*31c0*/  IADD3 R26, R26, 0x1, RZ ;  /* 0x000000011a1a7810 */ /* 0x000fc40007ffe0ff */
[-C--:B------:R-:W-:Y:S01]  /*31d0*/  ISETP.GE.AND P1, PT, R36, R63.reuse, PT ;  /* 0x0000003f2400720c */ /* 0x080fe20003f26270 */
[----:B------:R-:W-:Y:S01]  /*31e0*/  @!P4 STG.E [R12.64+0x280], R51 ;  /* 0x000280330c00c986 */ /* 0x000fe2000c101904 */
[-C--:B------:R-:W-:Y:S02]  /*31f0*/  ISETP.GE.AND P2, PT, R38, R63.reuse, PT ;  /* 0x0000003f2600720c */ /* 0x080fe40003f46270 */
[----:B------:R-:W-:Y:S01]  /*3200*/  ISETP.GE.AND P3, PT, R39, R63, PT ;  /* 0x0000003f2700720c */ /* 0x000fe20003f66270 */
[----:B------:R-:W-:Y:S04]  /*3210*/  @!P5 STG.E [R12.64+0x300], R61 ;  /* 0x0003003d0c00d986 */ /* 0x000fe8000c101904 */
[----:B------:R-:W-:Y:S04]  /*3220*/  @!P6 STG.E [R12.64+0x380], R53 ;  /* 0x000380350c00e986 */ /* 0x000fe8000c101904 */
[----:B------:R-:W-:Y:S01]  /*3230*/  @!P0 STG.E [R12.64+0x80], R55 ;  /* 0x000080370c008986 */ /* 0x000fe2000c101904 */
[----:B------:R-:W-:-:S03]  /*3240*/  ISETP.GE.AND P0, PT, R26, c[0x0][0x174], PT ;  /* 0x00005d001a007a0c */ /* 0x000fc60003f06270 */
[----:B------:R0:W-:Y:S01]  /*3250*/  @!P1 STG.E [R12.64+0x100], R57 ;  /* 0x000100390c009986 */ /* 0x0001e2000c101904 */
[----:B------:R-:W-:-:S03]  /*3260*/  IADD3 R56, P1, R2, 0x400, RZ ;  /* 0x0000040002387810 */ /* 0x000fc60007f3e0ff */
[----:B------:R1:W-:Y:S01]  /*3270*/  @!P2 STG.E [R12.64+0x180], R49 ;  /* 0x000180310c00a986 */ /* 0x0003e2000c101904 */
[----:B------:R-:W-:-:S03]  /*3280*/  IADD3 R4, P2, R4, 0x400, RZ ;  /* 0x0000040004047810 */ /* 0x000fc60007f5e0ff */
[----:B------:R1:W-:Y:S01]  /*3290*/  @!P3 STG.E [R12.64+0x200], R59 ;  /* 0x0002003b0c00b986 */ /* 0x0003e2000c101904 */
[----:B------:R-:W-:Y:S02]  /*32a0*/  IADD3 R43, P3, R43, 0x400, RZ ;  /* 0x000004002b2b7810 */ /* 0x000fe40007f7e0ff */
[----:B------:R-:W-:Y:S02]  /*32b0*/  IADD3.X R5, RZ, R5, RZ, P2, !PT ;  /* 0x00000005ff057210 */ /* 0x000fe400017fe4ff */
[----:B0-----:R-:W-:Y:S02]  /*32c0*/  IADD3.X R57, RZ, R3, RZ, P1, !PT ;  /* 0x00000003ff397210 */ /* 0x001fe40000ffe4ff */
[----:B------:R-:W-:Y:S01]  /*32d0*/  IADD3.X R45, RZ, R45, RZ, P3, !PT ;  /* 0x0000002dff2d7210 */ /* 0x000fe20001ffe4ff */
[----:B------:R-:W-:Y:S01]  /*32e0*/  @P0 CALL.REL.NOINC `(.L_x_4750) ;  /* 0x0000001000000944 */ /* 0x000fe20003c00000 */
[----:B------:R-:W-:Y:S05]  /*32f0*/  BRA `(.L_x_4751) ;  /* 0xffffd3c000007947 */ /* 0x000fea000383ffff */
.L_x_4750:
[----:B------:R-:W-:Y:S05]  /*3300*/  EXIT ;  /* 0x000000000000794d */ /* 0x000fea0003800000 */
.L_x_4752:
        /* <DEDUP_REMOVED lines=15> */
.L_x_5450:


//--------------------- .text._Z25selective_scan_fwd_kernelI32Selective_Scan_fwd_kernel_traitsILi32ELi8ELi1ELb0ELb0ELb1ELb1EffEEv13SSMParamsBase --------------------------
	.section	.text._Z25selective_scan_fwd_kernelI32Selective_Scan_fwd_kernel_traitsILi32ELi8ELi1ELb0ELb0ELb1ELb1EffEEv13SSMParamsBase,"ax",@progbits
	.sectioninfo	@"SHI_REGISTERS=123"
	.align	128
        .global         _Z25selective_scan_fwd_kernelI32Selective_Scan_fwd_kernel_traitsILi32ELi8ELi1ELb0ELb0ELb1ELb1EffEEv13SSMParamsBase
        .type           _Z25selective_scan_fwd_kernelI32Selective_Scan_fwd_kernel_traitsILi32ELi8ELi1ELb0ELb0ELb1ELb1EffEEv13SSMParamsBase,@function
        .size           _Z25selective_scan_fwd_kernelI32Selective_Scan_fwd_kernel_traitsILi32ELi8ELi1ELb0ELb0ELb1ELb1EffEEv13SSMParamsBase,(.L_x_5451 - _Z25selective_scan_fwd_kernelI32Selective_Scan_fwd_kernel_traitsILi32ELi8ELi1ELb0ELb0ELb1ELb1EffEEv13SSMParamsBase)
        .other          _Z25selective_scan_fwd_kernelI32Selective_Scan_fwd_kernel_traitsILi32ELi8ELi1ELb0ELb0ELb1ELb1EffEEv13SSMParamsBase,@"STO_CUDA_ENTRY STV_DEFAULT"
_Z25selective_scan_fwd_kernelI32Selective_Scan_fwd_kernel_traitsILi32ELi8ELi1ELb0ELb0ELb1ELb1EffEEv13SSMParamsBase:
.text._Z25selective_scan_fwd_kernelI32Selective_Scan_fwd_kernel_traitsILi32ELi8ELi1ELb0ELb0ELb1ELb1EffEEv13SSMParamsBase:
        /* <DEDUP_REMOVED lines=36> */
[-C--:B------:R-:W-:Y:S01]  /*0240*/  @!P1 IADD3 R2, R2, -R9.reuse, RZ ;  /* 0x8000000902029210 */ /* 0x080fe20007ffe0ff */
[----:B------:R-:W0:Y:S01]  /*0250*/  S2R R18, SR_TID.X ;  /* 0x0000000000127919 */ /* 0x000e220000002100 */
        /* <DEDUP_REMOVED lines=8> */
[----:B------:R-:W-:Y:S01]  /*02e0*/  IMAD R13, R23, c[0x0][0x1b4], R4 ;  /* 0x00006d00170d7a24 */ /* 0x000fe200078e0204 */
[----:B------:R-:W-:Y:S01]  /*02f0*/  MOV R26, RZ ;  /* 0x000000ff001a7202 */ /* 0x000fe20000000f00 */
[----:B------:R-:W-:-:S02]  /*0300*/  IMAD R11, R21, c[0x0][0x1e8], RZ ;  /* 0x00007a00150b7a24 */ /* 0x000fc400078e02ff */
[----:B------:R-:W-:-:S04]  /*0310*/  IMAD.WIDE.U32 R2, R0, c[0x0][0x1d8], RZ ;  /* 0x0000760000027a25 */ /* 0x000fc800078e00ff */
[----:B------:R-:W-:Y:S01]  /*0320*/  @P0 IADD3 R8, R8, 0x1, RZ ;  /* 0x0000000108080810 */ /* 0x000fe20007ffe0ff */
[C---:B------:R-:W-:Y:S02]  /*0330*/  IMAD R9, R0.reuse, c[0x0][0x1dc], R9 ;  /* 0x0000770000097a24 */ /* 0x040fe400078e0209 */
[----:B------:R-:W-:-:S03]  /*0340*/  IMAD.WIDE.U32 R4, R0, c[0x0][0x1e8], RZ ;  /* 0x00007a0000047a25 */ /* 0x000fc600078e00ff */
[----:B------:R-:W-:Y:S01]  /*0350*/  IADD3 R9, R3, R9, RZ ;  /* 0x0000000903097210 */ /* 0x000fe20007ffe0ff */
[----:B------:R-:W-:Y:S01]  /*0360*/  IMAD R11, R0, c[0x0][0x1ec], R11 ;  /* 0x00007b00000b7a24 */ /* 0x000fe200078e020b */
[----:B------:R-:W-:Y:S01]  /*0370*/  MOV R10, R4 ;  /* 0x00000004000a7202 */ /* 0x000fe20000000f00 */
[----:B------:R-:W-:Y:S01]  /*0380*/  IMAD.IADD R7, R7, 0x1, R13 ;  /* 0x0000000107077824 */ /* 0x000fe200078e020d */
[C---:B0-----:R-:W-:Y:S01]  /*0390*/  LOP3.LUT R24, R18.reuse, 0x1f, RZ, 0xc0, !PT ;  /* 0x0000001f12187812 */ /* 0x041fe200078ec0ff */
[----:B------:R-:W-:Y:S01]  /*03a0*/  IMAD.MOV.U32 R13, RZ, RZ, R8 ;  /* 0x000000ffff0d7224 */ /* 0x000fe200078e0008 */
[----:B------:R-:W-:Y:S01]  /*03b0*/  MOV R8, R2 ;  /* 0x0000000200087202 */ /* 0x000fe20000000f00 */
[----:B------:R-:W-:Y:S01]  /*03c0*/  IMAD R12, R89, c[0x0][0x1d0], RZ ;  /* 0x00007400590c7a24 */ /* 0x000fe200078e02ff */
[----:B------:R-:W-:Y:S01]  /*03d0*/  IADD3 R11, R5, R11, RZ ;  /* 0x0000000b050b7210 */ /* 0x000fe20007ffe0ff */
[----:B------:R-:W-:Y:S01]  /*03e0*/  @!P2 IMAD.MOV R13, RZ, RZ, -R13 ;  /* 0x000000ffff0da224 */ /* 0x000fe200078e0a0d */
        /* <DEDUP_REMOVED lines=20> */
[----:B------:R-:W-:Y:S01]  /*0530*/  IMAD R6, R23, c[0x0][0x164], R0 ;  /* 0x0000590017067a24 */ /* 0x000fe200078e0200 */
[----:B------:R-:W-:Y:S01]  /*0540*/  LEA R43, P0, R4, c[0x0][0x230], 0x2 ;  /* 0x00008c00042b7a11 */ /* 0x000fe200078010ff */
[----:B------:R-:W-:Y:S01]  /*0550*/  IMAD R13, R21, c[0x0][0x198], RZ ;  /* 0x00006600150d7a24 */ /* 0x000fe200078e02ff */
[----:B------:R-:W-:Y:S01]  /*0560*/  IADD3 R45, R5, R45, RZ ;  /* 0x0000002d052d7210 */ /* 0x000fe20007ffe0ff */
[----:B------:R-:W-:Y:S01]  /*0570*/  IMAD R27, R6, c[0x0][0x174], RZ ;  /* 0x00005d00061b7a24 */ /* 0x000fe200078e02ff */
[----:B------:R-:W-:Y:S01]  /*0580*/  LEA.HI.X R9, R10, c[0x0][0x244], R11, 0x2, P1 ;  /* 0x000091000a097a11 */ /* 0x000fe200008f140b */
[----:B------:R-:W-:Y:S01]  /*0590*/  IMAD R11, R21, c[0x0][0x180], RZ ;  /* 0x00006000150b7a24 */ /* 0x000fe200078e02ff */
[----:B------:R-:W-:Y:S01]  /*05a0*/  LEA.HI.X R54, R54, c[0x0][0x24c], R7, 0x2, P2 ;  /* 0x0000930036367a11 */ /* 0x000fe200010f1407 */
[----:B------:R-:W-:Y:S01]  /*05b0*/  IMAD.WIDE.U32 R6, R0, c[0x0][0x198], RZ ;  /* 0x0000660000067a25 */ /* 0x000fe200078e00ff */
[----:B------:R-:W-:-:S02]  /*05c0*/  LEA.HI.X R45, R4, c[0x0][0x234], R45, 0x2, P0 ;  /* 0x00008d00042d7a11 */ /* 0x000fc400000f142d */
[C---:B------:R-:W-:Y:S01]  /*05d0*/  IADD3 R29, R33.reuse, 0x2, RZ ;  /* 0x00000002211d7810 */ /* 0x040fe20007ffe0ff */
[C---:B------:R-:W-:Y:S01]  /*05e0*/  IMAD R13, R0.reuse, c[0x0][0x19c], R13 ;  /* 0x00006700000d7a24 */ /* 0x040fe200078e020d */
[C---:B------:R-:W-:Y:S01]  /*05f0*/  IADD3 R30, R33.reuse, 0x3, RZ ;  /* 0x00000003211e7810 */ /* 0x040fe20007ffe0ff */
[C---:B------:R-:W-:Y:S01]  /*0600*/  IMAD.WIDE.U32 R4, R0.reuse, c[0x0][0x180], RZ ;  /* 0x0000600000047a25 */ /* 0x040fe200078e00ff */
[C---:B------:R-:W-:Y:S02]  /*0610*/  IADD3 R31, R33.reuse, 0x4, RZ ;  /* 0x00000004211f7810 */ /* 0x040fe40007ffe0ff */
[C---:B------:R-:W-:Y:S01]  /*0620*/  IADD3 R32, R33.reuse, 0x6, RZ ;  /* 0x0000000621207810 */ /* 0x040fe20007ffe0ff */
[----:B------:R-:W-:Y:S01]  /*0630*/  IMAD R11, R0, c[0x0][0x184], R11 ;  /* 0x00006100000b7a24 */ /* 0x000fe200078e020b */
        /* <DEDUP_REMOVED lines=10> */
[----:B-1----:R-:W-:-:S02]  /*06e0*/  LOP3.LUT R41, R2, 0xe0, RZ, 0xfc, !PT ;  /* 0x000000e002297812 */ /* 0x002fc400078efcff */
.L_x_4778:
[----:B------:R-:W-:Y:S01]  /*06f0*/  BAR.SYNC.DEFER_BLOCKING 0x0 ;  /* 0x0000000000007b1d */ /* 0x000fe20000010000 */
[----:B0-----:R-:W-:Y:S01]  /*0700*/  MOV R47, 0xffffff00 ;  /* 0xffffff00002f7802 */ /* 0x001fe20000000f00 */
[----:B-1----:R-:W-:Y:S01]  /*0710*/  CS2R R12, SRZ ;  /* 0x00000000000c7805 */ /* 0x002fe2000001ff00 */
[----:B------:R-:W-:Y:S01]  /*0720*/  HFMA2.MMA R17, -RZ, RZ, 0, 0 ;  /* 0x00000000ff117435 */ /* 0x000fe200000001ff */
[----:B------:R-:W-:-:S02]  /*0730*/  CS2R R10, SRZ ;  /* 0x00000000000a7805 */ /* 0x000fc4000001ff00 */
[----:B------:R-:W-:-:S05]  /*0740*/  IMAD R47, R26, R47, c[0x0][0x168] ;  /* 0x00005a001a2f7624 */ /* 0x000fca00078e022f */
[-C--:B------:R-:W-:Y:S02]  /*0750*/  ISETP.GE.AND P3, PT, R2, R47.reuse, PT ;  /* 0x0000002f0200720c */ /* 0x080fe40003f66270 */
[-C--:B------:R-:W-:Y:S02]  /*0760*/  ISETP.GE.AND P4, PT, R70, R47.reuse, PT ;  /* 0x0000002f4600720c */ /* 0x080fe40003f86270 */
[-C--:B------:R-:W-:Y:S02]  /*0770*/  ISETP.GE.AND P5, PT, R34, R47.reuse, PT ;  /* 0x0000002f2200720c */ /* 0x080fe40003fa6270 */
[-C--:B------:R-:W-:Y:S02]  /*0780*/  ISETP.GE.AND P2, PT, R36, R47.reuse, PT ;  /* 0x0000002f2400720c */ /* 0x080fe40003f46270 */
[-C--:B------:R-:W-:Y:S01]  /*0790*/  ISETP.GE.AND P1, PT, R38, R47.reuse, PT ;  /* 0x0000002f2600720c */ /* 0x080fe20003f26270 */
[----:B------:R-:W-:Y:S01]  /*07a0*/  IMAD.MOV.U32 R15, RZ, RZ, RZ ;  /* 0x000000ffff0f7224 */ /* 0x000fe200078e00ff */
[----:B------:R-:W-:-:S03]  /*07b0*/  ISETP.GE.AND P0, PT, R39, R47, PT ;  /* 0x0000002f2700720c */ /* 0x000fc60003f06270 */
[----:B------:R-:W2:Y:S01]  /*07c0*/  @!P3 LDG.E R13, [R8.64] ;  /* 0x00000004080db981 */ /* 0x000ea2000c1e1900 */
[----:B------:R-:W-:-:S03]  /*07d0*/  ISETP.GE.AND P3, PT, R40, R47, PT ;  /* 0x0000002f2800720c */ /* 0x000fc60003f66270 */
[----:B------:R-:W3:Y:S01]  /*07e0*/  @!P4 LDG.E R11, [R8.64+0x80] ;  /* 0x00008004080bc981 */ /* 0x000ee2000c1e1900 */
[----:B------:R-:W-:Y:S01]  /*07f0*/  ISETP.GE.AND P4, PT, R41, R47, PT ;  /* 0x0000002f2900720c */ /* 0x000fe20003f86270 */
[----:B------:R-:W-:Y:S02]  /*0800*/  HFMA2.MMA R55, -RZ, RZ, 0, 0 ;  /* 0x00000000ff377435 */ /* 0x000fe400000001ff */
        /* <DEDUP_REMOVED lines=11> */
[----:B------:R-:W-:Y:S02]  /*08c0*/  IADD3 R14, R25, 0x80, RZ ;  /* 0x00000080190e7810 */ /* 0x000fe40007ffe0ff */
[-C--:B------:R-:W-:Y:S02]  /*08d0*/  LEA.HI.SX32 R44, R44, R25.reuse, 0x1b ;  /* 0x000000192c2c7211 */ /* 0x080fe400078fdaff */
[----:B------:R-:W-:-:S02]  /*08e0*/  LEA.HI.SX32 R46, R46, R25, 0x1b ;  /* 0x000000192e2e7211 */ /* 0x000fc400078fdaff */
[-C--:B------:R-:W-:Y:S02]  /*08f0*/  LEA.HI.SX32 R48, R48, R25.reuse, 0x1b ;  /* 0x0000001930307211 */ /* 0x080fe400078fdaff */
[-C--:B------:R-:W-:Y:S02]  /*0900*/  LEA.HI.SX32 R49, R14, R25.reuse, 0x1b ;  /* 0x000000190e317211 */ /* 0x080fe400078fdaff */
[C---:B------:R-:W-:Y:S02]  /*0910*/  IADD3 R50, R25.reuse, 0xa0, RZ ;  /* 0x000000a019327810 */ /* 0x040fe40007ffe0ff */
[C---:B------:R-:W-:Y:S02]  /*0920*/  IADD3 R16, R25.reuse, 0xc0, RZ ;  /* 0x000000c019107810 */ /* 0x040fe40007ffe0ff */
[----:B------:R-:W-:Y:S02]  /*0930*/  IADD3 R52, R25, 0xe0, RZ ;  /* 0x000000e019347810 */ /* 0x000fe40007ffe0ff */
[----:B------:R-:W-:-:S02]  /*0940*/  LEA.HI.SX32 R50, R50, R25, 0x1b ;  /* 0x0000001932327211 */ /* 0x000fc400078fdaff */
        /* <DEDUP_REMOVED lines=10> */
[----:B------:R-:W-:Y:S01]  /*09f0*/  IMAD.MOV.U32 R71, RZ, RZ, RZ ;  /* 0x000000ffff477224 */ /* 0x000fe200078e00ff */
[----:B--2---:R-:W-:Y:S04]  /*0a00*/  STS [R42.X4], R13 ;  /* 0x0000000d2a007388 */ /* 0x004fe80000004800 */
[----:B---3--:R0:W-:Y:S04]  /*0a10*/  STS [R44.X4+0x80], R11 ;  /* 0x0000800b2c007388 */ /* 0x0081e80000004800 */
[----:B----4-:R1:W-:Y:S04]  /*0a20*/  STS [R46.X4+0x100], R17 ;  /* 0x000100112e007388 */ /* 0x0103e80000004800 */
[----:B------:R-:W-:Y:S01]  /*0a30*/  STS [R48.X4+0x180], R15 ;  /* 0x0001800f30007388 */ /* 0x000fe20000004800 */
[----:B0-----:R-:W-:-:S03]  /*0a40*/  IMAD.MOV.U32 R11, RZ, RZ, R54 ;  /* 0x000000ffff0b7224 */ /* 0x001fc600078e0036 */
[----:B------:R0:W-:Y:S01]  /*0a50*/  STS [R49.X4+0x200], R10 ;  /* 0x0002000a31007388 */ /* 0x0001e20000004800 */
[----:B-1----:R-:W-:-:S03]  /*0a60*/  HFMA2.MMA R17, -RZ, RZ, 0, 0 ;  /* 0x00000000ff117435 */ /* 0x002fc600000001ff */
[----:B------:R-:W-:Y:S04]  /*0a70*/  STS [R50.X4+0x280], R19 ;  /* 0x0002801332007388 */ /* 0x000fe80000004800 */
[----:B------:R1:W-:Y:S01]  /*0a80*/  STS [R51.X4+0x300], R12 ;  /* 0x0003000c33007388 */ /* 0x0003e20000004800 */
[----:B0-----:R-:W-:Y:S02]  /*0a90*/  MOV R10, R53 ;  /* 0x00000035000a7202 */ /* 0x001fe40000000f00 */
[----:B------:R-:W-:Y:S01]  /*0aa0*/  SHF.L.U32 R53, R25, 0x3, RZ ;  /* 0x0000000319357819 */ /* 0x000fe200000006ff */
[----:B------:R-:W-:Y:S03]  /*0ab0*/  STS [R52.X4+0x380], R55 ;  /* 0x0003803734007388 */ /* 0x000fe60000004800 */
[----:B------:R-:W-:Y:S01]  /*0ac0*/  LEA.HI.SX32 R53, R53, R53, 0x1b ;  /* 0x0000003535357211 */ /* 0x000fe200078fdaff */
        /* <DEDUP_REMOVED lines=12> */
[----:B------:R-:W-:-:S04]  /*0b90*/  CS2R R14, SRZ ;  /* 0x00000000000e7805 */ /* 0x000fc8000001ff00 */
        /* <DEDUP_REMOVED lines=76> */
.L_x_4754:
[----:B------:R-:W-:Y:S05]  /*1060*/  BSYNC B0 ;  /* 0x0000000000007941 */ /* 0x000fea0003800000 */
.L_x_4753:
        /* <DEDUP_REMOVED lines=41> */
.L_x_4756:
[----:B------:R-:W-:Y:S05]  /*1300*/  BSYNC B0 ;  /* 0x0000000000007941 */ /* 0x000fea0003800000 */
.L_x_4755:
        /* <DEDUP_REMOVED lines=33> */
.L_x_4758:
[----:B------:R-:W-:Y:S05]  /*1520*/  BSYNC B0 ;  /* 0x0000000000007941 */ /* 0x000fea0003800000 */
.L_x_4757:
        /* <DEDUP_REMOVED lines=33> */
.L_x_4760:
[----:B------:R-:W-:Y:S05]  /*1740*/  BSYNC B0 ;  /* 0x0000000000007941 */ /* 0x000fea0003800000 */
.L_x_4759:
        /* <DEDUP_REMOVED lines=33> */
.L_x_4762:
[----:B------:R-:W-:Y:S05]  /*1960*/  BSYNC B0 ;  /* 0x0000000000007941 */ /* 0x000fea0003800000 */
.L_x_4761:
        /* <DEDUP_REMOVED lines=33> */
.L_x_4764:
[----:B------:R-:W-:Y:S05]  /*1b80*/  BSYNC B0 ;  /* 0x0000000000007941 */ /* 0x000fea0003800000 */
.L_x_4763:
        /* <DEDUP_REMOVED lines=33> */
.L_x_4766:
[----:B------:R-:W-:Y:S05]  /*1da0*/  BSYNC B0 ;  /* 0x0000000000007941 */ /* 0x000fea0003800000 */
.L_x_4765:
        /* <DEDUP_REMOVED lines=33> */
.L_x_4768:
[----:B------:R-:W-:Y:S05]  /*1fc0*/  BSYNC B0 ;  /* 0x0000000000007941 */ /* 0x000fea0003800000 */
.L_x_4767:
        /* <DEDUP_REMOVED lines=15> */
.L_x_4772:
[----:B------:R-:W-:Y:S01]  /*20c0*/  SHF.R.S32.HI R18, RZ, 0x1f, R71 ;  /* 0x0000001fff127819 */ /* 0x000fe20000011447 */
[----:B------:R-:W-:Y:S01]  /*20d0*/  IMAD.MOV.U32 R47, RZ, RZ, -0x100 ;  /* 0xffffff00ff2f7424 */ /* 0x000fe200078e00ff */
[----:B------:R-:W-:Y:S01]  /*20e0*/  MOV R73, RZ ;  /* 0x000000ff00497202 */ /* 0x000fe20000000f00 */
[C---:B------:R-:W-:Y:S01]  /*20f0*/  IMAD.WIDE.U32 R14, R71.reuse, c[0x0][0x1c0], R2 ;  /* 0x00007000470e7a25 */ /* 0x040fe200078e0002 */
[----:B------:R-:W-:Y:S02]  /*2100*/  MOV R75, RZ ;  /* 0x000000ff004b7202 */ /* 0x000fe40000000f00 */
[----:B------:R-:W-:Y:S01]  /*2110*/  MOV R77, RZ ;  /* 0x000000ff004d7202 */ /* 0x000fe20000000f00 */
[----:B0-----:R-:W-:Y:S01]  /*2120*/  IMAD R12, R18, c[0x0][0x1c0], RZ ;  /* 0x00007000120c7a24 */ /* 0x001fe200078e02ff */
[----:B------:R-:W-:Y:S01]  /*2130*/  MOV R88, RZ ;  /* 0x000000ff00587202 */ /* 0x000fe20000000f00 */
[----:B------:R-:W-:Y:S02]  /*2140*/  IMAD R47, R26, R47, c[0x0][0x168] ;  /* 0x00005a001a2f7624 */ /* 0x000fe400078e022f */
[----:B------:R-:W-:Y:S01]  /*2150*/  IMAD R13, R71, c[0x0][0x1c4], R12 ;  /* 0x00007100470d7a24 */ /* 0x000fe200078e020c */
[----:B------:R-:W-:Y:S01]  /*2160*/  LEA R12, P2, R14, R43, 0x2 ;  /* 0x0000002b0e0c7211 */ /* 0x000fe200078410ff */
[----:B------:R-:W-:Y:S01]  /*2170*/  IMAD.MOV.U32 R79, RZ, RZ, RZ ;  /* 0x000000ffff4f7224 */ /* 0x000fe200078e00ff */
[----:B------:R-:W-:-:S02]  /*2180*/  ISETP.GE.AND P1, PT, R70, R47, PT ;  /* 0x0000002f4600720c */ /* 0x000fc40003f26270 */
[----:B------:R-:W-:Y:S01]  /*2190*/  IADD3 R13, R15, R13, RZ ;  /* 0x0000000d0f0d7210 */ /* 0x000fe20007ffe0ff */
[----:B------:R-:W-:Y:S01]  /*21a0*/  IMAD R16, R18, c[0x0][0x188], RZ ;  /* 0x0000620012107a24 */ /* 0x000fe200078e02ff */
[----:B------:R-:W-:Y:S02]  /*21b0*/  MOV R83, RZ ;  /* 0x000000ff00537202 */ /* 0x000fe40000000f00 */
[----:B------:R-:W-:Y:S02]  /*21c0*/  LEA.HI.X R13, R14, R45, R13, 0x2, P2 ;  /* 0x0000002d0e0d7211 */ /* 0x000fe400010f140d */
[----:B------:R-:W-:Y:S02]  /*21d0*/  MOV R14, R4 ;  /* 0x00000004000e7202 */ /* 0x000fe40000000f00 */
[----:B------:R-:W-:Y:S01]  /*21e0*/  MOV R15, R35 ;  /* 0x00000023000f7202 */ /* 0x000fe20000000f00 */
[----:B------:R-:W-:Y:S01]  /*21f0*/  IMAD R17, R71, c[0x0][0x18c], R16 ;  /* 0x0000630047117a24 */ /* 0x000fe200078e0210 */
[-C--:B------:R-:W-:Y:S01]  /*2200*/  ISETP.GE.AND P6, PT, R2, R47.reuse, PT ;  /* 0x0000002f0200720c */ /* 0x080fe20003fc6270 */
[----:B------:R0:W2:Y:S01]  /*2210*/  @!P1 LDG.E R73, [R12.64+0x80] ;  /* 0x000080040c499981 */ /* 0x0000a2000c1e1900 */
[-C--:B------:R-:W-:Y:S01]  /*2220*/  ISETP.GE.AND P1, PT, R41, R47.reuse, PT ;  /* 0x0000002f2900720c */ /* 0x080fe20003f26270 */
[----:B------:R-:W-:Y:S01]  /*2230*/  IMAD.WIDE.U32 R14, R71, c[0x0][0x188], R14 ;  /* 0x00006200470e7a25 */ /* 0x000fe200078e000e */
[----:B------:R-:W-:-:S02]  /*2240*/  ISETP.GE.AND P2, PT, R34, R47, PT ;  /* 0x0000002f2200720c */ /* 0x000fc40003f46270 */
[-C--:B------:R-:W-:Y:S01]  /*2250*/  ISETP.GE.AND P3, PT, R36, R47.reuse, PT ;  /* 0x0000002f2400720c */ /* 0x080fe20003f66270 */
[----:B------:R-:W-:Y:S01]  /*2260*/  IMAD.IADD R15, R15, 0x1, R17 ;  /* 0x000000010f0f7824 */ /* 0x000fe200078e0211 */
[-C--:B------:R-:W-:Y:S02]  /*2270*/  ISETP.GE.AND P4, PT, R38, R47.reuse, PT ;  /* 0x0000002f2600720c */ /* 0x080fe40003f86270 */
[----:B------:R-:W-:-:S03]  /*2280*/  ISETP.GE.AND P5, PT, R39, R47, PT ;  /* 0x0000002f2700720c */ /* 0x000fc60003fa6270 */
[----:B------:R0:W3:Y:S01]  /*2290*/  @!P6 LDG.E R75, [R12.64] ;  /* 0x000000040c4be981 */ /* 0x0000e2000c1e1900 */
[----:B------:R-:W-:-:S03]  /*22a0*/  ISETP.GE.AND P6, PT, R40, R47, PT ;  /* 0x0000002f2800720c */ /* 0x000fc60003fc6270 */
[----:B------:R0:W4:Y:S01]  /*22b0*/  @!P1 LDG.E R83, [R12.64+0x380] ;  /* 0x000380040c539981 */ /* 0x000122000c1e1900 */
[C---:B------:R-:W-:Y:S01]  /*22c0*/  LEA R16, P1, R14.reuse, c[0x0][0x220], 0x2 ;  /* 0x000088000e107a11 */ /* 0x040fe200078210ff */
[----:B------:R-:W-:Y:S01]  /*22d0*/  IMAD.MOV.U32 R90, RZ, RZ, RZ ;  /* 0x000000ffff5a7224 */ /* 0x000fe200078e00ff */
[----:B------:R-:W-:Y:S01]  /*22e0*/  MOV R81, RZ ;  /* 0x000000ff00517202 */ /* 0x000fe20000000f00 */
[----:B------:R0:W5:Y:S01]  /*22f0*/  @!P2 LDG.E R79, [R12.64+0x100] ;  /* 0x000100040c4fa981 */ /* 0x000162000c1e1900 */
[----:B------:R-:W-:-:S03]  /*2300*/  LEA.HI.X R17, R14, c[0x0][0x224], R15, 0x2, P1 ;  /* 0x000089000e117a11 */ /* 0x000fc600008f140f */
[----:B------:R0:W4:Y:S04]  /*2310*/  @!P3 LDG.E R77, [R12.64+0x180] ;  /* 0x000180040c4db981 */ /* 0x000128000c1e1900 */
[----:B------:R-:W4:Y:S04]  /*2320*/  LDG.E R16, [R16.64] ;  /* 0x0000000410107981 */ /* 0x000f28000c1e1900 */
[----:B------:R0:W4:Y:S04]  /*2330*/  @!P4 LDG.E R88, [R12.64+0x200] ;  /* 0x000200040c58c981 */ /* 0x000128000c1e1900 */
[----:B------:R0:W4:Y:S04]  /*2340*/  @!P5 LDG.E R81, [R12.64+0x280] ;  /* 0x000280040c51d981 */ /* 0x000128000c1e1900 */
[----:B------:R0:W4:Y:S01]  /*2350*/  @!P6 LDG.E R90, [R12.64+0x300] ;  /* 0x000300040c5ae981 */ /* 0x000122000c1e1900 */
[----:B------:R-:W-:-:S04]  /*2360*/  IMAD R14, R18, c[0x0][0x1a0], RZ ;  /* 0x00006800120e7a24 */ /* 0x000fc800078e02ff */
[----:B------:R-:W-:Y:S01]  /*2370*/  IMAD R15, R71, c[0x0][0x1a4], R14 ;  /* 0x00006900470f7a24 */ /* 0x000fe200078e020e */
[----:B0-----:R-:W-:Y:S02]  /*2380*/  MOV R12, R6 ;  /* 0x00000006000c7202 */ /* 0x001fe40000000f00 */
[----:B------:R-:W-:-:S05]  /*2390*/  MOV R13, R37 ;  /* 0x00000025000d7202 */ /* 0x000fca0000000f00 */
[----:B------:R-:W-:-:S05]  /*23a0*/  IMAD.WIDE.U32 R18, R71, c[0x0][0x1a0], R12 ;  /* 0x0000680047127a25 */ /* 0x000fca00078e000c */
[----:B------:R-:W-:Y:S02]  /*23b0*/  LEA R14, P1, R18, c[0x0][0x228], 0x2 ;  /* 0x00008a00120e7a11 */ /* 0x000fe400078210ff */
[----:B------:R-:W-:-:S04]  /*23c0*/  IADD3 R15, R19, R15, RZ ;  /* 0x0000000f130f7210 */ /* 0x000fc80007ffe0ff */
[----:B------:R-:W-:Y:S02]  /*23d0*/  LEA.HI.X R15, R18, c[0x0][0x22c], R15, 0x2, P1 ;  /* 0x00008b00120f7a11 */ /* 0x000fe400008f140f */
[----:B------:R-:W0:Y:S01]  /*23e0*/  S2R R18, SR_TID.X ;  /* 0x0000000000127919 */ /* 0x000e220000002100 */
[-C--:B------:R-:W-:Y:S02]  /*23f0*/  ISETP.GE.U32.AND P2, PT, R28, R47.reuse, PT ;  /* 0x0000002f1c00720c */ /* 0x080fe40003f46070 */
[-C--:B------:R-:W-:Y:S02]  /*2400*/  ISETP.GE.U32.AND P3, PT, R29, R47.reuse, PT ;  /* 0x0000002f1d00720c */ /* 0x080fe40003f66070 */
[-C--:B------:R-:W-:Y:S02]  /*2410*/  ISETP.GE.U32.AND P4, PT, R30, R47.reuse, PT ;  /* 0x0000002f1e00720c */ /* 0x080fe40003f86070 */
[----:B------:R-:W-:Y:S01]  /*2420*/  ISETP.GE.U32.AND P5, PT, R31, R47, PT ;  /* 0x0000002f1f00720c */ /* 0x000fe20003fa6070 */
[----:B------:R-:W-:-:S02]  /*2430*/  FMUL.FTZ R85, R67, R82 ;  /* 0x0000005243557220 */ /* 0x000fc40000410000 */
[----:B------:R-:W-:Y:S01]  /*2440*/  FMUL.FTZ R87, R69, R84 ;  /* 0x0000005445577220 */ /* 0x000fe20000410000 */
[----:B---3--:R1:W-:Y:S04]  /*2450*/  STS [R42.X4], R75 ;  /* 0x0000004b2a007388 */ /* 0x0083e80000004800 */
[----:B--2---:R-:W-:Y:S04]  /*2460*/  STS [R44.X4+0x80], R73 ;  /* 0x000080492c007388 */ /* 0x004fe80000004800 */
[----:B-----5:R-:W-:Y:S01]  /*2470*/  STS [R46.X4+0x100], R79 ;  /* 0x0001004f2e007388 */ /* 0x020fe20000004800 */
[----:B----4-:R-:W-:-:S04]  /*2480*/  FMUL.FTZ R13, R16, 1.4426950216293334961 ;  /* 0x3fb8aa3b100d7820 */ /* 0x010fc80000410000 */
[C---:B------:R-:W-:Y:S02]  /*2490*/  FMUL.FTZ R16, R13.reuse, R72 ;  /* 0x000000480d107220 */ /* 0x040fe40000410000 */
[C---:B------:R-:W-:Y:S01]  /*24a0*/  FMUL.FTZ R12, R13.reuse, R86 ;  /* 0x000000560d0c7220 */ /* 0x040fe20000410000 */
[----:B------:R-:W-:Y:S01]  /*24b0*/  STS [R48.X4+0x180], R77 ;  /* 0x0001804d30007388 */ /* 0x000fe20000004800 */
[C---:B------:R-:W-:Y:S02]  /*24c0*/  FMUL.FTZ R17, R13.reuse, R74 ;  /* 0x0000004a0d117220 */ /* 0x040fe40000410000 */
[----:B------:R-:W2:Y:S01]  /*24d0*/  MUFU.EX2 R16, R16 ;  /* 0x0000001000107308 */ /* 0x000ea20000000800 */
[----:B------:R-:W-:Y:S01]  /*24e0*/  STS [R49.X4+0x200], R88 ;  /* 0x0002005831007388 */ /* 0x000fe20000004800 */
[----:B-1----:R-:W-:-:S03]  /*24f0*/  FMUL.FTZ R75, R13, R76 ;  /* 0x0000004c0d4b7220 */ /* 0x002fc60000410000 */
[----:B------:R-:W-:Y:S03]  /*2500*/  STS [R50.X4+0x280], R81 ;  /* 0x0002805132007388 */ /* 0x000fe60000004800 */
[----:B------:R-:W1:Y:S01]  /*2510*/  MUFU.EX2 R12, R12 ;  /* 0x0000000c000c7308 */ /* 0x000e620000000800 */
[----:B------:R0:W-:Y:S04]  /*2520*/  STS [R51.X4+0x300], R90 ;  /* 0x0003005a33007388 */ /* 0x0001e80000004800 */
[----:B------:R3:W-:Y:S01]  /*2530*/  STS [R52.X4+0x380], R83 ;  /* 0x0003805334007388 */ /* 0x0007e20000004800 */
[----:B------:R-:W-:-:S06]  /*2540*/  NOP ;  /* 0x0000000000007918 */ /* 0x000fcc0000000000 */
[----:B------:R-:W2:Y:S01]  /*2550*/  MUFU.EX2 R17, R17 ;  /* 0x0000001100117308 */ /* 0x000ea20000000800 */
[----:B------:R5:W4:Y:S01]  /*2560*/  LDG.E R19, [R14.64] ;  /* 0x000000040e137981 */ /* 0x000b22000c1e1900 */
[----:B0-----:R-:W-:Y:S02]  /*2570*/  IMAD.SHL.U32 R90, R18, 0x8, RZ ;  /* 0x00000008125a7824 */ /* 0x001fe400078e00ff */
[----:B------:R-:W-:Y:S01]  /*2580*/  FMUL.FTZ R73, R55, R86 ;  /* 0x0000005637497220 */ /* 0x000fe20000410000 */
[----:B------:R-:W-:Y:S03]  /*2590*/  LDS R104, [R53.X4] ;  /* 0x0000000035687984 */ /* 0x000fe60000004800 */
[----:B------:R2:W0:Y:S01]  /*25a0*/  MUFU.EX2 R94, R75 ;  /* 0x0000004b005e7308 */ /* 0x0004220000000800 */
[C---:B------:R-:W-:Y:S01]  /*25b0*/  FMUL.FTZ R91, R13.reuse, R82 ;  /* 0x000000520d5b7220 */ /* 0x040fe20000410000 */
[----:B------:R-:W-:Y:S01]  /*25c0*/  LDS R106, [R53.X4+0x4] ;  /* 0x00000400356a7984 */ /* 0x000fe20000004800 */
[C---:B-----5:R-:W-:Y:S01]  /*25d0*/  FMUL.FTZ R14, R13.reuse, R78 ;  /* 0x0000004e0d0e7220 */ /* 0x060fe20000410000 */
[C---:B------:R-:W-:Y:S01]  /*25e0*/  IADD3 R88, R90.reuse, 0x5, RZ ;  /* 0x000000055a587810 */ /* 0x040fe20007ffe0ff */
[----:B------:R-:W-:Y:S01]  /*25f0*/  FMUL.FTZ R15, R13, R80 ;  /* 0x000000500d0f7220 */ /* 0x000fe20000410000 */
[-C--:B------:R-:W-:Y:S01]  /*2600*/  ISETP.GE.U32.AND P6, PT, R90, R47.reuse, PT ;  /* 0x0000002f5a00720c */ /* 0x080fe20003fc6070 */
[----:B------:R-:W-:Y:S01]  /*2610*/  FMUL.FTZ R90, R57, R72 ;  /* 0x00000048395a7220 */ /* 0x000fe20000410000 */
[----:B------:R-:W-:Y:S01]  /*2620*/  LDS R108, [R53.X4+0x8] ;  /* 0x00000800356c7984 */ /* 0x000fe20000004800 */
[----:B------:R-:W5:Y:S01]  /*2630*/  MUFU.EX2 R14, R14 ;  /* 0x0000000e000e7308 */ /* 0x000f620000000800 */
[----:B------:R-:W-:Y:S01]  /*2640*/  FMUL.FTZ R77, R59, R74 ;  /* 0x0000004a3b4d7220 */ /* 0x000fe20000410000 */
[----:B------:R-:W-:Y:S01]  /*2650*/  ISETP.GE.U32.AND P1, PT, R88, R47, PT ;  /* 0x0000002f5800720c */ /* 0x000fe20003f26070 */
[----:B------:R-:W-:Y:S01]  /*2660*/  FMUL.FTZ R79, R61, R76 ;  /* 0x0000004c3d4f7220 */ /* 0x000fe20000410000 */
[----:B------:R-:W-:Y:S01]  /*2670*/  FSEL R73, R73, RZ, !P6 ;  /* 0x000000ff49497208 */ /* 0x000fe20007000000 */
[----:B---3--:R-:W-:Y:S01]  /*2680*/  FMUL.FTZ R83, R63, R78 ;  /* 0x0000004e3f537220 */ /* 0x008fe20000410000 */
[----:B------:R-:W-:Y:S01]  /*2690*/  FSEL R90, R90, RZ, !P2 ;  /* 0x000000ff5a5a7208 */ /* 0x000fe20005000000 */
[----:B------:R-:W-:Y:S01]  /*26a0*/  FMUL.FTZ R81, R65, R80 ;  /* 0x0000005041517220 */ /* 0x000fe20000410000 */
[----:B------:R-:W3:Y:S01]  /*26b0*/  MUFU.EX2 R15, R15 ;  /* 0x0000000f000f7308 */ /* 0x000ee20000000800 */
[----:B--2---:R-:W-:Y:S01]  /*26c0*/  FSEL R75, R16, 1, !P2 ;  /* 0x3f800000104b7808 */ /* 0x004fe20005000000 */
[----:B------:R-:W-:Y:S01]  /*26d0*/  FMUL.FTZ R13, R13, R84 ;  /* 0x000000540d0d7220 */ /* 0x000fe20000410000 */
[----:B-1----:R-:W-:Y:S01]  /*26e0*/  FSEL R88, R12, 1, !P6 ;  /* 0x3f8000000c587808 */ /* 0x002fe20007000000 */
[----:B------:R-:W-:Y:S01]  /*26f0*/  LDS R110, [R53.X4+0xc] ;  /* 0x00000c00356e7984 */ /* 0x000fe20000004800 */
[----:B------:R-:W-:Y:S01]  /*2700*/  FSEL R77, R77, RZ, !P3 ;  /* 0x000000ff4d4d7208 */ /* 0x000fe20005800000 */
[-C--:B------:R-:W-:Y:S01]  /*2710*/  FFMA.FTZ R12, R73, R75.reuse, R90 ;  /* 0x0000004b490c7223 */ /* 0x080fe2000001005a */
[----:B------:R-:W-:Y:S01]  /*2720*/  FSEL R92, R17, 1, !P3 ;  /* 0x3f800000115c7808 */ /* 0x000fe20005800000 */
[----:B------:R-:W1:Y:S01]  /*2730*/  MUFU.EX2 R91, R91 ;  /* 0x0000005b005b7308 */ /* 0x000e620000000800 */
[----:B------:R-:W-:Y:S01]  /*2740*/  FMUL.FTZ R17, R88, R75 ;  /* 0x0000004b58117220 */ /* 0x000fe20000410000 */
[----:B------:R-:W-:Y:S01]  /*2750*/  FSEL R79, R79, RZ, !P4 ;  /* 0x000000ff4f4f7208 */ /* 0x000fe20006000000 */
[----:B------:R-:W-:Y:S01]  /*2760*/  LDS R112, [R53.X4+0x10] ;  /* 0x0000100035707984 */ /* 0x000fe20000004800 */
[----:B0-----:R-:W-:Y:S01]  /*2770*/  FSEL R94, R94, 1, !P4 ;  /* 0x3f8000005e5e7808 */ /* 0x001fe20006000000 */
[----:B------:R-:W-:-:S02]  /*2780*/  FFMA.FTZ R12, R92, R12, R77 ;  /* 0x0000000c5c0c7223 */ /* 0x000fc4000001004d */
[----:B------:R-:W-:Y:S01]  /*2790*/  LDS R114, [R53.X4+0x14] ;  /* 0x0000140035727984 */ /* 0x000fe20000004800 */
[----:B------:R-:W0:Y:S01]  /*27a0*/  MUFU.EX2 R13, R13 ;  /* 0x0000000d000d7308 */ /* 0x000e220000000800 */
[----:B------:R-:W-:Y:S01]  /*27b0*/  FMUL.FTZ R17, R92, R17 ;  /* 0x000000115c117220 */ /* 0x000fe20000410000 */
[----:B------:R-:W-:Y:S01]  /*27c0*/  FSEL R83, R83, RZ, !P5 ;  /* 0x000000ff53537208 */ /* 0x000fe20006800000 */
[----:B------:R-:W-:Y:S01]  /*27d0*/  FFMA.FTZ R12, R94, R12, R79 ;  /* 0x0000000c5e0c7223 */ /* 0x000fe2000001004f */
[----:B-----5:R-:W-:Y:S01]  /*27e0*/  FSEL R98, R14, 1, !P5 ;  /* 0x3f8000000e627808 */ /* 0x020fe20006800000 */
[----:B------:R-:W-:Y:S01]  /*27f0*/  FMUL.FTZ R17, R94, R17 ;  /* 0x000000115e117220 */ /* 0x000fe20000410000 */
[----:B------:R-:W-:Y:S01]  /*2800*/  ISETP.GE.U32.AND P6, PT, R32, R47, PT ;  /* 0x0000002f2000720c */ /* 0x000fe20003fc6070 */
[----:B------:R-:W-:Y:S01]  /*2810*/  LDS R116, [R53.X4+0x18] ;  /* 0x0000180035747984 */ /* 0x000fe20000004800 */
[----:B------:R-:W-:Y:S01]  /*2820*/  FSEL R81, R81, RZ, !P1 ;  /* 0x000000ff51517208 */ /* 0x000fe20004800000 */
[C---:B------:R-:W-:Y:S01]  /*2830*/  FFMA.FTZ R12, R98.reuse, R12, R83 ;  /* 0x0000000c620c7223 */ /* 0x040fe20000010053 */
[----:B---3--:R-:W-:Y:S01]  /*2840*/  FSEL R96, R15, 1, !P1 ;  /* 0x3f8000000f607808 */ /* 0x008fe20004800000 */
[----:B------:R-:W-:Y:S01]  /*2850*/  FMUL.FTZ R17, R98, R17 ;  /* 0x0000001162117220 */ /* 0x000fe20000410000 */
[----:B------:R-:W-:Y:S01]  /*2860*/  ISETP.GE.U32.AND P2, PT, R33, R47, PT ;  /* 0x0000002f2100720c */ /* 0x000fe20003f46070 */
[----:B------:R-:W-:Y:S01]  /*2870*/  LDS R118, [R53.X4+0x1c] ;  /* 0x00001c0035767984 */ /* 0x000fe20000004800 */
[----:B------:R-:W-:Y:S01]  /*2880*/  FSEL R85, R85, RZ, !P6 ;  /* 0x000000ff55557208 */ /* 0x000fe20007000000 */
[C---:B------:R-:W-:Y:S01]  /*2890*/  FFMA.FTZ R12, R96.reuse, R12, R81 ;  /* 0x0000000c600c7223 */ /* 0x040fe20000010051 */
[----:B-1----:R-:W-:Y:S01]  /*28a0*/  FSEL R100, R91, 1, !P6 ;  /* 0x3f8000005b647808 */ /* 0x002fe20007000000 */
        /* <DEDUP_REMOVED lines=51> */
[----:B------:R-:W-:Y:S02]  /*2be0*/  FMUL.FTZ R16, R16, R14 ;  /* 0x0000000e10107220 */ /* 0x000fe40000410000 */
[----:B----4-:R-:W-:-:S04]  /*2bf0*/  FMUL.FTZ R97, R116, R19 ;  /* 0x0000001374617220 */ /* 0x010fc80000410000 */
[----:B--2---:R-:W-:Y:S01]  /*2c00*/  @P1 FFMA.FTZ R95, R120, R93, R95 ;  /* 0x0000005d785f1223 */ /* 0x004fe2000001005f */
[----:B------:R-:W-:-:S03]  /*2c10*/  ISETP.NE.AND P1, PT, R18, RZ, PT ;  /* 0x000000ff1200720c */ /* 0x000fc60003f25270 */
[----:B------:R-:W-:-:S04]  /*2c20*/  FFMA.FTZ R88, R88, R95, R73 ;  /* 0x0000005f58587223 */ /* 0x000fc80000010049 */
[----:B------:R-:W-:-:S04]  /*2c30*/  FFMA.FTZ R90, R75, R88, R90 ;  /* 0x000000584b5a7223 */ /* 0x000fc8000001005a */
[----:B------:R-:W-:-:S04]  /*2c40*/  FFMA.FTZ R92, R92, R90, R77 ;  /* 0x0000005a5c5c7223 */ /* 0x000fc8000001004d */
[----:B------:R-:W-:Y:S02]  /*2c50*/  FFMA.FTZ R94, R94, R92, R79 ;  /* 0x0000005c5e5e7223 */ /* 0x000fe4000001004f */
[-C--:B------:R-:W-:Y:S02]  /*2c60*/  FMUL.FTZ R73, R104, R19.reuse ;  /* 0x0000001368497220 */ /* 0x080fe40000410000 */
[-C--:B------:R-:W-:Y:S02]  /*2c70*/  FMUL.FTZ R75, R106, R19.reuse ;  /* 0x000000136a4b7220 */ /* 0x080fe40000410000 */
[-C--:B------:R-:W-:Y:S02]  /*2c80*/  FMUL.FTZ R77, R108, R19.reuse ;  /* 0x000000136c4d7220 */ /* 0x080fe40000410000 */
[-C--:B------:R-:W-:Y:S02]  /*2c90*/  FMUL.FTZ R79, R110, R19.reuse ;  /* 0x000000136e4f7220 */ /* 0x080fe40000410000 */
[----:B------:R-:W-:-:S02]  /*2ca0*/  FMUL.FTZ R93, R112, R19 ;  /* 0x00000013705d7220 */ /* 0x000fc40000410000 */
        /* <DEDUP_REMOVED lines=12> */
.L_x_4771:
[----:B------:R-:W-:Y:S05]  /*2d70*/  BSYNC B0 ;  /* 0x0000000000007941 */ /* 0x000fea0003800000 */
.L_x_4770:
        /* <DEDUP_REMOVED lines=14> */
.L_x_4769:
[----:B------:R-:W-:Y:S01]  /*2e60*/  BAR.SYNC.DEFER_BLOCKING 0x0 ;  /* 0x0000000000007b1d */ /* 0x000fe20000010000 */
[----:B------:R-:W-:Y:S01]  /*2e70*/  ISETP.NE.AND P0, PT, R18, RZ, PT ;  /* 0x000000ff1200720c */ /* 0x000fe20003f05270 */
[----:B0-----:R-:W-:Y:S01]  /*2e80*/  IMAD R12, R89, c[0x0][0x200], RZ ;  /* 0x00008000590c7a24 */ /* 0x001fe200078e02ff */
[----:B------:R-:W-:Y:S01]  /*2e90*/  ISETP.GE.AND P2, PT, R2, R47, PT ;  /* 0x0000002f0200720c */ /* 0x000fe20003f46270 */
[----:B------:R-:W-:-:S02]  /*2ea0*/  IMAD.WIDE.U32 R14, R23, c[0x0][0x200], RZ ;  /* 0x00008000170e7a25 */ /* 0x000fc400078e00ff */
[----:B------:R-:W-:Y:S02]  /*2eb0*/  BSSY B0, `(.L_x_4773) ;  /* 0x000003d000007945 */ /* 0x000fe40003800000 */
[----:B------:R-:W-:Y:S01]  /*2ec0*/  IMAD R75, R23, c[0x0][0x204], R12 ;  /* 0x00008100174b7a24 */ /* 0x000fe200078e020c */
[----:B------:R-:W-:Y:S01]  /*2ed0*/  SHF.L.U32 R12, R26, 0x8, RZ ;  /* 0x000000081a0c7819 */ /* 0x000fe200000006ff */
[----:B------:R-:W-:Y:S02]  /*2ee0*/  IMAD R71, R21, c[0x0][0x208], RZ ;  /* 0x0000820015477a24 */ /* 0x000fe400078e02ff */
[----:B------:R-:W-:Y:S01]  /*2ef0*/  IMAD R16, R89, c[0x0][0x1f0], RZ ;  /* 0x00007c0059107a24 */ /* 0x000fe200078e02ff */
[----:B------:R-:W-:Y:S01]  /*2f00*/  IADD3 R15, R15, R75, RZ ;  /* 0x0000004b0f0f7210 */ /* 0x000fe20007ffe0ff */
[----:B------:R-:W-:Y:S01]  /*2f10*/  IMAD.MOV.U32 R17, RZ, RZ, 0x4 ;  /* 0x00000004ff117424 */ /* 0x000fe200078e00ff */
[----:B------:R-:W-:Y:S01]  /*2f20*/  SHF.R.S32.HI R13, RZ, 0x1f, R12 ;  /* 0x0000001fff0d7819 */ /* 0x000fe2000001140c */
[----:B------:R-:W-:-:S02]  /*2f30*/  IMAD R79, R0, c[0x0][0x20c], R71 ;  /* 0x00008300004f7a24 */ /* 0x000fc400078e0247 */
[----:B------:R-:W-:-:S04]  /*2f40*/  IMAD.WIDE.U32 R14, R0, c[0x0][0x208], R14 ;  /* 0x00008200000e7a25 */ /* 0x000fc800078e000e */
[C---:B------:R-:W-:Y:S01]  /*2f50*/  IMAD R77, R23.reuse, c[0x0][0x1f4], R16 ;  /* 0x00007d00174d7a24 */ /* 0x040fe200078e0210 */
[----:B------:R-:W-:Y:S01]  /*2f60*/  IADD3 R71, P1, R12, R14, RZ ;  /* 0x0000000e0c477210 */ /* 0x000fe20007f3e0ff */
[----:B------:R-:W-:Y:S01]  /*2f70*/  STS [R53.X4], R54 ;  /* 0x0000003635007388 */ /* 0x000fe20000004800 */
[----:B------:R-:W-:Y:S02]  /*2f80*/  @!P2 IMAD.WIDE.U32 R72, R23, c[0x0][0x1f0], R12 ;  /* 0x00007c001748aa25 */ /* 0x000fe400078e000c */
[----:B------:R-:W-:Y:S01]  /*2f90*/  IADD3.X R15, R13, R79, R15, P1, !PT ;  /* 0x0000004f0d0f7210 */ /* 0x000fe20000ffe40f */
[----:B------:R-:W-:Y:S01]  /*2fa0*/  STS [R53.X4+0x4], R56 ;  /* 0x0000043835007388 */ /* 0x000fe20000004800 */
[----:B------:R-:W-:Y:S01]  /*2fb0*/  IMAD.WIDE R16, R2, R17, c[0x0][0x258] ;  /* 0x0000960002107625 */ /* 0x000fe200078e0211 */
[----:B------:R-:W-:Y:S02]  /*2fc0*/  @!P2 IADD3 R73, R77, R73, RZ ;  /* 0x000000494d49a210 */ /* 0x000fe40007ffe0ff */
[----:B------:R-:W-:Y:S02]  /*2fd0*/  STS [R53.X4+0x8], R58 ;  /* 0x0000083a35007388 */ /* 0x000fe40000004800 */
[C---:B------:R-:W-:Y:S01]  /*2fe0*/  LEA R14, P1, R71.reuse, R16, 0x2 ;  /* 0x00000010470e7211 */ /* 0x040fe200078210ff */
[----:B------:R-:W-:Y:S01]  /*2ff0*/  @!P2 IMAD.WIDE.U32 R72, R0, c[0x0][0x1f8], R72 ;  /* 0x00007e000048aa25 */ /* 0x000fe200078e0048 */
[----:B------:R-:W-:Y:S02]  /*3000*/  STS [R53.X4+0xc], R60 ;  /* 0x00000c3c35007388 */ /* 0x000fe40000004800 */
[----:B------:R-:W-:Y:S01]  /*3010*/  LEA.HI.X R15, R71, R17, R15, 0x2, P1 ;  /* 0x00000011470f7211 */ /* 0x000fe200008f140f */
[----:B------:R-:W-:Y:S01]  /*3020*/  IMAD R17, R21, c[0x0][0x1f8], RZ ;  /* 0x00007e0015117a24 */ /* 0x000fe200078e02ff */
[----:B------:R-:W-:Y:S01]  /*3030*/  STS [R53.X4+0x10], R62 ;  /* 0x0000103e35007388 */ /* 0x000fe20000004800 */
[----:B------:R-:W-:-:S02]  /*3040*/  IADD3 R16, P1, R2, R12, RZ ;  /* 0x0000000c02107210 */ /* 0x000fc40007f3e0ff */
[----:B------:R-:W-:Y:S01]  /*3050*/  IMAD R81, R0, c[0x0][0x1fc], R17 ;  /* 0x00007f0000517a24 */ /* 0x000fe200078e0211 */
[----:B------:R-:W-:Y:S01]  /*3060*/  STS [R53.X4+0x14], R64 ;  /* 0x0000144035007388 */ /* 0x000fe20000004800 */
[----:B------:R-:W-:Y:S02]  /*3070*/  @!P2 IADD3 R76, P6, R2, R72, RZ ;  /* 0x00000048024ca210 */ /* 0x000fe40007fde0ff */
[----:B------:R-:W-:Y:S01]  /*3080*/  IADD3.X R17, R3, R13, RZ, P1, !PT ;  /* 0x0000000d03117210 */ /* 0x000fe20000ffe4ff */
        /* <DEDUP_REMOVED lines=16> */
[----:B------:R-:W-:Y:S01]  /*3190*/  IMAD.WIDE.U32 R70, R23, c[0x0][0x1f0], RZ ;  /* 0x00007c0017467a25 */ /* 0x000fe200078e00ff */
[-C--:B------:R-:W-:Y:S02]  /*31a0*/  ISETP.GE.AND P4, PT, R34, R69.reuse, PT ;  /* 0x000000452200720c */ /* 0x080fe40003f86270 */
[----:B------:R-:W-:Y:S02]  /*31b0*/  ISETP.GE.AND P1, PT, R36, R69, PT ;  /* 0x000000452400720c */ /* 0x000fe40003f26270 */
[----:B------:R-:W-:Y:S02]  /*31c0*/  IADD3 R71, R71, R77, RZ ;  /* 0x0000004d47477210 */ /* 0x000fe40007ffe0ff */
[----:B------:R-:W-:-:S03]  /*31d0*/  @!P2 IADD3.X R77, R3, R73, R81, P6, !PT ;  /* 0x00000049034da210 */ /* 0x000fc600037fe451 */
        /* <DEDUP_REMOVED lines=10> */
.L_x_4774:
[----:B------:R-:W-:Y:S05]  /*3280*/  BSYNC B0 ;  /* 0x0000000000007941 */ /* 0x000fea0003800000 */
.L_x_4773:
[----:B------:R-:W-:Y:S01]  /*3290*/  @!P2 LEA R72, P6, R76, c[0x0][0x268], 0x2 ;  /* 0x00009a004c48aa11 */ /* 0x000fe200078c10ff */
[----:B------:R1:W-:Y:S01]  /*32a0*/  @!P3 STG.E [R14.64+0x80], R55 ;  /* 0x000080370e00b986 */ /* 0x0003e2000c101904 */
[-C--:B------:R-:W-:Y:S01]  /*32b0*/  ISETP.GE.AND P3, PT, R38, R69.reuse, PT ;  /* 0x000000452600720c */ /* 0x080fe20003f66270 */
[----:B0-----:R-:W-:Y:S01]  /*32c0*/  IMAD.WIDE.U32 R74, R0, c[0x0][0x1f8], R70 ;  /* 0x00007e00004a7a25 */ /* 0x001fe200078e0046 */
[----:B------:R-:W-:Y:S01]  /*32d0*/  @!P2 LEA.HI.X R73, R76, c[0x0][0x26c], R77, 0x2, P6 ;  /* 0x00009b004c49aa11 */ /* 0x000fe200030f144d */
[----:B------:R0:W-:Y:S01]  /*32e0*/  @!P4 STG.E [R14.64+0x100], R59 ;  /* 0x0001003b0e00c986 */ /* 0x0001e2000c101904 */
[-C--:B------:R-:W-:Y:S02]  /*32f0*/  ISETP.GE.AND P4, PT, R39, R69.reuse, PT ;  /* 0x000000452700720c */ /* 0x080fe40003f86270 */
[-C--:B------:R-:W-:Y:S01]  /*3300*/  ISETP.GE.AND P5, PT, R40, R69.reuse, PT ;  /* 0x000000452800720c */ /* 0x080fe20003fa6270 */
[----:B------:R2:W-:Y:S01]  /*3310*/  @!P1 STG.E [R14.64+0x180], R61 ;  /* 0x0001803d0e009986 */ /* 0x0005e2000c101904 */
[----:B------:R-:W-:-:S02]  /*3320*/  ISETP.GE.AND P6, PT, R41, R69, PT ;  /* 0x000000452900720c */ /* 0x000fc40003fc6270 */
[----:B------:R-:W-:Y:S02]  /*3330*/  LOP3.LUT R70, R2, 0x20, RZ, 0xfc, !PT ;  /* 0x0000002002467812 */ /* 0x000fe400078efcff */
[----:B------:R-:W-:Y:S01]  /*3340*/  IADD3 R71, P1, R12, R74, RZ ;  /* 0x0000004a0c477210 */ /* 0x000fe20007f3e0ff */
[----:B------:R-:W-:Y:S01]  /*3350*/  @!P3 STG.E [R14.64+0x200], R63 ;  /* 0x0002003f0e00b986 */ /* 0x000fe2000c101904 */
[C---:B------:R-:W-:Y:S02]  /*3360*/  SHF.L.U32 R19, R70.reuse, 0x2, RZ ;  /* 0x0000000246137819 */ /* 0x040fe400000006ff */
[----:B------:R-:W-:Y:S01]  /*3370*/  IADD3.X R76, R13, R81, R75, P1, !PT ;  /* 0x000000510d4c7210 */ /* 0x000fe20000ffe44b */
[----:B------:R-:W-:Y:S01]  /*3380*/  @!P4 STG.E [R14.64+0x280], R65 ;  /* 0x000280410e00c986 */ /* 0x000fe2000c101904 */
[----:B------:R-:W-:Y:S02]  /*3390*/  IADD3 R74, P1, R19, c[0x0][0x268], RZ ;  /* 0x00009a00134a7a10 */ /* 0x000fe40007f3e0ff */
[----:B-1----:R-:W-:Y:S01]  /*33a0*/  SHF.L.U64.HI R55, R70, 0x2, R3 ;  /* 0x0000000246377819 */ /* 0x002fe20000010203 */
[----:B------:R-:W-:Y:S01]  /*33b0*/  @!P5 STG.E [R14.64+0x300], R67 ;  /* 0x000300430e00d986 */ /* 0x000fe2000c101904 */
[----:B------:R-:W-:-:S02]  /*33c0*/  LEA R74, P3, R71, R74, 0x2 ;  /* 0x0000004a474a7211 */ /* 0x000fc400078610ff */
[----:B0-----:R-:W-:Y:S01]  /*33d0*/  IADD3.X R59, R55, c[0x0][0x26c], RZ, P1, !PT ;  /* 0x00009b00373b7a10 */ /* 0x001fe20000ffe4ff */
[----:B------:R0:W-:Y:S01]  /*33e0*/  @!P6 STG.E [R14.64+0x380], R57 ;  /* 0x000380390e00e986 */ /* 0x0001e2000c101904 */
[----:B------:R-:W-:Y:S02]  /*33f0*/  ISETP.GE.AND P1, PT, R70, R47, PT ;  /* 0x0000002f4600720c */ /* 0x000fe40003f26270 */
[----:B--2---:R-:W-:Y:S01]  /*3400*/  MOV R61, RZ ;  /* 0x000000ff003d7202 */ /* 0x004fe20000000f00 */
[----:B------:R-:W-:Y:S01]  /*3410*/  BAR.SYNC.DEFER_BLOCKING 0x0 ;  /* 0x0000000000007b1d */ /* 0x000fe20000010000 */
[----:B------:R-:W-:Y:S01]  /*3420*/  LEA.HI.X R75, R71, R59, R76, 0x2, P3 ;  /* 0x0000003b474b7211 */ /* 0x000fe200018f144c */
[----:B------:R-:W-:Y:S01]  /*3430*/  IMAD.MOV.U32 R59, RZ, RZ, RZ ;  /* 0x000000ffff3b7224 */ /* 0x000fe200078e00ff */
[-C--:B------:R-:W-:Y:S02]  /*3440*/  ISETP.GE.AND P6, PT, R34, R47.reuse, PT ;  /* 0x0000002f2200720c */ /* 0x080fe40003fc6270 */
[----:B------:R-:W-:-:S02]  /*3450*/  ISETP.GE.AND P5, PT, R36, R47, PT ;  /* 0x0000002f2400720c */ /* 0x000fc40003fa6270 */
[-C--:B------:R-:W-:Y:S01]  /*3460*/  ISETP.GE.AND P4, PT, R38, R47.reuse, PT ;  /* 0x0000002f2600720c */ /* 0x080fe20003f86270 */
[----:B0-----:R-:W-:Y:S01]  /*3470*/  HFMA2.MMA R57, -RZ, RZ, 0, 0 ;  /* 0x00000000ff397435 */ /* 0x001fe200000001ff */
[-C--:B------:R-:W-:Y:S01]  /*3480*/  ISETP.GE.AND P3, PT, R39, R47.reuse, PT ;  /* 0x0000002f2700720c */ /* 0x080fe20003f66270 */
[----:B------:R-:W-:Y:S01]  /*3490*/  CS2R R14, SRZ ;  /* 0x00000000000e7805 */ /* 0x000fe2000001ff00 */
[----:B------:R-:W-:Y:S01]  /*34a0*/  MOV R63, RZ ;  /* 0x000000ff003f7202 */ /* 0x000fe20000000f00 */
[----:B------:R-:W-:Y:S01]  /*34b0*/  IMAD.MOV.U32 R65, RZ, RZ, RZ ;  /* 0x000000ffff417224 */ /* 0x000fe200078e00ff */
[----:B------:R0:W2:Y:S01]  /*34c0*/  @!P2 LDG.E R61, [R72.64] ;  /* 0x00000004483da981 */ /* 0x0000a2000c1e1900 */
[----:B------:R-:W-:-:S03]  /*34d0*/  ISETP.GE.AND P2, PT, R40, R47, PT ;  /* 0x0000002f2800720c */ /* 0x000fc60003f46270 */
[----:B------:R-:W3:Y:S01]  /*34e0*/  @!P1 LDG.E R59, [R74.64] ;  /* 0x000000044a3b9981 */ /* 0x000ee2000c1e1900 */
[----:B------:R-:W-:-:S03]  /*34f0*/  ISETP.GE.AND P1, PT, R41, R47, PT ;  /* 0x0000002f2900720c */ /* 0x000fc60003f26270 */
[----:B------:R-:W4:Y:S01]  /*3500*/  @!P6 LDG.E R57, [R74.64+0x80] ;  /* 0x000080044a39e981 */ /* 0x000f22000c1e1900 */
[----:B0-----:R-:W-:-:S03]  /*3510*/  HFMA2.MMA R72, -RZ, RZ, 0, 0 ;  /* 0x00000000ff487435 */ /* 0x001fc600000001ff */
        /* <DEDUP_REMOVED lines=26> */
[----:B---3--:R-:W-:Y:S02]  /*36c0*/  FMUL.FTZ R77, R76, -1.4426950216293334961 ;  /* 0xbfb8aa3b4c4d7820 */ /* 0x008fe40000410000 */
[----:B----4-:R-:W-:Y:S02]  /*36d0*/  FMUL.FTZ R15, R69, -1.4426950216293334961 ;  /* 0xbfb8aa3b450f7820 */ /* 0x010fe40000410000 */
[----:B-----5:R-:W-:Y:S02]  /*36e0*/  FMUL.FTZ R57, R61, -1.4426950216293334961 ;  /* 0xbfb8aa3b3d397820 */ /* 0x020fe40000410000 */
[----:B------:R-:W-:-:S02]  /*36f0*/  FMUL.FTZ R63, R59, -1.4426950216293334961 ;  /* 0xbfb8aa3b3b3f7820 */ /* 0x000fc40000410000 */
[----:B------:R-:W-:Y:S01]  /*3700*/  FMUL.FTZ R65, R71, -1.4426950216293334961 ;  /* 0xbfb8aa3b47417820 */ /* 0x000fe20000410000 */
[----:B------:R-:W0:Y:S08]  /*3710*/  MUFU.EX2 R14, R14 ;  /* 0x0000000e000e7308 */ /* 0x000e300000000800 */
        /* <DEDUP_REMOVED lines=10> */
[----:B---3--:R-:W-:Y:S02]  /*37c0*/  FADD.FTZ R77, R77, 1 ;  /* 0x3f8000004d4d7421 */ /* 0x008fe40000010000 */
[----:B----4-:R-:W-:Y:S02]  /*37d0*/  FADD.FTZ R15, R15, 1 ;  /* 0x3f8000000f0f7421 */ /* 0x010fe40000010000 */
[----:B-----5:R-:W-:Y:S02]  /*37e0*/  FADD.FTZ R57, R57, 1 ;  /* 0x3f80000039397421 */ /* 0x020fe40000010000 */
[----:B------:R-:W-:-:S02]  /*37f0*/  FADD.FTZ R63, R63, 1 ;  /* 0x3f8000003f3f7421 */ /* 0x000fc40000010000 */
[----:B------:R-:W-:Y:S01]  /*3800*/  FADD.FTZ R65, R65, 1 ;  /* 0x3f80000041417421 */ /* 0x000fe20000010000 */
[----:B------:R-:W0:Y:S08]  /*3810*/  MUFU.RCP R14, R14 ;  /* 0x0000000e000e7308 */ /* 0x000e300000001000 */
[----:B------:R-:W1:Y:S08]  /*3820*/  MUFU.RCP R78, R15 ;  /* 0x0000000f004e7308 */ /* 0x000e700000001000 */
[----:B------:R-:W2:Y:S08]  /*3830*/  MUFU.RCP R80, R57 ;  /* 0x0000003900507308 */ /* 0x000eb00000001000 */
[----:B------:R-:W3:Y:S01]  /*3840*/  MUFU.RCP R82, R63 ;  /* 0x0000003f00527308 */ /* 0x000ee20000001000 */
[----:B------:R-:W-:Y:S07]  /*3850*/  BAR.SYNC.DEFER_BLOCKING 0x0 ;  /* 0x0000000000007b1d */ /* 0x000fee0000010000 */
[----:B------:R-:W4:Y:S08]  /*3860*/  MUFU.RCP R84, R65 ;  /* 0x0000004100547308 */ /* 0x000f300000001000 */
[----:B------:R-:W5:Y:S08]  /*3870*/  MUFU.RCP R72, R72 ;  /* 0x0000004800487308 */ /* 0x000f700000001000 */
[----:B------:R-:W4:Y:S08]  /*3880*/  MUFU.RCP R75, R75 ;  /* 0x0000004b004b7308 */ /* 0x000f300000001000 */
[----:B------:R-:W5:Y:S01]  /*3890*/  MUFU.RCP R77, R77 ;  /* 0x0000004d004d7308 */ /* 0x000f620000001000 */
        /* <DEDUP_REMOVED lines=25> */
[----:B------:R0:W-:Y:S04]  /*3a30*/  LDS R57, [R42.X4] ;  /* 0x000000002a397984 */ /* 0x0001e80000004800 */
        /* <DEDUP_REMOVED lines=25> */
.L_x_4776:
[----:B------:R-:W-:Y:S05]  /*3bd0*/  BSYNC B0 ;  /* 0x0000000000007941 */ /* 0x000fea0003800000 */
.L_x_4775:
[----:B------:R-:W-:Y:S01]  /*3be0*/  IMAD.MOV.U32 R15, RZ, RZ, R69 ;  /* 0x000000ffff0f7224 */ /* 0x000fe200078e0045 */
[----:B------:R-:W-:Y:S01]  /*3bf0*/  IADD3 R19, P1, R19, c[0x0][0x270], RZ ;  /* 0x00009c0013137a10 */ /* 0x000fe20007f3e0ff */
[----:B------:R-:W-:Y:S01]  /*3c00*/  IMAD R17, R21, c[0x0][0x218], RZ ;  /* 0x0000860015117a24 */ /* 0x000fe200078e02ff */
[-C--:B------:R-:W-:Y:S01]  /*3c10*/  ISETP.GE.AND P4, PT, R39, R53.reuse, PT ;  /* 0x000000352700720c */ /* 0x080fe20003f86270 */
[----:B------:R-:W-:Y:S01]  /*3c20*/  IMAD.WIDE.U32 R14, R0, c[0x0][0x218], R14 ;  /* 0x00008600000e7a25 */ /* 0x000fe200078e000e */
[-C--:B------:R-:W-:Y:S02]  /*3c30*/  ISETP.GE.AND P5, PT, R40, R53.reuse, PT ;  /* 0x000000352800720c */ /* 0x080fe40003fa6270 */
[----:B------:R-:W-:Y:S01]  /*3c40*/  ISETP.GE.AND P6, PT, R41, R53, PT ;  /* 0x000000352900720c */ /* 0x000fe20003fc6270 */
[----:B------:R-:W-:Y:S01]  /*3c50*/  IMAD R17, R0, c[0x0][0x21c], R17 ;  /* 0x0000870000117a24 */ /* 0x000fe200078e0211 */
[----:B------:R-:W-:Y:S02]  /*3c60*/  IADD3 R14, P0, R12, R14, RZ ;  /* 0x0000000e0c0e7210 */ /* 0x000fe40007f1e0ff */
[----:B------:R-:W-:-:S02]  /*3c70*/  IADD3.X R55, R55, c[0x0][0x274], RZ, P1, !PT ;  /* 0x00009d0037377a10 */ /* 0x000fc40000ffe4ff */
[----:B------:R-:W-:Y:S02]  /*3c80*/  IADD3.X R13, R13, R17, R15, P0, !PT ;  /* 0x000000110d0d7210 */ /* 0x000fe400007fe40f */
[----:B------:R-:W-:Y:S02]  /*3c90*/  LEA R12, P2, R14, R19, 0x2 ;  /* 0x000000130e0c7211 */ /* 0x000fe400078410ff */
[----:B------:R-:W-:Y:S02]  /*3ca0*/  ISETP.GE.AND P0, PT, R70, R53, PT ;  /* 0x000000354600720c */ /* 0x000fe40003f06270 */
[----:B------:R-:W-:Y:S02]  /*3cb0*/  LEA.HI.X R13, R14, R55, R13, 0x2, P2 ;  /* 0x000000370e0d7211 */ /* 0x000fe400010f140d */
[----:B------:R-:W-:Y:S02]  /*3cc0*/  IADD3 R26, R26, 0x1, RZ ;  /* 0x000000011a1a7810 */ /* 0x000fe40007ffe0ff */
[-C--:B------:R-:W-:Y:S01]  /*3cd0*/  ISETP.GE.AND P1, PT, R34, R53.reuse, PT ;  /* 0x000000352200720c */ /* 0x080fe20003f26270 */
[----:B------:R1:W-:Y:S01]  /*3ce0*/  @!P4 STG.E [R12.64+0x200], R65 ;  /* 0x000200410c00c986 */ /* 0x0003e2000c101904 */
[----:B------:R-:W-:-:S02]  /*3cf0*/  ISETP.GE.AND P2, PT, R36, R53, PT ;  /* 0x000000352400720c */ /* 0x000fc40003f46270 */
        /* <DEDUP_REMOVED lines=16> */
.L_x_4777:
[----:B------:R-:W-:Y:S05]  /*3e00*/  EXIT ;  /* 0x000000000000794d */ /* 0x000fea0003800000 */
.L_x_4779:
        /* <DEDUP_REMOVED lines=15> */
.L_x_5451:


//--------------------- .text._Z25selective_scan_fwd_kernelI32Selective_Scan_fwd_kernel_traitsILi32ELi8ELi1ELb0ELb1ELb0ELb0EffEEv13SSMParamsBase --------------------------
	.section	.text._Z25selective_scan_fwd_kernelI32Selective_Scan_fwd_kernel_traitsILi32ELi8ELi1ELb0ELb1ELb0ELb0EffEEv13SSMParamsBase,"ax",@progbits
	.sectioninfo	@"SHI_REGISTERS=102"
	.align	128
        .global         _Z25selective_scan_fwd_kernelI32Selective_Scan_fwd_kernel_traitsILi32ELi8ELi1ELb0ELb1ELb0ELb0EffEEv13SSMParamsBase
        .type           _Z25selective_scan_fwd_kernelI32Selective_Scan_fwd_kernel_traitsILi32ELi8ELi1ELb0ELb1ELb0ELb0EffEEv13SSMParamsBase,@function
        .size           _Z25selective_scan_fwd_kernelI32Selective_Scan_fwd_kernel_traitsILi32ELi8ELi1ELb0ELb1ELb0ELb0EffEEv13SSMParamsBase,(.L_x_5452 - _Z25selective_scan_fwd_kernelI32Selective_Scan_fwd_kernel_traitsILi32ELi8ELi1ELb0ELb1ELb0ELb0EffEEv13SSMParamsBase)
        .other          _Z25selective_scan_fwd_kernelI32Selective_Scan_fwd_kernel_traitsILi32ELi8ELi1ELb0ELb1ELb0ELb0EffEEv13SSMParamsBase,@"STO_CUDA_ENTRY STV_DEFAULT"
_Z25selective_scan_fwd_kernelI32Selective_Scan_fwd_kernel_traitsILi32ELi8ELi1ELb0ELb1ELb0ELb0EffEEv13SSMParamsBase:
.text._Z25selective_scan_fwd_kernelI32Selective_Scan_fwd_kernel_traitsILi32ELi8ELi1ELb0ELb1ELb0ELb0EffEEv13SSMParamsBase:
        /* <DEDUP_REMOVED lines=48> */
[----:B------:R-:W-:-:S03]  /*0300*/  IMAD.WIDE.U32 R6, R21, c[0x0][0x190], RZ ;  /* 0x0000640015067a25 */ /* 0x000fc600078e00ff */
[----:B------:R-:W-:Y:S01]  /*0310*/  IADD3 R3, R3, R9, RZ ;  /* 0x0000000903037210 */ /* 0x000fe20007ffe0ff */
[----:B------:R-:W-:Y:S01]  /*0320*/  IMAD R13, R21, c[0x0][0x194], R4 ;  /* 0x00006500150d7a24 */ /* 0x000fe200078e0204 */
[----:B------:R-:W-:Y:S01]  /*0330*/  @P0 IADD3 R8, R8, 0x1, RZ ;  /* 0x0000000108080810 */ /* 0x000fe20007ffe0ff */
[----:B------:R-:W-:-:S04]  /*0340*/  IMAD.WIDE.U32 R4, R0, c[0x0][0x1e8], RZ ;  /* 0x00007a0000047a25 */ /* 0x000fc800078e00ff */
[----:B------:R-:W-:Y:S01]  /*0350*/  IMAD R11, R0, c[0x0][0x1ec], R11 ;  /* 0x00007b00000b7a24 */ /* 0x000fe200078e020b */
[----:B0-----:R-:W-:Y:S01]  /*0360*/  LOP3.LUT R22, R23, 0x1f, RZ, 0xc0, !PT ;  /* 0x0000001f17167812 */ /* 0x001fe200078ec0ff */
[----:B------:R-:W-:Y:S01]  /*0370*/  IMAD.IADD R7, R7, 0x1, R13 ;  /* 0x0000000107077824 */ /* 0x000fe200078e020d */
[----:B------:R-:W-:Y:S01]  /*0380*/  SHF.L.U32 R13, R23, 0x3, RZ ;  /* 0x00000003170d7819 */ /* 0x000fe200000006ff */
[----:B------:R-:W-:Y:S01]  /*0390*/  @!P2 IMAD.MOV R8, RZ, RZ, -R8 ;  /* 0x000000ffff08a224 */ /* 0x000fe200078e0a08 */
[----:B------:R-:W-:Y:S01]  /*03a0*/  @!P1 LOP3.LUT R8, RZ, c[0x0][0x178], RZ, 0x33, !PT ;  /* 0x00005e00ff089a12 */ /* 0x000fe200078e33ff */
[----:B------:R-:W-:Y:S01]  /*03b0*/  IMAD R12, R94, c[0x0][0x1d0], RZ ;  /* 0x000074005e0c7a24 */ /* 0x000fe200078e02ff */
[----:B------:R-:W-:Y:S01]  /*03c0*/  IADD3 R5, R5, R11, RZ ;  /* 0x0000000b05057210 */ /* 0x000fe20007ffe0ff */
[C---:B------:R-:W-:Y:S01]  /*03d0*/  IMAD.WIDE.U32 R2, R21.reuse, c[0x0][0x1d0], R2 ;  /* 0x0000740015027a25 */ /* 0x040fe200078e0002 */
[----:B------:R-:W-:Y:S02]  /*03e0*/  LOP3.LUT R10, R22, 0xffffff00, R13, 0xf8, !PT ;  /* 0xffffff00160a7812 */ /* 0x000fe400078ef80d */
[----:B------:R-:W-:Y:S01]  /*03f0*/  SHF.R.S32.HI R9, RZ, 0x1f, R8 ;  /* 0x0000001fff097819 */ /* 0x000fe20000011408 */
[C---:B------:R-:W-:Y:S01]  /*0400*/  IMAD R17, R21.reuse, c[0x0][0x1d4], R12 ;  /* 0x0000750015117a24 */ /* 0x040fe200078e020c */
[----:B------:R-:W-:Y:S01]  /*0410*/  SHF.R.S32.HI R11, RZ, 0x1f, R10 ;  /* 0x0000001fff0b7819 */ /* 0x000fe2000001140a */
[----:B------:R-:W-:Y:S01]  /*0420*/  IMAD R14, R94, c[0x0][0x1e0], RZ ;  /* 0x000078005e0e7a24 */ /* 0x000fe200078e02ff */
[----:B------:R-:W-:Y:S01]  /*0430*/  IADD3 R12, P0, R10, R2, RZ ;  /* 0x000000020a0c7210 */ /* 0x000fe20007f1e0ff */
[----:B------:R-:W-:Y:S01]  /*0440*/  IMAD.WIDE.U32 R4, R21, c[0x0][0x1e0], R4 ;  /* 0x0000780015047a25 */ /* 0x000fe200078e0004 */
[----:B------:R-:W-:-:S02]  /*0450*/  IADD3 R39, R13, 0x1, RZ ;  /* 0x000000010d277810 */ /* 0x000fc40007ffe0ff */
[----:B------:R-:W-:Y:S01]  /*0460*/  IADD3 R38, R13, 0x2, RZ ;  /* 0x000000020d267810 */ /* 0x000fe20007ffe0ff */
[----:B------:R-:W-:Y:S01]  /*0470*/  IMAD R15, R9, c[0x0][0x1a8], RZ ;  /* 0x00006a00090f7a24 */ /* 0x000fe200078e02ff */
[----:B------:R-:W-:Y:S01]  /*0480*/  IADD3.X R9, R11, R3, R17, P0, !PT ;  /* 0x000000030b097210 */ /* 0x000fe200007fe411 */
[----:B------:R-:W-:Y:S01]  /*0490*/  IMAD R25, R21, c[0x0][0x1e4], R14 ;  /* 0x0000790015197a24 */ /* 0x000fe200078e020e */
[----:B------:R-:W-:Y:S01]  /*04a0*/  IADD3 R61, P1, R10, R4, RZ ;  /* 0x000000040a3d7210 */ /* 0x000fe20007f3e0ff */
[C---:B------:R-:W-:Y:S01]  /*04b0*/  IMAD.WIDE.U32 R2, R8.reuse, c[0x0][0x1a8], R6 ;  /* 0x00006a0008027a25 */ /* 0x040fe200078e0006 */
[----:B------:R-:W-:Y:S02]  /*04c0*/  IADD3 R37, R13, 0x3, RZ ;  /* 0x000000030d257810 */ /* 0x000fe40007ffe0ff */
[----:B------:R-:W-:Y:S01]  /*04d0*/  IADD3.X R6, R11, R5, R25, P1, !PT ;  /* 0x000000050b067210 */ /* 0x000fe20000ffe419 */
[----:B------:R-:W-:Y:S01]  /*04e0*/  IMAD R15, R8, c[0x0][0x1ac], R15 ;  /* 0x00006b00080f7a24 */ /* 0x000fe200078e020f */
[----:B------:R-:W-:Y:S01]  /*04f0*/  LEA R27, P0, R2, c[0x0][0x228], 0x2 ;  /* 0x00008a00021b7a11 */ /* 0x000fe200078010ff */
[----:B------:R-:W-:Y:S01]  /*0500*/  IMAD.MOV.U32 R41, RZ, RZ, RZ ;  /* 0x000000ffff297224 */ /* 0x000fe200078e00ff */
[----:B------:R-:W-:-:S02]  /*0510*/  LEA R4, P1, R12, c[0x0][0x240], 0x2 ;  /* 0x000090000c047a11 */ /* 0x000fc400078210ff */
[----:B------:R-:W-:Y:S01]  /*0520*/  IADD3 R25, R3, R15, RZ ;  /* 0x0000000f03197210 */ /* 0x000fe20007ffe0ff */
[----:B------:R-:W-:Y:S01]  /*0530*/  IMAD R3, R19, c[0x0][0x180], RZ ;  /* 0x0000600013037a24 */ /* 0x000fe200078e02ff */
[----:B------:R-:W-:Y:S01]  /*0540*/  LEA R52, P2, R61, c[0x0][0x248], 0x2 ;  /* 0x000092003d347a11 */ /* 0x000fe200078410ff */
[----:B------:R-:W-:Y:S01]  /*0550*/  IMAD R15, R19, c[0x0][0x1b8], RZ ;  /* 0x00006e00130f7a24 */ /* 0x000fe200078e02ff */
[----:B------:R-:W-:Y:S01]  /*0560*/  LEA.HI.X R25, R2, c[0x0][0x22c], R25, 0x2, P0 ;  /* 0x00008b0002197a11 */ /* 0x000fe200000f1419 */
[----:B------:R-:W-:Y:S01]  /*0570*/  IMAD R2, R21, c[0x0][0x164], R0 ;  /* 0x0000590015027a24 */ /* 0x000fe200078e0200 */
[----:B------:R-:W-:Y:S01]  /*0580*/  LEA.HI.X R5, R12, c[0x0][0x244], R9, 0x2, P1 ;  /* 0x000091000c057a11 */ /* 0x000fe200008f1409 */
[C---:B------:R-:W-:Y:S01]  /*0590*/  IMAD.WIDE.U32 R8, R0.reuse, c[0x0][0x180], RZ ;  /* 0x0000600000087a25 */ /* 0x040fe200078e00ff */
[----:B------:R-:W-:Y:S02]  /*05a0*/  LEA.HI.X R61, R61, c[0x0][0x24c], R6, 0x2, P2 ;  /* 0x000093003d3d7a11 */ /* 0x000fe400010f1406 */
[C---:B------:R-:W-:Y:S01]  /*05b0*/  IADD3 R36, R13.reuse, 0x4, RZ ;  /* 0x000000040d247810 */ /* 0x040fe20007ffe0ff */
[----:B------:R-:W-:Y:S01]  /*05c0*/  IMAD.WIDE.U32 R6, R0, c[0x0][0x1b8], RZ ;  /* 0x00006e0000067a25 */ /* 0x000fe200078e00ff */
[----:B------:R-:W-:-:S02]  /*05d0*/  IADD3 R34, R13, 0x7, RZ ;  /* 0x000000070d227810 */ /* 0x000fc40007ffe0ff */
[----:B------:R-:W-:Y:S01]  /*05e0*/  LOP3.LUT R32, R10, 0x20, RZ, 0xfc, !PT ;  /* 0x000000200a207812 */ /* 0x000fe200078efcff */
[----:B------:R-:W-:Y:S01]  /*05f0*/  IMAD R3, R0, c[0x0][0x184], R3 ;  /* 0x0000610000037a24 */ /* 0x000fe200078e0203 */
[----:B------:R-:W-:Y:S01]  /*0600*/  LOP3.LUT R31, R10, 0x40, RZ, 0xfc, !PT ;  /* 0x000000400a1f7812 */ /* 0x000fe200078efcff */
[----:B------:R-:W-:Y:S01]  /*0610*/  IMAD R15, R0, c[0x0][0x1bc], R15 ;  /* 0x00006f00000f7a24 */ /* 0x000fe200078e020f */
[----:B------:R-:W-:Y:S01]  /*0620*/  LOP3.LUT R30, R10, 0x60, RZ, 0xfc, !PT ;  /* 0x000000600a1e7812 */ /* 0x000fe200078efcff */
[----:B------:R-:W-:Y:S01]  /*0630*/  IMAD R2, R2, c[0x0][0x174], RZ ;  /* 0x00005d0002027a24 */ /* 0x000fe200078e02ff */
[----:B------:R-:W-:Y:S02]  /*0640*/  IADD3 R35, R9, R3, RZ ;  /* 0x0000000309237210 */ /* 0x000fe40007ffe0ff */
[----:B------:R-:W-:Y:S01]  /*0650*/  IADD3 R33, R7, R15, RZ ;  /* 0x0000000f07217210 */ /* 0x000fe20007ffe0ff */
[----:B------:R-:W-:Y:S01]  /*0660*/  IMAD R40, R2, c[0x0][0x16c], RZ ;  /* 0x00005b0002287a24 */ /* 0x000fe200078e02ff */
[----:B------:R-:W-:-:S02]  /*0670*/  LOP3.LUT R29, R10, 0x80, RZ, 0xfc, !PT ;  /* 0x000000800a1d7812 */ /* 0x000fc400078efcff */
[C---:B------:R-:W-:Y:S02]  /*0680*/  LOP3.LUT R28, R10.reuse, 0xa0, RZ, 0xfc, !PT ;  /* 0x000000a00a1c7812 */ /* 0x040fe400078efcff */
[C---:B------:R-:W-:Y:S02]  /*0690*/  LOP3.LUT R26, R10.reuse, 0xc0, RZ, 0xfc, !PT ;  /* 0x000000c00a1a7812 */ /* 0x040fe400078efcff */
[----:B-1----:R-:W-:Y:S02]  /*06a0*/  LOP3.LUT R24, R10, 0xe0, RZ, 0xfc, !PT ;  /* 0x000000e00a187812 */ /* 0x002fe400078efcff */
.L_x_4803:
[----:B------:R-:W-:Y:S01]  /*06b0*/  BAR.SYNC.DEFER_BLOCKING 0x0 ;  /* 0x0000000000007b1d */ /* 0x000fe20000010000 */
[----:B------:R-:W-:Y:S01]  /*06c0*/  IMAD.MOV.U32 R2, RZ, RZ, -0x100 ;  /* 0xffffff00ff027424 */ /* 0x000fe200078e00ff */
[----:B0-----:R-:W-:-:S03]  /*06d0*/  CS2R R12, SRZ ;  /* 0x00000000000c7805 */ /* 0x001fc6000001ff00 */
        /* <DEDUP_REMOVED lines=23> */
[-C--:B------:R-:W-:Y:S02]  /*0850*/  LEA.HI.SX32 R43, R49, R42.reuse, 0x1b ;  /* 0x0000002a312b7211 */ /* 0x080fe400078fdaff */
[C---:B------:R-:W-:Y:S02]  /*0860*/  LEA.HI.SX32 R45, R42.reuse, R42, 0x1b ;  /* 0x0000002a2a2d7211 */ /* 0x040fe400078fdaff */
[C---:B------:R-:W-:Y:S02]  /*0870*/  IADD3 R49, R42.reuse, 0x60, RZ ;  /* 0x000000602a317810 */ /* 0x040fe40007ffe0ff */
[----:B------:R-:W-:-:S02]  /*0880*/  IADD3 R51, R42, 0x80, RZ ;  /* 0x000000802a337810 */ /* 0x000fc40007ffe0ff */
[C---:B------:R-:W-:Y:S02]  /*0890*/  IADD3 R53, R42.reuse, 0xa0, RZ ;  /* 0x000000a02a357810 */ /* 0x040fe40007ffe0ff */
[-C--:B------:R-:W-:Y:S02]  /*08a0*/  LEA.HI.SX32 R50, R49, R42.reuse, 0x1b ;  /* 0x0000002a31327211 */ /* 0x080fe400078fdaff */
[C---:B------:R-:W-:Y:S02]  /*08b0*/  IADD3 R55, R42.reuse, 0xc0, RZ ;  /* 0x000000c02a377810 */ /* 0x040fe40007ffe0ff */
[-C--:B------:R-:W-:Y:S02]  /*08c0*/  LEA.HI.SX32 R49, R51, R42.reuse, 0x1b ;  /* 0x0000002a33317211 */ /* 0x080fe400078fdaff */
[----:B------:R-:W-:Y:S02]  /*08d0*/  IADD3 R51, R42, 0xe0, RZ ;  /* 0x000000e02a337810 */ /* 0x000fe40007ffe0ff */
[-C--:B------:R-:W-:Y:S01]  /*08e0*/  LEA.HI.SX32 R48, R53, R42.reuse, 0x1b ;  /* 0x0000002a35307211 */ /* 0x080fe200078fdaff */
[----:B------:R-:W-:Y:S01]  /*08f0*/  HFMA2.MMA R53, -RZ, RZ, 0, 0 ;  /* 0x00000000ff357435 */ /* 0x000fe200000001ff */
[----:B------:R-:W-:-:S02]  /*0900*/  LEA.HI.SX32 R46, R55, R42, 0x1b ;  /* 0x0000002a372e7211 */ /* 0x000fc400078fdaff */
[----:B------:R-:W-:Y:S01]  /*0910*/  LEA.HI.SX32 R51, R51, R42, 0x1b ;  /* 0x0000002a33337211 */ /* 0x000fe200078fdaff */
[----:B------:R-:W-:Y:S01]  /*0920*/  CS2R R54, SRZ ;  /* 0x0000000000367805 */ /* 0x000fe2000001ff00 */
[-C--:B------:R-:W-:Y:S02]  /*0930*/  ISETP.GE.AND P6, PT, R10, R47.reuse, PT ;  /* 0x0000002f0a00720c */ /* 0x080fe40003fc6270 */
[-C--:B------:R-:W-:Y:S02]  /*0940*/  ISETP.GE.AND P5, PT, R32, R47.reuse, PT ;  /* 0x0000002f2000720c */ /* 0x080fe40003fa6270 */
[-C--:B------:R-:W-:Y:S02]  /*0950*/  ISETP.GE.AND P4, PT, R31, R47.reuse, PT ;  /* 0x0000002f1f00720c */ /* 0x080fe40003f86270 */
[-C--:B------:R-:W-:Y:S02]  /*0960*/  ISETP.GE.AND P3, PT, R30, R47.reuse, PT ;  /* 0x0000002f1e00720c */ /* 0x080fe40003f66270 */
[----:B------:R-:W-:-:S02]  /*0970*/  ISETP.GE.AND P2, PT, R29, R47, PT ;  /* 0x0000002f1d00720c */ /* 0x000fc40003f46270 */
[-C--:B------:R-:W-:Y:S02]  /*0980*/  ISETP.GE.AND P1, PT, R28, R47.reuse, PT ;  /* 0x0000002f1c00720c */ /* 0x080fe40003f26270 */
[----:B------:R-:W-:Y:S01]  /*0990*/  ISETP.GE.AND P0, PT, R26, R47, PT ;  /* 0x0000002f1a00720c */ /* 0x000fe20003f06270 */
[----:B------:R-:W-:Y:S01]  /*09a0*/  CS2R R56, SRZ ;  /* 0x0000000000387805 */ /* 0x000fe2000001ff00 */
[----:B------:R-:W-:Y:S01]  /*09b0*/  CS2R R58, SRZ ;  /* 0x00000000003a7805 */ /* 0x000fe2000001ff00 */
[----:B------:R-:W-:Y:S01]  /*09c0*/  MOV R60, RZ ;  /* 0x000000ff003c7202 */ /* 0x000fe20000000f00 */
[----:B--2---:R0:W-:Y:S04]  /*09d0*/  STS [R45.X4], R2 ;  /* 0x000000022d007388 */ /* 0x0041e80000004800 */
[----:B---3--:R1:W-:Y:S04]  /*09e0*/  STS [R44.X4+0x80], R3 ;  /* 0x000080032c007388 */ /* 0x0083e80000004800 */
[----:B----4-:R-:W-:Y:S01]  /*09f0*/  STS [R43.X4+0x100], R12 ;  /* 0x0001000c2b007388 */ /* 0x010fe20000004800 */
[----:B0-----:R-:W-:Y:S01]  /*0a00*/  MOV R2, R52 ;  /* 0x0000003400027202 */ /* 0x001fe20000000f00 */
[----:B------:R-:W-:-:S02]  /*0a10*/  IMAD.SHL.U32 R52, R42, 0x8, RZ ;  /* 0x000000082a347824 */ /* 0x000fc400078e00ff */
[----:B------:R-:W-:Y:S01]  /*0a20*/  STS [R50.X4+0x180], R13 ;  /* 0x0001800d32007388 */ /* 0x000fe20000004800 */
[----:B-1----:R-:W-:-:S03]  /*0a30*/  MOV R3, R61 ;  /* 0x0000003d00037202 */ /* 0x002fc60000000f00 */
[----:B------:R-:W-:Y:S01]  /*0a40*/  STS [R49.X4+0x200], R14 ;  /* 0x0002000e31007388 */ /* 0x000fe20000004800 */
[----:B------:R-:W-:-:S03]  /*0a50*/  LEA.HI.SX32 R52, R52, R52, 0x1b ;  /* 0x0000003434347211 */ /* 0x000fc600078fdaff */
        /* <DEDUP_REMOVED lines=89> */
.L_x_4781:
[----:B------:R-:W-:Y:S05]  /*0ff0*/  BSYNC B0 ;  /* 0x0000000000007941 */ /* 0x000fea0003800000 */
.L_x_4780:
        /* <DEDUP_REMOVED lines=41> */
.L_x_4783:
[----:B------:R-:W-:Y:S05]  /*1290*/  BSYNC B0 ;  /* 0x0000000000007941 */ /* 0x000fea0003800000 */
.L_x_4782:
        /* <DEDUP_REMOVED lines=33> */
.L_x_4785:
[----:B------:R-:W-:Y:S05]  /*14b0*/  BSYNC B0 ;  /* 0x0000000000007941 */ /* 0x000fea0003800000 */
.L_x_4784:
        /* <DEDUP_REMOVED lines=33> */
.L_x_4787:
[----:B------:R-:W-:Y:S05]  /*16d0*/  BSYNC B0 ;  /* 0x0000000000007941 */ /* 0x000fea0003800000 */
.L_x_4786:
        /* <DEDUP_REMOVED lines=33> */
.L_x_4789:
[----:B------:R-:W-:Y:S05]  /*18f0*/  BSYNC B0 ;  /* 0x0000000000007941 */ /* 0x000fea0003800000 */
.L_x_4788:
        /* <DEDUP_REMOVED lines=33> */
.L_x_4791:
[----:B------:R-:W-:Y:S05]  /*1b10*/  BSYNC B0 ;  /* 0x0000000000007941 */ /* 0x000fea0003800000 */
.L_x_4790:
        /* <DEDUP_REMOVED lines=33> */
.L_x_4793:
[----:B------:R-:W-:Y:S05]  /*1d30*/  BSYNC B0 ;  /* 0x0000000000007941 */ /* 0x000fea0003800000 */
.L_x_4792:
        /* <DEDUP_REMOVED lines=33> */
.L_x_4795:
[----:B------:R-:W-:Y:S05]  /*1f50*/  BSYNC B0 ;  /* 0x0000000000007941 */ /* 0x000fea0003800000 */
.L_x_4794:
        /* <DEDUP_REMOVED lines=23> */
.L_x_4799:
[----:B------:R-:W-:Y:S01]  /*20d0*/  SHF.R.S32.HI R84, RZ, 0x1f, R79 ;  /* 0x0000001fff547819 */ /* 0x000fe2000001144f */
[----:B0-----:R-:W-:Y:S01]  /*20e0*/  IMAD.MOV.U32 R12, RZ, RZ, R8 ;  /* 0x000000ffff0c7224 */ /* 0x001fe200078e0008 */
[----:B------:R-:W-:-:S02]  /*20f0*/  MOV R13, R35 ;  /* 0x00000023000d7202 */ /* 0x000fc40000000f00 */
[----:B------:R-:W-:Y:S01]  /*2100*/  MOV R78, 0xffffff00 ;  /* 0xffffff00004e7802 */ /* 0x000fe20000000f00 */
[----:B------:R-:W-:Y:S02]  /*2110*/  IMAD R14, R84, c[0x0][0x188], RZ ;  /* 0x00006200540e7a24 */ /* 0x000fe400078e02ff */
[----:B------:R-:W-:-:S04]  /*2120*/  IMAD.WIDE.U32 R16, R79, c[0x0][0x188], R12 ;  /* 0x000062004f107a25 */ /* 0x000fc800078e000c */
[----:B------:R-:W-:Y:S01]  /*2130*/  IMAD R15, R79, c[0x0][0x18c], R14 ;  /* 0x000063004f0f7a24 */ /* 0x000fe200078e020e */
[----:B------:R-:W-:Y:S01]  /*2140*/  LEA R14, P1, R16, c[0x0][0x220], 0x2 ;  /* 0x00008800100e7a11 */ /* 0x000fe200078210ff */
[----:B------:R-:W-:Y:S02]  /*2150*/  IMAD R76, R84, c[0x0][0x1a0], RZ ;  /* 0x00006800544c7a24 */ /* 0x000fe400078e02ff */
[----:B------:R-:W-:Y:S01]  /*2160*/  IMAD R47, R41, R78, c[0x0][0x168] ;  /* 0x00005a00292f7624 */ /* 0x000fe200078e024e */
[----:B------:R-:W-:Y:S01]  /*2170*/  IADD3 R15, R17, R15, RZ ;  /* 0x0000000f110f7210 */ /* 0x000fe20007ffe0ff */
[----:B------:R-:W-:-:S03]  /*2180*/  IMAD.WIDE.U32 R12, R79, c[0x0][0x1a0], R10 ;  /* 0x000068004f0c7a25 */ /* 0x000fc600078e000a */
[----:B------:R-:W-:Y:S01]  /*2190*/  LEA.HI.X R15, R16, c[0x0][0x224], R15, 0x2, P1 ;  /* 0x00008900100f7a11 */ /* 0x000fe200008f140f */
[----:B------:R-:W-:Y:S01]  /*21a0*/  IMAD R17, R79, c[0x0][0x1a4], R76 ;  /* 0x000069004f117a24 */ /* 0x000fe200078e024c */
[-C--:B------:R-:W-:Y:S02]  /*21b0*/  ISETP.GE.AND P6, PT, R10, R47.reuse, PT ;  /* 0x0000002f0a00720c */ /* 0x080fe40003fc6270 */
[----:B------:R-:W-:Y:S02]  /*21c0*/  ISETP.GE.AND P1, PT, R32, R47, PT ;  /* 0x0000002f2000720c */ /* 0x000fe40003f26270 */
[----:B------:R-:W-:Y:S01]  /*21d0*/  MOV R23, RZ ;  /* 0x000000ff00177202 */ /* 0x000fe20000000f00 */
[----:B------:R-:W-:Y:S01]  /*21e0*/  CS2R R80, SRZ ;  /* 0x0000000000507805 */ /* 0x000fe2000001ff00 */
[----:B------:R-:W-:Y:S01]  /*21f0*/  LEA R16, P2, R12, R27, 0x2 ;  /* 0x0000001b0c107211 */ /* 0x000fe200078410ff */
[----:B------:R-:W-:Y:S01]  /*2200*/  CS2R R82, SRZ ;  /* 0x0000000000527805 */ /* 0x000fe2000001ff00 */
[----:B------:R-:W-:Y:S01]  /*2210*/  IADD3 R13, R13, R17, RZ ;  /* 0x000000110d0d7210 */ /* 0x000fe20007ffe0ff */
[----:B------:R-:W-:Y:S01]  /*2220*/  IMAD.MOV.U32 R76, RZ, RZ, RZ ;  /* 0x000000ffff4c7224 */ /* 0x000fe200078e00ff */
[----:B------:R-:W-:Y:S01]  /*2230*/  ISETP.GE.AND P3, PT, R30, R47, PT ;  /* 0x0000002f1e00720c */ /* 0x000fe20003f66270 */
[----:B------:R0:W2:Y:S01]  /*2240*/  LDG.E R86, [R14.64] ;  /* 0x000000040e567981 */ /* 0x0000a2000c1e1900 */
[----:B------:R-:W-:-:S02]  /*2250*/  LEA.HI.X R17, R12, R25, R13, 0x2, P2 ;  /* 0x000000190c117211 */ /* 0x000fc400010f140d */
[-C--:B------:R-:W-:Y:S02]  /*2260*/  ISETP.GE.AND P2, PT, R31, R47.reuse, PT ;  /* 0x0000002f1f00720c */ /* 0x080fe40003f46270 */
[-C--:B------:R-:W-:Y:S01]  /*2270*/  ISETP.GE.AND P4, PT, R29, R47.reuse, PT ;  /* 0x0000002f1d00720c */ /* 0x080fe20003f86270 */
[----:B------:R-:W3:Y:S01]  /*2280*/  @!P6 LDG.E R76, [R16.64] ;  /* 0x00000004104ce981 */ /* 0x000ee2000c1e1900 */
[-C--:B------:R-:W-:Y:S02]  /*2290*/  ISETP.GE.AND P5, PT, R28, R47.reuse, PT ;  /* 0x0000002f1c00720c */ /* 0x080fe40003fa6270 */
[-C--:B------:R-:W-:Y:S01]  /*22a0*/  ISETP.GE.AND P6, PT, R26, R47.reuse, PT ;  /* 0x0000002f1a00720c */ /* 0x080fe20003fc6270 */
[----:B------:R-:W4:Y:S01]  /*22b0*/  @!P1 LDG.E R23, [R16.64+0x80] ;  /* 0x0000800410179981 */ /* 0x000f22000c1e1900 */
[----:B------:R-:W-:Y:S02]  /*22c0*/  ISETP.GE.AND P1, PT, R24, R47, PT ;  /* 0x0000002f1800720c */ /* 0x000fe40003f26270 */
[----:B------:R-:W-:Y:S01]  /*22d0*/  MOV R78, RZ ;  /* 0x000000ff004e7202 */ /* 0x000fe20000000f00 */
[----:B------:R-:W2:Y:S01]  /*22e0*/  @!P3 LDG.E R81, [R16.64+0x180] ;  /* 0x000180041051b981 */ /* 0x000ea2000c1e1900 */
[----:B------:R-:W-:-:S03]  /*22f0*/  MOV R85, RZ ;  /* 0x000000ff00557202 */ /* 0x000fc60000000f00 */
[----:B------:R-:W2:Y:S04]  /*2300*/  @!P4 LDG.E R80, [R16.64+0x200] ;  /* 0x000200041050c981 */ /* 0x000ea8000c1e1900 */
[----:B------:R-:W2:Y:S04]  /*2310*/  @!P2 LDG.E R78, [R16.64+0x100] ;  /* 0x00010004104ea981 */ /* 0x000ea8000c1e1900 */
[----:B------:R-:W2:Y:S04]  /*2320*/  @!P5 LDG.E R83, [R16.64+0x280] ;  /* 0x000280041053d981 */ /* 0x000ea8000c1e1900 */
[----:B------:R-:W2:Y:S04]  /*2330*/  @!P6 LDG.E R85, [R16.64+0x300] ;  /* 0x000300041055e981 */ /* 0x000ea8000c1e1900 */
[----:B------:R-:W2:Y:S01]  /*2340*/  @!P1 LDG.E R82, [R16.64+0x380] ;  /* 0x0003800410529981 */ /* 0x000ea2000c1e1900 */
[----:B------:R-:W-:Y:S01]  /*2350*/  MOV R13, R33 ;  /* 0x00000021000d7202 */ /* 0x000fe20000000f00 */
[----:B------:R-:W-:-:S02]  /*2360*/  IMAD.MOV.U32 R12, RZ, RZ, R6 ;  /* 0x000000ffff0c7224 */ /* 0x000fc400078e0006 */
[----:B------:R-:W-:Y:S02]  /*2370*/  IMAD R84, R84, c[0x0][0x1c0], RZ ;  /* 0x0000700054547a24 */ /* 0x000fe400078e02ff */
[----:B0-----:R-:W-:-:S04]  /*2380*/  IMAD.WIDE.U32 R14, R79, c[0x0][0x1c0], R12 ;  /* 0x000070004f0e7a25 */ /* 0x001fc800078e000c */
[----:B------:R-:W-:Y:S01]  /*2390*/  IMAD R13, R79, c[0x0][0x1c4], R84 ;  /* 0x000071004f0d7a24 */ /* 0x000fe200078e0254 */
[----:B------:R-:W-:-:S04]  /*23a0*/  LEA R12, P1, R14, c[0x0][0x230], 0x2 ;  /* 0x00008c000e0c7a11 */ /* 0x000fc800078210ff */
[----:B------:R-:W-:-:S04]  /*23b0*/  IADD3 R13, R15, R13, RZ ;  /* 0x0000000d0f0d7210 */ /* 0x000fc80007ffe0ff */
[----:B------:R-:W-:Y:S02]  /*23c0*/  LEA.HI.X R13, R14, c[0x0][0x234], R13, 0x2, P1 ;  /* 0x00008d000e0d7a11 */ /* 0x000fe400008f140d */
[-C--:B------:R-:W-:Y:S02]  /*23d0*/  ISETP.GE.U32.AND P3, PT, R39, R47.reuse, PT ;  /* 0x0000002f2700720c */ /* 0x080fe40003f66070 */
[-C--:B------:R-:W-:Y:S02]  /*23e0*/  ISETP.GE.U32.AND P4, PT, R38, R47.reuse, PT ;  /* 0x0000002f2600720c */ /* 0x080fe40003f86070 */
[----:B------:R-:W-:Y:S01]  /*23f0*/  ISETP.GE.U32.AND P5, PT, R37, R47, PT ;  /* 0x0000002f2500720c */ /* 0x000fe20003fa6070 */
[----:B------:R-:W-:Y:S01]  /*2400*/  IMAD.SHL.U32 R99, R79, 0x8, RZ ;  /* 0x000000084f637824 */ /* 0x000fe200078e00ff */
[----:B---3--:R-:W-:Y:S04]  /*2410*/  STS [R45.X4], R76 ;  /* 0x0000004c2d007388 */ /* 0x008fe80000004800 */
[----:B----4-:R0:W-:Y:S04]  /*2420*/  STS [R44.X4+0x80], R23 ;  /* 0x000080172c007388 */ /* 0x0101e80000004800 */
[----:B--2---:R-:W-:Y:S04]  /*2430*/  STS [R43.X4+0x100], R78 ;  /* 0x0001004e2b007388 */ /* 0x004fe80000004800 */
[----:B------:R-:W-:Y:S04]  /*2440*/  STS [R50.X4+0x180], R81 ;  /* 0x0001805132007388 */ /* 0x000fe80000004800 */
[----:B------:R-:W-:Y:S04]  /*2450*/  STS [R49.X4+0x200], R80 ;  /* 0x0002005031007388 */ /* 0x000fe80000004800 */
[----:B------:R-:W-:Y:S04]  /*2460*/  STS [R48.X4+0x280], R83 ;  /* 0x0002805330007388 */ /* 0x000fe80000004800 */
[----:B------:R-:W-:Y:S04]  /*2470*/  STS [R46.X4+0x300], R85 ;  /* 0x000300552e007388 */ /* 0x000fe80000004800 */
[----:B------:R1:W-:Y:S01]  /*2480*/  STS [R51.X4+0x380], R82 ;  /* 0x0003805233007388 */ /* 0x0003e20000004800 */
[----:B------:R-:W-:-:S06]  /*2490*/  NOP ;  /* 0x0000000000007918 */ /* 0x000fcc0000000000 */
[----:B------:R-:W2:Y:S04]  /*24a0*/  LDS R17, [R52.X4] ;  /* 0x0000000034117984 */ /* 0x000ea80000004800 */
[----:B------:R-:W3:Y:S04]  /*24b0*/  LDS R78, [R52.X4+0x4] ;  /* 0x00000400344e7984 */ /* 0x000ee80000004800 */
[----:B------:R-:W4:Y:S04]  /*24c0*/  LDS R87, [R52.X4+0x8] ;  /* 0x0000080034577984 */ /* 0x000f280000004800 */
[----:B------:R-:W2:Y:S04]  /*24d0*/  LDS R89, [R52.X4+0xc] ;  /* 0x00000c0034597984 */ /* 0x000ea80000004800 */
[----:B0-----:R-:W0:Y:S04]  /*24e0*/  S2R R23, SR_TID.X ;  /* 0x0000000000177919 */ /* 0x001e280000002100 */
[----:B------:R-:W3:Y:S01]  /*24f0*/  LDS R91, [R52.X4+0x10] ;  /* 0x00001000345b7984 */ /* 0x000ee20000004800 */
[----:B------:R-:W-:-:S03]  /*2500*/  FMUL.FTZ R14, R86, 1.4426950216293334961 ;  /* 0x3fb8aa3b560e7820 */ /* 0x000fc60000410000 */
[----:B------:R-:W3:Y:S01]  /*2510*/  LDS R93, [R52.X4+0x14] ;  /* 0x00001400345d7984 */ /* 0x000ee20000004800 */
[----:B------:R-:W-:-:S03]  /*2520*/  FMUL.FTZ R15, R14, R53 ;  /* 0x000000350e0f7220 */ /* 0x000fc60000410000 */
[----:B------:R-:W3:Y:S01]  /*2530*/  LDS R95, [R52.X4+0x18] ;  /* 0x00001800345f7984 */ /* 0x000ee20000004800 */
[----:B------:R-:W-:-:S03]  /*2540*/  FMUL.FTZ R16, R14, R54 ;  /* 0x000000360e107220 */ /* 0x000fc60000410000 */
[----:B------:R-:W4:Y:S01]  /*2550*/  LDS R97, [R52.X4+0x1c] ;  /* 0x00001c0034617984 */ /* 0x000f220000004800 */
[C---:B-1----:R-:W-:Y:S01]  /*2560*/  FMUL.FTZ R82, R14.reuse, R57 ;  /* 0x000000390e527220 */ /* 0x042fe20000410000 */
[----:B------:R-:W1:Y:S02]  /*2570*/  MUFU.EX2 R15, R15 ;  /* 0x0000000f000f7308 */ /* 0x000e640000000800 */
[----:B------:R0:W5:Y:S01]  /*2580*/  LDG.E R76, [R12.64] ;  /* 0x000000040c4c7981 */ /* 0x000162000c1e1900 */
[----:B------:R-:W-:-:S05]  /*2590*/  FMUL.FTZ R80, R14, R55 ;  /* 0x000000370e507220 */ /* 0x000fca0000410000 */
[----:B------:R-:W1:Y:S01]  /*25a0*/  MUFU.EX2 R16, R16 ;  /* 0x0000001000107308 */ /* 0x000e620000000800 */
[C---:B0-----:R-:W-:Y:S02]  /*25b0*/  FMUL.FTZ R12, R14.reuse, R58 ;  /* 0x0000003a0e0c7220 */ /* 0x041fe40000410000 */
[----:B------:R-:W-:-:S05]  /*25c0*/  FMUL.FTZ R13, R14, R59 ;  /* 0x0000003b0e0d7220 */ /* 0x000fca0000410000 */
[----:B------:R-:W0:Y:S01]  /*25d0*/  MUFU.EX2 R82, R82 ;  /* 0x0000005200527308 */ /* 0x000e220000000800 */
[----:B------:R-:W-:Y:S01]  /*25e0*/  FMUL.FTZ R81, R14, R56 ;  /* 0x000000380e517220 */ /* 0x000fe20000410000 */
[----:B------:R-:W-:Y:S01]  /*25f0*/  SHF.L.U32 R84, R23, 0x3, RZ ;  /* 0x0000000317547819 */ /* 0x000fe200000006ff */
[----:B--2---:R-:W-:-:S05]  /*2600*/  FMUL.FTZ R17, R68, R17 ;  /* 0x0000001144117220 */ /* 0x004fca0000410000 */
[----:B------:R2:W0:Y:S01]  /*2610*/  MUFU.EX2 R85, R80 ;  /* 0x0000005000557308 */ /* 0x0004220000000800 */
[----:B------:R-:W-:-:S07]  /*2620*/  ISETP.GE.U32.AND P6, PT, R84, R47, PT ;  /* 0x0000002f5400720c */ /* 0x000fce0003fc6070 */
[----:B------:R-:W0:Y:S01]  /*2630*/  MUFU.EX2 R12, R12 ;  /* 0x0000000c000c7308 */ /* 0x000e220000000800 */
[C---:B--2---:R-:W-:Y:S01]  /*2640*/  IADD3 R80, R84.reuse, 0x5, RZ ;  /* 0x0000000554507810 */ /* 0x044fe20007ffe0ff */
[----:B---3--:R-:W-:Y:S01]  /*2650*/  FMUL.FTZ R83, R61, R78 ;  /* 0x0000004e3d537220 */ /* 0x008fe20000410000 */
[----:B------:R-:W-:-:S05]  /*2660*/  IADD3 R84, R84, 0x6, RZ ;  /* 0x0000000654547810 */ /* 0x000fca0007ffe0ff */
[----:B------:R1:W2:Y:S01]  /*2670*/  MUFU.EX2 R88, R81 ;  /* 0x0000005100587308 */ /* 0x0002a20000000800 */
[----:B------:R-:W-:Y:S01]  /*2680*/  ISETP.GE.U32.AND P2, PT, R84, R47, PT ;  /* 0x0000002f5400720c */ /* 0x000fe20003f46070 */
[----:B----4-:R-:W-:Y:S01]  /*2690*/  FMUL.FTZ R84, R66, R87 ;  /* 0x0000005742547220 */ /* 0x010fe20000410000 */
[----:B------:R-:W-:-:S05]  /*26a0*/  FSEL R78, R17, RZ, !P6 ;  /* 0x000000ff114e7208 */ /* 0x000fca0007000000 */
[----:B------:R-:W3:Y:S01]  /*26b0*/  MUFU.EX2 R13, R13 ;  /* 0x0000000d000d7308 */ /* 0x000ee20000000800 */
[----:B-1----:R-:W-:Y:S02]  /*26c0*/  FSEL R81, R15, 1, !P6 ;  /* 0x3f8000000f517808 */ /* 0x002fe40007000000 */
[-C--:B------:R-:W-:Y:S02]  /*26d0*/  ISETP.GE.U32.AND P1, PT, R80, R47.reuse, PT ;  /* 0x0000002f5000720c */ /* 0x080fe40003f26070 */
[----:B------:R-:W-:Y:S02]  /*26e0*/  ISETP.GE.U32.AND P6, PT, R36, R47, PT ;  /* 0x0000002f2400720c */ /* 0x000fe40003fc6070 */
[----:B------:R-:W-:Y:S02]  /*26f0*/  FSEL R83, R83, RZ, !P3 ;  /* 0x000000ff53537208 */ /* 0x000fe40005800000 */
[----:B------:R-:W-:Y:S01]  /*2700*/  FSEL R80, R16, 1, !P3 ;  /* 0x3f80000010507808 */ /* 0x000fe20005800000 */
[----:B------:R-:W-:Y:S01]  /*2710*/  FMUL.FTZ R14, R14, R60 ;  /* 0x0000003c0e0e7220 */ /* 0x000fe20000410000 */
[----:B0-----:R-:W-:Y:S01]  /*2720*/  FSEL R87, R82, 1, !P6 ;  /* 0x3f80000052577808 */ /* 0x001fe20007000000 */
[----:B------:R-:W-:Y:S01]  /*2730*/  FMUL.FTZ R89, R70, R89 ;  /* 0x0000005946597220 */ /* 0x000fe20000410000 */
[----:B------:R-:W-:-:S02]  /*2740*/  FSEL R84, R84, RZ, !P4 ;  /* 0x000000ff54547208 */ /* 0x000fc40006000000 */
[----:B------:R-:W-:Y:S02]  /*2750*/  FSEL R85, R85, 1, !P4 ;  /* 0x3f80000055557808 */ /* 0x000fe40006000000 */
[----:B------:R-:W-:Y:S01]  /*2760*/  FSEL R82, R12, 1, !P1 ;  /* 0x3f8000000c527808 */ /* 0x000fe20004800000 */
[-C--:B------:R-:W-:Y:S02]  /*2770*/  FFMA.FTZ R12, R78, R80.reuse, R83 ;  /* 0x000000504e0c7223 */ /* 0x080fe40000010053 */
[----:B------:R-:W-:Y:S01]  /*2780*/  FMUL.FTZ R16, R81, R80 ;  /* 0x0000005051107220 */ /* 0x000fe20000410000 */
[----:B------:R-:W0:Y:S01]  /*2790*/  MUFU.EX2 R14, R14 ;  /* 0x0000000e000e7308 */ /* 0x000e220000000800 */
[----:B------:R-:W-:Y:S01]  /*27a0*/  FMUL.FTZ R90, R64, R91 ;  /* 0x0000005b405a7220 */ /* 0x000fe20000410000 */
[----:B--2---:R-:W-:Y:S01]  /*27b0*/  FSEL R88, R88, 1, !P5 ;  /* 0x3f80000058587808 */ /* 0x004fe20006800000 */
[----:B------:R-:W-:Y:S01]  /*27c0*/  FFMA.FTZ R12, R85, R12, R84 ;  /* 0x0000000c550c7223 */ /* 0x000fe20000010054 */
[----:B------:R-:W-:-:S02]  /*27d0*/  FSEL R89, R89, RZ, !P5 ;  /* 0x000000ff59597208 */ /* 0x000fc40006800000 */
[----:B---3--:R-:W-:Y:S01]  /*27e0*/  FSEL R86, R13, 1, !P2 ;  /* 0x3f8000000d567808 */ /* 0x008fe20005000000 */
[----:B------:R-:W-:Y:S01]  /*27f0*/  FMUL.FTZ R13, R85, R16 ;  /* 0x00000010550d7220 */ /* 0x000fe20000410000 */
[----:B------:R-:W-:Y:S01]  /*2800*/  FSEL R90, R90, RZ, !P6 ;  /* 0x000000ff5a5a7208 */ /* 0x000fe20007000000 */
[----:B------:R-:W-:Y:S02]  /*2810*/  FMUL.FTZ R91, R72, R93 ;  /* 0x0000005d485b7220 */ /* 0x000fe40000410000 */
[C---:B------:R-:W-:Y:S02]  /*2820*/  FFMA.FTZ R15, R88.reuse, R12, R89 ;  /* 0x0000000c580f7223 */ /* 0x040fe40000010059 */
[----:B------:R-:W-:Y:S01]  /*2830*/  FMUL.FTZ R12, R88, R13 ;  /* 0x0000000d580c7220 */ /* 0x000fe20000410000 */
[----:B------:R-:W-:Y:S01]  /*2840*/  FSEL R91, R91, RZ, !P1 ;  /* 0x000000ff5b5b7208 */ /* 0x000fe20004800000 */
[----:B------:R-:W-:Y:S02]  /*2850*/  FMUL.FTZ R93, R62, R95 ;  /* 0x0000005f3e5d7220 */ /* 0x000fe40000410000 */
[----:B------:R-:W-:-:S02]  /*2860*/  FFMA.FTZ R15, R87, R15, R90 ;  /* 0x0000000f570f7223 */ /* 0x000fc4000001005a */
[----:B------:R-:W-:Y:S01]  /*2870*/  FMUL.FTZ R13, R87, R12 ;  /* 0x0000000c570d7220 */ /* 0x000fe20000410000 */
[----:B------:R-:W-:Y:S01]  /*2880*/  ISETP.GE.U32.AND P3, PT, R34, R47, PT ;  /* 0x0000002f2200720c */ /* 0x000fe20003f66070 */
        /* <DEDUP_REMOVED lines=59> */
[----:B------:R-:W-:-:S04]  /*2c40*/  FFMA.FTZ R88, R88, R84, R89 ;  /* 0x0000005458587223 */ /* 0x000fc80000010059 */
[----:B------:R-:W-:Y:S01]  /*2c50*/  FFMA.FTZ R87, R87, R88, R90 ;  /* 0x0000005857577223 */ /* 0x000fe2000001005a */
[----:B------:R-:W-:Y:S05]  /*2c60*/  @P1 BRA `(.L_x_4798) ;  /* 0x0000008000001947 */ /* 0x000fea0003800000 */
[----:B------:R-:W-:Y:S01]  /*2c70*/  IMAD R13, R41, c[0x0][0x16c], R79 ;  /* 0x00005b00290d7a24 */ /* 0x000fe200078e024f */
[----:B------:R0:W-:Y:S04]  /*2c80*/  STS.64 [R99+0x450], R16 ;  /* 0x0004501063007388 */ /* 0x0001e80000000a00 */
[----:B------:R-:W-:Y:S02]  /*2c90*/  SHF.R.S32.HI R15, RZ, 0x1f, R13 ;  /* 0x0000001fff0f7819 */ /* 0x000fe4000001140d */
[----:B------:R-:W-:-:S04]  /*2ca0*/  IADD3 R13, P1, R40, R13, RZ ;  /* 0x0000000d280d7210 */ /* 0x000fc80007f3e0ff */
[----:B------:R-:W-:Y:S02]  /*2cb0*/  LEA.HI.X.SX32 R14, R40, R15, 0x1, P1 ;  /* 0x0000000f280e7211 */ /* 0x000fe400008f0eff */
[----:B------:R-:W-:-:S04]  /*2cc0*/  LEA R12, P1, R13, c[0x0][0x260], 0x3 ;  /* 0x000098000d0c7a11 */ /* 0x000fc800078218ff */
[----:B------:R-:W-:-:S05]  /*2cd0*/  LEA.HI.X R13, R13, c[0x0][0x264], R14, 0x3, P1 ;  /* 0x000099000d0d7a11 */ /* 0x000fca00008f1c0e */
[----:B------:R0:W-:Y:S04]  /*2ce0*/  STG.E.64 [R12.64], R16 ;  /* 0x000000100c007986 */ /* 0x0001e8000c101b04 */
.L_x_4798:
[----:B------:R-:W-:Y:S05]  /*2cf0*/  BSYNC B0 ;  /* 0x0000000000007941 */ /* 0x000fea0003800000 */
.L_x_4797:
[----:B------:R-:W-:Y:S01]  /*2d00*/  IADD3 R79, R79, 0x1, RZ ;  /* 0x000000014f4f7810 */ /* 0x000fe20007ffe0ff */
[----:B------:R-:W-:Y:S02]  /*2d10*/  FFMA.FTZ R82, R82, R87, R91 ;  /* 0x0000005752527223 */ /* 0x000fe4000001005b */
[----:B-----5:R-:W-:Y:S01]  /*2d20*/  FFMA.FTZ R63, R76, R78, R63 ;  /* 0x0000004e4c3f7223 */ /* 0x020fe2000001003f */
[----:B------:R-:W-:Y:S01]  /*2d30*/  ISETP.GE.AND P1, PT, R79, c[0x0][0x16c], PT ;  /* 0x00005b004f007a0c */ /* 0x000fe20003f26270 */
[----:B------:R-:W-:Y:S02]  /*2d40*/  FFMA.FTZ R86, R86, R82, R93 ;  /* 0x0000005256567223 */ /* 0x000fe4000001005d */
[----:B------:R-:W-:Y:S02]  /*2d50*/  FFMA.FTZ R65, R76, R80, R65 ;  /* 0x000000504c417223 */ /* 0x000fe40000010041 */
[----:B------:R-:W-:Y:S02]  /*2d60*/  FFMA.FTZ R92, R92, R86, R95 ;  /* 0x000000565c5c7223 */ /* 0x000fe4000001005f */
[----:B------:R-:W-:-:S02]  /*2d70*/  FFMA.FTZ R67, R76, R84, R67 ;  /* 0x000000544c437223 */ /* 0x000fc40000010043 */
[C---:B------:R-:W-:Y:S02]  /*2d80*/  FFMA.FTZ R69, R76.reuse, R88, R69 ;  /* 0x000000584c457223 */ /* 0x040fe40000010045 */
[C---:B------:R-:W-:Y:S02]  /*2d90*/  FFMA.FTZ R71, R76.reuse, R87, R71 ;  /* 0x000000574c477223 */ /* 0x040fe40000010047 */
[C---:B------:R-:W-:Y:S02]  /*2da0*/  FFMA.FTZ R73, R76.reuse, R82, R73 ;  /* 0x000000524c497223 */ /* 0x040fe40000010049 */
[C---:B------:R-:W-:Y:S02]  /*2db0*/  FFMA.FTZ R75, R76.reuse, R86, R75 ;  /* 0x000000564c4b7223 */ /* 0x040fe4000001004b */
[----:B------:R-:W-:Y:S01]  /*2dc0*/  FFMA.FTZ R77, R76, R92, R77 ;  /* 0x0000005c4c4d7223 */ /* 0x000fe2000001004d */
[----:B------:R-:W-:Y:S05]  /*2dd0*/  @!P1 BRA `(.L_x_4799) ;  /* 0xfffff2f000009947 */ /* 0x000fea000383ffff */
.L_x_4796:
[----:B------:R-:W-:Y:S01]  /*2de0*/  BAR.SYNC.DEFER_BLOCKING 0x0 ;  /* 0x0000000000007b1d */ /* 0x000fe20000010000 */
[----:B------:R-:W-:Y:S01]  /*2df0*/  ISETP.NE.AND P0, PT, R23, RZ, PT ;  /* 0x000000ff1700720c */ /* 0x000fe20003f05270 */
[----:B------:R-:W-:-:S02]  /*2e00*/  IMAD R14, R94, c[0x0][0x200], RZ ;  /* 0x000080005e0e7a24 */ /* 0x000fc400078e02ff */
[C---:B0-----:R-:W-:Y:S02]  /*2e10*/  IMAD.WIDE.U32 R12, R21.reuse, c[0x0][0x200], RZ ;  /* 0x00008000150c7a25 */ /* 0x041fe400078e00ff */
[----:B------:R-:W-:Y:S02]  /*2e20*/  BSSY B0, `(.L_x_4800) ;  /* 0x0000025000007945 */ /* 0x000fe40003800000 */
[----:B------:R-:W-:Y:S01]  /*2e30*/  IMAD R17, R21, c[0x0][0x204], R14 ;  /* 0x0000810015117a24 */ /* 0x000fe200078e020e */
[----:B------:R0:W-:Y:S04]  /*2e40*/  STS [R52.X4], R63 ;  /* 0x0000003f34007388 */ /* 0x0001e80000004800 */
[----:B------:R-:W-:Y:S04]  /*2e50*/  STS [R52.X4+0x4], R65 ;  /* 0x0000044134007388 */ /* 0x000fe80000004800 */
[----:B------:R-:W-:Y:S01]  /*2e60*/  STS [R52.X4+0x8], R67 ;  /* 0x0000084334007388 */ /* 0x000fe20000004800 */
[----:B0-----:R-:W-:-:S03]  /*2e70*/  IADD3 R63, R13, R17, RZ ;  /* 0x000000110d3f7210 */ /* 0x001fc60007ffe0ff */
        /* <DEDUP_REMOVED lines=31> */
.L_x_4801:
[----:B------:R-:W-:Y:S05]  /*3070*/  BSYNC B0 ;  /* 0x0000000000007941 */ /* 0x000fea0003800000 */
.L_x_4800:
        /* <DEDUP_REMOVED lines=37> */
.L_x_4802:
[----:B------:R-:W-:Y:S05]  /*32d0*/  EXIT ;  /* 0x000000000000794d */ /* 0x000fea0003800000 */
.L_x_4804:
        /* <DEDUP_REMOVED lines=10> */
.L_x_5452:


//--------------------- .text._Z25selective_scan_fwd_kernelI32Selective_Scan_fwd_kernel_traitsILi32ELi8ELi1ELb0ELb1ELb0ELb1EffEEv13SSMParamsBase --------------------------
	.section	.text._Z25selective_scan_fwd_kernelI32Selective_Scan_fwd_kernel_traitsILi32ELi8ELi1ELb0ELb1ELb0ELb1EffEEv13SSMParamsBase,"ax",@progbits
	.sectioninfo	@"SHI_REGISTERS=102"
	.align	128
        .global         _Z25selective_scan_fwd_kernelI32Selective_Scan_fwd_kernel_traitsILi32ELi8ELi1ELb0ELb1ELb0ELb1EffEEv13SSMParamsBase
        .type           _Z25selective_scan_fwd_kernelI32Selective_Scan_fwd_kernel_traitsILi32ELi8ELi1ELb0ELb1ELb0ELb1EffEEv13SSMParamsBase,@function
        .size           _Z25selective_scan_fwd_kernelI32Selective_Scan_fwd_kernel_traitsILi32ELi8ELi1ELb0ELb1ELb0ELb1EffEEv13SSMParamsBase,(.L_x_5453 - _Z25selective_scan_fwd_kernelI32Selective_Scan_fwd_kernel_traitsILi32ELi8ELi1ELb0ELb1ELb0ELb1EffEEv13SSMParamsBase)
        .other          _Z25selective_scan_fwd_kernelI32Selective_Scan_fwd_kernel_traitsILi32ELi8ELi1ELb0ELb1ELb0ELb1EffEEv13SSMParamsBase,@"STO_CUDA_ENTRY STV_DEFAULT"
_Z25selective_scan_fwd_kernelI32Selective_Scan_fwd_kernel_traitsILi32ELi8ELi1ELb0ELb1ELb0ELb1EffEEv13SSMParamsBase:
.text._Z25selective_scan_fwd_kernelI32Selective_Scan_fwd_kernel_traitsILi32ELi8ELi1ELb0ELb1ELb0ELb1EffEEv13SSMParamsBase:
[----:B------:R-:W-:Y:S02]  /*0000*/  MOV R1, c[0x0][0x28] ;  /* 0x00000a0000017a02 */ /* 0x000fe40000000f00 */
[----:B------:R-:W-:Y:S01]  /*0010*/  IABS R9, c[0x0][0x178] ;  /* 0x00005e0000097a13 */ /* 0x000fe20000000000 */
[----:B------:R-:W0:Y:S01]  /*0020*/  S2R R57, SR_CTAID.Y ;  /* 0x0000000000397919 */ /* 0x000e220000002600 */
[----:B------:R-:W-:Y:S01]  /*0030*/  ISETP.NE.U32.AND P1, PT, RZ, c[0x0][0x250], PT ;  /* 0x00009400ff007a0c */ /* 0x000fe20003f25070 */
[----:B------:R-:W-:Y:S01]  /*0040*/  CS2R R54, SRZ ;  /* 0x0000000000367805 */ /* 0x000fe2000001ff00 */
[----:B------:R-:W1:Y:S01]  /*0050*/  I2F.RP R0, R9 ;  /* 0x0000000900007306 */ /* 0x000e620000209400 */
[----:B------:R-:W-:Y:S01]  /*0060*/  ISETP.NE.U32.AND P0, PT, RZ, c[0x0][0x238], PT ;  /* 0x00008e00ff007a0c */ /* 0x000fe20003f05070 */
[----:B------:R-:W-:Y:S01]  /*0070*/  ULDC.64 UR4, c[0x0][0x118] ;  /* 0x0000460000047ab9 */ /* 0x000fe20000000a00 */
[----:B------:R-:W-:Y:S02]  /*0080*/  ISETP.NE.AND.EX P1, PT, RZ, c[0x0][0x254], PT, P1 ;  /* 0x00009500ff007a0c */ /* 0x000fe40003f25310 */
        /* <DEDUP_REMOVED lines=21> */
[----:B------:R-:W-:Y:S01]  /*01e0*/  IMAD R2, R9, R3, R2 ;  /* 0x0000000309027224 */ /* 0x000fe200078e0202 */
        /* <DEDUP_REMOVED lines=10> */
[C---:B------:R-:W-:Y:S01]  /*0290*/  IMAD.WIDE.U32 R6, R53.reuse, c[0x0][0x190], RZ ;  /* 0x0000640035067a25 */ /* 0x040fe200078e00ff */
[----:B------:R-:W-:Y:S01]  /*02a0*/  @!P1 IADD3 R0, R0, 0x1, RZ ;  /* 0x0000000100009810 */ /* 0x000fe20007ffe0ff */
[----:B------:R-:W1:Y:S01]  /*02b0*/  S2R R51, SR_LANEID ;  /* 0x0000000000337919 */ /* 0x000e620000000000 */
[----:B------:R-:W-:Y:S01]  /*02c0*/  ISETP.NE.AND P1, PT, RZ, c[0x0][0x178], PT ;  /* 0x00005e00ff007a0c */ /* 0x000fe20003f25270 */
[----:B------:R-:W-:Y:S01]  /*02d0*/  IMAD R13, R53, c[0x0][0x194], R4 ;  /* 0x00006500350d7a24 */ /* 0x000fe200078e0204 */
[----:B------:R-:W-:Y:S01]  /*02e0*/  MOV R50, RZ ;  /* 0x000000ff00327202 */ /* 0x000fe20000000f00 */
[----:B------:R-:W-:-:S03]  /*02f0*/  IMAD.WIDE.U32 R2, R57, c[0x0][0x1d8], RZ ;  /* 0x0000760039027a25 */ /* 0x000fc600078e00ff */
[----:B------:R-:W-:Y:S01]  /*0300*/  IADD3 R7, R7, R13, RZ ;  /* 0x0000000d07077210 */ /* 0x000fe20007ffe0ff */
[----:B------:R-:W-:Y:S02]  /*0310*/  IMAD R9, R57, c[0x0][0x1dc], R8 ;  /* 0x0000770039097a24 */ /* 0x000fe400078e0208 */
[----:B------:R-:W-:Y:S01]  /*0320*/  @P0 IADD3 R0, R0, 0x1, RZ ;  /* 0x0000000100000810 */ /* 0x000fe20007ffe0ff */
[----:B------:R-:W-:Y:S02]  /*0330*/  IMAD R10, R56, c[0x0][0x1e8], RZ ;  /* 0x00007a00380a7a24 */ /* 0x000fe400078e02ff */
[----:B------:R-:W-:Y:S01]  /*0340*/  IMAD.IADD R3, R3, 0x1, R9 ;  /* 0x0000000103037824 */ /* 0x000fe200078e0209 */
[----:B------:R-:W-:Y:S01]  /*0350*/  @!P2 IADD3 R0, -R0, RZ, RZ ;  /* 0x000000ff0000a210 */ /* 0x000fe20007ffe1ff */
[----:B------:R-:W-:Y:S01]  /*0360*/  IMAD R8, R90, c[0x0][0x1d0], RZ ;  /* 0x000074005a087a24 */ /* 0x000fe200078e02ff */
[C---:B0-----:R-:W-:Y:S01]  /*0370*/  LOP3.LUT R52, R60.reuse, 0x1f, RZ, 0xc0, !PT ;  /* 0x0000001f3c347812 */ /* 0x041fe200078ec0ff */
[----:B------:R-:W-:Y:S01]  /*0380*/  IMAD.WIDE.U32 R4, R57, c[0x0][0x1e8], RZ ;  /* 0x00007a0039047a25 */ /* 0x000fe200078e00ff */
[----:B------:R-:W-:-:S02]  /*0390*/  SHF.L.U32 R13, R60, 0x3, RZ ;  /* 0x000000033c0d7819 */ /* 0x000fc400000006ff */
[----:B------:R-:W-:Y:S01]  /*03a0*/  @!P1 LOP3.LUT R0, RZ, c[0x0][0x178], RZ, 0x33, !PT ;  /* 0x00005e00ff009a12 */ /* 0x000fe200078e33ff */
[----:B------:R-:W-:Y:S01]  /*03b0*/  IMAD R11, R57, c[0x0][0x1ec], R10 ;  /* 0x00007b00390b7a24 */ /* 0x000fe200078e020a */
[----:B------:R-:W-:Y:S01]  /*03c0*/  LOP3.LUT R10, R52, 0xffffff00, R13, 0xf8, !PT ;  /* 0xffffff00340a7812 */ /* 0x000fe200078ef80d */
[----:B------:R-:W-:Y:S01]  /*03d0*/  IMAD.WIDE.U32 R2, R53, c[0x0][0x1d0], R2 ;  /* 0x0000740035027a25 */ /* 0x000fe200078e0002 */
[----:B------:R-:W-:Y:S02]  /*03e0*/  IADD3 R48, R13, 0x1, RZ ;  /* 0x000000010d307810 */ /* 0x000fe40007ffe0ff */
[----:B------:R-:W-:Y:S01]  /*03f0*/  IADD3 R5, R5, R11, RZ ;  /* 0x0000000b05057210 */ /* 0x000fe20007ffe0ff */
[C---:B------:R-:W-:Y:S01]  /*0400*/  IMAD R17, R53.reuse, c[0x0][0x1d4], R8 ;  /* 0x0000750035117a24 */ /* 0x040fe200078e0208 */
[----:B------:R-:W-:Y:S01]  /*0410*/  SHF.R.S32.HI R8, RZ, 0x1f, R0 ;  /* 0x0000001fff087819 */ /* 0x000fe20000011400 */
[----:B------:R-:W-:Y:S01]  /*0420*/  IMAD R12, R90, c[0x0][0x1e0], RZ ;  /* 0x000078005a0c7a24 */ /* 0x000fe200078e02ff */
[----:B------:R-:W-:Y:S01]  /*0430*/  SHF.R.S32.HI R11, RZ, 0x1f, R10 ;  /* 0x0000001fff0b7819 */ /* 0x000fe2000001140a */
[----:B------:R-:W-:Y:S01]  /*0440*/  IMAD.WIDE.U32 R4, R53, c[0x0][0x1e0], R4 ;  /* 0x0000780035047a25 */ /* 0x000fe200078e0004 */
[----:B------:R-:W-:-:S02]  /*0450*/  IADD3 R9, P0, R10, R2, RZ ;  /* 0x000000020a097210 */ /* 0x000fc40007f1e0ff */
[----:B------:R-:W-:Y:S01]  /*0460*/  IADD3 R47, R13, 0x2, RZ ;  /* 0x000000020d2f7810 */ /* 0x000fe20007ffe0ff */
[----:B------:R-:W-:Y:S01]  /*0470*/  IMAD R15, R8, c[0x0][0x1a8], RZ ;  /* 0x00006a00080f7a24 */ /* 0x000fe200078e02ff */
[----:B------:R-:W-:Y:S01]  /*0480*/  IADD3.X R8, R11, R3, R17, P0, !PT ;  /* 0x000000030b087210 */ /* 0x000fe200007fe411 */
[----:B------:R-:W-:Y:S01]  /*0490*/  IMAD.WIDE.U32 R2, R0, c[0x0][0x1a8], R6 ;  /* 0x00006a0000027a25 */ /* 0x000fe200078e0006 */
[----:B------:R-:W-:Y:S02]  /*04a0*/  IADD3 R20, P1, R10, R4, RZ ;  /* 0x000000040a147210 */ /* 0x000fe40007f3e0ff */
[----:B------:R-:W-:Y:S01]  /*04b0*/  IADD3 R46, R13, 0x3, RZ ;  /* 0x000000030d2e7810 */ /* 0x000fe20007ffe0ff */
[----:B------:R-:W-:Y:S01]  /*04c0*/  IMAD R15, R0, c[0x0][0x1ac], R15 ;  /* 0x00006b00000f7a24 */ /* 0x000fe200078e020f */
[----:B------:R-:W-:Y:S01]  /*04d0*/  LEA R37, P0, R2, c[0x0][0x228], 0x2 ;  /* 0x00008a0002257a11 */ /* 0x000fe200078010ff */
[----:B------:R-:W-:Y:S01]  /*04e0*/  IMAD R19, R53, c[0x0][0x1e4], R12 ;  /* 0x0000790035137a24 */ /* 0x000fe200078e020c */
[----:B------:R-:W-:Y:S01]  /*04f0*/  IADD3 R44, R13, 0x4, RZ ;  /* 0x000000040d2c7810 */ /* 0x000fe20007ffe0ff */
[----:B------:R-:W-:Y:S01]  /*0500*/  IMAD.IADD R35, R3, 0x1, R15 ;  /* 0x0000000103237824 */ /* 0x000fe200078e020f */
[----:B------:R-:W-:Y:S01]  /*0510*/  IADD3 R42, R13, 0x7, RZ ;  /* 0x000000070d2a7810 */ /* 0x000fe20007ffe0ff */
[----:B------:R-:W-:Y:S01]  /*0520*/  IMAD R12, R56, c[0x0][0x1b8], RZ ;  /* 0x00006e00380c7a24 */ /* 0x000fe200078e02ff */
[----:B------:R-:W-:Y:S01]  /*0530*/  IADD3.X R7, R11, R5, R19, P1, !PT ;  /* 0x000000050b077210 */ /* 0x000fe20000ffe413 */
[----:B------:R-:W-:Y:S01]  /*0540*/  IMAD R0, R53, c[0x0][0x164], R57 ;  /* 0x0000590035007a24 */ /* 0x000fe200078e0239 */
[----:B------:R-:W-:Y:S01]  /*0550*/  LEA R4, P1, R9, c[0x0][0x240], 0x2 ;  /* 0x0000900009047a11 */ /* 0x000fe200078210ff */
[----:B------:R-:W-:Y:S01]  /*0560*/  IMAD R43, R57, c[0x0][0x1bc], R12 ;  /* 0x00006f00392b7a24 */ /* 0x000fe200078e020c */
[----:B------:R-:W-:Y:S01]  /*0570*/  LEA R19, P2, R20, c[0x0][0x248], 0x2 ;  /* 0x0000920014137a11 */ /* 0x000fe200078410ff */
[----:B------:R-:W-:Y:S01]  /*0580*/  IMAD R0, R0, c[0x0][0x174], RZ ;  /* 0x00005d0000007a24 */ /* 0x000fe200078e02ff */
[----:B------:R-:W-:Y:S01]  /*0590*/  LEA.HI.X R35, R2, c[0x0][0x22c], R35, 0x2, P0 ;  /* 0x00008b0002237a11 */ /* 0x000fe200000f1423 */
[----:B------:R-:W-:Y:S01]  /*05a0*/  IMAD R2, R56, c[0x0][0x180], RZ ;  /* 0x0000600038027a24 */ /* 0x000fe200078e02ff */
[----:B------:R-:W-:Y:S01]  /*05b0*/  LEA.HI.X R5, R9, c[0x0][0x244], R8, 0x2, P1 ;  /* 0x0000910009057a11 */ /* 0x000fe200008f1408 */
[----:B------:R-:W-:Y:S01]  /*05c0*/  IMAD.WIDE.U32 R8, R57, c[0x0][0x180], RZ ;  /* 0x0000600039087a25 */ /* 0x000fe200078e00ff */
[----:B------:R-:W-:-:S02]  /*05d0*/  LEA.HI.X R20, R20, c[0x0][0x24c], R7, 0x2, P2 ;  /* 0x0000930014147a11 */ /* 0x000fc400010f1407 */
[C---:B------:R-:W-:Y:S01]  /*05e0*/  LOP3.LUT R58, R10.reuse, 0x20, RZ, 0xfc, !PT ;  /* 0x000000200a3a7812 */ /* 0x040fe200078efcff */
[C---:B------:R-:W-:Y:S01]  /*05f0*/  IMAD.WIDE.U32 R6, R57.reuse, c[0x0][0x1b8], RZ ;  /* 0x00006e0039067a25 */ /* 0x040fe200078e00ff */
[C---:B------:R-:W-:Y:S02]  /*0600*/  LOP3.LUT R41, R10.reuse, 0x40, RZ, 0xfc, !PT ;  /* 0x000000400a297812 */ /* 0x040fe400078efcff */
[----:B------:R-:W-:Y:S01]  /*0610*/  LOP3.LUT R40, R10, 0x60, RZ, 0xfc, !PT ;  /* 0x000000600a287812 */ /* 0x000fe200078efcff */
[----:B------:R-:W-:Y:S01]  /*0620*/  IMAD R45, R57, c[0x0][0x184], R2 ;  /* 0x00006100392d7a24 */ /* 0x000fe200078e0202 */
[----:B------:R-:W-:Y:S01]  /*0630*/  IADD3 R43, R7, R43, RZ ;  /* 0x0000002b072b7210 */ /* 0x000fe20007ffe0ff */
[----:B------:R-:W-:Y:S01]  /*0640*/  IMAD R49, R0, c[0x0][0x16c], RZ ;  /* 0x00005b0000317a24 */ /* 0x000fe200078e02ff */
[----:B------:R-:W-:Y:S02]  /*0650*/  LOP3.LUT R39, R10, 0x80, RZ, 0xfc, !PT ;  /* 0x000000800a277812 */ /* 0x000fe400078efcff */
[----:B------:R-:W-:-:S02]  /*0660*/  IADD3 R45, R9, R45, RZ ;  /* 0x0000002d092d7210 */ /* 0x000fc40007ffe0ff */
[C---:B------:R-:W-:Y:S02]  /*0670*/  LOP3.LUT R38, R10.reuse, 0xa0, RZ, 0xfc, !PT ;  /* 0x000000a00a267812 */ /* 0x040fe400078efcff */
[C---:B------:R-:W-:Y:S02]  /*0680*/  LOP3.LUT R36, R10.reuse, 0xc0, RZ, 0xfc, !PT ;  /* 0x000000c00a247812 */ /* 0x040fe400078efcff */
[----:B-1----:R-:W-:Y:S02]  /*0690*/  LOP3.LUT R34, R10, 0xe0, RZ, 0xfc, !PT ;  /* 0x000000e00a227812 */ /* 0x002fe400078efcff */
.L_x_4830:
[----:B------:R-:W-:Y:S01]  /*06a0*/  BAR.SYNC.DEFER_BLOCKING 0x0 ;  /* 0x0000000000007b1d */ /* 0x000fe20000010000 */
[----:B------:R-:W-:Y:S01]  /*06b0*/  IMAD.MOV.U32 R59, RZ, RZ, -0x100 ;  /* 0xffffff00ff3b7424 */ /* 0x000fe200078e00ff */
[----:B------:R-:W-:Y:S01]  /*06c0*/  HFMA2.MMA R0, -RZ, RZ, 0, 0 ;  /* 0x00000000ff007435 */ /* 0x000fe200000001ff */
[----:B------:R-:W-:Y:S02]  /*06d0*/  CS2R R2, SRZ ;  /* 0x0000000000027805 */ /* 0x000fe4000001ff00 */
[----:B------:R-:W-:-:S05]  /*06e0*/  IMAD R59, R50, R59, c[0x0][0x168] ;  /* 0x00005a00323b7624 */ /* 0x000fca00078e023b */
        /* <DEDUP_REMOVED lines=10> */
[----:B-1----:R-:W-:Y:S01]  /*0790*/  CS2R R12, SRZ ;  /* 0x00000000000c7805 */ /* 0x002fe2000001ff00 */
        /* <DEDUP_REMOVED lines=33> */
[----:B--2---:R0:W-:Y:S04]  /*09b0*/  STS [R33.X4], R0 ;  /* 0x0000000021007388 */ /* 0x0041e80000004800 */
[----:B---3--:R1:W-:Y:S04]  /*09c0*/  STS [R32.X4+0x80], R3 ;  /* 0x0000800320007388 */ /* 0x0083e80000004800 */
[----:B----4-:R2:W-:Y:S01]  /*09d0*/  STS [R31.X4+0x100], R2 ;  /* 0x000100021f007388 */ /* 0x0105e20000004800 */
[----:B0-----:R-:W-:-:S03]  /*09e0*/  HFMA2.MMA R0, -RZ, RZ, 0, 0 ;  /* 0x00000000ff007435 */ /* 0x001fc600000001ff */
[----:B------:R-:W-:Y:S01]  /*09f0*/  STS [R30.X4+0x180], R13 ;  /* 0x0001800d1e007388 */ /* 0x000fe20000004800 */
[----:B-1----:R-:W-:-:S03]  /*0a00*/  IMAD.MOV.U32 R3, RZ, RZ, R20 ;  /* 0x000000ffff037224 */ /* 0x002fc600078e0014 */
[----:B------:R-:W-:Y:S01]  /*0a10*/  STS [R29.X4+0x200], R12 ;  /* 0x0002000c1d007388 */ /* 0x000fe20000004800 */
[----:B--2---:R-:W-:-:S03]  /*0a20*/  MOV R2, R19 ;  /* 0x0000001300027202 */ /* 0x004fc60000000f00 */
[----:B------:R-:W-:Y:S01]  /*0a30*/  STS [R28.X4+0x280], R15 ;  /* 0x0002800f1c007388 */ /* 0x000fe20000004800 */
[----:B------:R-:W-:-:S03]  /*0a40*/  CS2R R18, SRZ ;  /* 0x0000000000127805 */ /* 0x000fc6000001ff00 */
        /* <DEDUP_REMOVED lines=90> */
.L_x_4806:
[----:B------:R-:W-:Y:S05]  /*0ff0*/  BSYNC B0 ;  /* 0x0000000000007941 */ /* 0x000fea0003800000 */
.L_x_4805:
        /* <DEDUP_REMOVED lines=41> */
.L_x_4808:
[----:B------:R-:W-:Y:S05]  /*1290*/  BSYNC B0 ;  /* 0x0000000000007941 */ /* 0x000fea0003800000 */
.L_x_4807:
        /* <DEDUP_REMOVED lines=33> */
.L_x_4810:
[----:B------:R-:W-:Y:S05]  /*14b0*/  BSYNC B0 ;  /* 0x0000000000007941 */ /* 0x000fea0003800000 */
.L_x_4809:
        /* <DEDUP_REMOVED lines=33> */
.L_x_4812:
[----:B------:R-:W-:Y:S05]  /*16d0*/  BSYNC B0 ;  /* 0x0000000000007941 */ /* 0x000fea0003800000 */
.L_x_4811:
        /* <DEDUP_REMOVED lines=33> */
.L_x_4814:
[----:B------:R-:W-:Y:S05]  /*18f0*/  BSYNC B0 ;  /* 0x0000000000007941 */ /* 0x000fea0003800000 */
.L_x_4813:
        /* <DEDUP_REMOVED lines=33> */
.L_x_4816:
[----:B------:R-:W-:Y:S05]  /*1b10*/  BSYNC B0 ;  /* 0x0000000000007941 */ /* 0x000fea0003800000 */
.L_x_4815:
        /* <DEDUP_REMOVED lines=33> */
.L_x_4818:
[----:B------:R-:W-:Y:S05]  /*1d30*/  BSYNC B0 ;  /* 0x0000000000007941 */ /* 0x000fea0003800000 */
.L_x_4817:
        /* <DEDUP_REMOVED lines=33> */
.L_x_4820:
[----:B------:R-:W-:Y:S05]  /*1f50*/  BSYNC B0 ;  /* 0x0000000000007941 */ /* 0x000fea0003800000 */
.L_x_4819:
        /* <DEDUP_REMOVED lines=23> */
.L_x_4824:
[----:B------:R-:W-:Y:S01]  /*20d0*/  SHF.R.S32.HI R84, RZ, 0x1f, R77 ;  /* 0x0000001fff547819 */ /* 0x000fe2000001144d */
[----:B------:R-:W-:Y:S01]  /*20e0*/  IMAD.MOV.U32 R59, RZ, RZ, -0x100 ;  /* 0xffffff00ff3b7424 */ /* 0x000fe200078e00ff */
[----:B0-----:R-:W-:-:S02]  /*20f0*/  MOV R12, R8 ;  /* 0x00000008000c7202 */ /* 0x001fc40000000f00 */
[----:B------:R-:W-:Y:S01]  /*2100*/  MOV R13, R45 ;  /* 0x0000002d000d7202 */ /* 0x000fe20000000f00 */
[C---:B------:R-:W-:Y:S02]  /*2110*/  IMAD R14, R84.reuse, c[0x0][0x188], RZ ;  /* 0x00006200540e7a24 */ /* 0x040fe400078e02ff */
[----:B------:R-:W-:Y:S02]  /*2120*/  IMAD R60, R84, c[0x0][0x1a0], RZ ;  /* 0x00006800543c7a24 */ /* 0x000fe400078e02ff */
[----:B------:R-:W-:-:S04]  /*2130*/  IMAD.WIDE.U32 R16, R77, c[0x0][0x188], R12 ;  /* 0x000062004d107a25 */ /* 0x000fc800078e000c */
[C---:B------:R-:W-:Y:S01]  /*2140*/  IMAD R15, R77.reuse, c[0x0][0x18c], R14 ;  /* 0x000063004d0f7a24 */ /* 0x040fe200078e020e */
[----:B------:R-:W-:Y:S01]  /*2150*/  LEA R14, P1, R16, c[0x0][0x220], 0x2 ;  /* 0x00008800100e7a11 */ /* 0x000fe200078210ff */
[----:B------:R-:W-:Y:S02]  /*2160*/  IMAD R59, R50, R59, c[0x0][0x168] ;  /* 0x00005a00323b7624 */ /* 0x000fe400078e023b */
[----:B------:R-:W-:Y:S01]  /*2170*/  IMAD.WIDE.U32 R12, R77, c[0x0][0x1a0], R10 ;  /* 0x000068004d0c7a25 */ /* 0x000fe200078e000a */
[----:B------:R-:W-:Y:S02]  /*2180*/  IADD3 R15, R17, R15, RZ ;  /* 0x0000000f110f7210 */ /* 0x000fe40007ffe0ff */
[-C--:B------:R-:W-:Y:S01]  /*2190*/  ISETP.GE.AND P6, PT, R10, R59.reuse, PT ;  /* 0x0000003b0a00720c */ /* 0x080fe20003fc6270 */
[----:B------:R-:W-:Y:S01]  /*21a0*/  IMAD R17, R77, c[0x0][0x1a4], R60 ;  /* 0x000069004d117a24 */ /* 0x000fe200078e023c */
[----:B------:R-:W-:Y:S02]  /*21b0*/  LEA.HI.X R15, R16, c[0x0][0x224], R15, 0x2, P1 ;  /* 0x00008900100f7a11 */ /* 0x000fe400008f140f */
[----:B------:R-:W-:-:S02]  /*21c0*/  ISETP.GE.AND P1, PT, R58, R59, PT ;  /* 0x0000003b3a00720c */ /* 0x000fc40003f26270 */
[----:B------:R-:W-:Y:S01]  /*21d0*/  LEA R16, P2, R12, R37, 0x2 ;  /* 0x000000250c107211 */ /* 0x000fe200078410ff */
[----:B------:R-:W-:Y:S01]  /*21e0*/  IMAD.MOV.U32 R60, RZ, RZ, RZ ;  /* 0x000000ffff3c7224 */ /* 0x000fe200078e00ff */
[----:B------:R-:W-:Y:S01]  /*21f0*/  IADD3 R13, R13, R17, RZ ;  /* 0x000000110d0d7210 */ /* 0x000fe20007ffe0ff */
[----:B------:R-:W-:Y:S01]  /*2200*/  CS2R R78, SRZ ;  /* 0x00000000004e7805 */ /* 0x000fe2000001ff00 */
[----:B------:R-:W-:Y:S01]  /*2210*/  ISETP.GE.AND P3, PT, R40, R59, PT ;  /* 0x0000003b2800720c */ /* 0x000fe20003f66270 */
[----:B------:R-:W-:Y:S01]  /*2220*/  CS2R R80, SRZ ;  /* 0x0000000000507805 */ /* 0x000fe2000001ff00 */
[----:B------:R-:W-:Y:S01]  /*2230*/  LEA.HI.X R17, R12, R35, R13, 0x2, P2 ;  /* 0x000000230c117211 */ /* 0x000fe200010f140d */
[----:B------:R-:W-:Y:S01]  /*2240*/  CS2R R82, SRZ ;  /* 0x0000000000527805 */ /* 0x000fe2000001ff00 */
[-C--:B------:R-:W-:Y:S01]  /*2250*/  ISETP.GE.AND P2, PT, R41, R59.reuse, PT ;  /* 0x0000003b2900720c */ /* 0x080fe20003f46270 */
[----:B------:R0:W2:Y:S01]  /*2260*/  LDG.E R86, [R14.64] ;  /* 0x000000040e567981 */ /* 0x0000a2000c1e1900 */
[----:B------:R-:W-:-:S02]  /*2270*/  ISETP.GE.AND P4, PT, R39, R59, PT ;  /* 0x0000003b2700720c */ /* 0x000fc40003f86270 */
[-C--:B------:R-:W-:Y:S01]  /*2280*/  ISETP.GE.AND P5, PT, R38, R59.reuse, PT ;  /* 0x0000003b2600720c */ /* 0x080fe20003fa6270 */
[----:B------:R-:W3:Y:S01]  /*2290*/  @!P6 LDG.E R60, [R16.64] ;  /* 0x00000004103ce981 */ /* 0x000ee2000c1e1900 */
[----:B------:R-:W-:-:S03]  /*22a0*/  ISETP.GE.AND P6, PT, R36, R59, PT ;  /* 0x0000003b2400720c */ /* 0x000fc60003fc6270 */
[----:B------:R1:W4:Y:S01]  /*22b0*/  @!P1 LDG.E R79, [R16.64+0x80] ;  /* 0x00008004104f9981 */ /* 0x000322000c1e1900 */
[----:B------:R-:W-:Y:S02]  /*22c0*/  ISETP.GE.AND P1, PT, R34, R59, PT ;  /* 0x0000003b2200720c */ /* 0x000fe40003f26270 */
[----:B------:R-:W-:Y:S01]  /*22d0*/  MOV R85, RZ ;  /* 0x000000ff00557202 */ /* 0x000fe20000000f00 */
[----:B------:R1:W4:Y:S04]  /*22e0*/  @!P2 LDG.E R78, [R16.64+0x100] ;  /* 0x00010004104ea981 */ /* 0x000328000c1e1900 */
[----:B------:R1:W4:Y:S04]  /*22f0*/  @!P3 LDG.E R81, [R16.64+0x180] ;  /* 0x000180041051b981 */ /* 0x000328000c1e1900 */
[----:B------:R1:W4:Y:S04]  /*2300*/  @!P4 LDG.E R80, [R16.64+0x200] ;  /* 0x000200041050c981 */ /* 0x000328000c1e1900 */
[----:B------:R1:W4:Y:S04]  /*2310*/  @!P5 LDG.E R83, [R16.64+0x280] ;  /* 0x000280041053d981 */ /* 0x000328000c1e1900 */
[----:B------:R1:W4:Y:S04]  /*2320*/  @!P6 LDG.E R82, [R16.64+0x300] ;  /* 0x000300041052e981 */ /* 0x000328000c1e1900 */
[----:B------:R1:W4:Y:S01]  /*2330*/  @!P1 LDG.E R85, [R16.64+0x380] ;  /* 0x0003800410559981 */ /* 0x000322000c1e1900 */
[----:B------:R-:W-:Y:S01]  /*2340*/  MOV R12, R6 ;  /* 0x00000006000c7202 */ /* 0x000fe20000000f00 */
[----:B------:R-:W-:Y:S01]  /*2350*/  IMAD R84, R84, c[0x0][0x1c0], RZ ;  /* 0x0000700054547a24 */ /* 0x000fe200078e02ff */
[----:B------:R-:W-:-:S05]  /*2360*/  MOV R13, R43 ;  /* 0x0000002b000d7202 */ /* 0x000fca0000000f00 */
[----:B0-----:R-:W-:-:S04]  /*2370*/  IMAD.WIDE.U32 R14, R77, c[0x0][0x1c0], R12 ;  /* 0x000070004d0e7a25 */ /* 0x001fc800078e000c */
[----:B------:R-:W-:Y:S01]  /*2380*/  IMAD R13, R77, c[0x0][0x1c4], R84 ;  /* 0x000071004d0d7a24 */ /* 0x000fe200078e0254 */
[----:B------:R-:W-:-:S04]  /*2390*/  LEA R12, P1, R14, c[0x0][0x230], 0x2 ;  /* 0x00008c000e0c7a11 */ /* 0x000fc800078210ff */
[----:B------:R-:W-:-:S04]  /*23a0*/  IADD3 R13, R15, R13, RZ ;  /* 0x0000000d0f0d7210 */ /* 0x000fc80007ffe0ff */
[----:B------:R-:W-:Y:S02]  /*23b0*/  LEA.HI.X R13, R14, c[0x0][0x234], R13, 0x2, P1 ;  /* 0x00008d000e0d7a11 */ /* 0x000fe400008f140d */
[-C--:B------:R-:W-:Y:S02]  /*23c0*/  ISETP.GE.U32.AND P3, PT, R48, R59.reuse, PT ;  /* 0x0000003b3000720c */ /* 0x080fe40003f66070 */
[-C--:B------:R-:W-:Y:S02]  /*23d0*/  ISETP.GE.U32.AND P4, PT, R47, R59.reuse, PT ;  /* 0x0000003b2f00720c */ /* 0x080fe40003f86070 */
[----:B------:R-:W-:Y:S02]  /*23e0*/  ISETP.GE.U32.AND P5, PT, R46, R59, PT ;  /* 0x0000003b2e00720c */ /* 0x000fe40003fa6070 */
[----:B------:R-:W-:Y:S01]  /*23f0*/  SHF.L.U32 R99, R77, 0x3, RZ ;  /* 0x000000034d637819 */ /* 0x000fe200000006ff */
[----:B--2---:R-:W-:Y:S01]  /*2400*/  FMUL.FTZ R14, R86, 1.4426950216293334961 ;  /* 0x3fb8aa3b560e7820 */ /* 0x004fe20000410000 */
[----:B---3--:R-:W-:Y:S03]  /*2410*/  STS [R33.X4], R60 ;  /* 0x0000003c21007388 */ /* 0x008fe60000004800 */
[----:B------:R-:W-:-:S02]  /*2420*/  FMUL.FTZ R15, R14, R61 ;  /* 0x0000003d0e0f7220 */ /* 0x000fc40000410000 */
[C---:B-1----:R-:W-:Y:S01]  /*2430*/  FMUL.FTZ R17, R14.reuse, R62 ;  /* 0x0000003e0e117220 */ /* 0x042fe20000410000 */
[----:B----4-:R-:W-:Y:S03]  /*2440*/  STS [R32.X4+0x80], R79 ;  /* 0x0000804f20007388 */ /* 0x010fe60000004800 */
[----:B------:R-:W-:Y:S01]  /*2450*/  MUFU.EX2 R15, R15 ;  /* 0x0000000f000f7308 */ /* 0x000fe20000000800 */
[----:B------:R-:W-:Y:S04]  /*2460*/  STS [R31.X4+0x100], R78 ;  /* 0x0001004e1f007388 */ /* 0x000fe80000004800 */
[----:B------:R-:W-:Y:S03]  /*2470*/  STS [R30.X4+0x180], R81 ;  /* 0x000180511e007388 */ /* 0x000fe60000004800 */
[----:B------:R-:W0:Y:S01]  /*2480*/  MUFU.EX2 R17, R17 ;  /* 0x0000001100117308 */ /* 0x000e220000000800 */
[----:B------:R1:W-:Y:S04]  /*2490*/  STS [R29.X4+0x200], R80 ;  /* 0x000200501d007388 */ /* 0x0003e80000004800 */
[----:B------:R2:W-:Y:S04]  /*24a0*/  STS [R28.X4+0x280], R83 ;  /* 0x000280531c007388 */ /* 0x0005e80000004800 */
[----:B------:R-:W-:Y:S01]  /*24b0*/  STS [R27.X4+0x300], R82 ;  /* 0x000300521b007388 */ /* 0x000fe20000004800 */
[----:B-1----:R-:W-:-:S03]  /*24c0*/  FMUL.FTZ R80, R14, R63 ;  /* 0x0000003f0e507220 */ /* 0x002fc60000410000 */
[----:B------:R-:W-:Y:S01]  /*24d0*/  STS [R26.X4+0x380], R85 ;  /* 0x000380551a007388 */ /* 0x000fe20000004800 */
[----:B------:R-:W-:-:S06]  /*24e0*/  NOP ;  /* 0x0000000000007918 */ /* 0x000fcc0000000000 */
[----:B------:R-:W1:Y:S04]  /*24f0*/  LDS R16, [R25.X4] ;  /* 0x0000000019107984 */ /* 0x000e680000004800 */
[----:B------:R-:W3:Y:S04]  /*2500*/  LDS R78, [R25.X4+0x4] ;  /* 0x00000400194e7984 */ /* 0x000ee80000004800 */
[----:B------:R-:W4:Y:S04]  /*2510*/  LDS R87, [R25.X4+0x8] ;  /* 0x0000080019577984 */ /* 0x000f280000004800 */
[----:B------:R-:W-:Y:S04]  /*2520*/  LDS R86, [R25.X4+0xc] ;  /* 0x00000c0019567984 */ /* 0x000fe80000004800 */
[----:B------:R-:W0:Y:S04]  /*2530*/  S2R R60, SR_TID.X ;  /* 0x00000000003c7919 */ /* 0x000e280000002100 */
[----:B------:R-:W4:Y:S04]  /*2540*/  LDS R91, [R25.X4+0x10] ;  /* 0x00001000195b7984 */ /* 0x000f280000004800 */
[----:B------:R-:W-:Y:S04]  /*2550*/  LDS R92, [R25.X4+0x14] ;  /* 0x00001400195c7984 */ /* 0x000fe80000004800 */
[----:B------:R-:W4:Y:S01]  /*2560*/  LDS R93, [R25.X4+0x18] ;  /* 0x00001800195d7984 */ /* 0x000f220000004800 */
[----:B--2---:R-:W-:-:S03]  /*2570*/  FMUL.FTZ R83, R14, R65 ;  /* 0x000000410e537220 */ /* 0x004fc60000410000 */
[----:B------:R-:W2:Y:S04]  /*2580*/  LDS R95, [R25.X4+0x1c] ;  /* 0x00001c00195f7984 */ /* 0x000ea80000004800 */
[----:B------:R3:W5:Y:S01]  /*2590*/  LDG.E R79, [R12.64] ;  /* 0x000000040c4f7981 */ /* 0x000762000c1e1900 */
[----:B------:R3:W-:Y:S01]  /*25a0*/  MUFU.EX2 R89, R83 ;  /* 0x0000005300597308 */ /* 0x0007e20000000800 */
[----:B------:R-:W-:Y:S01]  /*25b0*/  FMUL.FTZ R81, R14, R64 ;  /* 0x000000400e517220 */ /* 0x000fe20000410000 */
[----:B------:R-:W-:Y:S01]  /*25c0*/  BSSY B0, `(.L_x_4822) ;  /* 0x0000072000007945 */ /* 0x000fe20003800000 */
[----:B0-----:R-:W-:Y:S02]  /*25d0*/  IMAD.SHL.U32 R84, R60, 0x8, RZ ;  /* 0x000000083c547824 */ /* 0x001fe400078e00ff */
[----:B-1----:R-:W-:-:S03]  /*25e0*/  FMUL.FTZ R16, R69, R16 ;  /* 0x0000001045107220 */ /* 0x002fc60000410000 */
[----:B------:R0:W1:Y:S01]  /*25f0*/  MUFU.EX2 R82, R80 ;  /* 0x0000005000527308 */ /* 0x0000620000000800 */
[----:B---3--:R-:W-:Y:S01]  /*2600*/  FMUL.FTZ R12, R14, R66 ;  /* 0x000000420e0c7220 */ /* 0x008fe20000410000 */
[----:B------:R-:W-:Y:S01]  /*2610*/  ISETP.GE.U32.AND P6, PT, R84, R59, PT ;  /* 0x0000003b5400720c */ /* 0x000fe20003fc6070 */
[----:B------:R-:W-:Y:S02]  /*2620*/  FMUL.FTZ R13, R14, R67 ;  /* 0x000000430e0d7220 */ /* 0x000fe40000410000 */
[----:B------:R-:W-:Y:S01]  /*2630*/  FMUL.FTZ R83, R71, R78 ;  /* 0x0000004e47537220 */ /* 0x000fe20000410000 */
[----:B------:R-:W-:Y:S01]  /*2640*/  FSEL R78, R16, RZ, !P6 ;  /* 0x000000ff104e7208 */ /* 0x000fe20007000000 */
[----:B------:R-:W-:Y:S01]  /*2650*/  FMUL.FTZ R14, R14, R68 ;  /* 0x000000440e0e7220 */ /* 0x000fe20000410000 */
[----:B------:R-:W3:Y:S01]  /*2660*/  MUFU.EX2 R12, R12 ;  /* 0x0000000c000c7308 */ /* 0x000ee20000000800 */
[C---:B0-----:R-:W-:Y:S02]  /*2670*/  IADD3 R80, R84.reuse, 0x5, RZ ;  /* 0x0000000554507810 */ /* 0x041fe40007ffe0ff */
[----:B------:R-:W-:-:S02]  /*2680*/  IADD3 R84, R84, 0x6, RZ ;  /* 0x0000000654547810 */ /* 0x000fc40007ffe0ff */
[-C--:B------:R-:W-:Y:S02]  /*2690*/  ISETP.GE.U32.AND P1, PT, R80, R59.reuse, PT ;  /* 0x0000003b5000720c */ /* 0x080fe40003f26070 */
[----:B------:R-:W-:Y:S01]  /*26a0*/  ISETP.GE.U32.AND P2, PT, R84, R59, PT ;  /* 0x0000003b5400720c */ /* 0x000fe20003f46070 */
[----:B------:R0:W3:Y:S01]  /*26b0*/  MUFU.EX2 R88, R81 ;  /* 0x0000005100587308 */ /* 0x0000e20000000800 */
[----:B----4-:R-:W-:Y:S01]  /*26c0*/  FMUL.FTZ R84, R70, R87 ;  /* 0x0000005746547220 */ /* 0x010fe20000410000 */
[----:B------:R-:W-:Y:S01]  /*26d0*/  FSEL R83, R83, RZ, !P3 ;  /* 0x000000ff53537208 */ /* 0x000fe20005800000 */
[----:B------:R-:W-:Y:S01]  /*26e0*/  FMUL.FTZ R91, R72, R91 ;  /* 0x0000005b485b7220 */ /* 0x000fe20000410000 */
[----:B------:R-:W-:Y:S02]  /*26f0*/  FSEL R80, R17, 1, !P3 ;  /* 0x3f80000011507808 */ /* 0x000fe40005800000 */
[----:B-1----:R-:W-:Y:S01]  /*2700*/  FSEL R85, R82, 1, !P4 ;  /* 0x3f80000052557808 */ /* 0x002fe20006000000 */
[----:B------:R-:W-:Y:S01]  /*2710*/  FMUL.FTZ R93, R74, R93 ;  /* 0x0000005d4a5d7220 */ /* 0x000fe20000410000 */
[----:B------:R-:W1:Y:S01]  /*2720*/  MUFU.EX2 R13, R13 ;  /* 0x0000000d000d7308 */ /* 0x000e620000000800 */
[----:B0-----:R-:W-:-:S02]  /*2730*/  FSEL R81, R15, 1, !P6 ;  /* 0x3f8000000f517808 */ /* 0x001fc40007000000 */
[----:B------:R-:W-:Y:S01]  /*2740*/  ISETP.GE.U32.AND P6, PT, R44, R59, PT ;  /* 0x0000003b2c00720c */ /* 0x000fe20003fc6070 */
[----:B--2---:R-:W-:Y:S01]  /*2750*/  FMUL.FTZ R95, R76, R95 ;  /* 0x0000005f4c5f7220 */ /* 0x004fe20000410000 */
[----:B------:R-:W-:Y:S01]  /*2760*/  FSEL R84, R84, RZ, !P4 ;  /* 0x000000ff54547208 */ /* 0x000fe20006000000 */
[----:B------:R-:W-:Y:S01]  /*2770*/  FMUL.FTZ R16, R81, R80 ;  /* 0x0000005051107220 */ /* 0x000fe20000410000 */
[----:B------:R-:W-:Y:S01]  /*2780*/  FSEL R87, R89, 1, !P6 ;  /* 0x3f80000059577808 */ /* 0x000fe20007000000 */
[----:B------:R-:W-:Y:S01]  /*2790*/  FMUL.FTZ R89, R73, R86 ;  /* 0x0000005649597220 */ /* 0x000fe20000410000 */
[----:B---3--:R-:W-:Y:S01]  /*27a0*/  FSEL R82, R12, 1, !P1 ;  /* 0x3f8000000c527808 */ /* 0x008fe20004800000 */
[----:B------:R-:W-:Y:S01]  /*27b0*/  FFMA.FTZ R12, R78, R80, R83 ;  /* 0x000000504e0c7223 */ /* 0x000fe20000010053 */
[----:B------:R-:W0:Y:S01]  /*27c0*/  MUFU.EX2 R14, R14 ;  /* 0x0000000e000e7308 */ /* 0x000e220000000800 */
[----:B------:R-:W-:Y:S02]  /*27d0*/  FSEL R88, R88, 1, !P5 ;  /* 0x3f80000058587808 */ /* 0x000fe40006800000 */
[----:B------:R-:W-:Y:S01]  /*27e0*/  FSEL R89, R89, RZ, !P5 ;  /* 0x000000ff59597208 */ /* 0x000fe20006800000 */
[----:B------:R-:W-:Y:S01]  /*27f0*/  FFMA.FTZ R15, R85, R12, R84 ;  /* 0x0000000c550f7223 */ /* 0x000fe20000010054 */
[----:B-1----:R-:W-:Y:S01]  /*2800*/  FSEL R86, R13, 1, !P2 ;  /* 0x3f8000000d567808 */ /* 0x002fe20005000000 */
[----:B------:R-:W-:Y:S01]  /*2810*/  FMUL.FTZ R13, R85, R16 ;  /* 0x00000010550d7220 */ /* 0x000fe20000410000 */
[----:B------:R-:W-:Y:S01]  /*2820*/  ISETP.GE.U32.AND P3, PT, R42, R59, PT ;  /* 0x0000003b2a00720c */ /* 0x000fe20003f66070 */
[----:B------:R-:W-:Y:S01]  /*2830*/  FMUL.FTZ R12, R75, R92 ;  /* 0x0000005c4b0c7220 */ /* 0x000fe20000410000 */
[----:B------:R-:W-:Y:S01]  /*2840*/  FSEL R92, R91, RZ, !P6 ;  /* 0x000000ff5b5c7208 */ /* 0x000fe20007000000 */
[C---:B------:R-:W-:Y:S01]  /*2850*/  FFMA.FTZ R15, R88.reuse, R15, R89 ;  /* 0x0000000f580f7223 */ /* 0x040fe20000010059 */
[----:B------:R-:W-:Y:S01]  /*2860*/  FSEL R93, R93, RZ, !P2 ;  /* 0x000000ff5d5d7208 */ /* 0x000fe20005000000 */
[----:B------:R-:W-:Y:S01]  /*2870*/  FMUL.FTZ R16, R88, R13 ;  /* 0x0000000d58107220 */ /* 0x000fe20000410000 */
[----:B------:R-:W-:Y:S01]  /*2880*/  FSEL R91, R12, RZ, !P1 ;  /* 0x000000ff0c5b7208 */ /* 0x000fe20004800000 */
[----:B------:R-:W-:Y:S01]  /*2890*/  FFMA.FTZ R15, R87, R15, R92 ;  /* 0x0000000f570f7223 */ /* 0x000fe2000001005c */
[----:B------:R-:W-:Y:S01]  /*28a0*/  FSEL R95, R95, RZ, !P3 ;  /* 0x000000ff5f5f7208 */ /* 0x000fe20005800000 */
[----:B------:R-:W-:Y:S01]  /*28b0*/  FMUL.FTZ R13, R87, R16 ;  /* 0x00000010570d7220 */ /* 0x000fe20000410000 */
[----:B0-----:R-:W-:Y:S01]  /*28c0*/  FSEL R94, R14, 1, !P3 ;  /* 0x3f8000000e5e7808 */ /* 0x001fe20005800000 */
[C---:B------:R-:W-:Y:S01]  /*28d0*/  FFMA.FTZ R15, R82.reuse, R15, R91 ;  /* 0x0000000f520f7223 */ /* 0x040fe2000001005b */
[C---:B------:R-:W-:Y:S01]  /*28e0*/  ISETP.GE.AND P1, PT, R51.reuse, 0x1, PT ;  /* 0x000000013300780c */ /* 0x040fe20003f26270 */
[----:B------:R-:W-:Y:S01]  /*28f0*/  FMUL.FTZ R13, R82, R13 ;  /* 0x0000000d520d7220 */ /* 0x000fe20000410000 */
[C---:B------:R-:W-:Y:S01]  /*2900*/  ISETP.NE.AND P2, PT, R51.reuse, 0x1f, PT ;  /* 0x0000001f3300780c */ /* 0x040fe20003f45270 */
[C---:B------:R-:W-:Y:S01]  /*2910*/  FFMA.FTZ R12, R86.reuse, R15, R93 ;  /* 0x0000000f560c7223 */ /* 0x040fe2000001005d */
[----:B------:R-:W-:Y:S01]  /*2920*/  ISETP.NE.AND P3, PT, R51, RZ, PT ;  /* 0x000000ff3300720c */ /* 0x000fe20003f65270 */
[----:B------:R-:W-:-:S02]  /*2930*/  FMUL.FTZ R15, R86, R13 ;  /* 0x0000000d560f7220 */ /* 0x000fc40000410000 */
[C---:B------:R-:W-:Y:S02]  /*2940*/  FFMA.FTZ R13, R94.reuse, R12, R95 ;  /* 0x0000000c5e0d7223 */ /* 0x040fe4000001005f */
        /* <DEDUP_REMOVED lines=19> */
[----:B------:R-:W1:Y:S05]  /*2a80*/  SHFL.UP PT, R17, R12, 0x8, RZ ;  /* 0x050000000c117989 */ /* 0x000e6a00000e00ff */
[----:B------:R-:W-:Y:S05]  /*2a90*/  @!P0 LDS.64 R14, [R99+0x450] ;  /* 0x00045000630e8984 */ /* 0x000fea0000000a00 */
        /* <DEDUP_REMOVED lines=9> */
[----:B------:R-:W-:Y:S04]  /*2b30*/  @!P2 STS.64 [0x430], R12 ;  /* 0x0004300cff00a388 */ /* 0x000fe80000000a00 */
[----:B------:R-:W-:Y:S06]  /*2b40*/  BAR.SYNC.DEFER_BLOCKING 0x0 ;  /* 0x0000000000007b1d */ /* 0x000fec0000010000 */
[----:B------:R-:W1:Y:S01]  /*2b50*/  SHFL.UP PT, R96, R12, 0x1, RZ ;  /* 0x042000000c607989 */ /* 0x000e6200000e00ff */
[----:B0-----:R-:W-:-:S03]  /*2b60*/  @!P3 MOV R98, R15 ;  /* 0x0000000f0062b202 */ /* 0x001fc60000000f00 */
[----:B------:R-:W-:Y:S04]  /*2b70*/  @!P3 STS.64 [0x440], R14 ;  /* 0x0004400eff00b388 */ /* 0x000fe80000000a00 */
[----:B------:R-:W0:Y:S01]  /*2b80*/  LDS.64 R16, [0x430] ;  /* 0x00043000ff107984 */ /* 0x000e220000000a00 */
[----:B-1----:R-:W-:-:S03]  /*2b90*/  @!P3 IMAD.MOV.U32 R96, RZ, RZ, R14 ;  /* 0x000000ffff60b224 */ /* 0x002fc600078e000e */
[----:B------:R-:W-:Y:S06]  /*2ba0*/  BAR.SYNC.DEFER_BLOCKING 0x0 ;  /* 0x0000000000007b1d */ /* 0x000fec0000010000 */
[----:B------:R-:W1:Y:S01]  /*2bb0*/  LDS R97, [0x444] ;  /* 0x00044400ff617984 */ /* 0x000e620000000800 */
[C---:B0-----:R-:W-:Y:S02]  /*2bc0*/  FFMA.FTZ R17, R16.reuse, R15, R17 ;  /* 0x0000000f10117223 */ /* 0x041fe40000010011 */
[----:B------:R-:W-:Y:S02]  /*2bd0*/  FMUL.FTZ R16, R16, R14 ;  /* 0x0000000e10107220 */ /* 0x000fe40000410000 */
[----:B-1----:R-:W-:Y:S01]  /*2be0*/  @P1 FFMA.FTZ R98, R97, R96, R98 ;  /* 0x0000006061621223 */ /* 0x002fe20000010062 */
        /* <DEDUP_REMOVED lines=15> */
.L_x_4823:
[----:B------:R-:W-:Y:S05]  /*2ce0*/  BSYNC B0 ;  /* 0x0000000000007941 */ /* 0x000fea0003800000 */
.L_x_4822:
[----:B------:R-:W-:Y:S01]  /*2cf0*/  IADD3 R77, R77, 0x1, RZ ;  /* 0x000000014d4d7810 */ /* 0x000fe20007ffe0ff */
[----:B------:R-:W-:Y:S02]  /*2d00*/  FFMA.FTZ R82, R82, R87, R91 ;  /* 0x0000005752527223 */ /* 0x000fe4000001005b */
[----:B-----5:R-:W-:Y:S01]  /*2d10*/  FFMA.FTZ R24, R79, R78, R24 ;  /* 0x0000004e4f187223 */ /* 0x020fe20000010018 */
[----:B------:R-:W-:Y:S01]  /*2d20*/  ISETP.GE.AND P1, PT, R77, c[0x0][0x16c], PT ;  /* 0x00005b004d007a0c */ /* 0x000fe20003f26270 */
[----:B------:R-:W-:Y:S02]  /*2d30*/  FFMA.FTZ R86, R86, R82, R93 ;  /* 0x0000005256567223 */ /* 0x000fe4000001005d */
[C---:B------:R-:W-:Y:S02]  /*2d40*/  FFMA.FTZ R23, R79.reuse, R80, R23 ;  /* 0x000000504f177223 */ /* 0x040fe40000010017 */
        /* <DEDUP_REMOVED lines=8> */
.L_x_4821:
[----:B------:R-:W-:Y:S01]  /*2dd0*/  BAR.SYNC.DEFER_BLOCKING 0x0 ;  /* 0x0000000000007b1d */ /* 0x000fe20000010000 */
[----:B------:R-:W-:Y:S01]  /*2de0*/  ISETP.NE.AND P0, PT, R60, RZ, PT ;  /* 0x000000ff3c00720c */ /* 0x000fe20003f05270 */
[----:B0-----:R-:W-:Y:S01]  /*2df0*/  IMAD R12, R90, c[0x0][0x200], RZ ;  /* 0x000080005a0c7a24 */ /* 0x001fe200078e02ff */
[----:B------:R-:W-:Y:S01]  /*2e00*/  ISETP.GE.AND P2, PT, R10, R59, PT ;  /* 0x0000003b0a00720c */ /* 0x000fe20003f46270 */
[C---:B------:R-:W-:Y:S01]  /*2e10*/  IMAD.WIDE.U32 R14, R53.reuse, c[0x0][0x200], RZ ;  /* 0x00008000350e7a25 */ /* 0x040fe200078e00ff */
[----:B------:R-:W-:Y:S01]  /*2e20*/  MOV R17, 0x4 ;  /* 0x0000000400117802 */ /* 0x000fe20000000f00 */
[----:B------:R-:W-:Y:S02]  /*2e30*/  BSSY B0, `(.L_x_4825) ;  /* 0x000003d000007945 */ /* 0x000fe40003800000 */
[----:B------:R-:W-:Y:S01]  /*2e40*/  IMAD R87, R53, c[0x0][0x204], R12 ;  /* 0x0000810035577a24 */ /* 0x000fe200078e020c */
[----:B------:R-:W-:Y:S01]  /*2e50*/  SHF.L.U32 R12, R50, 0x8, RZ ;  /* 0x00000008320c7819 */ /* 0x000fe200000006ff */
[----:B------:R-:W-:-:S02]  /*2e60*/  IMAD R62, R56, c[0x0][0x208], RZ ;  /* 0x00008200383e7a24 */ /* 0x000fc400078e02ff */
[----:B------:R-:W-:Y:S01]  /*2e70*/  IMAD R16, R90, c[0x0][0x1f0], RZ ;  /* 0x00007c005a107a24 */ /* 0x000fe200078e02ff */
[----:B------:R-:W-:Y:S01]  /*2e80*/  IADD3 R15, R15, R87, RZ ;  /* 0x000000570f0f7210 */ /* 0x000fe20007ffe0ff */
[----:B------:R-:W-:Y:S01]  /*2e90*/  IMAD R67, R57, c[0x0][0x20c], R62 ;  /* 0x0000830039437a24 */ /* 0x000fe200078e023e */
[----:B------:R-:W-:Y:S01]  /*2ea0*/  SHF.R.S32.HI R13, RZ, 0x1f, R12 ;  /* 0x0000001fff0d7819 */ /* 0x000fe2000001140c */
        /* <DEDUP_REMOVED lines=8> */
[----:B------:R-:W-:Y:S01]  /*2f30*/  IADD3.X R15, R13, R67, R15, P1, !PT ;  /* 0x000000430d0f7210 */ /* 0x000fe20000ffe40f */
[----:B------:R-:W-:Y:S01]  /*2f40*/  IMAD R66, R56, c[0x0][0x1f8], RZ ;  /* 0x00007e0038427a24 */ /* 0x000fe200078e02ff */
[----:B------:R-:W-:Y:S01]  /*2f50*/  LEA R14, P1, R65, R16, 0x2 ;  /* 0x00000010410e7211 */ /* 0x000fe200078210ff */
[----:B------:R-:W-:Y:S02]  /*2f60*/  STS [R25.X4+0x8], R22 ;  /* 0x0000081619007388 */ /* 0x000fe40000004800 */
[----:B------:R-:W-:Y:S01]  /*2f70*/  IMAD R89, R57, c[0x0][0x1fc], R66 ;  /* 0x00007f0039597a24 */ /* 0x000fe200078e0242 */
[----:B------:R-:W-:Y:S01]  /*2f80*/  LEA.HI.X R15, R65, R17, R15, 0x2, P1 ;  /* 0x00000011410f7211 */ /* 0x000fe200008f140f */
[----:B------:R-:W-:Y:S01]  /*2f90*/  STS [R25.X4+0xc], R21 ;  /* 0x00000c1519007388 */ /* 0x000fe20000004800 */
[----:B------:R-:W-:Y:S01]  /*2fa0*/  @!P2 IMAD.WIDE.U32 R66, R57, c[0x0][0x1f8], R62 ;  /* 0x00007e003942aa25 */ /* 0x000fe200078e003e */
[----:B------:R-:W-:-:S02]  /*2fb0*/  IADD3 R16, P1, R10, R12, RZ ;  /* 0x0000000c0a107210 */ /* 0x000fc40007f3e0ff */
[----:B------:R-:W-:Y:S01]  /*2fc0*/  STS [R25.X4+0x10], R20 ;  /* 0x0000101419007388 */ /* 0x000fe20000004800 */
[----:B------:R-:W-:-:S03]  /*2fd0*/  IMAD.WIDE.U32 R64, R53, c[0x0][0x1f0], RZ ;  /* 0x00007c0035407a25 */ /* 0x000fc600078e00ff */
[----:B------:R-:W-:Y:S01]  /*2fe0*/  STS [R25.X4+0x14], R19 ;  /* 0x0000141319007388 */ /* 0x000fe20000004800 */
[----:B------:R-:W-:Y:S01]  /*2ff0*/  IMAD.X R17, R11, 0x1, R13, P1 ;  /* 0x000000010b117824 */ /* 0x000fe200008e060d */
[----:B------:R-:W-:Y:S02]  /*3000*/  IADD3 R63, R65, R85, RZ ;  /* 0x00000055413f7210 */ /* 0x000fe40007ffe0ff */
[----:B------:R-:W-:Y:S01]  /*3010*/  STS [R25.X4+0x18], R18 ;  /* 0x0000181219007388 */ /* 0x000fe20000004800 */
[----:B------:R-:W-:-:S03]  /*3020*/  MOV R62, R64 ;  /* 0x00000040003e7202 */ /* 0x000fc60000000f00 */
        /* <DEDUP_REMOVED lines=15> */
[----:B------:R-:W-:Y:S02]  /*3120*/  @!P2 IADD3 R58, P6, R10, R66, RZ ;  /* 0x000000420a3aa210 */ /* 0x000fe40007fde0ff */
[-C--:B------:R-:W-:Y:S02]  /*3130*/  ISETP.GE.AND P4, PT, R41, R83.reuse, PT ;  /* 0x000000532900720c */ /* 0x080fe40003f86270 */
[----:B------:R-:W-:Y:S02]  /*3140*/  ISETP.GE.AND P1, PT, R40, R83, PT ;  /* 0x000000532800720c */ /* 0x000fe40003f26270 */
[----:B------:R-:W-:-:S03]  /*3150*/  @!P2 IADD3.X R85, R11, R67, R89, P6, !PT ;  /* 0x000000430b55a210 */ /* 0x000fc600037fe459 */
        /* <DEDUP_REMOVED lines=10> */
.L_x_4826:
[----:B------:R-:W-:Y:S05]  /*3200*/  BSYNC B0 ;  /* 0x0000000000007941 */ /* 0x000fea0003800000 */
.L_x_4825:
[C---:B------:R-:W-:Y:S01]  /*3210*/  @!P2 LEA R64, P6, R58.reuse, c[0x0][0x268], 0x2 ;  /* 0x00009a003a40aa11 */ /* 0x040fe200078c10ff */
[----:B------:R1:W-:Y:S01]  /*3220*/  @!P3 STG.E [R14.64+0x80], R69 ;  /* 0x000080450e00b986 */ /* 0x0003e2000c101904 */
[-C--:B------:R-:W-:Y:S01]  /*3230*/  ISETP.GE.AND P3, PT, R39, R83.reuse, PT ;  /* 0x000000532700720c */ /* 0x080fe20003f66270 */
[----:B------:R-:W-:Y:S01]  /*3240*/  IMAD.WIDE.U32 R62, R57, c[0x0][0x1f8], R62 ;  /* 0x00007e00393e7a25 */ /* 0x000fe200078e003e */
[----:B------:R-:W-:Y:S01]  /*3250*/  @!P2 LEA.HI.X R65, R58, c[0x0][0x26c], R85, 0x2, P6 ;  /* 0x00009b003a41aa11 */ /* 0x000fe200030f1455 */
[----:B------:R-:W-:Y:S01]  /*3260*/  @!P4 STG.E [R14.64+0x100], R71 ;  /* 0x000100470e00c986 */ /* 0x000fe2000c101904 */
[-C--:B------:R-:W-:Y:S02]  /*3270*/  ISETP.GE.AND P4, PT, R38, R83.reuse, PT ;  /* 0x000000532600720c */ /* 0x080fe40003f86270 */
[-C--:B------:R-:W-:Y:S01]  /*3280*/  ISETP.GE.AND P5, PT, R36, R83.reuse, PT ;  /* 0x000000532400720c */ /* 0x080fe20003fa6270 */
[----:B------:R-:W-:Y:S01]  /*3290*/  @!P1 STG.E [R14.64+0x180], R73 ;  /* 0x000180490e009986 */ /* 0x000fe2000c101904 */
[----:B------:R-:W-:-:S02]  /*32a0*/  ISETP.GE.AND P6, PT, R34, R83, PT ;  /* 0x000000532200720c */ /* 0x000fc40003fc6270 */
[----:B------:R-:W-:Y:S01]  /*32b0*/  LOP3.LUT R58, R10, 0x20, RZ, 0xfc, !PT ;  /* 0x000000200a3a7812 */ /* 0x000fe200078efcff */
[----:B-1----:R-:W-:Y:S01]  /*32c0*/  CS2R R68, SRZ ;  /* 0x0000000000447805 */ /* 0x002fe2000001ff00 */
[----:B0-----:R-:W-:Y:S01]  /*32d0*/  IADD3 R67, P1, R12, R62, RZ ;  /* 0x0000003e0c437210 */ /* 0x001fe20007f3e0ff */
[----:B------:R-:W-:Y:S01]  /*32e0*/  @!P3 STG.E [R14.64+0x200], R75 ;  /* 0x0002004b0e00b986 */ /* 0x000fe2000c101904 */
[C---:B------:R-:W-:Y:S01]  /*32f0*/  SHF.L.U64.HI R66, R58.reuse, 0x2, R11 ;  /* 0x000000023a427819 */ /* 0x040fe2000001020b */
[----:B------:R-:W-:Y:S01]  /*3300*/  IMAD.SHL.U32 R61, R58, 0x4, RZ ;  /* 0x000000043a3d7824 */ /* 0x000fe200078e00ff */
[----:B------:R-:W-:Y:S01]  /*3310*/  IADD3.X R70, R13, R89, R63, P1, !PT ;  /* 0x000000590d467210 */ /* 0x000fe20000ffe43f */
[----:B------:R-:W-:Y:S03]  /*3320*/  @!P4 STG.E [R14.64+0x280], R77 ;  /* 0x0002804d0e00c986 */ /* 0x000fe6000c101904 */
[----:B------:R-:W-:Y:S01]  /*3330*/  IADD3 R62, P1, R61, c[0x0][0x268], RZ ;  /* 0x00009a003d3e7a10 */ /* 0x000fe20007f3e0ff */
[----:B------:R-:W-:Y:S03]  /*3340*/  @!P5 STG.E [R14.64+0x300], R79 ;  /* 0x0003004f0e00d986 */ /* 0x000fe6000c101904 */
[----:B------:R-:W-:Y:S01]  /*3350*/  LEA R62, P3, R67, R62, 0x2 ;  /* 0x0000003e433e7211 */ /* 0x000fe200078610ff */
[----:B------:R0:W-:Y:S01]  /*3360*/  @!P6 STG.E [R14.64+0x380], R81 ;  /* 0x000380510e00e986 */ /* 0x0001e2000c101904 */
[----:B------:R-:W-:-:S03]  /*3370*/  IADD3.X R63, R66, c[0x0][0x26c], RZ, P1, !PT ;  /* 0x00009b00423f7a10 */ /* 0x000fc60000ffe4ff */
[----:B------:R-:W-:Y:S01]  /*3380*/  BAR.SYNC.DEFER_BLOCKING 0x0 ;  /* 0x0000000000007b1d */ /* 0x000fe20000010000 */
[----:B------:R-:W-:Y:S02]  /*3390*/  ISETP.GE.AND P1, PT, R58, R59, PT ;  /* 0x0000003b3a00720c */ /* 0x000fe40003f26270 */
[----:B------:R-:W-:Y:S01]  /*33a0*/  LEA.HI.X R63, R67, R63, R70, 0x2, P3 ;  /* 0x0000003f433f7211 */ /* 0x000fe200018f1446 */
[----:B------:R-:W-:Y:S01]  /*33b0*/  HFMA2.MMA R67, -RZ, RZ, 0, 0 ;  /* 0x00000000ff437435 */ /* 0x000fe200000001ff */
[-C--:B------:R-:W-:Y:S02]  /*33c0*/  ISETP.GE.AND P6, PT, R41, R59.reuse, PT ;  /* 0x0000003b2900720c */ /* 0x080fe40003fc6270 */
[-C--:B------:R-:W-:Y:S02]  /*33d0*/  ISETP.GE.AND P5, PT, R40, R59.reuse, PT ;  /* 0x0000003b2800720c */ /* 0x080fe40003fa6270 */
[-C--:B------:R-:W-:Y:S02]  /*33e0*/  ISETP.GE.AND P4, PT, R39, R59.reuse, PT ;  /* 0x0000003b2700720c */ /* 0x080fe40003f86270 */
[-C--:B------:R-:W-:Y:S01]  /*33f0*/  ISETP.GE.AND P3, PT, R38, R59.reuse, PT ;  /* 0x0000003b2600720c */ /* 0x080fe20003f66270 */
[----:B0-----:R-:W-:Y:S01]  /*3400*/  CS2R R14, SRZ ;  /* 0x00000000000e7805 */ /* 0x001fe2000001ff00 */
[----:B------:R-:W-:Y:S01]  /*3410*/  MOV R70, RZ ;  /* 0x000000ff00467202 */ /* 0x000fe20000000f00 */
        /* <DEDUP_REMOVED lines=34> */
[----:B-----5:R-:W-:Y:S01]  /*3640*/  FMUL.FTZ R76, R75, -1.4426950216293334961 ;  /* 0xbfb8aa3b4b4c7820 */ /* 0x020fe20000410000 */
[----:B------:R-:W0:Y:S01]  /*3650*/  MUFU.EX2 R14, R14 ;  /* 0x0000000e000e7308 */ /* 0x000e220000000800 */
[----:B------:R-:W-:-:S02]  /*3660*/  FMUL.FTZ R65, R67, -1.4426950216293334961 ;  /* 0xbfb8aa3b43417820 */ /* 0x000fc40000410000 */
[----:B------:R-:W-:-:S05]  /*3670*/  FMUL.FTZ R70, R72, -1.4426950216293334961 ;  /* 0xbfb8aa3b48467820 */ /* 0x000fca0000410000 */
        /* <DEDUP_REMOVED lines=75> */
.L_x_4828:
[----:B------:R-:W-:Y:S05]  /*3b30*/  BSYNC B0 ;  /* 0x0000000000007941 */ /* 0x000fea0003800000 */
.L_x_4827:
[----:B------:R-:W-:Y:S01]  /*3b40*/  MOV R15, R67 ;  /* 0x00000043000f7202 */ /* 0x000fe20000000f00 */
[----:B------:R-:W-:Y:S01]  /*3b50*/  IMAD R0, R56, c[0x0][0x218], RZ ;  /* 0x0000860038007a24 */ /* 0x000fe200078e02ff */
[----:B------:R-:W-:Y:S02]  /*3b60*/  IADD3 R61, P1, R61, c[0x0][0x270], RZ ;  /* 0x00009c003d3d7a10 */ /* 0x000fe40007f3e0ff */
[-C--:B------:R-:W-:Y:S01]  /*3b70*/  ISETP.GE.AND P4, PT, R38, R25.reuse, PT ;  /* 0x000000192600720c */ /* 0x080fe20003f86270 */
[C---:B------:R-:W-:Y:S01]  /*3b80*/  IMAD.WIDE.U32 R14, R57.reuse, c[0x0][0x218], R14 ;  /* 0x00008600390e7a25 */ /* 0x040fe200078e000e */
[-C--:B------:R-:W-:Y:S02]  /*3b90*/  ISETP.GE.AND P5, PT, R36, R25.reuse, PT ;  /* 0x000000192400720c */ /* 0x080fe40003fa6270 */
[----:B------:R-:W-:Y:S01]  /*3ba0*/  ISETP.GE.AND P6, PT, R34, R25, PT ;  /* 0x000000192200720c */ /* 0x000fe20003fc6270 */
[----:B------:R-:W-:Y:S01]  /*3bb0*/  IMAD R17, R57, c[0x0][0x21c], R0 ;  /* 0x0000870039117a24 */ /* 0x000fe200078e0200 */
[----:B------:R-:W-:-:S02]  /*3bc0*/  IADD3 R0, P0, R12, R14, RZ ;  /* 0x0000000e0c007210 */ /* 0x000fc40007f1e0ff */
[----:B------:R-:W-:Y:S02]  /*3bd0*/  IADD3.X R66, R66, c[0x0][0x274], RZ, P1, !PT ;  /* 0x00009d0042427a10 */ /* 0x000fe40000ffe4ff */
[----:B------:R-:W-:Y:S02]  /*3be0*/  IADD3.X R13, R13, R17, R15, P0, !PT ;  /* 0x000000110d0d7210 */ /* 0x000fe400007fe40f */
[----:B------:R-:W-:Y:S02]  /*3bf0*/  LEA R12, P2, R0, R61, 0x2 ;  /* 0x0000003d000c7211 */ /* 0x000fe400078410ff */
        /* <DEDUP_REMOVED lines=12> */
[----:B0-----:R-:W-:-:S03]  /*3cc0*/  IADD3 R19, P1, R2, 0x400, RZ ;  /* 0x0000040002137810 */ /* 0x001fc60007f3e0ff */
        /* <DEDUP_REMOVED lines=9> */
.L_x_4829:
[----:B------:R-:W-:Y:S05]  /*3d60*/  EXIT ;  /* 0x000000000000794d */ /* 0x000fea0003800000 */
.L_x_4831:
        /* <DEDUP_REMOVED lines=9> */
.L_x_5453:


//--------------------- .text._Z25selective_scan_fwd_kernelI32Selective_Scan_fwd_kernel_traitsILi32ELi8ELi1ELb0ELb1ELb1ELb0EffEEv13SSMParamsBase --------------------------
	.section	.text._Z25selective_scan_fwd_kernelI32Selective_Scan_fwd_kernel_traitsILi32ELi8ELi1ELb0ELb1ELb1ELb0EffEEv13SSMParamsBase,"ax",@progbits
	.sectioninfo	@"SHI_REGISTERS=112"
	.align	128
        .global         _Z25selective_scan_fwd_kernelI32Selective_Scan_fwd_kernel_traitsILi32ELi8ELi1ELb0ELb1ELb1ELb0EffEEv13SSMParamsBase
        .type           _Z25selective_scan_fwd_kernelI32Selective_Scan_fwd_kernel_traitsILi32ELi8ELi1ELb0ELb1ELb1ELb0EffEEv13SSMParamsBase,@function
        .size           _Z25selective_scan_fwd_kernelI32Selective_Scan_fwd_kernel_traitsILi32ELi8ELi1ELb0ELb1ELb1ELb0EffEEv13SSMParamsBase,(.L_x_5454 - _Z25selective_scan_fwd_kernelI32Selective_Scan_fwd_kernel_traitsILi32ELi8ELi1ELb0ELb1ELb1ELb0EffEEv13SSMParamsBase)
        .other          _Z25selective_scan_fwd_kernelI32Selective_Scan_fwd_kernel_traitsILi32ELi8ELi1ELb0ELb1ELb1ELb0EffEEv13SSMParamsBase,@"STO_CUDA_ENTRY STV_DEFAULT"
_Z25selective_scan_fwd_kernelI32Selective_Scan_fwd_kernel_traitsILi32ELi8ELi1ELb0ELb1ELb1ELb0EffEEv13SSMParamsBase:
.text._Z25selective_scan_fwd_kernelI32Selective_Scan_fwd_kernel_traitsILi32ELi8ELi1ELb0ELb1ELb1ELb0EffEEv13SSMParamsBase:
        /* <DEDUP_REMOVED lines=47> */
[C---:B------:R-:W-:Y:S01]  /*02f0*/  IMAD.WIDE.U32 R4, R64.reuse, c[0x0][0x1e8], RZ ;  /* 0x00007a0040047a25 */ /* 0x040fe200078e00ff */
[----:B------:R-:W-:Y:S01]  /*0300*/  IADD3 R7, R7, R3, RZ ;  /* 0x0000000307077210 */ /* 0x000fe20007ffe0ff */
[----:B------:R-:W1:Y:S01]  /*0310*/  S2R R51, SR_LANEID ;  /* 0x0000000000337919 */ /* 0x000e620000000000 */
[----:B------:R-:W-:Y:S01]  /*0320*/  ISETP.NE.AND P1, PT, RZ, c[0x0][0x178], PT ;  /* 0x00005e00ff007a0c */ /* 0x000fe20003f25270 */
[----:B------:R-:W-:Y:S01]  /*0330*/  IMAD.WIDE.U32 R2, R64, c[0x0][0x1d8], RZ ;  /* 0x0000760040027a25 */ /* 0x000fe200078e00ff */
[----:B------:R-:W-:-:S02]  /*0340*/  MOV R12, R4 ;  /* 0x00000004000c7202 */ /* 0x000fc40000000f00 */
[----:B------:R-:W-:Y:S01]  /*0350*/  @P0 IADD3 R0, R0, 0x1, RZ ;  /* 0x0000000100000810 */ /* 0x000fe20007ffe0ff */
[----:B------:R-:W-:Y:S01]  /*0360*/  IMAD R9, R64, c[0x0][0x1ec], R9 ;  /* 0x00007b0040097a24 */ /* 0x000fe200078e0209 */
[----:B------:R-:W-:Y:S01]  /*0370*/  MOV R49, RZ ;  /* 0x000000ff00317202 */ /* 0x000fe20000000f00 */
[----:B------:R-:W-:Y:S02]  /*0380*/  IMAD R10, R97, c[0x0][0x1b0], RZ ;  /* 0x00006c00610a7a24 */ /* 0x000fe400078e02ff */
[----:B------:R-:W-:Y:S01]  /*0390*/  IMAD.IADD R11, R3, 0x1, R11 ;  /* 0x00000001030b7824 */ /* 0x000fe200078e020b */
[----:B------:R-:W-:Y:S01]  /*03a0*/  IADD3 R13, R5, R9, RZ ;  /* 0x00000009050d7210 */ /* 0x000fe20007ffe0ff */
[----:B------:R-:W-:Y:S02]  /*03b0*/  IMAD R3, R55, c[0x0][0x1b4], R10 ;  /* 0x00006d0037037a24 */ /* 0x000fe400078e020a */
[----:B------:R-:W-:Y:S01]  /*03c0*/  IMAD.MOV.U32 R10, RZ, RZ, R2 ;  /* 0x000000ffff0a7224 */ /* 0x000fe200078e0002 */
[----:B0-----:R-:W-:Y:S01]  /*03d0*/  LOP3.LUT R53, R73, 0x1f, RZ, 0xc0, !PT ;  /* 0x0000001f49357812 */ /* 0x001fe200078ec0ff */
[----:B------:R-:W-:Y:S01]  /*03e0*/  IMAD.WIDE.U32 R8, R55, c[0x0][0x1b0], RZ ;  /* 0x00006c0037087a25 */ /* 0x000fe200078e00ff */
[----:B------:R-:W-:-:S03]  /*03f0*/  SHF.L.U32 R50, R73, 0x3, RZ ;  /* 0x0000000349327819 */ /* 0x000fc600000006ff */
[----:B------:R-:W-:Y:S01]  /*0400*/  IMAD.WIDE.U32 R4, R55, c[0x0][0x1d0], R10 ;  /* 0x0000740037047a25 */ /* 0x000fe200078e000a */
[----:B------:R-:W-:Y:S02]  /*0410*/  LOP3.LUT R2, R53, 0xffffff00, R50, 0xf8, !PT ;  /* 0xffffff0035027812 */ /* 0x000fe400078ef832 */
[C---:B------:R-:W-:Y:S01]  /*0420*/  IADD3 R62, R50.reuse, 0x1, RZ ;  /* 0x00000001323e7810 */ /* 0x040fe20007ffe0ff */
[----:B------:R-:W-:Y:S01]  /*0430*/  IMAD R16, R97, c[0x0][0x1e0], RZ ;  /* 0x0000780061107a24 */ /* 0x000fe200078e02ff */
[----:B------:R-:W-:Y:S01]  /*0440*/  IADD3 R60, R50, 0x2, RZ ;  /* 0x00000002323c7810 */ /* 0x000fe20007ffe0ff */
[----:B------:R-:W-:Y:S01]  /*0450*/  @!P2 IMAD.MOV R0, RZ, RZ, -R0 ;  /* 0x000000ffff00a224 */ /* 0x000fe200078e0a00 */
[----:B------:R-:W-:Y:S01]  /*0460*/  @!P1 LOP3.LUT R0, RZ, c[0x0][0x178], RZ, 0x33, !PT ;  /* 0x00005e00ff009a12 */ /* 0x000fe200078e33ff */
[----:B------:R-:W-:Y:S01]  /*0470*/  IMAD.WIDE.U32 R10, R55, c[0x0][0x1e0], R12 ;  /* 0x00007800370a7a25 */ /* 0x000fe200078e000c */
[C---:B------:R-:W-:Y:S02]  /*0480*/  IADD3 R13, P0, R2.reuse, R4, RZ ;  /* 0x00000004020d7210 */ /* 0x040fe40007f1e0ff */
[----:B------:R-:W-:Y:S01]  /*0490*/  SHF.R.S32.HI R4, RZ, 0x1f, R0 ;  /* 0x0000001fff047819 */ /* 0x000fe20000011400 */
[----:B------:R-:W-:Y:S01]  /*04a0*/  IMAD R14, R97, c[0x0][0x1d0], RZ ;  /* 0x00007400610e7a24 */ /* 0x000fe200078e02ff */
[----:B------:R-:W-:Y:S01]  /*04b0*/  IADD3 R23, P1, R2, R10, RZ ;  /* 0x0000000a02177210 */ /* 0x000fe20007f3e0ff */
[----:B------:R-:W-:Y:S01]  /*04c0*/  IMAD.IADD R9, R9, 0x1, R3 ;  /* 0x0000000109097824 */ /* 0x000fe200078e0203 */
[----:B------:R-:W-:Y:S01]  /*04d0*/  SHF.R.S32.HI R3, RZ, 0x1f, R2 ;  /* 0x0000001fff037819 */ /* 0x000fe20000011402 */
[----:B------:R-:W-:Y:S01]  /*04e0*/  IMAD R17, R55, c[0x0][0x1e4], R16 ;  /* 0x0000790037117a24 */ /* 0x000fe200078e0210 */
[----:B------:R-:W-:Y:S01]  /*04f0*/  LEA R22, P2, R23, c[0x0][0x248], 0x2 ;  /* 0x0000920017167a11 */ /* 0x000fe200078410ff */
[----:B------:R-:W-:Y:S01]  /*0500*/  IMAD R15, R55, c[0x0][0x1d4], R14 ;  /* 0x00007500370f7a24 */ /* 0x000fe200078e020e */
[----:B------:R-:W-:-:S02]  /*0510*/  IADD3 R58, R50, 0x3, RZ ;  /* 0x00000003323a7810 */ /* 0x000fc40007ffe0ff */
[C---:B------:R-:W-:Y:S01]  /*0520*/  IADD3.X R10, R3.reuse, R11, R17, P1, !PT ;  /* 0x0000000b030a7210 */ /* 0x040fe20000ffe411 */
[C---:B------:R-:W-:Y:S01]  /*0530*/  IMAD R11, R4.reuse, c[0x0][0x1a8], RZ ;  /* 0x00006a00040b7a24 */ /* 0x040fe200078e02ff */
[----:B------:R-:W-:Y:S01]  /*0540*/  IADD3.X R14, R3, R5, R15, P0, !PT ;  /* 0x00000005030e7210 */ /* 0x000fe200007fe40f */
[----:B------:R-:W-:Y:S01]  /*0550*/  IMAD R15, R4, c[0x0][0x1c8], RZ ;  /* 0x00007200040f7a24 */ /* 0x000fe200078e02ff */
[C---:B------:R-:W-:Y:S01]  /*0560*/  LEA R12, P0, R13.reuse, c[0x0][0x240], 0x2 ;  /* 0x000090000d0c7a11 */ /* 0x040fe200078010ff */
[----:B------:R-:W-:Y:S01]  /*0570*/  IMAD.WIDE.U32 R4, R0, c[0x0][0x1a8], R6 ;  /* 0x00006a0000047a25 */ /* 0x000fe200078e0006 */
[----:B------:R-:W-:Y:S02]  /*0580*/  IADD3 R56, R50, 0x4, RZ ;  /* 0x0000000432387810 */ /* 0x000fe40007ffe0ff */
[----:B------:R-:W-:Y:S01]  /*0590*/  LEA.HI.X R13, R13, c[0x0][0x244], R14, 0x2, P0 ;  /* 0x000091000d0d7a11 */ /* 0x000fe200000f140e */
[----:B------:R-:W-:Y:S01]  /*05a0*/  IMAD R11, R0, c[0x0][0x1ac], R11 ;  /* 0x00006b00000b7a24 */ /* 0x000fe200078e020b */
[----:B------:R-:W-:Y:S01]  /*05b0*/  LEA R43, P0, R4, c[0x0][0x228], 0x2 ;  /* 0x00008a00042b7a11 */ /* 0x000fe200078010ff */
[----:B------:R-:W-:Y:S01]  /*05c0*/  IMAD.WIDE.U32 R6, R0, c[0x0][0x1c8], R8 ;  /* 0x0000720000067a25 */ /* 0x000fe200078e0008 */
[----:B------:R-:W-:-:S02]  /*05d0*/  IADD3 R54, R50, 0x5, RZ ;  /* 0x0000000532367810 */ /* 0x000fc40007ffe0ff */
[----:B------:R-:W-:Y:S01]  /*05e0*/  IADD3 R39, R5, R11, RZ ;  /* 0x0000000b05277210 */ /* 0x000fe20007ffe0ff */
[----:B------:R-:W-:Y:S01]  /*05f0*/  IMAD R15, R0, c[0x0][0x1cc], R15 ;  /* 0x00007300000f7a24 */ /* 0x000fe200078e020f */
[----:B------:R-:W-:Y:S01]  /*0600*/  LEA R41, P1, R6, c[0x0][0x230], 0x2 ;  /* 0x00008c0006297a11 */ /* 0x000fe200078210ff */
[----:B------:R-:W-:Y:S01]  /*0610*/  IMAD R0, R55, c[0x0][0x164], R64 ;  /* 0x0000590037007a24 */ /* 0x000fe200078e0240 */
[----:B------:R-:W-:Y:S01]  /*0620*/  LEA.HI.X R39, R4, c[0x0][0x22c], R39, 0x2, P0 ;  /* 0x00008b0004277a11 */ /* 0x000fe200000f1427 */
[----:B------:R-:W-:Y:S01]  /*0630*/  IMAD.IADD R37, R7, 0x1, R15 ;  /* 0x0000000107257824 */ /* 0x000fe200078e020f */
[----:B------:R-:W-:Y:S01]  /*0640*/  IADD3 R52, R50, 0x6, RZ ;  /* 0x0000000632347810 */ /* 0x000fe20007ffe0ff */
[----:B------:R-:W-:Y:S01]  /*0650*/  IMAD R7, R61, c[0x0][0x180], RZ ;  /* 0x000060003d077a24 */ /* 0x000fe200078e02ff */
[----:B------:R-:W-:Y:S01]  /*0660*/  LEA.HI.X R23, R23, c[0x0][0x24c], R10, 0x2, P2 ;  /* 0x0000930017177a11 */ /* 0x000fe200010f140a */
[----:B------:R-:W-:Y:S01]  /*0670*/  IMAD R0, R0, c[0x0][0x174], RZ ;  /* 0x00005d0000007a24 */ /* 0x000fe200078e02ff */
[----:B------:R-:W-:Y:S01]  /*0680*/  LEA.HI.X R37, R6, c[0x0][0x234], R37, 0x2, P1 ;  /* 0x00008d0006257a11 */ /* 0x000fe200008f1425 */
[----:B------:R-:W-:Y:S01]  /*0690*/  IMAD.WIDE.U32 R4, R64, c[0x0][0x180], RZ ;  /* 0x0000600040047a25 */ /* 0x000fe200078e00ff */
[----:B------:R-:W-:-:S02]  /*06a0*/  IADD3 R50, R50, 0x7, RZ ;  /* 0x0000000732327810 */ /* 0x000fc40007ffe0ff */
[----:B------:R-:W-:Y:S01]  /*06b0*/  LOP3.LUT R48, R2, 0x20, RZ, 0xfc, !PT ;  /* 0x0000002002307812 */ /* 0x000fe200078efcff */
[----:B------:R-:W-:Y:S01]  /*06c0*/  IMAD R7, R64, c[0x0][0x184], R7 ;  /* 0x0000610040077a24 */ /* 0x000fe200078e0207 */
[----:B------:R-:W-:Y:S01]  /*06d0*/  LOP3.LUT R46, R2, 0x40, RZ, 0xfc, !PT ;  /* 0x00000040022e7812 */ /* 0x000fe200078efcff */
[----:B------:R-:W-:Y:S01]  /*06e0*/  IMAD R47, R0, c[0x0][0x16c], RZ ;  /* 0x00005b00002f7a24 */ /* 0x000fe200078e02ff */
[C---:B------:R-:W-:Y:S01]  /*06f0*/  LOP3.LUT R44, R2.reuse, 0x60, RZ, 0xfc, !PT ;  /* 0x00000060022c7812 */ /* 0x040fe200078efcff */
[----:B------:R-:W-:Y:S01]  /*0700*/  IMAD.IADD R45, R5, 0x1, R7 ;  /* 0x00000001052d7824 */ /* 0x000fe200078e0207 */
[C---:B------:R-:W-:Y:S02]  /*0710*/  LOP3.LUT R42, R2.reuse, 0x80, RZ, 0xfc, !PT ;  /* 0x00000080022a7812 */ /* 0x040fe400078efcff */
[C---:B------:R-:W-:Y:S02]  /*0720*/  LOP3.LUT R40, R2.reuse, 0xa0, RZ, 0xfc, !PT ;  /* 0x000000a002287812 */ /* 0x040fe400078efcff */
[----:B------:R-:W-:-:S02]  /*0730*/  LOP3.LUT R38, R2, 0xc0, RZ, 0xfc, !PT ;  /* 0x000000c002267812 */ /* 0x000fc400078efcff */
[----:B-1----:R-:W-:Y:S02]  /*0740*/  LOP3.LUT R36, R2, 0xe0, RZ, 0xfc, !PT ;  /* 0x000000e002247812 */ /* 0x002fe400078efcff */
.L_x_4855:
[----:B------:R-:W-:Y:S01]  /*0750*/  BAR.SYNC.DEFER_BLOCKING 0x0 ;  /* 0x0000000000007b1d */ /* 0x000fe20000010000 */
[----:B------:R-:W-:Y:S01]  /*0760*/  MOV R0, 0xffffff00 ;  /* 0xffffff0000007802 */ /* 0x000fe20000000f00 */
[----:B------:R-:W-:Y:S01]  /*0770*/  CS2R R8, SRZ ;  /* 0x0000000000087805 */ /* 0x000fe2000001ff00 */
[----:B------:R-:W-:Y:S01]  /*0780*/  IMAD.MOV.U32 R6, RZ, RZ, R12 ;  /* 0x000000ffff067224 */ /* 0x000fe200078e000c */
[----:B------:R-:W-:Y:S01]  /*0790*/  MOV R7, R13 ;  /* 0x0000000d00077202 */ /* 0x000fe20000000f00 */
[----:B0-----:R-:W-:Y:S01]  /*07a0*/  CS2R R10, SRZ ;  /* 0x00000000000a7805 */ /* 0x001fe2000001ff00 */
[----:B------:R-:W-:Y:S02]  /*07b0*/  IMAD R35, R49, R0, c[0x0][0x168] ;  /* 0x00005a0031237624 */ /* 0x000fe400078e0200 */
[----:B------:R-:W-:-:S03]  /*07c0*/  IMAD.MOV.U32 R0, RZ, RZ, RZ ;  /* 0x000000ffff007224 */ /* 0x000fc600078e00ff */
[-C--:B------:R-:W-:Y:S02]  /*07d0*/  ISETP.GE.AND P0, PT, R2, R35.reuse, PT ;  /* 0x000000230200720c */ /* 0x080fe40003f06270 */
[-C--:B------:R-:W-:Y:S02]  /*07e0*/  ISETP.GE.AND P1, PT, R48, R35.reuse, PT ;  /* 0x000000233000720c */ /* 0x080fe40003f26270 */
[-C--:B------:R-:W-:Y:S02]  /*07f0*/  ISETP.GE.AND P2, PT, R46, R35.reuse, PT ;  /* 0x000000232e00720c */ /* 0x080fe40003f46270 */
[-C--:B------:R-:W-:Y:S02]  /*0800*/  ISETP.GE.AND P3, PT, R38, R35.reuse, PT ;  /* 0x000000232600720c */ /* 0x080fe40003f66270 */
[----:B------:R-:W-:-:S05]  /*0810*/  ISETP.GE.AND P4, PT, R36, R35, PT ;  /* 0x000000232400720c */ /* 0x000fca0003f86270 */
[----:B------:R-:W2:Y:S01]  /*0820*/  @!P0 LDG.E R9, [R6.64] ;  /* 0x0000000406098981 */ /* 0x000ea2000c1e1900 */
[----:B------:R-:W-:-:S03]  /*0830*/  ISETP.GE.AND P0, PT, R44, R35, PT ;  /* 0x000000232c00720c */ /* 0x000fc60003f06270 */
[----:B------:R-:W3:Y:S01]  /*0840*/  @!P1 LDG.E R0, [R6.64+0x80] ;  /* 0x0000800406009981 */ /* 0x000ee2000c1e1900 */
[----:B------:R-:W-:-:S03]  /*0850*/  ISETP.GE.AND P1, PT, R42, R35, PT ;  /* 0x000000232a00720c */ /* 0x000fc60003f26270 */
[----:B------:R-:W4:Y:S01]  /*0860*/  @!P2 LDG.E R11, [R6.64+0x100] ;  /* 0x00010004060ba981 */ /* 0x000f22000c1e1900 */
[----:B------:R-:W-:Y:S01]  /*0870*/  ISETP.GE.AND P2, PT, R40, R35, PT ;  /* 0x000000232800720c */ /* 0x000fe20003f46270 */
[----:B------:R-:W-:Y:S01]  /*0880*/  HFMA2.MMA R15, -RZ, RZ, 0, 0 ;  /* 0x00000000ff0f7435 */ /* 0x000fe200000001ff */
[----:B------:R-:W-:-:S03]  /*0890*/  CS2R R12, SRZ ;  /* 0x00000000000c7805 */ /* 0x000fc6000001ff00 */
        /* <DEDUP_REMOVED lines=8> */
[CC--:B------:R-:W-:Y:S02]  /*0920*/  LEA.HI.SX32 R34, R51.reuse, R51.reuse, 0x1b ;  /* 0x0000003333227211 */ /* 0x0c0fe400078fdaff */
[----:B------:R-:W-:Y:S02]  /*0930*/  SHF.L.U32 R33, R14, 0x2, RZ ;  /* 0x000000020e217819 */ /* 0x000fe400000006ff */
[----:B------:R-:W-:Y:S01]  /*0940*/  LEA.HI.SX32 R16, R16, R51, 0x1b ;  /* 0x0000003310107211 */ /* 0x000fe200078fdaff */
[----:B------:R-:W-:Y:S01]  /*0950*/  IMAD.SHL.U32 R34, R34, 0x4, RZ ;  /* 0x0000000422227824 */ /* 0x000fe200078e00ff */
[----:B------:R-:W-:-:S02]  /*0960*/  IADD3 R14, R51, 0x60, RZ ;  /* 0x00000060330e7810 */ /* 0x000fc40007ffe0ff */
[C---:B------:R-:W-:Y:S01]  /*0970*/  IADD3 R18, R51.reuse, 0xa0, RZ ;  /* 0x000000a033127810 */ /* 0x040fe20007ffe0ff */
[----:B------:R-:W-:Y:S01]  /*0980*/  IMAD.SHL.U32 R32, R16, 0x4, RZ ;  /* 0x0000000410207824 */ /* 0x000fe200078e00ff */
[----:B------:R-:W-:Y:S02]  /*0990*/  LEA.HI.SX32 R14, R14, R51, 0x1b ;  /* 0x000000330e0e7211 */ /* 0x000fe400078fdaff */
[C---:B------:R-:W-:Y:S02]  /*09a0*/  IADD3 R16, R51.reuse, 0x80, RZ ;  /* 0x0000008033107810 */ /* 0x040fe40007ffe0ff */
[C---:B------:R-:W-:Y:S02]  /*09b0*/  IADD3 R20, R51.reuse, 0xc0, RZ ;  /* 0x000000c033147810 */ /* 0x040fe40007ffe0ff */
[----:B------:R-:W-:Y:S02]  /*09c0*/  SHF.L.U32 R69, R14, 0x2, RZ ;  /* 0x000000020e457819 */ /* 0x000fe400000006ff */
[----:B------:R-:W-:-:S02]  /*09d0*/  IADD3 R14, R51, 0xe0, RZ ;  /* 0x000000e0330e7810 */ /* 0x000fc40007ffe0ff */
[-C--:B------:R-:W-:Y:S02]  /*09e0*/  LEA.HI.SX32 R16, R16, R51.reuse, 0x1b ;  /* 0x0000003310107211 */ /* 0x080fe400078fdaff */
[-C--:B------:R-:W-:Y:S02]  /*09f0*/  LEA.HI.SX32 R18, R18, R51.reuse, 0x1b ;  /* 0x0000003312127211 */ /* 0x080fe400078fdaff */
[-C--:B------:R-:W-:Y:S01]  /*0a00*/  LEA.HI.SX32 R20, R20, R51.reuse, 0x1b ;  /* 0x0000003314147211 */ /* 0x080fe200078fdaff */
[----:B------:R-:W-:Y:S01]  /*0a10*/  IMAD.SHL.U32 R68, R16, 0x4, RZ ;  /* 0x0000000410447824 */ /* 0x000fe200078e00ff */
[----:B------:R-:W-:Y:S01]  /*0a20*/  LEA.HI.SX32 R14, R14, R51, 0x1b ;  /* 0x000000330e0e7211 */ /* 0x000fe200078fdaff */
[----:B------:R-:W-:Y:S01]  /*0a30*/  CS2R R16, SRZ ;  /* 0x0000000000107805 */ /* 0x000fe2000001ff00 */
[----:B------:R-:W-:Y:S01]  /*0a40*/  SHF.L.U32 R67, R18, 0x2, RZ ;  /* 0x0000000212437819 */ /* 0x000fe200000006ff */
[----:B------:R-:W-:Y:S01]  /*0a50*/  IMAD.SHL.U32 R72, R20, 0x4, RZ ;  /* 0x0000000414487824 */ /* 0x000fe200078e00ff */
[-C--:B------:R-:W-:Y:S01]  /*0a60*/  ISETP.GE.AND P6, PT, R2, R35.reuse, PT ;  /* 0x000000230200720c */ /* 0x080fe20003fc6270 */
[----:B------:R-:W-:Y:S01]  /*0a70*/  IMAD.SHL.U32 R71, R14, 0x4, RZ ;  /* 0x000000040e477824 */ /* 0x000fe200078e00ff */
[----:B------:R-:W-:-:S02]  /*0a80*/  ISETP.GE.AND P5, PT, R48, R35, PT ;  /* 0x000000233000720c */ /* 0x000fc40003fa6270 */
[-C--:B------:R-:W-:Y:S02]  /*0a90*/  ISETP.GE.AND P4, PT, R46, R35.reuse, PT ;  /* 0x000000232e00720c */ /* 0x080fe40003f86270 */
[-C--:B------:R-:W-:Y:S02]  /*0aa0*/  ISETP.GE.AND P3, PT, R44, R35.reuse, PT ;  /* 0x000000232c00720c */ /* 0x080fe40003f66270 */
[-C--:B------:R-:W-:Y:S02]  /*0ab0*/  ISETP.GE.AND P2, PT, R42, R35.reuse, PT ;  /* 0x000000232a00720c */ /* 0x080fe40003f46270 */
[-C--:B------:R-:W-:Y:S02]  /*0ac0*/  ISETP.GE.AND P1, PT, R40, R35.reuse, PT ;  /* 0x000000232800720c */ /* 0x080fe40003f26270 */
[----:B------:R-:W-:Y:S01]  /*0ad0*/  ISETP.GE.AND P0, PT, R38, R35, PT ;  /* 0x000000232600720c */ /* 0x000fe20003f06270 */
[----:B------:R-:W-:Y:S01]  /*0ae0*/  IMAD.MOV.U32 R18, RZ, RZ, RZ ;  /* 0x000000ffff127224 */ /* 0x000fe200078e00ff */
[----:B------:R-:W-:Y:S01]  /*0af0*/  MOV R20, RZ ;  /* 0x000000ff00147202 */ /* 0x000fe20000000f00 */
[----:B--2---:R0:W-:Y:S04]  /*0b00*/  STS [R34], R9 ;  /* 0x0000000922007388 */ /* 0x0041e80000000800 */
[----:B---3--:R1:W-:Y:S04]  /*0b10*/  STS [R33+0x80], R0 ;  /* 0x0000800021007388 */ /* 0x0083e80000000800 */
[----:B----4-:R2:W-:Y:S01]  /*0b20*/  STS [R32+0x100], R11 ;  /* 0x0001000b20007388 */ /* 0x0105e20000000800 */
[----:B0-----:R-:W-:Y:S01]  /*0b30*/  IMAD.MOV.U32 R9, RZ, RZ, R23 ;  /* 0x000000ffff097224 */ /* 0x001fe200078e0017 */
[----:B-1----:R-:W-:-:S02]  /*0b40*/  SHF.L.U32 R0, R51, 0x3, RZ ;  /* 0x0000000333007819 */ /* 0x002fc400000006ff */
[----:B------:R0:W-:Y:S02]  /*0b50*/  STS [R69+0x180], R8 ;  /* 0x0001800845007388 */ /* 0x0001e40000000800 */
[----:B------:R-:W-:Y:S02]  /*0b60*/  LEA.HI.SX32 R0, R0, R0, 0x1b ;  /* 0x0000000000007211 */ /* 0x000fe400078fdaff */
[----:B------:R-:W-:Y:S01]  /*0b70*/  STS [R68+0x200], R13 ;  /* 0x0002000d44007388 */ /* 0x000fe20000000800 */
[----:B--2---:R-:W-:Y:S02]  /*0b80*/  HFMA2.MMA R11, -RZ, RZ, 0, 0 ;  /* 0x00000000ff0b7435 */ /* 0x004fe400000001ff */
[----:B------:R-:W-:Y:S01]  /*0b90*/  IMAD.SHL.U32 R31, R0, 0x4, RZ ;  /* 0x00000004001f7824 */ /* 0x000fe200078e00ff */
[----:B------:R-:W-:Y:S01]  /*0ba0*/  STS [R67+0x280], R10 ;  /* 0x0002800a43007388 */ /* 0x000fe20000000800 */
[----:B0-----:R-:W-:-:S03]  /*0bb0*/  MOV R8, R22 ;  /* 0x0000001600087202 */ /* 0x001fc60000000f00 */
[----:B------:R0:W-:Y:S04]  /*0bc0*/  STS [R72+0x300], R15 ;  /* 0x0003000f48007388 */ /* 0x0001e80000000800 */
        /* <DEDUP_REMOVED lines=11> */
[----:B0-----:R-:W-:Y:S01]  /*0c80*/  HFMA2.MMA R15, -RZ, RZ, 0, 0 ;  /* 0x00000000ff0f7435 */ /* 0x001fe200000001ff */
[----:B------:R-:W-:Y:S01]  /*0c90*/  MOV R13, RZ ;  /* 0x000000ff000d7202 */ /* 0x000fe20000000f00 */
[----:B------:R-:W-:-:S03]  /*0ca0*/  IMAD.MOV.U32 R0, RZ, RZ, RZ ;  /* 0x000000ffff007224 */ /* 0x000fc600078e00ff */
        /* <DEDUP_REMOVED lines=25> */
[----:B------:R-:W4:Y:S04]  /*0e40*/  LDS R0, [R31+0x14] ;  /* 0x000014001f007984 */ /* 0x000f280000000800 */
[----:B------:R-:W4:Y:S04]  /*0e50*/  LDS R24, [R31+0x18] ;  /* 0x000018001f187984 */ /* 0x000f280000000800 */
[----:B------:R-:W4:Y:S01]  /*0e60*/  LDS R18, [R31+0x1c] ;  /* 0x00001c001f127984 */ /* 0x000f220000000800 */
        /* <DEDUP_REMOVED lines=48> */
.L_x_4833:
[----:B------:R-:W-:Y:S05]  /*1170*/  BSYNC B0 ;  /* 0x0000000000007941 */ /* 0x000fea0003800000 */
.L_x_4832:
        /* <DEDUP_REMOVED lines=41> */
.L_x_4835:
[----:B------:R-:W-:Y:S05]  /*1410*/  BSYNC B0 ;  /* 0x0000000000007941 */ /* 0x000fea0003800000 */
.L_x_4834:
        /* <DEDUP_REMOVED lines=33> */
.L_x_4837:
[----:B------:R-:W-:Y:S05]  /*1630*/  BSYNC B0 ;  /* 0x0000000000007941 */ /* 0x000fea0003800000 */
.L_x_4836:
        /* <DEDUP_REMOVED lines=33> */
.L_x_4839:
[----:B------:R-:W-:Y:S05]  /*1850*/  BSYNC B0 ;  /* 0x0000000000007941 */ /* 0x000fea0003800000 */
.L_x_4838:
        /* <DEDUP_REMOVED lines=33> */
.L_x_4841:
[----:B------:R-:W-:Y:S05]  /*1a70*/  BSYNC B0 ;  /* 0x0000000000007941 */ /* 0x000fea0003800000 */
.L_x_4840:
        /* <DEDUP_REMOVED lines=33> */
.L_x_4843:
[----:B------:R-:W-:Y:S05]  /*1c90*/  BSYNC B0 ;  /* 0x0000000000007941 */ /* 0x000fea0003800000 */
.L_x_4842:
        /* <DEDUP_REMOVED lines=33> */
.L_x_4845:
[----:B------:R-:W-:Y:S05]  /*1eb0*/  BSYNC B0 ;  /* 0x0000000000007941 */ /* 0x000fea0003800000 */
.L_x_4844:
        /* <DEDUP_REMOVED lines=33> */
.L_x_4847:
[----:B------:R-:W-:Y:S05]  /*20d0*/  BSYNC B0 ;  /* 0x0000000000007941 */ /* 0x000fea0003800000 */
.L_x_4846:
[----:B------:R-:W-:Y:S01]  /*20e0*/  IMAD.MOV.U32 R0, RZ, RZ, c[0x0][0x16c] ;  /* 0x00005b00ff007624 */ /* 0x000fe200078e00ff */
[----:B------:R-:W-:Y:S01]  /*20f0*/  BAR.SYNC.DEFER_BLOCKING 0x0 ;  /* 0x0000000000007b1d */ /* 0x000fe20000010000 */
[-C--:B------:R-:W-:Y:S02]  /*2100*/  FMUL.FTZ R22, R70, R59.reuse ;  /* 0x0000003b46167220 */ /* 0x080fe40000410000 */
[-C--:B------:R-:W-:Y:S01]  /*2110*/  FMUL.FTZ R21, R74, R59.reuse ;  /* 0x0000003b4a157220 */ /* 0x080fe20000410000 */
[----:B------:R-:W-:Y:S01]  /*2120*/  ISETP.GE.AND P0, PT, R0, 0x1, PT ;  /* 0x000000010000780c */ /* 0x000fe20003f06270 */
[-C--:B------:R-:W-:Y:S02]  /*2130*/  FMUL.FTZ R20, R66, R59.reuse ;  /* 0x0000003b42147220 */ /* 0x080fe40000410000 */
[-C--:B------:R-:W-:Y:S02]  /*2140*/  FMUL.FTZ R19, R14, R59.reuse ;  /* 0x0000003b0e137220 */ /* 0x080fe40000410000 */
[----:B------:R-:W-:-:S02]  /*2150*/  FMUL.FTZ R18, R65, R59 ;  /* 0x0000003b41127220 */ /* 0x000fc40000410000 */
[-C--:B------:R-:W-:Y:S02]  /*2160*/  FMUL.FTZ R17, R12, R59.reuse ;  /* 0x0000003b0c117220 */ /* 0x080fe40000410000 */
[-C--:B------:R-:W-:Y:S02]  /*2170*/  FMUL.FTZ R16, R63, R59.reuse ;  /* 0x0000003b3f107220 */ /* 0x080fe40000410000 */
[----:B------:R-:W-:Y:S02]  /*2180*/  FMUL.FTZ R0, R10, R59 ;  /* 0x0000003b0a007220 */ /* 0x000fe40000410000 */
        /* <DEDUP_REMOVED lines=12> */
.L_x_4851:
[----:B------:R-:W-:Y:S01]  /*2250*/  SHF.R.S32.HI R88, RZ, 0x1f, R77 ;  /* 0x0000001fff587819 */ /* 0x000fe2000001144d */
[----:B------:R-:W-:Y:S01]  /*2260*/  CS2R R80, SRZ ;  /* 0x0000000000507805 */ /* 0x000fe2000001ff00 */
[----:B0-----:R-:W-:-:S02]  /*2270*/  MOV R10, 0xffffff00 ;  /* 0xffffff00000a7802 */ /* 0x001fc40000000f00 */
[----:B------:R-:W-:Y:S01]  /*2280*/  MOV R73, RZ ;  /* 0x000000ff00497202 */ /* 0x000fe20000000f00 */
[----:B------:R-:W-:Y:S02]  /*2290*/  IMAD R12, R88, c[0x0][0x1a0], RZ ;  /* 0x00006800580c7a24 */ /* 0x000fe400078e02ff */
[----:B------:R-:W-:Y:S02]  /*22a0*/  IMAD R35, R49, R10, c[0x0][0x168] ;  /* 0x00005a0031237624 */ /* 0x000fe400078e020a */
[----:B------:R-:W-:-:S03]  /*22b0*/  IMAD.WIDE.U32 R10, R77, c[0x0][0x1a0], R2 ;  /* 0x000068004d0a7a25 */ /* 0x000fc600078e0002 */
[-C--:B------:R-:W-:Y:S01]  /*22c0*/  ISETP.GE.AND P6, PT, R2, R35.reuse, PT ;  /* 0x000000230200720c */ /* 0x080fe20003fc6270 */
[----:B------:R-:W-:Y:S01]  /*22d0*/  IMAD R13, R77, c[0x0][0x1a4], R12 ;  /* 0x000069004d0d7a24 */ /* 0x000fe200078e020c */
[----:B------:R-:W-:Y:S02]  /*22e0*/  ISETP.GE.AND P1, PT, R48, R35, PT ;  /* 0x000000233000720c */ /* 0x000fe40003f26270 */
[----:B------:R-:W-:Y:S01]  /*22f0*/  LEA R12, P2, R10, R43, 0x2 ;  /* 0x0000002b0a0c7211 */ /* 0x000fe200078410ff */
[----:B------:R-:W-:Y:S01]  /*2300*/  IMAD.IADD R11, R11, 0x1, R13 ;  /* 0x000000010b0b7824 */ /* 0x000fe200078e020d */
[-C--:B------:R-:W-:Y:S02]  /*2310*/  ISETP.GE.AND P3, PT, R44, R35.reuse, PT ;  /* 0x000000232c00720c */ /* 0x080fe40003f66270 */
[----:B------:R-:W-:Y:S02]  /*2320*/  ISETP.GE.AND P4, PT, R42, R35, PT ;  /* 0x000000232a00720c */ /* 0x000fe40003f86270 */
[----:B------:R-:W-:-:S02]  /*2330*/  LEA.HI.X R13, R10, R39, R11, 0x2, P2 ;  /* 0x000000270a0d7211 */ /* 0x000fc400010f140b */
[-C--:B------:R-:W-:Y:S02]  /*2340*/  ISETP.GE.AND P2, PT, R46, R35.reuse, PT ;  /* 0x000000232e00720c */ /* 0x080fe40003f46270 */
[-C--:B------:R-:W-:Y:S01]  /*2350*/  ISETP.GE.AND P5, PT, R40, R35.reuse, PT ;  /* 0x000000232800720c */ /* 0x080fe20003fa6270 */
[----:B------:R0:W2:Y:S01]  /*2360*/  @!P6 LDG.E R73, [R12.64] ;  /* 0x000000040c49e981 */ /* 0x0000a2000c1e1900 */
[----:B------:R-:W-:-:S03]  /*2370*/  ISETP.GE.AND P6, PT, R38, R35, PT ;  /* 0x000000232600720c */ /* 0x000fc60003fc6270 */
[----:B------:R0:W3:Y:S01]  /*2380*/  @!P1 LDG.E R80, [R12.64+0x80] ;  /* 0x000080040c509981 */ /* 0x0000e2000c1e1900 */
[----:B------:R-:W-:Y:S01]  /*2390*/  ISETP.GE.AND P1, PT, R36, R35, PT ;  /* 0x000000232400720c */ /* 0x000fe20003f26270 */
[----:B------:R-:W-:Y:S01]  /*23a0*/  CS2R R82, SRZ ;  /* 0x0000000000527805 */ /* 0x000fe2000001ff00 */
[----:B------:R-:W-:Y:S01]  /*23b0*/  MOV R79, RZ ;  /* 0x000000ff004f7202 */ /* 0x000fe20000000f00 */
[----:B------:R-:W-:Y:S01]  /*23c0*/  CS2R R84, SRZ ;  /* 0x0000000000547805 */ /* 0x000fe2000001ff00 */
[----:B------:R-:W-:Y:S01]  /*23d0*/  CS2R R86, SRZ ;  /* 0x0000000000567805 */ /* 0x000fe2000001ff00 */
[----:B------:R0:W4:Y:S04]  /*23e0*/  @!P4 LDG.E R81, [R12.64+0x200] ;  /* 0x000200040c51c981 */ /* 0x000128000c1e1900 */
[----:B------:R0:W5:Y:S04]  /*23f0*/  @!P2 LDG.E R79, [R12.64+0x100] ;  /* 0x000100040c4fa981 */ /* 0x000168000c1e1900 */
[----:B------:R0:W4:Y:S04]  /*2400*/  @!P3 LDG.E R82, [R12.64+0x180] ;  /* 0x000180040c52b981 */ /* 0x000128000c1e1900 */
[----:B------:R0:W4:Y:S04]  /*2410*/  @!P5 LDG.E R84, [R12.64+0x280] ;  /* 0x000280040c54d981 */ /* 0x000128000c1e1900 */
[----:B------:R0:W4:Y:S04]  /*2420*/  @!P6 LDG.E R83, [R12.64+0x300] ;  /* 0x000300040c53e981 */ /* 0x000128000c1e1900 */
[----:B------:R0:W4:Y:S01]  /*2430*/  @!P1 LDG.E R86, [R12.64+0x380] ;  /* 0x000380040c569981 */ /* 0x000122000c1e1900 */
[----:B------:R-:W-:Y:S01]  /*2440*/  MOV R11, R45 ;  /* 0x0000002d000b7202 */ /* 0x000fe20000000f00 */
[----:B------:R-:W-:-:S02]  /*2450*/  IMAD R14, R88, c[0x0][0x188], RZ ;  /* 0x00006200580e7a24 */ /* 0x000fc400078e02ff */
[----:B------:R-:W-:Y:S02]  /*2460*/  IMAD.MOV.U32 R10, RZ, RZ, R4 ;  /* 0x000000ffff0a7224 */ /* 0x000fe400078e0004 */
[C---:B------:R-:W-:Y:S02]  /*2470*/  IMAD R15, R77.reuse, c[0x0][0x18c], R14 ;  /* 0x000063004d0f7a24 */ /* 0x040fe400078e020e */
[----:B------:R-:W-:-:S05]  /*2480*/  IMAD.WIDE.U32 R10, R77, c[0x0][0x188], R10 ;  /* 0x000062004d0a7a25 */ /* 0x000fca00078e000a */
[----:B------:R-:W-:Y:S02]  /*2490*/  LEA R14, P1, R10, c[0x0][0x220], 0x2 ;  /* 0x000088000a0e7a11 */ /* 0x000fe400078210ff */
[----:B------:R-:W-:-:S04]  /*24a0*/  IADD3 R11, R11, R15, RZ ;  /* 0x0000000f0b0b7210 */ /* 0x000fc80007ffe0ff */
[----:B------:R-:W-:-:S05]  /*24b0*/  LEA.HI.X R15, R10, c[0x0][0x224], R11, 0x2, P1 ;  /* 0x000089000a0f7a11 */ /* 0x000fca00008f140b */
[----:B------:R1:W4:Y:S01]  /*24c0*/  LDG.E R89, [R14.64] ;  /* 0x000000040e597981 */ /* 0x000322000c1e1900 */
[----:B------:R-:W-:Y:S02]  /*24d0*/  IMAD R88, R88, c[0x0][0x1c0], RZ ;  /* 0x0000700058587a24 */ /* 0x000fe400078e02ff */
[----:B------:R-:W-:-:S04]  /*24e0*/  IMAD.WIDE.U32 R10, R77, c[0x0][0x1c0], R2 ;  /* 0x000070004d0a7a25 */ /* 0x000fc800078e0002 */
[----:B0-----:R-:W-:Y:S01]  /*24f0*/  IMAD R13, R77, c[0x0][0x1c4], R88 ;  /* 0x000071004d0d7a24 */ /* 0x001fe200078e0258 */
[----:B------:R-:W-:-:S03]  /*2500*/  LEA R12, P1, R10, R41, 0x2 ;  /* 0x000000290a0c7211 */ /* 0x000fc600078210ff */
[----:B------:R-:W-:-:S05]  /*2510*/  IMAD.IADD R11, R11, 0x1, R13 ;  /* 0x000000010b0b7824 */ /* 0x000fca00078e020d */
[----:B------:R-:W-:Y:S02]  /*2520*/  LEA.HI.X R13, R10, R37, R11, 0x2, P1 ;  /* 0x000000250a0d7211 */ /* 0x000fe400008f140b */
[-C--:B------:R-:W-:Y:S02]  /*2530*/  ISETP.GE.AND P1, PT, R2, R35.reuse, PT ;  /* 0x000000230200720c */ /* 0x080fe40003f26270 */
[-C--:B------:R-:W-:Y:S02]  /*2540*/  ISETP.GE.AND P2, PT, R48, R35.reuse, PT ;  /* 0x000000233000720c */ /* 0x080fe40003f46270 */
[-C--:B------:R-:W-:Y:S02]  /*2550*/  ISETP.GE.AND P3, PT, R46, R35.reuse, PT ;  /* 0x000000232e00720c */ /* 0x080fe40003f66270 */
[----:B------:R-:W-:Y:S01]  /*2560*/  MOV R88, RZ ;  /* 0x000000ff00587202 */ /* 0x000fe20000000f00 */
[----:B-1----:R-:W-:Y:S01]  /*2570*/  CS2R R14, SRZ ;  /* 0x00000000000e7805 */ /* 0x002fe2000001ff00 */
[----:B------:R-:W-:-:S02]  /*2580*/  ISETP.GE.AND P4, PT, R38, R35, PT ;  /* 0x000000232600720c */ /* 0x000fc40003f86270 */
[----:B------:R-:W-:Y:S01]  /*2590*/  ISETP.GE.AND P5, PT, R36, R35, PT ;  /* 0x000000232400720c */ /* 0x000fe20003fa6270 */
[----:B--2---:R-:W-:Y:S04]  /*25a0*/  STS [R34], R73 ;  /* 0x0000004922007388 */ /* 0x004fe80000000800 */
[----:B---3--:R-:W-:Y:S04]  /*25b0*/  STS [R33+0x80], R80 ;  /* 0x0000805021007388 */ /* 0x008fe80000000800 */
[----:B-----5:R-:W-:Y:S04]  /*25c0*/  STS [R32+0x100], R79 ;  /* 0x0001004f20007388 */ /* 0x020fe80000000800 */
[----:B----4-:R-:W-:Y:S04]  /*25d0*/  STS [R69+0x180], R82 ;  /* 0x0001805245007388 */ /* 0x010fe80000000800 */
[----:B------:R0:W-:Y:S04]  /*25e0*/  STS [R68+0x200], R81 ;  /* 0x0002005144007388 */ /* 0x0001e80000000800 */
[----:B------:R1:W-:Y:S04]  /*25f0*/  STS [R67+0x280], R84 ;  /* 0x0002805443007388 */ /* 0x0003e80000000800 */
[----:B------:R2:W-:Y:S04]  /*2600*/  STS [R72+0x300], R83 ;  /* 0x0003005348007388 */ /* 0x0005e80000000800 */
[----:B------:R3:W-:Y:S01]  /*2610*/  STS [R71+0x380], R86 ;  /* 0x0003805647007388 */ /* 0x0007e20000000800 */
[----:B------:R-:W-:-:S06]  /*2620*/  NOP ;  /* 0x0000000000007918 */ /* 0x000fcc0000000000 */
[----:B------:R4:W5:Y:S01]  /*2630*/  @!P1 LDG.E R87, [R12.64] ;  /* 0x000000040c579981 */ /* 0x000962000c1e1900 */
[----:B------:R-:W-:-:S03]  /*2640*/  ISETP.GE.AND P1, PT, R44, R35, PT ;  /* 0x000000232c00720c */ /* 0x000fc60003f26270 */
[----:B------:R4:W5:Y:S01]  /*2650*/  @!P2 LDG.E R88, [R12.64+0x80] ;  /* 0x000080040c58a981 */ /* 0x000962000c1e1900 */
[----:B------:R-:W-:-:S03]  /*2660*/  ISETP.GE.AND P2, PT, R42, R35, PT ;  /* 0x000000232a00720c */ /* 0x000fc60003f46270 */
[----:B------:R4:W5:Y:S01]  /*2670*/  @!P3 LDG.E R85, [R12.64+0x100] ;  /* 0x000100040c55b981 */ /* 0x000962000c1e1900 */
[----:B------:R-:W-:Y:S01]  /*2680*/  ISETP.GE.AND P3, PT, R40, R35, PT ;  /* 0x000000232800720c */ /* 0x000fe20003f66270 */
[----:B0-----:R-:W-:Y:S01]  /*2690*/  IMAD.MOV.U32 R81, RZ, RZ, RZ ;  /* 0x000000ffff517224 */ /* 0x001fe200078e00ff */
[----:B-1----:R-:W-:Y:S01]  /*26a0*/  MOV R84, RZ ;  /* 0x000000ff00547202 */ /* 0x002fe20000000f00 */
[----:B------:R4:W5:Y:S01]  /*26b0*/  @!P4 LDG.E R15, [R12.64+0x300] ;  /* 0x000300040c0fc981 */ /* 0x000962000c1e1900 */
[----:B------:R-:W-:Y:S01]  /*26c0*/  MOV R82, RZ ;  /* 0x000000ff00527202 */ /* 0x000fe20000000f00 */
[----:B------:R-:W-:Y:S02]  /*26d0*/  FMUL.FTZ R34, R89, 1.4426950216293334961 ;  /* 0x3fb8aa3b59227820 */ /* 0x000fe40000410000 */
[----:B------:R-:W0:Y:S04]  /*26e0*/  LDS R11, [R31] ;  /* 0x000000001f0b7984 */ /* 0x000e280000000800 */
[----:B------:R4:W5:Y:S04]  /*26f0*/  @!P1 LDG.E R84, [R12.64+0x180] ;  /* 0x000180040c549981 */ /* 0x000968000c1e1900 */
[----:B------:R4:W5:Y:S04]  /*2700*/  @!P2 LDG.E R81, [R12.64+0x200] ;  /* 0x000200040c51a981 */ /* 0x000968000c1e1900 */
[----:B------:R4:W5:Y:S04]  /*2710*/  @!P3 LDG.E R14, [R12.64+0x280] ;  /* 0x000280040c0eb981 */ /* 0x000968000c1e1900 */
[----:B------:R4:W5:Y:S01]  /*2720*/  @!P5 LDG.E R82, [R12.64+0x380] ;  /* 0x000380040c52d981 */ /* 0x000962000c1e1900 */
[----:B------:R-:W-:-:S03]  /*2730*/  FMUL.FTZ R10, R34, R30 ;  /* 0x0000001e220a7220 */ /* 0x000fc60000410000 */
[----:B------:R-:W1:Y:S01]  /*2740*/  LDS R33, [R31+0x4] ;  /* 0x000004001f217984 */ /* 0x000e620000000800 */
[----:B------:R2:W-:Y:S03]  /*2750*/  MUFU.EX2 R80, R10 ;  /* 0x0000000a00507308 */ /* 0x0005e60000000800 */
[----:B------:R-:W0:Y:S01]  /*2760*/  LDS R67, [R31+0x8] ;  /* 0x000008001f437984 */ /* 0x000e220000000800 */
[----:B------:R-:W-:-:S03]  /*2770*/  FMUL.FTZ R32, R34, R29 ;  /* 0x0000001d22207220 */ /* 0x000fc60000410000 */
[----:B----4-:R-:W-:Y:S04]  /*2780*/  LDS R12, [R31+0x10] ;  /* 0x000010001f0c7984 */ /* 0x010fe80000000800 */
[----:B--2---:R-:W2:Y:S04]  /*2790*/  LDS R10, [R31+0xc] ;  /* 0x00000c001f0a7984 */ /* 0x004ea80000000800 */
[----:B------:R-:W4:Y:S01]  /*27a0*/  S2R R73, SR_TID.X ;  /* 0x0000000000497919 */ /* 0x000f220000002100 */
[----:B------:R-:W-:-:S03]  /*27b0*/  FMUL.FTZ R69, R34, R27 ;  /* 0x0000001b22457220 */ /* 0x000fc60000410000 */
[----:B------:R-:W2:Y:S01]  /*27c0*/  LDS R13, [R31+0x14] ;  /* 0x000014001f0d7984 */ /* 0x000ea20000000800 */
[----:B------:R3:W0:Y:S01]  /*27d0*/  MUFU.EX2 R83, R32 ;  /* 0x0000002000537308 */ /* 0x0006220000000800 */
[C---:B------:R-:W-:Y:S02]  /*27e0*/  FMUL.FTZ R68, R34.reuse, R28 ;  /* 0x0000001c22447220 */ /* 0x040fe40000410000 */
[----:B---3--:R-:W3:Y:S05]  /*27f0*/  LDS R32, [R31+0x18] ;  /* 0x000018001f207984 */ /* 0x008eea0000000800 */
[----:B------:R1:W-:Y:S02]  /*2800*/  MUFU.EX2 R94, R69 ;  /* 0x00000045005e7308 */ /* 0x0003e40000000800 */
[----:B-1----:R-:W1:Y:S06]  /*2810*/  LDS R69, [R31+0x1c] ;  /* 0x00001c001f457984 */ /* 0x002e6c0000000800 */
[----:B------:R-:W2:Y:S01]  /*2820*/  MUFU.EX2 R68, R68 ;  /* 0x0000004400447308 */ /* 0x000ea20000000800 */
[C---:B------:R-:W-:Y:S01]  /*2830*/  FMUL.FTZ R71, R34.reuse, R26 ;  /* 0x0000001a22477220 */ /* 0x040fe20000410000 */
[----:B----4-:R-:W-:Y:S01]  /*2840*/  SHF.L.U32 R86, R73, 0x3, RZ ;  /* 0x0000000349567819 */ /* 0x010fe200000006ff */
[----:B------:R-:W-:Y:S01]  /*2850*/  FMUL.FTZ R72, R34, R25 ;  /* 0x0000001922487220 */ /* 0x000fe20000410000 */
[----:B------:R-:W-:Y:S01]  /*2860*/  ISETP.GE.U32.AND P1, PT, R62, R35, PT ;  /* 0x000000233e00720c */ /* 0x000fe20003f26070 */
[----:B0-----:R-:W-:Y:S01]  /*2870*/  FMUL.FTZ R11, R70, R11 ;  /* 0x0000000b460b7220 */ /* 0x001fe20000410000 */
[----:B------:R-:W-:Y:S01]  /*2880*/  ISETP.GE.U32.AND P6, PT, R86, R35, PT ;  /* 0x000000235600720c */ /* 0x000fe20003fc6070 */
[----:B------:R-:W-:Y:S01]  /*2890*/  FMUL.FTZ R33, R74, R33 ;  /* 0x000000214a217220 */ /* 0x000fe20000410000 */
[----:B------:R-:W0:Y:S01]  /*28a0*/  MUFU.EX2 R71, R71 ;  /* 0x0000004700477308 */ /* 0x000e220000000800 */
[----:B------:R-:W-:Y:S01]  /*28b0*/  FMUL.FTZ R67, R66, R67 ;  /* 0x0000004342437220 */ /* 0x000fe20000410000 */
[----:B------:R-:W-:Y:S01]  /*28c0*/  ISETP.GE.U32.AND P2, PT, R60, R35, PT ;  /* 0x000000233c00720c */ /* 0x000fe20003f46070 */
[----:B------:R-:W-:Y:S01]  /*28d0*/  FMUL.FTZ R89, R34, R24 ;  /* 0x0000001822597220 */ /* 0x000fe20000410000 */
[----:B------:R-:W-:-:S02]  /*28e0*/  FSEL R79, R11, RZ, !P6 ;  /* 0x000000ff0b4f7208 */ /* 0x000fc40007000000 */
[----:B------:R-:W-:Y:S02]  /*28f0*/  FSEL R86, R33, RZ, !P1 ;  /* 0x000000ff21567208 */ /* 0x000fe40004800000 */
[----:B------:R-:W4:Y:S01]  /*2900*/  MUFU.EX2 R72, R72 ;  /* 0x0000004800487308 */ /* 0x000f220000000800 */
[----:B------:R-:W-:Y:S01]  /*2910*/  FSEL R83, R83, 1, !P1 ;  /* 0x3f80000053537808 */ /* 0x000fe20004800000 */
[----:B------:R-:W-:Y:S01]  /*2920*/  FMUL.FTZ R34, R34, R23 ;  /* 0x0000001722227220 */ /* 0x000fe20000410000 */
[----:B------:R-:W-:Y:S01]  /*2930*/  FSEL R80, R80, 1, !P6 ;  /* 0x3f80000050507808 */ /* 0x000fe20007000000 */
[----:B--2---:R-:W-:Y:S01]  /*2940*/  FMUL.FTZ R10, R75, R10 ;  /* 0x0000000a4b0a7220 */ /* 0x004fe20000410000 */
[----:B------:R-:W-:Y:S01]  /*2950*/  ISETP.GE.U32.AND P3, PT, R58, R35, PT ;  /* 0x000000233a00720c */ /* 0x000fe20003f66070 */
[-C--:B------:R-:W-:Y:S01]  /*2960*/  FFMA.FTZ R11, R79, R83.reuse, R86 ;  /* 0x000000534f0b7223 */ /* 0x080fe20000010056 */
[----:B------:R-:W-:Y:S01]  /*2970*/  FSEL R90, R67, RZ, !P2 ;  /* 0x000000ff435a7208 */ /* 0x000fe20005000000 */
[----:B------:R4:W2:Y:S01]  /*2980*/  MUFU.EX2 R92, R89 ;  /* 0x00000059005c7308 */ /* 0x0008a20000000800 */
[----:B------:R-:W-:Y:S01]  /*2990*/  FSEL R91, R68, 1, !P2 ;  /* 0x3f800000445b7808 */ /* 0x000fe20005000000 */
[----:B------:R-:W-:Y:S01]  /*29a0*/  FMUL.FTZ R68, R80, R83 ;  /* 0x0000005350447220 */ /* 0x000fe20000410000 */
[----:B------:R-:W-:Y:S01]  /*29b0*/  ISETP.GE.U32.AND P4, PT, R56, R35, PT ;  /* 0x000000233800720c */ /* 0x000fe20003f86070 */
[----:B------:R-:W-:Y:S01]  /*29c0*/  FMUL.FTZ R12, R65, R12 ;  /* 0x0000000c410c7220 */ /* 0x000fe20000410000 */
[----:B------:R-:W-:-:S02]  /*29d0*/  FSEL R94, R94, 1, !P3 ;  /* 0x3f8000005e5e7808 */ /* 0x000fc40005800000 */
[----:B------:R-:W-:Y:S01]  /*29e0*/  FSEL R95, R10, RZ, !P3 ;  /* 0x000000ff0a5f7208 */ /* 0x000fe20005800000 */
[----:B------:R-:W1:Y:S01]  /*29f0*/  MUFU.EX2 R34, R34 ;  /* 0x0000002200227308 */ /* 0x000e620000000800 */
[C---:B------:R-:W-:Y:S02]  /*2a00*/  FFMA.FTZ R10, R91.reuse, R11, R90 ;  /* 0x0000000b5b0a7223 */ /* 0x040fe4000001005a */
[----:B------:R-:W-:Y:S01]  /*2a10*/  FMUL.FTZ R11, R91, R68 ;  /* 0x000000445b0b7220 */ /* 0x000fe20000410000 */
[----:B------:R-:W-:Y:S01]  /*2a20*/  ISETP.GE.U32.AND P5, PT, R54, R35, PT ;  /* 0x000000233600720c */ /* 0x000fe20003fa6070 */
[----:B------:R-:W-:Y:S01]  /*2a30*/  FMUL.FTZ R13, R76, R13 ;  /* 0x0000000d4c0d7220 */ /* 0x000fe20000410000 */
[----:B0-----:R-:W-:Y:S02]  /*2a40*/  FSEL R93, R71, 1, !P4 ;  /* 0x3f800000475d7808 */ /* 0x001fe40006000000 */
[----:B------:R-:W-:Y:S01]  /*2a50*/  FSEL R96, R12, RZ, !P4 ;  /* 0x000000ff0c607208 */ /* 0x000fe20006000000 */
[----:B------:R-:W-:-:S02]  /*2a60*/  FFMA.FTZ R12, R94, R10, R95 ;  /* 0x0000000a5e0c7223 */ /* 0x000fc4000001005f */
[----:B------:R-:W-:Y:S01]  /*2a70*/  FMUL.FTZ R10, R94, R11 ;  /* 0x0000000b5e0a7220 */ /* 0x000fe20000410000 */
[-C--:B------:R-:W-:Y:S01]  /*2a80*/  ISETP.GE.U32.AND P6, PT, R52, R35.reuse, PT ;  /* 0x000000233400720c */ /* 0x080fe20003fc6070 */
[----:B---3--:R-:W-:Y:S01]  /*2a90*/  FMUL.FTZ R32, R63, R32 ;  /* 0x000000203f207220 */ /* 0x008fe20000410000 */
[----:B----4-:R-:W-:Y:S01]  /*2aa0*/  FSEL R89, R72, 1, !P5 ;  /* 0x3f80000048597808 */ /* 0x010fe20006800000 */
[----:B------:R-:W-:Y:S01]  /*2ab0*/  FFMA.FTZ R12, R93, R12, R96 ;  /* 0x0000000c5d0c7223 */ /* 0x000fe20000010060 */
[----:B------:R-:W-:Y:S01]  /*2ac0*/  FSEL R98, R13, RZ, !P5 ;  /* 0x000000ff0d627208 */ /* 0x000fe20006800000 */
[----:B------:R-:W-:Y:S01]  /*2ad0*/  FMUL.FTZ R10, R93, R10 ;  /* 0x0000000a5d0a7220 */ /* 0x000fe20000410000 */
[----:B------:R-:W-:Y:S01]  /*2ae0*/  ISETP.GE.U32.AND P1, PT, R50, R35, PT ;  /* 0x000000233200720c */ /* 0x000fe20003f26070 */
[----:B-1----:R-:W-:Y:S01]  /*2af0*/  FMUL.FTZ R69, R78, R69 ;  /* 0x000000454e457220 */ /* 0x002fe20000410000 */
[----:B--2---:R-:W-:Y:S01]  /*2b00*/  FSEL R92, R92, 1, !P6 ;  /* 0x3f8000005c5c7808 */ /* 0x004fe20007000000 */
[C---:B------:R-:W-:Y:S01]  /*2b10*/  FFMA.FTZ R12, R89.reuse, R12, R98 ;  /* 0x0000000c590c7223 */ /* 0x040fe20000010062 */
[----:B------:R-:W-:Y:S01]  /*2b20*/  FSEL R99, R32, RZ, !P6 ;  /* 0x000000ff20637208 */ /* 0x000fe20007000000 */
[----:B------:R-:W-:Y:S01]  /*2b30*/  FMUL.FTZ R11, R89, R10 ;  /* 0x0000000a590b7220 */ /* 0x000fe20000410000 */
[----:B------:R-:W-:-:S02]  /*2b40*/  FSEL R100, R34, 1, !P1 ;  /* 0x3f80000022647808 */ /* 0x000fc40004800000 */
        /* <DEDUP_REMOVED lines=19> */
[-C--:B------:R-:W-:Y:S02]  /*2c80*/  LEA.HI.SX32 R31, R51, R51.reuse, 0x1b ;  /* 0x00000033331f7211 */ /* 0x080fe400078fdaff */
[----:B------:R-:W-:-:S03]  /*2c90*/  LEA.HI.SX32 R33, R34, R51, 0x1b ;  /* 0x0000003322217211 */ /* 0x000fc600078fdaff */
[----:B------:R-:W-:-:S04]  /*2ca0*/  IMAD.SHL.U32 R34, R31, 0x4, RZ ;  /* 0x000000041f227824 */ /* 0x000fc800078e00ff */
[C---:B0-----:R-:W-:Y:S02]  /*2cb0*/  @P1 FFMA.FTZ R11, R10.reuse, R12, R11 ;  /* 0x0000000c0a0b1223 */ /* 0x041fe4000001000b */
[----:B-1----:R-:W-:-:S05]  /*2cc0*/  @P1 FMUL.FTZ R10, R10, R13 ;  /* 0x0000000d0a0a1220 */ /* 0x002fca0000410000 */
[----:B------:R-:W-:Y:S01]  /*2cd0*/  SHFL.UP PT, R31, R10, 0x8, RZ ;  /* 0x050000000a1f7989 */ /* 0x000fe200000e00ff */
[C---:B------:R-:W-:Y:S02]  /*2ce0*/  ISETP.GE.AND P1, PT, R51.reuse, 0x8, PT ;  /* 0x000000083300780c */ /* 0x040fe40003f26270 */
[C---:B------:R-:W-:Y:S02]  /*2cf0*/  IADD3 R32, R51.reuse, 0x40, RZ ;  /* 0x0000004033207810 */ /* 0x040fe40007ffe0ff */
[C---:B------:R-:W-:Y:S02]  /*2d00*/  IADD3 R12, R51.reuse, 0x60, RZ ;  /* 0x00000060330c7810 */ /* 0x040fe40007ffe0ff */
[C---:B------:R-:W-:Y:S02]  /*2d10*/  IADD3 R102, R51.reuse, 0x80, RZ ;  /* 0x0000008033667810 */ /* 0x040fe40007ffe0ff */
[----:B------:R-:W-:Y:S02]  /*2d20*/  IADD3 R72, R51, 0xa0, RZ ;  /* 0x000000a033487810 */ /* 0x000fe40007ffe0ff */
[----:B------:R-:W-:-:S02]  /*2d30*/  LEA.HI.SX32 R32, R32, R51, 0x1b ;  /* 0x0000003320207211 */ /* 0x000fc400078fdaff */
[-C--:B------:R-:W-:Y:S02]  /*2d40*/  LEA.HI.SX32 R69, R12, R51.reuse, 0x1b ;  /* 0x000000330c457211 */ /* 0x080fe400078fdaff */
[----:B------:R-:W-:Y:S02]  /*2d50*/  IADD3 R68, R51, 0xc0, RZ ;  /* 0x000000c033447810 */ /* 0x000fe40007ffe0ff */
[-C--:B------:R-:W-:Y:S02]  /*2d60*/  LEA.HI.SX32 R102, R102, R51.reuse, 0x1b ;  /* 0x0000003366667211 */ /* 0x080fe400078fdaff */
[----:B------:R-:W-:Y:S02]  /*2d70*/  SHF.L.U32 R33, R33, 0x2, RZ ;  /* 0x0000000221217819 */ /* 0x000fe400000006ff */
[----:B------:R-:W-:Y:S01]  /*2d80*/  LEA.HI.SX32 R67, R72, R51, 0x1b ;  /* 0x0000003348437211 */ /* 0x000fe200078fdaff */
[----:B------:R-:W-:Y:S01]  /*2d90*/  IMAD.SHL.U32 R69, R69, 0x4, RZ ;  /* 0x0000000445457824 */ /* 0x000fe200078e00ff */
[----:B------:R-:W-:-:S02]  /*2da0*/  SHF.L.U32 R32, R32, 0x2, RZ ;  /* 0x0000000220207819 */ /* 0x000fc400000006ff */
[-C--:B------:R-:W-:Y:S02]  /*2db0*/  LEA.HI.SX32 R72, R68, R51.reuse, 0x1b ;  /* 0x0000003344487211 */ /* 0x080fe400078fdaff */
[----:B------:R-:W-:Y:S02]  /*2dc0*/  SHF.L.U32 R68, R102, 0x2, RZ ;  /* 0x0000000266447819 */ /* 0x000fe400000006ff */
[----:B------:R-:W-:Y:S02]  /*2dd0*/  SHF.L.U32 R67, R67, 0x2, RZ ;  /* 0x0000000243437819 */ /* 0x000fe400000006ff */
[----:B------:R-:W-:Y:S01]  /*2de0*/  IADD3 R12, R51, 0xe0, RZ ;  /* 0x000000e0330c7810 */ /* 0x000fe20007ffe0ff */
[----:B-----5:R-:W-:Y:S04]  /*2df0*/  STS [R34+0x420], R87 ;  /* 0x0004205722007388 */ /* 0x020fe80000000800 */
[----:B------:R-:W0:Y:S04]  /*2e00*/  SHFL.UP PT, R87, R11, 0x8, RZ ;  /* 0x050000000b577989 */ /* 0x000e2800000e00ff */
[----:B------:R-:W-:Y:S04]  /*2e10*/  STS [R33+0x4a0], R88 ;  /* 0x0004a05821007388 */ /* 0x000fe80000000800 */
[----:B------:R1:W-:Y:S01]  /*2e20*/  STS [R32+0x520], R85 ;  /* 0x0005205520007388 */ /* 0x0003e20000000800 */
[----:B------:R-:W-:-:S03]  /*2e30*/  LEA.HI.SX32 R12, R12, R51, 0x1b ;  /* 0x000000330c0c7211 */ /* 0x000fc600078fdaff */
[----:B------:R-:W-:Y:S04]  /*2e40*/  STS [R69+0x5a0], R84 ;  /* 0x0005a05445007388 */ /* 0x000fe80000000800 */
[----:B------:R-:W-:Y:S01]  /*2e50*/  STS [R68+0x620], R81 ;  /* 0x0006205144007388 */ /* 0x000fe20000000800 */
[C---:B0-----:R-:W-:Y:S02]  /*2e60*/  @P1 FFMA.FTZ R11, R10.reuse, R87, R11 ;  /* 0x000000570a0b1223 */ /* 0x041fe4000001000b */
[----:B------:R-:W-:Y:S01]  /*2e70*/  @P1 FMUL.FTZ R10, R10, R31 ;  /* 0x0000001f0a0a1220 */ /* 0x000fe20000410000 */
[----:B------:R-:W-:Y:S04]  /*2e80*/  STS [R67+0x6a0], R14 ;  /* 0x0006a00e43007388 */ /* 0x000fe80000000800 */
[----:B------:R-:W0:Y:S04]  /*2e90*/  SHFL.UP PT, R14, R11, 0x10, RZ ;  /* 0x060000000b0e7989 */ /* 0x000e2800000e00ff */
[----:B------:R-:W2:Y:S01]  /*2ea0*/  SHFL.UP PT, R81, R10, 0x10, RZ ;  /* 0x060000000a517989 */ /* 0x000ea200000e00ff */
[----:B------:R-:W-:Y:S01]  /*2eb0*/  IMAD.SHL.U32 R72, R72, 0x4, RZ ;  /* 0x0000000448487824 */ /* 0x000fe200078e00ff */
[----:B------:R-:W-:Y:S01]  /*2ec0*/  SHF.L.U32 R71, R12, 0x2, RZ ;  /* 0x000000020c477819 */ /* 0x000fe200000006ff */
[----:B------:R-:W-:Y:S01]  /*2ed0*/  IMAD.MOV.U32 R13, RZ, RZ, RZ ;  /* 0x000000ffff0d7224 */ /* 0x000fe200078e00ff */
[----:B------:R-:W-:-:S02]  /*2ee0*/  MOV R12, 0x3f800000 ;  /* 0x3f800000000c7802 */ /* 0x000fc40000000f00 */
[----:B-1----:R-:W-:Y:S01]  /*2ef0*/  SHF.L.U32 R85, R77, 0x3, RZ ;  /* 0x000000034d557819 */ /* 0x002fe200000006ff */
[----:B------:R1:W-:Y:S01]  /*2f00*/  STS [R72+0x720], R15 ;  /* 0x0007200f48007388 */ /* 0x0003e20000000800 */
[----:B------:R-:W-:-:S03]  /*2f10*/  ISETP.GE.AND P1, PT, R51, 0x10, PT ;  /* 0x000000103300780c */ /* 0x000fc60003f26270 */
[----:B------:R-:W-:Y:S01]  /*2f20*/  STS [R71+0x7a0], R82 ;  /* 0x0007a05247007388 */ /* 0x000fe20000000800 */
[----:B------:R-:W-:-:S06]  /*2f30*/  NOP ;  /* 0x0000000000007918 */ /* 0x000fcc0000000000 */
[----:B------:R-:W3:Y:S01]  /*2f40*/  @!P0 LDS.64 R12, [R85+0x860] ;  /* 0x00086000550c8984 */ /* 0x000ee20000000a00 */
[C---:B-1----:R-:W-:Y:S02]  /*2f50*/  SHF.L.U32 R15, R51.reuse, 0x3, RZ ;  /* 0x00000003330f7819 */ /* 0x042fe400000006ff */
[----:B------:R-:W-:Y:S02]  /*2f60*/  ISETP.NE.AND P2, PT, R51, 0x1f, PT ;  /* 0x0000001f3300780c */ /* 0x000fe40003f45270 */
[----:B------:R-:W-:Y:S01]  /*2f70*/  LEA.HI.SX32 R15, R15, R15, 0x1b ;  /* 0x0000000f0f0f7211 */ /* 0x000fe200078fdaff */
[C---:B0-----:R-:W-:Y:S02]  /*2f80*/  @P1 FFMA.FTZ R11, R10.reuse, R14, R11 ;  /* 0x0000000e0a0b1223 */ /* 0x041fe4000001000b */
[----:B--2---:R-:W-:Y:S02]  /*2f90*/  @P1 FMUL.FTZ R10, R10, R81 ;  /* 0x000000510a0a1220 */ /* 0x004fe40000410000 */
        /* <DEDUP_REMOVED lines=12> */
[----:B---3--:R-:W-:Y:S04]  /*3060*/  @!P3 STS.64 [0x850], R12 ;  /* 0x0008500cff00b388 */ /* 0x008fe80000000a00 */
        /* <DEDUP_REMOVED lines=8> */
[----:B------:R-:W-:Y:S01]  /*30f0*/  BSSY B0, `(.L_x_4849) ;  /* 0x0000013000007945 */ /* 0x000fe20003800000 */
[C---:B------:R-:W-:Y:S02]  /*3100*/  FFMA.FTZ R15, R14.reuse, R13, R15 ;  /* 0x0000000d0e0f7223 */ /* 0x040fe4000001000f */
[----:B------:R-:W-:-:S05]  /*3110*/  FMUL.FTZ R14, R14, R12 ;  /* 0x0000000c0e0e7220 */ /* 0x000fca0000410000 */
        /* <DEDUP_REMOVED lines=16> */
.L_x_4850:
[----:B------:R-:W-:Y:S05]  /*3220*/  BSYNC B0 ;  /* 0x0000000000007941 */ /* 0x000fea0003800000 */
.L_x_4849:
        /* <DEDUP_REMOVED lines=13> */
[----:B------:R-:W-:Y:S01]  /*3300*/  @P1 CALL.REL.NOINC `(.L_x_4848) ;  /* 0x0000001000001944 */ /* 0x000fe20003c00000 */
[----:B------:R-:W-:Y:S05]  /*3310*/  BRA `(.L_x_4851) ;  /* 0xffffef3000007947 */ /* 0x000fea000383ffff */
.L_x_4848:
[----:B------:R-:W-:Y:S01]  /*3320*/  BAR.SYNC.DEFER_BLOCKING 0x0 ;  /* 0x0000000000007b1d */ /* 0x000fe20000010000 */
[----:B------:R-:W-:Y:S01]  /*3330*/  ISETP.NE.AND P0, PT, R73, RZ, PT ;  /* 0x000000ff4900720c */ /* 0x000fe20003f05270 */
[----:B0-----:R-:W-:-:S04]  /*3340*/  IMAD.WIDE.U32 R10, R55, c[0x0][0x200], RZ ;  /* 0x00008000370a7a25 */ /* 0x001fc800078e00ff */
[----:B------:R-:W-:Y:S01]  /*3350*/  BSSY B0, `(.L_x_4852) ;  /* 0x0000026000007945 */ /* 0x000fe20003800000 */
[----:B------:R-:W-:Y:S04]  /*3360*/  STS [R31], R22 ;  /* 0x000000161f007388 */ /* 0x000fe80000000800 */
[----:B------:R-:W-:Y:S04]  /*3370*/  STS [R31+0x4], R21 ;  /* 0x000004151f007388 */ /* 0x000fe80000000800 */
[----:B------:R-:W-:Y:S04]  /*3380*/  STS [R31+0x8], R20 ;  /* 0x000008141f007388 */ /* 0x000fe80000000800 */
[----:B------:R-:W-:Y:S04]  /*3390*/  STS [R31+0xc], R19 ;  /* 0x00000c131f007388 */ /* 0x000fe80000000800 */
[----:B------:R-:W-:Y:S04]  /*33a0*/  STS [R31+0x10], R18 ;  /* 0x000010121f007388 */ /* 0x000fe80000000800 */
[----:B------:R-:W-:Y:S04]  /*33b0*/  STS [R31+0x14], R17 ;  /* 0x000014111f007388 */ /* 0x000fe80000000800 */
[----:B------:R-:W-:Y:S04]  /*33c0*/  STS [R31+0x18], R16 ;  /* 0x000018101f007388 */ /* 0x000fe80000000800 */
[----:B------:R0:W-:Y:S01]  /*33d0*/  STS [R31+0x1c], R0 ;  /* 0x00001c001f007388 */ /* 0x0001e20000000800 */
[----:B------:R-:W-:-:S06]  /*33e0*/  NOP ;  /* 0x0000000000007918 */ /* 0x000fcc0000000000 */
[----:B------:R-:W-:Y:S01]  /*33f0*/  LDS R23, [R34] ;  /* 0x0000000022177984 */ /* 0x000fe20000000800 */
[----:B0-----:R-:W-:-:S03]  /*3400*/  IMAD R0, R97, c[0x0][0x200], RZ ;  /* 0x0000800061007a24 */ /* 0x001fc600078e02ff */
[----:B------:R-:W-:Y:S01]  /*3410*/  LDS R33, [R33+0x80] ;  /* 0x0000800021217984 */ /* 0x000fe20000000800 */
[----:B------:R-:W-:-:S03]  /*3420*/  IMAD R15, R55, c[0x0][0x204], R0 ;  /* 0x00008100370f7a24 */ /* 0x000fc600078e0200 */
[----:B------:R-:W-:Y:S01]  /*3430*/  LDS R21, [R32+0x100] ;  /* 0x0001000020157984 */ /* 0x000fe20000000800 */
[----:B------:R-:W-:-:S03]  /*3440*/  IMAD.IADD R27, R11, 0x1, R15 ;  /* 0x000000010b1b7824 */ /* 0x000fc600078e020f */
        /* <DEDUP_REMOVED lines=22> */
.L_x_4853:
[----:B------:R-:W-:Y:S05]  /*35b0*/  BSYNC B0 ;  /* 0x0000000000007941 */ /* 0x000fea0003800000 */
.L_x_4852:
[----:B------:R-:W-:Y:S01]  /*35c0*/  MOV R12, R10 ;  /* 0x0000000a000c7202 */ /* 0x000fe20000000f00 */
[----:B------:R-:W-:Y:S01]  /*35d0*/  HFMA2.MMA R11, -RZ, RZ, 0, 2.384185791015625e-07 ;  /* 0x00000004ff0b7435 */ /* 0x000fe200000001ff */
[----:B------:R-:W-:Y:S01]  /*35e0*/  MOV R13, R27 ;  /* 0x0000001b000d7202 */ /* 0x000fe20000000f00 */
[----:B0-----:R-:W-:Y:S01]  /*35f0*/  IMAD R23, R61, c[0x0][0x208], RZ ;  /* 0x000082003d177a24 */ /* 0x001fe200078e02ff */
[-C--:B------:R-:W-:Y:S01]  /*3600*/  ISETP.GE.AND P5, PT, R38, R25.reuse, PT ;  /* 0x000000192600720c */ /* 0x080fe20003fa6270 */
[C---:B------:R-:W-:Y:S01]  /*3610*/  IMAD.SHL.U32 R15, R49.reuse, 0x100, RZ ;  /* 0x00000100310f7824 */ /* 0x040fe200078e00ff */
[-C--:B------:R-:W-:Y:S01]  /*3620*/  ISETP.GE.AND P6, PT, R36, R25.reuse, PT ;  /* 0x000000192400720c */ /* 0x080fe20003fc6270 */
[----:B------:R-:W-:Y:S01]  /*3630*/  IMAD.WIDE.U32 R12, R64, c[0x0][0x208], R12 ;  /* 0x00008200400c7a25 */ /* 0x000fe200078e000c */
[----:B------:R-:W-:Y:S02]  /*3640*/  IADD3 R49, R49, 0x1, RZ ;  /* 0x0000000131317810 */ /* 0x000fe40007ffe0ff */
        /* <DEDUP_REMOVED lines=19> */
[----:B------:R-:W-:Y:S01]  /*3780*/  IADD3 R22, P1, R8, 0x400, RZ ;  /* 0x0000040008167810 */ /* 0x000fe20007f3e0ff */
        /* <DEDUP_REMOVED lines=10> */
.L_x_4854:
[----:B------:R-:W-:Y:S05]  /*3830*/  EXIT ;  /* 0x000000000000794d */ /* 0x000fea0003800000 */
.L_x_4856:
        /* <DEDUP_REMOVED lines=12> */
.L_x_5454:


//--------------------- .text._Z25selective_scan_fwd_kernelI32Selective_Scan_fwd_kernel_traitsILi32ELi8ELi1ELb0ELb1ELb1ELb1EffEEv13SSMParamsBase --------------------------
	.section	.text._Z25selective_scan_fwd_kernelI32Selective_Scan_fwd_kernel_traitsILi32ELi8ELi1ELb0ELb1ELb1ELb1EffEEv13SSMParamsBase,"ax",@progbits
	.sectioninfo	@"SHI_REGISTERS=117"
	.align	128
        .global         _Z25selective_scan_fwd_kernelI32Selective_Scan_fwd_kernel_traitsILi32ELi8ELi1ELb0ELb1ELb1ELb1EffEEv13SSMParamsBase
        .type           _Z25selective_scan_fwd_kernelI32Selective_Scan_fwd_kernel_traitsILi32ELi8ELi1ELb0ELb1ELb1ELb1EffEEv13SSMParamsBase,@function
        .size           _Z25selective_scan_fwd_kernelI32Selective_Scan_fwd_kernel_traitsILi32ELi8ELi1ELb0ELb1ELb1ELb1EffEEv13SSMParamsBase,(.L_x_5455 - _Z25selective_scan_fwd_kernelI32Selective_Scan_fwd_kernel_traitsILi32ELi8ELi1ELb0ELb1ELb1ELb1EffEEv13SSMParamsBase)
        .other          _Z25selective_scan_fwd_kernelI32Selective_Scan_fwd_kernel_traitsILi32ELi8ELi1ELb0ELb1ELb1ELb1EffEEv13SSMParamsBase,@"STO_CUDA_ENTRY STV_DEFAULT"
_Z25selective_scan_fwd_kernelI32Selective_Scan_fwd_kernel_traitsILi32ELi8ELi1ELb0ELb1ELb1ELb1EffEEv13SSMParamsBase:
.text._Z25selective_scan_fwd_kernelI32Selective_Scan_fwd_kernel_traitsILi32ELi8ELi1ELb0ELb1ELb1ELb1EffEEv13SSMParamsBase:
        /* <DEDUP_REMOVED lines=34> */
[----:B------:R-:W-:Y:S01]  /*0220*/  IMAD R3, R88, c[0x0][0x190], RZ ;  /* 0x0000640058037a24 */ /* 0x000fe200078e02ff */
[----:B------:R-:W-:-:S03]  /*0230*/  ISETP.GT.U32.AND P1, PT, R9, R2, PT ;  /* 0x000000020900720c */ /* 0x000fc60003f24070 */
[----:B------:R-:W-:-:S10]  /*0240*/  IMAD R3, R24, c[0x0][0x194], R3 ;  /* 0x0000650018037a24 */ /* 0x000fd400078e0203 */
[----:B------:R-:W-:Y:S01]  /*0250*/  @!P1 IMAD.IADD R2, R2, 0x1, -R9 ;  /* 0x0000000102029824 */ /* 0x000fe200078e0a09 */
[----:B------:R-:W-:Y:S06]  /*0260*/  @!P0 EXIT ;  /* 0x000000000000894d */ /* 0x000fec0003800000 */
[----:B----4-:R-:W0:Y:S01]  /*0270*/  S2R R72, SR_TID.X ;  /* 0x0000000000487919 */ /* 0x010e220000002100 */
[----:B------:R-:W-:Y:S01]  /*0280*/  ISETP.GE.U32.AND P0, PT, R2, R9, PT ;  /* 0x000000090200720c */ /* 0x000fe20003f06070 */
[C---:B------:R-:W-:Y:S01]  /*0290*/  IMAD R4, R20.reuse, c[0x0][0x1d8], RZ ;  /* 0x0000760014047a24 */ /* 0x040fe200078e02ff */
[C---:B------:R-:W-:Y:S01]  /*02a0*/  LOP3.LUT R10, R19.reuse, c[0x0][0x178], RZ, 0x3c, !PT ;  /* 0x00005e00130a7a12 */ /* 0x040fe200078e3cff */
[----:B------:R-:W-:Y:S01]  /*02b0*/  IMAD R8, R20, c[0x0][0x1e8], RZ ;  /* 0x00007a0014087a24 */ /* 0x000fe200078e02ff */
[----:B------:R-:W-:Y:S01]  /*02c0*/  @!P1 IADD3 R0, R0, 0x1, RZ ;  /* 0x0000000100009810 */ /* 0x000fe20007ffe0ff */
[C---:B------:R-:W-:Y:S01]  /*02d0*/  IMAD R9, R19.reuse, c[0x0][0x1dc], R4 ;  /* 0x0000770013097a24 */ /* 0x040fe200078e0204 */
[----:B------:R-:W-:Y:S01]  /*02e0*/  ISETP.GE.AND P2, PT, R10, RZ, PT ;  /* 0x000000ff0a00720c */ /* 0x000fe20003f46270 */
[----:B------:R-:W-:Y:S01]  /*02f0*/  IMAD.WIDE.U32 R4, R19, c[0x0][0x1e8], RZ ;  /* 0x00007a0013047a25 */ /* 0x000fe200078e00ff */
[----:B------:R-:W-:Y:S01]  /*0300*/  ISETP.NE.AND P1, PT, RZ, c[0x0][0x178], PT ;  /* 0x00005e00ff007a0c */ /* 0x000fe20003f25270 */
[----:B------:R-:W1:Y:S01]  /*0310*/  S2R R25, SR_LANEID ;  /* 0x0000000000197919 */ /* 0x000e620000000000 */
[----:B------:R-:W-:Y:S01]  /*0320*/  IADD3 R7, R7, R3, RZ ;  /* 0x0000000307077210 */ /* 0x000fe20007ffe0ff */
[C---:B------:R-:W-:Y:S01]  /*0330*/  IMAD R11, R19.reuse, c[0x0][0x1ec], R8 ;  /* 0x00007b00130b7a24 */ /* 0x040fe200078e0208 */
[----:B------:R-:W-:Y:S01]  /*0340*/  MOV R26, RZ ;  /* 0x000000ff001a7202 */ /* 0x000fe20000000f00 */
[----:B------:R-:W-:Y:S01]  /*0350*/  IMAD.WIDE.U32 R2, R19, c[0x0][0x1d8], RZ ;  /* 0x0000760013027a25 */ /* 0x000fe200078e00ff */
[----:B------:R-:W-:-:S02]  /*0360*/  @P0 IADD3 R0, R0, 0x1, RZ ;  /* 0x0000000100000810 */ /* 0x000fc40007ffe0ff */
[----:B------:R-:W-:Y:S01]  /*0370*/  IADD3 R5, R5, R11, RZ ;  /* 0x0000000b05057210 */ /* 0x000fe20007ffe0ff */
[----:B------:R-:W-:Y:S02]  /*0380*/  IMAD R13, R88, c[0x0][0x1b0], RZ ;  /* 0x00006c00580d7a24 */ /* 0x000fe400078e02ff */
[----:B------:R-:W-:Y:S02]  /*0390*/  IMAD.IADD R3, R3, 0x1, R9 ;  /* 0x0000000103037824 */ /* 0x000fe400078e0209 */
[----:B------:R-:W-:Y:S01]  /*03a0*/  IMAD.WIDE.U32 R10, R24, c[0x0][0x1b0], RZ ;  /* 0x00006c00180a7a25 */ /* 0x000fe200078e00ff */
[C---:B0-----:R-:W-:Y:S02]  /*03b0*/  LOP3.LUT R23, R72.reuse, 0x1f, RZ, 0xc0, !PT ;  /* 0x0000001f48177812 */ /* 0x041fe400078ec0ff */
[----:B------:R-:W-:Y:S01]  /*03c0*/  SHF.L.U32 R34, R72, 0x3, RZ ;  /* 0x0000000348227819 */ /* 0x000fe200000006ff */
[C---:B------:R-:W-:Y:S02]  /*03d0*/  IMAD R13, R24.reuse, c[0x0][0x1b4], R13 ;  /* 0x00006d00180d7a24 */ /* 0x040fe400078e020d */
[----:B------:R-:W-:Y:S01]  /*03e0*/  IMAD.WIDE.U32 R2, R24, c[0x0][0x1d0], R2 ;  /* 0x0000740018027a25 */ /* 0x000fe200078e0002 */
[----:B------:R-:W-:-:S02]  /*03f0*/  LOP3.LUT R8, R23, 0xffffff00, R34, 0xf8, !PT ;  /* 0xffffff0017087812 */ /* 0x000fc400078ef822 */
[----:B------:R-:W-:Y:S01]  /*0400*/  IADD3 R28, R34, 0x1, RZ ;  /* 0x00000001221c7810 */ /* 0x000fe20007ffe0ff */
[----:B------:R-:W-:Y:S01]  /*0410*/  IMAD R9, R88, c[0x0][0x1d0], RZ ;  /* 0x0000740058097a24 */ /* 0x000fe200078e02ff */
[----:B------:R-:W-:Y:S01]  /*0420*/  IADD3 R29, R34, 0x2, RZ ;  /* 0x00000002221d7810 */ /* 0x000fe20007ffe0ff */
[----:B------:R-:W-:Y:S01]  /*0430*/  IMAD R17, R88, c[0x0][0x1e0], RZ ;  /* 0x0000780058117a24 */ /* 0x000fe200078e02ff */
[----:B------:R-:W-:Y:S01]  /*0440*/  IADD3 R30, R34, 0x3, RZ ;  /* 0x00000003221e7810 */ /* 0x000fe20007ffe0ff */
[----:B------:R-:W-:Y:S01]  /*0450*/  @!P2 IMAD.MOV R0, RZ, RZ, -R0 ;  /* 0x000000ffff00a224 */ /* 0x000fe200078e0a00 */
[----:B------:R-:W-:Y:S01]  /*0460*/  @!P1 LOP3.LUT R0, RZ, c[0x0][0x178], RZ, 0x33, !PT ;  /* 0x00005e00ff009a12 */ /* 0x000fe200078e33ff */
[----:B------:R-:W-:Y:S01]  /*0470*/  IMAD.WIDE.U32 R4, R24, c[0x0][0x1e0], R4 ;  /* 0x0000780018047a25 */ /* 0x000fe200078e0004 */
[C---:B------:R-:W-:Y:S02]  /*0480*/  IADD3 R31, R34.reuse, 0x4, RZ ;  /* 0x00000004221f7810 */ /* 0x040fe40007ffe0ff */
[----:B------:R-:W-:Y:S01]  /*0490*/  IADD3 R32, R34, 0x5, RZ ;  /* 0x0000000522207810 */ /* 0x000fe20007ffe0ff */
[----:B------:R-:W-:Y:S01]  /*04a0*/  IMAD.IADD R11, R11, 0x1, R13 ;  /* 0x000000010b0b7824 */ /* 0x000fe200078e020d */
[----:B------:R-:W-:Y:S01]  /*04b0*/  IADD3 R13, P0, R8, R2, RZ ;  /* 0x00000002080d7210 */ /* 0x000fe20007f1e0ff */
[C---:B------:R-:W-:Y:S01]  /*04c0*/  IMAD R15, R24.reuse, c[0x0][0x1d4], R9 ;  /* 0x00007500180f7a24 */ /* 0x040fe200078e0209 */
[----:B------:R-:W-:Y:S01]  /*04d0*/  SHF.R.S32.HI R9, RZ, 0x1f, R8 ;  /* 0x0000001fff097819 */ /* 0x000fe20000011408 */
[----:B------:R-:W-:Y:S01]  /*04e0*/  IMAD R17, R24, c[0x0][0x1e4], R17 ;  /* 0x0000790018117a24 */ /* 0x000fe200078e0211 */
[----:B------:R-:W-:-:S02]  /*04f0*/  IADD3 R65, P1, R8, R4, RZ ;  /* 0x0000000408417210 */ /* 0x000fc40007f3e0ff */
[----:B------:R-:W-:Y:S02]  /*0500*/  SHF.R.S32.HI R2, RZ, 0x1f, R0 ;  /* 0x0000001fff027819 */ /* 0x000fe40000011400 */
[C---:B------:R-:W-:Y:S02]  /*0510*/  IADD3.X R14, R9.reuse, R5, R17, P1, !PT ;  /* 0x00000005090e7210 */ /* 0x040fe40000ffe411 */
[----:B------:R-:W-:Y:S01]  /*0520*/  IADD3.X R4, R9, R3, R15, P0, !PT ;  /* 0x0000000309047210 */ /* 0x000fe200007fe40f */
[C---:B------:R-:W-:Y:S01]  /*0530*/  IMAD R5, R2.reuse, c[0x0][0x1a8], RZ ;  /* 0x00006a0002057a24 */ /* 0x040fe200078e02ff */
[----:B------:R-:W-:Y:S01]  /*0540*/  LEA R12, P0, R13, c[0x0][0x240], 0x2 ;  /* 0x000090000d0c7a11 */ /* 0x000fe200078010ff */
[----:B------:R-:W-:Y:S01]  /*0550*/  IMAD R15, R2, c[0x0][0x1c8], RZ ;  /* 0x00007200020f7a24 */ /* 0x000fe200078e02ff */
[----:B------:R-:W-:Y:S01]  /*0560*/  LEA R54, P2, R65, c[0x0][0x248], 0x2 ;  /* 0x0000920041367a11 */ /* 0x000fe200078410ff */
[----:B------:R-:W-:Y:S01]  /*0570*/  IMAD.WIDE.U32 R2, R0, c[0x0][0x1a8], R6 ;  /* 0x00006a0000027a25 */ /* 0x000fe200078e0006 */
[----:B------:R-:W-:-:S02]  /*0580*/  LEA.HI.X R13, R13, c[0x0][0x244], R4, 0x2, P0 ;  /* 0x000091000d0d7a11 */ /* 0x000fc400000f1404 */
[----:B------:R-:W-:Y:S01]  /*0590*/  IADD3 R33, R34, 0x6, RZ ;  /* 0x0000000622217810 */ /* 0x000fe20007ffe0ff */
[----:B------:R-:W-:Y:S01]  /*05a0*/  IMAD R47, R0, c[0x0][0x1ac], R5 ;  /* 0x00006b00002f7a24 */ /* 0x000fe200078e0205 */
[----:B------:R-:W-:Y:S01]  /*05b0*/  LEA R43, P0, R2, c[0x0][0x228], 0x2 ;  /* 0x00008a00022b7a11 */ /* 0x000fe200078010ff */
[C---:B------:R-:W-:Y:S01]  /*05c0*/  IMAD.WIDE.U32 R4, R0.reuse, c[0x0][0x1c8], R10 ;  /* 0x0000720000047a25 */ /* 0x040fe200078e000a */
[----:B------:R-:W-:Y:S02]  /*05d0*/  LEA.HI.X R65, R65, c[0x0][0x24c], R14, 0x2, P2 ;  /* 0x0000930041417a11 */ /* 0x000fe400010f140e */
[----:B------:R-:W-:Y:S01]  /*05e0*/  IADD3 R47, R3, R47, RZ ;  /* 0x0000002f032f7210 */ /* 0x000fe20007ffe0ff */
[----:B------:R-:W-:Y:S01]  /*05f0*/  IMAD R15, R0, c[0x0][0x1cc], R15 ;  /* 0x00007300000f7a24 */ /* 0x000fe200078e020f */
[----:B------:R-:W-:Y:S01]  /*0600*/  LEA R45, P1, R4, c[0x0][0x230], 0x2 ;  /* 0x00008c00042d7a11 */ /* 0x000fe200078210ff */
[----:B------:R-:W-:Y:S01]  /*0610*/  IMAD R0, R24, c[0x0][0x164], R19 ;  /* 0x0000590018007a24 */ /* 0x000fe200078e0213 */
[----:B------:R-:W-:Y:S01]  /*0620*/  LEA.HI.X R47, R2, c[0x0][0x22c], R47, 0x2, P0 ;  /* 0x00008b00022f7a11 */ /* 0x000fe200000f142f */
[----:B------:R-:W-:Y:S01]  /*0630*/  IMAD R2, R20, c[0x0][0x180], RZ ;  /* 0x0000600014027a24 */ /* 0x000fe200078e02ff */
[----:B------:R-:W-:Y:S01]  /*0640*/  IADD3 R34, R34, 0x7, RZ ;  /* 0x0000000722227810 */ /* 0x000fe20007ffe0ff */
[----:B------:R-:W-:Y:S01]  /*0650*/  IMAD.IADD R49, R5, 0x1, R15 ;  /* 0x0000000105317824 */ /* 0x000fe200078e020f */
[----:B------:R-:W-:Y:S01]  /*0660*/  LOP3.LUT R37, R8, 0x20, RZ, 0xfc, !PT ;  /* 0x0000002008257812 */ /* 0x000fe200078efcff */
[----:B------:R-:W-:Y:S01]  /*0670*/  IMAD R0, R0, c[0x0][0x174], RZ ;  /* 0x00005d0000007a24 */ /* 0x000fe200078e02ff */
[----:B------:R-:W-:Y:S01]  /*0680*/  LOP3.LUT R36, R8, 0x40, RZ, 0xfc, !PT ;  /* 0x0000004008247812 */ /* 0x000fe200078efcff */
[----:B------:R-:W-:Y:S01]  /*0690*/  IMAD.WIDE.U32 R6, R19, c[0x0][0x180], RZ ;  /* 0x0000600013067a25 */ /* 0x000fe200078e00ff */
[----:B------:R-:W-:-:S02]  /*06a0*/  LEA.HI.X R49, R4, c[0x0][0x234], R49, 0x2, P1 ;  /* 0x00008d0004317a11 */ /* 0x000fc400008f1431 */
[C---:B------:R-:W-:Y:S01]  /*06b0*/  LOP3.LUT R38, R8.reuse, 0x60, RZ, 0xfc, !PT ;  /* 0x0000006008267812 */ /* 0x040fe200078efcff */
[----:B------:R-:W-:Y:S01]  /*06c0*/  IMAD R35, R19, c[0x0][0x184], R2 ;  /* 0x0000610013237a24 */ /* 0x000fe200078e0202 */
[----:B------:R-:W-:Y:S01]  /*06d0*/  LOP3.LUT R39, R8, 0x80, RZ, 0xfc, !PT ;  /* 0x0000008008277812 */ /* 0x000fe200078efcff */
[----:B------:R-:W-:Y:S01]  /*06e0*/  IMAD R27, R0, c[0x0][0x16c], RZ ;  /* 0x00005b00001b7a24 */ /* 0x000fe200078e02ff */
[C---:B------:R-:W-:Y:S01]  /*06f0*/  LOP3.LUT R40, R8.reuse, 0xa0, RZ, 0xfc, !PT ;  /* 0x000000a008287812 */ /* 0x040fe200078efcff */
[----:B------:R-:W-:Y:S01]  /*0700*/  IMAD.IADD R35, R7, 0x1, R35 ;  /* 0x0000000107237824 */ /* 0x000fe200078e0223 */
[C---:B------:R-:W-:Y:S02]  /*0710*/  LOP3.LUT R41, R8.reuse, 0xc0, RZ, 0xfc, !PT ;  /* 0x000000c008297812 */ /* 0x040fe400078efcff */
[----:B-1----:R-:W-:Y:S02]  /*0720*/  LOP3.LUT R42, R8, 0xe0, RZ, 0xfc, !PT ;  /* 0x000000e0082a7812 */ /* 0x002fe400078efcff */
.L_x_4882:
[----:B------:R-:W-:Y:S01]  /*0730*/  BAR.SYNC.DEFER_BLOCKING 0x0 ;  /* 0x0000000000007b1d */ /* 0x000fe20000010000 */
[----:B------:R-:W-:Y:S01]  /*0740*/  MOV R51, 0xffffff00 ;  /* 0xffffff0000337802 */ /* 0x000fe20000000f00 */
[----:B------:R-:W-:Y:S01]  /*0750*/  HFMA2.MMA R0, -RZ, RZ, 0, 0 ;  /* 0x00000000ff007435 */ /* 0x000fe200000001ff */
[----:B------:R-:W-:Y:S01]  /*0760*/  IMAD.MOV.U32 R3, RZ, RZ, RZ ;  /* 0x000000ffff037224 */ /* 0x000fe200078e00ff */
[----:B------:R-:W-:Y:S01]  /*0770*/  MOV R4, R12 ;  /* 0x0000000c00047202 */ /* 0x000fe20000000f00 */
[----:B------:R-:W-:-:S02]  /*0780*/  IMAD.MOV.U32 R5, RZ, RZ, R13 ;  /* 0x000000ffff057224 */ /* 0x000fc400078e000d */
[----:B------:R-:W-:Y:S02]  /*0790*/  IMAD R51, R26, R51, c[0x0][0x168] ;  /* 0x00005a001a337624 */ /* 0x000fe400078e0233 */
[----:B------:R-:W-:-:S03]  /*07a0*/  IMAD.MOV.U32 R13, RZ, RZ, RZ ;  /* 0x000000ffff0d7224 */ /* 0x000fc600078e00ff */
[-C--:B------:R-:W-:Y:S02]  /*07b0*/  ISETP.GE.AND P0, PT, R8, R51.reuse, PT ;  /* 0x000000330800720c */ /* 0x080fe40003f06270 */
[-C--:B------:R-:W-:Y:S02]  /*07c0*/  ISETP.GE.AND P1, PT, R37, R51.reuse, PT ;  /* 0x000000332500720c */ /* 0x080fe40003f26270 */
[-C--:B------:R-:W-:Y:S02]  /*07d0*/  ISETP.GE.AND P2, PT, R36, R51.reuse, PT ;  /* 0x000000332400720c */ /* 0x080fe40003f46270 */
[-C--:B------:R-:W-:Y:S01]  /*07e0*/  ISETP.GE.AND P3, PT, R41, R51.reuse, PT ;  /* 0x000000332900720c */ /* 0x080fe20003f66270 */
[----:B------:R-:W-:Y:S01]  /*07f0*/  HFMA2.MMA R15, -RZ, RZ, 0, 0 ;  /* 0x00000000ff0f7435 */ /* 0x000fe200000001ff */
[----:B------:R-:W-:-:S05]  /*0800*/  ISETP.GE.AND P4, PT, R42, R51, PT ;  /* 0x000000332a00720c */ /* 0x000fca0003f86270 */
[----:B------:R-:W2:Y:S01]  /*0810*/  @!P0 LDG.E R3, [R4.64] ;  /* 0x0000000404038981 */ /* 0x000ea2000c1e1900 */
[----:B------:R-:W-:-:S03]  /*0820*/  ISETP.GE.AND P0, PT, R38, R51, PT ;  /* 0x000000332600720c */ /* 0x000fc60003f06270 */
[----:B------:R-:W3:Y:S01]  /*0830*/  @!P1 LDG.E R0, [R4.64+0x80] ;  /* 0x0000800404009981 */ /* 0x000ee2000c1e1900 */
[----:B------:R-:W-:-:S03]  /*0840*/  ISETP.GE.AND P1, PT, R39, R51, PT ;  /* 0x000000332700720c */ /* 0x000fc60003f26270 */
[----:B------:R-:W4:Y:S01]  /*0850*/  @!P2 LDG.E R13, [R4.64+0x100] ;  /* 0x00010004040da981 */ /* 0x000f22000c1e1900 */
[----:B------:R-:W-:Y:S01]  /*0860*/  ISETP.GE.AND P2, PT, R40, R51, PT ;  /* 0x000000332800720c */ /* 0x000fe20003f46270 */
[----:B0-----:R-:W-:Y:S01]  /*0870*/  IMAD.MOV.U32 R53, RZ, RZ, RZ ;  /* 0x000000ffff357224 */ /* 0x001fe200078e00ff */
[----:B------:R-:W-:Y:S01]  /*0880*/  MOV R11, RZ ;  /* 0x000000ff000b7202 */ /* 0x000fe20000000f00 */
[----:B------:R-:W-:Y:S01]  /*0890*/  IMAD.MOV.U32 R57, RZ, RZ, RZ ;  /* 0x000000ffff397224 */ /* 0x000fe200078e00ff */
[----:B------:R-:W-:-:S04]  /*08a0*/  MOV R55, RZ ;  /* 0x000000ff00377202 */ /* 0x000fc80000000f00 */
[----:B------:R-:W4:Y:S04]  /*08b0*/  @!P0 LDG.E R11, [R4.64+0x180] ;  /* 0x00018004040b8981 */ /* 0x000f28000c1e1900 */
[----:B------:R-:W4:Y:S04]  /*08c0*/  @!P1 LDG.E R53, [R4.64+0x200] ;  /* 0x0002000404359981 */ /* 0x000f28000c1e1900 */
[----:B------:R-:W4:Y:S04]  /*08d0*/  @!P2 LDG.E R15, [R4.64+0x280] ;  /* 0x00028004040fa981 */ /* 0x000f28000c1e1900 */
[----:B------:R-:W4:Y:S04]  /*08e0*/  @!P3 LDG.E R57, [R4.64+0x300] ;  /* 0x000300040439b981 */ /* 0x000f28000c1e1900 */
[----:B------:R-:W4:Y:S01]  /*08f0*/  @!P4 LDG.E R55, [R4.64+0x380] ;  /* 0x000380040437c981 */ /* 0x000f22000c1e1900 */
[C---:B------:R-:W-:Y:S01]  /*0900*/  IADD3 R2, R25.reuse, 0x20, RZ ;  /* 0x0000002019027810 */ /* 0x040fe20007ffe0ff */
[----:B------:R-:W-:Y:S01]  /*0910*/  HFMA2.MMA R59, -RZ, RZ, 0, 0 ;  /* 0x00000000ff3b7435 */ /* 0x000fe200000001ff */
[----:B------:R-:W-:-:S02]  /*0920*/  IADD3 R10, R25, 0x40, RZ ;  /* 0x00000040190a7810 */ /* 0x000fc40007ffe0ff */
[-C--:B------:R-:W-:Y:S02]  /*0930*/  LEA.HI.SX32 R2, R2, R25.reuse, 0x1b ;  /* 0x0000001902027211 */ /* 0x080fe400078fdaff */
[CC--:B------:R-:W-:Y:S02]  /*0940*/  LEA.HI.SX32 R18, R25.reuse, R25.reuse, 0x1b ;  /* 0x0000001919127211 */ /* 0x0c0fe400078fdaff */
[----:B------:R-:W-:Y:S02]  /*0950*/  SHF.L.U32 R17, R2, 0x2, RZ ;  /* 0x0000000202117819 */ /* 0x000fe400000006ff */
[-C--:B------:R-:W-:Y:S01]  /*0960*/  LEA.HI.SX32 R10, R10, R25.reuse, 0x1b ;  /* 0x000000190a0a7211 */ /* 0x080fe200078fdaff */
[----:B------:R-:W-:Y:S01]  /*0970*/  IMAD.SHL.U32 R18, R18, 0x4, RZ ;  /* 0x0000000412127824 */ /* 0x000fe200078e00ff */
[C---:B------:R-:W-:Y:S02]  /*0980*/  IADD3 R2, R25.reuse, 0x60, RZ ;  /* 0x0000006019027810 */ /* 0x040fe40007ffe0ff */
[----:B------:R-:W-:Y:S01]  /*0990*/  IADD3 R12, R25, 0xa0, RZ ;  /* 0x000000a0190c7810 */ /* 0x000fe20007ffe0ff */
[----:B------:R-:W-:Y:S01]  /*09a0*/  IMAD.SHL.U32 R16, R10, 0x4, RZ ;  /* 0x000000040a107824 */ /* 0x000fe200078e00ff */
[----:B------:R-:W-:-:S02]  /*09b0*/  LEA.HI.SX32 R2, R2, R25, 0x1b ;  /* 0x0000001902027211 */ /* 0x000fc400078fdaff */
[C---:B------:R-:W-:Y:S02]  /*09c0*/  IADD3 R10, R25.reuse, 0x80, RZ ;  /* 0x00000080190a7810 */ /* 0x040fe40007ffe0ff */
[C---:B------:R-:W-:Y:S02]  /*09d0*/  IADD3 R14, R25.reuse, 0xc0, RZ ;  /* 0x000000c0190e7810 */ /* 0x040fe40007ffe0ff */
[----:B------:R-:W-:Y:S02]  /*09e0*/  SHF.L.U32 R48, R2, 0x2, RZ ;  /* 0x0000000202307819 */ /* 0x000fe400000006ff */
[----:B------:R-:W-:Y:S02]  /*09f0*/  IADD3 R2, R25, 0xe0, RZ ;  /* 0x000000e019027810 */ /* 0x000fe40007ffe0ff */
[-C--:B------:R-:W-:Y:S02]  /*0a00*/  LEA.HI.SX32 R10, R10, R25.reuse, 0x1b ;  /* 0x000000190a0a7211 */ /* 0x080fe400078fdaff */
[----:B------:R-:W-:-:S02]  /*0a10*/  LEA.HI.SX32 R12, R12, R25, 0x1b ;  /* 0x000000190c0c7211 */ /* 0x000fc400078fdaff */
[-C--:B------:R-:W-:Y:S01]  /*0a20*/  LEA.HI.SX32 R14, R14, R25.reuse, 0x1b ;  /* 0x000000190e0e7211 */ /* 0x080fe200078fdaff */
[----:B------:R-:W-:Y:S01]  /*0a30*/  IMAD.SHL.U32 R46, R10, 0x4, RZ ;  /* 0x000000040a2e7824 */ /* 0x000fe200078e00ff */
[----:B------:R-:W-:Y:S02]  /*0a40*/  LEA.HI.SX32 R2, R2, R25, 0x1b ;  /* 0x0000001902027211 */ /* 0x000fe400078fdaff */
[----:B------:R-:W-:Y:S01]  /*0a50*/  SHF.L.U32 R44, R12, 0x2, RZ ;  /* 0x000000020c2c7819 */ /* 0x000fe200000006ff */
[----:B------:R-:W-:Y:S01]  /*0a60*/  IMAD.SHL.U32 R52, R14, 0x4, RZ ;  /* 0x000000040e347824 */ /* 0x000fe200078e00ff */
[-C--:B------:R-:W-:Y:S01]  /*0a70*/  ISETP.GE.AND P6, PT, R8, R51.reuse, PT ;  /* 0x000000330800720c */ /* 0x080fe20003fc6270 */
[----:B------:R-:W-:Y:S01]  /*0a80*/  IMAD.SHL.U32 R50, R2, 0x4, RZ ;  /* 0x0000000402327824 */ /* 0x000fe200078e00ff */
[----:B------:R-:W-:Y:S01]  /*0a90*/  MOV R2, R54 ;  /* 0x0000003600027202 */ /* 0x000fe20000000f00 */
[----:B------:R-:W-:Y:S01]  /*0aa0*/  IMAD.MOV.U32 R14, RZ, RZ, RZ ;  /* 0x000000ffff0e7224 */ /* 0x000fe200078e00ff */
        /* <DEDUP_REMOVED lines=10> */
[----:B----4-:R-:W-:Y:S01]  /*0b50*/  STS [R16+0x100], R13 ;  /* 0x0001000d10007388 */ /* 0x010fe20000000800 */
[----:B0-----:R-:W-:Y:S01]  /*0b60*/  IMAD.MOV.U32 R3, RZ, RZ, R65 ;  /* 0x000000ffff037224 */ /* 0x001fe200078e0041 */
[----:B-1----:R-:W-:-:S02]  /*0b70*/  SHF.L.U32 R0, R25, 0x3, RZ ;  /* 0x0000000319007819 */ /* 0x002fc400000006ff */
[----:B------:R-:W-:Y:S02]  /*0b80*/  STS [R48+0x180], R11 ;  /* 0x0001800b30007388 */ /* 0x000fe40000000800 */
[----:B------:R-:W-:Y:S02]  /*0b90*/  LEA.HI.SX32 R0, R0, R0, 0x1b ;  /* 0x0000000000007211 */ /* 0x000fe400078fdaff */
[----:B------:R-:W-:Y:S02]  /*0ba0*/  STS [R46+0x200], R53 ;  /* 0x000200352e007388 */ /* 0x000fe40000000800 */
[----:B------:R-:W-:Y:S02]  /*0bb0*/  SHF.L.U32 R0, R0, 0x2, RZ ;  /* 0x0000000200007819 */ /* 0x000fe400000006ff */
[----:B------:R-:W-:Y:S04]  /*0bc0*/  STS [R44+0x280], R15 ;  /* 0x0002800f2c007388 */ /* 0x000fe80000000800 */
[----:B------:R-:W-:Y:S04]  /*0bd0*/  STS [R52+0x300], R57 ;  /* 0x0003003934007388 */ /* 0x000fe80000000800 */
        /* <DEDUP_REMOVED lines=12> */
[----:B------:R-:W-:Y:S01]  /*0ca0*/  IMAD.MOV.U32 R53, RZ, RZ, RZ ;  /* 0x000000ffff357224 */ /* 0x000fe200078e00ff */
[----:B------:R-:W-:Y:S01]  /*0cb0*/  MOV R15, RZ ;  /* 0x000000ff000f7202 */ /* 0x000fe20000000f00 */
        /* <DEDUP_REMOVED lines=77> */
.L_x_4858:
[----:B------:R-:W-:Y:S05]  /*1190*/  BSYNC B0 ;  /* 0x0000000000007941 */ /* 0x000fea0003800000 */
.L_x_4857:
        /* <DEDUP_REMOVED lines=41> */
.L_x_4860:
[----:B------:R-:W-:Y:S05]  /*1430*/  BSYNC B0 ;  /* 0x0000000000007941 */ /* 0x000fea0003800000 */
.L_x_4859:
        /* <DEDUP_REMOVED lines=33> */
.L_x_4862:
[----:B------:R-:W-:Y:S05]  /*1650*/  BSYNC B0 ;  /* 0x0000000000007941 */ /* 0x000fea0003800000 */
.L_x_4861:
        /* <DEDUP_REMOVED lines=33> */
.L_x_4864:
[----:B------:R-:W-:Y:S05]  /*1870*/  BSYNC B0 ;  /* 0x0000000000007941 */ /* 0x000fea0003800000 */
.L_x_4863:
        /* <DEDUP_REMOVED lines=33> */
.L_x_4866:
[----:B------:R-:W-:Y:S05]  /*1a90*/  BSYNC B0 ;  /* 0x0000000000007941 */ /* 0x000fea0003800000 */
.L_x_4865:
        /* <DEDUP_REMOVED lines=33> */
.L_x_4868:
[----:B------:R-:W-:Y:S05]  /*1cb0*/  BSYNC B0 ;  /* 0x0000000000007941 */ /* 0x000fea0003800000 */
.L_x_4867:
        /* <DEDUP_REMOVED lines=33> */
.L_x_4870:
[----:B------:R-:W-:Y:S05]  /*1ed0*/  BSYNC B0 ;  /* 0x0000000000007941 */ /* 0x000fea0003800000 */
.L_x_4869:
        /* <DEDUP_REMOVED lines=33> */
.L_x_4872:
[----:B------:R-:W-:Y:S05]  /*20f0*/  BSYNC B0 ;  /* 0x0000000000007941 */ /* 0x000fea0003800000 */
.L_x_4871:
        /* <DEDUP_REMOVED lines=22> */
[----:B------:R-:W-:-:S05]  /*2260*/  IMAD.MOV.U32 R77, RZ, RZ, RZ ;  /* 0x000000ffff4d7224 */ /* 0x000fca00078e00ff */
.L_x_4876:
[----:B------:R-:W-:Y:S01]  /*2270*/  SHF.R.S32.HI R80, RZ, 0x1f, R77 ;  /* 0x0000001fff507819 */ /* 0x000fe2000001144d */
[----:B0-----:R-:W-:Y:S01]  /*2280*/  IMAD.WIDE.U32 R10, R77, c[0x0][0x1a0], R8 ;  /* 0x000068004d0a7a25 */ /* 0x001fe200078e0008 */
[----:B------:R-:W-:Y:S01]  /*2290*/  MOV R51, 0xffffff00 ;  /* 0xffffff0000337802 */ /* 0x000fe20000000f00 */
[----:B------:R-:W-:-:S02]  /*22a0*/  HFMA2.MMA R72, -RZ, RZ, 0, 0 ;  /* 0x00000000ff487435 */ /* 0x000fc400000001ff */
[----:B------:R-:W-:Y:S02]  /*22b0*/  IMAD R12, R80, c[0x0][0x1a0], RZ ;  /* 0x00006800500c7a24 */ /* 0x000fe400078e02ff */
[----:B------:R-:W-:Y:S02]  /*22c0*/  IMAD R51, R26, R51, c[0x0][0x168] ;  /* 0x00005a001a337624 */ /* 0x000fe400078e0233 */
[----:B------:R-:W-:Y:S01]  /*22d0*/  IMAD R13, R77, c[0x0][0x1a4], R12 ;  /* 0x000069004d0d7a24 */ /* 0x000fe200078e020c */
[----:B------:R-:W-:Y:S01]  /*22e0*/  LEA R12, P2, R10, R43, 0x2 ;  /* 0x0000002b0a0c7211 */ /* 0x000fe200078410ff */
[----:B------:R-:W-:Y:S01]  /*22f0*/  IMAD.MOV.U32 R79, RZ, RZ, RZ ;  /* 0x000000ffff4f7224 */ /* 0x000fe200078e00ff */
[-C--:B------:R-:W-:Y:S02]  /*2300*/  ISETP.GE.AND P6, PT, R8, R51.reuse, PT ;  /* 0x000000330800720c */ /* 0x080fe40003fc6270 */
[----:B------:R-:W-:Y:S02]  /*2310*/  ISETP.GE.AND P1, PT, R37, R51, PT ;  /* 0x000000332500720c */ /* 0x000fe40003f26270 */
[----:B------:R-:W-:-:S02]  /*2320*/  IADD3 R11, R11, R13, RZ ;  /* 0x0000000d0b0b7210 */ /* 0x000fc40007ffe0ff */
[----:B------:R-:W-:Y:S02]  /*2330*/  ISETP.GE.AND P3, PT, R38, R51, PT ;  /* 0x000000332600720c */ /* 0x000fe40003f66270 */
[----:B------:R-:W-:Y:S02]  /*2340*/  LEA.HI.X R13, R10, R47, R11, 0x2, P2 ;  /* 0x0000002f0a0d7211 */ /* 0x000fe400010f140b */
[-C--:B------:R-:W-:Y:S02]  /*2350*/  ISETP.GE.AND P2, PT, R36, R51.reuse, PT ;  /* 0x000000332400720c */ /* 0x080fe40003f46270 */
[-C--:B------:R-:W-:Y:S01]  /*2360*/  ISETP.GE.AND P4, PT, R39, R51.reuse, PT ;  /* 0x000000332700720c */ /* 0x080fe20003f86270 */
[----:B------:R0:W2:Y:S01]  /*2370*/  @!P6 LDG.E R79, [R12.64] ;  /* 0x000000040c4fe981 */ /* 0x0000a2000c1e1900 */
[-C--:B------:R-:W-:Y:S01]  /*2380*/  ISETP.GE.AND P5, PT, R40, R51.reuse, PT ;  /* 0x000000332800720c */ /* 0x080fe20003fa6270 */
[----:B------:R-:W-:Y:S01]  /*2390*/  HFMA2.MMA R87, -RZ, RZ, 0, 0 ;  /* 0x00000000ff577435 */ /* 0x000fe200000001ff */
[-C--:B------:R-:W-:Y:S01]  /*23a0*/  ISETP.GE.AND P6, PT, R41, R51.reuse, PT ;  /* 0x000000332900720c */ /* 0x080fe20003fc6270 */
[----:B------:R0:W3:Y:S01]  /*23b0*/  @!P1 LDG.E R72, [R12.64+0x80] ;  /* 0x000080040c489981 */ /* 0x0000e2000c1e1900 */
[----:B------:R-:W-:Y:S01]  /*23c0*/  ISETP.GE.AND P1, PT, R42, R51, PT ;  /* 0x000000332a00720c */ /* 0x000fe20003f26270 */
[----:B------:R-:W-:Y:S01]  /*23d0*/  IMAD.MOV.U32 R81, RZ, RZ, RZ ;  /* 0x000000ffff517224 */ /* 0x000fe200078e00ff */
[----:B------:R-:W-:Y:S01]  /*23e0*/  MOV R83, RZ ;  /* 0x000000ff00537202 */ /* 0x000fe20000000f00 */
[----:B------:R-:W-:Y:S01]  /*23f0*/  HFMA2.MMA R89, -RZ, RZ, 0, 0 ;  /* 0x00000000ff597435 */ /* 0x000fe200000001ff */
[----:B------:R-:W-:Y:S01]  /*2400*/  MOV R85, RZ ;  /* 0x000000ff00557202 */ /* 0x000fe20000000f00 */
[----:B------:R-:W-:-:S02]  /*2410*/  IMAD.MOV.U32 R95, RZ, RZ, RZ ;  /* 0x000000ffff5f7224 */ /* 0x000fc400078e00ff */
        /* <DEDUP_REMOVED lines=18> */
[----:B------:R-:W-:-:S04]  /*2540*/  LEA R12, P1, R10, R45, 0x2 ;  /* 0x0000002d0a0c7211 */ /* 0x000fc800078210ff */
[----:B------:R-:W-:-:S04]  /*2550*/  IADD3 R11, R11, R13, RZ ;  /* 0x0000000d0b0b7210 */ /* 0x000fc80007ffe0ff */
[----:B------:R-:W-:Y:S02]  /*2560*/  LEA.HI.X R13, R10, R49, R11, 0x2, P1 ;  /* 0x000000310a0d7211 */ /* 0x000fe400008f140b */
[-C--:B------:R-:W-:Y:S01]  /*2570*/  ISETP.GE.AND P1, PT, R8, R51.reuse, PT ;  /* 0x000000330800720c */ /* 0x080fe20003f26270 */
[----:B------:R-:W-:Y:S01]  /*2580*/  IMAD.MOV.U32 R93, RZ, RZ, RZ ;  /* 0x000000ffff5d7224 */ /* 0x000fe200078e00ff */
[-C--:B------:R-:W-:Y:S02]  /*2590*/  ISETP.GE.AND P2, PT, R37, R51.reuse, PT ;  /* 0x000000332500720c */ /* 0x080fe40003f46270 */
[-C--:B------:R-:W-:Y:S01]  /*25a0*/  ISETP.GE.AND P3, PT, R36, R51.reuse, PT ;  /* 0x000000332400720c */ /* 0x080fe20003f66270 */
[----:B------:R-:W-:Y:S01]  /*25b0*/  HFMA2.MMA R91, -RZ, RZ, 0, 0 ;  /* 0x00000000ff5b7435 */ /* 0x000fe200000001ff */
[----:B-1----:R-:W-:Y:S01]  /*25c0*/  CS2R R14, SRZ ;  /* 0x00000000000e7805 */ /* 0x002fe2000001ff00 */
[-C--:B------:R-:W-:Y:S02]  /*25d0*/  ISETP.GE.AND P4, PT, R41, R51.reuse, PT ;  /* 0x000000332900720c */ /* 0x080fe40003f86270 */
[----:B------:R-:W-:Y:S01]  /*25e0*/  ISETP.GE.AND P5, PT, R42, R51, PT ;  /* 0x000000332a00720c */ /* 0x000fe20003fa6270 */
[----:B--2---:R-:W-:Y:S04]  /*25f0*/  STS [R18], R79 ;  /* 0x0000004f12007388 */ /* 0x004fe80000000800 */
[----:B---3--:R-:W-:Y:S04]  /*2600*/  STS [R17+0x80], R72 ;  /* 0x0000804811007388 */ /* 0x008fe80000000800 */
[----:B-----5:R-:W-:Y:S04]  /*2610*/  STS [R16+0x100], R83 ;  /* 0x0001005310007388 */ /* 0x020fe80000000800 */
[----:B----4-:R-:W-:Y:S04]  /*2620*/  STS [R48+0x180], R81 ;  /* 0x0001805130007388 */ /* 0x010fe80000000800 */
[----:B------:R-:W-:Y:S04]  /*2630*/  STS [R46+0x200], R87 ;  /* 0x000200572e007388 */ /* 0x000fe80000000800 */
[----:B------:R0:W-:Y:S04]  /*2640*/  STS [R44+0x280], R85 ;  /* 0x000280552c007388 */ /* 0x0001e80000000800 */
[----:B------:R-:W-:Y:S04]  /*2650*/  STS [R52+0x300], R95 ;  /* 0x0003005f34007388 */ /* 0x000fe80000000800 */
[----:B------:R1:W-:Y:S01]  /*2660*/  STS [R50+0x380], R89 ;  /* 0x0003805932007388 */ /* 0x0003e20000000800 */
[----:B------:R-:W-:-:S06]  /*2670*/  NOP ;  /* 0x0000000000007918 */ /* 0x000fcc0000000000 */
[----:B------:R2:W3:Y:S01]  /*2680*/  @!P1 LDG.E R93, [R12.64] ;  /* 0x000000040c5d9981 */ /* 0x0004e2000c1e1900 */
[----:B------:R-:W-:-:S03]  /*2690*/  ISETP.GE.AND P1, PT, R38, R51, PT ;  /* 0x000000332600720c */ /* 0x000fc60003f26270 */
[----:B------:R2:W4:Y:S01]  /*26a0*/  @!P2 LDG.E R14, [R12.64+0x80] ;  /* 0x000080040c0ea981 */ /* 0x000522000c1e1900 */
[----:B------:R-:W-:-:S03]  /*26b0*/  ISETP.GE.AND P2, PT, R39, R51, PT ;  /* 0x000000332700720c */ /* 0x000fc60003f46270 */
[----:B------:R2:W5:Y:S01]  /*26c0*/  @!P3 LDG.E R91, [R12.64+0x100] ;  /* 0x000100040c5bb981 */ /* 0x000562000c1e1900 */
[----:B------:R-:W-:Y:S01]  /*26d0*/  ISETP.GE.AND P3, PT, R40, R51, PT ;  /* 0x000000332800720c */ /* 0x000fe20003f66270 */
[----:B0-----:R-:W-:Y:S01]  /*26e0*/  IMAD.MOV.U32 R85, RZ, RZ, RZ ;  /* 0x000000ffff557224 */ /* 0x001fe200078e00ff */
[----:B------:R-:W-:Y:S01]  /*26f0*/  MOV R87, RZ ;  /* 0x000000ff00577202 */ /* 0x000fe20000000f00 */
[----:B------:R-:W-:Y:S01]  /*2700*/  HFMA2.MMA R81, -RZ, RZ, 0, 0 ;  /* 0x00000000ff517435 */ /* 0x000fe200000001ff */
[----:B------:R-:W-:Y:S01]  /*2710*/  MOV R83, RZ ;  /* 0x000000ff00537202 */ /* 0x000fe20000000f00 */
[----:B------:R-:W0:Y:S04]  /*2720*/  LDS R10, [R0] ;  /* 0x00000000000a7984 */ /* 0x000e280000000800 */
[----:B------:R2:W5:Y:S04]  /*2730*/  @!P1 LDG.E R87, [R12.64+0x180] ;  /* 0x000180040c579981 */ /* 0x000568000c1e1900 */
[----:B------:R2:W5:Y:S04]  /*2740*/  @!P2 LDG.E R85, [R12.64+0x200] ;  /* 0x000200040c55a981 */ /* 0x000568000c1e1900 */
[----:B------:R2:W5:Y:S04]  /*2750*/  @!P3 LDG.E R15, [R12.64+0x280] ;  /* 0x000280040c0fb981 */ /* 0x000568000c1e1900 */
[----:B------:R2:W5:Y:S04]  /*2760*/  @!P4 LDG.E R81, [R12.64+0x300] ;  /* 0x000300040c51c981 */ /* 0x000568000c1e1900 */
[----:B------:R2:W5:Y:S04]  /*2770*/  @!P5 LDG.E R83, [R12.64+0x380] ;  /* 0x000380040c53d981 */ /* 0x000568000c1e1900 */
[----:B------:R-:W0:Y:S01]  /*2780*/  LDS R11, [R0+0x4] ;  /* 0x00000400000b7984 */ /* 0x000e220000000800 */
[----:B-1----:R-:W-:-:S03]  /*2790*/  FMUL.FTZ R89, R82, 1.4426950216293334961 ;  /* 0x3fb8aa3b52597820 */ /* 0x002fc60000410000 */
[----:B------:R-:W1:Y:S01]  /*27a0*/  LDS R16, [R0+0x8] ;  /* 0x0000080000107984 */ /* 0x000e620000000800 */
[----:B------:R-:W-:-:S03]  /*27b0*/  FMUL.FTZ R17, R89, R68 ;  /* 0x0000004459117220 */ /* 0x000fc60000410000 */
[----:B--2---:R-:W2:Y:S01]  /*27c0*/  LDS R12, [R0+0xc] ;  /* 0x00000c00000c7984 */ /* 0x004ea20000000800 */
[----:B------:R-:W-:-:S03]  /*27d0*/  FMUL.FTZ R18, R89, R66 ;  /* 0x0000004259127220 */ /* 0x000fc60000410000 */
[----:B------:R-:W0:Y:S01]  /*27e0*/  S2R R72, SR_TID.X ;  /* 0x0000000000487919 */ /* 0x000e220000002100 */
[----:B------:R0:W-:Y:S03]  /*27f0*/  MUFU.EX2 R80, R17 ;  /* 0x0000001100507308 */ /* 0x0001e60000000800 */
[----:B------:R-:W2:Y:S04]  /*2800*/  LDS R13, [R0+0x10] ;  /* 0x00001000000d7984 */ /* 0x000ea80000000800 */
[----:B------:R-:W-:Y:S01]  /*2810*/  LDS R103, [R0+0x1c] ;  /* 0x00001c0000677984 */ /* 0x000fe20000000800 */
[----:B------:R0:W0:Y:S03]  /*2820*/  MUFU.EX2 R44, R18 ;  /* 0x00000012002c7308 */ /* 0x0000260000000800 */
[----:B0-----:R-:W0:Y:S04]  /*2830*/  LDS R17, [R0+0x14] ;  /* 0x0000140000117984 */ /* 0x001e280000000800 */
[----:B------:R1:W0:Y:S01]  /*2840*/  LDS R18, [R0+0x18] ;  /* 0x0000180000127984 */ /* 0x0002220000000800 */
[----:B------:R-:W-:-:S02]  /*2850*/  FMUL.FTZ R46, R89, R64 ;  /* 0x00000040592e7220 */ /* 0x000fc40000410000 */
[C---:B------:R-:W-:Y:S02]  /*2860*/  FMUL.FTZ R48, R89.reuse, R62 ;  /* 0x0000003e59307220 */ /* 0x040fe40000410000 */
[C---:B------:R-:W-:Y:S02]  /*2870*/  FMUL.FTZ R50, R89.reuse, R60 ;  /* 0x0000003c59327220 */ /* 0x040fe40000410000 */
[----:B------:R-:W2:Y:S01]  /*2880*/  MUFU.EX2 R46, R46 ;  /* 0x0000002e002e7308 */ /* 0x000ea20000000800 */
[----:B------:R-:W-:Y:S02]  /*2890*/  IMAD.SHL.U32 R82, R72, 0x8, RZ ;  /* 0x0000000848527824 */ /* 0x000fe400078e00ff */
[----:B------:R-:W-:Y:S01]  /*28a0*/  FMUL.FTZ R52, R89, R58 ;  /* 0x0000003a59347220 */ /* 0x000fe20000410000 */
[----:B------:R-:W-:Y:S01]  /*28b0*/  ISETP.GE.U32.AND P1, PT, R28, R51, PT ;  /* 0x000000331c00720c */ /* 0x000fe20003f26070 */
[----:B------:R-:W-:-:S03]  /*28c0*/  FMUL.FTZ R10, R73, R10 ;  /* 0x0000000a490a7220 */ /* 0x000fc60000410000 */
[----:B------:R-:W0:Y:S01]  /*28d0*/  MUFU.EX2 R48, R48 ;  /* 0x0000003000307308 */ /* 0x000e220000000800 */
[----:B------:R-:W-:Y:S01]  /*28e0*/  FMUL.FTZ R11, R74, R11 ;  /* 0x0000000b4a0b7220 */ /* 0x000fe20000410000 */
[-C--:B------:R-:W-:Y:S01]  /*28f0*/  ISETP.GE.U32.AND P6, PT, R82, R51.reuse, PT ;  /* 0x000000335200720c */ /* 0x080fe20003fc6070 */
[----:B------:R-:W-:Y:S01]  /*2900*/  FMUL.FTZ R84, R89, R56 ;  /* 0x0000003859547220 */ /* 0x000fe20000410000 */
[----:B------:R-:W-:Y:S01]  /*2910*/  ISETP.GE.U32.AND P2, PT, R29, R51, PT ;  /* 0x000000331d00720c */ /* 0x000fe20003f46070 */
[----:B-1----:R-:W-:-:S03]  /*2920*/  FMUL.FTZ R0, R89, R54 ;  /* 0x0000003659007220 */ /* 0x002fc60000410000 */
[----:B------:R-:W1:Y:S01]  /*2930*/  MUFU.EX2 R50, R50 ;  /* 0x0000003200327308 */ /* 0x000e620000000800 */
[----:B------:R-:W-:Y:S01]  /*2940*/  FMUL.FTZ R16, R71, R16 ;  /* 0x0000001047107220 */ /* 0x000fe20000410000 */
[----:B------:R-:W-:Y:S02]  /*2950*/  FSEL R79, R10, RZ, !P6 ;  /* 0x000000ff0a4f7208 */ /* 0x000fe40007000000 */
[----:B------:R-:W-:Y:S02]  /*2960*/  FSEL R82, R11, RZ, !P1 ;  /* 0x000000ff0b527208 */ /* 0x000fe40004800000 */
[----:B------:R-:W-:Y:S02]  /*2970*/  FSEL R89, R44, 1, !P1 ;  /* 0x3f8000002c597808 */ /* 0x000fe40004800000 */
[----:B------:R-:W1:Y:S01]  /*2980*/  MUFU.EX2 R52, R52 ;  /* 0x0000003400347308 */ /* 0x000e620000000800 */
[----:B------:R-:W-:Y:S01]  /*2990*/  FSEL R80, R80, 1, !P6 ;  /* 0x3f80000050507808 */ /* 0x000fe20007000000 */
[----:B--2---:R-:W-:Y:S01]  /*29a0*/  FMUL.FTZ R12, R75, R12 ;  /* 0x0000000c4b0c7220 */ /* 0x004fe20000410000 */
[----:B------:R-:W-:Y:S01]  /*29b0*/  ISETP.GE.U32.AND P3, PT, R30, R51, PT ;  /* 0x000000331e00720c */ /* 0x000fe20003f66070 */
[----:B------:R-:W-:Y:S01]  /*29c0*/  FFMA.FTZ R10, R79, R89, R82 ;  /* 0x000000594f0a7223 */ /* 0x000fe20000010052 */
[----:B------:R-:W-:-:S02]  /*29d0*/  FSEL R86, R16, RZ, !P2 ;  /* 0x000000ff10567208 */ /* 0x000fc40005000000 */
[----:B------:R-:W-:Y:S01]  /*29e0*/  FSEL R95, R46, 1, !P2 ;  /* 0x3f8000002e5f7808 */ /* 0x000fe20005000000 */
[----:B------:R2:W2:Y:S01]  /*29f0*/  MUFU.EX2 R90, R84 ;  /* 0x00000054005a7308 */ /* 0x0004a20000000800 */
[----:B------:R-:W-:Y:S01]  /*2a00*/  FMUL.FTZ R13, R70, R13 ;  /* 0x0000000d460d7220 */ /* 0x000fe20000410000 */
[----:B------:R-:W-:Y:S01]  /*2a10*/  ISETP.GE.U32.AND P4, PT, R31, R51, PT ;  /* 0x000000331f00720c */ /* 0x000fe20003f86070 */
[----:B------:R-:W-:Y:S01]  /*2a20*/  FMUL.FTZ R16, R80, R89 ;  /* 0x0000005950107220 */ /* 0x000fe20000410000 */
[----:B0-----:R-:W-:Y:S01]  /*2a30*/  FSEL R94, R48, 1, !P3 ;  /* 0x3f800000305e7808 */ /* 0x001fe20005800000 */
[C---:B------:R-:W-:Y:S01]  /*2a40*/  FFMA.FTZ R10, R95.reuse, R10, R86 ;  /* 0x0000000a5f0a7223 */ /* 0x040fe20000010056 */
[----:B------:R-:W-:Y:S02]  /*2a50*/  FSEL R97, R12, RZ, !P3 ;  /* 0x000000ff0c617208 */ /* 0x000fe40005800000 */
[----:B------:R-:W0:Y:S01]  /*2a60*/  MUFU.EX2 R0, R0 ;  /* 0x0000000000007308 */ /* 0x000e220000000800 */
[----:B------:R-:W-:Y:S01]  /*2a70*/  FMUL.FTZ R17, R76, R17 ;  /* 0x000000114c117220 */ /* 0x000fe20000410000 */
[-C--:B------:R-:W-:Y:S01]  /*2a80*/  ISETP.GE.U32.AND P5, PT, R32, R51.reuse, PT ;  /* 0x000000332000720c */ /* 0x080fe20003fa6070 */
[----:B------:R-:W-:Y:S01]  /*2a90*/  FMUL.FTZ R11, R95, R16 ;  /* 0x000000105f0b7220 */ /* 0x000fe20000410000 */
[----:B-1----:R-:W-:Y:S01]  /*2aa0*/  FSEL R92, R50, 1, !P4 ;  /* 0x3f800000325c7808 */ /* 0x002fe20006000000 */
[C---:B------:R-:W-:Y:S01]  /*2ab0*/  FFMA.FTZ R10, R94.reuse, R10, R97 ;  /* 0x0000000a5e0a7223 */ /* 0x040fe20000010061 */
[----:B------:R-:W-:Y:S01]  /*2ac0*/  FSEL R99, R13, RZ, !P4 ;  /* 0x000000ff0d637208 */ /* 0x000fe20006000000 */
[----:B------:R-:W-:Y:S01]  /*2ad0*/  FMUL.FTZ R18, R69, R18 ;  /* 0x0000001245127220 */ /* 0x000fe20000410000 */
[----:B------:R-:W-:Y:S01]  /*2ae0*/  ISETP.GE.U32.AND P6, PT, R33, R51, PT ;  /* 0x000000332100720c */ /* 0x000fe20003fc6070 */
[----:B------:R-:W-:Y:S01]  /*2af0*/  FMUL.FTZ R11, R94, R11 ;  /* 0x0000000b5e0b7220 */ /* 0x000fe20000410000 */
[----:B--2---:R-:W-:Y:S01]  /*2b00*/  FSEL R84, R52, 1, !P5 ;  /* 0x3f80000034547808 */ /* 0x004fe20006800000 */
[----:B------:R-:W-:Y:S01]  /*2b10*/  FFMA.FTZ R10, R92, R10, R99 ;  /* 0x0000000a5c0a7223 */ /* 0x000fe20000010063 */
        /* <DEDUP_REMOVED lines=8> */
[----:B0-----:R-:W-:-:S02]  /*2ba0*/  FSEL R96, R0, 1, !P1 ;  /* 0x3f80000000607808 */ /* 0x001fc40004800000 */
        /* <DEDUP_REMOVED lines=18> */
[----:B------:R-:W-:-:S04]  /*2cd0*/  LEA.HI.SX32 R18, R25, R25, 0x1b ;  /* 0x0000001919127211 */ /* 0x000fc800078fdaff */
[----:B------:R-:W-:Y:S02]  /*2ce0*/  SHF.L.U32 R18, R18, 0x2, RZ ;  /* 0x0000000212127819 */ /* 0x000fe400000006ff */
[----:B------:R-:W-:-:S05]  /*2cf0*/  IADD3 R16, R25, 0x20, RZ ;  /* 0x0000002019107810 */ /* 0x000fca0007ffe0ff */
[C---:B0-----:R-:W-:Y:S01]  /*2d00*/  @P1 FFMA.FTZ R11, R10.reuse, R0, R11 ;  /* 0x000000000a0b1223 */ /* 0x041fe2000001000b */
[----:B------:R-:W-:Y:S01]  /*2d10*/  IADD3 R0, R25, 0xa0, RZ ;  /* 0x000000a019007810 */ /* 0x000fe20007ffe0ff */
[----:B-1----:R-:W-:-:S03]  /*2d20*/  @P1 FMUL.FTZ R10, R10, R13 ;  /* 0x0000000d0a0a1220 */ /* 0x002fc60000410000 */
[-C--:B------:R-:W-:Y:S02]  /*2d30*/  LEA.HI.SX32 R13, R0, R25.reuse, 0x1b ;  /* 0x00000019000d7211 */ /* 0x080fe400078fdaff */
[----:B------:R-:W0:Y:S01]  /*2d40*/  SHFL.UP PT, R0, R11, 0x8, RZ ;  /* 0x050000000b007989 */ /* 0x000e2200000e00ff */
[C---:B------:R-:W-:Y:S02]  /*2d50*/  IADD3 R12, R25.reuse, 0x40, RZ ;  /* 0x00000040190c7810 */ /* 0x040fe40007ffe0ff */
[-C--:B------:R-:W-:Y:S02]  /*2d60*/  LEA.HI.SX32 R16, R16, R25.reuse, 0x1b ;  /* 0x0000001910107211 */ /* 0x080fe400078fdaff */
[----:B------:R-:W-:Y:S02]  /*2d70*/  LEA.HI.SX32 R12, R12, R25, 0x1b ;  /* 0x000000190c0c7211 */ /* 0x000fe400078fdaff */
[C---:B------:R-:W-:Y:S02]  /*2d80*/  ISETP.GE.AND P1, PT, R25.reuse, 0x8, PT ;  /* 0x000000081900780c */ /* 0x040fe40003f26270 */
[----:B------:R-:W-:Y:S01]  /*2d90*/  SHF.L.U32 R17, R16, 0x2, RZ ;  /* 0x0000000210117819 */ /* 0x000fe200000006ff */
[----:B------:R-:W-:Y:S01]  /*2da0*/  IMAD.SHL.U32 R16, R12, 0x4, RZ ;  /* 0x000000040c107824 */ /* 0x000fe200078e00ff */
[----:B------:R-:W-:-:S02]  /*2db0*/  IADD3 R12, R25, 0x60, RZ ;  /* 0x00000060190c7810 */ /* 0x000fc40007ffe0ff */
[C---:B------:R-:W-:Y:S02]  /*2dc0*/  IADD3 R46, R25.reuse, 0x80, RZ ;  /* 0x00000080192e7810 */ /* 0x040fe40007ffe0ff */
[-C--:B------:R-:W-:Y:S02]  /*2dd0*/  LEA.HI.SX32 R48, R12, R25.reuse, 0x1b ;  /* 0x000000190c307211 */ /* 0x080fe400078fdaff */
[----:B------:R-:W-:Y:S02]  /*2de0*/  IADD3 R44, R25, 0xc0, RZ ;  /* 0x000000c0192c7810 */ /* 0x000fe40007ffe0ff */
[-C--:B------:R-:W-:Y:S02]  /*2df0*/  LEA.HI.SX32 R46, R46, R25.reuse, 0x1b ;  /* 0x000000192e2e7211 */ /* 0x080fe400078fdaff */
[----:B------:R-:W-:Y:S02]  /*2e00*/  SHF.L.U32 R48, R48, 0x2, RZ ;  /* 0x0000000230307819 */ /* 0x000fe400000006ff */
[----:B------:R-:W-:Y:S01]  /*2e10*/  LEA.HI.SX32 R52, R44, R25, 0x1b ;  /* 0x000000192c347211 */ /* 0x000fe200078fdaff */
[----:B------:R-:W-:Y:S01]  /*2e20*/  IMAD.SHL.U32 R44, R13, 0x4, RZ ;  /* 0x000000040d2c7824 */ /* 0x000fe200078e00ff */
[----:B------:R-:W-:Y:S01]  /*2e30*/  SHF.L.U32 R46, R46, 0x2, RZ ;  /* 0x000000022e2e7819 */ /* 0x000fe200000006ff */
[----:B0-----:R-:W-:Y:S01]  /*2e40*/  @P1 FFMA.FTZ R11, R10, R0, R11 ;  /* 0x000000000a0b1223 */ /* 0x001fe2000001000b */
[----:B------:R-:W-:Y:S01]  /*2e50*/  IADD3 R12, R25, 0xe0, RZ ;  /* 0x000000e0190c7810 */ /* 0x000fe20007ffe0ff */
[----:B------:R-:W-:-:S03]  /*2e60*/  HFMA2.MMA R13, -RZ, RZ, 0, 0 ;  /* 0x00000000ff0d7435 */ /* 0x000fc600000001ff */
[----:B------:R-:W-:Y:S01]  /*2e70*/  LEA.HI.SX32 R12, R12, R25, 0x1b ;  /* 0x000000190c0c7211 */ /* 0x000fe200078fdaff */
[----:B---3--:R-:W-:Y:S04]  /*2e80*/  STS [R18+0x420], R93 ;  /* 0x0004205d12007388 */ /* 0x008fe80000000800 */
[----:B------:R-:W0:Y:S04]  /*2e90*/  SHFL.UP PT, R93, R10, 0x8, RZ ;  /* 0x050000000a5d7989 */ /* 0x000e2800000e00ff */
[----:B----4-:R-:W-:Y:S04]  /*2ea0*/  STS [R17+0x4a0], R14 ;  /* 0x0004a00e11007388 */ /* 0x010fe80000000800 */
[----:B-----5:R1:W-:Y:S04]  /*2eb0*/  STS [R16+0x520], R91 ;  /* 0x0005205b10007388 */ /* 0x0203e80000000800 */
[----:B------:R-:W2:Y:S04]  /*2ec0*/  SHFL.UP PT, R14, R11, 0x10, RZ ;  /* 0x060000000b0e7989 */ /* 0x000ea800000e00ff */
[----:B------:R-:W-:Y:S04]  /*2ed0*/  STS [R48+0x5a0], R87 ;  /* 0x0005a05730007388 */ /* 0x000fe80000000800 */
[----:B------:R-:W-:Y:S01]  /*2ee0*/  STS [R46+0x620], R85 ;  /* 0x000620552e007388 */ /* 0x000fe20000000800 */
[----:B0-----:R-:W-:-:S03]  /*2ef0*/  @P1 FMUL.FTZ R10, R10, R93 ;  /* 0x0000005d0a0a1220 */ /* 0x001fc60000410000 */
[----:B------:R-:W-:Y:S04]  /*2f00*/  STS [R44+0x6a0], R15 ;  /* 0x0006a00f2c007388 */ /* 0x000fe80000000800 */
[----:B------:R-:W0:Y:S01]  /*2f10*/  SHFL.UP PT, R15, R10, 0x10, RZ ;  /* 0x060000000a0f7989 */ /* 0x000e2200000e00ff */
[----:B------:R-:W-:Y:S02]  /*2f20*/  SHF.L.U32 R52, R52, 0x2, RZ ;  /* 0x0000000234347819 */ /* 0x000fe400000006ff */
[----:B------:R-:W-:Y:S01]  /*2f30*/  SHF.L.U32 R50, R12, 0x2, RZ ;  /* 0x000000020c327819 */ /* 0x000fe200000006ff */
[----:B-1----:R-:W-:Y:S01]  /*2f40*/  IMAD.SHL.U32 R91, R77, 0x8, RZ ;  /* 0x000000084d5b7824 */ /* 0x002fe200078e00ff */
[----:B------:R-:W-:Y:S01]  /*2f50*/  MOV R12, 0x3f800000 ;  /* 0x3f800000000c7802 */ /* 0x000fe20000000f00 */
[----:B------:R-:W-:Y:S01]  /*2f60*/  STS [R52+0x720], R81 ;  /* 0x0007205134007388 */ /* 0x000fe20000000800 */
[C---:B------:R-:W-:Y:S01]  /*2f70*/  ISETP.GE.AND P1, PT, R25.reuse, 0x10, PT ;  /* 0x000000101900780c */ /* 0x040fe20003f26270 */
[----:B------:R-:W-:-:S02]  /*2f80*/  IMAD.SHL.U32 R0, R25, 0x8, RZ ;  /* 0x0000000819007824 */ /* 0x000fc400078e00ff */
[----:B------:R-:W-:Y:S01]  /*2f90*/  STS [R50+0x7a0], R83 ;  /* 0x0007a05332007388 */ /* 0x000fe20000000800 */
[----:B------:R-:W-:-:S06]  /*2fa0*/  NOP ;  /* 0x0000000000007918 */ /* 0x000fcc0000000000 */
[----:B------:R-:W1:Y:S01]  /*2fb0*/  @!P0 LDS.64 R12, [R91+0x860] ;  /* 0x000860005b0c8984 */ /* 0x000e620000000a00 */
[----:B------:R-:W-:Y:S02]  /*2fc0*/  ISETP.NE.AND P2, PT, R25, 0x1f, PT ;  /* 0x0000001f1900780c */ /* 0x000fe40003f45270 */
[----:B------:R-:W-:Y:S01]  /*2fd0*/  LEA.HI.SX32 R0, R0, R0, 0x1b ;  /* 0x0000000000007211 */ /* 0x000fe200078fdaff */
[----:B--2---:R-:W-:-:S03]  /*2fe0*/  @P1 FFMA.FTZ R11, R10, R14, R11 ;  /* 0x0000000e0a0b1223 */ /* 0x004fc6000001000b */
[----:B------:R-:W-:Y:S01]  /*2ff0*/  SHF.L.U32 R0, R0, 0x2, RZ ;  /* 0x0000000200007819 */ /* 0x000fe200000006ff */
[----:B0-----:R-:W-:-:S04]  /*3000*/  @P1 FMUL.FTZ R10, R10, R15 ;  /* 0x0000000f0a0a1220 */ /* 0x001fc80000410000 */
        /* <DEDUP_REMOVED lines=11> */
[----:B-1----:R-:W-:Y:S04]  /*30c0*/  @!P3 STS.64 [0x850], R12 ;  /* 0x0008500cff00b388 */ /* 0x002fe80000000a00 */
        /* <DEDUP_REMOVED lines=27> */
.L_x_4875:
[----:B------:R-:W-:Y:S05]  /*3280*/  BSYNC B0 ;  /* 0x0000000000007941 */ /* 0x000fea0003800000 */
.L_x_4874:
        /* <DEDUP_REMOVED lines=15> */
.L_x_4873:
[----:B------:R-:W-:Y:S01]  /*3380*/  BAR.SYNC.DEFER_BLOCKING 0x0 ;  /* 0x0000000000007b1d */ /* 0x000fe20000010000 */
[----:B------:R-:W-:Y:S01]  /*3390*/  ISETP.NE.AND P0, PT, R72, RZ, PT ;  /* 0x000000ff4800720c */ /* 0x000fe20003f05270 */
[----:B0-----:R-:W-:Y:S01]  /*33a0*/  IMAD R11, R88, c[0x0][0x200], RZ ;  /* 0x00008000580b7a24 */ /* 0x001fe200078e02ff */
[----:B------:R-:W-:Y:S01]  /*33b0*/  ISETP.GE.AND P2, PT, R8, R51, PT ;  /* 0x000000330800720c */ /* 0x000fe20003f46270 */
[----:B------:R-:W-:Y:S01]  /*33c0*/  IMAD.WIDE.U32 R12, R24, c[0x0][0x200], RZ ;  /* 0x00008000180c7a25 */ /* 0x000fe200078e00ff */
[----:B------:R-:W-:Y:S01]  /*33d0*/  SHF.L.U32 R10, R26, 0x8, RZ ;  /* 0x000000081a0a7819 */ /* 0x000fe200000006ff */
[----:B------:R-:W-:Y:S02]  /*33e0*/  BSSY B0, `(.L_x_4877) ;  /* 0x000003d000007945 */ /* 0x000fe40003800000 */
[----:B------:R-:W-:Y:S01]  /*33f0*/  IMAD R93, R24, c[0x0][0x204], R11 ;  /* 0x00008100185d7a24 */ /* 0x000fe200078e020b */
[----:B------:R-:W-:Y:S01]  /*3400*/  SHF.R.S32.HI R11, RZ, 0x1f, R10 ;  /* 0x0000001fff0b7819 */ /* 0x000fe2000001140a */
[----:B------:R-:W-:-:S02]  /*3410*/  IMAD R15, R88, c[0x0][0x1f0], RZ ;  /* 0x00007c00580f7a24 */ /* 0x000fc400078e02ff */
[----:B------:R-:W-:Y:S01]  /*3420*/  IMAD R14, R20, c[0x0][0x208], RZ ;  /* 0x00008200140e7a24 */ /* 0x000fe200078e02ff */
[----:B------:R-:W-:Y:S01]  /*3430*/  IADD3 R13, R13, R93, RZ ;  /* 0x0000005d0d0d7210 */ /* 0x000fe20007ffe0ff */
[----:B------:R-:W-:Y:S02]  /*3440*/  IMAD.MOV.U32 R71, RZ, RZ, 0x4 ;  /* 0x00000004ff477424 */ /* 0x000fe400078e00ff */
[----:B------:R-:W-:Y:S02]  /*3450*/  IMAD R95, R24, c[0x0][0x1f4], R15 ;  /* 0x00007d00185f7a24 */ /* 0x000fe400078e020f */
[----:B------:R-:W-:-:S04]  /*3460*/  IMAD.WIDE.U32 R12, R19, c[0x0][0x208], R12 ;  /* 0x00008200130c7a25 */ /* 0x000fc800078e000c */
[----:B------:R-:W-:Y:S01]  /*3470*/  @!P2 IMAD.WIDE.U32 R68, R24, c[0x0][0x1f0], R10 ;  /* 0x00007c001844aa25 */ /* 0x000fe200078e000a */
[----:B------:R-:W-:Y:S03]  /*3480*/  STS [R0], R53 ;  /* 0x0000003500007388 */ /* 0x000fe60000000800 */
[----:B------:R-:W-:Y:S01]  /*3490*/  IMAD R75, R19, c[0x0][0x20c], R14 ;  /* 0x00008300134b7a24 */ /* 0x000fe200078e020e */
[----:B------:R-:W-:Y:S01]  /*34a0*/  @!P2 IADD3 R69, R95, R69, RZ ;  /* 0x000000455f45a210 */ /* 0x000fe20007ffe0ff */
[----:B------:R-:W-:Y:S01]  /*34b0*/  STS [R0+0x4], R55 ;  /* 0x0000043700007388 */ /* 0x000fe20000000800 */
[----:B------:R-:W-:Y:S01]  /*34c0*/  IMAD.WIDE R14, R8, R71, c[0x0][0x258] ;  /* 0x00009600080e7625 */ /* 0x000fe200078e0247 */
[----:B------:R-:W-:Y:S02]  /*34d0*/  IADD3 R71, P1, R10, R12, RZ ;  /* 0x0000000c0a477210 */ /* 0x000fe40007f3e0ff */
[----:B------:R-:W-:Y:S01]  /*34e0*/  STS [R0+0x8], R57 ;  /* 0x0000083900007388 */ /* 0x000fe20000000800 */
[----:B------:R-:W-:Y:S01]  /*34f0*/  IMAD R54, R20, c[0x0][0x1f8], RZ ;  /* 0x00007e0014367a24 */ /* 0x000fe200078e02ff */
[----:B------:R-:W-:Y:S01]  /*3500*/  IADD3.X R13, R11, R75, R13, P1, !PT ;  /* 0x0000004b0b0d7210 */ /* 0x000fe20000ffe40d */
[----:B------:R-:W-:Y:S01]  /*3510*/  @!P2 IMAD.WIDE.U32 R74, R19, c[0x0][0x1f8], R68 ;  /* 0x00007e00134aaa25 */ /* 0x000fe200078e0044 */
[----:B------:R-:W-:Y:S01]  /*3520*/  STS [R0+0xc], R59 ;  /* 0x00000c3b00007388 */ /* 0x000fe20000000800 */
[----:B------:R-:W-:-:S02]  /*3530*/  LEA R12, P1, R71, R14, 0x2 ;  /* 0x0000000e470c7211 */ /* 0x000fc400078210ff */
[----:B------:R-:W-:Y:S01]  /*3540*/  IMAD R97, R19, c[0x0][0x1fc], R54 ;  /* 0x00007f0013617a24 */ /* 0x000fe200078e0236 */
[----:B------:R-:W-:Y:S01]  /*3550*/  STS [R0+0x10], R61 ;  /* 0x0000103d00007388 */ /* 0x000fe20000000800 */
[----:B------:R-:W-:Y:S01]  /*3560*/  LEA.HI.X R13, R71, R15, R13, 0x2, P1 ;  /* 0x0000000f470d7211 */ /* 0x000fe200008f140d */
[----:B------:R-:W-:Y:S01]  /*3570*/  IMAD.WIDE.U32 R70, R24, c[0x0][0x1f0], RZ ;  /* 0x00007c0018467a25 */ /* 0x000fe200078e00ff */
[----:B------:R-:W-:Y:S01]  /*3580*/  IADD3 R14, P1, R8, R10, RZ ;  /* 0x0000000a080e7210 */ /* 0x000fe20007f3e0ff */
[----:B------:R-:W-:Y:S02]  /*3590*/  STS [R0+0x14], R63 ;  /* 0x0000143f00007388 */ /* 0x000fe40000000800 */
[----:B------:R-:W-:Y:S01]  /*35a0*/  IMAD.IADD R69, R71, 0x1, R95 ;  /* 0x0000000147457824 */ /* 0x000fe200078e025f */
[----:B------:R-:W-:Y:S01]  /*35b0*/  IADD3.X R15, R9, R11, RZ, P1, !PT ;  /* 0x0000000b090f7210 */ /* 0x000fe20000ffe4ff */
[----:B------:R-:W-:Y:S01]  /*35c0*/  STS [R0+0x18], R65 ;  /* 0x0000184100007388 */ /* 0x000fe20000000800 */
[----:B------:R-:W-:-:S03]  /*35d0*/  MOV R68, R70 ;  /* 0x0000004600447202 */ /* 0x000fc60000000f00 */
        /* <DEDUP_REMOVED lines=29> */
.L_x_4878:
[----:B------:R-:W-:Y:S05]  /*37b0*/  BSYNC B0 ;  /* 0x0000000000007941 */ /* 0x000fea0003800000 */
.L_x_4877:
[----:B------:R-:W-:Y:S01]  /*37c0*/  @!P2 LEA R70, P6, R37, c[0x0][0x268], 0x2 ;  /* 0x00009a002546aa11 */ /* 0x000fe200078c10ff */
[----:B------:R-:W-:Y:S01]  /*37d0*/  @!P3 STG.E [R12.64+0x80], R79 ;  /* 0x0000804f0c00b986 */ /* 0x000fe2000c101904 */
[-C--:B------:R-:W-:Y:S01]  /*37e0*/  ISETP.GE.AND P3, PT, R39, R91.reuse, PT ;  /* 0x0000005b2700720c */ /* 0x080fe20003f66270 */
[----:B------:R-:W-:Y:S01]  /*37f0*/  IMAD.WIDE.U32 R68, R19, c[0x0][0x1f8], R68 ;  /* 0x00007e0013447a25 */ /* 0x000fe200078e0044 */
[----:B------:R-:W-:Y:S01]  /*3800*/  @!P2 LEA.HI.X R71, R37, c[0x0][0x26c], R54, 0x2, P6 ;  /* 0x00009b002547aa11 */ /* 0x000fe200030f1436 */
[----:B------:R-:W-:Y:S01]  /*3810*/  @!P4 STG.E [R12.64+0x100], R81 ;  /* 0x000100510c00c986 */ /* 0x000fe2000c101904 */
[-C--:B------:R-:W-:Y:S01]  /*3820*/  ISETP.GE.AND P4, PT, R40, R91.reuse, PT ;  /* 0x0000005b2800720c */ /* 0x080fe20003f86270 */
[----:B0-----:R-:W-:Y:S01]  /*3830*/  HFMA2.MMA R75, -RZ, RZ, 0, 0 ;  /* 0x00000000ff4b7435 */ /* 0x001fe200000001ff */
[-C--:B------:R-:W-:Y:S01]  /*3840*/  ISETP.GE.AND P5, PT, R41, R91.reuse, PT ;  /* 0x0000005b2900720c */ /* 0x080fe20003fa6270 */
[----:B------:R-:W-:Y:S01]  /*3850*/  @!P1 STG.E [R12.64+0x180], R83 ;  /* 0x000180530c009986 */ /* 0x000fe2000c101904 */
[----:B------:R-:W-:-:S02]  /*3860*/  ISETP.GE.AND P6, PT, R42, R91, PT ;  /* 0x0000005b2a00720c */ /* 0x000fc40003fc6270 */
[----:B------:R-:W-:Y:S02]  /*3870*/  LOP3.LUT R37, R8, 0x20, RZ, 0xfc, !PT ;  /* 0x0000002008257812 */ /* 0x000fe400078efcff */
[----:B------:R-:W-:Y:S01]  /*3880*/  IADD3 R77, P1, R10, R68, RZ ;  /* 0x000000440a4d7210 */ /* 0x000fe20007f3e0ff */
        /* <DEDUP_REMOVED lines=9> */
[----:B------:R0:W-:Y:S01]  /*3920*/  @!P6 STG.E [R12.64+0x380], R73 ;  /* 0x000380490c00e986 */ /* 0x0001e2000c101904 */
[-C--:B------:R-:W-:Y:S02]  /*3930*/  ISETP.GE.AND P1, PT, R37, R51.reuse, PT ;  /* 0x000000332500720c */ /* 0x080fe40003f26270 */
[----:B------:R-:W-:Y:S01]  /*3940*/  LEA.HI.X R69, R77, R58, R69, 0x2, P3 ;  /* 0x0000003a4d457211 */ /* 0x000fe200018f1445 */
[----:B------:R-:W-:Y:S01]  /*3950*/  BAR.SYNC.DEFER_BLOCKING 0x0 ;  /* 0x0000000000007b1d */ /* 0x000fe20000010000 */
[----:B------:R-:W-:Y:S01]  /*3960*/  IMAD.MOV.U32 R58, RZ, RZ, RZ ;  /* 0x000000ffff3a7224 */ /* 0x000fe200078e00ff */
[-C--:B------:R-:W-:Y:S02]  /*3970*/  ISETP.GE.AND P6, PT, R36, R51.reuse, PT ;  /* 0x000000332400720c */ /* 0x080fe40003fc6270 */
[-C--:B------:R-:W-:Y:S02]  /*3980*/  ISETP.GE.AND P5, PT, R38, R51.reuse, PT ;  /* 0x000000332600720c */ /* 0x080fe40003fa6270 */
[----:B------:R-:W-:-:S02]  /*3990*/  ISETP.GE.AND P4, PT, R39, R51, PT ;  /* 0x000000332700720c */ /* 0x000fc40003f86270 */
[-C--:B------:R-:W-:Y:S01]  /*39a0*/  ISETP.GE.AND P3, PT, R40, R51.reuse, PT ;  /* 0x000000332800720c */ /* 0x080fe20003f66270 */
[----:B0-----:R-:W-:Y:S01]  /*39b0*/  HFMA2.MMA R13, -RZ, RZ, 0, 0 ;  /* 0x00000000ff0d7435 */ /* 0x001fe200000001ff */
[----:B------:R-:W-:Y:S01]  /*39c0*/  MOV R73, RZ ;  /* 0x000000ff00497202 */ /* 0x000fe20000000f00 */
[----:B------:R-:W-:Y:S01]  /*39d0*/  HFMA2.MMA R81, -RZ, RZ, 0, 0 ;  /* 0x00000000ff517435 */ /* 0x000fe200000001ff */
[----:B------:R-:W-:Y:S02]  /*39e0*/  IMAD.MOV.U32 R77, RZ, RZ, RZ ;  /* 0x000000ffff4d7224 */ /* 0x000fe400078e00ff */
[----:B------:R-:W-:Y:S01]  /*39f0*/  IMAD.MOV.U32 R79, RZ, RZ, RZ ;  /* 0x000000ffff4f7224 */ /* 0x000fe200078e00ff */
[----:B------:R0:W2:Y:S01]  /*3a00*/  @!P2 LDG.E R75, [R70.64] ;  /* 0x00000004464ba981 */ /* 0x0000a2000c1e1900 */
[----:B------:R-:W-:-:S03]  /*3a10*/  ISETP.GE.AND P2, PT, R41, R51, PT ;  /* 0x000000332900720c */ /* 0x000fc60003f46270 */
[----:B------:R-:W3:Y:S01]  /*3a20*/  @!P1 LDG.E R58, [R68.64] ;  /* 0x00000004443a9981 */ /* 0x000ee2000c1e1900 */
[----:B------:R-:W-:-:S03]  /*3a30*/  ISETP.GE.AND P1, PT, R42, R51, PT ;  /* 0x000000332a00720c */ /* 0x000fc60003f26270 */
[----:B------:R-:W4:Y:S01]  /*3a40*/  @!P6 LDG.E R73, [R68.64+0x80] ;  /* 0x000080044449e981 */ /* 0x000f22000c1e1900 */
[----:B0-----:R-:W-:-:S03]  /*3a50*/  MOV R71, RZ ;  /* 0x000000ff00477202 */ /* 0x001fc60000000f00 */
        /* <DEDUP_REMOVED lines=22> */
[----:B------:R-:W5:Y:S01]  /*3bc0*/  LDS R73, [R0+0x14] ;  /* 0x0000140000497984 */ /* 0x000f620000000800 */
[----:B0-----:R-:W-:-:S02]  /*3bd0*/  FMUL.FTZ R13, R12, -1.4426950216293334961 ;  /* 0xbfb8aa3b0c0d7820 */ /* 0x001fc40000410000 */
[----:B-1----:R-:W-:-:S04]  /*3be0*/  FMUL.FTZ R70, R69, -1.4426950216293334961 ;  /* 0xbfb8aa3b45467820 */ /* 0x002fc80000410000 */
[----:B------:R-:W0:Y:S01]  /*3bf0*/  MUFU.EX2 R13, R13 ;  /* 0x0000000d000d7308 */ /* 0x000e220000000800 */
[----:B--2---:R-:W-:Y:S02]  /*3c00*/  FMUL.FTZ R75, R74, -1.4426950216293334961 ;  /* 0xbfb8aa3b4a4b7820 */ /* 0x004fe40000410000 */
[----:B---3--:R-:W-:Y:S02]  /*3c10*/  FMUL.FTZ R77, R76, -1.4426950216293334961 ;  /* 0xbfb8aa3b4c4d7820 */ /* 0x008fe40000410000 */
[----:B----4-:R-:W-:Y:S02]  /*3c20*/  FMUL.FTZ R58, R60, -1.4426950216293334961 ;  /* 0xbfb8aa3b3c3a7820 */ /* 0x010fe40000410000 */
[----:B-----5:R-:W-:Y:S02]  /*3c30*/  FMUL.FTZ R64, R62, -1.4426950216293334961 ;  /* 0xbfb8aa3b3e407820 */ /* 0x020fe40000410000 */
[----:B------:R-:W-:Y:S02]  /*3c40*/  FMUL.FTZ R68, R66, -1.4426950216293334961 ;  /* 0xbfb8aa3b42447820 */ /* 0x000fe40000410000 */
        /* <DEDUP_REMOVED lines=17> */
[----:B------:R-:W1:Y:S08]  /*3d60*/  MUFU.RCP R79, R58 ;  /* 0x0000003a004f7308 */ /* 0x000e700000001000 */
[----:B------:R-:W2:Y:S08]  /*3d70*/  MUFU.RCP R81, R64 ;  /* 0x0000004000517308 */ /* 0x000eb00000001000 */
[----:B------:R-:W3:Y:S08]  /*3d80*/  MUFU.RCP R83, R68 ;  /* 0x0000004400537308 */ /* 0x000ef00000001000 */
[----:B------:R-:W4:Y:S08]  /*3d90*/  MUFU.RCP R70, R70 ;  /* 0x0000004600467308 */ /* 0x000f300000001000 */
[----:B------:R-:W5:Y:S01]  /*3da0*/  MUFU.RCP R78, R71 ;  /* 0x00000047004e7308 */ /* 0x000f620000001000 */
[----:B------:R-:W-:Y:S07]  /*3db0*/  BAR.SYNC.DEFER_BLOCKING 0x0 ;  /* 0x0000000000007b1d */ /* 0x000fee0000010000 */
[----:B------:R-:W3:Y:S08]  /*3dc0*/  MUFU.RCP R75, R75 ;  /* 0x0000004b004b7308 */ /* 0x000ef00000001000 */
[----:B------:R-:W5:Y:S01]  /*3dd0*/  MUFU.RCP R77, R77 ;  /* 0x0000004d004d7308 */ /* 0x000f620000001000 */
[----:B0-----:R-:W-:-:S02]  /*3de0*/  FMUL.FTZ R12, R12, R13 ;  /* 0x0000000d0c0c7220 */ /* 0x001fc40000410000 */
[----:B-1----:R-:W-:Y:S02]  /*3df0*/  FMUL.FTZ R60, R60, R79 ;  /* 0x0000004f3c3c7220 */ /* 0x002fe40000410000 */
[----:B------:R-:W-:Y:S02]  /*3e00*/  FMUL.FTZ R53, R12, R53 ;  /* 0x000000350c357220 */ /* 0x000fe40000410000 */
        /* <DEDUP_REMOVED lines=48> */
.L_x_4880:
[----:B------:R-:W-:Y:S05]  /*4110*/  BSYNC B0 ;  /* 0x0000000000007941 */ /* 0x000fea0003800000 */
.L_x_4879:
[----:B------:R-:W-:Y:S01]  /*4120*/  MOV R13, R67 ;  /* 0x00000043000d7202 */ /* 0x000fe20000000f00 */
[----:B------:R-:W-:Y:S01]  /*4130*/  IMAD R0, R20, c[0x0][0x218], RZ ;  /* 0x0000860014007a24 */ /* 0x000fe200078e02ff */
[----:B------:R-:W-:Y:S02]  /*4140*/  IADD3 R54, P1, R54, c[0x0][0x270], RZ ;  /* 0x00009c0036367a10 */ /* 0x000fe40007f3e0ff */
[-C--:B------:R-:W-:Y:S01]  /*4150*/  ISETP.GE.AND P5, PT, R41, R65.reuse, PT ;  /* 0x000000412900720c */ /* 0x080fe20003fa6270 */
[C---:B------:R-:W-:Y:S01]  /*4160*/  IMAD.WIDE.U32 R12, R19.reuse, c[0x0][0x218], R12 ;  /* 0x00008600130c7a25 */ /* 0x040fe200078e000c */
[----:B------:R-:W-:Y:S02]  /*4170*/  ISETP.GE.AND P6, PT, R42, R65, PT ;  /* 0x000000412a00720c */ /* 0x000fe40003fc6270 */
[----:B------:R-:W-:Y:S01]  /*4180*/  IADD3.X R56, R56, c[0x0][0x274], RZ, P1, !PT ;  /* 0x00009d0038387a10 */ /* 0x000fe20000ffe4ff */
[----:B0-----:R-:W-:Y:S01]  /*4190*/  IMAD R17, R19, c[0x0][0x21c], R0 ;  /* 0x0000870013117a24 */ /* 0x001fe200078e0200 */
[----:B------:R-:W-:-:S02]  /*41a0*/  IADD3 R15, P0, R10, R12, RZ ;  /* 0x0000000c0a0f7210 */ /* 0x000fc40007f1e0ff */
[----:B------:R-:W-:Y:S02]  /*41b0*/  IADD3 R26, R26, 0x1, RZ ;  /* 0x000000011a1a7810 */ /* 0x000fe40007ffe0ff */
[----:B------:R-:W-:Y:S02]  /*41c0*/  IADD3.X R11, R11, R17, R13, P0, !PT ;  /* 0x000000110b0b7210 */ /* 0x000fe400007fe40d */
[----:B------:R-:W-:Y:S02]  /*41d0*/  LEA R10, P2, R15, R54, 0x2 ;  /* 0x000000360f0a7211 */ /* 0x000fe400078410ff */
[-C--:B------:R-:W-:Y:S02]  /*41e0*/  ISETP.GE.AND P0, PT, R37, R65.reuse, PT ;  /* 0x000000412500720c */ /* 0x080fe40003f06270 */
[----:B------:R-:W-:Y:S02]  /*41f0*/  LEA.HI.X R11, R15, R56, R11, 0x2, P2 ;  /* 0x000000380f0b7211 */ /* 0x000fe400010f140b */
[----:B------:R-:W-:-:S02]  /*4200*/  ISETP.GE.AND P2, PT, R38, R65, PT ;  /* 0x000000412600720c */ /* 0x000fc40003f46270 */
[-C--:B------:R-:W-:Y:S01]  /*4210*/  ISETP.GE.AND P1, PT, R36, R65.reuse, PT ;  /* 0x000000412400720c */ /* 0x080fe20003f26270 */
[----:B------:R0:W-:Y:S01]  /*4220*/  @!P5 STG.E [R10.64+0x280], R61 ;  /* 0x0002803d0a00d986 */ /* 0x0001e2000c101904 */
[-C--:B------:R-:W-:Y:S02]  /*4230*/  ISETP.GE.AND P3, PT, R39, R65.reuse, PT ;  /* 0x000000412700720c */ /* 0x080fe40003f66270 */
[----:B------:R-:W-:Y:S01]  /*4240*/  ISETP.GE.AND P4, PT, R40, R65, PT ;  /* 0x000000412800720c */ /* 0x000fe20003f86270 */
[----:B------:R0:W-:Y:S04]  /*4250*/  @!P6 STG.E [R10.64+0x300], R63 ;  /* 0x0003003f0a00e986 */ /* 0x0001e8000c101904 */
[----:B------:R0:W-:Y:S01]  /*4260*/  @!P0 STG.E [R10.64], R71 ;  /* 0x000000470a008986 */ /* 0x0001e2000c101904 */
        /* <DEDUP_REMOVED lines=15> */
.L_x_4881:
[----:B------:R-:W-:Y:S05]  /*4360*/  EXIT ;  /* 0x000000000000794d */ /* 0x000fea0003800000 */
.L_x_4883:
        /* <DEDUP_REMOVED lines=9> */
.L_x_5455:


//--------------------- .text._Z25selective_scan_fwd_kernelI32Selective_Scan_fwd_kernel_traitsILi32ELi8ELi1ELb1ELb0ELb0ELb0EffEEv13SSMParamsBase --------------------------
	.section	.text._Z25selective_scan_fwd_kernelI32Selective_Scan_fwd_kernel_traitsILi32ELi8ELi1ELb1ELb0ELb0ELb0EffEEv13SSMParamsBase,"ax",@progbits
	.sectioninfo	@"SHI_REGISTERS=72"
	.align	128
        .global         _Z25selective_scan_fwd_kernelI32Selective_Scan_fwd_kernel_traitsILi32ELi8ELi1ELb1ELb0ELb0ELb0EffEEv13SSMParamsBase
        .type           _Z25selective_scan_fwd_kernelI32Selective_Scan_fwd_kernel_traitsILi32ELi8ELi1ELb1ELb0ELb0ELb0EffEEv13SSMParamsBase,@function
        .size           _Z25selective_scan_fwd_kernelI32Selective_Scan_fwd_kernel_traitsILi32ELi8ELi1ELb1ELb0ELb0ELb0EffEEv13SSMParamsBase,(.L_x_5456 - _Z25selective_scan_fwd_kernelI32Selective_Scan_fwd_kernel_traitsILi32ELi8ELi1ELb1ELb0ELb0ELb0EffEEv13SSMParamsBase)
        .other          _Z25selective_scan_fwd_kernelI32Selective_Scan_fwd_kernel_traitsILi32ELi8ELi1ELb1ELb0ELb0ELb0EffEEv13SSMParamsBase,@"STO_CUDA_ENTRY STV_DEFAULT"
_Z25selective_scan_fwd_kernelI32Selective_Scan_fwd_kernel_traitsILi32ELi8ELi1ELb1ELb0ELb0ELb0EffEEv13SSMParamsBase:
.text._Z25selective_scan_fwd_kernelI32Selective_Scan_fwd_kernel_traitsILi32ELi8ELi1ELb1ELb0ELb0ELb0EffEEv13SSMParamsBase:
        /* <DEDUP_REMOVED lines=19> */
[----:B0-----:R-:W-:-:S11]  /*0130*/  MOV R29, UR4 ;  /* 0x00000004001d7c02 */ /* 0x001fd60008000f00 */
[----:B------:R-:W-:Y:S05]  /*0140*/  @!P0 EXIT ;  /* 0x000000000000894d */ /* 0x000fea0003800000 */
[----:B-1----:R-:W0:Y:S01]  /*0150*/  S2R R9, SR_TID.X ;  /* 0x0000000000097919 */ /* 0x002e220000002100 */
[----:B------:R-:W-:Y:S01]  /*0160*/  SHF.R.S32.HI R39, RZ, 0x1f, R29 ;  /* 0x0000001fff277819 */ /* 0x000fe2000001141d */
[----:B------:R-:W-:Y:S01]  /*0170*/  IMAD.WIDE.U32 R4, R29, c[0x0][0x1d0], RZ ;  /* 0x000074001d047a25 */ /* 0x000fe200078e00ff */
[----:B------:R-:W-:Y:S01]  /*0180*/  MOV R31, RZ ;  /* 0x000000ff001f7202 */ /* 0x000fe20000000f00 */
[----:B------:R-:W1:Y:S02]  /*0190*/  S2R R30, SR_LANEID ;  /* 0x00000000001e7919 */ /* 0x000e640000000000 */
[C---:B------:R-:W-:Y:S02]  /*01a0*/  IMAD R8, R39.reuse, c[0x0][0x1d0], RZ ;  /* 0x0000740027087a24 */ /* 0x040fe400078e02ff */
[----:B------:R-:W-:Y:S02]  /*01b0*/  IMAD R10, R39, c[0x0][0x1e0], RZ ;  /* 0x00007800270a7a24 */ /* 0x000fe400078e02ff */
[----:B------:R-:W-:-:S02]  /*01c0*/  IMAD R11, R29, c[0x0][0x1d4], R8 ;  /* 0x000075001d0b7a24 */ /* 0x000fc400078e0208 */
[----:B------:R-:W-:-:S03]  /*01d0*/  IMAD.WIDE.U32 R6, R29, c[0x0][0x1e0], RZ ;  /* 0x000078001d067a25 */ /* 0x000fc600078e00ff */
[----:B------:R-:W-:Y:S01]  /*01e0*/  IADD3 R5, R5, R11, RZ ;  /* 0x0000000b05057210 */ /* 0x000fe20007ffe0ff */
[----:B------:R-:W-:Y:S02]  /*01f0*/  IMAD R13, R29, c[0x0][0x1e4], R10 ;  /* 0x000079001d0d7a24 */ /* 0x000fe400078e020a */
[----:B------:R-:W-:Y:S02]  /*0200*/  IMAD R11, R3, c[0x0][0x1d8], RZ ;  /* 0x00007600030b7a24 */ /* 0x000fe400078e02ff */
[----:B------:R-:W-:Y:S01]  /*0210*/  IMAD.WIDE.U32 R4, R0, c[0x0][0x1d8], R4 ;  /* 0x0000760000047a25 */ /* 0x000fe200078e0004 */
[----:B------:R-:W-:Y:S02]  /*0220*/  IADD3 R7, R7, R13, RZ ;  /* 0x0000000d07077210 */ /* 0x000fe40007ffe0ff */
[----:B0-----:R-:W-:Y:S01]  /*0230*/  SHF.L.U32 R8, R9, 0x1, RZ ;  /* 0x0000000109087819 */ /* 0x001fe200000006ff */
[----:B------:R-:W-:Y:S01]  /*0240*/  IMAD R13, R3, c[0x0][0x1e8], RZ ;  /* 0x00007a00030d7a24 */ /* 0x000fe200078e02ff */
[----:B------:R-:W-:Y:S01]  /*0250*/  LEA R33, P0, R4, c[0x0][0x240], 0x2 ;  /* 0x0000900004217a11 */ /* 0x000fe200078010ff */
[----:B------:R-:W-:Y:S01]  /*0260*/  IMAD R11, R0, c[0x0][0x1dc], R11 ;  /* 0x00007700000b7a24 */ /* 0x000fe200078e020b */
[----:B------:R-:W-:Y:S01]  /*0270*/  LOP3.LUT R8, R8, 0xffffffc0, RZ, 0xc0, !PT ;  /* 0xffffffc008087812 */ /* 0x000fe200078ec0ff */
[C---:B------:R-:W-:Y:S01]  /*0280*/  IMAD R13, R0.reuse, c[0x0][0x1ec], R13 ;  /* 0x00007b00000d7a24 */ /* 0x040fe200078e020d */
[----:B------:R-:W-:Y:S01]  /*0290*/  LOP3.LUT R32, R9, 0x1f, RZ, 0xc0, !PT ;  /* 0x0000001f09207812 */ /* 0x000fe200078ec0ff */
[----:B------:R-:W-:Y:S01]  /*02a0*/  IMAD.WIDE.U32 R6, R0, c[0x0][0x1e8], R6 ;  /* 0x00007a0000067a25 */ /* 0x000fe200078e0006 */
[----:B------:R-:W-:-:S02]  /*02b0*/  LOP3.LUT R8, R8, 0x1f, R9, 0xf8, !PT ;  /* 0x0000001f08087812 */ /* 0x000fc400078ef809 */
[----:B------:R-:W-:Y:S02]  /*02c0*/  IADD3 R11, R5, R11, RZ ;  /* 0x0000000b050b7210 */ /* 0x000fe40007ffe0ff */
[----:B------:R-:W-:Y:S02]  /*02d0*/  IADD3 R5, R7, R13, RZ ;  /* 0x0000000d07057210 */ /* 0x000fe40007ffe0ff */
[----:B------:R-:W-:Y:S02]  /*02e0*/  LEA R34, P1, R6, c[0x0][0x248], 0x2 ;  /* 0x0000920006227a11 */ /* 0x000fe400078210ff */
[----:B------:R-:W-:Y:S02]  /*02f0*/  SHF.R.S32.HI R35, RZ, 0x1f, R8 ;  /* 0x0000001fff237819 */ /* 0x000fe40000011408 */
[----:B------:R-:W-:Y:S02]  /*0300*/  LEA.HI.X R38, R4, c[0x0][0x244], R11, 0x2, P0 ;  /* 0x0000910004267a11 */ /* 0x000fe400000f140b */
[----:B------:R-:W-:-:S02]  /*0310*/  LEA.HI.X R40, R6, c[0x0][0x24c], R5, 0x2, P1 ;  /* 0x0000930006287a11 */ /* 0x000fc400008f1405 */
[C---:B------:R-:W-:Y:S02]  /*0320*/  SHF.L.U64.HI R35, R8.reuse, 0x4, R35 ;  /* 0x0000000408237819 */ /* 0x040fe40000010223 */
[----:B-1----:R-:W-:-:S03]  /*0330*/  SHF.L.U32 R36, R8, 0x4, RZ ;  /* 0x0000000408247819 */ /* 0x002fc600000006ff */
.L_x_4903:
[----:B------:R-:W-:Y:S01]  /*0340*/  BAR.SYNC.DEFER_BLOCKING 0x0 ;  /* 0x0000000000007b1d */ /* 0x000fe20000010000 */
[----:B0-----:R-:W-:-:S04]  /*0350*/  IADD3 R16, P0, R33, R36, RZ ;  /* 0x0000002421107210 */ /* 0x001fc80007f1e0ff */
[----:B------:R-:W-:-:S05]  /*0360*/  IADD3.X R17, R38, R35, RZ, P0, !PT ;  /* 0x0000002326117210 */ /* 0x000fca00007fe4ff */
[----:B------:R-:W2:Y:S04]  /*0370*/  LDG.E.128 R20, [R16.64] ;  /* 0x0000000610147981 */ /* 0x000ea8000c1e1d00 */
[----:B------:R-:W3:Y:S01]  /*0380*/  LDG.E.128 R24, [R16.64+0x200] ;  /* 0x0002000610187981 */ /* 0x000ee2000c1e1d00 */
[----:B------:R-:W-:Y:S02]  /*0390*/  SHF.L.U32 R37, R30, 0x5, RZ ;  /* 0x000000051e257819 */ /* 0x000fe400000006ff */
[----:B------:R-:W-:-:S04]  /*03a0*/  IADD3 R42, P0, R34, R36, RZ ;  /* 0x00000024222a7210 */ /* 0x000fc80007f1e0ff */
[----:B------:R-:W-:Y:S01]  /*03b0*/  IADD3.X R43, R40, R35, RZ, P0, !PT ;  /* 0x00000023282b7210 */ /* 0x000fe200007fe4ff */
        /* <DEDUP_REMOVED lines=63> */
.L_x_4885:
[----:B------:R-:W-:Y:S05]  /*07b0*/  BSYNC B0 ;  /* 0x0000000000007941 */ /* 0x000fea0003800000 */
.L_x_4884:
        /* <DEDUP_REMOVED lines=42> */
.L_x_4887:
[----:B------:R-:W-:Y:S05]  /*0a60*/  BSYNC B0 ;  /* 0x0000000000007941 */ /* 0x000fea0003800000 */
.L_x_4886:
        /* <DEDUP_REMOVED lines=33> */
.L_x_4889:
[----:B------:R-:W-:Y:S05]  /*0c80*/  BSYNC B0 ;  /* 0x0000000000007941 */ /* 0x000fea0003800000 */
.L_x_4888:
        /* <DEDUP_REMOVED lines=33> */
.L_x_4891:
[----:B------:R-:W-:Y:S05]  /*0ea0*/  BSYNC B0 ;  /* 0x0000000000007941 */ /* 0x000fea0003800000 */
.L_x_4890:
        /* <DEDUP_REMOVED lines=33> */
.L_x_4893:
[----:B------:R-:W-:Y:S05]  /*10c0*/  BSYNC B0 ;  /* 0x0000000000007941 */ /* 0x000fea0003800000 */
.L_x_4892:
        /* <DEDUP_REMOVED lines=33> */
.L_x_4895:
[----:B------:R-:W-:Y:S05]  /*12e0*/  BSYNC B0 ;  /* 0x0000000000007941 */ /* 0x000fea0003800000 */
.L_x_4894:
        /* <DEDUP_REMOVED lines=33> */
.L_x_4897:
[----:B------:R-:W-:Y:S05]  /*1500*/  BSYNC B0 ;  /* 0x0000000000007941 */ /* 0x000fea0003800000 */
.L_x_4896:
        /* <DEDUP_REMOVED lines=33> */
.L_x_4899:
[----:B------:R-:W-:Y:S05]  /*1720*/  BSYNC B0 ;  /* 0x0000000000007941 */ /* 0x000fea0003800000 */
.L_x_4898:
        /* <DEDUP_REMOVED lines=21> */
[----:B------:R-:W-:Y:S01]  /*1880*/  UMOV UR4, URZ ;  /* 0x0000003f00047c82 */ /* 0x000fe20008000000 */
[----:B------:R-:W1:Y:S01]  /*1890*/  S2R R29, SR_CTAID.X ;  /* 0x00000000001d7919 */ /* 0x000e620000002500 */
[----:B------:R-:W-:-:S02]  /*18a0*/  IMAD R19, R3, c[0x0][0x198], RZ ;  /* 0x0000660003137a24 */ /* 0x000fc400078e02ff */
[----:B------:R-:W-:Y:S02]  /*18b0*/  IMAD R17, R3, c[0x0][0x1b8], RZ ;  /* 0x00006e0003117a24 */ /* 0x000fe400078e02ff */
[----:B------:R-:W-:Y:S02]  /*18c0*/  IMAD R51, R31, c[0x0][0x16c], RZ ;  /* 0x00005b001f337a24 */ /* 0x000fe400078e02ff */
[----:B------:R-:W-:Y:S02]  /*18d0*/  FMUL.FTZ R52, R7, R26 ;  /* 0x0000001a07347220 */ /* 0x000fe40000410000 */
[C---:B0-----:R-:W-:Y:S02]  /*18e0*/  IMAD R55, R0.reuse, c[0x0][0x184], R5 ;  /* 0x0000610000377a24 */ /* 0x041fe400078e0205 */
[----:B------:R-:W-:Y:S02]  /*18f0*/  IMAD R57, R0, c[0x0][0x19c], R19 ;  /* 0x0000670000397a24 */ /* 0x000fe400078e0213 */
[----:B-1----:R-:W-:-:S02]  /*1900*/  IMAD R4, R29, c[0x0][0x164], R0 ;  /* 0x000059001d047a24 */ /* 0x002fc400078e0200 */
[----:B------:R-:W-:Y:S02]  /*1910*/  IMAD R53, R0, c[0x0][0x1bc], R17 ;  /* 0x00006f0000357a24 */ /* 0x000fe400078e0211 */
[----:B------:R-:W-:Y:S02]  /*1920*/  IMAD R4, R4, c[0x0][0x174], RZ ;  /* 0x00005d0004047a24 */ /* 0x000fe400078e02ff */
[----:B------:R-:W-:-:S04]  /*1930*/  IMAD.WIDE.U32 R18, R0, c[0x0][0x198], RZ ;  /* 0x0000660000127a25 */ /* 0x000fc800078e00ff */
[----:B------:R-:W-:Y:S02]  /*1940*/  IMAD R4, R4, c[0x0][0x16c], RZ ;  /* 0x00005b0004047a24 */ /* 0x000fe400078e02ff */
[----:B------:R-:W-:-:S04]  /*1950*/  IMAD.WIDE.U32 R16, R0, c[0x0][0x1b8], RZ ;  /* 0x00006e0000107a25 */ /* 0x000fc800078e00ff */
[----:B------:R-:W-:Y:S01]  /*1960*/  IMAD.WIDE R24, R4, R25, c[0x0][0x260] ;  /* 0x0000980004187625 */ /* 0x000fe200078e0219 */
[----:B------:R-:W-:Y:S02]  /*1970*/  IADD3 R53, R17, R53, RZ ;  /* 0x0000003511357210 */ /* 0x000fe40007ffe0ff */
[----:B------:R-:W-:Y:S01]  /*1980*/  LEA R50, P1, R16, c[0x0][0x230], 0x2 ;  /* 0x00008c0010327a11 */ /* 0x000fe200078210ff */
[----:B------:R-:W-:-:S03]  /*1990*/  IMAD.WIDE.U32 R4, R0, c[0x0][0x180], RZ ;  /* 0x0000600000047a25 */ /* 0x000fc600078e00ff */
[----:B------:R-:W-:Y:S01]  /*19a0*/  LEA.HI.X R53, R16, c[0x0][0x234], R53, 0x2, P1 ;  /* 0x00008d0010357a11 */ /* 0x000fe200008f1435 */
[----:B------:R-:W-:Y:S01]  /*19b0*/  IMAD.WIDE R24, R51, 0x8, R24 ;  /* 0x0000000833187825 */ /* 0x000fe200078e0218 */
[----:B------:R-:W-:Y:S02]  /*19c0*/  IADD3 R55, R5, R55, RZ ;  /* 0x0000003705377210 */ /* 0x000fe40007ffe0ff */
[----:B------:R-:W-:Y:S02]  /*19d0*/  IADD3 R5, R19, R57, RZ ;  /* 0x0000003913057210 */ /* 0x000fe40007ffe0ff */
[----:B------:R-:W-:Y:S02]  /*19e0*/  LEA R51, P0, R4, c[0x0][0x220], 0x2 ;  /* 0x0000880004337a11 */ /* 0x000fe400078010ff */
[----:B------:R-:W-:Y:S02]  /*19f0*/  LEA R19, P2, R18, c[0x0][0x228], 0x2 ;  /* 0x00008a0012137a11 */ /* 0x000fe400078410ff */
[----:B------:R-:W-:-:S02]  /*1a00*/  LEA.HI.X R54, R4, c[0x0][0x224], R55, 0x2, P0 ;  /* 0x0000890004367a11 */ /* 0x000fc400000f1437 */
[----:B------:R-:W-:Y:S02]  /*1a10*/  LEA.HI.X R18, R18, c[0x0][0x22c], R5, 0x2, P2 ;  /* 0x00008b0012127a11 */ /* 0x000fe400010f1405 */
[----:B------:R-:W-:Y:S02]  /*1a20*/  MOV R55, RZ ;  /* 0x000000ff00377202 */ /* 0x000fe40000000f00 */
.L_x_4901:
[----:B------:R-:W-:Y:S02]  /*1a30*/  MOV R4, R51 ;  /* 0x0000003300047202 */ /* 0x000fe40000000f00 */
[----:B------:R-:W-:-:S05]  /*1a40*/  MOV R5, R54 ;  /* 0x0000003600057202 */ /* 0x000fca0000000f00 */
[----:B------:R0:W2:Y:S01]  /*1a50*/  LDG.E R16, [R4.64] ;  /* 0x0000000604107981 */ /* 0x0000a2000c1e1900 */
[----:B------:R-:W-:Y:S02]  /*1a60*/  MOV R6, R50 ;  /* 0x0000003200067202 */ /* 0x000fe40000000f00 */
[----:B------:R-:W-:-:S05]  /*1a70*/  MOV R7, R53 ;  /* 0x0000003500077202 */ /* 0x000fca0000000f00 */
[----:B------:R1:W3:Y:S01]  /*1a80*/  LDG.E R62, [R6.64] ;  /* 0x00000006063e7981 */ /* 0x0002e2000c1e1900 */
[----:B0-----:R-:W-:Y:S02]  /*1a90*/  MOV R4, R19 ;  /* 0x0000001300047202 */ /* 0x001fe40000000f00 */
[----:B------:R-:W-:-:S05]  /*1aa0*/  MOV R5, R18 ;  /* 0x0000001200057202 */ /* 0x000fca0000000f00 */
[----:B------:R0:W3:Y:S01]  /*1ab0*/  LDG.E R61, [R4.64] ;  /* 0x00000006043d7981 */ /* 0x0000e2000c1e1900 */
[C---:B------:R-:W-:Y:S02]  /*1ac0*/  ISETP.GE.AND P0, PT, R30.reuse, 0x1, PT ;  /* 0x000000011e00780c */ /* 0x040fe40003f06270 */
[C---:B------:R-:W-:Y:S02]  /*1ad0*/  ISETP.GE.AND P1, PT, R30.reuse, 0x8, PT ;  /* 0x000000081e00780c */ /* 0x040fe40003f26270 */
[----:B------:R-:W-:Y:S01]  /*1ae0*/  ISETP.NE.AND P2, PT, R30, RZ, PT ;  /* 0x000000ff1e00720c */ /* 0x000fe20003f45270 */
[----:B------:R-:W4:Y:S01]  /*1af0*/  S2R R67, SR_TID.X ;  /* 0x0000000000437919 */ /* 0x000f220000002100 */
[----:B--2---:R-:W-:-:S04]  /*1b00*/  FMUL.FTZ R16, R16, 1.4426950216293334961 ;  /* 0x3fb8aa3b10107820 */ /* 0x004fc80000410000 */
[C---:B------:R-:W-:Y:S02]  /*1b10*/  FMUL.FTZ R64, R16.reuse, R20 ;  /* 0x0000001410407220 */ /* 0x040fe40000410000 */
[C---:B------:R-:W-:Y:S02]  /*1b20*/  FMUL.FTZ R65, R16.reuse, R41 ;  /* 0x0000002910417220 */ /* 0x040fe40000410000 */
[C---:B------:R-:W-:Y:S02]  /*1b30*/  FMUL.FTZ R63, R16.reuse, R21 ;  /* 0x00000015103f7220 */ /* 0x040fe40000410000 */
[----:B------:R-:W0:Y:S01]  /*1b40*/  MUFU.EX2 R64, R64 ;  /* 0x0000004000407308 */ /* 0x000e220000000800 */
[C---:B------:R-:W-:Y:S02]  /*1b50*/  FMUL.FTZ R60, R16.reuse, R22 ;  /* 0x00000016103c7220 */ /* 0x040fe40000410000 */
[----:B------:R-:W-:-:S05]  /*1b60*/  FMUL.FTZ R56, R16, R23 ;  /* 0x0000001710387220 */ /* 0x000fca0000410000 */
[----:B------:R-:W1:Y:S01]  /*1b70*/  MUFU.EX2 R65, R65 ;  /* 0x0000004100417308 */ /* 0x000e620000000800 */
[----:B------:R-:W-:-:S07]  /*1b80*/  FMUL.FTZ R57, R16, R42 ;  /* 0x0000002a10397220 */ /* 0x000fce0000410000 */
[----:B------:R-:W2:Y:S01]  /*1b90*/  MUFU.EX2 R63, R63 ;  /* 0x0000003f003f7308 */ /* 0x000ea20000000800 */
[----:B------:R-:W-:-:S07]  /*1ba0*/  FMUL.FTZ R58, R16, R43 ;  /* 0x0000002b103a7220 */ /* 0x000fce0000410000 */
[----:B------:R-:W5:Y:S01]  /*1bb0*/  MUFU.EX2 R60, R60 ;  /* 0x0000003c003c7308 */ /* 0x000f620000000800 */
[-C--:B0-----:R-:W-:Y:S02]  /*1bc0*/  FFMA.FTZ R4, R27, R64.reuse, R44 ;  /* 0x000000401b047223 */ /* 0x081fe4000001002c */
[----:B-1----:R-:W-:-:S05]  /*1bd0*/  FMUL.FTZ R6, R65, R64 ;  /* 0x0000004041067220 */ /* 0x002fca0000410000 */
[----:B------:R-:W0:Y:S01]  /*1be0*/  MUFU.EX2 R56, R56 ;  /* 0x0000003800387308 */ /* 0x000e220000000800 */
[----:B------:R-:W-:Y:S02]  /*1bf0*/  FMUL.FTZ R59, R16, R26 ;  /* 0x0000001a103b7220 */ /* 0x000fe40000410000 */
[----:B--2---:R-:W-:-:S05]  /*1c00*/  FFMA.FTZ R4, R63, R4, R46 ;  /* 0x000000043f047223 */ /* 0x004fca000001002e */
[----:B------:R-:W1:Y:S01]  /*1c10*/  MUFU.EX2 R57, R57 ;  /* 0x0000003900397308 */ /* 0x000e620000000800 */
[----:B------:R-:W-:Y:S02]  /*1c20*/  FMUL.FTZ R5, R63, R6 ;  /* 0x000000063f057220 */ /* 0x000fe40000410000 */
[----:B-----5:R-:W-:-:S05]  /*1c30*/  FFMA.FTZ R4, R60, R4, R45 ;  /* 0x000000043c047223 */ /* 0x020fca000001002d */
[----:B------:R-:W2:Y:S01]  /*1c40*/  MUFU.EX2 R58, R58 ;  /* 0x0000003a003a7308 */ /* 0x000ea20000000800 */
[----:B------:R-:W-:Y:S02]  /*1c50*/  FMUL.FTZ R5, R60, R5 ;  /* 0x000000053c057220 */ /* 0x000fe40000410000 */
[----:B0-----:R-:W-:-:S05]  /*1c60*/  FFMA.FTZ R6, R56, R4, R47 ;  /* 0x0000000438067223 */ /* 0x001fca000001002f */
[----:B------:R-:W0:Y:S01]  /*1c70*/  MUFU.EX2 R59, R59 ;  /* 0x0000003b003b7308 */ /* 0x000e220000000800 */
[----:B------:R-:W-:Y:S02]  /*1c80*/  FMUL.FTZ R4, R56, R5 ;  /* 0x0000000538047220 */ /* 0x000fe40000410000 */
[C---:B-1----:R-:W-:Y:S02]  /*1c90*/  FFMA.FTZ R6, R57.reuse, R6, R48 ;  /* 0x0000000639067223 */ /* 0x042fe40000010030 */
[----:B------:R-:W-:Y:S02]  /*1ca0*/  FMUL.FTZ R5, R57, R4 ;  /* 0x0000000439057220 */ /* 0x000fe40000410000 */
[C---:B--2---:R-:W-:Y:S02]  /*1cb0*/  FFMA.FTZ R6, R58.reuse, R6, R49 ;  /* 0x000000063a067223 */ /* 0x044fe40000010031 */
[----:B------:R-:W-:Y:S02]  /*1cc0*/  FMUL.FTZ R4, R58, R5 ;  /* 0x000000053a047220 */ /* 0x000fe40000410000 */
[----:B0-----:R-:W-:-:S02]  /*1cd0*/  FFMA.FTZ R5, R59, R6, R52 ;  /* 0x000000063b057223 */ /* 0x001fc40000010034 */
        /* <DEDUP_REMOVED lines=35> */
[----:B------:R-:W0:Y:S04]  /*1f10*/  SHFL.UP PT, R66, R5, 0x1, RZ ;  /* 0x0420000005427989 */ /* 0x000e2800000e00ff */
[----:B------:R-:W1:Y:S04]  /*1f20*/  SHFL.UP PT, R68, R4, 0x1, RZ ;  /* 0x0420000004447989 */ /* 0x000e6800000e00ff */
[----:B------:R-:W2:Y:S01]  /*1f30*/  LDS R69, [0x444] ;  /* 0x00044400ff457984 */ /* 0x000ea20000000800 */
[----:B----4-:R-:W-:-:S02]  /*1f40*/  ISETP.NE.AND P0, PT, R67, RZ, PT ;  /* 0x000000ff4300720c */ /* 0x010fc40003f05270 */
[-C--:B0-----:R-:W-:Y:S02]  /*1f50*/  @!P2 MOV R66, R7.reuse ;  /* 0x000000070042a202 */ /* 0x081fe40000000f00 */
[-C--:B-1----:R-:W-:Y:S02]  /*1f60*/  @!P2 MOV R68, R6.reuse ;  /* 0x000000060044a202 */ /* 0x082fe40000000f00 */
[----:B------:R-:W-:Y:S02]  /*1f70*/  ISETP.NE.AND P1, PT, R67, RZ, PT ;  /* 0x000000ff4300720c */ /* 0x000fe40003f25270 */
[----:B------:R-:W-:Y:S01]  /*1f80*/  MOV R67, c[0x0][0x1a0] ;  /* 0x0000680000437a02 */ /* 0x000fe20000000f00 */
[C---:B------:R-:W-:Y:S01]  /*1f90*/  FFMA.FTZ R17, R16.reuse, R7, R17 ;  /* 0x0000000710117223 */ /* 0x040fe20000010011 */
[----:B------:R-:W-:Y:S01]  /*1fa0*/  MOV R7, c[0x0][0x188] ;  /* 0x0000620000077a02 */ /* 0x000fe20000000f00 */
[----:B------:R-:W-:Y:S01]  /*1fb0*/  FMUL.FTZ R16, R16, R6 ;  /* 0x0000000610107220 */ /* 0x000fe20000410000 */
[----:B------:R-:W-:-:S02]  /*1fc0*/  MOV R6, c[0x0][0x18c] ;  /* 0x0000630000067a02 */ /* 0x000fc40000000f00 */
[----:B------:R-:W-:Y:S01]  /*1fd0*/  IADD3 R55, R55, 0x1, RZ ;  /* 0x0000000137377810 */ /* 0x000fe20007ffe0ff */
[----:B--2---:R-:W-:-:S04]  /*1fe0*/  @P0 FFMA.FTZ R66, R69, R68, R66 ;  /* 0x0000004445420223 */ /* 0x004fc80000010042 */
[----:B------:R-:W-:Y:S01]  /*1ff0*/  FFMA.FTZ R65, R65, R66, R27 ;  /* 0x0000004241417223 */ /* 0x000fe2000001001b */
[----:B------:R-:W-:-:S03]  /*2000*/  MOV R68, c[0x0][0x1a4] ;  /* 0x0000690000447a02 */ /* 0x000fc60000000f00 */
[----:B------:R-:W-:Y:S01]  /*2010*/  FFMA.FTZ R64, R64, R65, R44 ;  /* 0x0000004140407223 */ /* 0x000fe2000001002c */
[----:B------:R-:W-:-:S03]  /*2020*/  LEA R19, P0, R67, R19, 0x2 ;  /* 0x0000001343137211 */ /* 0x000fc600078010ff */
[----:B------:R-:W-:Y:S01]  /*2030*/  FFMA.FTZ R63, R63, R64, R46 ;  /* 0x000000403f3f7223 */ /* 0x000fe2000001002e */
[----:B------:R-:W-:Y:S02]  /*2040*/  LEA.HI.X R18, R67, R18, R68, 0x2, P0 ;  /* 0x0000001243127211 */ /* 0x000fe400000f1444 */
[C---:B------:R-:W-:Y:S01]  /*2050*/  LEA R51, P0, R7.reuse, R51, 0x2 ;  /* 0x0000003307337211 */ /* 0x040fe200078010ff */
[----:B------:R-:W-:Y:S01]  /*2060*/  FFMA.FTZ R60, R60, R63, R45 ;  /* 0x0000003f3c3c7223 */ /* 0x000fe2000001002d */
[----:B------:R-:W-:Y:S02]  /*2070*/  MOV R69, c[0x0][0x1c0] ;  /* 0x0000700000457a02 */ /* 0x000fe40000000f00 */
[----:B------:R-:W-:Y:S01]  /*2080*/  LEA.HI.X R54, R7, R54, R6, 0x2, P0 ;  /* 0x0000003607367211 */ /* 0x000fe200000f1406 */
[----:B------:R-:W-:Y:S01]  /*2090*/  FFMA.FTZ R56, R56, R60, R47 ;  /* 0x0000003c38387223 */ /* 0x000fe2000001002f */
[----:B------:R-:W-:Y:S02]  /*20a0*/  MOV R4, c[0x0][0x1c4] ;  /* 0x0000710000047a02 */ /* 0x000fe40000000f00 */
[----:B------:R-:W-:-:S02]  /*20b0*/  LEA R50, P2, R69, R50, 0x2 ;  /* 0x0000003245327211 */ /* 0x000fc400078410ff */
[----:B------:R-:W-:Y:S01]  /*20c0*/  ISETP.GE.AND P0, PT, R55, c[0x0][0x16c], PT ;  /* 0x00005b0037007a0c */ /* 0x000fe20003f06270 */
[----:B------:R-:W-:Y:S01]  /*20d0*/  FFMA.FTZ R6, R57, R56, R48 ;  /* 0x0000003839067223 */ /* 0x000fe20000010030 */
[----:B------:R-:W-:Y:S02]  /*20e0*/  LEA.HI.X R53, R69, R53, R4, 0x2, P2 ;  /* 0x0000003545357211 */ /* 0x000fe400010f1404 */
[----:B------:R-:W-:Y:S02]  /*20f0*/  @!P1 MOV R4, R24 ;  /* 0x0000001800049202 */ /* 0x000fe40000000f00 */
[----:B------:R-:W-:Y:S01]  /*2100*/  @!P1 MOV R5, R25 ;  /* 0x0000001900059202 */ /* 0x000fe20000000f00 */
[----:B------:R-:W-:Y:S01]  /*2110*/  FFMA.FTZ R58, R58, R6, R49 ;  /* 0x000000063a3a7223 */ /* 0x000fe20000010031 */
[----:B------:R-:W-:Y:S01]  /*2120*/  @!P1 STS.64 [UR4+0x450], R16 ;  /* 0x00045010ff009988 */ /* 0x000fe20008000a04 */
[----:B---3--:R-:W-:Y:S01]  /*2130*/  FMUL.FTZ R61, R61, R62 ;  /* 0x0000003e3d3d7220 */ /* 0x008fe20000410000 */
[----:B------:R-:W-:-:S02]  /*2140*/  UIADD3 UR4, UR4, 0x8, URZ ;  /* 0x0000000804047890 */ /* 0x000fc4000fffe03f */
[----:B------:R0:W-:Y:S01]  /*2150*/  @!P1 STG.E.64 [R4.64], R16 ;  /* 0x0000001004009986 */ /* 0x0001e2000c101b06 */
[----:B------:R-:W-:Y:S01]  /*2160*/  IADD3 R24, P1, R24, 0x8, RZ ;  /* 0x0000000818187810 */ /* 0x000fe20007f3e0ff */
[C---:B------:R-:W-:Y:S02]  /*2170*/  FFMA.FTZ R12, R61.reuse, R65, R12 ;  /* 0x000000413d0c7223 */ /* 0x040fe4000001000c */
[C---:B------:R-:W-:Y:S01]  /*2180*/  FFMA.FTZ R13, R61.reuse, R64, R13 ;  /* 0x000000403d0d7223 */ /* 0x040fe2000001000d */
[----:B------:R-:W-:Y:S01]  /*2190*/  IADD3.X R25, RZ, R25, RZ, P1, !PT ;  /* 0x00000019ff197210 */ /* 0x000fe20000ffe4ff */
[C---:B------:R-:W-:Y:S02]  /*21a0*/  FFMA.FTZ R14, R61.reuse, R63, R14 ;  /* 0x0000003f3d0e7223 */ /* 0x040fe4000001000e */
[C---:B------:R-:W-:Y:S02]  /*21b0*/  FFMA.FTZ R15, R61.reuse, R60, R15 ;  /* 0x0000003c3d0f7223 */ /* 0x040fe4000001000f */
[----:B------:R-:W-:-:S02]  /*21c0*/  FFMA.FTZ R8, R61, R56, R8 ;  /* 0x000000383d087223 */ /* 0x000fc40000010008 */
[----:B0-----:R-:W-:Y:S02]  /*21d0*/  FFMA.FTZ R4, R59, R58, R52 ;  /* 0x0000003a3b047223 */ /* 0x001fe40000010034 */
[C---:B------:R-:W-:Y:S02]  /*21e0*/  FFMA.FTZ R9, R61.reuse, R6, R9 ;  /* 0x000000063d097223 */ /* 0x040fe40000010009 */
[C---:B------:R-:W-:Y:S02]  /*21f0*/  FFMA.FTZ R10, R61.reuse, R58, R10 ;  /* 0x0000003a3d0a7223 */ /* 0x040fe4000001000a */
[----:B------:R-:W-:Y:S01]  /*2200*/  FFMA.FTZ R11, R61, R4, R11 ;  /* 0x000000043d0b7223 */ /* 0x000fe2000001000b */
[----:B------:R-:W-:Y:S05]  /*2210*/  @!P0 BRA `(.L_x_4901) ;  /* 0xfffff81000008947 */ /* 0x000fea000383ffff */
.L_x_4900:
        /* <DEDUP_REMOVED lines=14> */
[----:B------:R0:W-:Y:S01]  /*2300*/  STS.128 [R37+0x10], R8 ;  /* 0x0000100825007388 */ /* 0x0001e20000000c00 */
[----:B------:R-:W-:-:S06]  /*2310*/  NOP ;  /* 0x0000000000007918 */ /* 0x000fcc0000000000 */
[----:B------:R-:W1:Y:S04]  /*2320*/  LDS.128 R4, [R30.X16] ;  /* 0x000000001e047984 */ /* 0x000e68000000cc00 */
[----:B------:R-:W2:Y:S01]  /*2330*/  LDS.128 R16, [R30.X16+0x200] ;  /* 0x000200001e107984 */ /* 0x000ea2000000cc00 */
[C---:B0-----:R-:W-:Y:S02]  /*2340*/  IMAD R11, R0.reuse, c[0x0][0x20c], R23 ;  /* 0x00008300000b7a24 */ /* 0x041fe400078e0217 */
[----:B------:R-:W-:-:S05]  /*2350*/  IMAD.WIDE.U32 R8, R0, c[0x0][0x208], R20 ;  /* 0x0000820000087a25 */ /* 0x000fca00078e0014 */
[----:B------:R-:W-:Y:S02]  /*2360*/  IADD3 R11, R9, R11, RZ ;  /* 0x0000000b090b7210 */ /* 0x000fe40007ffe0ff */
[----:B------:R-:W-:-:S04]  /*2370*/  LEA R9, P0, R8, c[0x0][0x258], 0x2 ;  /* 0x0000960008097a11 */ /* 0x000fc800078010ff */
[----:B------:R-:W-:Y:S02]  /*2380*/  LEA.HI.X R10, R8, c[0x0][0x25c], R11, 0x2, P0 ;  /* 0x00009700080a7a11 */ /* 0x000fe400000f140b */
[----:B------:R-:W-:-:S04]  /*2390*/  IADD3 R8, P0, R9, R36, RZ ;  /* 0x0000002409087210 */ /* 0x000fc80007f1e0ff */
[----:B------:R-:W-:Y:S02]  /*23a0*/  IADD3.X R9, R10, R35, RZ, P0, !PT ;  /* 0x000000230a097210 */ /* 0x000fe400007fe4ff */
[----:B------:R-:W-:-:S03]  /*23b0*/  ISETP.GE.AND P0, PT, R31, c[0x0][0x174], PT ;  /* 0x00005d001f007a0c */ /* 0x000fc60003f06270 */
[----:B-1----:R0:W-:Y:S04]  /*23c0*/  STG.E.128 [R8.64], R4 ;  /* 0x0000000408007986 */ /* 0x0021e8000c101d06 */
[----:B--2---:R0:W-:Y:S06]  /*23d0*/  STG.E.128 [R8.64+0x200], R16 ;  /* 0x0002001008007986 */ /* 0x0041ec000c101d06 */
[----:B------:R-:W-:Y:S01]  /*23e0*/  @P0 CALL.REL.NOINC `(.L_x_4902) ;  /* 0x0000001000000944 */ /* 0x000fe20003c00000 */
[----:B------:R-:W-:Y:S05]  /*23f0*/  BRA `(.L_x_4903) ;  /* 0xffffdf4000007947 */ /* 0x000fea000383ffff */
.L_x_4902:
[----:B------:R-:W-:Y:S05]  /*2400*/  EXIT ;  /* 0x000000000000794d */ /* 0x000fea0003800000 */
.L_x_4904:
        /* <DEDUP_REMOVED lines=15> */
.L_x_5456:


//--------------------- .text._Z25selective_scan_fwd_kernelI32Selective_Scan_fwd_kernel_traitsILi32ELi8ELi1ELb1ELb0ELb0ELb1EffEEv13SSMParamsBase --------------------------
	.section	.text._Z25selective_scan_fwd_kernelI32Selective_Scan_fwd_kernel_traitsILi32ELi8ELi1ELb1ELb0ELb0ELb1EffEEv13SSMParamsBase,"ax",@progbits
	.sectioninfo	@"SHI_REGISTERS=72"
	.align	128
        .global         _Z25selective_scan_fwd_kernelI32Selective_Scan_fwd_kernel_traitsILi32ELi8ELi1ELb1ELb0ELb0ELb1EffEEv13SSMParamsBase
        .type           _Z25selective_scan_fwd_kernelI32Selective_Scan_fwd_kernel_traitsILi32ELi8ELi1ELb1ELb0ELb0ELb1EffEEv13SSMParamsBase,@function
        .size           _Z25selective_scan_fwd_kernelI32Selective_Scan_fwd_kernel_traitsILi32ELi8ELi1ELb1ELb0ELb0ELb1EffEEv13SSMParamsBase,(.L_x_5457 - _Z25selective_scan_fwd_kernelI32Selective_Scan_fwd_kernel_traitsILi32ELi8ELi1ELb1ELb0ELb0ELb1EffEEv13SSMParamsBase)
        .other          _Z25selective_scan_fwd_kernelI32Selective_Scan_fwd_kernel_traitsILi32ELi8ELi1ELb1ELb0ELb0ELb1EffEEv13SSMParamsBase,@"STO_CUDA_ENTRY STV_DEFAULT"
_Z25selective_scan_fwd_kernelI32Selective_Scan_fwd_kernel_traitsILi32ELi8ELi1ELb1ELb0ELb0ELb1EffEEv13SSMParamsBase:
.text._Z25selective_scan_fwd_kernelI32Selective_Scan_fwd_kernel_traitsILi32ELi8ELi1ELb1ELb0ELb0ELb1EffEEv13SSMParamsBase:
        /* <DEDUP_REMOVED lines=23> */
[----:B------:R-:W-:-:S03]  /*0170*/  HFMA2.MMA R12, -RZ, RZ, 0, 0 ;  /* 0x00000000ff0c7435 */ /* 0x000fc600000001ff */
[C---:B------:R-:W-:Y:S02]  /*0180*/  IMAD R4, R2.reuse, c[0x0][0x1d0], RZ ;  /* 0x0000740002047a24 */ /* 0x040fe400078e02ff */
[----:B------:R-:W-:Y:S02]  /*0190*/  IMAD R10, R2, c[0x0][0x1e0], RZ ;  /* 0x00007800020a7a24 */ /* 0x000fe400078e02ff */
[C---:B------:R-:W-:Y:S02]  /*01a0*/  IMAD R11, R5.reuse, c[0x0][0x1d4], R4 ;  /* 0x00007500050b7a24 */ /* 0x040fe400078e0204 */
[----:B------:R-:W-:Y:S01]  /*01b0*/  IMAD.WIDE.U32 R8, R5, c[0x0][0x1e0], RZ ;  /* 0x0000780005087a25 */ /* 0x000fe200078e00ff */
[----:B------:R-:W1:Y:S02]  /*01c0*/  S2R R4, SR_LANEID ;  /* 0x0000000000047919 */ /* 0x000e640000000000 */
[----:B------:R-:W-:Y:S01]  /*01d0*/  IADD3 R7, R7, R11, RZ ;  /* 0x0000000b07077210 */ /* 0x000fe20007ffe0ff */
[----:B------:R-:W-:-:S02]  /*01e0*/  IMAD R17, R5, c[0x0][0x1e4], R10 ;  /* 0x0000790005117a24 */ /* 0x000fc400078e020a */
[----:B------:R-:W-:Y:S02]  /*01f0*/  IMAD R11, R3, c[0x0][0x1d8], RZ ;  /* 0x00007600030b7a24 */ /* 0x000fe400078e02ff */
[----:B------:R-:W-:Y:S01]  /*0200*/  IMAD.WIDE.U32 R6, R0, c[0x0][0x1d8], R6 ;  /* 0x0000760000067a25 */ /* 0x000fe200078e0006 */
[----:B------:R-:W-:-:S03]  /*0210*/  IADD3 R9, R9, R17, RZ ;  /* 0x0000001109097210 */ /* 0x000fc60007ffe0ff */
[----:B------:R-:W-:Y:S01]  /*0220*/  IMAD R17, R3, c[0x0][0x1e8], RZ ;  /* 0x00007a0003117a24 */ /* 0x000fe200078e02ff */
[----:B0-----:R-:W-:Y:S01]  /*0230*/  SHF.L.U32 R10, R13, 0x1, RZ ;  /* 0x000000010d0a7819 */ /* 0x001fe200000006ff */
[C---:B------:R-:W-:Y:S02]  /*0240*/  IMAD R11, R0.reuse, c[0x0][0x1dc], R11 ;  /* 0x00007700000b7a24 */ /* 0x040fe400078e020b */
[----:B------:R-:W-:Y:S01]  /*0250*/  IMAD R17, R0, c[0x0][0x1ec], R17 ;  /* 0x00007b0000117a24 */ /* 0x000fe200078e0211 */
[----:B------:R-:W-:Y:S01]  /*0260*/  LOP3.LUT R10, R10, 0xffffffc0, RZ, 0xc0, !PT ;  /* 0xffffffc00a0a7812 */ /* 0x000fe200078ec0ff */
[----:B------:R-:W-:Y:S01]  /*0270*/  IMAD.WIDE.U32 R8, R0, c[0x0][0x1e8], R8 ;  /* 0x00007a0000087a25 */ /* 0x000fe200078e0008 */
[----:B------:R-:W-:Y:S02]  /*0280*/  IADD3 R19, R7, R11, RZ ;  /* 0x0000000b07137210 */ /* 0x000fe40007ffe0ff */
[----:B------:R-:W-:Y:S02]  /*0290*/  LOP3.LUT R11, R10, 0x1f, R13, 0xf8, !PT ;  /* 0x0000001f0a0b7812 */ /* 0x000fe400078ef80d */
[----:B------:R-:W-:-:S02]  /*02a0*/  IADD3 R7, R9, R17, RZ ;  /* 0x0000001109077210 */ /* 0x000fc40007ffe0ff */
[----:B------:R-:W-:Y:S02]  /*02b0*/  LEA R17, P0, R6, c[0x0][0x240], 0x2 ;  /* 0x0000900006117a11 */ /* 0x000fe400078010ff */
[----:B------:R-:W-:Y:S02]  /*02c0*/  LEA R9, P1, R8, c[0x0][0x248], 0x2 ;  /* 0x0000920008097a11 */ /* 0x000fe400078210ff */
[----:B------:R-:W-:Y:S02]  /*02d0*/  SHF.R.S32.HI R10, RZ, 0x1f, R11 ;  /* 0x0000001fff0a7819 */ /* 0x000fe4000001140b */
[----:B------:R-:W-:Y:S02]  /*02e0*/  LEA.HI.X R18, R6, c[0x0][0x244], R19, 0x2, P0 ;  /* 0x0000910006127a11 */ /* 0x000fe400000f1413 */
[----:B------:R-:W-:Y:S02]  /*02f0*/  LEA.HI.X R16, R8, c[0x0][0x24c], R7, 0x2, P1 ;  /* 0x0000930008107a11 */ /* 0x000fe400008f1407 */
[----:B------:R-:W-:-:S02]  /*0300*/  LOP3.LUT R7, R13, 0x1f, RZ, 0xc0, !PT ;  /* 0x0000001f0d077812 */ /* 0x000fc400078ec0ff */
[----:B------:R-:W-:Y:S02]  /*0310*/  MOV R8, R9 ;  /* 0x0000000900087202 */ /* 0x000fe40000000f00 */
[C---:B------:R-:W-:Y:S02]  /*0320*/  SHF.L.U64.HI R10, R11.reuse, 0x4, R10 ;  /* 0x000000040b0a7819 */ /* 0x040fe4000001020a */
[----:B------:R-:W-:Y:S02]  /*0330*/  MOV R6, R17 ;  /* 0x0000001100067202 */ /* 0x000fe40000000f00 */
[----:B------:R-:W-:Y:S02]  /*0340*/  SHF.L.U32 R11, R11, 0x4, RZ ;  /* 0x000000040b0b7819 */ /* 0x000fe400000006ff */
[----:B------:R-:W-:Y:S02]  /*0350*/  MOV R9, R18 ;  /* 0x0000001200097202 */ /* 0x000fe40000000f00 */
[----:B-1----:R-:W-:-:S02]  /*0360*/  MOV R13, R16 ;  /* 0x00000010000d7202 */ /* 0x002fc40000000f00 */
.L_x_4924:
        /* <DEDUP_REMOVED lines=71> */
.L_x_4906:
[----:B------:R-:W-:Y:S05]  /*07e0*/  BSYNC B0 ;  /* 0x0000000000007941 */ /* 0x000fea0003800000 */
.L_x_4905:
        /* <DEDUP_REMOVED lines=42> */
.L_x_4908:
[----:B------:R-:W-:Y:S05]  /*0a90*/  BSYNC B0 ;  /* 0x0000000000007941 */ /* 0x000fea0003800000 */
.L_x_4907:
        /* <DEDUP_REMOVED lines=33> */
.L_x_4910:
[----:B------:R-:W-:Y:S05]  /*0cb0*/  BSYNC B0 ;  /* 0x0000000000007941 */ /* 0x000fea0003800000 */
.L_x_4909:
        /* <DEDUP_REMOVED lines=33> */
.L_x_4912:
[----:B------:R-:W-:Y:S05]  /*0ed0*/  BSYNC B0 ;  /* 0x0000000000007941 */ /* 0x000fea0003800000 */
.L_x_4911:
        /* <DEDUP_REMOVED lines=33> */
.L_x_4914:
[----:B------:R-:W-:Y:S05]  /*10f0*/  BSYNC B0 ;  /* 0x0000000000007941 */ /* 0x000fea0003800000 */
.L_x_4913:
        /* <DEDUP_REMOVED lines=33> */
.L_x_4916:
[----:B------:R-:W-:Y:S05]  /*1310*/  BSYNC B0 ;  /* 0x0000000000007941 */ /* 0x000fea0003800000 */
.L_x_4915:
        /* <DEDUP_REMOVED lines=33> */
.L_x_4918:
[----:B------:R-:W-:Y:S05]  /*1530*/  BSYNC B0 ;  /* 0x0000000000007941 */ /* 0x000fea0003800000 */
.L_x_4917:
        /* <DEDUP_REMOVED lines=33> */
.L_x_4920:
[----:B------:R-:W-:Y:S05]  /*1750*/  BSYNC B0 ;  /* 0x0000000000007941 */ /* 0x000fea0003800000 */
.L_x_4919:
        /* <DEDUP_REMOVED lines=48> */
.L_x_4922:
        /* <DEDUP_REMOVED lines=20> */
[----:B------:R-:W2:Y:S01]  /*1ba0*/  MUFU.EX2 R63, R63 ;  /* 0x0000003f003f7308 */ /* 0x000ea20000000800 */
[----:B------:R-:W-:-:S07]  /*1bb0*/  FMUL.FTZ R56, R28, R40 ;  /* 0x000000281c387220 */ /* 0x000fce0000410000 */
[----:B------:R-:W1:Y:S01]  /*1bc0*/  MUFU.EX2 R62, R62 ;  /* 0x0000003e003e7308 */ /* 0x000e620000000800 */
[----:B------:R-:W-:-:S07]  /*1bd0*/  FMUL.FTZ R58, R28, R43 ;  /* 0x0000002b1c3a7220 */ /* 0x000fce0000410000 */
[----:B------:R-:W5:Y:S01]  /*1be0*/  MUFU.EX2 R61, R61 ;  /* 0x0000003d003d7308 */ /* 0x000f620000000800 */
[-C--:B0-----:R-:W-:Y:S02]  /*1bf0*/  FFMA.FTZ R16, R39, R64.reuse, R42 ;  /* 0x0000004027107223 */ /* 0x081fe4000001002a */
[----:B--2---:R-:W-:-:S05]  /*1c00*/  FMUL.FTZ R17, R63, R64 ;  /* 0x000000403f117220 */ /* 0x004fca0000410000 */
[----:B------:R-:W0:Y:S01]  /*1c10*/  MUFU.EX2 R57, R57 ;  /* 0x0000003900397308 */ /* 0x000e220000000800 */
[----:B------:R-:W-:Y:S02]  /*1c20*/  FMUL.FTZ R59, R28, R38 ;  /* 0x000000261c3b7220 */ /* 0x000fe40000410000 */
[----:B-1----:R-:W-:-:S05]  /*1c30*/  FFMA.FTZ R18, R62, R16, R45 ;  /* 0x000000103e127223 */ /* 0x002fca000001002d */
        /* <DEDUP_REMOVED lines=52> */
[----:B0-----:R-:W-:Y:S02]  /*1f80*/  @!P2 MOV R66, R19 ;  /* 0x000000130042a202 */ /* 0x001fe40000000f00 */
[-C--:B-1----:R-:W-:Y:S02]  /*1f90*/  @!P2 MOV R68, R18.reuse ;  /* 0x000000120044a202 */ /* 0x082fe40000000f00 */
[----:B------:R-:W-:Y:S02]  /*1fa0*/  ISETP.NE.AND P1, PT, R67, RZ, PT ;  /* 0x000000ff4300720c */ /* 0x000fe40003f25270 */
[----:B------:R-:W-:Y:S01]  /*1fb0*/  MOV R67, c[0x0][0x1a0] ;  /* 0x0000680000437a02 */ /* 0x000fe20000000f00 */
[----:B---3--:R-:W-:Y:S02]  /*1fc0*/  FMUL.FTZ R60, R60, R65 ;  /* 0x000000413c3c7220 */ /* 0x008fe40000410000 */
        /* <DEDUP_REMOVED lines=12> */
[----:B------:R-:W-:Y:S01]  /*2090*/  LEA R51, P0, R19, R51, 0x2 ;  /* 0x0000003313337211 */ /* 0x000fe200078010ff */
        /* <DEDUP_REMOVED lines=12> */
[----:B------:R0:W-:Y:S01]  /*2160*/  @!P1 STS.64 [UR4+0x450], R28 ;  /* 0x0004501cff009988 */ /* 0x0001e20008000a04 */
[----:B------:R-:W-:Y:S02]  /*2170*/  UIADD3 UR4, UR4, 0x8, URZ ;  /* 0x0000000804047890 */ /* 0x000fe4000fffe03f */
[----:B------:R-:W-:Y:S01]  /*2180*/  FFMA.FTZ R59, R59, R19, R52 ;  /* 0x000000133b3b7223 */ /* 0x000fe20000010034 */
[----:B------:R0:W-:Y:S01]  /*2190*/  @!P1 STG.E.64 [R16.64], R28 ;  /* 0x0000001c10009986 */ /* 0x0001e2000c101b06 */
[----:B------:R-:W-:Y:S01]  /*21a0*/  IADD3 R36, P1, R36, 0x8, RZ ;  /* 0x0000000824247810 */ /* 0x000fe20007f3e0ff */
[----:B------:R-:W-:-:S02]  /*21b0*/  FFMA.FTZ R24, R60, R63, R24 ;  /* 0x0000003f3c187223 */ /* 0x000fc40000010018 */
[C---:B------:R-:W-:Y:S01]  /*21c0*/  FFMA.FTZ R25, R60.reuse, R64, R25 ;  /* 0x000000403c197223 */ /* 0x040fe20000010019 */
[----:B------:R-:W-:Y:S01]  /*21d0*/  IADD3.X R37, RZ, R37, RZ, P1, !PT ;  /* 0x00000025ff257210 */ /* 0x000fe20000ffe4ff */
[C---:B------:R-:W-:Y:S02]  /*21e0*/  FFMA.FTZ R26, R60.reuse, R65, R26 ;  /* 0x000000413c1a7223 */ /* 0x040fe4000001001a */
[C---:B------:R-:W-:Y:S02]  /*21f0*/  FFMA.FTZ R27, R60.reuse, R61, R27 ;  /* 0x0000003d3c1b7223 */ /* 0x040fe4000001001b */
[C---:B------:R-:W-:Y:S02]  /*2200*/  FFMA.FTZ R20, R60.reuse, R57, R20 ;  /* 0x000000393c147223 */ /* 0x040fe40000010014 */
[C---:B------:R-:W-:Y:S02]  /*2210*/  FFMA.FTZ R21, R60.reuse, R56, R21 ;  /* 0x000000383c157223 */ /* 0x040fe40000010015 */
[----:B------:R-:W-:-:S02]  /*2220*/  FFMA.FTZ R22, R60, R19, R22 ;  /* 0x000000133c167223 */ /* 0x000fc40000010016 */
[----:B------:R-:W-:Y:S01]  /*2230*/  FFMA.FTZ R23, R60, R59, R23 ;  /* 0x0000003b3c177223 */ /* 0x000fe20000010017 */
[----:B0-----:R-:W-:Y:S05]  /*2240*/  @!P0 BRA `(.L_x_4922) ;  /* 0xfffff81000008947 */ /* 0x001fea000383ffff */
.L_x_4921:
[----:B------:R-:W-:Y:S01]  /*2250*/  BAR.SYNC.DEFER_BLOCKING 0x0 ;  /* 0x0000000000007b1d */ /* 0x000fe20000010000 */
[----:B------:R-:W-:Y:S01]  /*2260*/  IMAD R16, R2, c[0x0][0x200], RZ ;  /* 0x0000800002107a24 */ /* 0x000fe200078e02ff */
[----:B------:R-:W-:Y:S01]  /*2270*/  SHF.L.U32 R50, R12, 0x8, RZ ;  /* 0x000000080c327819 */ /* 0x000fe200000006ff */
[----:B------:R-:W-:Y:S02]  /*2280*/  IMAD R18, R2, c[0x0][0x1f0], RZ ;  /* 0x00007c0002127a24 */ /* 0x000fe400078e02ff */
[C---:B------:R-:W-:Y:S01]  /*2290*/  IMAD R37, R5.reuse, c[0x0][0x204], R16 ;  /* 0x0000810005257a24 */ /* 0x040fe200078e0210 */
[----:B------:R-:W-:Y:S01]  /*22a0*/  SHF.R.S32.HI R51, RZ, 0x1f, R50 ;  /* 0x0000001fff337819 */ /* 0x000fe20000011432 */
[----:B------:R-:W-:-:S04]  /*22b0*/  IMAD R39, R5, c[0x0][0x1f4], R18 ;  /* 0x00007d0005277a24 */ /* 0x000fc800078e0212 */
        /* <DEDUP_REMOVED lines=17> */
[----:B------:R-:W-:Y:S01]  /*23d0*/  IMAD.WIDE.U32 R34, R0, c[0x0][0x1f8], R34 ;  /* 0x00007e0000227a25 */ /* 0x000fe200078e0022 */
[----:B------:R-:W-:-:S04]  /*23e0*/  IADD3 R52, P0, R52, R11, RZ ;  /* 0x0000000b34347210 */ /* 0x000fc80007f1e0ff */
[----:B------:R-:W-:Y:S02]  /*23f0*/  IADD3.X R53, R33, R10, RZ, P0, !PT ;  /* 0x0000000a21357210 */ /* 0x000fe400007fe4ff */
[----:B------:R-:W-:Y:S02]  /*2400*/  IADD3 R35, R35, R39, RZ ;  /* 0x0000002723237210 */ /* 0x000fe40007ffe0ff */
[----:B------:R-:W-:-:S04]  /*2410*/  LEA R54, P1, R34, c[0x0][0x268], 0x2 ;  /* 0x00009a0022367a11 */ /* 0x000fc800078210ff */
[----:B------:R-:W-:Y:S02]  /*2420*/  LEA.HI.X R35, R34, c[0x0][0x26c], R35, 0x2, P1 ;  /* 0x00009b0022237a11 */ /* 0x000fe400008f1423 */
[----:B------:R-:W-:-:S04]  /*2430*/  IADD3 R54, P1, R54, R11, RZ ;  /* 0x0000000b36367210 */ /* 0x000fc80007f3e0ff */
[----:B------:R-:W-:Y:S01]  /*2440*/  IADD3.X R55, R35, R10, RZ, P1, !PT ;  /* 0x0000000a23377210 */ /* 0x000fe20000ffe4ff */
        /* <DEDUP_REMOVED lines=62> */
[----:B------:R-:W-:Y:S01]  /*2830*/  STS.128 [R48], R24 ;  /* 0x0000001830007388 */ /* 0x000fe20000000c00 */
[----:B------:R-:W-:Y:S02]  /*2840*/  IMAD R32, R2, c[0x0][0x210], RZ ;  /* 0x0000840002207a24 */ /* 0x000fe400078e02ff */
[----:B------:R-:W-:Y:S02]  /*2850*/  FMUL.FTZ R21, R16, R21 ;  /* 0x0000001510157220 */ /* 0x000fe40000410000 */
[----:B------:R-:W-:Y:S02]  /*2860*/  IMAD R33, R5, c[0x0][0x214], R32 ;  /* 0x0000850005217a24 */ /* 0x000fe400078e0220 */
[----:B-1----:R-:W-:-:S03]  /*2870*/  FMUL.FTZ R17, R44, R35 ;  /* 0x000000232c117220 */ /* 0x002fc60000410000 */
[----:B------:R-:W-:Y:S01]  /*2880*/  IADD3 R51, R51, R33, RZ ;  /* 0x0000002133337210 */ /* 0x000fe20007ffe0ff */
[----:B------:R-:W-:Y:S02]  /*2890*/  FMUL.FTZ R20, R17, R20 ;  /* 0x0000001411147220 */ /* 0x000fe40000410000 */
[----:B------:R-:W-:-:S03]  /*28a0*/  IMAD R33, R3, c[0x0][0x218], RZ ;  /* 0x0000860003217a24 */ /* 0x000fc600078e02ff */
        /* <DEDUP_REMOVED lines=16> */
.L_x_4923:
[----:B------:R-:W-:Y:S05]  /*29b0*/  EXIT ;  /* 0x000000000000794d */ /* 0x000fea0003800000 */
.L_x_4925:
        /* <DEDUP_REMOVED lines=12> */
.L_x_5457:


//--------------------- .text._Z25selective_scan_fwd_kernelI32Selective_Scan_fwd_kernel_traitsILi32ELi8ELi1ELb1ELb0ELb1ELb0EffEEv13SSMParamsBase --------------------------
	.section	.text._Z25selective_scan_fwd_kernelI32Selective_Scan_fwd_kernel_traitsILi32ELi8ELi1ELb1ELb0ELb1ELb0EffEEv13SSMParamsBase,"ax",@progbits
	.sectioninfo	@"SHI_REGISTERS=80"
	.align	128
        .global         _Z25selective_scan_fwd_kernelI32Selective_Scan_fwd_kernel_traitsILi32ELi8ELi1ELb1ELb0ELb1ELb0EffEEv13SSMParamsBase
        .type           _Z25selective_scan_fwd_kernelI32Selective_Scan_fwd_kernel_traitsILi32ELi8ELi1ELb1ELb0ELb1ELb0EffEEv13SSMParamsBase,@function
        .size           _Z25selective_scan_fwd_kernelI32Selective_Scan_fwd_kernel_traitsILi32ELi8ELi1ELb1ELb0ELb1ELb0EffEEv13SSMParamsBase,(.L_x_5458 - _Z25selective_scan_fwd_kernelI32Selective_Scan_fwd_kernel_traitsILi32ELi8ELi1ELb1ELb0ELb1ELb0EffEEv13SSMParamsBase)
        .other          _Z25selective_scan_fwd_kernelI32Selective_Scan_fwd_kernel_traitsILi32ELi8ELi1ELb1ELb0ELb1ELb0EffEEv13SSMParamsBase,@"STO_CUDA_ENTRY STV_DEFAULT"
_Z25selective_scan_fwd_kernelI32Selective_Scan_fwd_kernel_traitsILi32ELi8ELi1ELb1ELb0ELb1ELb0EffEEv13SSMParamsBase:
.text._Z25selective_scan_fwd_kernelI32Selective_Scan_fwd_kernel_traitsILi32ELi8ELi1ELb1ELb0ELb1ELb0EffEEv13SSMParamsBase:
        /* <DEDUP_REMOVED lines=60> */
[----:B------:R-:W-:Y:S01]  /*03c0*/  IMAD.WIDE.U32 R6, R0, c[0x0][0x1d8], R6 ;  /* 0x0000760000067a25 */ /* 0x000fe200078e0006 */
[----:B------:R-:W-:-:S03]  /*03d0*/  MOV R40, RZ ;  /* 0x000000ff00287202 */ /* 0x000fc60000000f00 */
[----:B------:R-:W-:Y:S01]  /*03e0*/  IMAD R13, R13, c[0x0][0x1c8], RZ ;  /* 0x000072000d0d7a24 */ /* 0x000fe200078e02ff */
[----:B------:R-:W-:Y:S01]  /*03f0*/  LEA R14, P0, R6, c[0x0][0x240], 0x2 ;  /* 0x00009000060e7a11 */ /* 0x000fe200078010ff */
[----:B------:R-:W-:-:S04]  /*0400*/  IMAD.WIDE.U32 R10, R4, c[0x0][0x1c8], R10 ;  /* 0x00007200040a7a25 */ /* 0x000fc800078e000a */
[----:B------:R-:W-:Y:S02]  /*0410*/  IMAD R21, R4, c[0x0][0x1cc], R13 ;  /* 0x0000730004157a24 */ /* 0x000fe400078e020d */
[C---:B------:R-:W-:Y:S01]  /*0420*/  IMAD R19, R0.reuse, c[0x0][0x1ec], R17 ;  /* 0x00007b0000137a24 */ /* 0x040fe200078e0211 */
[----:B------:R-:W1:Y:S01]  /*0430*/  S2R R4, SR_LANEID ;  /* 0x0000000000047919 */ /* 0x000e620000000000 */
[----:B------:R-:W-:Y:S01]  /*0440*/  IMAD.WIDE.U32 R8, R0, c[0x0][0x1e8], R8 ;  /* 0x00007a0000087a25 */ /* 0x000fe200078e0008 */
[----:B------:R-:W-:Y:S02]  /*0450*/  IADD3 R17, R7, R15, RZ ;  /* 0x0000000f07117210 */ /* 0x000fe40007ffe0ff */
[----:B------:R-:W-:Y:S01]  /*0460*/  LEA R15, P2, R10, c[0x0][0x230], 0x2 ;  /* 0x00008c000a0f7a11 */ /* 0x000fe200078410ff */
[C---:B------:R-:W-:Y:S01]  /*0470*/  IMAD.WIDE.U32 R50, R0.reuse, c[0x0][0x180], RZ ;  /* 0x0000600000327a25 */ /* 0x040fe200078e00ff */
[----:B------:R-:W-:Y:S02]  /*0480*/  IADD3 R7, R11, R21, RZ ;  /* 0x000000150b077210 */ /* 0x000fe40007ffe0ff */
[----:B------:R-:W-:Y:S01]  /*0490*/  IADD3 R9, R9, R19, RZ ;  /* 0x0000001309097210 */ /* 0x000fe20007ffe0ff */
[----:B------:R-:W-:Y:S01]  /*04a0*/  IMAD.WIDE.U32 R48, R0, c[0x0][0x198], RZ ;  /* 0x0000660000307a25 */ /* 0x000fe200078e00ff */
[----:B------:R-:W-:-:S02]  /*04b0*/  LEA R13, P1, R8, c[0x0][0x248], 0x2 ;  /* 0x00009200080d7a11 */ /* 0x000fc400078210ff */
[----:B------:R-:W-:Y:S02]  /*04c0*/  LEA.HI.X R10, R10, c[0x0][0x234], R7, 0x2, P2 ;  /* 0x00008d000a0a7a11 */ /* 0x000fe400010f1407 */
[----:B0-----:R-:W-:Y:S02]  /*04d0*/  SHF.L.U32 R7, R12, 0x1, RZ ;  /* 0x000000010c077819 */ /* 0x001fe400000006ff */
[----:B------:R-:W-:Y:S01]  /*04e0*/  LEA.HI.X R11, R8, c[0x0][0x24c], R9, 0x2, P1 ;  /* 0x00009300080b7a11 */ /* 0x000fe200008f1409 */
[----:B------:R-:W-:Y:S01]  /*04f0*/  IMAD R9, R3, c[0x0][0x180], RZ ;  /* 0x0000600003097a24 */ /* 0x000fe200078e02ff */
[----:B------:R-:W-:Y:S01]  /*0500*/  LEA.HI.X R16, R6, c[0x0][0x244], R17, 0x2, P0 ;  /* 0x0000910006107a11 */ /* 0x000fe200000f1411 */
[----:B------:R-:W-:Y:S01]  /*0510*/  IMAD R6, R5, c[0x0][0x164], R0 ;  /* 0x0000590005067a24 */ /* 0x000fe200078e0200 */
[----:B------:R-:W-:Y:S01]  /*0520*/  LOP3.LUT R7, R7, 0xffffffc0, RZ, 0xc0, !PT ;  /* 0xffffffc007077812 */ /* 0x000fe200078ec0ff */
[----:B------:R-:W-:Y:S01]  /*0530*/  IMAD R17, R3, c[0x0][0x198], RZ ;  /* 0x0000660003117a24 */ /* 0x000fe200078e02ff */
[----:B------:R-:W-:Y:S01]  /*0540*/  LOP3.LUT R43, R12, 0x1f, RZ, 0xc0, !PT ;  /* 0x0000001f0c2b7812 */ /* 0x000fe200078ec0ff */
[----:B------:R-:W-:Y:S01]  /*0550*/  IMAD R9, R0, c[0x0][0x184], R9 ;  /* 0x0000610000097a24 */ /* 0x000fe200078e0209 */
[----:B------:R-:W-:Y:S01]  /*0560*/  LOP3.LUT R42, R7, 0x1f, R12, 0xf8, !PT ;  /* 0x0000001f072a7812 */ /* 0x000fe200078ef80c */
[----:B------:R-:W-:Y:S01]  /*0570*/  IMAD R6, R6, c[0x0][0x174], RZ ;  /* 0x00005d0006067a24 */ /* 0x000fe200078e02ff */
[----:B------:R-:W-:Y:S01]  /*0580*/  MOV R8, R13 ;  /* 0x0000000d00087202 */ /* 0x000fe20000000f00 */
[----:B------:R-:W-:Y:S01]  /*0590*/  IMAD R17, R0, c[0x0][0x19c], R17 ;  /* 0x0000670000117a24 */ /* 0x000fe200078e0211 */
[----:B------:R-:W-:Y:S01]  /*05a0*/  IADD3 R7, R51, R9, RZ ;  /* 0x0000000933077210 */ /* 0x000fe20007ffe0ff */
[----:B------:R-:W-:Y:S01]  /*05b0*/  IMAD R46, R6, c[0x0][0x16c], RZ ;  /* 0x00005b00062e7a24 */ /* 0x000fe200078e02ff */
[----:B------:R-:W-:-:S02]  /*05c0*/  MOV R12, R16 ;  /* 0x00000010000c7202 */ /* 0x000fc40000000f00 */
[----:B------:R-:W-:Y:S02]  /*05d0*/  IADD3 R9, R49, R17, RZ ;  /* 0x0000001131097210 */ /* 0x000fe40007ffe0ff */
[----:B------:R-:W-:Y:S02]  /*05e0*/  SHF.R.S32.HI R13, RZ, 0x1f, R42 ;  /* 0x0000001fff0d7819 */ /* 0x000fe4000001142a */
[----:B-1----:R-:W-:Y:S02]  /*05f0*/  MOV R6, R15 ;  /* 0x0000000f00067202 */ /* 0x002fe40000000f00 */
.L_x_4947:
[----:B------:R-:W-:Y:S01]  /*0600*/  BAR.SYNC.DEFER_BLOCKING 0x0 ;  /* 0x0000000000007b1d */ /* 0x000fe20000010000 */
[C---:B------:R-:W-:Y:S02]  /*0610*/  SHF.L.U32 R41, R42.reuse, 0x4, RZ ;  /* 0x000000042a297819 */ /* 0x040fe400000006ff */
[----:B------:R-:W-:Y:S02]  /*0620*/  SHF.L.U64.HI R15, R42, 0x4, R13 ;  /* 0x000000042a0f7819 */ /* 0x000fe4000001020d */
        /* <DEDUP_REMOVED lines=70> */
.L_x_4927:
[----:B------:R-:W-:Y:S05]  /*0a90*/  BSYNC B0 ;  /* 0x0000000000007941 */ /* 0x000fea0003800000 */
.L_x_4926:
        /* <DEDUP_REMOVED lines=42> */
.L_x_4929:
[----:B------:R-:W-:Y:S05]  /*0d40*/  BSYNC B0 ;  /* 0x0000000000007941 */ /* 0x000fea0003800000 */
.L_x_4928:
        /* <DEDUP_REMOVED lines=33> */
.L_x_4931:
[----:B------:R-:W-:Y:S05]  /*0f60*/  BSYNC B0 ;  /* 0x0000000000007941 */ /* 0x000fea0003800000 */
.L_x_4930:
        /* <DEDUP_REMOVED lines=33> */
.L_x_4933:
[----:B------:R-:W-:Y:S05]  /*1180*/  BSYNC B0 ;  /* 0x0000000000007941 */ /* 0x000fea0003800000 */
.L_x_4932:
        /* <DEDUP_REMOVED lines=33> */
.L_x_4935:
[----:B------:R-:W-:Y:S05]  /*13a0*/  BSYNC B0 ;  /* 0x0000000000007941 */ /* 0x000fea0003800000 */
.L_x_4934:
        /* <DEDUP_REMOVED lines=33> */
.L_x_4937:
[----:B------:R-:W-:Y:S05]  /*15c0*/  BSYNC B0 ;  /* 0x0000000000007941 */ /* 0x000fea0003800000 */
.L_x_4936:
        /* <DEDUP_REMOVED lines=33> */
.L_x_4939:
[----:B------:R-:W-:Y:S05]  /*17e0*/  BSYNC B0 ;  /* 0x0000000000007941 */ /* 0x000fea0003800000 */
.L_x_4938:
        /* <DEDUP_REMOVED lines=33> */
.L_x_4941:
[----:B------:R-:W-:Y:S05]  /*1a00*/  BSYNC B0 ;  /* 0x0000000000007941 */ /* 0x000fea0003800000 */
.L_x_4940:
        /* <DEDUP_REMOVED lines=22> */
.L_x_4945:
[----:B------:R-:W-:Y:S01]  /*1b70*/  SHF.R.S32.HI R66, RZ, 0x1f, R67 ;  /* 0x0000001fff427819 */ /* 0x000fe20000011443 */
[----:B------:R-:W-:-:S04]  /*1b80*/  IMAD.WIDE.U32 R16, R67, c[0x0][0x1c0], RZ ;  /* 0x0000700043107a25 */ /* 0x000fc800078e00ff */
[C---:B------:R-:W-:Y:S01]  /*1b90*/  IMAD R18, R66.reuse, c[0x0][0x1c0], RZ ;  /* 0x0000700042127a24 */ /* 0x040fe200078e02ff */
[----:B------:R-:W-:Y:S01]  /*1ba0*/  MOV R34, R50 ;  /* 0x0000003200227202 */ /* 0x000fe20000000f00 */
[----:B------:R-:W-:Y:S01]  /*1bb0*/  IMAD R38, R66, c[0x0][0x188], RZ ;  /* 0x0000620042267a24 */ /* 0x000fe200078e02ff */
[----:B------:R-:W-:Y:S01]  /*1bc0*/  MOV R35, R7 ;  /* 0x0000000700237202 */ /* 0x000fe20000000f00 */
[C---:B------:R-:W-:Y:S01]  /*1bd0*/  IMAD R19, R67.reuse, c[0x0][0x1c4], R18 ;  /* 0x0000710043137a24 */ /* 0x040fe200078e0212 */
[----:B------:R-:W-:Y:S01]  /*1be0*/  LEA R36, P1, R16, R6, 0x2 ;  /* 0x0000000610247211 */ /* 0x000fe200078210ff */
[C---:B------:R-:W-:Y:S02]  /*1bf0*/  IMAD R39, R67.reuse, c[0x0][0x18c], R38 ;  /* 0x0000630043277a24 */ /* 0x040fe400078e0226 */
[----:B------:R-:W-:Y:S01]  /*1c00*/  IMAD.WIDE.U32 R34, R67, c[0x0][0x188], R34 ;  /* 0x0000620043227a25 */ /* 0x000fe200078e0022 */
[----:B------:R-:W-:Y:S02]  /*1c10*/  IADD3 R17, R17, R19, RZ ;  /* 0x0000001311117210 */ /* 0x000fe40007ffe0ff */
[----:B------:R-:W-:-:S02]  /*1c20*/  IADD3 R36, P2, R36, R41, RZ ;  /* 0x0000002924247210 */ /* 0x000fc40007f5e0ff */
[----:B------:R-:W-:Y:S02]  /*1c30*/  LEA.HI.X R16, R16, R10, R17, 0x2, P1 ;  /* 0x0000000a10107211 */ /* 0x000fe400008f1411 */
[----:B------:R-:W-:Y:S02]  /*1c40*/  LEA R38, P1, R34, c[0x0][0x220], 0x2 ;  /* 0x0000880022267a11 */ /* 0x000fe400078210ff */
[----:B------:R-:W-:Y:S02]  /*1c50*/  IADD3 R35, R35, R39, RZ ;  /* 0x0000002723237210 */ /* 0x000fe40007ffe0ff */
[----:B------:R-:W-:Y:S02]  /*1c60*/  IADD3.X R37, R16, R15, RZ, P2, !PT ;  /* 0x0000000f10257210 */ /* 0x000fe400017fe4ff */
[----:B------:R-:W-:-:S03]  /*1c70*/  LEA.HI.X R39, R34, c[0x0][0x224], R35, 0x2, P1 ;  /* 0x0000890022277a11 */ /* 0x000fc600008f1423 */
[----:B------:R0:W2:Y:S04]  /*1c80*/  LDG.E.128 R16, [R36.64] ;  /* 0x0000000424107981 */ /* 0x0000a8000c1e1d00 */
[----:B------:R-:W3:Y:S04]  /*1c90*/  LDG.E R38, [R38.64] ;  /* 0x0000000426267981 */ /* 0x000ee8000c1e1900 */
[----:B------:R0:W4:Y:S01]  /*1ca0*/  LDG.E.128 R28, [R36.64+0x200] ;  /* 0x00020004241c7981 */ /* 0x000122000c1e1d00 */
[----:B------:R-:W-:Y:S02]  /*1cb0*/  MOV R34, R48 ;  /* 0x0000003000227202 */ /* 0x000fe40000000f00 */
[----:B------:R-:W-:Y:S01]  /*1cc0*/  MOV R35, R9 ;  /* 0x0000000900237202 */ /* 0x000fe20000000f00 */
[----:B------:R-:W-:-:S04]  /*1cd0*/  IMAD R66, R66, c[0x0][0x1a0], RZ ;  /* 0x0000680042427a24 */ /* 0x000fc800078e02ff */
[----:B0-----:R-:W-:-:S04]  /*1ce0*/  IMAD.WIDE.U32 R36, R67, c[0x0][0x1a0], R34 ;  /* 0x0000680043247a25 */ /* 0x001fc800078e0022 */
[----:B------:R-:W-:Y:S01]  /*1cf0*/  IMAD R35, R67, c[0x0][0x1a4], R66 ;  /* 0x0000690043237a24 */ /* 0x000fe200078e0242 */
[----:B------:R-:W-:-:S04]  /*1d00*/  LEA R34, P1, R36, c[0x0][0x228], 0x2 ;  /* 0x00008a0024227a11 */ /* 0x000fc800078210ff */
[----:B------:R-:W-:-:S04]  /*1d10*/  IADD3 R35, R37, R35, RZ ;  /* 0x0000002325237210 */ /* 0x000fc80007ffe0ff */
[----:B------:R-:W-:Y:S02]  /*1d20*/  LEA.HI.X R35, R36, c[0x0][0x22c], R35, 0x2, P1 ;  /* 0x00008b0024237a11 */ /* 0x000fe400008f1423 */
[C---:B------:R-:W-:Y:S02]  /*1d30*/  ISETP.GE.AND P1, PT, R4.reuse, 0x1, PT ;  /* 0x000000010400780c */ /* 0x040fe40003f26270 */
[----:B------:R-:W-:Y:S02]  /*1d40*/  MOV R37, RZ ;  /* 0x000000ff00257202 */ /* 0x000fe40000000f00 */
[----:B------:R-:W-:Y:S02]  /*1d50*/  MOV R36, 0x3f800000 ;  /* 0x3f80000000247802 */ /* 0x000fe40000000f00 */
[C---:B------:R-:W-:Y:S02]  /*1d60*/  ISETP.NE.AND P2, PT, R4.reuse, 0x1f, PT ;  /* 0x0000001f0400780c */ /* 0x040fe40003f45270 */
[----:B------:R-:W-:Y:S01]  /*1d70*/  ISETP.NE.AND P3, PT, R4, RZ, PT ;  /* 0x000000ff0400720c */ /* 0x000fe20003f65270 */
[----:B------:R-:W0:Y:S04]  /*1d80*/  S2R R72, SR_TID.X ;  /* 0x0000000000487919 */ /* 0x000e280000002100 */
[----:B--2---:R1:W-:Y:S01]  /*1d90*/  STS.128 [R4.X16], R16 ;  /* 0x0000001004007388 */ /* 0x0043e2000000cc00 */
[----:B---3--:R-:W-:-:S03]  /*1da0*/  FMUL.FTZ R38, R38, 1.4426950216293334961 ;  /* 0x3fb8aa3b26267820 */ /* 0x008fc60000410000 */
[----:B----4-:R-:W-:Y:S01]  /*1db0*/  STS.128 [R4.X16+0x200], R28 ;  /* 0x0002001c04007388 */ /* 0x010fe2000000cc00 */
[----:B------:R-:W-:Y:S01]  /*1dc0*/  FMUL.FTZ R70, R38, R32 ;  /* 0x0000002026467220 */ /* 0x000fe20000410000 */
[----:B------:R-:W-:-:S06]  /*1dd0*/  NOP ;  /* 0x0000000000007918 */ /* 0x000fcc0000000000 */
[C---:B------:R-:W-:Y:S01]  /*1de0*/  FMUL.FTZ R71, R38.reuse, R53 ;  /* 0x0000003526477220 */ /* 0x040fe20000410000 */
[----:B------:R2:W3:Y:S01]  /*1df0*/  LDG.E R75, [R34.64] ;  /* 0x00000004224b7981 */ /* 0x0004e2000c1e1900 */
[C---:B------:R-:W-:Y:S01]  /*1e00*/  FMUL.FTZ R76, R38.reuse, R33 ;  /* 0x00000021264c7220 */ /* 0x040fe20000410000 */
[----:B------:R-:W1:Y:S01]  /*1e10*/  MUFU.EX2 R70, R70 ;  /* 0x0000004600467308 */ /* 0x000e620000000800 */
[C---:B------:R-:W-:Y:S01]  /*1e20*/  FMUL.FTZ R77, R38.reuse, R52 ;  /* 0x00000034264d7220 */ /* 0x040fe20000410000 */
[----:B------:R-:W-:Y:S01]  /*1e30*/  @!P0 LDS.64 R36, [R67.X8+0x450] ;  /* 0x0004500043248984 */ /* 0x000fe20000008a00 */
[C---:B------:R-:W-:Y:S02]  /*1e40*/  FMUL.FTZ R73, R38.reuse, R55 ;  /* 0x0000003726497220 */ /* 0x040fe40000410000 */
[C---:B------:R-:W-:Y:S01]  /*1e50*/  FMUL.FTZ R68, R38.reuse, R54 ;  /* 0x0000003626447220 */ /* 0x040fe20000410000 */
[----:B------:R-:W-:Y:S02]  /*1e60*/  LDS.128 R28, [R47+0x10] ;  /* 0x000010002f1c7984 */ /* 0x000fe40000000c00 */
[----:B------:R-:W4:Y:S08]  /*1e70*/  MUFU.EX2 R71, R71 ;  /* 0x0000004700477308 */ /* 0x000f300000000800 */
[----:B------:R-:W5:Y:S01]  /*1e80*/  MUFU.EX2 R76, R76 ;  /* 0x0000004c004c7308 */ /* 0x000f620000000800 */
[----:B------:R-:W-:-:S07]  /*1e90*/  FMUL.FTZ R69, R38, R57 ;  /* 0x0000003926457220 */ /* 0x000fce0000410000 */
[----:B------:R-:W0:Y:S01]  /*1ea0*/  MUFU.EX2 R77, R77 ;  /* 0x0000004d004d7308 */ /* 0x000e220000000800 */
[-C--:B-1----:R-:W-:Y:S02]  /*1eb0*/  FFMA.FTZ R16, R58, R70.reuse, R59 ;  /* 0x000000463a107223 */ /* 0x082fe4000001003b */
[----:B----4-:R-:W-:-:S05]  /*1ec0*/  FMUL.FTZ R17, R71, R70 ;  /* 0x0000004647117220 */ /* 0x010fca0000410000 */
[----:B------:R-:W1:Y:S01]  /*1ed0*/  MUFU.EX2 R73, R73 ;  /* 0x0000004900497308 */ /* 0x000e620000000800 */
[----:B------:R-:W-:Y:S02]  /*1ee0*/  FMUL.FTZ R66, R38, R56 ;  /* 0x0000003826427220 */ /* 0x000fe40000410000 */
[----:B-----5:R-:W-:-:S05]  /*1ef0*/  FFMA.FTZ R18, R76, R16, R61 ;  /* 0x000000104c127223 */ /* 0x020fca000001003d */
[----:B------:R-:W4:Y:S01]  /*1f00*/  MUFU.EX2 R68, R68 ;  /* 0x0000004400447308 */ /* 0x000f220000000800 */
[----:B------:R-:W-:Y:S02]  /*1f10*/  FMUL.FTZ R16, R76, R17 ;  /* 0x000000114c107220 */ /* 0x000fe40000410000 */
[----:B0-----:R-:W-:-:S05]  /*1f20*/  FFMA.FTZ R18, R77, R18, R60 ;  /* 0x000000124d127223 */ /* 0x001fca000001003c */
[----:B------:R-:W0:Y:S01]  /*1f30*/  MUFU.EX2 R69, R69 ;  /* 0x0000004500457308 */ /* 0x000e220000000800 */
[----:B------:R-:W-:Y:S02]  /*1f40*/  FMUL.FTZ R16, R77, R16 ;  /* 0x000000104d107220 */ /* 0x000fe40000410000 */
[----:B-1----:R-:W-:-:S05]  /*1f50*/  FFMA.FTZ R18, R73, R18, R62 ;  /* 0x0000001249127223 */ /* 0x002fca000001003e */
[----:B------:R-:W2:Y:S01]  /*1f60*/  MUFU.EX2 R66, R66 ;  /* 0x0000004200427308 */ /* 0x000ea20000000800 */
[----:B------:R-:W-:Y:S02]  /*1f70*/  FMUL.FTZ R17, R73, R16 ;  /* 0x0000001049117220 */ /* 0x000fe40000410000 */
[C---:B----4-:R-:W-:Y:S02]  /*1f80*/  FFMA.FTZ R18, R68.reuse, R18, R63 ;  /* 0x0000001244127223 */ /* 0x050fe4000001003f */
[----:B------:R-:W-:Y:S02]  /*1f90*/  FMUL.FTZ R16, R68, R17 ;  /* 0x0000001144107220 */ /* 0x000fe40000410000 */
[C---:B0-----:R-:W-:Y:S02]  /*1fa0*/  FFMA.FTZ R18, R69.reuse, R18, R64 ;  /* 0x0000001245127223 */ /* 0x041fe40000010040 */
[----:B------:R-:W-:Y:S02]  /*1fb0*/  FMUL.FTZ R17, R69, R16 ;  /* 0x0000001045117220 */ /* 0x000fe40000410000 */
[----:B--2---:R-:W-:-:S02]  /*1fc0*/  FFMA.FTZ R35, R66, R18, R65 ;  /* 0x0000001242237223 */ /* 0x004fc40000010041 */
        /* <DEDUP_REMOVED lines=24> */
[----:B-1----:R-:W-:Y:S02]  /*2150*/  @P1 FMUL.FTZ R34, R34, R17 ;  /* 0x0000001122221220 */ /* 0x002fe40000410000 */
[----:B------:R-:W-:Y:S04]  /*2160*/  LDS.128 R16, [R47] ;  /* 0x000000002f107984 */ /* 0x000fe80000000c00 */
        /* <DEDUP_REMOVED lines=18> */
[----:B------:R-:W-:Y:S02]  /*2290*/  FFMA.FTZ R76, R76, R70, R61 ;  /* 0x000000464c4c7223 */ /* 0x000fe4000001003d */
[-C--:B---3--:R-:W-:Y:S02]  /*22a0*/  FMUL.FTZ R35, R18, R75.reuse ;  /* 0x0000004b12237220 */ /* 0x088fe40000410000 */
[-C--:B------:R-:W-:Y:S02]  /*22b0*/  FMUL.FTZ R18, R19, R75.reuse ;  /* 0x0000004b13127220 */ /* 0x080fe40000410000 */
[----:B------:R-:W-:Y:S02]  /*22c0*/  FFMA.FTZ R77, R77, R76, R60 ;  /* 0x0000004c4d4d7223 */ /* 0x000fe4000001003c */
[-C--:B------:R-:W-:Y:S02]  /*22d0*/  FMUL.FTZ R19, R28, R75.reuse ;  /* 0x0000004b1c137220 */ /* 0x080fe40000410000 */
[----:B------:R-:W-:-:S02]  /*22e0*/  FMUL.FTZ R28, R29, R75 ;  /* 0x0000004b1d1c7220 */ /* 0x000fc40000410000 */
[-C--:B------:R-:W-:Y:S02]  /*22f0*/  FMUL.FTZ R29, R30, R75.reuse ;  /* 0x0000004b1e1d7220 */ /* 0x080fe40000410000 */
[-C--:B------:R-:W-:Y:S02]  /*2300*/  FMUL.FTZ R72, R16, R75.reuse ;  /* 0x0000004b10487220 */ /* 0x080fe40000410000 */
[-C--:B------:R-:W-:Y:S02]  /*2310*/  FMUL.FTZ R74, R17, R75.reuse ;  /* 0x0000004b114a7220 */ /* 0x080fe40000410000 */
[----:B------:R-:W-:Y:S02]  /*2320*/  FMUL.FTZ R30, R31, R75 ;  /* 0x0000004b1f1e7220 */ /* 0x000fe40000410000 */
[----:B------:R-:W-:Y:S01]  /*2330*/  FFMA.FTZ R73, R73, R77, R62 ;  /* 0x0000004d49497223 */ /* 0x000fe2000001003e */
        /* <DEDUP_REMOVED lines=9> */
.L_x_4944:
[----:B------:R-:W-:Y:S05]  /*23d0*/  BSYNC B0 ;  /* 0x0000000000007941 */ /* 0x000fea0003800000 */
.L_x_4943:
        /* <DEDUP_REMOVED lines=14> */
.L_x_4942:
        /* <DEDUP_REMOVED lines=32> */
.L_x_4946:
[----:B------:R-:W-:Y:S05]  /*26c0*/  EXIT ;  /* 0x000000000000794d */ /* 0x000fea0003800000 */
.L_x_4948:
        /* <DEDUP_REMOVED lines=11> */
.L_x_5458:


//--------------------- .text._Z25selective_scan_fwd_kernelI32Selective_Scan_fwd_kernel_traitsILi32ELi8ELi1ELb1ELb0ELb1ELb1EffEEv13SSMParamsBase --------------------------
	.section	.text._Z25selective_scan_fwd_kernelI32Selective_Scan_fwd_kernel_traitsILi32ELi8ELi1ELb1ELb0ELb1ELb1EffEEv13SSMParamsBase,"ax",@progbits
	.sectioninfo	@"SHI_REGISTERS=80"
	.align	128
        .global         _Z25selective_scan_fwd_kernelI32Selective_Scan_fwd_kernel_traitsILi32ELi8ELi1ELb1ELb0ELb1ELb1EffEEv13SSMParamsBase
        .type           _Z25selective_scan_fwd_kernelI32Selective_Scan_fwd_kernel_traitsILi32ELi8ELi1ELb1ELb0ELb1ELb1EffEEv13SSMParamsBase,@function
        .size           _Z25selective_scan_fwd_kernelI32Selective_Scan_fwd_kernel_traitsILi32ELi8ELi1ELb1ELb0ELb1ELb1EffEEv13SSMParamsBase,(.L_x_5459 - _Z25selective_scan_fwd_kernelI32Selective_Scan_fwd_kernel_traitsILi32ELi8ELi1ELb1ELb0ELb1ELb1EffEEv13SSMParamsBase)
        .other          _Z25selective_scan_fwd_kernelI32Selective_Scan_fwd_kernel_traitsILi32ELi8ELi1ELb1ELb0ELb1ELb1EffEEv13SSMParamsBase,@"STO_CUDA_ENTRY STV_DEFAULT"
_Z25selective_scan_fwd_kernelI32Selective_Scan_fwd_kernel_traitsILi32ELi8ELi1ELb1ELb0ELb1ELb1EffEEv13SSMParamsBase:
.text._Z25selective_scan_fwd_kernelI32Selective_Scan_fwd_kernel_traitsILi32ELi8ELi1ELb1ELb0ELb1ELb1EffEEv13SSMParamsBase:
        /* <DEDUP_REMOVED lines=56> */
[----:B------:R-:W-:Y:S01]  /*0380*/  SHF.R.S32.HI R11, RZ, 0x1f, R3 ;  /* 0x0000001fff0b7819 */ /* 0x000fe20000011403 */
[----:B------:R-:W0:Y:S01]  /*0390*/  S2R R10, SR_TID.X ;  /* 0x00000000000a7919 */ /* 0x000e220000002100 */
[----:B------:R-:W-:Y:S01]  /*03a0*/  IADD3 R9, R9, R13, RZ ;  /* 0x0000000d09097210 */ /* 0x000fe20007ffe0ff */
[----:B------:R-:W-:Y:S01]  /*03b0*/  IMAD R17, R49, c[0x0][0x1dc], R12 ;  /* 0x0000770031117a24 */ /* 0x000fe200078e020c */
[----:B------:R-:W-:Y:S01]  /*03c0*/  MOV R48, RZ ;  /* 0x000000ff00307202 */ /* 0x000fe20000000f00 */
[----:B------:R-:W-:Y:S02]  /*03d0*/  IMAD R12, R11, c[0x0][0x1c8], RZ ;  /* 0x000072000b0c7a24 */ /* 0x000fe400078e02ff */
[----:B------:R-:W-:-:S04]  /*03e0*/  IMAD.WIDE.U32 R4, R49, c[0x0][0x1d8], R4 ;  /* 0x0000760031047a25 */ /* 0x000fc800078e0004 */
[----:B------:R-:W-:Y:S01]  /*03f0*/  IMAD.WIDE.U32 R8, R3, c[0x0][0x1c8], R8 ;  /* 0x0000720003087a25 */ /* 0x000fe200078e0008 */
[----:B------:R-:W-:-:S03]  /*0400*/  IADD3 R17, R5, R17, RZ ;  /* 0x0000001105117210 */ /* 0x000fc60007ffe0ff */
[C---:B------:R-:W-:Y:S02]  /*0410*/  IMAD R13, R49.reuse, c[0x0][0x1ec], R14 ;  /* 0x00007b00310d7a24 */ /* 0x040fe400078e020e */
[----:B------:R-:W-:-:S04]  /*0420*/  IMAD.WIDE.U32 R6, R49, c[0x0][0x1e8], R6 ;  /* 0x00007a0031067a25 */ /* 0x000fc800078e0006 */
[----:B------:R-:W-:Y:S01]  /*0430*/  IMAD R3, R3, c[0x0][0x1cc], R12 ;  /* 0x0000730003037a24 */ /* 0x000fe200078e020c */
[----:B------:R-:W-:Y:S01]  /*0440*/  IADD3 R5, R7, R13, RZ ;  /* 0x0000000d07057210 */ /* 0x000fe20007ffe0ff */
[----:B------:R-:W-:Y:S01]  /*0450*/  IMAD R16, R0, c[0x0][0x198], RZ ;  /* 0x0000660000107a24 */ /* 0x000fe200078e02ff */
[----:B------:R-:W-:Y:S01]  /*0460*/  LEA R13, P2, R8, c[0x0][0x230], 0x2 ;  /* 0x00008c00080d7a11 */ /* 0x000fe200078410ff */
[----:B------:R-:W-:Y:S01]  /*0470*/  IMAD.WIDE.U32 R58, R49, c[0x0][0x180], RZ ;  /* 0x00006000313a7a25 */ /* 0x000fe200078e00ff */
[----:B------:R-:W-:Y:S02]  /*0480*/  IADD3 R3, R9, R3, RZ ;  /* 0x0000000309037210 */ /* 0x000fe40007ffe0ff */
[----:B------:R-:W-:Y:S01]  /*0490*/  LEA R11, P1, R6, c[0x0][0x248], 0x2 ;  /* 0x00009200060b7a11 */ /* 0x000fe200078210ff */
[----:B------:R-:W-:Y:S01]  /*04a0*/  IMAD.WIDE.U32 R56, R49, c[0x0][0x198], RZ ;  /* 0x0000660031387a25 */ /* 0x000fe200078e00ff */
[----:B------:R-:W-:Y:S02]  /*04b0*/  LEA.HI.X R8, R8, c[0x0][0x234], R3, 0x2, P2 ;  /* 0x00008d0008087a11 */ /* 0x000fe400010f1403 */
[----:B------:R-:W1:Y:S01]  /*04c0*/  S2R R3, SR_LANEID ;  /* 0x0000000000037919 */ /* 0x000e620000000000 */
[----:B------:R-:W-:-:S02]  /*04d0*/  LEA R12, P0, R4, c[0x0][0x240], 0x2 ;  /* 0x00009000040c7a11 */ /* 0x000fc400078010ff */
[----:B------:R-:W-:Y:S01]  /*04e0*/  LEA.HI.X R9, R6, c[0x0][0x24c], R5, 0x2, P1 ;  /* 0x0000930006097a11 */ /* 0x000fe200008f1405 */
[----:B------:R-:W-:Y:S01]  /*04f0*/  IMAD R6, R0, c[0x0][0x180], RZ ;  /* 0x0000600000067a24 */ /* 0x000fe200078e02ff */
[----:B0-----:R-:W-:Y:S02]  /*0500*/  SHF.L.U32 R5, R10, 0x1, RZ ;  /* 0x000000010a057819 */ /* 0x001fe400000006ff */
[----:B------:R-:W-:Y:S01]  /*0510*/  LEA.HI.X R14, R4, c[0x0][0x244], R17, 0x2, P0 ;  /* 0x00009100040e7a11 */ /* 0x000fe200000f1411 */
[----:B------:R-:W-:Y:S01]  /*0520*/  IMAD R4, R15, c[0x0][0x164], R49 ;  /* 0x000059000f047a24 */ /* 0x000fe200078e0231 */
[----:B------:R-:W-:Y:S01]  /*0530*/  LOP3.LUT R5, R5, 0xffffffc0, RZ, 0xc0, !PT ;  /* 0xffffffc005057812 */ /* 0x000fe200078ec0ff */
[----:B------:R-:W-:Y:S01]  /*0540*/  IMAD R7, R49, c[0x0][0x184], R6 ;  /* 0x0000610031077a24 */ /* 0x000fe200078e0206 */
[----:B------:R-:W-:Y:S01]  /*0550*/  LOP3.LUT R51, R10, 0x1f, RZ, 0xc0, !PT ;  /* 0x0000001f0a337812 */ /* 0x000fe200078ec0ff */
[----:B------:R-:W-:Y:S01]  /*0560*/  IMAD R4, R4, c[0x0][0x174], RZ ;  /* 0x00005d0004047a24 */ /* 0x000fe200078e02ff */
[----:B------:R-:W-:Y:S01]  /*0570*/  LOP3.LUT R50, R5, 0x1f, R10, 0xf8, !PT ;  /* 0x0000001f05327812 */ /* 0x000fe200078ef80a */
[----:B------:R-:W-:Y:S01]  /*0580*/  IMAD R17, R49, c[0x0][0x19c], R16 ;  /* 0x0000670031117a24 */ /* 0x000fe200078e0210 */
[----:B------:R-:W-:Y:S01]  /*0590*/  IADD3 R5, R59, R7, RZ ;  /* 0x000000073b057210 */ /* 0x000fe20007ffe0ff */
[----:B------:R-:W-:Y:S01]  /*05a0*/  IMAD R54, R4, c[0x0][0x16c], RZ ;  /* 0x00005b0004367a24 */ /* 0x000fe200078e02ff */
[----:B------:R-:W-:-:S02]  /*05b0*/  MOV R6, R11 ;  /* 0x0000000b00067202 */ /* 0x000fc40000000f00 */
[----:B------:R-:W-:Y:S02]  /*05c0*/  IADD3 R7, R57, R17, RZ ;  /* 0x0000001139077210 */ /* 0x000fe40007ffe0ff */
[----:B------:R-:W-:Y:S02]  /*05d0*/  MOV R10, R14 ;  /* 0x0000000e000a7202 */ /* 0x000fe40000000f00 */
[----:B------:R-:W-:Y:S02]  /*05e0*/  SHF.R.S32.HI R11, RZ, 0x1f, R50 ;  /* 0x0000001fff0b7819 */ /* 0x000fe40000011432 */
[----:B-1----:R-:W-:Y:S02]  /*05f0*/  MOV R4, R13 ;  /* 0x0000000d00047202 */ /* 0x002fe40000000f00 */
.L_x_4970:
[----:B------:R-:W-:Y:S01]  /*0600*/  BAR.SYNC.DEFER_BLOCKING 0x0 ;  /* 0x0000000000007b1d */ /* 0x000fe20000010000 */
[C---:B------:R-:W-:Y:S02]  /*0610*/  SHF.L.U32 R13, R50.reuse, 0x4, RZ ;  /* 0x00000004320d7819 */ /* 0x040fe400000006ff */
[----:B------:R-:W-:Y:S02]  /*0620*/  SHF.L.U64.HI R14, R50, 0x4, R11 ;  /* 0x00000004320e7819 */ /* 0x000fe4000001020b */
[----:B-1----:R-:W-:-:S04]  /*0630*/  IADD3 R28, P0, R12, R13, RZ ;  /* 0x0000000d0c1c7210 */ /* 0x002fc80007f1e0ff */
        /* <DEDUP_REMOVED lines=69> */
.L_x_4950:
[----:B------:R-:W-:Y:S05]  /*0a90*/  BSYNC B0 ;  /* 0x0000000000007941 */ /* 0x000fea0003800000 */
.L_x_4949:
        /* <DEDUP_REMOVED lines=42> */
.L_x_4952:
[----:B------:R-:W-:Y:S05]  /*0d40*/  BSYNC B0 ;  /* 0x0000000000007941 */ /* 0x000fea0003800000 */
.L_x_4951:
        /* <DEDUP_REMOVED lines=33> */
.L_x_4954:
[----:B------:R-:W-:Y:S05]  /*0f60*/  BSYNC B0 ;  /* 0x0000000000007941 */ /* 0x000fea0003800000 */
.L_x_4953:
        /* <DEDUP_REMOVED lines=33> */
.L_x_4956:
[----:B------:R-:W-:Y:S05]  /*1180*/  BSYNC B0 ;  /* 0x0000000000007941 */ /* 0x000fea0003800000 */
.L_x_4955:
        /* <DEDUP_REMOVED lines=33> */
.L_x_4958:
[----:B------:R-:W-:Y:S05]  /*13a0*/  BSYNC B0 ;  /* 0x0000000000007941 */ /* 0x000fea0003800000 */
.L_x_4957:
        /* <DEDUP_REMOVED lines=33> */
.L_x_4960:
[----:B------:R-:W-:Y:S05]  /*15c0*/  BSYNC B0 ;  /* 0x0000000000007941 */ /* 0x000fea0003800000 */
.L_x_4959:
        /* <DEDUP_REMOVED lines=33> */
.L_x_4962:
[----:B------:R-:W-:Y:S05]  /*17e0*/  BSYNC B0 ;  /* 0x0000000000007941 */ /* 0x000fea0003800000 */
.L_x_4961:
        /* <DEDUP_REMOVED lines=33> */
.L_x_4964:
[----:B------:R-:W-:Y:S05]  /*1a00*/  BSYNC B0 ;  /* 0x0000000000007941 */ /* 0x000fea0003800000 */
.L_x_4963:
        /* <DEDUP_REMOVED lines=22> */
.L_x_4968:
        /* <DEDUP_REMOVED lines=13> */
[C---:B------:R-:W-:Y:S02]  /*1c40*/  LEA R38, P1, R34.reuse, c[0x0][0x220], 0x2 ;  /* 0x0000880022267a11 */ /* 0x040fe400078210ff */
        /* <DEDUP_REMOVED lines=120> */
.L_x_4967:
[----:B------:R-:W-:Y:S05]  /*23d0*/  BSYNC B0 ;  /* 0x0000000000007941 */ /* 0x000fea0003800000 */
.L_x_4966:
        /* <DEDUP_REMOVED lines=14> */
.L_x_4965:
[----:B------:R-:W-:Y:S01]  /*24c0*/  BAR.SYNC.DEFER_BLOCKING 0x0 ;  /* 0x0000000000007b1d */ /* 0x000fe20000010000 */
        /* <DEDUP_REMOVED lines=8> */
[----:B------:R-:W-:Y:S01]  /*2550*/  IMAD.WIDE.U32 R32, R15, c[0x0][0x1f0], R60 ;  /* 0x00007c000f207a25 */ /* 0x000fe200078e003c */
[----:B------:R-:W-:-:S03]  /*2560*/  IADD3 R35, R35, R37, RZ ;  /* 0x0000002523237210 */ /* 0x000fc60007ffe0ff */
[----:B------:R-:W-:Y:S01]  /*2570*/  IMAD R40, R0, c[0x0][0x1f8], RZ ;  /* 0x00007e0000287a24 */ /* 0x000fe200078e02ff */
[----:B------:R-:W-:Y:S01]  /*2580*/  IADD3 R37, R33, R39, RZ ;  /* 0x0000002721257210 */ /* 0x000fe20007ffe0ff */
[C---:B------:R-:W-:Y:S01]  /*2590*/  IMAD R39, R49.reuse, c[0x0][0x20c], R38 ;  /* 0x0000830031277a24 */ /* 0x040fe200078e0226 */
[----:B------:R-:W-:Y:S01]  /*25a0*/  MOV R36, R32 ;  /* 0x0000002000247202 */ /* 0x000fe20000000f00 */
[C---:B------:R-:W-:Y:S01]  /*25b0*/  IMAD.WIDE.U32 R32, R49.reuse, c[0x0][0x208], R34 ;  /* 0x0000820031207a25 */ /* 0x040fe200078e0022 */
[----:B------:R-:W-:Y:S03]  /*25c0*/  STS.128 [R55], R24 ;  /* 0x0000001837007388 */ /* 0x000fe60000000c00 */
[----:B------:R-:W-:Y:S01]  /*25d0*/  IMAD R41, R49, c[0x0][0x1fc], R40 ;  /* 0x00007f0031297a24 */ /* 0x000fe200078e0228 */
[----:B------:R-:W-:Y:S01]  /*25e0*/  STS.128 [R55+0x10], R20 ;  /* 0x0000101437007388 */ /* 0x000fe20000000c00 */
[----:B------:R-:W-:-:S06]  /*25f0*/  NOP ;  /* 0x0000000000007918 */ /* 0x000fcc0000000000 */
[----:B------:R-:W0:Y:S01]  /*2600*/  LDS.128 R16, [R3.X16] ;  /* 0x0000000003107984 */ /* 0x000e22000000cc00 */
[----:B------:R-:W-:Y:S01]  /*2610*/  IADD3 R33, R33, R39, RZ ;  /* 0x0000002721217210 */ /* 0x000fe20007ffe0ff */
[----:B------:R-:W-:Y:S01]  /*2620*/  IMAD.WIDE.U32 R34, R49, c[0x0][0x1f8], R36 ;  /* 0x00007e0031227a25 */ /* 0x000fe200078e0024 */
[C---:B------:R-:W-:Y:S01]  /*2630*/  LEA R64, P0, R32.reuse, c[0x0][0x258], 0x2 ;  /* 0x0000960020407a11 */ /* 0x040fe200078010ff */
[----:B------:R-:W1:Y:S03]  /*2640*/  LDS.128 R28, [R3.X16+0x200] ;  /* 0x00020000031c7984 */ /* 0x000e66000000cc00 */
[----:B------:R-:W-:Y:S02]  /*2650*/  LEA.HI.X R33, R32, c[0x0][0x25c], R33, 0x2, P0 ;  /* 0x0000970020217a11 */ /* 0x000fe400000f1421 */
[----:B------:R-:W-:Y:S02]  /*2660*/  IADD3 R64, P0, R64, R13, RZ ;  /* 0x0000000d40407210 */ /* 0x000fe40007f1e0ff */
[----:B------:R-:W-:-:S02]  /*2670*/  IADD3 R35, R35, R41, RZ ;  /* 0x0000002923237210 */ /* 0x000fc40007ffe0ff */
[----:B------:R-:W-:Y:S02]  /*2680*/  IADD3.X R65, R33, R14, RZ, P0, !PT ;  /* 0x0000000e21417210 */ /* 0x000fe400007fe4ff */
        /* <DEDUP_REMOVED lines=72> */
[----:B-1----:R-:W-:-:S02]  /*2b10*/  FMUL.FTZ R17, R44, R37 ;  /* 0x000000252c117220 */ /* 0x002fc40000410000 */
[----:B------:R-:W-:Y:S01]  /*2b20*/  IMAD R32, R0, c[0x0][0x218], RZ ;  /* 0x0000860000207a24 */ /* 0x000fe200078e02ff */
[----:B------:R-:W-:Y:S01]  /*2b30*/  IADD3 R61, R61, R33, RZ ;  /* 0x000000213d3d7210 */ /* 0x000fe20007ffe0ff */
[----:B------:R-:W-:-:S05]  /*2b40*/  FMUL.FTZ R20, R17, R20 ;  /* 0x0000001411147220 */ /* 0x000fca0000410000 */
[----:B------:R1:W-:Y:S01]  /*2b50*/  STS.128 [R55+0x10], R20 ;  /* 0x0000101437007388 */ /* 0x0003e20000000c00 */
[----:B------:R-:W-:-:S06]  /*2b60*/  NOP ;  /* 0x0000000000007918 */ /* 0x000fcc0000000000 */
[----:B------:R-:W2:Y:S01]  /*2b70*/  LDS.128 R16, [R3.X16] ;  /* 0x0000000003107984 */ /* 0x000ea2000000cc00 */
[----:B0-----:R-:W-:-:S03]  /*2b80*/  IMAD R25, R49, c[0x0][0x21c], R32 ;  /* 0x0000870031197a24 */ /* 0x001fc600078e0220 */
[----:B------:R-:W0:Y:S01]  /*2b90*/  LDS.128 R28, [R3.X16+0x200] ;  /* 0x00020000031c7984 */ /* 0x000e22000000cc00 */
[----:B-1----:R-:W-:-:S05]  /*2ba0*/  IMAD.WIDE.U32 R20, R49, c[0x0][0x218], R60 ;  /* 0x0000860031147a25 */ /* 0x002fca00078e003c */
[----:B------:R-:W-:Y:S02]  /*2bb0*/  IADD3 R21, R21, R25, RZ ;  /* 0x0000001915157210 */ /* 0x000fe40007ffe0ff */
[----:B------:R-:W-:-:S04]  /*2bc0*/  LEA R22, P0, R20, c[0x0][0x270], 0x2 ;  /* 0x00009c0014167a11 */ /* 0x000fc800078010ff */
[----:B------:R-:W-:Y:S02]  /*2bd0*/  LEA.HI.X R21, R20, c[0x0][0x274], R21, 0x2, P0 ;  /* 0x00009d0014157a11 */ /* 0x000fe400000f1415 */
[----:B------:R-:W-:-:S04]  /*2be0*/  IADD3 R20, P0, R22, R13, RZ ;  /* 0x0000000d16147210 */ /* 0x000fc80007f1e0ff */
[----:B------:R-:W-:Y:S02]  /*2bf0*/  IADD3.X R21, R21, R14, RZ, P0, !PT ;  /* 0x0000000e15157210 */ /* 0x000fe400007fe4ff */
[----:B------:R-:W-:-:S03]  /*2c00*/  ISETP.GE.AND P0, PT, R48, c[0x0][0x174], PT ;  /* 0x00005d0030007a0c */ /* 0x000fc60003f06270 */
[----:B--2---:R1:W-:Y:S04]  /*2c10*/  STG.E.128 [R20.64], R16 ;  /* 0x0000001014007986 */ /* 0x0043e8000c101d04 */
[----:B0-----:R1:W-:Y:S06]  /*2c20*/  STG.E.128 [R20.64+0x200], R28 ;  /* 0x0002001c14007986 */ /* 0x0013ec000c101d04 */
[----:B------:R-:W-:Y:S01]  /*2c30*/  @P0 CALL.REL.NOINC `(.L_x_4969) ;  /* 0x0000001000000944 */ /* 0x000fe20003c00000 */
[----:B------:R-:W-:Y:S05]  /*2c40*/  BRA `(.L_x_4970) ;  /* 0xffffd9b000007947 */ /* 0x000fea000383ffff */
.L_x_4969:
[----:B------:R-:W-:Y:S05]  /*2c50*/  EXIT ;  /* 0x000000000000794d */ /* 0x000fea0003800000 */
.L_x_4971:
        /* <DEDUP_REMOVED lines=10> */
.L_x_5459:


//--------------------- .text._Z25selective_scan_fwd_kernelI32Selective_Scan_fwd_kernel_traitsILi32ELi8ELi1ELb1ELb1ELb0ELb0EffEEv13SSMParamsBase --------------------------
	.section	.text._Z25selective_scan_fwd_kernelI32Selective_Scan_fwd_kernel_traitsILi32ELi8ELi1ELb1ELb1ELb0ELb0EffEEv13SSMParamsBase,"ax",@progbits
	.sectioninfo	@"SHI_REGISTERS=80"
	.align	128
        .global         _Z25selective_scan_fwd_kernelI32Selective_Scan_fwd_kernel_traitsILi32ELi8ELi1ELb1ELb1ELb0ELb0EffEEv13SSMParamsBase
        .type           _Z25selective_scan_fwd_kernelI32Selective_Scan_fwd_kernel_traitsILi32ELi8ELi1ELb1ELb1ELb0ELb0EffEEv13SSMParamsBase,@function
        .size           _Z25selective_scan_fwd_kernelI32Selective_Scan_fwd_kernel_traitsILi32ELi8ELi1ELb1ELb1ELb0ELb0EffEEv13SSMParamsBase,(.L_x_5460 - _Z25selective_scan_fwd_kernelI32Selective_Scan_fwd_kernel_traitsILi32ELi8ELi1ELb1ELb1ELb0ELb0EffEEv13SSMParamsBase)
        .other          _Z25selective_scan_fwd_kernelI32Selective_Scan_fwd_kernel_traitsILi32ELi8ELi1ELb1ELb1ELb0ELb0EffEEv13SSMParamsBase,@"STO_CUDA_ENTRY STV_DEFAULT"
_Z25selective_scan_fwd_kernelI32Selective_Scan_fwd_kernel_traitsILi32ELi8ELi1ELb1ELb1ELb0ELb0EffEEv13SSMParamsBase:
.text._Z25selective_scan_fwd_kernelI32Selective_Scan_fwd_kernel_traitsILi32ELi8ELi1ELb1ELb1ELb0ELb0EffEEv13SSMParamsBase:
        /* <DEDUP_REMOVED lines=65> */
[----:B------:R-:W-:Y:S01]  /*0410*/  IMAD R21, R4, c[0x0][0x1ac], R13 ;  /* 0x00006b0004157a24 */ /* 0x000fe200078e020d */
[----:B------:R-:W-:Y:S01]  /*0420*/  LEA R16, P2, R10, c[0x0][0x228], 0x2 ;  /* 0x00008a000a107a11 */ /* 0x000fe200078410ff */
[C---:B------:R-:W-:Y:S01]  /*0430*/  IMAD R19, R0.reuse, c[0x0][0x1ec], R17 ;  /* 0x00007b0000137a24 */ /* 0x040fe200078e0211 */
[----:B------:R-:W-:Y:S01]  /*0440*/  IADD3 R17, R7, R15, RZ ;  /* 0x0000000f07117210 */ /* 0x000fe20007ffe0ff */
[----:B------:R-:W-:Y:S01]  /*0450*/  IMAD.WIDE.U32 R8, R0, c[0x0][0x1e8], R8 ;  /* 0x00007a0000087a25 */ /* 0x000fe200078e0008 */
[----:B------:R-:W-:Y:S01]  /*0460*/  IADD3 R7, R11, R21, RZ ;  /* 0x000000150b077210 */ /* 0x000fe20007ffe0ff */
[----:B------:R-:W1:Y:S01]  /*0470*/  S2R R4, SR_LANEID ;  /* 0x0000000000047919 */ /* 0x000e620000000000 */
[----:B------:R-:W-:Y:S01]  /*0480*/  LEA.HI.X R17, R6, c[0x0][0x244], R17, 0x2, P0 ;  /* 0x0000910006117a11 */ /* 0x000fe200000f1411 */
[----:B------:R-:W-:Y:S01]  /*0490*/  IMAD R6, R5, c[0x0][0x164], R0 ;  /* 0x0000590005067a24 */ /* 0x000fe200078e0200 */
[----:B------:R-:W-:Y:S01]  /*04a0*/  LEA.HI.X R10, R10, c[0x0][0x22c], R7, 0x2, P2 ;  /* 0x00008b000a0a7a11 */ /* 0x000fe200010f1407 */
[----:B------:R-:W-:Y:S01]  /*04b0*/  IMAD R15, R3, c[0x0][0x1b8], RZ ;  /* 0x00006e00030f7a24 */ /* 0x000fe200078e02ff */
[----:B0-----:R-:W-:Y:S01]  /*04c0*/  SHF.L.U32 R7, R12, 0x1, RZ ;  /* 0x000000010c077819 */ /* 0x001fe200000006ff */
[----:B------:R-:W-:Y:S01]  /*04d0*/  IMAD R6, R6, c[0x0][0x174], RZ ;  /* 0x00005d0006067a24 */ /* 0x000fe200078e02ff */
[----:B------:R-:W-:Y:S01]  /*04e0*/  IADD3 R9, R9, R19, RZ ;  /* 0x0000001309097210 */ /* 0x000fe20007ffe0ff */
[----:B------:R-:W-:Y:S01]  /*04f0*/  IMAD R19, R0, c[0x0][0x1bc], R15 ;  /* 0x00006f0000137a24 */ /* 0x000fe200078e020f */
[----:B------:R-:W-:Y:S01]  /*0500*/  LEA R13, P1, R8, c[0x0][0x248], 0x2 ;  /* 0x00009200080d7a11 */ /* 0x000fe200078210ff */
[----:B------:R-:W-:Y:S01]  /*0510*/  IMAD.WIDE.U32 R48, R0, c[0x0][0x180], RZ ;  /* 0x0000600000307a25 */ /* 0x000fe200078e00ff */
[----:B------:R-:W-:-:S02]  /*0520*/  LOP3.LUT R7, R7, 0xffffffc0, RZ, 0xc0, !PT ;  /* 0xffffffc007077812 */ /* 0x000fc400078ec0ff */
[----:B------:R-:W-:Y:S01]  /*0530*/  LEA.HI.X R11, R8, c[0x0][0x24c], R9, 0x2, P1 ;  /* 0x00009300080b7a11 */ /* 0x000fe200008f1409 */
[----:B------:R-:W-:Y:S01]  /*0540*/  IMAD R9, R3, c[0x0][0x180], RZ ;  /* 0x0000600003097a24 */ /* 0x000fe200078e02ff */
[----:B------:R-:W-:Y:S01]  /*0550*/  LOP3.LUT R15, R7, 0x1f, R12, 0xf8, !PT ;  /* 0x0000001f070f7812 */ /* 0x000fe200078ef80c */
[----:B------:R-:W-:Y:S01]  /*0560*/  IMAD R44, R6, c[0x0][0x16c], RZ ;  /* 0x00005b00062c7a24 */ /* 0x000fe200078e02ff */
[----:B------:R-:W-:Y:S01]  /*0570*/  MOV R8, R13 ;  /* 0x0000000d00087202 */ /* 0x000fe20000000f00 */
[C---:B------:R-:W-:Y:S01]  /*0580*/  IMAD R9, R0.reuse, c[0x0][0x184], R9 ;  /* 0x0000610000097a24 */ /* 0x040fe200078e0209 */
[----:B------:R-:W-:Y:S01]  /*0590*/  SHF.R.S32.HI R6, RZ, 0x1f, R15 ;  /* 0x0000001fff067819 */ /* 0x000fe2000001140f */
[----:B------:R-:W-:Y:S01]  /*05a0*/  IMAD.WIDE.U32 R46, R0, c[0x0][0x1b8], RZ ;  /* 0x00006e00002e7a25 */ /* 0x000fe200078e00ff */
[----:B------:R-:W-:Y:S02]  /*05b0*/  LOP3.LUT R41, R12, 0x1f, RZ, 0xc0, !PT ;  /* 0x0000001f0c297812 */ /* 0x000fe400078ec0ff */
[----:B------:R-:W-:-:S02]  /*05c0*/  IADD3 R7, R49, R9, RZ ;  /* 0x0000000931077210 */ /* 0x000fc40007ffe0ff */
[----:B------:R-:W-:Y:S02]  /*05d0*/  SHF.L.U64.HI R13, R15, 0x4, R6 ;  /* 0x000000040f0d7819 */ /* 0x000fe40000010206 */
[----:B------:R-:W-:Y:S02]  /*05e0*/  IADD3 R9, R47, R19, RZ ;  /* 0x000000132f097210 */ /* 0x000fe40007ffe0ff */
[----:B------:R-:W-:Y:S02]  /*05f0*/  MOV R12, R17 ;  /* 0x00000011000c7202 */ /* 0x000fe40000000f00 */
[----:B------:R-:W-:Y:S02]  /*0600*/  SHF.L.U32 R15, R15, 0x4, RZ ;  /* 0x000000040f0f7819 */ /* 0x000fe400000006ff */
[----:B-1----:R-:W-:Y:S02]  /*0610*/  MOV R6, R16 ;  /* 0x0000001000067202 */ /* 0x002fe40000000f00 */
.L_x_4993:
[----:B------:R-:W-:Y:S01]  /*0620*/  BAR.SYNC.DEFER_BLOCKING 0x0 ;  /* 0x0000000000007b1d */ /* 0x000fe20000010000 */
[----:B------:R-:W-:-:S04]  /*0630*/  IADD3 R28, P0, R14, R15, RZ ;  /* 0x0000000f0e1c7210 */ /* 0x000fc80007f1e0ff */
        /* <DEDUP_REMOVED lines=69> */
.L_x_4973:
[----:B------:R-:W-:Y:S05]  /*0a90*/  BSYNC B0 ;  /* 0x0000000000007941 */ /* 0x000fea0003800000 */
.L_x_4972:
        /* <DEDUP_REMOVED lines=41> */
.L_x_4975:
[----:B------:R-:W-:Y:S05]  /*0d30*/  BSYNC B0 ;  /* 0x0000000000007941 */ /* 0x000fea0003800000 */
.L_x_4974:
        /* <DEDUP_REMOVED lines=33> */
.L_x_4977:
[----:B------:R-:W-:Y:S05]  /*0f50*/  BSYNC B0 ;  /* 0x0000000000007941 */ /* 0x000fea0003800000 */
.L_x_4976:
        /* <DEDUP_REMOVED lines=33> */
.L_x_4979:
[----:B------:R-:W-:Y:S05]  /*1170*/  BSYNC B0 ;  /* 0x0000000000007941 */ /* 0x000fea0003800000 */
.L_x_4978:
        /* <DEDUP_REMOVED lines=33> */
.L_x_4981:
[----:B------:R-:W-:Y:S05]  /*1390*/  BSYNC B0 ;  /* 0x0000000000007941 */ /* 0x000fea0003800000 */
.L_x_4980:
        /* <DEDUP_REMOVED lines=33> */
.L_x_4983:
[----:B------:R-:W-:Y:S05]  /*15b0*/  BSYNC B0 ;  /* 0x0000000000007941 */ /* 0x000fea0003800000 */
.L_x_4982:
        /* <DEDUP_REMOVED lines=33> */
.L_x_4985:
[----:B------:R-:W-:Y:S05]  /*17d0*/  BSYNC B0 ;  /* 0x0000000000007941 */ /* 0x000fea0003800000 */
.L_x_4984:
        /* <DEDUP_REMOVED lines=33> */
.L_x_4987:
[----:B------:R-:W-:Y:S05]  /*19f0*/  BSYNC B0 ;  /* 0x0000000000007941 */ /* 0x000fea0003800000 */
.L_x_4986:
        /* <DEDUP_REMOVED lines=23> */
.L_x_4991:
[----:B------:R-:W-:Y:S01]  /*1b70*/  SHF.R.S32.HI R38, RZ, 0x1f, R69 ;  /* 0x0000001fff267819 */ /* 0x000fe20000011445 */
[----:B------:R-:W-:-:S04]  /*1b80*/  IMAD.WIDE.U32 R16, R69, c[0x0][0x1a0], RZ ;  /* 0x0000680045107a25 */ /* 0x000fc800078e00ff */
[----:B------:R-:W-:Y:S01]  /*1b90*/  IMAD R18, R38, c[0x0][0x1a0], RZ ;  /* 0x0000680026127a24 */ /* 0x000fe200078e02ff */
[----:B------:R-:W-:Y:S01]  /*1ba0*/  LEA R36, P1, R16, R6, 0x2 ;  /* 0x0000000610247211 */ /* 0x000fe200078210ff */
[----:B------:R-:W-:Y:S02]  /*1bb0*/  IMAD R20, R38, c[0x0][0x188], RZ ;  /* 0x0000620026147a24 */ /* 0x000fe400078e02ff */
[----:B------:R-:W-:Y:S01]  /*1bc0*/  IMAD R19, R69, c[0x0][0x1a4], R18 ;  /* 0x0000690045137a24 */ /* 0x000fe200078e0212 */
[----:B------:R-:W-:-:S04]  /*1bd0*/  IADD3 R36, P2, R36, R15, RZ ;  /* 0x0000000f24247210 */ /* 0x000fc80007f5e0ff */
[----:B------:R-:W-:-:S04]  /*1be0*/  IADD3 R17, R17, R19, RZ ;  /* 0x0000001311117210 */ /* 0x000fc80007ffe0ff */
[----:B------:R-:W-:Y:S02]  /*1bf0*/  LEA.HI.X R18, R16, R10, R17, 0x2, P1 ;  /* 0x0000000a10127211 */ /* 0x000fe400008f1411 */
[----:B------:R-:W-:Y:S02]  /*1c00*/  MOV R16, R48 ;  /* 0x0000003000107202 */ /* 0x000fe40000000f00 */
[----:B------:R-:W-:Y:S02]  /*1c10*/  MOV R17, R7 ;  /* 0x0000000700117202 */ /* 0x000fe40000000f00 */
[----:B------:R-:W-:-:S03]  /*1c20*/  IADD3.X R37, R18, R13, RZ, P2, !PT ;  /* 0x0000000d12257210 */ /* 0x000fc600017fe4ff */
[----:B------:R-:W-:-:S04]  /*1c30*/  IMAD.WIDE.U32 R32, R69, c[0x0][0x188], R16 ;  /* 0x0000620045207a25 */ /* 0x000fc800078e0010 */
[----:B------:R-:W-:Y:S01]  /*1c40*/  IMAD R17, R69, c[0x0][0x18c], R20 ;  /* 0x0000630045117a24 */ /* 0x000fe200078e0214 */
[C---:B------:R-:W-:Y:S01]  /*1c50*/  LEA R34, P1, R32.reuse, c[0x0][0x220], 0x2 ;  /* 0x0000880020227a11 */ /* 0x040fe200078210ff */
[----:B------:R-:W2:Y:S03]  /*1c60*/  LDG.E.128 R20, [R36.64+0x200] ;  /* 0x0002000424147981 */ /* 0x000ea6000c1e1d00 */
[----:B------:R-:W-:Y:S02]  /*1c70*/  IADD3 R33, R33, R17, RZ ;  /* 0x0000001121217210 */ /* 0x000fe40007ffe0ff */
[----:B------:R-:W3:Y:S02]  /*1c80*/  LDG.E.128 R16, [R36.64] ;  /* 0x0000000424107981 */ /* 0x000ee4000c1e1d00 */
[----:B------:R-:W-:-:S05]  /*1c90*/  LEA.HI.X R35, R32, c[0x0][0x224], R33, 0x2, P1 ;  /* 0x0000890020237a11 */ /* 0x000fca00008f1421 */
[----:B------:R0:W4:Y:S01]  /*1ca0*/  LDG.E R74, [R34.64] ;  /* 0x00000004224a7981 */ /* 0x000122000c1e1900 */
[----:B------:R-:W-:Y:S01]  /*1cb0*/  MOV R32, R46 ;  /* 0x0000002e00207202 */ /* 0x000fe20000000f00 */
[----:B------:R-:W-:Y:S01]  /*1cc0*/  IMAD R38, R38, c[0x0][0x1c0], RZ ;  /* 0x0000700026267a24 */ /* 0x000fe200078e02ff */
[----:B------:R-:W-:-:S03]  /*1cd0*/  MOV R33, R9 ;  /* 0x0000000900217202 */ /* 0x000fc60000000f00 */
[C---:B------:R-:W-:Y:S02]  /*1ce0*/  IMAD R39, R69.reuse, c[0x0][0x1c4], R38 ;  /* 0x0000710045277a24 */ /* 0x040fe400078e0226 */
[----:B------:R-:W-:-:S05]  /*1cf0*/  IMAD.WIDE.U32 R32, R69, c[0x0][0x1c0], R32 ;  /* 0x0000700045207a25 */ /* 0x000fca00078e0020 */
[----:B------:R-:W-:Y:S02]  /*1d00*/  IADD3 R33, R33, R39, RZ ;  /* 0x0000002721217210 */ /* 0x000fe40007ffe0ff */
[----:B------:R-:W-:-:S04]  /*1d10*/  LEA R54, P1, R32, c[0x0][0x230], 0x2 ;  /* 0x00008c0020367a11 */ /* 0x000fc800078210ff */
[----:B------:R-:W-:Y:S02]  /*1d20*/  LEA.HI.X R55, R32, c[0x0][0x234], R33, 0x2, P1 ;  /* 0x00008d0020377a11 */ /* 0x000fe400008f1421 */
[C---:B------:R-:W-:Y:S02]  /*1d30*/  ISETP.GE.AND P1, PT, R4.reuse, 0x1, PT ;  /* 0x000000010400780c */ /* 0x040fe40003f26270 */
[C---:B------:R-:W-:Y:S02]  /*1d40*/  ISETP.NE.AND P2, PT, R4.reuse, 0x1f, PT ;  /* 0x0000001f0400780c */ /* 0x040fe40003f45270 */
[----:B------:R-:W-:Y:S01]  /*1d50*/  ISETP.NE.AND P3, PT, R4, RZ, PT ;  /* 0x000000ff0400720c */ /* 0x000fe20003f65270 */
[----:B--2---:R-:W-:Y:S04]  /*1d60*/  STS.128 [R4.X16+0x200], R20 ;  /* 0x0002001404007388 */ /* 0x004fe8000000cc00 */
[----:B---3--:R1:W-:Y:S01]  /*1d70*/  STS.128 [R4.X16], R16 ;  /* 0x0000001004007388 */ /* 0x0083e2000000cc00 */
[----:B------:R-:W-:-:S06]  /*1d80*/  NOP ;  /* 0x0000000000007918 */ /* 0x000fcc0000000000 */
[----:B0-----:R-:W0:Y:S04]  /*1d90*/  LDS.128 R32, [R45] ;  /* 0x000000002d207984 */ /* 0x001e280000000c00 */
[----:B------:R-:W2:Y:S01]  /*1da0*/  LDS.128 R36, [R45+0x10] ;  /* 0x000010002d247984 */ /* 0x000ea20000000c00 */
[----:B----4-:R-:W-:-:S03]  /*1db0*/  FMUL.FTZ R74, R74, 1.4426950216293334961 ;  /* 0x3fb8aa3b4a4a7820 */ /* 0x010fc60000410000 */
[----:B------:R3:W5:Y:S01]  /*1dc0*/  LDG.E R54, [R54.64] ;  /* 0x0000000436367981 */ /* 0x000762000c1e1900 */
[C---:B------:R-:W-:Y:S02]  /*1dd0*/  FMUL.FTZ R68, R74.reuse, R50 ;  /* 0x000000324a447220 */ /* 0x040fe40000410000 */
[C---:B------:R-:W-:Y:S02]  /*1de0*/  FMUL.FTZ R71, R74.reuse, R51 ;  /* 0x000000334a477220 */ /* 0x040fe40000410000 */
[C---:B-1----:R-:W-:Y:S02]  /*1df0*/  FMUL.FTZ R16, R74.reuse, R53 ;  /* 0x000000354a107220 */ /* 0x042fe40000410000 */
[----:B------:R-:W1:Y:S01]  /*1e00*/  MUFU.EX2 R68, R68 ;  /* 0x0000004400447308 */ /* 0x000e620000000800 */
[C---:B------:R-:W-:Y:S02]  /*1e10*/  FMUL.FTZ R72, R74.reuse, R52 ;  /* 0x000000344a487220 */ /* 0x040fe40000410000 */
[----:B------:R-:W-:-:S05]  /*1e20*/  FMUL.FTZ R70, R74, R57 ;  /* 0x000000394a467220 */ /* 0x000fca0000410000 */
[----:B------:R-:W4:Y:S01]  /*1e30*/  MUFU.EX2 R71, R71 ;  /* 0x0000004700477308 */ /* 0x000f220000000800 */
[----:B---3--:R-:W-:-:S07]  /*1e40*/  FMUL.FTZ R55, R74, R56 ;  /* 0x000000384a377220 */ /* 0x008fce0000410000 */
[----:B------:R1:W3:Y:S08]  /*1e50*/  MUFU.EX2 R23, R16 ;  /* 0x0000001000177308 */ /* 0x0002f00000000800 */
[----:B------:R-:W2:Y:S01]  /*1e60*/  MUFU.EX2 R72, R72 ;  /* 0x0000004800487308 */ /* 0x000ea20000000800 */
[----:B0-----:R-:W-:Y:S02]  /*1e70*/  FMUL.FTZ R32, R63, R32 ;  /* 0x000000203f207220 */ /* 0x001fe40000410000 */
[----:B------:R-:W-:-:S05]  /*1e80*/  FMUL.FTZ R73, R60, R33 ;  /* 0x000000213c497220 */ /* 0x000fca0000410000 */
[----:B------:R-:W0:Y:S01]  /*1e90*/  MUFU.EX2 R70, R70 ;  /* 0x0000004600467308 */ /* 0x000e220000000800 */
[----:B------:R-:W-:Y:S02]  /*1ea0*/  FMUL.FTZ R17, R74, R59 ;  /* 0x0000003b4a117220 */ /* 0x000fe40000410000 */
[----:B------:R-:W-:Y:S02]  /*1eb0*/  FMUL.FTZ R34, R61, R34 ;  /* 0x000000223d227220 */ /* 0x000fe40000410000 */
[-C--:B-1----:R-:W-:Y:S02]  /*1ec0*/  FFMA.FTZ R16, R32, R68.reuse, R73 ;  /* 0x0000004420107223 */ /* 0x082fe40000010049 */
[----:B----4-:R-:W-:Y:S01]  /*1ed0*/  FMUL.FTZ R18, R71, R68 ;  /* 0x0000004447127220 */ /* 0x010fe20000410000 */
[----:B------:R-:W1:Y:S01]  /*1ee0*/  MUFU.EX2 R55, R55 ;  /* 0x0000003700377308 */ /* 0x000e620000000800 */
[----:B------:R-:W-:Y:S02]  /*1ef0*/  FMUL.FTZ R22, R74, R58 ;  /* 0x0000003a4a167220 */ /* 0x000fe40000410000 */
[----:B------:R-:W-:-:S02]  /*1f00*/  FMUL.FTZ R35, R62, R35 ;  /* 0x000000233e237220 */ /* 0x000fc40000410000 */
[C---:B---3--:R-:W-:Y:S02]  /*1f10*/  FFMA.FTZ R16, R23.reuse, R16, R34 ;  /* 0x0000001017107223 */ /* 0x048fe40000010022 */
[----:B------:R-:W-:Y:S01]  /*1f20*/  FMUL.FTZ R19, R23, R18 ;  /* 0x0000001217137220 */ /* 0x000fe20000410000 */
[----:B------:R0:W3:Y:S01]  /*1f30*/  MUFU.EX2 R33, R17 ;  /* 0x0000001100217308 */ /* 0x0000e20000000800 */
[----:B--2---:R-:W-:Y:S02]  /*1f40*/  FMUL.FTZ R75, R67, R36 ;  /* 0x00000024434b7220 */ /* 0x004fe40000410000 */
[C---:B------:R-:W-:Y:S02]  /*1f50*/  FFMA.FTZ R16, R72.reuse, R16, R35 ;  /* 0x0000001048107223 */ /* 0x040fe40000010023 */
[----:B------:R-:W-:-:S03]  /*1f60*/  FMUL.FTZ R19, R72, R19 ;  /* 0x0000001348137220 */ /* 0x000fc60000410000 */
[----:B------:R-:W2:Y:S01]  /*1f70*/  MUFU.EX2 R22, R22 ;  /* 0x0000001600167308 */ /* 0x000ea20000000800 */
[----:B------:R-:W-:Y:S02]  /*1f80*/  FMUL.FTZ R36, R64, R37 ;  /* 0x0000002540247220 */ /* 0x000fe40000410000 */
[C---:B0-----:R-:W-:Y:S02]  /*1f90*/  FFMA.FTZ R17, R70.reuse, R16, R75 ;  /* 0x0000001046117223 */ /* 0x041fe4000001004b */
[----:B------:R-:W-:Y:S02]  /*1fa0*/  FMUL.FTZ R16, R70, R19 ;  /* 0x0000001346107220 */ /* 0x000fe40000410000 */
[----:B------:R-:W-:Y:S02]  /*1fb0*/  FMUL.FTZ R38, R65, R38 ;  /* 0x0000002641267220 */ /* 0x000fe40000410000 */
[C---:B-1----:R-:W-:Y:S02]  /*1fc0*/  FFMA.FTZ R17, R55.reuse, R17, R36 ;  /* 0x0000001137117223 */ /* 0x042fe40000010024 */
[----:B------:R-:W-:-:S02]  /*1fd0*/  FMUL.FTZ R16, R55, R16 ;  /* 0x0000001037107220 */ /* 0x000fc40000410000 */
[----:B------:R-:W-:Y:S02]  /*1fe0*/  FMUL.FTZ R39, R66, R39 ;  /* 0x0000002742277220 */ /* 0x000fe40000410000 */
[C---:B---3--:R-:W-:Y:S02]  /*1ff0*/  FFMA.FTZ R17, R33.reuse, R17, R38 ;  /* 0x0000001121117223 */ /* 0x048fe40000010026 */
[----:B------:R-:W-:Y:S02]  /*2000*/  FMUL.FTZ R19, R33, R16 ;  /* 0x0000001021137220 */ /* 0x000fe40000410000 */
[C---:B--2---:R-:W-:Y:S02]  /*2010*/  FFMA.FTZ R17, R22.reuse, R17, R39 ;  /* 0x0000001116117223 */ /* 0x044fe40000010027 */
        /* <DEDUP_REMOVED lines=19> */
[----:B------:R-:W-:-:S06]  /*2150*/  MOV R18, 0x3f800000 ;  /* 0x3f80000000127802 */ /* 0x000fcc0000000f00 */
        /* <DEDUP_REMOVED lines=41> */
.L_x_4990:
[----:B------:R-:W-:Y:S05]  /*23f0*/  BSYNC B0 ;  /* 0x0000000000007941 */ /* 0x000fea0003800000 */
.L_x_4989:
[----:B0-----:R-:W-:Y:S01]  /*2400*/  IADD3 R69, R69, 0x1, RZ ;  /* 0x0000000145457810 */ /* 0x001fe20007ffe0ff */
        /* <DEDUP_REMOVED lines=11> */
.L_x_4988:
[----:B------:R-:W-:Y:S01]  /*24c0*/  BAR.SYNC.DEFER_BLOCKING 0x0 ;  /* 0x0000000000007b1d */ /* 0x000fe20000010000 */
[----:B------:R-:W-:Y:S01]  /*24d0*/  SHF.L.U32 R32, R40, 0x8, RZ ;  /* 0x0000000828207819 */ /* 0x000fe200000006ff */
[----:B------:R-:W-:Y:S01]  /*24e0*/  IMAD R34, R2, c[0x0][0x200], RZ ;  /* 0x0000800002227a24 */ /* 0x000fe200078e02ff */
[----:B------:R-:W-:Y:S02]  /*24f0*/  IADD3 R40, R40, 0x1, RZ ;  /* 0x0000000128287810 */ /* 0x000fe40007ffe0ff */
[----:B------:R-:W-:Y:S01]  /*2500*/  SHF.R.S32.HI R33, RZ, 0x1f, R32 ;  /* 0x0000001fff217819 */ /* 0x000fe20000011420 */
[----:B------:R-:W-:Y:S01]  /*2510*/  IMAD R35, R5, c[0x0][0x204], R34 ;  /* 0x0000810005237a24 */ /* 0x000fe200078e0222 */
[----:B------:R-:W-:-:S02]  /*2520*/  IADD3 R6, P1, R6, 0x400, RZ ;  /* 0x0000040006067810 */ /* 0x000fc40007f3e0ff */
[----:B------:R-:W-:Y:S01]  /*2530*/  IADD3 R14, P2, R14, 0x400, RZ ;  /* 0x000004000e0e7810 */ /* 0x000fe20007f5e0ff */
[----:B------:R-:W-:Y:S01]  /*2540*/  IMAD.WIDE.U32 R32, R5, c[0x0][0x200], R32 ;  /* 0x0000800005207a25 */ /* 0x000fe200078e0020 */
[----:B------:R-:W-:Y:S02]  /*2550*/  IADD3 R8, P3, R8, 0x400, RZ ;  /* 0x0000040008087810 */ /* 0x000fe40007f7e0ff */
[----:B------:R-:W-:Y:S02]  /*2560*/  IADD3.X R10, RZ, R10, RZ, P1, !PT ;  /* 0x0000000aff0a7210 */ /* 0x000fe40000ffe4ff */
[----:B------:R-:W-:Y:S01]  /*2570*/  IADD3 R33, R33, R35, RZ ;  /* 0x0000002321217210 */ /* 0x000fe20007ffe0ff */
[----:B------:R-:W-:Y:S01]  /*2580*/  IMAD R35, R3, c[0x0][0x208], RZ ;  /* 0x0000820003237a24 */ /* 0x000fe200078e02ff */
[----:B------:R-:W-:Y:S02]  /*2590*/  IADD3.X R12, RZ, R12, RZ, P2, !PT ;  /* 0x0000000cff0c7210 */ /* 0x000fe400017fe4ff */
        /* <DEDUP_REMOVED lines=18> */
.L_x_4992:
[----:B------:R-:W-:Y:S05]  /*26c0*/  EXIT ;  /* 0x000000000000794d */ /* 0x000fea0003800000 */
.L_x_4994:
        /* <DEDUP_REMOVED lines=11> */
.L_x_5460:


//--------------------- .text._Z25selective_scan_fwd_kernelI32Selective_Scan_fwd_kernel_traitsILi32ELi8ELi1ELb1ELb1ELb0ELb1EffEEv13SSMParamsBase --------------------------
	.section	.text._Z25selective_scan_fwd_kernelI32Selective_Scan_fwd_kernel_traitsILi32ELi8ELi1ELb1ELb1ELb0ELb1EffEEv13SSMParamsBase,"ax",@progbits
	.sectioninfo	@"SHI_REGISTERS=80"
	.align	128
        .global         _Z25selective_scan_fwd_kernelI32Selective_Scan_fwd_kernel_traitsILi32ELi8ELi1ELb1ELb1ELb0ELb1EffEEv13SSMParamsBase
        .type           _Z25selective_scan_fwd_kernelI32Selective_Scan_fwd_kernel_traitsILi32ELi8ELi1ELb1ELb1ELb0ELb1EffEEv13SSMParamsBase,@function
        .size           _Z25selective_scan_fwd_kernelI32Selective_Scan_fwd_kernel_traitsILi32ELi8ELi1ELb1ELb1ELb0ELb1EffEEv13SSMParamsBase,(.L_x_5461 - _Z25selective_scan_fwd_kernelI32Selective_Scan_fwd_kernel_traitsILi32ELi8ELi1ELb1ELb1ELb0ELb1EffEEv13SSMParamsBase)
        .other          _Z25selective_scan_fwd_kernelI32Selective_Scan_fwd_kernel_traitsILi32ELi8ELi1ELb1ELb1ELb0ELb1EffEEv13SSMParamsBase,@"STO_CUDA_ENTRY STV_DEFAULT"
_Z25selective_scan_fwd_kernelI32Selective_Scan_fwd_kernel_traitsILi32ELi8ELi1ELb1ELb1ELb0ELb1EffEEv13SSMParamsBase:
.text._Z25selective_scan_fwd_kernelI32Selective_Scan_fwd_kernel_traitsILi32ELi8ELi1ELb1ELb1ELb0ELb1EffEEv13SSMParamsBase:
        /* <DEDUP_REMOVED lines=25> */
[----:B------:R-:W-:-:S05]  /*0190*/  IMAD.HI.U32 R9, R7, R4, RZ ;  /* 0x0000000407097227 */ /* 0x000fca00078e00ff */
[----:B---3--:R-:W-:-:S05]  /*01a0*/  IADD3 R3, -R9, RZ, RZ ;  /* 0x000000ff09037210 */ /* 0x008fca0007ffe1ff */
[C---:B------:R-:W-:Y:S01]  /*01b0*/  IMAD R4, R11.reuse, R3, R4 ;  /* 0x000000030b047224 */ /* 0x040fe200078e0204 */
[----:B------:R-:W0:Y:S04]  /*01c0*/  S2R R2, SR_CTAID.X ;  /* 0x0000000000027919 */ /* 0x000e280000002500 */
[----:B------:R-:W-:-:S13]  /*01d0*/  ISETP.GT.U32.AND P2, PT, R11, R4, PT ;  /* 0x000000040b00720c */ /* 0x000fda0003f44070 */
[----:B------:R-:W-:-:S04]  /*01e0*/  @!P2 IADD3 R4, R4, -R11, RZ ;  /* 0x8000000b0404a210 */ /* 0x000fc80007ffe0ff */
[----:B------:R-:W-:Y:S02]  /*01f0*/  ISETP.GE.U32.AND P0, PT, R4, R11, PT ;  /* 0x0000000b0400720c */ /* 0x000fe40003f06070 */
[----:B------:R-:W-:Y:S02]  /*0200*/  @!P2 IADD3 R9, R9, 0x1, RZ ;  /* 0x000000010909a810 */ /* 0x000fe40007ffe0ff */
[----:B0-----:R-:W-:Y:S02]  /*0210*/  SHF.R.S32.HI R3, RZ, 0x1f, R2 ;  /* 0x0000001fff037819 */ /* 0x001fe40000011402 */
[----:B------:R-:W-:Y:S02]  /*0220*/  MOV R8, c[0x0][0x174] ;  /* 0x00005d0000087a02 */ /* 0x000fe40000000f00 */
[----:B------:R-:W-:Y:S01]  /*0230*/  LOP3.LUT R5, R15, c[0x0][0x178], RZ, 0x3c, !PT ;  /* 0x00005e000f057a12 */ /* 0x000fe200078e3cff */
[C---:B------:R-:W-:Y:S01]  /*0240*/  IMAD R11, R3.reuse, c[0x0][0x1d0], RZ ;  /* 0x00007400030b7a24 */ /* 0x040fe200078e02ff */
[----:B------:R-:W-:Y:S01]  /*0250*/  ISETP.NE.AND P1, PT, RZ, c[0x0][0x178], PT ;  /* 0x00005e00ff007a0c */ /* 0x000fe20003f25270 */
[----:B------:R-:W-:-:S02]  /*0260*/  IMAD R13, R3, c[0x0][0x1e0], RZ ;  /* 0x00007800030d7a24 */ /* 0x000fc400078e02ff */
[----:B------:R-:W-:Y:S02]  /*0270*/  @P0 IADD3 R9, R9, 0x1, RZ ;  /* 0x0000000109090810 */ /* 0x000fe40007ffe0ff */
[----:B------:R-:W-:Y:S02]  /*0280*/  ISETP.GE.AND P0, PT, R8, 0x1, PT ;  /* 0x000000010800780c */ /* 0x000fe40003f06270 */
[----:B------:R-:W-:Y:S01]  /*0290*/  ISETP.GE.AND P3, PT, R5, RZ, PT ;  /* 0x000000ff0500720c */ /* 0x000fe20003f66270 */
[----:B------:R-:W-:-:S04]  /*02a0*/  IMAD.WIDE.U32 R4, R2, c[0x0][0x1d0], RZ ;  /* 0x0000740002047a25 */ /* 0x000fc800078e00ff */
[C---:B------:R-:W-:Y:S02]  /*02b0*/  IMAD R11, R2.reuse, c[0x0][0x1d4], R11 ;  /* 0x00007500020b7a24 */ /* 0x040fe400078e020b */
[----:B------:R-:W-:-:S04]  /*02c0*/  IMAD.WIDE.U32 R6, R2, c[0x0][0x1e0], RZ ;  /* 0x0000780002067a25 */ /* 0x000fc800078e00ff */
[C---:B------:R-:W-:Y:S01]  /*02d0*/  IMAD R13, R2.reuse, c[0x0][0x1e4], R13 ;  /* 0x00007900020d7a24 */ /* 0x040fe200078e020d */
[----:B------:R-:W-:Y:S02]  /*02e0*/  IADD3 R5, R5, R11, RZ ;  /* 0x0000000b05057210 */ /* 0x000fe40007ffe0ff */
[----:B------:R-:W-:Y:S02]  /*02f0*/  MOV R11, R9 ;  /* 0x00000009000b7202 */ /* 0x000fe40000000f00 */
[----:B------:R-:W-:Y:S01]  /*0300*/  IADD3 R7, R7, R13, RZ ;  /* 0x0000000d07077210 */ /* 0x000fe20007ffe0ff */
[----:B------:R-:W-:Y:S01]  /*0310*/  IMAD R13, R3, c[0x0][0x190], RZ ;  /* 0x00006400030d7a24 */ /* 0x000fe200078e02ff */
[----:B------:R-:W-:Y:S01]  /*0320*/  @!P3 IADD3 R11, -R11, RZ, RZ ;  /* 0x000000ff0b0bb210 */ /* 0x000fe20007ffe1ff */
[----:B------:R-:W-:Y:S01]  /*0330*/  IMAD.WIDE.U32 R8, R2, c[0x0][0x190], RZ ;  /* 0x0000640002087a25 */ /* 0x000fe200078e00ff */
[----:B------:R-:W-:-:S03]  /*0340*/  @!P1 LOP3.LUT R11, RZ, c[0x0][0x178], RZ, 0x33, !PT ;  /* 0x00005e00ff0b9a12 */ /* 0x000fc600078e33ff */
[C---:B------:R-:W-:Y:S02]  /*0350*/  IMAD R12, R0.reuse, c[0x0][0x1d8], RZ ;  /* 0x00007600000c7a24 */ /* 0x040fe400078e02ff */
[----:B------:R-:W-:Y:S02]  /*0360*/  IMAD R14, R0, c[0x0][0x1e8], RZ ;  /* 0x00007a00000e7a24 */ /* 0x000fe400078e02ff */
[----:B------:R-:W-:Y:S01]  /*0370*/  IMAD R17, R2, c[0x0][0x194], R13 ;  /* 0x0000650002117a24 */ /* 0x000fe200078e020d */
[----:B------:R-:W-:Y:S06]  /*0380*/  @!P0 EXIT ;  /* 0x000000000000894d */ /* 0x000fec0003800000 */
[----:B------:R-:W0:Y:S01]  /*0390*/  S2R R49, SR_TID.X ;  /* 0x0000000000317919 */ /* 0x000e220000002100 */
[----:B------:R-:W-:Y:S01]  /*03a0*/  SHF.R.S32.HI R10, RZ, 0x1f, R11 ;  /* 0x0000001fff0a7819 */ /* 0x000fe2000001140b */
[----:B------:R-:W-:Y:S01]  /*03b0*/  IMAD R13, R15, c[0x0][0x1dc], R12 ;  /* 0x000077000f0d7a24 */ /* 0x000fe200078e020c */
[----:B------:R-:W-:Y:S01]  /*03c0*/  IADD3 R9, R9, R17, RZ ;  /* 0x0000001109097210 */ /* 0x000fe20007ffe0ff */
[----:B------:R-:W-:Y:S01]  /*03d0*/  IMAD.WIDE.U32 R4, R15, c[0x0][0x1d8], R4 ;  /* 0x000076000f047a25 */ /* 0x000fe200078e0004 */
[----:B------:R-:W-:-:S03]  /*03e0*/  MOV R48, RZ ;  /* 0x000000ff00307202 */ /* 0x000fc60000000f00 */
[----:B------:R-:W-:Y:S02]  /*03f0*/  IMAD R10, R10, c[0x0][0x1a8], RZ ;  /* 0x00006a000a0a7a24 */ /* 0x000fe400078e02ff */
[C---:B------:R-:W-:Y:S01]  /*0400*/  IMAD R17, R15.reuse, c[0x0][0x1ec], R14 ;  /* 0x00007b000f117a24 */ /* 0x040fe200078e020e */
[----:B------:R-:W-:Y:S01]  /*0410*/  LEA R14, P0, R4, c[0x0][0x240], 0x2 ;  /* 0x00009000040e7a11 */ /* 0x000fe200078010ff */
[----:B------:R-:W-:-:S04]  /*0420*/  IMAD.WIDE.U32 R6, R15, c[0x0][0x1e8], R6 ;  /* 0x00007a000f067a25 */ /* 0x000fc800078e0006 */
[----:B------:R-:W-:Y:S01]  /*0430*/  IMAD.WIDE.U32 R8, R11, c[0x0][0x1a8], R8 ;  /* 0x00006a000b087a25 */ /* 0x000fe200078e0008 */
[----:B------:R-:W-:-:S03]  /*0440*/  IADD3 R17, R7, R17, RZ ;  /* 0x0000001107117210 */ /* 0x000fc60007ffe0ff */
[----:B------:R-:W-:Y:S01]  /*0450*/  IMAD R19, R11, c[0x0][0x1ac], R10 ;  /* 0x00006b000b137a24 */ /* 0x000fe200078e020a */
[----:B------:R-:W-:Y:S01]  /*0460*/  IADD3 R11, R5, R13, RZ ;  /* 0x0000000d050b7210 */ /* 0x000fe20007ffe0ff */
[----:B------:R-:W-:Y:S01]  /*0470*/  IMAD R12, R0, c[0x0][0x180], RZ ;  /* 0x00006000000c7a24 */ /* 0x000fe200078e02ff */
[----:B------:R-:W-:Y:S01]  /*0480*/  LEA R10, P1, R6, c[0x0][0x248], 0x2 ;  /* 0x00009200060a7a11 */ /* 0x000fe200078210ff */
[----:B------:R-:W-:Y:S01]  /*0490*/  IMAD R18, R0, c[0x0][0x1b8], RZ ;  /* 0x00006e0000127a24 */ /* 0x000fe200078e02ff */
[----:B------:R-:W-:Y:S01]  /*04a0*/  LEA.HI.X R11, R4, c[0x0][0x244], R11, 0x2, P0 ;  /* 0x00009100040b7a11 */ /* 0x000fe200000f140b */
[C---:B------:R-:W-:Y:S01]  /*04b0*/  IMAD R7, R15.reuse, c[0x0][0x184], R12 ;  /* 0x000061000f077a24 */ /* 0x040fe200078e020c */
[----:B------:R-:W1:Y:S01]  /*04c0*/  S2R R4, SR_LANEID ;  /* 0x0000000000047919 */ /* 0x000e620000000000 */
[----:B------:R-:W-:Y:S01]  /*04d0*/  LEA.HI.X R17, R6, c[0x0][0x24c], R17, 0x2, P1 ;  /* 0x0000930006117a11 */ /* 0x000fe200008f1411 */
[----:B------:R-:W-:Y:S01]  /*04e0*/  IMAD.WIDE.U32 R56, R15, c[0x0][0x180], RZ ;  /* 0x000060000f387a25 */ /* 0x000fe200078e00ff */
[----:B0-----:R-:W-:-:S02]  /*04f0*/  SHF.L.U32 R6, R49, 0x1, RZ ;  /* 0x0000000131067819 */ /* 0x001fc400000006ff */
[----:B------:R-:W-:Y:S01]  /*0500*/  LEA R16, P2, R8, c[0x0][0x228], 0x2 ;  /* 0x00008a0008107a11 */ /* 0x000fe200078410ff */
[----:B------:R-:W-:Y:S01]  /*0510*/  IMAD.WIDE.U32 R54, R15, c[0x0][0x1b8], RZ ;  /* 0x00006e000f367a25 */ /* 0x000fe200078e00ff */
[----:B------:R-:W-:Y:S02]  /*0520*/  IADD3 R5, R9, R19, RZ ;  /* 0x0000001309057210 */ /* 0x000fe40007ffe0ff */
[----:B------:R-:W-:Y:S01]  /*0530*/  LOP3.LUT R6, R6, 0xffffffc0, RZ, 0xc0, !PT ;  /* 0xffffffc006067812 */ /* 0x000fe200078ec0ff */
[----:B------:R-:W-:Y:S01]  /*0540*/  IMAD R9, R15, c[0x0][0x1bc], R18 ;  /* 0x00006f000f097a24 */ /* 0x000fe200078e0212 */
[----:B------:R-:W-:Y:S01]  /*0550*/  LEA.HI.X R8, R8, c[0x0][0x22c], R5, 0x2, P2 ;  /* 0x00008b0008087a11 */ /* 0x000fe200010f1405 */
[----:B------:R-:W-:Y:S01]  /*0560*/  IMAD R5, R2, c[0x0][0x164], R15 ;  /* 0x0000590002057a24 */ /* 0x000fe200078e020f */
[----:B------:R-:W-:Y:S02]  /*0570*/  LOP3.LUT R13, R6, 0x1f, R49, 0xf8, !PT ;  /* 0x0000001f060d7812 */ /* 0x000fe400078ef831 */
[----:B------:R-:W-:Y:S01]  /*0580*/  MOV R6, R10 ;  /* 0x0000000a00067202 */ /* 0x000fe20000000f00 */
[----:B------:R-:W-:Y:S01]  /*0590*/  IMAD R5, R5, c[0x0][0x174], RZ ;  /* 0x00005d0005057a24 */ /* 0x000fe200078e02ff */
[----:B------:R-:W-:-:S02]  /*05a0*/  SHF.R.S32.HI R12, RZ, 0x1f, R13 ;  /* 0x0000001fff0c7819 */ /* 0x000fc4000001140d */
[----:B------:R-:W-:Y:S01]  /*05b0*/  LOP3.LUT R49, R49, 0x1f, RZ, 0xc0, !PT ;  /* 0x0000001f31317812 */ /* 0x000fe200078ec0ff */
[----:B------:R-:W-:Y:S01]  /*05c0*/  IMAD R52, R5, c[0x0][0x16c], RZ ;  /* 0x00005b0005347a24 */ /* 0x000fe200078e02ff */
[----:B------:R-:W-:Y:S02]  /*05d0*/  SHF.L.U64.HI R12, R13, 0x4, R12 ;  /* 0x000000040d0c7819 */ /* 0x000fe4000001020c */
[----:B------:R-:W-:Y:S02]  /*05e0*/  IADD3 R7, R57, R7, RZ ;  /* 0x0000000739077210 */ /* 0x000fe40007ffe0ff */
[----:B------:R-:W-:Y:S02]  /*05f0*/  IADD3 R9, R55, R9, RZ ;  /* 0x0000000937097210 */ /* 0x000fe40007ffe0ff */
[----:B------:R-:W-:Y:S02]  /*0600*/  MOV R10, R17 ;  /* 0x00000011000a7202 */ /* 0x000fe40000000f00 */
[----:B------:R-:W-:-:S02]  /*0610*/  SHF.L.U32 R13, R13, 0x4, RZ ;  /* 0x000000040d0d7819 */ /* 0x000fc400000006ff */
[----:B-1----:R-:W-:Y:S02]  /*0620*/  MOV R5, R16 ;  /* 0x0000001000057202 */ /* 0x002fe40000000f00 */
.L_x_5016:
        /* <DEDUP_REMOVED lines=11> */
[----:B-1----:R-:W-:Y:S04]  /*06e0*/  LDS.128 R16, [R53+0x10] ;  /* 0x0000100035107984 */ /* 0x002fe80000000c00 */
        /* <DEDUP_REMOVED lines=59> */
.L_x_4996:
[----:B------:R-:W-:Y:S05]  /*0aa0*/  BSYNC B0 ;  /* 0x0000000000007941 */ /* 0x000fea0003800000 */
.L_x_4995:
        /* <DEDUP_REMOVED lines=41> */
.L_x_4998:
[----:B------:R-:W-:Y:S05]  /*0d40*/  BSYNC B0 ;  /* 0x0000000000007941 */ /* 0x000fea0003800000 */
.L_x_4997:
        /* <DEDUP_REMOVED lines=33> */
.L_x_5000:
[----:B------:R-:W-:Y:S05]  /*0f60*/  BSYNC B0 ;  /* 0x0000000000007941 */ /* 0x000fea0003800000 */
.L_x_4999:
        /* <DEDUP_REMOVED lines=33> */
.L_x_5002:
[----:B------:R-:W-:Y:S05]  /*1180*/  BSYNC B0 ;  /* 0x0000000000007941 */ /* 0x000fea0003800000 */
.L_x_5001:
        /* <DEDUP_REMOVED lines=33> */
.L_x_5004:
[----:B------:R-:W-:Y:S05]  /*13a0*/  BSYNC B0 ;  /* 0x0000000000007941 */ /* 0x000fea0003800000 */
.L_x_5003:
        /* <DEDUP_REMOVED lines=33> */
.L_x_5006:
[----:B------:R-:W-:Y:S05]  /*15c0*/  BSYNC B0 ;  /* 0x0000000000007941 */ /* 0x000fea0003800000 */
.L_x_5005:
        /* <DEDUP_REMOVED lines=33> */
.L_x_5008:
[----:B------:R-:W-:Y:S05]  /*17e0*/  BSYNC B0 ;  /* 0x0000000000007941 */ /* 0x000fea0003800000 */
.L_x_5007:
        /* <DEDUP_REMOVED lines=33> */
.L_x_5010:
[----:B------:R-:W-:Y:S05]  /*1a00*/  BSYNC B0 ;  /* 0x0000000000007941 */ /* 0x000fea0003800000 */
.L_x_5009:
        /* <DEDUP_REMOVED lines=23> */
.L_x_5014:
[----:B------:R-:W-:Y:S01]  /*1b80*/  SHF.R.S32.HI R38, RZ, 0x1f, R69 ;  /* 0x0000001fff267819 */ /* 0x000fe20000011445 */
[----:B------:R-:W-:-:S04]  /*1b90*/  IMAD.WIDE.U32 R16, R69, c[0x0][0x1a0], RZ ;  /* 0x0000680045107a25 */ /* 0x000fc800078e00ff */
[----:B------:R-:W-:Y:S01]  /*1ba0*/  IMAD R18, R38, c[0x0][0x1a0], RZ ;  /* 0x0000680026127a24 */ /* 0x000fe200078e02ff */
[----:B------:R-:W-:-:S03]  /*1bb0*/  LEA R36, P1, R16, R5, 0x2 ;  /* 0x0000000510247211 */ /* 0x000fc600078210ff */
[----:B------:R-:W-:Y:S01]  /*1bc0*/  IMAD R19, R69, c[0x0][0x1a4], R18 ;  /* 0x0000690045137a24 */ /* 0x000fe200078e0212 */
[----:B------:R-:W-:Y:S01]  /*1bd0*/  IADD3 R36, P2, R36, R13, RZ ;  /* 0x0000000d24247210 */ /* 0x000fe20007f5e0ff */
[----:B------:R-:W-:-:S03]  /*1be0*/  IMAD R18, R38, c[0x0][0x188], RZ ;  /* 0x0000620026127a24 */ /* 0x000fc600078e02ff */
[----:B------:R-:W-:Y:S02]  /*1bf0*/  IADD3 R19, R17, R19, RZ ;  /* 0x0000001311137210 */ /* 0x000fe40007ffe0ff */
[----:B------:R-:W-:Y:S02]  /*1c00*/  MOV R17, R7 ;  /* 0x0000000700117202 */ /* 0x000fe40000000f00 */
[----:B------:R-:W-:Y:S02]  /*1c10*/  LEA.HI.X R19, R16, R8, R19, 0x2, P1 ;  /* 0x0000000810137211 */ /* 0x000fe400008f1413 */
[----:B------:R-:W-:Y:S02]  /*1c20*/  MOV R16, R56 ;  /* 0x0000003800107202 */ /* 0x000fe40000000f00 */
[----:B------:R-:W-:-:S03]  /*1c30*/  IADD3.X R37, R19, R12, RZ, P2, !PT ;  /* 0x0000000c13257210 */ /* 0x000fc600017fe4ff */
[C---:B------:R-:W-:Y:S02]  /*1c40*/  IMAD.WIDE.U32 R32, R69.reuse, c[0x0][0x188], R16 ;  /* 0x0000620045207a25 */ /* 0x040fe400078e0010 */
[----:B------:R-:W2:Y:S02]  /*1c50*/  LDG.E.128 R20, [R36.64+0x200] ;  /* 0x0002000424147981 */ /* 0x000ea4000c1e1d00 */
[----:B------:R-:W-:Y:S01]  /*1c60*/  IMAD R17, R69, c[0x0][0x18c], R18 ;  /* 0x0000630045117a24 */ /* 0x000fe200078e0212 */
[----:B------:R-:W-:-:S04]  /*1c70*/  LEA R34, P1, R32, c[0x0][0x220], 0x2 ;  /* 0x0000880020227a11 */ /* 0x000fc800078210ff */
        /* <DEDUP_REMOVED lines=120> */
.L_x_5013:
[----:B------:R-:W-:Y:S05]  /*2400*/  BSYNC B0 ;  /* 0x0000000000007941 */ /* 0x000fea0003800000 */
.L_x_5012:
        /* <DEDUP_REMOVED lines=12> */
.L_x_5011:
[----:B------:R-:W-:Y:S01]  /*24d0*/  BAR.SYNC.DEFER_BLOCKING 0x0 ;  /* 0x0000000000007b1d */ /* 0x000fe20000010000 */
        /* <DEDUP_REMOVED lines=8> */
[----:B------:R-:W-:Y:S01]  /*2560*/  IMAD.WIDE.U32 R32, R2, c[0x0][0x1f0], R58 ;  /* 0x00007c0002207a25 */ /* 0x000fe200078e003a */
[----:B------:R-:W-:-:S03]  /*2570*/  IADD3 R35, R35, R37, RZ ;  /* 0x0000002523237210 */ /* 0x000fc60007ffe0ff */
[----:B------:R-:W-:Y:S01]  /*2580*/  IMAD R37, R15, c[0x0][0x20c], R36 ;  /* 0x000083000f257a24 */ /* 0x000fe200078e0224 */
[----:B------:R-:W-:Y:S01]  /*2590*/  IADD3 R33, R33, R39, RZ ;  /* 0x0000002721217210 */ /* 0x000fe20007ffe0ff */
[----:B------:R-:W-:Y:S01]  /*25a0*/  IMAD.WIDE.U32 R34, R15, c[0x0][0x208], R34 ;  /* 0x000082000f227a25 */ /* 0x000fe200078e0022 */
[----:B------:R-:W-:Y:S03]  /*25b0*/  STS.128 [R53], R28 ;  /* 0x0000001c35007388 */ /* 0x000fe60000000c00 */
[----:B------:R-:W-:Y:S01]  /*25c0*/  IMAD R38, R0, c[0x0][0x1f8], RZ ;  /* 0x00007e0000267a24 */ /* 0x000fe200078e02ff */
[----:B------:R-:W-:Y:S01]  /*25d0*/  IADD3 R35, R35, R37, RZ ;  /* 0x0000002523237210 */ /* 0x000fe20007ffe0ff */
[----:B------:R-:W-:Y:S01]  /*25e0*/  IMAD.WIDE.U32 R32, R15, c[0x0][0x1f8], R32 ;  /* 0x00007e000f207a25 */ /* 0x000fe200078e0020 */
[----:B------:R-:W-:Y:S01]  /*25f0*/  STS.128 [R53+0x10], R24 ;  /* 0x0000101835007388 */ /* 0x000fe20000000c00 */
[----:B------:R-:W-:-:S06]  /*2600*/  NOP ;  /* 0x0000000000007918 */ /* 0x000fcc0000000000 */
[----:B------:R-:W0:Y:S01]  /*2610*/  LDS.128 R16, [R4.X16] ;  /* 0x0000000004107984 */ /* 0x000e22000000cc00 */
[----:B------:R-:W-:Y:S01]  /*2620*/  LEA R60, P0, R34, c[0x0][0x258], 0x2 ;  /* 0x00009600223c7a11 */ /* 0x000fe200078010ff */
[----:B------:R-:W-:Y:S01]  /*2630*/  IMAD R39, R15, c[0x0][0x1fc], R38 ;  /* 0x00007f000f277a24 */ /* 0x000fe200078e0226 */
[----:B------:R-:W-:Y:S01]  /*2640*/  LEA R62, P1, R32, c[0x0][0x268], 0x2 ;  /* 0x00009a00203e7a11 */ /* 0x000fe200078210ff */
[----:B------:R-:W1:Y:S01]  /*2650*/  LDS.128 R20, [R4.X16+0x200] ;  /* 0x0002000004147984 */ /* 0x000e62000000cc00 */
[----:B------:R-:W-:Y:S02]  /*2660*/  LEA.HI.X R35, R34, c[0x0][0x25c], R35, 0x2, P0 ;  /* 0x0000970022237a11 */ /* 0x000fe400000f1423 */
[----:B------:R-:W-:Y:S02]  /*2670*/  IADD3 R60, P0, R60, R13, RZ ;  /* 0x0000000d3c3c7210 */ /* 0x000fe40007f1e0ff */
[----:B------:R-:W-:Y:S02]  /*2680*/  IADD3 R33, R33, R39, RZ ;  /* 0x0000002721217210 */ /* 0x000fe40007ffe0ff */
[----:B------:R-:W-:-:S02]  /*2690*/  IADD3.X R61, R35, R12, RZ, P0, !PT ;  /* 0x0000000c233d7210 */ /* 0x000fc400007fe4ff */
        /* <DEDUP_REMOVED lines=54> */
[----:B-1----:R-:W-:Y:S02]  /*2a00*/  FMUL.FTZ R19, R42, R35 ;  /* 0x000000232a137220 */ /* 0x002fe40000410000 */
        /* <DEDUP_REMOVED lines=18> */
[----:B-1----:R-:W-:-:S04]  /*2b30*/  FMUL.FTZ R17, R44, R37 ;  /* 0x000000252c117220 */ /* 0x002fc80000410000 */
        /* <DEDUP_REMOVED lines=17> */
.L_x_5015:
[----:B------:R-:W-:Y:S05]  /*2c50*/  EXIT ;  /* 0x000000000000794d */ /* 0x000fea0003800000 */
.L_x_5017:
        /* <DEDUP_REMOVED lines=10> */
.L_x_5461:


//--------------------- .text._Z25selective_scan_fwd_kernelI32Selective_Scan_fwd_kernel_traitsILi32ELi8ELi1ELb1ELb1ELb1ELb0EffEEv13SSMParamsBase --------------------------
	.section	.text._Z25selective_scan_fwd_kernelI32Selective_Scan_fwd_kernel_traitsILi32ELi8ELi1ELb1ELb1ELb1ELb0EffEEv13SSMParamsBase,"ax",@progbits
	.sectioninfo	@"SHI_REGISTERS=88"
	.align	128
        .global         _Z25selective_scan_fwd_kernelI32Selective_Scan_fwd_kernel_traitsILi32ELi8ELi1ELb1ELb1ELb1ELb0EffEEv13SSMParamsBase
        .type           _Z25selective_scan_fwd_kernelI32Selective_Scan_fwd_kernel_traitsILi32ELi8ELi1ELb1ELb1ELb1ELb0EffEEv13SSMParamsBase,@function
        .size           _Z25selective_scan_fwd_kernelI32Selective_Scan_fwd_kernel_traitsILi32ELi8ELi1ELb1ELb1ELb1ELb0EffEEv13SSMParamsBase,(.L_x_5462 - _Z25selective_scan_fwd_kernelI32Selective_Scan_fwd_kernel_traitsILi32ELi8ELi1ELb1ELb1ELb1ELb0EffEEv13SSMParamsBase)
        .other          _Z25selective_scan_fwd_kernelI32Selective_Scan_fwd_kernel_traitsILi32ELi8ELi1ELb1ELb1ELb1ELb0EffEEv13SSMParamsBase,@"STO_CUDA_ENTRY STV_DEFAULT"
_Z25selective_scan_fwd_kernelI32Selective_Scan_fwd_kernel_traitsILi32ELi8ELi1ELb1ELb1ELb1ELb0EffEEv13SSMParamsBase:
.text._Z25selective_scan_fwd_kernelI32Selective_Scan_fwd_kernel_traitsILi32ELi8ELi1ELb1ELb1ELb1ELb0EffEEv13SSMParamsBase:
        /* <DEDUP_REMOVED lines=26> */
[----:B---3--:R-:W-:-:S05]  /*01a0*/  IMAD.HI.U32 R4, R9, R6, RZ ;  /* 0x0000000609047227 */ /* 0x008fca00078e00ff */
[----:B------:R-:W-:Y:S01]  /*01b0*/  IADD3 R2, -R4, RZ, RZ ;  /* 0x000000ff04027210 */ /* 0x000fe20007ffe1ff */
[----:B------:R-:W0:Y:S04]  /*01c0*/  S2R R5, SR_CTAID.X ;  /* 0x0000000000057919 */ /* 0x000e280000002500 */
[----:B------:R-:W-:-:S05]  /*01d0*/  IMAD R2, R11, R2, R6 ;  /* 0x000000020b027224 */ /* 0x000fca00078e0206 */
[----:B------:R-:W-:Y:S02]  /*01e0*/  ISETP.GT.U32.AND P2, PT, R11, R2, PT ;  /* 0x000000020b00720c */ /* 0x000fe40003f44070 */
[----:B------:R-:W-:Y:S02]  /*01f0*/  MOV R7, c[0x0][0x174] ;  /* 0x00005d0000077a02 */ /* 0x000fe40000000f00 */
[----:B------:R-:W-:Y:S02]  /*0200*/  LOP3.LUT R6, R0, c[0x0][0x178], RZ, 0x3c, !PT ;  /* 0x00005e0000067a12 */ /* 0x000fe400078e3cff */
[----:B------:R-:W-:-:S07]  /*0210*/  ISETP.GE.AND P4, PT, R7, 0x1, PT ;  /* 0x000000010700780c */ /* 0x000fce0003f86270 */
[----:B------:R-:W-:-:S04]  /*0220*/  @!P2 IADD3 R2, R2, -R11, RZ ;  /* 0x8000000b0202a210 */ /* 0x000fc80007ffe0ff */
[----:B------:R-:W-:Y:S02]  /*0230*/  ISETP.GE.U32.AND P0, PT, R2, R11, PT ;  /* 0x0000000b0200720c */ /* 0x000fe40003f06070 */
[----:B0-----:R-:W-:Y:S02]  /*0240*/  SHF.R.S32.HI R2, RZ, 0x1f, R5 ;  /* 0x0000001fff027819 */ /* 0x001fe40000011405 */
[----:B------:R-:W-:Y:S02]  /*0250*/  ISETP.GE.AND P3, PT, R6, RZ, PT ;  /* 0x000000ff0600720c */ /* 0x000fe40003f66270 */
[----:B------:R-:W-:Y:S01]  /*0260*/  ISETP.NE.AND P1, PT, RZ, c[0x0][0x178], PT ;  /* 0x00005e00ff007a0c */ /* 0x000fe20003f25270 */
[----:B------:R-:W-:Y:S01]  /*0270*/  IMAD R18, R2, c[0x0][0x190], RZ ;  /* 0x0000640002127a24 */ /* 0x000fe200078e02ff */
[----:B------:R-:W-:Y:S01]  /*0280*/  @!P2 IADD3 R4, R4, 0x1, RZ ;  /* 0x000000010404a810 */ /* 0x000fe20007ffe0ff */
[C---:B------:R-:W-:Y:S02]  /*0290*/  IMAD R16, R2.reuse, c[0x0][0x1e0], RZ ;  /* 0x0000780002107a24 */ /* 0x040fe400078e02ff */
[----:B------:R-:W-:-:S02]  /*02a0*/  IMAD R20, R2, c[0x0][0x1b0], RZ ;  /* 0x00006c0002147a24 */ /* 0x000fc400078e02ff */
[----:B------:R-:W-:Y:S01]  /*02b0*/  IMAD R14, R2, c[0x0][0x1d0], RZ ;  /* 0x00007400020e7a24 */ /* 0x000fe200078e02ff */
[----:B------:R-:W-:Y:S01]  /*02c0*/  @P0 IADD3 R4, R4, 0x1, RZ ;  /* 0x0000000104040810 */ /* 0x000fe20007ffe0ff */
[----:B------:R-:W-:-:S04]  /*02d0*/  IMAD.WIDE.U32 R10, R5, c[0x0][0x190], RZ ;  /* 0x00006400050a7a25 */ /* 0x000fc800078e00ff */
[----:B------:R-:W-:-:S04]  /*02e0*/  IMAD.WIDE.U32 R8, R5, c[0x0][0x1e0], RZ ;  /* 0x0000780005087a25 */ /* 0x000fc800078e00ff */
[C---:B------:R-:W-:Y:S02]  /*02f0*/  IMAD R19, R5.reuse, c[0x0][0x194], R18 ;  /* 0x0000650005137a24 */ /* 0x040fe400078e0212 */
[C---:B------:R-:W-:Y:S02]  /*0300*/  IMAD R17, R5.reuse, c[0x0][0x1e4], R16 ;  /* 0x0000790005117a24 */ /* 0x040fe400078e0210 */
[----:B------:R-:W-:-:S04]  /*0310*/  IMAD.WIDE.U32 R12, R5, c[0x0][0x1b0], RZ ;  /* 0x00006c00050c7a25 */ /* 0x000fc800078e00ff */
[----:B------:R-:W-:-:S04]  /*0320*/  IMAD.WIDE.U32 R6, R5, c[0x0][0x1d0], RZ ;  /* 0x0000740005067a25 */ /* 0x000fc800078e00ff */
[C---:B------:R-:W-:Y:S02]  /*0330*/  IMAD R21, R5.reuse, c[0x0][0x1b4], R20 ;  /* 0x00006d0005157a24 */ /* 0x040fe400078e0214 */
[----:B------:R-:W-:Y:S01]  /*0340*/  IMAD R15, R5, c[0x0][0x1d4], R14 ;  /* 0x00007500050f7a24 */ /* 0x000fe200078e020e */
[----:B------:R-:W-:Y:S01]  /*0350*/  IADD3 R11, R11, R19, RZ ;  /* 0x000000130b0b7210 */ /* 0x000fe20007ffe0ff */
[----:B------:R-:W-:Y:S01]  /*0360*/  IMAD R19, R3, c[0x0][0x1e8], RZ ;  /* 0x00007a0003137a24 */ /* 0x000fe200078e02ff */
[----:B------:R-:W-:Y:S01]  /*0370*/  IADD3 R9, R9, R17, RZ ;  /* 0x0000001109097210 */ /* 0x000fe20007ffe0ff */
[----:B------:R-:W-:Y:S01]  /*0380*/  IMAD R17, R3, c[0x0][0x1d8], RZ ;  /* 0x0000760003117a24 */ /* 0x000fe200078e02ff */
[----:B------:R-:W-:Y:S02]  /*0390*/  @!P3 IADD3 R4, -R4, RZ, RZ ;  /* 0x000000ff0404b210 */ /* 0x000fe40007ffe1ff */
[----:B------:R-:W-:Y:S02]  /*03a0*/  IADD3 R13, R13, R21, RZ ;  /* 0x000000150d0d7210 */ /* 0x000fe40007ffe0ff */
[----:B------:R-:W-:-:S02]  /*03b0*/  IADD3 R7, R7, R15, RZ ;  /* 0x0000000f07077210 */ /* 0x000fc40007ffe0ff */
[----:B------:R-:W-:Y:S01]  /*03c0*/  @!P1 LOP3.LUT R4, RZ, c[0x0][0x178], RZ, 0x33, !PT ;  /* 0x00005e00ff049a12 */ /* 0x000fe200078e33ff */
[----:B------:R-:W-:Y:S06]  /*03d0*/  @!P4 EXIT ;  /* 0x000000000000c94d */ /* 0x000fec0003800000 */
[----:B------:R-:W0:Y:S01]  /*03e0*/  S2R R14, SR_TID.X ;  /* 0x00000000000e7919 */ /* 0x000e220000002100 */
[----:B------:R-:W-:Y:S01]  /*03f0*/  SHF.R.S32.HI R15, RZ, 0x1f, R4 ;  /* 0x0000001fff0f7819 */ /* 0x000fe20000011404 */
[C---:B------:R-:W-:Y:S02]  /*0400*/  IMAD R17, R0.reuse, c[0x0][0x1dc], R17 ;  /* 0x0000770000117a24 */ /* 0x040fe400078e0211 */
[----:B------:R-:W-:-:S04]  /*0410*/  IMAD.WIDE.U32 R6, R0, c[0x0][0x1d8], R6 ;  /* 0x0000760000067a25 */ /* 0x000fc800078e0006 */
[----:B------:R-:W-:Y:S01]  /*0420*/  IMAD R21, R15, c[0x0][0x1a8], RZ ;  /* 0x00006a000f157a24 */ /* 0x000fe200078e02ff */
[----:B------:R-:W-:Y:S01]  /*0430*/  IADD3 R7, R7, R17, RZ ;  /* 0x0000001107077210 */ /* 0x000fe20007ffe0ff */
[----:B------:R-:W-:Y:S01]  /*0440*/  IMAD R23, R15, c[0x0][0x1c8], RZ ;  /* 0x000072000f177a24 */ /* 0x000fe200078e02ff */
[----:B------:R-:W-:Y:S01]  /*0450*/  LEA R16, P0, R6, c[0x0][0x240], 0x2 ;  /* 0x0000900006107a11 */ /* 0x000fe200078010ff */
[----:B------:R-:W-:-:S04]  /*0460*/  IMAD.WIDE.U32 R10, R4, c[0x0][0x1a8], R10 ;  /* 0x00006a00040a7a25 */ /* 0x000fc800078e000a */
[----:B------:R-:W-:Y:S01]  /*0470*/  IMAD.WIDE.U32 R12, R4, c[0x0][0x1c8], R12 ;  /* 0x00007200040c7a25 */ /* 0x000fe200078e000c */
[----:B------:R-:W-:-:S03]  /*0480*/  LEA R18, P2, R10, c[0x0][0x228], 0x2 ;  /* 0x00008a000a127a11 */ /* 0x000fc600078410ff */
[----:B------:R-:W-:Y:S01]  /*0490*/  IMAD R15, R4, c[0x0][0x1ac], R21 ;  /* 0x00006b00040f7a24 */ /* 0x000fe200078e0215 */
[----:B------:R-:W-:Y:S01]  /*04a0*/  LEA R17, P3, R12, c[0x0][0x230], 0x2 ;  /* 0x00008c000c117a11 */ /* 0x000fe200078610ff */
[----:B------:R-:W-:Y:S02]  /*04b0*/  IMAD R23, R4, c[0x0][0x1cc], R23 ;  /* 0x0000730004177a24 */ /* 0x000fe400078e0217 */
[C---:B------:R-:W-:Y:S01]  /*04c0*/  IMAD R19, R0.reuse, c[0x0][0x1ec], R19 ;  /* 0x00007b0000137a24 */ /* 0x040fe200078e0213 */
[----:B------:R-:W1:Y:S01]  /*04d0*/  S2R R4, SR_LANEID ;  /* 0x0000000000047919 */ /* 0x000e620000000000 */
[C---:B------:R-:W-:Y:S01]  /*04e0*/  IMAD.WIDE.U32 R8, R0.reuse, c[0x0][0x1e8], R8 ;  /* 0x00007a0000087a25 */ /* 0x040fe200078e0008 */
[----:B------:R-:W-:Y:S02]  /*04f0*/  IADD3 R11, R11, R15, RZ ;  /* 0x0000000f0b0b7210 */ /* 0x000fe40007ffe0ff */
[----:B------:R-:W-:Y:S01]  /*0500*/  MOV R15, RZ ;  /* 0x000000ff000f7202 */ /* 0x000fe20000000f00 */
[----:B------:R-:W-:Y:S01]  /*0510*/  IMAD.WIDE.U32 R56, R0, c[0x0][0x180], RZ ;  /* 0x0000600000387a25 */ /* 0x000fe200078e00ff */
[----:B------:R-:W-:-:S02]  /*0520*/  IADD3 R21, R9, R19, RZ ;  /* 0x0000001309157210 */ /* 0x000fc40007ffe0ff */
[----:B------:R-:W-:Y:S01]  /*0530*/  IADD3 R19, R13, R23, RZ ;  /* 0x000000170d137210 */ /* 0x000fe20007ffe0ff */
[----:B------:R-:W-:Y:S01]  /*0540*/  IMAD R9, R3, c[0x0][0x180], RZ ;  /* 0x0000600003097a24 */ /* 0x000fe200078e02ff */
[----:B------:R-:W-:Y:S01]  /*0550*/  LEA.HI.X R13, R6, c[0x0][0x244], R7, 0x2, P0 ;  /* 0x00009100060d7a11 */ /* 0x000fe200000f1407 */
[----:B------:R-:W-:Y:S01]  /*0560*/  IMAD R6, R5, c[0x0][0x164], R0 ;  /* 0x0000590005067a24 */ /* 0x000fe200078e0200 */
[----:B0-----:R-:W-:Y:S01]  /*0570*/  SHF.L.U32 R7, R14, 0x1, RZ ;  /* 0x000000010e077819 */ /* 0x001fe200000006ff */
[----:B------:R-:W-:Y:S01]  /*0580*/  IMAD R9, R0, c[0x0][0x184], R9 ;  /* 0x0000610000097a24 */ /* 0x000fe200078e0209 */
[----:B------:R-:W-:Y:S01]  /*0590*/  LEA R20, P1, R8, c[0x0][0x248], 0x2 ;  /* 0x0000920008147a11 */ /* 0x000fe200078210ff */
[----:B------:R-:W-:Y:S01]  /*05a0*/  IMAD R6, R6, c[0x0][0x174], RZ ;  /* 0x00005d0006067a24 */ /* 0x000fe200078e02ff */
[----:B------:R-:W-:Y:S02]  /*05b0*/  LOP3.LUT R7, R7, 0xffffffc0, RZ, 0xc0, !PT ;  /* 0xffffffc007077812 */ /* 0x000fe400078ec0ff */
[----:B------:R-:W-:Y:S01]  /*05c0*/  LEA.HI.X R21, R8, c[0x0][0x24c], R21, 0x2, P1 ;  /* 0x0000930008157a11 */ /* 0x000fe200008f1415 */
[----:B------:R-:W-:Y:S01]  /*05d0*/  IMAD R55, R6, c[0x0][0x16c], RZ ;  /* 0x00005b0006377a24 */ /* 0x000fe200078e02ff */
[----:B------:R-:W-:-:S02]  /*05e0*/  LEA.HI.X R19, R12, c[0x0][0x234], R19, 0x2, P3 ;  /* 0x00008d000c137a11 */ /* 0x000fc400018f1413 */
[----:B------:R-:W-:Y:S02]  /*05f0*/  LOP3.LUT R7, R7, 0x1f, R14, 0xf8, !PT ;  /* 0x0000001f07077812 */ /* 0x000fe400078ef80e */
[----:B------:R-:W-:Y:S02]  /*0600*/  LEA.HI.X R11, R10, c[0x0][0x22c], R11, 0x2, P2 ;  /* 0x00008b000a0b7a11 */ /* 0x000fe400010f140b */
[----:B------:R-:W-:Y:S02]  /*0610*/  LOP3.LUT R8, R14, 0x1f, RZ, 0xc0, !PT ;  /* 0x0000001f0e087812 */ /* 0x000fe400078ec0ff */
[----:B------:R-:W-:Y:S02]  /*0620*/  MOV R6, R17 ;  /* 0x0000001100067202 */ /* 0x000fe40000000f00 */
[----:B------:R-:W-:Y:S02]  /*0630*/  IADD3 R9, R57, R9, RZ ;  /* 0x0000000939097210 */ /* 0x000fe40007ffe0ff */
[----:B------:R-:W-:-:S02]  /*0640*/  MOV R10, R20 ;  /* 0x00000014000a7202 */ /* 0x000fc40000000f00 */
[----:B------:R-:W-:Y:S02]  /*0650*/  MOV R12, R21 ;  /* 0x00000015000c7202 */ /* 0x000fe40000000f00 */
[----:B------:R-:W-:Y:S02]  /*0660*/  SHF.R.S32.HI R14, RZ, 0x1f, R7 ;  /* 0x0000001fff0e7819 */ /* 0x000fe40000011407 */
[----:B-1----:R-:W-:Y:S02]  /*0670*/  MOV R17, R19 ;  /* 0x0000001300117202 */ /* 0x002fe40000000f00 */
.L_x_5039:
[----:B------:R-:W-:Y:S01]  /*0680*/  BAR.SYNC.DEFER_BLOCKING 0x0 ;  /* 0x0000000000007b1d */ /* 0x000fe20000010000 */
[C---:B------:R-:W-:Y:S02]  /*0690*/  SHF.L.U32 R19, R7.reuse, 0x4, RZ ;  /* 0x0000000407137819 */ /* 0x040fe400000006ff */
[----:B------:R-:W-:Y:S02]  /*06a0*/  SHF.L.U64.HI R52, R7, 0x4, R14 ;  /* 0x0000000407347819 */ /* 0x000fe4000001020e */
        /* <DEDUP_REMOVED lines=70> */
.L_x_5019:
[----:B------:R-:W-:Y:S05]  /*0b10*/  BSYNC B0 ;  /* 0x0000000000007941 */ /* 0x000fea0003800000 */
.L_x_5018:
        /* <DEDUP_REMOVED lines=41> */
.L_x_5021:
[----:B------:R-:W-:Y:S05]  /*0db0*/  BSYNC B0 ;  /* 0x0000000000007941 */ /* 0x000fea0003800000 */
.L_x_5020:
        /* <DEDUP_REMOVED lines=33> */
.L_x_5023:
[----:B------:R-:W-:Y:S05]  /*0fd0*/  BSYNC B0 ;  /* 0x0000000000007941 */ /* 0x000fea0003800000 */
.L_x_5022:
        /* <DEDUP_REMOVED lines=33> */
.L_x_5025:
[----:B------:R-:W-:Y:S05]  /*11f0*/  BSYNC B0 ;  /* 0x0000000000007941 */ /* 0x000fea0003800000 */
.L_x_5024:
        /* <DEDUP_REMOVED lines=33> */
.L_x_5027:
[----:B------:R-:W-:Y:S05]  /*1410*/  BSYNC B0 ;  /* 0x0000000000007941 */ /* 0x000fea0003800000 */
.L_x_5026:
        /* <DEDUP_REMOVED lines=33> */
.L_x_5029:
[----:B------:R-:W-:Y:S05]  /*1630*/  BSYNC B0 ;  /* 0x0000000000007941 */ /* 0x000fea0003800000 */
.L_x_5028:
        /* <DEDUP_REMOVED lines=33> */
.L_x_5031:
[----:B------:R-:W-:Y:S05]  /*1850*/  BSYNC B0 ;  /* 0x0000000000007941 */ /* 0x000fea0003800000 */
.L_x_5030:
        /* <DEDUP_REMOVED lines=33> */
.L_x_5033:
[----:B------:R-:W-:Y:S05]  /*1a70*/  BSYNC B0 ;  /* 0x0000000000007941 */ /* 0x000fea0003800000 */
.L_x_5032:
        /* <DEDUP_REMOVED lines=23> */
.L_x_5037:
[----:B------:R-:W-:Y:S01]  /*1bf0*/  SHF.R.S32.HI R34, RZ, 0x1f, R78 ;  /* 0x0000001fff227819 */ /* 0x000fe2000001144e */
[----:B------:R-:W-:-:S04]  /*1c00*/  IMAD.WIDE.U32 R28, R78, c[0x0][0x1a0], RZ ;  /* 0x000068004e1c7a25 */ /* 0x000fc800078e00ff */
[----:B------:R-:W-:Y:S01]  /*1c10*/  IMAD R31, R34, c[0x0][0x1a0], RZ ;  /* 0x00006800221f7a24 */ /* 0x000fe200078e02ff */
[----:B------:R-:W-:-:S03]  /*1c20*/  LEA R32, P1, R28, R18, 0x2 ;  /* 0x000000121c207211 */ /* 0x000fc600078210ff */
[----:B------:R-:W-:Y:S01]  /*1c30*/  IMAD R31, R78, c[0x0][0x1a4], R31 ;  /* 0x000069004e1f7a24 */ /* 0x000fe200078e021f */
[----:B------:R-:W-:-:S04]  /*1c40*/  IADD3 R32, P2, R32, R19, RZ ;  /* 0x0000001320207210 */ /* 0x000fc80007f5e0ff */
[----:B------:R-:W-:-:S04]  /*1c50*/  IADD3 R29, R29, R31, RZ ;  /* 0x0000001f1d1d7210 */ /* 0x000fc80007ffe0ff */
[----:B------:R-:W-:-:S04]  /*1c60*/  LEA.HI.X R29, R28, R11, R29, 0x2, P1 ;  /* 0x0000000b1c1d7211 */ /* 0x000fc800008f141d */
[----:B------:R-:W-:-:S05]  /*1c70*/  IADD3.X R33, R29, R52, RZ, P2, !PT ;  /* 0x000000341d217210 */ /* 0x000fca00017fe4ff */
[----:B------:R-:W2:Y:S04]  /*1c80*/  LDG.E.128 R44, [R32.64] ;  /* 0x00000004202c7981 */ /* 0x000ea8000c1e1d00 */
[----:B------:R-:W3:Y:S01]  /*1c90*/  LDG.E.128 R48, [R32.64+0x200] ;  /* 0x0002000420307981 */ /* 0x000ee2000c1e1d00 */
[----:B------:R-:W-:Y:S01]  /*1ca0*/  MOV R28, R56 ;  /* 0x00000038001c7202 */ /* 0x000fe20000000f00 */
[----:B------:R-:W-:Y:S01]  /*1cb0*/  IMAD R35, R34, c[0x0][0x188], RZ ;  /* 0x0000620022237a24 */ /* 0x000fe200078e02ff */
[----:B------:R-:W-:-:S05]  /*1cc0*/  MOV R29, R9 ;  /* 0x00000009001d7202 */ /* 0x000fca0000000f00 */
[----:B------:R-:W-:-:S04]  /*1cd0*/  IMAD.WIDE.U32 R30, R78, c[0x0][0x188], R28 ;  /* 0x000062004e1e7a25 */ /* 0x000fc800078e001c */
[----:B------:R-:W-:Y:S01]  /*1ce0*/  IMAD R29, R78, c[0x0][0x18c], R35 ;  /* 0x000063004e1d7a24 */ /* 0x000fe200078e0223 */
[----:B------:R-:W-:-:S04]  /*1cf0*/  LEA R28, P1, R30, c[0x0][0x220], 0x2 ;  /* 0x000088001e1c7a11 */ /* 0x000fc800078210ff */
[----:B------:R-:W-:-:S04]  /*1d00*/  IADD3 R29, R31, R29, RZ ;  /* 0x0000001d1f1d7210 */ /* 0x000fc80007ffe0ff */
[----:B------:R-:W-:-:S05]  /*1d10*/  LEA.HI.X R29, R30, c[0x0][0x224], R29, 0x2, P1 ;  /* 0x000089001e1d7a11 */ /* 0x000fca00008f141d */
[----:B------:R0:W4:Y:S01]  /*1d20*/  LDG.E R40, [R28.64] ;  /* 0x000000041c287981 */ /* 0x000122000c1e1900 */
        /* <DEDUP_REMOVED lines=10> */
[----:B---3--:R1:W-:Y:S01]  /*1dd0*/  STS.128 [R4.X16+0x200], R48 ;  /* 0x0002003004007388 */ /* 0x0083e2000000cc00 */
[----:B------:R-:W-:-:S06]  /*1de0*/  NOP ;  /* 0x0000000000007918 */ /* 0x000fcc0000000000 */
[----:B0-----:R0:W2:Y:S04]  /*1df0*/  LDG.E.128 R28, [R70.64] ;  /* 0x00000004461c7981 */ /* 0x0010a8000c1e1d00 */
[----:B------:R0:W3:Y:S01]  /*1e00*/  LDG.E.128 R32, [R70.64+0x200] ;  /* 0x0002000446207981 */ /* 0x0000e2000c1e1d00 */
[C---:B------:R-:W-:Y:S01]  /*1e10*/  ISETP.NE.AND P2, PT, R4.reuse, 0x1f, PT ;  /* 0x0000001f0400780c */ /* 0x040fe20003f45270 */
[----:B------:R-:W-:Y:S01]  /*1e20*/  BSSY B0, `(.L_x_5035) ;  /* 0x000006a000007945 */ /* 0x000fe20003800000 */
[----:B------:R-:W-:Y:S01]  /*1e30*/  ISETP.NE.AND P3, PT, R4, RZ, PT ;  /* 0x000000ff0400720c */ /* 0x000fe20003f65270 */
[----:B------:R-:W5:Y:S04]  /*1e40*/  LDS.128 R36, [R58] ;  /* 0x000000003a247984 */ /* 0x000f680000000c00 */
[----:B------:R-:W0:Y:S01]  /*1e50*/  S2R R85, SR_TID.X ;  /* 0x0000000000557919 */ /* 0x000e220000002100 */
[----:B----4-:R-:W-:-:S03]  /*1e60*/  FMUL.FTZ R81, R40, 1.4426950216293334961 ;  /* 0x3fb8aa3b28517820 */ /* 0x010fc60000410000 */
[----:B------:R-:W4:Y:S01]  /*1e70*/  LDS.128 R40, [R58+0x10] ;  /* 0x000010003a287984 */ /* 0x000f220000000c00 */
[C---:B------:R-:W-:Y:S02]  /*1e80*/  FMUL.FTZ R80, R81.reuse, R60 ;  /* 0x0000003c51507220 */ /* 0x040fe40000410000 */
[C---:B------:R-:W-:Y:S02]  /*1e90*/  FMUL.FTZ R77, R81.reuse, R59 ;  /* 0x0000003b514d7220 */ /* 0x040fe40000410000 */
[C---:B-1----:R-:W-:Y:S02]  /*1ea0*/  FMUL.FTZ R48, R81.reuse, R61 ;  /* 0x0000003d51307220 */ /* 0x042fe40000410000 */
[----:B------:R-:W1:Y:S01]  /*1eb0*/  MUFU.EX2 R80, R80 ;  /* 0x0000005000507308 */ /* 0x000e620000000800 */
[C---:B------:R-:W-:Y:S02]  /*1ec0*/  FMUL.FTZ R49, R81.reuse, R62 ;  /* 0x0000003e51317220 */ /* 0x040fe40000410000 */
[----:B------:R-:W-:-:S02]  /*1ed0*/  FMUL.FTZ R47, R81, R63 ;  /* 0x0000003f512f7220 */ /* 0x000fc40000410000 */
[C---:B------:R-:W-:Y:S02]  /*1ee0*/  FMUL.FTZ R45, R81.reuse, R64 ;  /* 0x00000040512d7220 */ /* 0x040fe40000410000 */
[C---:B------:R-:W-:Y:S01]  /*1ef0*/  FMUL.FTZ R44, R81.reuse, R65 ;  /* 0x00000041512c7220 */ /* 0x040fe20000410000 */
[----:B------:R-:W0:Y:S01]  /*1f00*/  MUFU.EX2 R77, R77 ;  /* 0x0000004d004d7308 */ /* 0x000e220000000800 */
[----:B------:R-:W-:-:S07]  /*1f10*/  FMUL.FTZ R46, R81, R66 ;  /* 0x00000042512e7220 */ /* 0x000fce0000410000 */
[----:B------:R-:W4:Y:S01]  /*1f20*/  MUFU.EX2 R48, R48 ;  /* 0x0000003000307308 */ /* 0x000f220000000800 */
[----:B-----5:R-:W-:Y:S02]  /*1f30*/  FMUL.FTZ R50, R69, R36 ;  /* 0x0000002445327220 */ /* 0x020fe40000410000 */
[----:B------:R-:W-:Y:S02]  /*1f40*/  FMUL.FTZ R51, R68, R37 ;  /* 0x0000002544337220 */ /* 0x000fe40000410000 */
[----:B------:R-:W-:-:S03]  /*1f50*/  FMUL.FTZ R79, R67, R38 ;  /* 0x00000026434f7220 */ /* 0x000fc60000410000 */
[----:B------:R-:W5:Y:S01]  /*1f60*/  MUFU.EX2 R49, R49 ;  /* 0x0000003100317308 */ /* 0x000f620000000800 */
[-C--:B-1----:R-:W-:Y:S02]  /*1f70*/  FFMA.FTZ R36, R50, R80.reuse, R51 ;  /* 0x0000005032247223 */ /* 0x082fe40000010033 */
[----:B0-----:R-:W-:Y:S02]  /*1f80*/  FMUL.FTZ R37, R77, R80 ;  /* 0x000000504d257220 */ /* 0x001fe40000410000 */
[----:B------:R-:W-:-:S03]  /*1f90*/  FMUL.FTZ R70, R72, R39 ;  /* 0x0000002748467220 */ /* 0x000fc60000410000 */
[----:B------:R-:W0:Y:S01]  /*1fa0*/  MUFU.EX2 R47, R47 ;  /* 0x0000002f002f7308 */ /* 0x000e220000000800 */
[C---:B----4-:R-:W-:Y:S02]  /*1fb0*/  FFMA.FTZ R38, R48.reuse, R36, R79 ;  /* 0x0000002430267223 */ /* 0x050fe4000001004f */
[----:B------:R-:W-:Y:S02]  /*1fc0*/  FMUL.FTZ R36, R48, R37 ;  /* 0x0000002530247220 */ /* 0x000fe40000410000 */
[----:B------:R-:W-:Y:S02]  /*1fd0*/  FMUL.FTZ R82, R75, R40 ;  /* 0x000000284b527220 */ /* 0x000fe40000410000 */
[----:B------:R-:W-:Y:S01]  /*1fe0*/  FMUL.FTZ R84, R74, R41 ;  /* 0x000000294a547220 */ /* 0x000fe20000410000 */
[----:B------:R-:W1:Y:S01]  /*1ff0*/  MUFU.EX2 R45, R45 ;  /* 0x0000002d002d7308 */ /* 0x000e620000000800 */
[C---:B-----5:R-:W-:Y:S02]  /*2000*/  FFMA.FTZ R38, R49.reuse, R38, R70 ;  /* 0x0000002631267223 */ /* 0x060fe40000010046 */
[----:B------:R-:W-:-:S02]  /*2010*/  FMUL.FTZ R36, R49, R36 ;  /* 0x0000002431247220 */ /* 0x000fc40000410000 */
[----:B------:R-:W-:Y:S02]  /*2020*/  FMUL.FTZ R71, R73, R42 ;  /* 0x0000002a49477220 */ /* 0x000fe40000410000 */
[----:B------:R-:W-:Y:S01]  /*2030*/  FMUL.FTZ R43, R76, R43 ;  /* 0x0000002b4c2b7220 */ /* 0x000fe20000410000 */
[----:B------:R-:W4:Y:S01]  /*2040*/  MUFU.EX2 R44, R44 ;  /* 0x0000002c002c7308 */ /* 0x000f220000000800 */
[C---:B0-----:R-:W-:Y:S02]  /*2050*/  FFMA.FTZ R38, R47.reuse, R38, R82 ;  /* 0x000000262f267223 */ /* 0x041fe40000010052 */
[----:B------:R-:W-:-:S05]  /*2060*/  FMUL.FTZ R36, R47, R36 ;  /* 0x000000242f247220 */ /* 0x000fca0000410000 */
[----:B------:R-:W0:Y:S01]  /*2070*/  MUFU.EX2 R46, R46 ;  /* 0x0000002e002e7308 */ /* 0x000e220000000800 */
[C---:B-1----:R-:W-:Y:S02]  /*2080*/  FFMA.FTZ R38, R45.reuse, R38, R84 ;  /* 0x000000262d267223 */ /* 0x042fe40000010054 */
[----:B------:R-:W-:Y:S02]  /*2090*/  FMUL.FTZ R37, R45, R36 ;  /* 0x000000242d257220 */ /* 0x000fe40000410000 */
[C---:B----4-:R-:W-:Y:S02]  /*20a0*/  FFMA.FTZ R38, R44.reuse, R38, R71 ;  /* 0x000000262c267223 */ /* 0x050fe40000010047 */
        /* <DEDUP_REMOVED lines=29> */
[----:B------:R-:W-:Y:S01]  /*2280*/  SHFL.UP PT, R83, R37, 0x1, RZ ;  /* 0x0420000025537989 */ /* 0x000fe200000e00ff */
[----:B------:R-:W-:-:S03]  /*2290*/  ISETP.NE.AND P1, PT, R85, RZ, PT ;  /* 0x000000ff5500720c */ /* 0x000fc60003f25270 */
[----:B------:R-:W-:Y:S04]  /*22a0*/  SHFL.UP PT, R42, R36, 0x1, RZ ;  /* 0x04200000242a7989 */ /* 0x000fe800000e00ff */
[----:B--2---:R-:W-:Y:S04]  /*22b0*/  STS.128 [R4.X16+0x420], R28 ;  /* 0x0004201c04007388 */ /* 0x004fe8000000cc00 */
[----:B---3--:R-:W-:Y:S01]  /*22c0*/  STS.128 [R4.X16+0x620], R32 ;  /* 0x0006202004007388 */ /* 0x008fe2000000cc00 */
[----:B------:R-:W-:-:S06]  /*22d0*/  NOP ;  /* 0x0000000000007918 */ /* 0x000fcc0000000000 */
[----:B------:R-:W0:Y:S04]  /*22e0*/  @!P0 LDS.64 R38, [R78.X8+0x860] ;  /* 0x000860004e268984 */ /* 0x000e280000008a00 */
[----:B------:R-:W-:Y:S04]  /*22f0*/  LDS.128 R28, [R58+0x420] ;  /* 0x000420003a1c7984 */ /* 0x000fe80000000c00 */
[----:B------:R-:W-:Y:S04]  /*2300*/  LDS.128 R32, [R58+0x430] ;  /* 0x000430003a207984 */ /* 0x000fe80000000c00 */
[----:B------:R-:W-:Y:S04]  /*2310*/  @!P2 STS.64 [0x840], R36 ;  /* 0x00084024ff00a388 */ /* 0x000fe80000000a00 */
[----:B------:R-:W-:Y:S06]  /*2320*/  BAR.SYNC.DEFER_BLOCKING 0x0 ;  /* 0x0000000000007b1d */ /* 0x000fec0000010000 */
[----:B0-----:R-:W-:Y:S01]  /*2330*/  @!P3 STS.64 [0x850], R38 ;  /* 0x00085026ff00b388 */ /* 0x001fe20000000a00 */
[----:B------:R-:W-:-:S02]  /*2340*/  @!P3 MOV R83, R39 ;  /* 0x000000270053b202 */ /* 0x000fc40000000f00 */
[----:B------:R-:W-:Y:S01]  /*2350*/  @!P3 MOV R42, R38 ;  /* 0x00000026002ab202 */ /* 0x000fe20000000f00 */
[----:B------:R-:W0:Y:S04]  /*2360*/  LDS.64 R40, [0x840] ;  /* 0x00084000ff287984 */ /* 0x000e280000000a00 */
[----:B------:R-:W-:Y:S06]  /*2370*/  BAR.SYNC.DEFER_BLOCKING 0x0 ;  /* 0x0000000000007b1d */ /* 0x000fec0000010000 */
[----:B------:R-:W1:Y:S01]  /*2380*/  LDS R81, [0x854] ;  /* 0x00085400ff517984 */ /* 0x000e620000000800 */
[----:B0-----:R-:W-:-:S02]  /*2390*/  FFMA.FTZ R41, R40, R39, R41 ;  /* 0x0000002728297223 */ /* 0x001fc40000010029 */
[----:B------:R-:W-:Y:S02]  /*23a0*/  FMUL.FTZ R40, R40, R38 ;  /* 0x0000002628287220 */ /* 0x000fe40000410000 */
[----:B-1----:R-:W-:Y:S01]  /*23b0*/  @P1 FFMA.FTZ R83, R81, R42, R83 ;  /* 0x0000002a51531223 */ /* 0x002fe20000010053 */
[----:B------:R-:W-:-:S03]  /*23c0*/  ISETP.NE.AND P1, PT, R85, RZ, PT ;  /* 0x000000ff5500720c */ /* 0x000fc60003f25270 */
        /* <DEDUP_REMOVED lines=15> */
.L_x_5036:
[----:B------:R-:W-:Y:S05]  /*24c0*/  BSYNC B0 ;  /* 0x0000000000007941 */ /* 0x000fea0003800000 */
.L_x_5035:
        /* <DEDUP_REMOVED lines=13> */
.L_x_5034:
        /* <DEDUP_REMOVED lines=34> */
.L_x_5038:
[----:B------:R-:W-:Y:S05]  /*27c0*/  EXIT ;  /* 0x000000000000794d */ /* 0x000fea0003800000 */
.L_x_5040:
        /* <DEDUP_REMOVED lines=11> */
.L_x_5462:


//--------------------- .text._Z25selective_scan_fwd_kernelI32Selective_Scan_fwd_kernel_traitsILi32ELi8ELi1ELb1ELb1ELb1ELb1EffEEv13SSMParamsBase --------------------------
	.section	.text._Z25selective_scan_fwd_kernelI32Selective_Scan_fwd_kernel_traitsILi32ELi8ELi1ELb1ELb1ELb1ELb1EffEEv13SSMParamsBase,"ax",@progbits
	.sectioninfo	@"SHI_REGISTERS=88"
	.align	128
        .global         _Z25selective_scan_fwd_kernelI32Selective_Scan_fwd_kernel_traitsILi32ELi8ELi1ELb1ELb1ELb1ELb1EffEEv13SSMParamsBase
        .type           _Z25selective_scan_fwd_kernelI32Selective_Scan_fwd_kernel_traitsILi32ELi8ELi1ELb1ELb1ELb1ELb1EffEEv13SSMParamsBase,@function
        .size           _Z25selective_scan_fwd_kernelI32Selective_Scan_fwd_kernel_traitsILi32ELi8ELi1ELb1ELb1ELb1ELb1EffEEv13SSMParamsBase,(.L_x_5463 - _Z25selective_scan_fwd_kernelI32Selective_Scan_fwd_kernel_traitsILi32ELi8ELi1ELb1ELb1ELb1ELb1EffEEv13SSMParamsBase)
        .other          _Z25selective_scan_fwd_kernelI32Selective_Scan_fwd_kernel_traitsILi32ELi8ELi1ELb1ELb1ELb1ELb1EffEEv13SSMParamsBase,@"STO_CUDA_ENTRY STV_DEFAULT"
_Z25selective_scan_fwd_kernelI32Selective_Scan_fwd_kernel_traitsILi32ELi8ELi1ELb1ELb1ELb1ELb1EffEEv13SSMParamsBase:
.text._Z25selective_scan_fwd_kernelI32Selective_Scan_fwd_kernel_traitsILi32ELi8ELi1ELb1ELb1ELb1ELb1EffEEv13SSMParamsBase:
        /* <DEDUP_REMOVED lines=66> */
[C---:B------:R-:W-:Y:S02]  /*0420*/  IMAD R19, R14.reuse, c[0x0][0x1a8], RZ ;  /* 0x00006a000e137a24 */ /* 0x040fe400078e02ff */
[----:B------:R-:W-:Y:S01]  /*0430*/  IMAD R23, R14, c[0x0][0x1c8], RZ ;  /* 0x000072000e177a24 */ /* 0x000fe200078e02ff */
[----:B------:R-:W-:Y:S01]  /*0440*/  LEA R14, P0, R6, c[0x0][0x240], 0x2 ;  /* 0x00009000060e7a11 */ /* 0x000fe200078010ff */
[C---:B------:R-:W-:Y:S02]  /*0450*/  IMAD R17, R0.reuse, c[0x0][0x1ec], R17 ;  /* 0x00007b0000117a24 */ /* 0x040fe400078e0211 */
[----:B------:R-:W-:-:S04]  /*0460*/  IMAD.WIDE.U32 R8, R0, c[0x0][0x1e8], R8 ;  /* 0x00007a0000087a25 */ /* 0x000fc800078e0008 */
[----:B------:R-:W-:Y:S01]  /*0470*/  IMAD.WIDE.U32 R10, R4, c[0x0][0x1a8], R10 ;  /* 0x00006a00040a7a25 */ /* 0x000fe200078e000a */
[----:B------:R-:W-:-:S03]  /*0480*/  LEA R18, P1, R8, c[0x0][0x248], 0x2 ;  /* 0x0000920008127a11 */ /* 0x000fc600078210ff */
[----:B------:R-:W-:Y:S01]  /*0490*/  IMAD.WIDE.U32 R12, R4, c[0x0][0x1c8], R12 ;  /* 0x00007200040c7a25 */ /* 0x000fe200078e000c */
[----:B------:R-:W-:-:S03]  /*04a0*/  LEA R16, P2, R10, c[0x0][0x228], 0x2 ;  /* 0x00008a000a107a11 */ /* 0x000fc600078410ff */
[C---:B------:R-:W-:Y:S01]  /*04b0*/  IMAD R21, R4.reuse, c[0x0][0x1ac], R19 ;  /* 0x00006b0004157a24 */ /* 0x040fe200078e0213 */
[----:B------:R-:W-:Y:S01]  /*04c0*/  IADD3 R19, R7, R15, RZ ;  /* 0x0000000f07137210 */ /* 0x000fe20007ffe0ff */
[----:B------:R-:W-:Y:S01]  /*04d0*/  IMAD R23, R4, c[0x0][0x1cc], R23 ;  /* 0x0000730004177a24 */ /* 0x000fe200078e0217 */
[----:B------:R-:W-:Y:S01]  /*04e0*/  IADD3 R7, R9, R17, RZ ;  /* 0x0000001109077210 */ /* 0x000fe20007ffe0ff */
[----:B------:R-:W1:Y:S01]  /*04f0*/  S2R R4, SR_LANEID ;  /* 0x0000000000047919 */ /* 0x000e620000000000 */
[----:B------:R-:W-:Y:S01]  /*0500*/  IADD3 R17, R11, R21, RZ ;  /* 0x000000150b117210 */ /* 0x000fe20007ffe0ff */
[----:B------:R-:W-:Y:S01]  /*0510*/  IMAD.WIDE.U32 R58, R0, c[0x0][0x180], RZ ;  /* 0x00006000003a7a25 */ /* 0x000fe200078e00ff */
[----:B------:R-:W-:Y:S02]  /*0520*/  LEA.HI.X R20, R8, c[0x0][0x24c], R7, 0x2, P1 ;  /* 0x0000930008147a11 */ /* 0x000fe400008f1407 */
[----:B0-----:R-:W-:Y:S02]  /*0530*/  SHF.L.U32 R7, R52, 0x1, RZ ;  /* 0x0000000134077819 */ /* 0x001fe400000006ff */
[----:B------:R-:W-:Y:S01]  /*0540*/  LEA.HI.X R11, R6, c[0x0][0x244], R19, 0x2, P0 ;  /* 0x00009100060b7a11 */ /* 0x000fe200000f1413 */
[----:B------:R-:W-:Y:S01]  /*0550*/  IMAD R6, R5, c[0x0][0x164], R0 ;  /* 0x0000590005067a24 */ /* 0x000fe200078e0200 */
[----:B------:R-:W-:Y:S01]  /*0560*/  IADD3 R15, R13, R23, RZ ;  /* 0x000000170d0f7210 */ /* 0x000fe20007ffe0ff */
[----:B------:R-:W-:Y:S01]  /*0570*/  IMAD R13, R3, c[0x0][0x180], RZ ;  /* 0x00006000030d7a24 */ /* 0x000fe200078e02ff */
[----:B------:R-:W-:Y:S01]  /*0580*/  LOP3.LUT R7, R7, 0xffffffc0, RZ, 0xc0, !PT ;  /* 0xffffffc007077812 */ /* 0x000fe200078ec0ff */
[----:B------:R-:W-:Y:S01]  /*0590*/  IMAD R6, R6, c[0x0][0x174], RZ ;  /* 0x00005d0006067a24 */ /* 0x000fe200078e02ff */
[----:B------:R-:W-:Y:S01]  /*05a0*/  LEA R9, P3, R12, c[0x0][0x230], 0x2 ;  /* 0x00008c000c097a11 */ /* 0x000fe200078610ff */
[----:B------:R-:W-:Y:S01]  /*05b0*/  IMAD R21, R0, c[0x0][0x184], R13 ;  /* 0x0000610000157a24 */ /* 0x000fe200078e020d */
[----:B------:R-:W-:Y:S01]  /*05c0*/  LEA.HI.X R17, R10, c[0x0][0x22c], R17, 0x2, P2 ;  /* 0x00008b000a117a11 */ /* 0x000fe200010f1411 */
[----:B------:R-:W-:Y:S01]  /*05d0*/  IMAD R55, R6, c[0x0][0x16c], RZ ;  /* 0x00005b0006377a24 */ /* 0x000fe200078e02ff */
[----:B------:R-:W-:-:S02]  /*05e0*/  LOP3.LUT R19, R7, 0x1f, R52, 0xf8, !PT ;  /* 0x0000001f07137812 */ /* 0x000fc400078ef834 */
[----:B------:R-:W-:Y:S02]  /*05f0*/  LEA.HI.X R15, R12, c[0x0][0x234], R15, 0x2, P3 ;  /* 0x00008d000c0f7a11 */ /* 0x000fe400018f140f */
[----:B------:R-:W-:Y:S02]  /*0600*/  MOV R6, R9 ;  /* 0x0000000900067202 */ /* 0x000fe40000000f00 */
[----:B------:R-:W-:Y:S02]  /*0610*/  MOV R13, RZ ;  /* 0x000000ff000d7202 */ /* 0x000fe40000000f00 */
[----:B------:R-:W-:Y:S02]  /*0620*/  LOP3.LUT R52, R52, 0x1f, RZ, 0xc0, !PT ;  /* 0x0000001f34347812 */ /* 0x000fe400078ec0ff */
[----:B------:R-:W-:Y:S02]  /*0630*/  IADD3 R7, R59, R21, RZ ;  /* 0x000000153b077210 */ /* 0x000fe40007ffe0ff */
[----:B------:R-:W-:-:S02]  /*0640*/  MOV R8, R18 ;  /* 0x0000001200087202 */ /* 0x000fc40000000f00 */
[----:B------:R-:W-:Y:S02]  /*0650*/  MOV R10, R20 ;  /* 0x00000014000a7202 */ /* 0x000fe40000000f00 */
[----:B------:R-:W-:Y:S02]  /*0660*/  SHF.R.S32.HI R12, RZ, 0x1f, R19 ;  /* 0x0000001fff0c7819 */ /* 0x000fe40000011413 */
[----:B-1----:R-:W-:Y:S02]  /*0670*/  MOV R9, R17 ;  /* 0x0000001100097202 */ /* 0x002fe40000000f00 */
.L_x_5062:
        /* <DEDUP_REMOVED lines=73> */
.L_x_5042:
[----:B------:R-:W-:Y:S05]  /*0b10*/  BSYNC B0 ;  /* 0x0000000000007941 */ /* 0x000fea0003800000 */
.L_x_5041:
        /* <DEDUP_REMOVED lines=41> */
.L_x_5044:
[----:B------:R-:W-:Y:S05]  /*0db0*/  BSYNC B0 ;  /* 0x0000000000007941 */ /* 0x000fea0003800000 */
.L_x_5043:
        /* <DEDUP_REMOVED lines=33> */
.L_x_5046:
[----:B------:R-:W-:Y:S05]  /*0fd0*/  BSYNC B0 ;  /* 0x0000000000007941 */ /* 0x000fea0003800000 */
.L_x_5045:
        /* <DEDUP_REMOVED lines=33> */
.L_x_5048:
[----:B------:R-:W-:Y:S05]  /*11f0*/  BSYNC B0 ;  /* 0x0000000000007941 */ /* 0x000fea0003800000 */
.L_x_5047:
        /* <DEDUP_REMOVED lines=33> */
.L_x_5050:
[----:B------:R-:W-:Y:S05]  /*1410*/  BSYNC B0 ;  /* 0x0000000000007941 */ /* 0x000fea0003800000 */
.L_x_5049:
        /* <DEDUP_REMOVED lines=33> */
.L_x_5052:
[----:B------:R-:W-:Y:S05]  /*1630*/  BSYNC B0 ;  /* 0x0000000000007941 */ /* 0x000fea0003800000 */
.L_x_5051:
        /* <DEDUP_REMOVED lines=33> */
.L_x_5054:
[----:B------:R-:W-:Y:S05]  /*1850*/  BSYNC B0 ;  /* 0x0000000000007941 */ /* 0x000fea0003800000 */
.L_x_5053:
        /* <DEDUP_REMOVED lines=33> */
.L_x_5056:
[----:B------:R-:W-:Y:S05]  /*1a70*/  BSYNC B0 ;  /* 0x0000000000007941 */ /* 0x000fea0003800000 */
.L_x_5055:
        /* <DEDUP_REMOVED lines=23> */
.L_x_5060:
        /* <DEDUP_REMOVED lines=141> */
.L_x_5059:
[----:B------:R-:W-:Y:S05]  /*24c0*/  BSYNC B0 ;  /* 0x0000000000007941 */ /* 0x000fea0003800000 */
.L_x_5058:
        /* <DEDUP_REMOVED lines=13> */
.L_x_5057:
[----:B------:R-:W-:Y:S01]  /*25a0*/  BAR.SYNC.DEFER_BLOCKING 0x0 ;  /* 0x0000000000007b1d */ /* 0x000fe20000010000 */
[C---:B------:R-:W-:Y:S01]  /*25b0*/  IMAD R28, R2.reuse, c[0x0][0x200], RZ ;  /* 0x00008000021c7a24 */ /* 0x040fe200078e02ff */
[----:B------:R-:W-:Y:S01]  /*25c0*/  SHF.L.U32 R60, R13, 0x8, RZ ;  /* 0x000000080d3c7819 */ /* 0x000fe200000006ff */
[----:B------:R-:W-:-:S02]  /*25d0*/  IMAD R30, R2, c[0x0][0x1f0], RZ ;  /* 0x00007c00021e7a24 */ /* 0x000fc400078e02ff */
        /* <DEDUP_REMOVED lines=118> */
.L_x_5061:
[----:B------:R-:W-:Y:S05]  /*2d40*/  EXIT ;  /* 0x000000000000794d */ /* 0x000fea0003800000 */
.L_x_5063:
        /* <DEDUP_REMOVED lines=11> */
.L_x_5463:


//--------------------- .text._Z25selective_scan_fwd_kernelI32Selective_Scan_fwd_kernel_traitsILi32ELi4ELi1ELb0ELb0ELb0ELb0EffEEv13SSMParamsBase --------------------------
	.section	.text._Z25selective_scan_fwd_kernelI32Selective_Scan_fwd_kernel_traitsILi32ELi4ELi1ELb0ELb0ELb0ELb0EffEEv13SSMParamsBase,"ax",@progbits
	.sectioninfo	@"SHI_REGISTERS=67"
	.align	128
        .global         _Z25selective_scan_fwd_kernelI32Selective_Scan_fwd_kernel_traitsILi32ELi4ELi1ELb0ELb0ELb0ELb0EffEEv13SSMParamsBase
        .type           _Z25selective_scan_fwd_kernelI32Selective_Scan_fwd_kernel_traitsILi32ELi4ELi1ELb0ELb0ELb0ELb0EffEEv13SSMParamsBase,@function
        .size           _Z25selective_scan_fwd_kernelI32Selective_Scan_fwd_kernel_traitsILi32ELi4ELi1ELb0ELb0ELb0ELb0EffEEv13SSMParamsBase,(.L_x_5464 - _Z25selective_scan_fwd_kernelI32Selective_Scan_fwd_kernel_traitsILi32ELi4ELi1ELb0ELb0ELb0ELb0EffEEv13SSMParamsBase)
        .other          _Z25selective_scan_fwd_kernelI32Selective_Scan_fwd_kernel_traitsILi32ELi4ELi1ELb0ELb0ELb0ELb0EffEEv13SSMParamsBase,@"STO_CUDA_ENTRY STV_DEFAULT"
_Z25selective_scan_fwd_kernelI32Selective_Scan_fwd_kernel_traitsILi32ELi4ELi1ELb0ELb0ELb0ELb0EffEEv13SSMParamsBase:
.text._Z25selective_scan_fwd_kernelI32Selective_Scan_fwd_kernel_traitsILi32ELi4ELi1ELb0ELb0ELb0ELb0EffEEv13SSMParamsBase:
        /* <DEDUP_REMOVED lines=8> */
[----:B------:R-:W-:Y:S01]  /*0080*/  ISETP.NE.AND.EX P0, PT, RZ, c[0x0][0x23c], PT, P0 ;  /* 0x00008f00ff007a0c */ /* 0x000fe20003f05300 */
[----:B0-----:R-:W-:-:S05]  /*0090*/  IMAD.U32 R36, RZ, RZ, UR4 ;  /* 0x00000004ff247e24 */ /* 0x001fca000f8e00ff */
        /* <DEDUP_REMOVED lines=18> */
[----:B------:R-:W-:-:S02]  /*01c0*/  IMAD R9, R36, c[0x0][0x1ec], R9 ;  /* 0x00007b0024097a24 */ /* 0x000fc400078e0209 */
[----:B------:R-:W-:-:S03]  /*01d0*/  IMAD.WIDE.U32 R2, R36, c[0x0][0x1d8], RZ ;  /* 0x0000760024027a25 */ /* 0x000fc600078e00ff */
[----:B------:R-:W-:Y:S01]  /*01e0*/  IADD3 R5, R5, R9, RZ ;  /* 0x0000000905057210 */ /* 0x000fe20007ffe0ff */
[----:B------:R-:W-:Y:S01]  /*01f0*/  IMAD.IADD R3, R3, 0x1, R7 ;  /* 0x0000000103037824 */ /* 0x000fe200078e0207 */
[----:B0-----:R-:W-:-:S03]  /*0200*/  SHF.R.S32.HI R45, RZ, 0x1f, R30 ;  /* 0x0000001fff2d7819 */ /* 0x001fc6000001141e */
[----:B------:R-:W-:Y:S01]  /*0210*/  IMAD.WIDE.U32 R2, R30, c[0x0][0x1d0], R2 ;  /* 0x000074001e027a25 */ /* 0x000fe200078e0002 */
[----:B-1----:R-:W-:-:S03]  /*0220*/  LOP3.LUT R28, R46, 0x1f, RZ, 0xc0, !PT ;  /* 0x0000001f2e1c7812 */ /* 0x002fc600078ec0ff */
[----:B------:R-:W-:Y:S02]  /*0230*/  IMAD.SHL.U32 R27, R46, 0x4, RZ ;  /* 0x000000042e1b7824 */ /* 0x000fe400078e00ff */
[C---:B------:R-:W-:Y:S02]  /*0240*/  IMAD R7, R45.reuse, c[0x0][0x1d0], RZ ;  /* 0x000074002d077a24 */ /* 0x040fe400078e02ff */
[----:B------:R-:W-:Y:S01]  /*0250*/  IMAD R9, R45, c[0x0][0x1e0], RZ ;  /* 0x000078002d097a24 */ /* 0x000fe200078e02ff */
[----:B------:R-:W-:Y:S01]  /*0260*/  LOP3.LUT R33, R28, 0xffffff80, R27, 0xf8, !PT ;  /* 0xffffff801c217812 */ /* 0x000fe200078ef81b */
[C---:B------:R-:W-:Y:S01]  /*0270*/  IMAD.WIDE.U32 R4, R30.reuse, c[0x0][0x1e0], R4 ;  /* 0x000078001e047a25 */ /* 0x040fe200078e0004 */
[----:B------:R-:W-:Y:S02]  /*0280*/  IADD3 R31, R27, 0x1, RZ ;  /* 0x000000011b1f7810 */ /* 0x000fe40007ffe0ff */
[----:B------:R-:W-:Y:S01]  /*0290*/  SHF.R.S32.HI R24, RZ, 0x1f, R33 ;  /* 0x0000001fff187819 */ /* 0x000fe20000011421 */
[C---:B------:R-:W-:Y:S01]  /*02a0*/  IMAD R7, R30.reuse, c[0x0][0x1d4], R7 ;  /* 0x000075001e077a24 */ /* 0x040fe200078e0207 */
[C---:B------:R-:W-:Y:S01]  /*02b0*/  IADD3 R0, P0, R33.reuse, R2, RZ ;  /* 0x0000000221007210 */ /* 0x040fe20007f1e0ff */
[----:B------:R-:W-:Y:S01]  /*02c0*/  IMAD R9, R30, c[0x0][0x1e4], R9 ;  /* 0x000079001e097a24 */ /* 0x000fe200078e0209 */
[----:B------:R-:W-:-:S02]  /*02d0*/  IADD3 R21, P1, R33, R4, RZ ;  /* 0x0000000421157210 */ /* 0x000fc40007f3e0ff */
[C---:B------:R-:W-:Y:S02]  /*02e0*/  IADD3.X R3, R24.reuse, R3, R7, P0, !PT ;  /* 0x0000000318037210 */ /* 0x040fe400007fe407 */
[----:B------:R-:W-:Y:S02]  /*02f0*/  IADD3.X R4, R24, R5, R9, P1, !PT ;  /* 0x0000000518047210 */ /* 0x000fe40000ffe409 */
[C---:B------:R-:W-:Y:S02]  /*0300*/  LEA R2, P0, R0.reuse, c[0x0][0x240], 0x2 ;  /* 0x0000900000027a11 */ /* 0x040fe400078010ff */
[----:B------:R-:W-:Y:S02]  /*0310*/  LEA R12, P1, R21, c[0x0][0x248], 0x2 ;  /* 0x00009200150c7a11 */ /* 0x000fe400078210ff */
[----:B------:R-:W-:Y:S02]  /*0320*/  IADD3 R29, R27, 0x2, RZ ;  /* 0x000000021b1d7810 */ /* 0x000fe40007ffe0ff */
[----:B------:R-:W-:-:S02]  /*0330*/  LEA.HI.X R3, R0, c[0x0][0x244], R3, 0x2, P0 ;  /* 0x0000910000037a11 */ /* 0x000fc400000f1403 */
[----:B------:R-:W-:Y:S02]  /*0340*/  LEA.HI.X R21, R21, c[0x0][0x24c], R4, 0x2, P1 ;  /* 0x0000930015157a11 */ /* 0x000fe400008f1404 */
[----:B------:R-:W-:Y:S02]  /*0350*/  IADD3 R27, R27, 0x3, RZ ;  /* 0x000000031b1b7810 */ /* 0x000fe40007ffe0ff */
[C---:B------:R-:W-:Y:S02]  /*0360*/  LOP3.LUT R7, R33.reuse, 0x20, RZ, 0xfc, !PT ;  /* 0x0000002021077812 */ /* 0x040fe400078efcff */
[C---:B------:R-:W-:Y:S02]  /*0370*/  LOP3.LUT R25, R33.reuse, 0x40, RZ, 0xfc, !PT ;  /* 0x0000004021197812 */ /* 0x040fe400078efcff */
[----:B--2---:R-:W-:Y:S02]  /*0380*/  LOP3.LUT R23, R33, 0x60, RZ, 0xfc, !PT ;  /* 0x0000006021177812 */ /* 0x004fe400078efcff */
.L_x_5077:
[----:B------:R-:W-:Y:S01]  /*0390*/  BAR.SYNC.DEFER_BLOCKING 0x0 ;  /* 0x0000000000007b1d */ /* 0x000fe20000010000 */
[----:B0-----:R-:W-:Y:S01]  /*03a0*/  IMAD.MOV.U32 R5, RZ, RZ, -0x80 ;  /* 0xffffff80ff057424 */ /* 0x001fe200078e00ff */
[----:B------:R-:W-:Y:S01]  /*03b0*/  HFMA2.MMA R9, -RZ, RZ, 0, 0 ;  /* 0x00000000ff097435 */ /* 0x000fe200000001ff */
[----:B------:R-:W-:Y:S01]  /*03c0*/  MOV R11, RZ ;  /* 0x000000ff000b7202 */ /* 0x000fe20000000f00 */
[----:B------:R-:W-:-:S02]  /*03d0*/  IMAD.MOV.U32 R13, RZ, RZ, RZ ;  /* 0x000000ffff0d7224 */ /* 0x000fc400078e00ff */
[----:B------:R-:W-:Y:S02]  /*03e0*/  IMAD R0, R22, R5, c[0x0][0x168] ;  /* 0x00005a0016007624 */ /* 0x000fe400078e0205 */
[----:B------:R-:W-:-:S03]  /*03f0*/  IMAD.MOV.U32 R5, RZ, RZ, RZ ;  /* 0x000000ffff057224 */ /* 0x000fc600078e00ff */
        /* <DEDUP_REMOVED lines=11> */
[----:B------:R-:W-:Y:S01]  /*04b0*/  IMAD.MOV.U32 R15, RZ, RZ, RZ ;  /* 0x000000ffff0f7224 */ /* 0x000fe200078e00ff */
[-C--:B------:R-:W-:Y:S01]  /*04c0*/  ISETP.GE.AND P2, PT, R25, R0.reuse, PT ;  /* 0x000000001900720c */ /* 0x080fe20003f46270 */
[----:B------:R-:W-:Y:S01]  /*04d0*/  IMAD.MOV.U32 R19, RZ, RZ, RZ ;  /* 0x000000ffff137224 */ /* 0x000fe200078e00ff */
[----:B------:R-:W-:Y:S01]  /*04e0*/  ISETP.GE.AND P3, PT, R23, R0, PT ;  /* 0x000000001700720c */ /* 0x000fe20003f66270 */
[----:B--2---:R-:W-:Y:S04]  /*04f0*/  STS [R26.X4], R9 ;  /* 0x000000091a007388 */ /* 0x004fe80000004800 */
[----:B---3--:R-:W-:Y:S04]  /*0500*/  STS [R26.X4+0x80], R5 ;  /* 0x000080051a007388 */ /* 0x008fe80000004800 */
[----:B----4-:R-:W-:Y:S04]  /*0510*/  STS [R26.X4+0x100], R11 ;  /* 0x0001000b1a007388 */ /* 0x010fe80000004800 */
[----:B------:R0:W-:Y:S01]  /*0520*/  STS [R26.X4+0x180], R13 ;  /* 0x0001800d1a007388 */ /* 0x0001e20000004800 */
[----:B------:R-:W-:-:S06]  /*0530*/  NOP ;  /* 0x0000000000007918 */ /* 0x000fcc0000000000 */
[----:B------:R-:W-:Y:S01]  /*0540*/  LDS.128 R8, [R26.X16] ;  /* 0x000000001a087984 */ /* 0x000fe2000000cc00 */
[----:B0-----:R-:W-:-:S03]  /*0550*/  MOV R13, R21 ;  /* 0x00000015000d7202 */ /* 0x001fc60000000f00 */
[----:B------:R-:W-:Y:S01]  /*0560*/  BAR.SYNC.DEFER_BLOCKING 0x0 ;  /* 0x0000000000007b1d */ /* 0x000fe20000010000 */
[----:B------:R-:W-:-:S05]  /*0570*/  MOV R21, RZ ;  /* 0x000000ff00157202 */ /* 0x000fca0000000f00 */
[----:B------:R-:W2:Y:S04]  /*0580*/  @!P1 LDG.E R15, [R12.64+0x80] ;  /* 0x000080060c0f9981 */ /* 0x000ea8000c1e1900 */
[----:B------:R-:W3:Y:S04]  /*0590*/  @!P0 LDG.E R17, [R12.64] ;  /* 0x000000060c118981 */ /* 0x000ee8000c1e1900 */
[----:B------:R-:W4:Y:S04]  /*05a0*/  @!P2 LDG.E R21, [R12.64+0x100] ;  /* 0x000100060c15a981 */ /* 0x000f28000c1e1900 */
[----:B------:R-:W4:Y:S01]  /*05b0*/  @!P3 LDG.E R19, [R12.64+0x180] ;  /* 0x000180060c13b981 */ /* 0x000f22000c1e1900 */
[----:B------:R-:W-:Y:S01]  /*05c0*/  ULDC.U8 UR5, c[0x0][0x17e] ;  /* 0x00005f8000057ab9 */ /* 0x000fe20000000000 */
[----:B------:R-:W-:Y:S01]  /*05d0*/  MOV R14, c[0x0][0x16c] ;  /* 0x00005b00000e7a02 */ /* 0x000fe20000000f00 */
[----:B------:R-:W-:Y:S01]  /*05e0*/  UMOV UR4, URZ ;  /* 0x0000003f00047c82 */ /* 0x000fe20008000000 */
[----:B------:R-:W-:Y:S02]  /*05f0*/  BSSY B0, `(.L_x_5064) ;  /* 0x0000038000007945 */ /* 0x000fe40003800000 */
[----:B------:R-:W-:Y:S01]  /*0600*/  ISETP.GE.AND P4, PT, R14, 0x1, PT ;  /* 0x000000010e00780c */ /* 0x000fe20003f86270 */
        /* <DEDUP_REMOVED lines=54> */
.L_x_5065:
[----:B------:R-:W-:Y:S05]  /*0970*/  BSYNC B0 ;  /* 0x0000000000007941 */ /* 0x000fea0003800000 */
.L_x_5064:
        /* <DEDUP_REMOVED lines=33> */
.L_x_5067:
[----:B------:R-:W-:Y:S05]  /*0b90*/  BSYNC B0 ;  /* 0x0000000000007941 */ /* 0x000fea0003800000 */
.L_x_5066:
        /* <DEDUP_REMOVED lines=33> */
.L_x_5069:
[----:B------:R-:W-:Y:S05]  /*0db0*/  BSYNC B0 ;  /* 0x0000000000007941 */ /* 0x000fea0003800000 */
.L_x_5068:
        /* <DEDUP_REMOVED lines=33> */
.L_x_5071:
[----:B------:R-:W-:Y:S05]  /*0fd0*/  BSYNC B0 ;  /* 0x0000000000007941 */ /* 0x000fea0003800000 */
.L_x_5070:
[----:B------:R-:W-:Y:S06]  /*0fe0*/  BAR.SYNC.DEFER_BLOCKING 0x0 ;  /* 0x0000000000007b1d */ /* 0x000fec0000010000 */
[----:B------:R-:W-:Y:S05]  /*0ff0*/  @!P4 BRA `(.L_x_5072) ;  /* 0x000009600000c947 */ /* 0x000fea0003800000 */
[----:B------:R-:W0:Y:S01]  /*1000*/  S2R R36, SR_CTAID.Y ;  /* 0x0000000000247919 */ /* 0x000e220000002600 */
[----:B------:R-:W-:Y:S02]  /*1010*/  IMAD.MOV.U32 R15, RZ, RZ, 0x8 ;  /* 0x00000008ff0f7424 */ /* 0x000fe400078e00ff */
[----:B------:R-:W-:Y:S01]  /*1020*/  IMAD R17, R22, c[0x0][0x16c], RZ ;  /* 0x00005b0016117a24 */ /* 0x000fe200078e02ff */
[----:B------:R-:W1:Y:S01]  /*1030*/  S2R R30, SR_CTAID.X ;  /* 0x00000000001e7919 */ /* 0x000e620000002500 */
[----:B------:R-:W-:-:S02]  /*1040*/  IMAD R19, R35, c[0x0][0x180], RZ ;  /* 0x0000600023137a24 */ /* 0x000fc400078e02ff */
[----:B------:R-:W-:Y:S02]  /*1050*/  IMAD R21, R35, c[0x0][0x1b8], RZ ;  /* 0x00006e0023157a24 */ /* 0x000fe400078e02ff */
[----:B------:R-:W-:Y:S02]  /*1060*/  FMUL.FTZ R43, R9, R38 ;  /* 0x00000026092b7220 */ /* 0x000fe40000410000 */
[----:B------:R-:W-:Y:S02]  /*1070*/  FMUL.FTZ R41, R10, R39 ;  /* 0x000000270a297220 */ /* 0x000fe40000410000 */
[----:B------:R-:W-:Y:S02]  /*1080*/  FMUL.FTZ R42, R8, R37 ;  /* 0x00000025082a7220 */ /* 0x000fe40000410000 */
[----:B------:R-:W-:Y:S02]  /*1090*/  FMUL.FTZ R44, R11, R40 ;  /* 0x000000280b2c7220 */ /* 0x000fe40000410000 */
[----:B------:R-:W-:-:S02]  /*10a0*/  IMAD.MOV.U32 R59, RZ, RZ, RZ ;  /* 0x000000ffff3b7224 */ /* 0x000fc400078e00ff */
[C---:B0-----:R-:W-:Y:S02]  /*10b0*/  IMAD R49, R36.reuse, c[0x0][0x184], R19 ;  /* 0x0000610024317a24 */ /* 0x041fe400078e0213 */
[----:B------:R-:W-:Y:S02]  /*10c0*/  IMAD R47, R36, c[0x0][0x1bc], R21 ;  /* 0x00006f00242f7a24 */ /* 0x000fe400078e0215 */
[----:B-1----:R-:W-:Y:S02]  /*10d0*/  IMAD R14, R30, c[0x0][0x164], R36 ;  /* 0x000059001e0e7a24 */ /* 0x002fe400078e0224 */
[----:B------:R-:W-:-:S04]  /*10e0*/  IMAD.WIDE.U32 R18, R36, c[0x0][0x1b8], RZ ;  /* 0x00006e0024127a25 */ /* 0x000fc800078e00ff */
[----:B------:R-:W-:Y:S01]  /*10f0*/  IMAD R14, R14, c[0x0][0x174], RZ ;  /* 0x00005d000e0e7a24 */ /* 0x000fe200078e02ff */
[----:B------:R-:W-:Y:S01]  /*1100*/  IADD3 R47, R19, R47, RZ ;  /* 0x0000002f132f7210 */ /* 0x000fe20007ffe0ff */
[----:B------:R-:W-:-:S04]  /*1110*/  IMAD.WIDE.U32 R20, R36, c[0x0][0x198], RZ ;  /* 0x0000660024147a25 */ /* 0x000fc800078e00ff */
[----:B------:R-:W-:Y:S01]  /*1120*/  IMAD R14, R14, c[0x0][0x16c], RZ ;  /* 0x00005b000e0e7a24 */ /* 0x000fe200078e02ff */
[----:B------:R-:W-:-:S03]  /*1130*/  LEA R19, P2, R20, c[0x0][0x228], 0x2 ;  /* 0x00008a0014137a11 */ /* 0x000fc600078410ff */
[----:B------:R-:W-:-:S06]  /*1140*/  IMAD.WIDE R14, R14, R15, c[0x0][0x260] ;  /* 0x000098000e0e7625 */ /* 0x000fcc00078e020f */
[----:B------:R-:W-:-:S04]  /*1150*/  IMAD.WIDE R14, R17, 0x8, R14 ;  /* 0x00000008110e7825 */ /* 0x000fc800078e020e */
[----:B------:R-:W-:Y:S01]  /*1160*/  IMAD R17, R35, c[0x0][0x198], RZ ;  /* 0x0000660023117a24 */ /* 0x000fe200078e02ff */
[----:B------:R-:W-:-:S03]  /*1170*/  MOV R48, R15 ;  /* 0x0000000f00307202 */ /* 0x000fc60000000f00 */
[C---:B------:R-:W-:Y:S02]  /*1180*/  IMAD R51, R36.reuse, c[0x0][0x19c], R17 ;  /* 0x0000670024337a24 */ /* 0x040fe400078e0211 */
[----:B------:R-:W-:-:S04]  /*1190*/  IMAD.WIDE.U32 R16, R36, c[0x0][0x180], RZ ;  /* 0x0000600024107a25 */ /* 0x000fc800078e00ff */
[----:B------:R-:W-:Y:S01]  /*11a0*/  IMAD.IADD R9, R21, 0x1, R51 ;  /* 0x0000000115097824 */ /* 0x000fe200078e0233 */
[----:B------:R-:W-:Y:S02]  /*11b0*/  IADD3 R49, R17, R49, RZ ;  /* 0x0000003111317210 */ /* 0x000fe40007ffe0ff */
[----:B------:R-:W-:Y:S02]  /*11c0*/  LEA R17, P1, R18, c[0x0][0x230], 0x2 ;  /* 0x00008c0012117a11 */ /* 0x000fe400078210ff */
[----:B------:R-:W-:Y:S02]  /*11d0*/  LEA R21, P0, R16, c[0x0][0x220], 0x2 ;  /* 0x0000880010157a11 */ /* 0x000fe400078010ff */
[----:B------:R-:W-:Y:S02]  /*11e0*/  LEA.HI.X R18, R18, c[0x0][0x234], R47, 0x2, P1 ;  /* 0x00008d0012127a11 */ /* 0x000fe400008f142f */
[----:B------:R-:W-:Y:S02]  /*11f0*/  LEA.HI.X R16, R16, c[0x0][0x224], R49, 0x2, P0 ;  /* 0x0000890010107a11 */ /* 0x000fe400000f1431 */
[----:B------:R-:W-:-:S02]  /*1200*/  LEA.HI.X R20, R20, c[0x0][0x22c], R9, 0x2, P2 ;  /* 0x00008b0014147a11 */ /* 0x000fc400010f1409 */
[----:B------:R-:W-:Y:S02]  /*1210*/  MOV R47, R14 ;  /* 0x0000000e002f7202 */ /* 0x000fe40000000f00 */
.L_x_5073:
[----:B------:R-:W-:Y:S02]  /*1220*/  MOV R8, R21 ;  /* 0x0000001500087202 */ /* 0x000fe40000000f00 */
[----:B------:R-:W-:-:S05]  /*1230*/  MOV R9, R16 ;  /* 0x0000001000097202 */ /* 0x000fca0000000f00 */
[----:B------:R0:W2:Y:S01]  /*1240*/  LDG.E R14, [R8.64] ;  /* 0x00000006080e7981 */ /* 0x0000a2000c1e1900 */
[----:B------:R-:W-:Y:S01]  /*1250*/  MOV R10, R19 ;  /* 0x00000013000a7202 */ /* 0x000fe20000000f00 */
[----:B------:R-:W-:Y:S02]  /*1260*/  IMAD.MOV.U32 R11, RZ, RZ, R20 ;  /* 0x000000ffff0b7224 */ /* 0x000fe400078e0014 */
[----:B------:R-:W1:Y:S04]  /*1270*/  S2R R46, SR_TID.X ;  /* 0x00000000002e7919 */ /* 0x000e680000002100 */
[----:B------:R3:W4:Y:S01]  /*1280*/  LDG.E R50, [R10.64] ;  /* 0x000000060a327981 */ /* 0x000722000c1e1900 */
[----:B0-----:R-:W-:Y:S01]  /*1290*/  IMAD.MOV.U32 R8, RZ, RZ, R17 ;  /* 0x000000ffff087224 */ /* 0x001fe200078e0011 */
[----:B------:R-:W-:-:S05]  /*12a0*/  MOV R9, R18 ;  /* 0x0000001200097202 */ /* 0x000fca0000000f00 */
[----:B------:R1:W4:Y:S01]  /*12b0*/  LDG.E R49, [R8.64] ;  /* 0x0000000608317981 */ /* 0x000322000c1e1900 */
[-C--:B------:R-:W-:Y:S02]  /*12c0*/  ISETP.GE.U32.AND P1, PT, R31, R0.reuse, PT ;  /* 0x000000001f00720c */ /* 0x080fe40003f26070 */
[----:B------:R-:W-:Y:S02]  /*12d0*/  ISETP.GE.U32.AND P2, PT, R29, R0, PT ;  /* 0x000000001d00720c */ /* 0x000fe40003f46070 */
[----:B-1----:R-:W-:-:S04]  /*12e0*/  SHF.L.U32 R9, R46, 0x2, RZ ;  /* 0x000000022e097819 */ /* 0x002fc800000006ff */
[----:B------:R-:W-:Y:S02]  /*12f0*/  ISETP.GE.U32.AND P0, PT, R9, R0, PT ;  /* 0x000000000900720c */ /* 0x000fe40003f06070 */
[----:B------:R-:W-:Y:S02]  /*1300*/  FSEL R51, R43, RZ, !P1 ;  /* 0x000000ff2b337208 */ /* 0x000fe40004800000 */
[----:B------:R-:W-:Y:S01]  /*1310*/  FSEL R52, R42, RZ, !P0 ;  /* 0x000000ff2a347208 */ /* 0x000fe20004000000 */
[----:B--2---:R-:W-:-:S04]  /*1320*/  FMUL.FTZ R14, R14, 1.4426950216293334961 ;  /* 0x3fb8aa3b0e0e7820 */ /* 0x004fc80000410000 */
[C---:B------:R-:W-:Y:S02]  /*1330*/  FMUL.FTZ R53, R14.reuse, R38 ;  /* 0x000000260e357220 */ /* 0x040fe40000410000 */
[C---:B------:R-:W-:Y:S02]  /*1340*/  FMUL.FTZ R15, R14.reuse, R37 ;  /* 0x000000250e0f7220 */ /* 0x040fe40000410000 */
[C---:B------:R-:W-:Y:S02]  /*1350*/  FMUL.FTZ R56, R14.reuse, R39 ;  /* 0x000000270e387220 */ /* 0x040fe40000410000 */
[----:B------:R-:W0:Y:S01]  /*1360*/  MUFU.EX2 R53, R53 ;  /* 0x0000003500357308 */ /* 0x000e220000000800 */
[----:B------:R-:W-:-:S07]  /*1370*/  FMUL.FTZ R14, R14, R40 ;  /* 0x000000280e0e7220 */ /* 0x000fce0000410000 */
[----:B------:R-:W1:Y:S08]  /*1380*/  MUFU.EX2 R15, R15 ;  /* 0x0000000f000f7308 */ /* 0x000e700000000800 */
[----:B------:R-:W2:Y:S08]  /*1390*/  MUFU.EX2 R56, R56 ;  /* 0x0000003800387308 */ /* 0x000eb00000000800 */
[----:B------:R-:W5:Y:S01]  /*13a0*/  MUFU.EX2 R14, R14 ;  /* 0x0000000e000e7308 */ /* 0x000f620000000800 */
[----:B0-----:R-:W-:-:S02]  /*13b0*/  FSEL R54, R53, 1, !P1 ;  /* 0x3f80000035367808 */ /* 0x001fc40004800000 */
[----:B-1----:R-:W-:Y:S02]  /*13c0*/  FSEL R55, R15, 1, !P0 ;  /* 0x3f8000000f377808 */ /* 0x002fe40004000000 */
[----:B------:R-:W-:Y:S01]  /*13d0*/  ISETP.GE.U32.AND P0, PT, R27, R0, PT ;  /* 0x000000001b00720c */ /* 0x000fe20003f06070 */
[-C--:B------:R-:W-:Y:S01]  /*13e0*/  FFMA.FTZ R8, R52, R54.reuse, R51 ;  /* 0x0000003634087223 */ /* 0x080fe20000010033 */
[----:B------:R-:W-:Y:S02]  /*13f0*/  FSEL R53, R41, RZ, !P2 ;  /* 0x000000ff29357208 */ /* 0x000fe40005000000 */
[----:B--2---:R-:W-:Y:S01]  /*1400*/  FSEL R58, R56, 1, !P2 ;  /* 0x3f800000383a7808 */ /* 0x004fe20005000000 */
[----:B------:R-:W-:Y:S01]  /*1410*/  FMUL.FTZ R9, R55, R54 ;  /* 0x0000003637097220 */ /* 0x000fe20000410000 */
[----:B------:R-:W-:-:S03]  /*1420*/  FSEL R56, R44, RZ, !P0 ;  /* 0x000000ff2c387208 */ /* 0x000fc60004000000 */
[----:B---3--:R-:W-:Y:S01]  /*1430*/  FFMA.FTZ R10, R58, R8, R53 ;  /* 0x000000083a0a7223 */ /* 0x008fe20000010035 */
[----:B-----5:R-:W-:Y:S01]  /*1440*/  FSEL R57, R14, 1, !P0 ;  /* 0x3f8000000e397808 */ /* 0x020fe20004000000 */
        /* <DEDUP_REMOVED lines=16> */
[----:B------:R-:W-:-:S11]  /*1550*/  ISETP.GE.AND P1, PT, R26, 0x8, PT ;  /* 0x000000081a00780c */ /* 0x000fd60003f26270 */
[C---:B0-----:R-:W-:Y:S02]  /*1560*/  @P0 FFMA.FTZ R9, R8.reuse, R10, R9 ;  /* 0x0000000a08090223 */ /* 0x041fe40000010009 */
[----:B-1----:R-:W-:-:S03]  /*1570*/  @P0 FMUL.FTZ R8, R8, R11 ;  /* 0x0000000b08080220 */ /* 0x002fc60000410000 */
[----:B------:R-:W0:Y:S04]  /*1580*/  SHFL.UP PT, R14, R9, 0x8, RZ ;  /* 0x05000000090e7989 */ /* 0x000e2800000e00ff */
[----:B------:R-:W1:Y:S01]  /*1590*/  SHFL.UP PT, R15, R8, 0x8, RZ ;  /* 0x05000000080f7989 */ /* 0x000e6200000e00ff */
[----:B------:R-:W-:Y:S01]  /*15a0*/  ISETP.NE.AND P0, PT, R28, RZ, PT ;  /* 0x000000ff1c00720c */ /* 0x000fe20003f05270 */
[----:B------:R-:W-:-:S03]  /*15b0*/  HFMA2.MMA R11, -RZ, RZ, 0, 0 ;  /* 0x00000000ff0b7435 */ /* 0x000fc600000001ff */
[----:B------:R-:W-:Y:S01]  /*15c0*/  ISETP.EQ.OR P0, PT, R22, RZ, P0 ;  /* 0x000000ff1600720c */ /* 0x000fe20000702670 */
[----:B------:R-:W-:-:S12]  /*15d0*/  IMAD.MOV.U32 R10, RZ, RZ, 0x3f800000 ;  /* 0x3f800000ff0a7424 */ /* 0x000fd800078e00ff */
        /* <DEDUP_REMOVED lines=11> */
[----:B------:R-:W-:-:S05]  /*1690*/  ISETP.NE.AND P2, PT, R26, RZ, PT ;  /* 0x000000ff1a00720c */ /* 0x000fca0003f45270 */
[----:B------:R-:W-:Y:S08]  /*16a0*/  LDS.64 R14, [0x210] ;  /* 0x00021000ff0e7984 */ /* 0x000ff00000000a00 */
[----:B------:R-:W-:Y:S04]  /*16b0*/  @!P2 STS.64 [0x220], R10 ;  /* 0x0002200aff00a388 */ /* 0x000fe80000000a00 */
[----:B------:R-:W-:Y:S06]  /*16c0*/  BAR.SYNC.DEFER_BLOCKING 0x0 ;  /* 0x0000000000007b1d */ /* 0x000fec0000010000 */
[----:B------:R-:W0:Y:S04]  /*16d0*/  SHFL.UP PT, R60, R8, 0x1, RZ ;  /* 0x04200000083c7989 */ /* 0x000e2800000e00ff */
[----:B------:R-:W1:Y:S04]  /*16e0*/  SHFL.UP PT, R62, R9, 0x1, RZ ;  /* 0x04200000093e7989 */ /* 0x000e6800000e00ff */
[----:B------:R-:W2:Y:S01]  /*16f0*/  LDS R61, [0x224] ;  /* 0x00022400ff3d7984 */ /* 0x000ea20000000800 */
[----:B------:R-:W-:-:S02]  /*1700*/  ISETP.NE.AND P0, PT, R46, RZ, PT ;  /* 0x000000ff2e00720c */ /* 0x000fc40003f05270 */
[----:B------:R-:W-:Y:S02]  /*1710*/  ISETP.NE.AND P1, PT, R46, RZ, PT ;  /* 0x000000ff2e00720c */ /* 0x000fe40003f25270 */
[-C--:B0-----:R-:W-:Y:S01]  /*1720*/  @!P2 MOV R60, R10.reuse ;  /* 0x0000000a003ca202 */ /* 0x081fe20000000f00 */
[C---:B------:R-:W-:Y:S02]  /*1730*/  FFMA.FTZ R15, R14.reuse, R11, R15 ;  /* 0x0000000b0e0f7223 */ /* 0x040fe4000001000f */
[----:B-1----:R-:W-:Y:S02]  /*1740*/  @!P2 IMAD.MOV.U32 R62, RZ, RZ, R11 ;  /* 0x000000ffff3ea224 */ /* 0x002fe400078e000b */
[----:B------:R-:W-:Y:S01]  /*1750*/  FMUL.FTZ R14, R14, R10 ;  /* 0x0000000a0e0e7220 */ /* 0x000fe20000410000 */
[----:B------:R-:W-:Y:S02]  /*1760*/  MOV R10, c[0x0][0x1c0] ;  /* 0x00007000000a7a02 */ /* 0x000fe40000000f00 */
[----:B------:R-:W-:-:S02]  /*1770*/  MOV R11, c[0x0][0x1c4] ;  /* 0x00007100000b7a02 */ /* 0x000fc40000000f00 */
[----:B------:R-:W-:Y:S01]  /*1780*/  IADD3 R59, R59, 0x1, RZ ;  /* 0x000000013b3b7810 */ /* 0x000fe20007ffe0ff */
[----:B------:R-:W-:Y:S01]  /*1790*/  @!P1 IMAD.MOV.U32 R9, RZ, RZ, R48 ;  /* 0x000000ffff099224 */ /* 0x000fe200078e0030 */
[----:B------:R-:W-:Y:S01]  /*17a0*/  @!P1 MOV R8, R47 ;  /* 0x0000002f00089202 */ /* 0x000fe20000000f00 */
[----:B------:R0:W-:Y:S01]  /*17b0*/  @!P1 STS.64 [UR4+0x230], R14 ;  /* 0x0002300eff009988 */ /* 0x0001e20008000a04 */
[----:B------:R-:W-:-:S03]  /*17c0*/  MOV R63, c[0x0][0x1a0] ;  /* 0x00006800003f7a02 */ /* 0x000fc60000000f00 */
[----:B------:R0:W-:Y:S01]  /*17d0*/  @!P1 STG.E.64 [R8.64], R14 ;  /* 0x0000000e08009986 */ /* 0x0001e2000c101b06 */
[----:B--2---:R-:W-:Y:S01]  /*17e0*/  @P0 FFMA.FTZ R62, R61, R60, R62 ;  /* 0x0000003c3d3e0223 */ /* 0x004fe2000001003e */
[----:B------:R-:W-:-:S03]  /*17f0*/  LEA R17, P0, R10, R17, 0x2 ;  /* 0x000000110a117211 */ /* 0x000fc600078010ff */
[----:B------:R-:W-:Y:S01]  /*1800*/  FFMA.FTZ R55, R55, R62, R52 ;  /* 0x0000003e37377223 */ /* 0x000fe20000010034 */
[----:B------:R-:W-:Y:S01]  /*1810*/  LEA.HI.X R18, R10, R18, R11, 0x2, P0 ;  /* 0x000000120a127211 */ /* 0x000fe200000f140b */
[----:B------:R-:W-:Y:S01]  /*1820*/  IMAD.MOV.U32 R52, RZ, RZ, c[0x0][0x188] ;  /* 0x00006200ff347624 */ /* 0x000fe200078e00ff */
[----:B------:R-:W-:Y:S01]  /*1830*/  ISETP.GE.AND P0, PT, R59, c[0x0][0x16c], PT ;  /* 0x00005b003b007a0c */ /* 0x000fe20003f06270 */
[----:B------:R-:W-:Y:S01]  /*1840*/  FFMA.FTZ R54, R54, R55, R51 ;  /* 0x0000003736367223 */ /* 0x000fe20000010033 */
[----:B------:R-:W-:Y:S02]  /*1850*/  MOV R51, c[0x0][0x18c] ;  /* 0x0000630000337a02 */ /* 0x000fe40000000f00 */
[----:B------:R-:W-:Y:S01]  /*1860*/  LEA R21, P1, R52, R21, 0x2 ;  /* 0x0000001534157211 */ /* 0x000fe200078210ff */
[----:B------:R-:W-:Y:S01]  /*1870*/  FFMA.FTZ R53, R58, R54, R53 ;  /* 0x000000363a357223 */ /* 0x000fe20000010035 */
[----:B------:R-:W-:Y:S01]  /*1880*/  MOV R64, c[0x0][0x1a4] ;  /* 0x0000690000407a02 */ /* 0x000fe20000000f00 */
[----:B----4-:R-:W-:Y:S01]  /*1890*/  FMUL.FTZ R49, R49, R50 ;  /* 0x0000003231317220 */ /* 0x010fe20000410000 */
[----:B------:R-:W-:Y:S01]  /*18a0*/  LEA.HI.X R16, R52, R16, R51, 0x2, P1 ;  /* 0x0000001034107211 */ /* 0x000fe200008f1433 */
[----:B------:R-:W-:Y:S01]  /*18b0*/  FFMA.FTZ R56, R57, R53, R56 ;  /* 0x0000003539387223 */ /* 0x000fe20000010038 */
[----:B------:R-:W-:Y:S01]  /*18c0*/  LEA R19, P3, R63, R19, 0x2 ;  /* 0x000000133f137211 */ /* 0x000fe200078610ff */
[----:B------:R-:W-:Y:S01]  /*18d0*/  UIADD3 UR4, UR4, 0x8, URZ ;  /* 0x0000000804047890 */ /* 0x000fe2000fffe03f */
[----:B------:R-:W-:Y:S01]  /*18e0*/  IADD3 R47, P1, R47, 0x8, RZ ;  /* 0x000000082f2f7810 */ /* 0x000fe20007f3e0ff */
[----:B------:R-:W-:Y:S01]  /*18f0*/  FFMA.FTZ R4, R49, R55, R4 ;  /* 0x0000003731047223 */ /* 0x000fe20000010004 */
[----:B------:R-:W-:Y:S01]  /*1900*/  LEA.HI.X R20, R63, R20, R64, 0x2, P3 ;  /* 0x000000143f147211 */ /* 0x000fe200018f1440 */
[C---:B------:R-:W-:Y:S01]  /*1910*/  FFMA.FTZ R5, R49.reuse, R54, R5 ;  /* 0x0000003631057223 */ /* 0x040fe20000010005 */
[----:B------:R-:W-:Y:S01]  /*1920*/  IADD3.X R48, RZ, R48, RZ, P1, !PT ;  /* 0x00000030ff307210 */ /* 0x000fe20000ffe4ff */
[----:B------:R-:W-:-:S02]  /*1930*/  FFMA.FTZ R6, R49, R53, R6 ;  /* 0x0000003531067223 */ /* 0x000fc40000010006 */
[----:B------:R-:W-:Y:S01]  /*1940*/  FFMA.FTZ R7, R49, R56, R7 ;  /* 0x0000003831077223 */ /* 0x000fe20000010007 */
[----:B0-----:R-:W-:Y:S05]  /*1950*/  @!P0 BRA `(.L_x_5073) ;  /* 0xfffff8c000008947 */ /* 0x001fea000383ffff */
.L_x_5072:
[----:B------:R-:W-:Y:S01]  /*1960*/  BAR.SYNC.DEFER_BLOCKING 0x0 ;  /* 0x0000000000007b1d */ /* 0x000fe20000010000 */
[----:B------:R-:W-:-:S05]  /*1970*/  ISETP.NE.AND P0, PT, R46, RZ, PT ;  /* 0x000000ff2e00720c */ /* 0x000fca0003f05270 */
[----:B------:R-:W-:Y:S08]  /*1980*/  BSSY B0, `(.L_x_5074) ;  /* 0x000001e000007945 */ /* 0x000ff00003800000 */
[----:B------:R-:W-:-:S04]  /*1990*/  @!P0 IMAD.MOV.U32 R9, RZ, RZ, -0x80 ;  /* 0xffffff80ff098424 */ /* 0x000fc800078e00ff */
[----:B------:R-:W-:Y:S01]  /*19a0*/  @!P0 IMAD R8, R22, R9, c[0x0][0x168] ;  /* 0x00005a0016088624 */ /* 0x000fe200078e0209 */
[----:B------:R0:W-:Y:S01]  /*19b0*/  STS.128 [R26.X16], R4 ;  /* 0x000000041a007388 */ /* 0x0001e2000000cc00 */
[----:B------:R-:W-:-:S06]  /*19c0*/  NOP ;  /* 0x0000000000007918 */ /* 0x000fcc0000000000 */
[----:B------:R-:W-:Y:S04]  /*19d0*/  LDS R11, [R26.X4] ;  /* 0x000000001a0b7984 */ /* 0x000fe80000004800 */
[----:B------:R-:W-:Y:S04]  /*19e0*/  LDS R15, [R26.X4+0x80] ;  /* 0x000080001a0f7984 */ /* 0x000fe80000004800 */
[----:B------:R-:W-:Y:S01]  /*19f0*/  LDS R17, [R26.X4+0x100] ;  /* 0x000100001a117984 */ /* 0x000fe20000004800 */
[----:B0-----:R-:W-:-:S03]  /*1a00*/  IMAD R5, R45, c[0x0][0x200], RZ ;  /* 0x000080002d057a24 */ /* 0x001fc600078e02ff */
[----:B------:R-:W-:Y:S01]  /*1a10*/  LDS R19, [R26.X4+0x180] ;  /* 0x000180001a137984 */ /* 0x000fe20000004800 */
[C---:B------:R-:W-:Y:S02]  /*1a20*/  IMAD R9, R30.reuse, c[0x0][0x204], R5 ;  /* 0x000081001e097a24 */ /* 0x040fe400078e0205 */
[----:B------:R-:W-:Y:S01]  /*1a30*/  IMAD.WIDE.U32 R4, R30, c[0x0][0x200], RZ ;  /* 0x000080001e047a25 */ /* 0x000fe200078e00ff */
[----:B------:R-:W-:Y:S04]  /*1a40*/  @!P0 STS [0x200], R8 ;  /* 0x00020008ff008388 */ /* 0x000fe80000000800 */
[----:B------:R-:W-:Y:S01]  /*1a50*/  BAR.SYNC.DEFER_BLOCKING 0x0 ;  /* 0x0000000000007b1d */ /* 0x000fe20000010000 */
[----:B------:R-:W-:-:S05]  /*1a60*/  IADD3 R21, R5, R9, RZ ;  /* 0x0000000905157210 */ /* 0x000fca0007ffe0ff */
        /* <DEDUP_REMOVED lines=15> */
.L_x_5075:
[----:B------:R-:W-:Y:S05]  /*1b60*/  BSYNC B0 ;  /* 0x0000000000007941 */ /* 0x000fea0003800000 */
.L_x_5074:
[----:B------:R-:W-:Y:S01]  /*1b70*/  MOV R5, R21 ;  /* 0x0000001500057202 */ /* 0x000fe20000000f00 */
[----:B0-----:R-:W-:Y:S01]  /*1b80*/  IMAD R11, R35, c[0x0][0x208], RZ ;  /* 0x00008200230b7a24 */ /* 0x001fe200078e02ff */
[----:B------:R-:W-:Y:S01]  /*1b90*/  LOP3.LUT R7, R33, 0x20, RZ, 0xfc, !PT ;  /* 0x0000002021077812 */ /* 0x000fe200078efcff */
[----:B------:R-:W-:Y:S01]  /*1ba0*/  IMAD.SHL.U32 R9, R22, 0x80, RZ ;  /* 0x0000008016097824 */ /* 0x000fe200078e00ff */
[-C--:B------:R-:W-:Y:S01]  /*1bb0*/  ISETP.GE.AND P1, PT, R25, R0.reuse, PT ;  /* 0x000000001900720c */ /* 0x080fe20003f26270 */
[C---:B------:R-:W-:Y:S01]  /*1bc0*/  IMAD.WIDE.U32 R4, R36.reuse, c[0x0][0x208], R4 ;  /* 0x0000820024047a25 */ /* 0x040fe200078e0004 */
[-C--:B------:R-:W-:Y:S02]  /*1bd0*/  ISETP.GE.AND P0, PT, R7, R0.reuse, PT ;  /* 0x000000000700720c */ /* 0x080fe40003f06270 */
[----:B------:R-:W-:Y:S01]  /*1be0*/  ISETP.GE.AND P2, PT, R23, R0, PT ;  /* 0x000000001700720c */ /* 0x000fe20003f46270 */
[----:B------:R-:W-:Y:S01]  /*1bf0*/  IMAD R6, R36, c[0x0][0x20c], R11 ;  /* 0x0000830024067a24 */ /* 0x000fe200078e020b */
[----:B------:R-:W-:-:S02]  /*1c00*/  SHF.R.S32.HI R11, RZ, 0x1f, R9 ;  /* 0x0000001fff0b7819 */ /* 0x000fc40000011409 */
[----:B------:R-:W-:Y:S02]  /*1c10*/  IADD3 R9, P3, R9, R4, RZ ;  /* 0x0000000409097210 */ /* 0x000fe40007f7e0ff */
[----:B------:R-:W-:Y:S02]  /*1c20*/  LEA R4, P4, R7, c[0x0][0x258], 0x2 ;  /* 0x0000960007047a11 */ /* 0x000fe400078810ff */
[----:B------:R-:W-:Y:S02]  /*1c30*/  IADD3.X R5, R11, R6, R5, P3, !PT ;  /* 0x000000060b057210 */ /* 0x000fe40001ffe405 */
[----:B------:R-:W-:Y:S02]  /*1c40*/  LEA.HI.X R0, R7, c[0x0][0x25c], R24, 0x2, P4 ;  /* 0x0000970007007a11 */ /* 0x000fe400020f1418 */
[----:B------:R-:W-:Y:S02]  /*1c50*/  LEA R4, P3, R9, R4, 0x2 ;  /* 0x0000000409047211 */ /* 0x000fe400078610ff */
[----:B------:R-:W-:-:S02]  /*1c60*/  IADD3 R22, R22, 0x1, RZ ;  /* 0x0000000116167810 */ /* 0x000fc40007ffe0ff */
        /* <DEDUP_REMOVED lines=11> */
.L_x_5076:
[----:B------:R-:W-:Y:S05]  /*1d20*/  EXIT ;  /* 0x000000000000794d */ /* 0x000fea0003800000 */
.L_x_5078:
        /* <DEDUP_REMOVED lines=13> */
.L_x_5464:


//--------------------- .text._Z25selective_scan_fwd_kernelI32Selective_Scan_fwd_kernel_traitsILi32ELi4ELi1ELb0ELb0ELb0ELb1EffEEv13SSMParamsBase --------------------------
	.section	.text._Z25selective_scan_fwd_kernelI32Selective_Scan_fwd_kernel_traitsILi32ELi4ELi1ELb0ELb0ELb0ELb1EffEEv13SSMParamsBase,"ax",@progbits
	.sectioninfo	@"SHI_REGISTERS=67"
	.align	128
        .global         _Z25selective_scan_fwd_kernelI32Selective_Scan_fwd_kernel_traitsILi32ELi4ELi1ELb0ELb0ELb0ELb1EffEEv13SSMParamsBase
        .type           _Z25selective_scan_fwd_kernelI32Selective_Scan_fwd_kernel_traitsILi32ELi4ELi1ELb0ELb0ELb0ELb1EffEEv13SSMParamsBase,@function
        .size           _Z25selective_scan_fwd_kernelI32Selective_Scan_fwd_kernel_traitsILi32ELi4ELi1ELb0ELb0ELb0ELb1EffEEv13SSMParamsBase,(.L_x_5465 - _Z25selective_scan_fwd_kernelI32Selective_Scan_fwd_kernel_traitsILi32ELi4ELi1ELb0ELb0ELb0ELb1EffEEv13SSMParamsBase)
        .other          _Z25selective_scan_fwd_kernelI32Selective_Scan_fwd_kernel_traitsILi32ELi4ELi1ELb0ELb0ELb0ELb1EffEEv13SSMParamsBase,@"STO_CUDA_ENTRY STV_DEFAULT"
_Z25selective_scan_fwd_kernelI32Selective_Scan_fwd_kernel_traitsILi32ELi4ELi1ELb0ELb0ELb0ELb1EffEEv13SSMParamsBase:
.text._Z25selective_scan_fwd_kernelI32Selective_Scan_fwd_kernel_traitsILi32ELi4ELi1ELb0ELb0ELb0ELb1EffEEv13SSMParamsBase:
        /* <DEDUP_REMOVED lines=12> */
[C-C-:B------:R-:W-:Y:S01]  /*00c0*/  @P1 LEA.HI.X R5, R27.reuse, c[0x0][0x254], R26.reuse, 0x2, P3 ;  /* 0x000095001b051a11 */ /* 0x140fe200018f141a */
[----:B------:R-:W-:Y:S01]  /*00d0*/  IMAD.MOV.U32 R0, RZ, RZ, c[0x0][0x174] ;  /* 0x00005d00ff007624 */ /* 0x000fe200078e00ff */
[----:B------:R-:W-:-:S03]  /*00e0*/  @P0 LEA.HI.X R3, R27, c[0x0][0x23c], R26, 0x2, P2 ;  /* 0x00008f001b030a11 */ /* 0x000fc600010f141a */
[----:B------:R0:W5:Y:S04]  /*00f0*/  @P1 LDG.E R24, [R4.64] ;  /* 0x0000000604181981 */ /* 0x000168000c1e1900 */
        /* <DEDUP_REMOVED lines=10> */
[C---:B------:R-:W-:Y:S02]  /*01a0*/  IMAD R7, R27.reuse, c[0x0][0x1dc], R0 ;  /* 0x000077001b077a24 */ /* 0x040fe400078e0200 */
[----:B------:R-:W-:-:S03]  /*01b0*/  IMAD.WIDE.U32 R4, R27, c[0x0][0x1e8], RZ ;  /* 0x00007a001b047a25 */ /* 0x000fc600078e00ff */
[----:B------:R-:W-:Y:S01]  /*01c0*/  IADD3 R3, R3, R7, RZ ;  /* 0x0000000703037210 */ /* 0x000fe20007ffe0ff */
[----:B------:R-:W-:-:S05]  /*01d0*/  IMAD R9, R27, c[0x0][0x1ec], R6 ;  /* 0x00007b001b097a24 */ /* 0x000fca00078e0206 */
        /* <DEDUP_REMOVED lines=19> */
[----:B------:R-:W-:Y:S02]  /*0310*/  LEA.HI.X R3, R0, c[0x0][0x244], R3, 0x2, P0 ;  /* 0x0000910000037a11 */ /* 0x000fe400000f1403 */
[----:B------:R-:W-:-:S02]  /*0320*/  IADD3 R16, R15, 0x2, RZ ;  /* 0x000000020f107810 */ /* 0x000fc40007ffe0ff */
[----:B------:R-:W-:Y:S02]  /*0330*/  LEA.HI.X R13, R13, c[0x0][0x24c], R4, 0x2, P1 ;  /* 0x000093000d0d7a11 */ /* 0x000fe400008f1404 */
[----:B------:R-:W-:Y:S02]  /*0340*/  IADD3 R15, R15, 0x3, RZ ;  /* 0x000000030f0f7810 */ /* 0x000fe40007ffe0ff */
[C---:B------:R-:W-:Y:S02]  /*0350*/  LOP3.LUT R36, R20.reuse, 0x20, RZ, 0xfc, !PT ;  /* 0x0000002014247812 */ /* 0x040fe400078efcff */
[C---:B------:R-:W-:Y:S02]  /*0360*/  LOP3.LUT R14, R20.reuse, 0x40, RZ, 0xfc, !PT ;  /* 0x00000040140e7812 */ /* 0x040fe400078efcff */
[----:B--2---:R-:W-:Y:S02]  /*0370*/  LOP3.LUT R0, R20, 0x60, RZ, 0xfc, !PT ;  /* 0x0000006014007812 */ /* 0x004fe400078efcff */
.L_x_5094:
[----:B------:R-:W-:Y:S01]  /*0380*/  BAR.SYNC.DEFER_BLOCKING 0x0 ;  /* 0x0000000000007b1d */ /* 0x000fe20000010000 */
[----:B------:R-:W-:Y:S01]  /*0390*/  MOV R37, 0xffffff80 ;  /* 0xffffff8000257802 */ /* 0x000fe20000000f00 */
[----:B------:R-:W-:Y:S01]  /*03a0*/  IMAD.MOV.U32 R6, RZ, RZ, RZ ;  /* 0x000000ffff067224 */ /* 0x000fe200078e00ff */
[----:B-1----:R-:W-:Y:S01]  /*03b0*/  MOV R4, RZ ;  /* 0x000000ff00047202 */ /* 0x002fe20000000f00 */
[----:B0-----:R-:W-:Y:S01]  /*03c0*/  IMAD.MOV.U32 R8, RZ, RZ, RZ ;  /* 0x000000ffff087224 */ /* 0x001fe200078e00ff */
        /* <DEDUP_REMOVED lines=11> */
[----:B------:R-:W-:Y:S01]  /*0480*/  IMAD.MOV.U32 R42, RZ, RZ, RZ ;  /* 0x000000ffff2a7224 */ /* 0x000fe200078e00ff */
[----:B------:R-:W-:-:S02]  /*0490*/  ISETP.GE.AND P0, PT, R20, R37, PT ;  /* 0x000000251400720c */ /* 0x000fc40003f06270 */
[-C--:B------:R-:W-:Y:S02]  /*04a0*/  ISETP.GE.AND P2, PT, R14, R37.reuse, PT ;  /* 0x000000250e00720c */ /* 0x080fe40003f46270 */
[----:B------:R-:W-:Y:S02]  /*04b0*/  ISETP.GE.AND P3, PT, R0, R37, PT ;  /* 0x000000250000720c */ /* 0x000fe40003f66270 */
[----:B------:R-:W-:Y:S02]  /*04c0*/  MOV R28, RZ ;  /* 0x000000ff001c7202 */ /* 0x000fe40000000f00 */
        /* <DEDUP_REMOVED lines=72> */
.L_x_5080:
[----:B------:R-:W-:Y:S05]  /*0950*/  BSYNC B0 ;  /* 0x0000000000007941 */ /* 0x000fea0003800000 */
.L_x_5079:
        /* <DEDUP_REMOVED lines=33> */
.L_x_5082:
[----:B------:R-:W-:Y:S05]  /*0b70*/  BSYNC B0 ;  /* 0x0000000000007941 */ /* 0x000fea0003800000 */
.L_x_5081:
        /* <DEDUP_REMOVED lines=33> */
.L_x_5084:
[----:B------:R-:W-:Y:S05]  /*0d90*/  BSYNC B0 ;  /* 0x0000000000007941 */ /* 0x000fea0003800000 */
.L_x_5083:
        /* <DEDUP_REMOVED lines=33> */
.L_x_5086:
[----:B------:R-:W-:Y:S05]  /*0fb0*/  BSYNC B0 ;  /* 0x0000000000007941 */ /* 0x000fea0003800000 */
.L_x_5085:
[----:B------:R-:W-:Y:S06]  /*0fc0*/  BAR.SYNC.DEFER_BLOCKING 0x0 ;  /* 0x0000000000007b1d */ /* 0x000fec0000010000 */
[----:B------:R-:W-:Y:S05]  /*0fd0*/  @!P4 BRA `(.L_x_5087) ;  /* 0x000009600000c947 */ /* 0x000fea0003800000 */
[----:B------:R-:W0:Y:S01]  /*0fe0*/  S2R R27, SR_CTAID.Y ;  /* 0x00000000001b7919 */ /* 0x000e220000002600 */
[----:B------:R-:W-:Y:S01]  /*0ff0*/  HFMA2.MMA R29, -RZ, RZ, 0, 4.76837158203125e-07 ;  /* 0x00000008ff1d7435 */ /* 0x000fe200000001ff */
[----:B------:R-:W-:Y:S01]  /*1000*/  IMAD R31, R18, c[0x0][0x16c], RZ ;  /* 0x00005b00121f7a24 */ /* 0x000fe200078e02ff */
[----:B------:R-:W-:Y:S01]  /*1010*/  HFMA2.MMA R59, -RZ, RZ, 0, 0 ;  /* 0x00000000ff3b7435 */ /* 0x000fe200000001ff */
[----:B------:R-:W1:Y:S01]  /*1020*/  S2R R23, SR_CTAID.X ;  /* 0x0000000000177919 */ /* 0x000e620000002500 */
[----:B------:R-:W-:-:S02]  /*1030*/  IMAD R30, R26, c[0x0][0x180], RZ ;  /* 0x000060001a1e7a24 */ /* 0x000fc400078e02ff */
[C---:B------:R-:W-:Y:S02]  /*1040*/  IMAD R32, R26.reuse, c[0x0][0x1b8], RZ ;  /* 0x00006e001a207a24 */ /* 0x040fe400078e02ff */
[----:B------:R-:W-:Y:S02]  /*1050*/  IMAD R34, R26, c[0x0][0x198], RZ ;  /* 0x000066001a227a24 */ /* 0x000fe400078e02ff */
[----:B------:R-:W-:Y:S02]  /*1060*/  FMUL.FTZ R44, R5, R36 ;  /* 0x00000024052c7220 */ /* 0x000fe40000410000 */
[----:B------:R-:W-:Y:S02]  /*1070*/  FMUL.FTZ R42, R6, R41 ;  /* 0x00000029062a7220 */ /* 0x000fe40000410000 */
[----:B------:R-:W-:Y:S02]  /*1080*/  FMUL.FTZ R43, R4, R39 ;  /* 0x00000027042b7220 */ /* 0x000fe40000410000 */
[----:B0-----:R-:W-:-:S02]  /*1090*/  IMAD R49, R27, c[0x0][0x184], R30 ;  /* 0x000061001b317a24 */ /* 0x001fc400078e021e */
[----:B------:R-:W-:Y:S02]  /*10a0*/  IMAD R47, R27, c[0x0][0x1bc], R32 ;  /* 0x00006f001b2f7a24 */ /* 0x000fe400078e0220 */
[----:B-1----:R-:W-:Y:S02]  /*10b0*/  IMAD R28, R23, c[0x0][0x164], R27 ;  /* 0x00005900171c7a24 */ /* 0x002fe400078e021b */
[C---:B------:R-:W-:Y:S02]  /*10c0*/  IMAD R45, R27.reuse, c[0x0][0x19c], R34 ;  /* 0x000067001b2d7a24 */ /* 0x040fe400078e0222 */
[----:B------:R-:W-:Y:S02]  /*10d0*/  IMAD R28, R28, c[0x0][0x174], RZ ;  /* 0x00005d001c1c7a24 */ /* 0x000fe400078e02ff */
[----:B------:R-:W-:-:S04]  /*10e0*/  IMAD.WIDE.U32 R32, R27, c[0x0][0x1b8], RZ ;  /* 0x00006e001b207a25 */ /* 0x000fc800078e00ff */
[----:B------:R-:W-:Y:S02]  /*10f0*/  IMAD R28, R28, c[0x0][0x16c], RZ ;  /* 0x00005b001c1c7a24 */ /* 0x000fe400078e02ff */
[----:B------:R-:W-:-:S04]  /*1100*/  IMAD.WIDE.U32 R34, R27, c[0x0][0x198], RZ ;  /* 0x000066001b227a25 */ /* 0x000fc800078e00ff */
[----:B------:R-:W-:Y:S01]  /*1110*/  IMAD.WIDE R28, R28, R29, c[0x0][0x260] ;  /* 0x000098001c1c7625 */ /* 0x000fe200078e021d */
[----:B------:R-:W-:-:S03]  /*1120*/  IADD3 R5, R35, R45, RZ ;  /* 0x0000002d23057210 */ /* 0x000fc60007ffe0ff */
[----:B------:R-:W-:Y:S01]  /*1130*/  IMAD.IADD R47, R33, 0x1, R47 ;  /* 0x00000001212f7824 */ /* 0x000fe200078e022f */
[----:B------:R-:W-:Y:S01]  /*1140*/  LEA R33, P2, R34, c[0x0][0x228], 0x2 ;  /* 0x00008a0022217a11 */ /* 0x000fe200078410ff */
[----:B------:R-:W-:-:S03]  /*1150*/  IMAD.WIDE R28, R31, 0x8, R28 ;  /* 0x000000081f1c7825 */ /* 0x000fc600078e021c */
[----:B------:R-:W-:Y:S01]  /*1160*/  LEA.HI.X R34, R34, c[0x0][0x22c], R5, 0x2, P2 ;  /* 0x00008b0022227a11 */ /* 0x000fe200010f1405 */
[----:B------:R-:W-:-:S04]  /*1170*/  IMAD.WIDE.U32 R30, R27, c[0x0][0x180], RZ ;  /* 0x000060001b1e7a25 */ /* 0x000fc800078e00ff */
[----:B------:R-:W-:Y:S01]  /*1180*/  FMUL.FTZ R45, R7, R40 ;  /* 0x00000028072d7220 */ /* 0x000fe20000410000 */
[----:B------:R-:W-:Y:S01]  /*1190*/  IADD3 R49, R31, R49, RZ ;  /* 0x000000311f317210 */ /* 0x000fe20007ffe0ff */
[----:B------:R-:W-:Y:S01]  /*11a0*/  IMAD.MOV.U32 R48, RZ, RZ, R29 ;  /* 0x000000ffff307224 */ /* 0x000fe200078e001d */
[----:B------:R-:W-:Y:S02]  /*11b0*/  LEA R31, P1, R32, c[0x0][0x230], 0x2 ;  /* 0x00008c00201f7a11 */ /* 0x000fe400078210ff */
[----:B------:R-:W-:Y:S02]  /*11c0*/  LEA R35, P0, R30, c[0x0][0x220], 0x2 ;  /* 0x000088001e237a11 */ /* 0x000fe400078010ff */
[----:B------:R-:W-:Y:S02]  /*11d0*/  LEA.HI.X R32, R32, c[0x0][0x234], R47, 0x2, P1 ;  /* 0x00008d0020207a11 */ /* 0x000fe400008f142f */
[----:B------:R-:W-:Y:S02]  /*11e0*/  LEA.HI.X R46, R30, c[0x0][0x224], R49, 0x2, P0 ;  /* 0x000089001e2e7a11 */ /* 0x000fe400000f1431 */
[----:B------:R-:W-:-:S02]  /*11f0*/  MOV R47, R28 ;  /* 0x0000001c002f7202 */ /* 0x000fc40000000f00 */
.L_x_5088:
[----:B------:R-:W-:Y:S01]  /*1200*/  MOV R4, R35 ;  /* 0x0000002300047202 */ /* 0x000fe20000000f00 */
[----:B------:R-:W-:-:S05]  /*1210*/  IMAD.MOV.U32 R5, RZ, RZ, R46 ;  /* 0x000000ffff057224 */ /* 0x000fca00078e002e */
[----:B------:R0:W2:Y:S01]  /*1220*/  LDG.E R28, [R4.64] ;  /* 0x00000006041c7981 */ /* 0x0000a2000c1e1900 */
[----:B------:R-:W-:Y:S01]  /*1230*/  IMAD.MOV.U32 R6, RZ, RZ, R33 ;  /* 0x000000ffff067224 */ /* 0x000fe200078e0021 */
[----:B------:R-:W-:Y:S02]  /*1240*/  MOV R7, R34 ;  /* 0x0000002200077202 */ /* 0x000fe40000000f00 */
[----:B------:R-:W1:Y:S04]  /*1250*/  S2R R30, SR_TID.X ;  /* 0x00000000001e7919 */ /* 0x000e680000002100 */
[----:B------:R3:W4:Y:S01]  /*1260*/  LDG.E R50, [R6.64] ;  /* 0x0000000606327981 */ /* 0x000722000c1e1900 */
[----:B0-----:R-:W-:Y:S02]  /*1270*/  MOV R4, R31 ;  /* 0x0000001f00047202 */ /* 0x001fe40000000f00 */
        /* <DEDUP_REMOVED lines=48> */
[----:B------:R-:W-:-:S04]  /*1580*/  ISETP.NE.AND P0, PT, R22, RZ, PT ;  /* 0x000000ff1600720c */ /* 0x000fc80003f05270 */
[----:B------:R-:W-:Y:S01]  /*1590*/  ISETP.EQ.OR P0, PT, R18, RZ, P0 ;  /* 0x000000ff1200720c */ /* 0x000fe20000702670 */
[----:B------:R-:W-:Y:S01]  /*15a0*/  IMAD.MOV.U32 R7, RZ, RZ, RZ ;  /* 0x000000ffff077224 */ /* 0x000fe200078e00ff */
[----:B------:R-:W-:-:S11]  /*15b0*/  MOV R6, 0x3f800000 ;  /* 0x3f80000000067802 */ /* 0x000fd60000000f00 */
        /* <DEDUP_REMOVED lines=21> */
[C---:B------:R-:W-:Y:S01]  /*1710*/  FFMA.FTZ R29, R28.reuse, R7, R29 ;  /* 0x000000071c1d7223 */ /* 0x040fe2000001001d */
[-C--:B-1----:R-:W-:Y:S01]  /*1720*/  @!P2 MOV R60, R6.reuse ;  /* 0x00000006003ca202 */ /* 0x082fe20000000f00 */
[----:B------:R-:W-:Y:S01]  /*1730*/  FMUL.FTZ R28, R28, R6 ;  /* 0x000000061c1c7220 */ /* 0x000fe20000410000 */
[----:B------:R-:W-:Y:S01]  /*1740*/  MOV R6, c[0x0][0x1c0] ;  /* 0x0000700000067a02 */ /* 0x000fe20000000f00 */
[----:B------:R-:W-:Y:S01]  /*1750*/  IMAD.MOV.U32 R7, RZ, RZ, c[0x0][0x1c4] ;  /* 0x00007100ff077624 */ /* 0x000fe200078e00ff */
[----:B------:R-:W-:-:S05]  /*1760*/  IADD3 R59, R59, 0x1, RZ ;  /* 0x000000013b3b7810 */ /* 0x000fca0007ffe0ff */
[----:B------:R-:W-:Y:S01]  /*1770*/  @!P1 IMAD.MOV.U32 R4, RZ, RZ, R47 ;  /* 0x000000ffff049224 */ /* 0x000fe200078e002f */
[----:B------:R-:W-:Y:S01]  /*1780*/  @!P1 MOV R5, R48 ;  /* 0x0000003000059202 */ /* 0x000fe20000000f00 */
[----:B------:R0:W-:Y:S01]  /*1790*/  @!P1 STS.64 [UR4+0x230], R28 ;  /* 0x0002301cff009988 */ /* 0x0001e20008000a04 */
[----:B------:R-:W-:-:S03]  /*17a0*/  MOV R63, c[0x0][0x1a0] ;  /* 0x00006800003f7a02 */ /* 0x000fc60000000f00 */
[----:B------:R0:W-:Y:S01]  /*17b0*/  @!P1 STG.E.64 [R4.64], R28 ;  /* 0x0000001c04009986 */ /* 0x0001e2000c101b06 */
[----:B------:R-:W-:Y:S02]  /*17c0*/  IMAD.MOV.U32 R64, RZ, RZ, c[0x0][0x1a4] ;  /* 0x00006900ff407624 */ /* 0x000fe400078e00ff */
[----:B--2---:R-:W-:Y:S01]  /*17d0*/  @P0 FFMA.FTZ R62, R61, R60, R62 ;  /* 0x0000003c3d3e0223 */ /* 0x004fe2000001003e */
[----:B------:R-:W-:-:S03]  /*17e0*/  LEA R31, P0, R6, R31, 0x2 ;  /* 0x0000001f061f7211 */ /* 0x000fc600078010ff */
[----:B------:R-:W-:Y:S01]  /*17f0*/  FFMA.FTZ R55, R55, R62, R52 ;  /* 0x0000003e37377223 */ /* 0x000fe20000010034 */
[----:B------:R-:W-:Y:S02]  /*1800*/  LEA.HI.X R32, R6, R32, R7, 0x2, P0 ;  /* 0x0000002006207211 */ /* 0x000fe400000f1407 */
[----:B------:R-:W-:Y:S02]  /*1810*/  ISETP.GE.AND P0, PT, R59, c[0x0][0x16c], PT ;  /* 0x00005b003b007a0c */ /* 0x000fe40003f06270 */
[----:B------:R-:W-:Y:S01]  /*1820*/  MOV R52, c[0x0][0x188] ;  /* 0x0000620000347a02 */ /* 0x000fe20000000f00 */
[----:B------:R-:W-:Y:S01]  /*1830*/  FFMA.FTZ R54, R54, R55, R51 ;  /* 0x0000003736367223 */ /* 0x000fe20000010033 */
[----:B------:R-:W-:Y:S02]  /*1840*/  MOV R51, c[0x0][0x18c] ;  /* 0x0000630000337a02 */ /* 0x000fe40000000f00 */
[----:B------:R-:W-:Y:S01]  /*1850*/  LEA R35, P1, R52, R35, 0x2 ;  /* 0x0000002334237211 */ /* 0x000fe200078210ff */
[----:B------:R-:W-:Y:S01]  /*1860*/  FFMA.FTZ R53, R58, R54, R53 ;  /* 0x000000363a357223 */ /* 0x000fe20000010035 */
[----:B------:R-:W-:-:S02]  /*1870*/  LEA R33, P3, R63, R33, 0x2 ;  /* 0x000000213f217211 */ /* 0x000fc400078610ff */
[----:B------:R-:W-:Y:S01]  /*1880*/  LEA.HI.X R46, R52, R46, R51, 0x2, P1 ;  /* 0x0000002e342e7211 */ /* 0x000fe200008f1433 */
[----:B----4-:R-:W-:Y:S01]  /*1890*/  FMUL.FTZ R49, R49, R50 ;  /* 0x0000003231317220 */ /* 0x010fe20000410000 */
[----:B------:R-:W-:Y:S01]  /*18a0*/  IADD3 R47, P1, R47, 0x8, RZ ;  /* 0x000000082f2f7810 */ /* 0x000fe20007f3e0ff */
[----:B------:R-:W-:Y:S01]  /*18b0*/  FFMA.FTZ R56, R57, R53, R56 ;  /* 0x0000003539387223 */ /* 0x000fe20000010038 */
[----:B------:R-:W-:Y:S01]  /*18c0*/  UIADD3 UR4, UR4, 0x8, URZ ;  /* 0x0000000804047890 */ /* 0x000fe2000fffe03f */
[----:B------:R-:W-:Y:S01]  /*18d0*/  LEA.HI.X R34, R63, R34, R64, 0x2, P3 ;  /* 0x000000223f227211 */ /* 0x000fe200018f1440 */
[C---:B------:R-:W-:Y:S02]  /*18e0*/  FFMA.FTZ R8, R49.reuse, R55, R8 ;  /* 0x0000003731087223 */ /* 0x040fe40000010008 */
[C---:B------:R-:W-:Y:S02]  /*18f0*/  FFMA.FTZ R9, R49.reuse, R54, R9 ;  /* 0x0000003631097223 */ /* 0x040fe40000010009 */
[----:B------:R-:W-:-:S02]  /*1900*/  FFMA.FTZ R10, R49, R53, R10 ;  /* 0x00000035310a7223 */ /* 0x000fc4000001000a */
[----:B------:R-:W-:Y:S02]  /*1910*/  FFMA.FTZ R11, R49, R56, R11 ;  /* 0x00000038310b7223 */ /* 0x000fe4000001000b */
[----:B------:R-:W-:Y:S01]  /*1920*/  IMAD.X R48, RZ, RZ, R48, P1 ;  /* 0x000000ffff307224 */ /* 0x000fe200008e0630 */
[----:B0-----:R-:W-:Y:S05]  /*1930*/  @!P0 BRA `(.L_x_5088) ;  /* 0xfffff8c000008947 */ /* 0x001fea000383ffff */
.L_x_5087:
[----:B------:R-:W-:Y:S01]  /*1940*/  BAR.SYNC.DEFER_BLOCKING 0x0 ;  /* 0x0000000000007b1d */ /* 0x000fe20000010000 */
[----:B------:R-:W-:Y:S01]  /*1950*/  ISETP.NE.AND P0, PT, R30, RZ, PT ;  /* 0x000000ff1e00720c */ /* 0x000fe20003f05270 */
[----:B------:R-:W-:Y:S01]  /*1960*/  IMAD R4, R38, c[0x0][0x200], RZ ;  /* 0x0000800026047a24 */ /* 0x000fe200078e02ff */
[----:B------:R-:W-:Y:S01]  /*1970*/  MOV R31, 0xffffff80 ;  /* 0xffffff80001f7802 */ /* 0x000fe20000000f00 */
[----:B------:R-:W-:Y:S01]  /*1980*/  IMAD.SHL.U32 R32, R18, 0x80, RZ ;  /* 0x0000008012207824 */ /* 0x000fe200078e00ff */
[----:B------:R-:W-:Y:S01]  /*1990*/  LOP3.LUT R36, R20, 0x20, RZ, 0xfc, !PT ;  /* 0x0000002014247812 */ /* 0x000fe200078efcff */
[----:B------:R-:W-:Y:S01]  /*19a0*/  IMAD R35, R23, c[0x0][0x204], R4 ;  /* 0x0000810017237a24 */ /* 0x000fe200078e0204 */
[----:B------:R-:W-:Y:S01]  /*19b0*/  BSSY B0, `(.L_x_5089) ;  /* 0x000001e000007945 */ /* 0x000fe20003800000 */
[----:B------:R-:W-:Y:S01]  /*19c0*/  IMAD R31, R18, R31, c[0x0][0x168] ;  /* 0x00005a00121f7624 */ /* 0x000fe200078e021f */
[----:B------:R-:W-:-:S02]  /*19d0*/  SHF.R.S32.HI R33, RZ, 0x1f, R32 ;  /* 0x0000001fff217819 */ /* 0x000fc40000011420 */
[C---:B------:R-:W-:Y:S02]  /*19e0*/  IADD3 R28, P3, R20.reuse, R32, RZ ;  /* 0x00000020141c7210 */ /* 0x040fe40007f7e0ff */
[----:B------:R-:W-:Y:S02]  /*19f0*/  ISETP.GE.AND P1, PT, R20, R31, PT ;  /* 0x0000001f1400720c */ /* 0x000fe40003f26270 */
[----:B------:R-:W-:Y:S02]  /*1a00*/  @!P0 MOV R5, 0xffffff80 ;  /* 0xffffff8000058802 */ /* 0x000fe40000000f00 */
[----:B------:R-:W-:-:S03]  /*1a10*/  IADD3.X R29, R19, R33, RZ, P3, !PT ;  /* 0x00000021131d7210 */ /* 0x000fc60001ffe4ff */
[----:B------:R-:W-:Y:S02]  /*1a20*/  @!P0 IMAD R6, R18, R5, c[0x0][0x168] ;  /* 0x00005a0012068624 */ /* 0x000fe400078e0205 */
[----:B------:R-:W-:Y:S01]  /*1a30*/  IMAD.WIDE.U32 R4, R23, c[0x0][0x200], RZ ;  /* 0x0000800017047a25 */ /* 0x000fe200078e00ff */
[----:B------:R-:W-:Y:S01]  /*1a40*/  STS.128 [R21.X16], R8 ;  /* 0x0000000815007388 */ /* 0x000fe2000000cc00 */
[----:B------:R-:W-:-:S06]  /*1a50*/  NOP ;  /* 0x0000000000007918 */ /* 0x000fcc0000000000 */
[----:B------:R-:W-:Y:S01]  /*1a60*/  LDS R37, [R21.X4] ;  /* 0x0000000015257984 */ /* 0x000fe20000004800 */
[----:B------:R-:W-:-:S03]  /*1a70*/  IADD3 R5, R5, R35, RZ ;  /* 0x0000002305057210 */ /* 0x000fc60007ffe0ff */
        /* <DEDUP_REMOVED lines=17> */
.L_x_5090:
[----:B------:R-:W-:Y:S05]  /*1b90*/  BSYNC B0 ;  /* 0x0000000000007941 */ /* 0x000fea0003800000 */
.L_x_5089:
[----:B0-----:R-:W-:Y:S01]  /*1ba0*/  IMAD R34, R26, c[0x0][0x208], RZ ;  /* 0x000082001a227a24 */ /* 0x001fe200078e02ff */
[C---:B------:R-:W-:Y:S01]  /*1bb0*/  SHF.L.U32 R37, R36.reuse, 0x2, RZ ;  /* 0x0000000224257819 */ /* 0x040fe200000006ff */
[----:B------:R-:W-:Y:S01]  /*1bc0*/  IMAD.WIDE.U32 R4, R27, c[0x0][0x208], R4 ;  /* 0x000082001b047a25 */ /* 0x000fe200078e0004 */
[----:B------:R-:W-:Y:S02]  /*1bd0*/  SHF.L.U64.HI R39, R36, 0x2, R19 ;  /* 0x0000000224277819 */ /* 0x000fe40000010213 */
[----:B------:R-:W-:Y:S01]  /*1be0*/  IADD3 R40, P3, R37, c[0x0][0x258], RZ ;  /* 0x0000960025287a10 */ /* 0x000fe20007f7e0ff */
[----:B------:R-:W-:Y:S01]  /*1bf0*/  IMAD R51, R27, c[0x0][0x20c], R34 ;  /* 0x000083001b337a24 */ /* 0x000fe200078e0222 */
[----:B------:R-:W-:Y:S01]  /*1c00*/  IADD3 R42, P2, R32, R4, RZ ;  /* 0x00000004202a7210 */ /* 0x000fe20007f5e0ff */
[----:B------:R-:W-:Y:S01]  /*1c10*/  IMAD R6, R38, c[0x0][0x1f0], RZ ;  /* 0x00007c0026067a24 */ /* 0x000fe200078e02ff */
[----:B------:R-:W-:Y:S01]  /*1c20*/  ISETP.GE.AND P4, PT, R14, R47, PT ;  /* 0x0000002f0e00720c */ /* 0x000fe20003f86270 */
[----:B------:R-:W-:Y:S01]  /*1c30*/  IMAD.WIDE.U32 R34, R23, c[0x0][0x1f0], RZ ;  /* 0x00007c0017227a25 */ /* 0x000fe200078e00ff */
[----:B------:R-:W-:-:S02]  /*1c40*/  IADD3.X R44, R33, R51, R5, P2, !PT ;  /* 0x00000033212c7210 */ /* 0x000fc400017fe405 */
[----:B------:R-:W-:Y:S01]  /*1c50*/  IADD3.X R5, R39, c[0x0][0x25c], RZ, P3, !PT ;  /* 0x0000970027057a10 */ /* 0x000fe20001ffe4ff */
[C---:B------:R-:W-:Y:S01]  /*1c60*/  IMAD R49, R23.reuse, c[0x0][0x1f4], R6 ;  /* 0x00007d0017317a24 */ /* 0x040fe200078e0206 */
[-C--:B------:R-:W-:Y:S01]  /*1c70*/  ISETP.GE.AND P3, PT, R36, R47.reuse, PT ;  /* 0x0000002f2400720c */ /* 0x080fe20003f66270 */
[----:B------:R-:W-:Y:S01]  /*1c80*/  @!P1 IMAD.WIDE.U32 R6, R23, c[0x0][0x1f0], R32 ;  /* 0x00007c0017069a25 */ /* 0x000fe200078e0020 */
[----:B------:R-:W-:Y:S02]  /*1c90*/  ISETP.GE.AND P2, PT, R0, R47, PT ;  /* 0x0000002f0000720c */ /* 0x000fe40003f46270 */
[----:B------:R-:W-:Y:S01]  /*1ca0*/  LEA R4, P5, R42, R40, 0x2 ;  /* 0x000000282a047211 */ /* 0x000fe200078a10ff */
[----:B------:R-:W-:Y:S01]  /*1cb0*/  IMAD.IADD R35, R35, 0x1, R49 ;  /* 0x0000000123237824 */ /* 0x000fe200078e0231 */
[----:B------:R-:W-:Y:S01]  /*1cc0*/  @!P1 IADD3 R7, R49, R7, RZ ;  /* 0x0000000731079210 */ /* 0x000fe20007ffe0ff */
[----:B------:R-:W-:Y:S01]  /*1cd0*/  IMAD R40, R26, c[0x0][0x1f8], RZ ;  /* 0x00007e001a287a24 */ /* 0x000fe200078e02ff */
[----:B------:R-:W-:Y:S01]  /*1ce0*/  LEA.HI.X R5, R42, R5, R44, 0x2, P5 ;  /* 0x000000052a057211 */ /* 0x000fe200028f142c */
[----:B------:R-:W-:Y:S01]  /*1cf0*/  IMAD.WIDE.U32 R34, R27, c[0x0][0x1f8], R34 ;  /* 0x00007e001b227a25 */ /* 0x000fe200078e0022 */
[----:B------:R-:W-:Y:S01]  /*1d00*/  HFMA2.MMA R44, -RZ, RZ, 0, 0 ;  /* 0x00000000ff2c7435 */ /* 0x000fe200000001ff */
[----:B------:R-:W-:-:S02]  /*1d10*/  MOV R46, RZ ;  /* 0x000000ff002e7202 */ /* 0x000fc40000000f00 */
[C---:B------:R-:W-:Y:S01]  /*1d20*/  IMAD R49, R27.reuse, c[0x0][0x1fc], R40 ;  /* 0x00007f001b317a24 */ /* 0x040fe200078e0228 */
[----:B------:R0:W-:Y:S01]  /*1d30*/  @!P4 STG.E [R4.64+0x80], R41 ;  /* 0x000080290400c986 */ /* 0x0001e2000c101906 */
[----:B------:R-:W-:Y:S01]  /*1d40*/  IADD3 R47, P5, R32, R34, RZ ;  /* 0x00000022202f7210 */ /* 0x000fe20007fbe0ff */
[----:B------:R-:W-:Y:S02]  /*1d50*/  @!P1 IMAD.WIDE.U32 R6, R27, c[0x0][0x1f8], R6 ;  /* 0x00007e001b069a25 */ /* 0x000fe400078e0006 */
[----:B------:R-:W-:Y:S01]  /*1d60*/  @!P3 STG.E [R4.64], R43 ;  /* 0x0000002b0400b986 */ /* 0x000fe2000c101906 */
[----:B------:R-:W-:Y:S01]  /*1d70*/  IADD3.X R35, R33, R49, R35, P5, !PT ;  /* 0x0000003121237210 */ /* 0x000fe20002ffe423 */
[----:B------:R-:W-:Y:S01]  /*1d80*/  IMAD.MOV.U32 R48, RZ, RZ, RZ ;  /* 0x000000ffff307224 */ /* 0x000fe200078e00ff */
[----:B------:R-:W-:Y:S01]  /*1d90*/  IADD3 R34, P5, R37, c[0x0][0x268], RZ ;  /* 0x00009a0025227a10 */ /* 0x000fe20007fbe0ff */
[----:B------:R-:W-:Y:S04]  /*1da0*/  @!P2 STG.E [R4.64+0x100], R45 ;  /* 0x0001002d0400a986 */ /* 0x000fe8000c101906 */
[----:B------:R-:W-:Y:S01]  /*1db0*/  BAR.SYNC.DEFER_BLOCKING 0x0 ;  /* 0x0000000000007b1d */ /* 0x000fe20000010000 */
[----:B------:R-:W-:-:S02]  /*1dc0*/  @!P1 IADD3 R42, P4, R20, R6, RZ ;  /* 0x00000006142a9210 */ /* 0x000fc40007f9e0ff */
[----:B------:R-:W-:Y:S02]  /*1dd0*/  IADD3.X R6, R39, c[0x0][0x26c], RZ, P5, !PT ;  /* 0x00009b0027067a10 */ /* 0x000fe40002ffe4ff */
[----:B------:R-:W-:Y:S02]  /*1de0*/  @!P1 IADD3.X R7, R19, R7, R49, P4, !PT ;  /* 0x0000000713079210 */ /* 0x000fe400027fe431 */
[----:B------:R-:W-:Y:S02]  /*1df0*/  @!P1 LEA R40, P5, R42, c[0x0][0x268], 0x2 ;  /* 0x00009a002a289a11 */ /* 0x000fe400078a10ff */
[-C--:B------:R-:W-:Y:S02]  /*1e00*/  ISETP.GE.AND P3, PT, R14, R31.reuse, PT ;  /* 0x0000001f0e00720c */ /* 0x080fe40003f66270 */
[-C--:B------:R-:W-:Y:S02]  /*1e10*/  ISETP.GE.AND P2, PT, R0, R31.reuse, PT ;  /* 0x0000001f0000720c */ /* 0x080fe40003f46270 */
[----:B------:R-:W-:-:S02]  /*1e20*/  ISETP.GE.AND P4, PT, R36, R31, PT ;  /* 0x0000001f2400720c */ /* 0x000fc40003f86270 */
[----:B0-----:R-:W-:Y:S01]  /*1e30*/  @!P1 LEA.HI.X R41, R42, c[0x0][0x26c], R7, 0x2, P5 ;  /* 0x00009b002a299a11 */ /* 0x001fe200028f1407 */
[----:B------:R-:W-:Y:S01]  /*1e40*/  HFMA2.MMA R42, -RZ, RZ, 0, 0 ;  /* 0x00000000ff2a7435 */ /* 0x000fe200000001ff */
[----:B------:R-:W-:-:S04]  /*1e50*/  LEA R34, P6, R47, R34, 0x2 ;  /* 0x000000222f227211 */ /* 0x000fc800078c10ff */
[----:B------:R-:W-:Y:S01]  /*1e60*/  LEA.HI.X R35, R47, R6, R35, 0x2, P6 ;  /* 0x000000062f237211 */ /* 0x000fe200030f1423 */
        /* <DEDUP_REMOVED lines=17> */
[----:B------:R-:W2:Y:S08]  /*1f80*/  MUFU.EX2 R35, R35 ;  /* 0x0000002300237308 */ /* 0x000eb00000000800 */
[----:B------:R-:W3:Y:S01]  /*1f90*/  MUFU.EX2 R42, R42 ;  /* 0x0000002a002a7308 */ /* 0x000ee20000000800 */
[----:B0-----:R-:W-:Y:S01]  /*1fa0*/  FADD.FTZ R40, R45, 1 ;  /* 0x3f8000002d287421 */ /* 0x001fe20000010000 */
[----:B------:R-:W-:Y:S01]  /*1fb0*/  BAR.SYNC.DEFER_BLOCKING 0x0 ;  /* 0x0000000000007b1d */ /* 0x000fe20000010000 */
[----:B-1----:R-:W-:-:S02]  /*1fc0*/  FADD.FTZ R34, R43, 1 ;  /* 0x3f8000002b227421 */ /* 0x002fc40000010000 */
[----:B--2---:R-:W-:-:S03]  /*1fd0*/  FADD.FTZ R41, R35, 1 ;  /* 0x3f80000023297421 */ /* 0x004fc60000010000 */
[----:B------:R-:W0:Y:S01]  /*1fe0*/  MUFU.RCP R47, R34 ;  /* 0x00000022002f7308 */ /* 0x000e220000001000 */
[----:B---3--:R-:W-:-:S07]  /*1ff0*/  FADD.FTZ R43, R42, 1 ;  /* 0x3f8000002a2b7421 */ /* 0x008fce0000010000 */
[----:B------:R-:W1:Y:S08]  /*2000*/  MUFU.RCP R40, R40 ;  /* 0x0000002800287308 */ /* 0x000e700000001000 */
[----:B------:R-:W2:Y:S08]  /*2010*/  MUFU.RCP R41, R41 ;  /* 0x0000002900297308 */ /* 0x000eb00000001000 */
[----:B------:R-:W3:Y:S01]  /*2020*/  MUFU.RCP R44, R43 ;  /* 0x0000002b002c7308 */ /* 0x000ee20000001000 */
[----:B0-----:R-:W-:-:S02]  /*2030*/  FMUL.FTZ R35, R4, R47 ;  /* 0x0000002f04237220 */ /* 0x001fc40000410000 */
[----:B-1----:R-:W-:Y:S02]  /*2040*/  FMUL.FTZ R4, R5, R40 ;  /* 0x0000002805047220 */ /* 0x002fe40000410000 */
[----:B--2---:R-:W-:Y:S02]  /*2050*/  FMUL.FTZ R5, R6, R41 ;  /* 0x0000002906057220 */ /* 0x004fe40000410000 */
[----:B------:R-:W-:Y:S02]  /*2060*/  FMUL.FTZ R8, R35, R8 ;  /* 0x0000000823087220 */ /* 0x000fe40000410000 */
[----:B------:R-:W-:Y:S02]  /*2070*/  FMUL.FTZ R9, R4, R9 ;  /* 0x0000000904097220 */ /* 0x000fe40000410000 */
[----:B---3--:R-:W-:Y:S02]  /*2080*/  FMUL.FTZ R6, R7, R44 ;  /* 0x0000002c07067220 */ /* 0x008fe40000410000 */
[----:B------:R-:W-:-:S02]  /*2090*/  FMUL.FTZ R10, R5, R10 ;  /* 0x0000000a050a7220 */ /* 0x000fc40000410000 */
[----:B------:R-:W-:-:S05]  /*20a0*/  FMUL.FTZ R11, R6, R11 ;  /* 0x0000000b060b7220 */ /* 0x000fca0000410000 */
[----:B------:R0:W-:Y:S01]  /*20b0*/  STS.128 [R21.X16], R8 ;  /* 0x0000000815007388 */ /* 0x0001e2000000cc00 */
[----:B------:R-:W-:-:S06]  /*20c0*/  NOP ;  /* 0x0000000000007918 */ /* 0x000fcc0000000000 */
[----:B------:R-:W-:Y:S04]  /*20d0*/  LDS R35, [R21.X4] ;  /* 0x0000000015237984 */ /* 0x000fe80000004800 */
[----:B------:R-:W-:Y:S04]  /*20e0*/  LDS R41, [R21.X4+0x80] ;  /* 0x0000800015297984 */ /* 0x000fe80000004800 */
[----:B------:R-:W-:Y:S04]  /*20f0*/  LDS R43, [R21.X4+0x100] ;  /* 0x00010000152b7984 */ /* 0x000fe80000004800 */
[----:B------:R-:W-:Y:S04]  /*2100*/  LDS R45, [R21.X4+0x180] ;  /* 0x00018000152d7984 */ /* 0x000fe80000004800 */
[----:B------:R-:W-:Y:S04]  /*2110*/  @!P0 STS [0x200], R31 ;  /* 0x0002001fff008388 */ /* 0x000fe80000000800 */
[----:B------:R-:W-:Y:S06]  /*2120*/  BAR.SYNC.DEFER_BLOCKING 0x0 ;  /* 0x0000000000007b1d */ /* 0x000fec0000010000 */
[----:B------:R-:W1:Y:S01]  /*2130*/  LDS R47, [0x200] ;  /* 0x00020000ff2f7984 */ /* 0x000e620000000800 */
[----:B------:R-:W-:-:S04]  /*2140*/  IMAD R4, R38, c[0x0][0x210], RZ ;  /* 0x0000840026047a24 */ /* 0x000fc800078e02ff */
[C---:B------:R-:W-:Y:S02]  /*2150*/  IMAD R49, R23.reuse, c[0x0][0x214], R4 ;  /* 0x0000850017317a24 */ /* 0x040fe400078e0204 */
[----:B------:R-:W-:-:S04]  /*2160*/  IMAD.WIDE.U32 R4, R23, c[0x0][0x210], RZ ;  /* 0x0000840017047a25 */ /* 0x000fc800078e00ff */
[----:B0-----:R-:W-:Y:S01]  /*2170*/  IMAD.IADD R11, R5, 0x1, R49 ;  /* 0x00000001050b7824 */ /* 0x001fe200078e0231 */
[----:B-1----:R-:W-:-:S13]  /*2180*/  ISETP.GE.AND P0, PT, R20, R47, PT ;  /* 0x0000002f1400720c */ /* 0x002fda0003f06270 */
[----:B------:R-:W-:Y:S05]  /*2190*/  @P0 BRA `(.L_x_5092) ;  /* 0x000000b000000947 */ /* 0x000fea0003800000 */
[----:B------:R-:W-:Y:S01]  /*21a0*/  MOV R6, R28 ;  /* 0x0000001c00067202 */ /* 0x000fe20000000f00 */
[----:B------:R-:W-:Y:S01]  /*21b0*/  IMAD R8, R26, c[0x0][0x218], RZ ;  /* 0x000086001a087a24 */ /* 0x000fe200078e02ff */
[----:B------:R-:W-:-:S03]  /*21c0*/  MOV R7, R29 ;  /* 0x0000001d00077202 */ /* 0x000fc60000000f00 */
[----:B------:R-:W-:Y:S02]  /*21d0*/  IMAD R9, R27, c[0x0][0x21c], R8 ;  /* 0x000087001b097a24 */ /* 0x000fe400078e0208 */
[----:B------:R-:W-:-:S05]  /*21e0*/  IMAD.WIDE.U32 R6, R23, c[0x0][0x210], R6 ;  /* 0x0000840017067a25 */ /* 0x000fca00078e0006 */
[----:B------:R-:W-:-:S05]  /*21f0*/  IADD3 R7, R49, R7, RZ ;  /* 0x0000000731077210 */ /* 0x000fca0007ffe0ff */
[----:B------:R-:W-:-:S04]  /*2200*/  IMAD.WIDE.U32 R6, R27, c[0x0][0x218], R6 ;  /* 0x000086001b067a25 */ /* 0x000fc800078e0006 */
[----:B------:R-:W-:Y:S01]  /*2210*/  IMAD.IADD R7, R7, 0x1, R9 ;  /* 0x0000000107077824 */ /* 0x000fe200078e0209 */
[----:B------:R-:W-:-:S04]  /*2220*/  LEA R8, P0, R6, c[0x0][0x270], 0x2 ;  /* 0x00009c0006087a11 */ /* 0x000fc800078010ff */
[----:B------:R-:W-:-:S05]  /*2230*/  LEA.HI.X R9, R6, c[0x0][0x274], R7, 0x2, P0 ;  /* 0x00009d0006097a11 */ /* 0x000fca00000f1407 */
[----:B------:R0:W-:Y:S04]  /*2240*/  STG.E [R8.64], R35 ;  /* 0x0000002308007986 */ /* 0x0001e8000c101906 */
.L_x_5092:
[----:B------:R-:W-:Y:S05]  /*2250*/  BSYNC B0 ;  /* 0x0000000000007941 */ /* 0x000fea0003800000 */
.L_x_5091:
        /* <DEDUP_REMOVED lines=11> */
[----:B------:R-:W-:Y:S02]  /*2310*/  LEA R4, P3, R6, R37, 0x2 ;  /* 0x0000002506047211 */ /* 0x000fe400078610ff */
        /* <DEDUP_REMOVED lines=12> */
.L_x_5093:
[----:B------:R-:W-:Y:S05]  /*23e0*/  EXIT ;  /* 0x000000000000794d */ /* 0x000fea0003800000 */
.L_x_5095:
        /* <DEDUP_REMOVED lines=9> */
.L_x_5465:


//--------------------- .text._Z25selective_scan_fwd_kernelI32Selective_Scan_fwd_kernel_traitsILi32ELi4ELi1ELb0ELb0ELb1ELb0EffEEv13SSMParamsBase --------------------------
	.section	.text._Z25selective_scan_fwd_kernelI32Selective_Scan_fwd_kernel_traitsILi32ELi4ELi1ELb0ELb0ELb1ELb0EffEEv13SSMParamsBase,"ax",@progbits
	.sectioninfo	@"SHI_REGISTERS=72"
	.align	128
        .global         _Z25selective_scan_fwd_kernelI32Selective_Scan_fwd_kernel_traitsILi32ELi4ELi1ELb0ELb0ELb1ELb0EffEEv13SSMParamsBase
        .type           _Z25selective_scan_fwd_kernelI32Selective_Scan_fwd_kernel_traitsILi32ELi4ELi1ELb0ELb0ELb1ELb0EffEEv13SSMParamsBase,@function
        .size           _Z25selective_scan_fwd_kernelI32Selective_Scan_fwd_kernel_traitsILi32ELi4ELi1ELb0ELb0ELb1ELb0EffEEv13SSMParamsBase,(.L_x_5466 - _Z25selective_scan_fwd_kernelI32Selective_Scan_fwd_kernel_traitsILi32ELi4ELi1ELb0ELb0ELb1ELb0EffEEv13SSMParamsBase)
        .other          _Z25selective_scan_fwd_kernelI32Selective_Scan_fwd_kernel_traitsILi32ELi4ELi1ELb0ELb0ELb1ELb0EffEEv13SSMParamsBase,@"STO_CUDA_ENTRY STV_DEFAULT"
_Z25selective_scan_fwd_kernelI32Selective_Scan_fwd_kernel_traitsILi32ELi4ELi1ELb0ELb0ELb1ELb0EffEEv13SSMParamsBase:
.text._Z25selective_scan_fwd_kernelI32Selective_Scan_fwd_kernel_traitsILi32ELi4ELi1ELb0ELb0ELb1ELb0EffEEv13SSMParamsBase:
        /* <DEDUP_REMOVED lines=22> */
[----:B--2---:R-:W-:-:S04]  /*0160*/  IMAD.MOV R14, RZ, RZ, -R11 ;  /* 0x000000ffff0e7224 */ /* 0x004fc800078e0a0b */
[----:B------:R-:W-:-:S05]  /*0170*/  IMAD R5, R14, R13, RZ ;  /* 0x0000000d0e057224 */ /* 0x000fca00078e02ff */
[----:B------:R-:W-:Y:S02]  /*0180*/  IMAD.HI.U32 R11, R11, R5, R10 ;  /* 0x000000050b0b7227 */ /* 0x000fe400078e000a */
[----:B------:R-:W1:Y:S01]  /*0190*/  S2R R5, SR_CTAID.X ;  /* 0x0000000000057919 */ /* 0x000e620000002500 */
[----:B0-----:R-:W-:Y:S02]  /*01a0*/  MOV R9, c[0x0][0x174] ;  /* 0x00005d0000097a02 */ /* 0x001fe40000000f00 */
[----:B------:R-:W-:Y:S02]  /*01b0*/  IABS R8, R0 ;  /* 0x0000000000087213 */ /* 0x000fe40000000000 */
[----:B------:R-:W-:-:S03]  /*01c0*/  ISETP.GE.AND P0, PT, R9, 0x1, PT ;  /* 0x000000010900780c */ /* 0x000fc60003f06270 */
[----:B---3--:R-:W-:-:S04]  /*01d0*/  IMAD.HI.U32 R7, R11, R8, RZ ;  /* 0x000000080b077227 */ /* 0x008fc800078e00ff */
[----:B------:R-:W-:-:S04]  /*01e0*/  IMAD.MOV R6, RZ, RZ, -R7 ;  /* 0x000000ffff067224 */ /* 0x000fc800078e0a07 */
[----:B------:R-:W-:Y:S01]  /*01f0*/  IMAD R8, R13, R6, R8 ;  /* 0x000000060d087224 */ /* 0x000fe200078e0208 */
[----:B------:R-:W-:-:S04]  /*0200*/  LOP3.LUT R9, R0, c[0x0][0x178], RZ, 0x3c, !PT ;  /* 0x00005e0000097a12 */ /* 0x000fc800078e3cff */
[----:B------:R-:W-:Y:S02]  /*0210*/  ISETP.GT.U32.AND P1, PT, R13, R8, PT ;  /* 0x000000080d00720c */ /* 0x000fe40003f24070 */
[----:B-1----:R-:W-:Y:S01]  /*0220*/  SHF.R.S32.HI R6, RZ, 0x1f, R5 ;  /* 0x0000001fff067819 */ /* 0x002fe20000011405 */
[----:B------:R-:W-:Y:S10]  /*0230*/  @!P0 EXIT ;  /* 0x000000000000894d */ /* 0x000ff40003800000 */
[----:B------:R-:W-:Y:S01]  /*0240*/  @!P1 IMAD.IADD R8, R8, 0x1, -R13 ;  /* 0x0000000108089824 */ /* 0x000fe200078e0a0d */
[----:B------:R-:W0:Y:S01]  /*0250*/  S2R R56, SR_TID.X ;  /* 0x0000000000387919 */ /* 0x000e220000002100 */
[----:B------:R-:W-:Y:S01]  /*0260*/  IMAD R15, R3, c[0x0][0x1d8], RZ ;  /* 0x00007600030f7a24 */ /* 0x000fe200078e02ff */
[----:B------:R-:W-:Y:S01]  /*0270*/  ISETP.GE.AND P2, PT, R9, RZ, PT ;  /* 0x000000ff0900720c */ /* 0x000fe20003f46270 */
[----:B------:R-:W-:Y:S01]  /*0280*/  IMAD R10, R6, c[0x0][0x1b0], RZ ;  /* 0x00006c00060a7a24 */ /* 0x000fe200078e02ff */
[----:B------:R-:W-:Y:S01]  /*0290*/  ISETP.GE.U32.AND P0, PT, R8, R13, PT ;  /* 0x0000000d0800720c */ /* 0x000fe20003f06070 */
[----:B------:R-:W-:Y:S01]  /*02a0*/  IMAD.WIDE.U32 R8, R0, c[0x0][0x1d8], RZ ;  /* 0x0000760000087a25 */ /* 0x000fe200078e00ff */
[----:B------:R-:W-:-:S02]  /*02b0*/  @!P1 IADD3 R7, R7, 0x1, RZ ;  /* 0x0000000107079810 */ /* 0x000fc40007ffe0ff */
[----:B------:R-:W-:Y:S01]  /*02c0*/  ISETP.NE.AND P1, PT, RZ, c[0x0][0x178], PT ;  /* 0x00005e00ff007a0c */ /* 0x000fe20003f25270 */
[C---:B------:R-:W-:Y:S02]  /*02d0*/  IMAD R15, R0.reuse, c[0x0][0x1dc], R15 ;  /* 0x00007700000f7a24 */ /* 0x040fe400078e020f */
[----:B------:R-:W-:Y:S02]  /*02e0*/  IMAD R17, R3, c[0x0][0x1e8], RZ ;  /* 0x00007a0003117a24 */ /* 0x000fe400078e02ff */
[----:B------:R-:W-:Y:S02]  /*02f0*/  IMAD.IADD R9, R9, 0x1, R15 ;  /* 0x0000000109097824 */ /* 0x000fe400078e020f */
[----:B------:R-:W-:Y:S02]  /*0300*/  IMAD R19, R5, c[0x0][0x1b4], R10 ;  /* 0x00006d0005137a24 */ /* 0x000fe400078e020a */
[----:B------:R-:W-:Y:S01]  /*0310*/  @P0 IADD3 R7, R7, 0x1, RZ ;  /* 0x0000000107070810 */ /* 0x000fe20007ffe0ff */
[----:B------:R-:W-:-:S03]  /*0320*/  IMAD.WIDE.U32 R10, R0, c[0x0][0x1e8], RZ ;  /* 0x00007a00000a7a25 */ /* 0x000fc600078e00ff */
[----:B------:R-:W-:Y:S01]  /*0330*/  MOV R15, R7 ;  /* 0x00000007000f7202 */ /* 0x000fe20000000f00 */
[----:B------:R-:W-:Y:S01]  /*0340*/  IMAD R17, R0, c[0x0][0x1ec], R17 ;  /* 0x00007b0000117a24 */ /* 0x000fe200078e0211 */
[----:B0-----:R-:W-:Y:S01]  /*0350*/  LOP3.LUT R7, R56, 0x1f, RZ, 0xc0, !PT ;  /* 0x0000001f38077812 */ /* 0x001fe200078ec0ff */
[----:B------:R-:W-:Y:S01]  /*0360*/  IMAD R16, R6, c[0x0][0x1d0], RZ ;  /* 0x0000740006107a24 */ /* 0x000fe200078e02ff */
[----:B------:R-:W-:Y:S01]  /*0370*/  SHF.L.U32 R14, R56, 0x2, RZ ;  /* 0x00000002380e7819 */ /* 0x000fe200000006ff */
[----:B------:R-:W-:Y:S01]  /*0380*/  @!P2 IMAD.MOV R15, RZ, RZ, -R15 ;  /* 0x000000ffff0fa224 */ /* 0x000fe200078e0a0f */
[----:B------:R-:W-:Y:S01]  /*0390*/  @!P1 LOP3.LUT R15, RZ, c[0x0][0x178], RZ, 0x33, !PT ;  /* 0x00005e00ff0f9a12 */ /* 0x000fe200078e33ff */
[----:B------:R-:W-:Y:S01]  /*03a0*/  IMAD.WIDE.U32 R12, R5, c[0x0][0x1b0], RZ ;  /* 0x00006c00050c7a25 */ /* 0x000fe200078e00ff */
[----:B------:R-:W-:Y:S02]  /*03b0*/  IADD3 R11, R11, R17, RZ ;  /* 0x000000110b0b7210 */ /* 0x000fe40007ffe0ff */
[----:B------:R-:W-:Y:S01]  /*03c0*/  LOP3.LUT R34, R7, 0xffffff80, R14, 0xf8, !PT ;  /* 0xffffff8007227812 */ /* 0x000fe200078ef80e */
[----:B------:R-:W-:Y:S01]  /*03d0*/  IMAD.WIDE.U32 R8, R5, c[0x0][0x1d0], R8 ;  /* 0x0000740005087a25 */ /* 0x000fe200078e0008 */
[----:B------:R-:W-:-:S02]  /*03e0*/  IADD3 R13, R13, R19, RZ ;  /* 0x000000130d0d7210 */ /* 0x000fc40007ffe0ff */
[----:B------:R-:W-:Y:S01]  /*03f0*/  SHF.R.S32.HI R35, RZ, 0x1f, R34 ;  /* 0x0000001fff237819 */ /* 0x000fe20000011422 */
[C---:B------:R-:W-:Y:S01]  /*0400*/  IMAD R17, R5.reuse, c[0x0][0x1d4], R16 ;  /* 0x0000750005117a24 */ /* 0x040fe200078e0210 */
[----:B------:R-:W-:Y:S01]  /*0410*/  SHF.R.S32.HI R16, RZ, 0x1f, R15 ;  /* 0x0000001fff107819 */ /* 0x000fe2000001140f */
[----:B------:R-:W-:Y:S01]  /*0420*/  IMAD R18, R6, c[0x0][0x1e0], RZ ;  /* 0x0000780006127a24 */ /* 0x000fe200078e02ff */
[C---:B------:R-:W-:Y:S01]  /*0430*/  IADD3 R41, P0, R34.reuse, R8, RZ ;  /* 0x0000000822297210 */ /* 0x040fe20007f1e0ff */
[C---:B------:R-:W-:Y:S01]  /*0440*/  IMAD.WIDE.U32 R10, R5.reuse, c[0x0][0x1e0], R10 ;  /* 0x00007800050a7a25 */ /* 0x040fe200078e000a */
[C---:B------:R-:W-:Y:S02]  /*0450*/  LOP3.LUT R28, R34.reuse, 0x40, RZ, 0xfc, !PT ;  /* 0x00000040221c7812 */ /* 0x040fe400078efcff */
[C---:B------:R-:W-:Y:S01]  /*0460*/  LOP3.LUT R30, R34.reuse, 0x60, RZ, 0xfc, !PT ;  /* 0x00000060221e7812 */ /* 0x040fe200078efcff */
        /* <DEDUP_REMOVED lines=10> */
[----:B------:R-:W-:Y:S01]  /*0510*/  LEA.HI.X R43, R43, c[0x0][0x24c], R10, 0x2, P2 ;  /* 0x000093002b2b7a11 */ /* 0x000fe200010f140a */
[----:B------:R-:W-:Y:S01]  /*0520*/  IMAD R13, R3, c[0x0][0x198], RZ ;  /* 0x00006600030d7a24 */ /* 0x000fe200078e02ff */
[----:B------:R-:W-:Y:S01]  /*0530*/  IADD3 R9, R9, R15, RZ ;  /* 0x0000000f09097210 */ /* 0x000fe20007ffe0ff */
[----:B------:R-:W-:Y:S01]  /*0540*/  IMAD R10, R5, c[0x0][0x164], R0 ;  /* 0x00005900050a7a24 */ /* 0x000fe200078e0200 */
[----:B------:R-:W-:Y:S01]  /*0550*/  LEA R40, P1, R41, c[0x0][0x240], 0x2 ;  /* 0x0000900029287a11 */ /* 0x000fe200078210ff */
[----:B------:R-:W-:Y:S01]  /*0560*/  IMAD.WIDE.U32 R36, R0, c[0x0][0x180], RZ ;  /* 0x0000600000247a25 */ /* 0x000fe200078e00ff */
[----:B------:R-:W-:-:S02]  /*0570*/  LEA.HI.X R32, R8, c[0x0][0x234], R9, 0x2, P0 ;  /* 0x00008d0008207a11 */ /* 0x000fc400000f1409 */
[----:B------:R-:W0:Y:S01]  /*0580*/  S2R R8, SR_LANEID ;  /* 0x0000000000087919 */ /* 0x000e220000000000 */
[----:B------:R-:W-:Y:S01]  /*0590*/  IMAD.WIDE.U32 R38, R0, c[0x0][0x198], RZ ;  /* 0x0000660000267a25 */ /* 0x000fe200078e00ff */
[----:B------:R-:W-:Y:S02]  /*05a0*/  IADD3 R12, R14, 0x2, RZ ;  /* 0x000000020e0c7810 */ /* 0x000fe40007ffe0ff */
[----:B------:R-:W-:Y:S01]  /*05b0*/  LEA.HI.X R41, R41, c[0x0][0x244], R16, 0x2, P1 ;  /* 0x0000910029297a11 */ /* 0x000fe200008f1410 */
[----:B------:R-:W-:Y:S01]  /*05c0*/  IMAD R15, R0, c[0x0][0x184], R11 ;  /* 0x00006100000f7a24 */ /* 0x000fe200078e020b */
[----:B------:R-:W-:Y:S01]  /*05d0*/  IADD3 R11, R14, 0x1, RZ ;  /* 0x000000010e0b7810 */ /* 0x000fe20007ffe0ff */
[----:B------:R-:W-:Y:S01]  /*05e0*/  IMAD R29, R0, c[0x0][0x19c], R13 ;  /* 0x00006700001d7a24 */ /* 0x000fe200078e020d */
[----:B------:R-:W-:Y:S01]  /*05f0*/  IADD3 R13, R14, 0x3, RZ ;  /* 0x000000030e0d7810 */ /* 0x000fe20007ffe0ff */
[----:B------:R-:W-:Y:S01]  /*0600*/  IMAD R10, R10, c[0x0][0x174], RZ ;  /* 0x00005d000a0a7a24 */ /* 0x000fe200078e02ff */
[----:B------:R-:W-:Y:S01]  /*0610*/  IADD3 R15, R37, R15, RZ ;  /* 0x0000000f250f7210 */ /* 0x000fe20007ffe0ff */
[----:B------:R-:W-:Y:S01]  /*0620*/  IMAD.MOV.U32 R9, RZ, RZ, RZ ;  /* 0x000000ffff097224 */ /* 0x000fe200078e00ff */
[----:B------:R-:W-:Y:S01]  /*0630*/  IADD3 R29, R39, R29, RZ ;  /* 0x0000001d271d7210 */ /* 0x000fe20007ffe0ff */
[----:B------:R-:W-:Y:S01]  /*0640*/  IMAD R10, R10, c[0x0][0x16c], RZ ;  /* 0x00005b000a0a7a24 */ /* 0x000fe200078e02ff */
[----:B------:R-:W-:-:S02]  /*0650*/  LOP3.LUT R14, R34, 0x20, RZ, 0xfc, !PT ;  /* 0x00000020220e7812 */ /* 0x000fc400078efcff */
.L_x_5111:
[----:B------:R-:W-:Y:S01]  /*0660*/  BAR.SYNC.DEFER_BLOCKING 0x0 ;  /* 0x0000000000007b1d */ /* 0x000fe20000010000 */
[----:B0-----:R-:W-:Y:S01]  /*0670*/  IMAD.MOV.U32 R16, RZ, RZ, -0x80 ;  /* 0xffffff80ff107424 */ /* 0x001fe200078e00ff */
[----:B------:R-:W-:Y:S01]  /*0680*/  HFMA2.MMA R18, -RZ, RZ, 0, 0 ;  /* 0x00000000ff127435 */ /* 0x000fe200000001ff */
[----:B------:R-:W-:Y:S01]  /*0690*/  IMAD.MOV.U32 R22, RZ, RZ, RZ ;  /* 0x000000ffff167224 */ /* 0x000fe200078e00ff */
[----:B------:R-:W-:Y:S01]  /*06a0*/  HFMA2.MMA R20, -RZ, RZ, 0, 0 ;  /* 0x00000000ff147435 */ /* 0x000fe200000001ff */
[----:B------:R-:W-:Y:S01]  /*06b0*/  IMAD R33, R9, R16, c[0x0][0x168] ;  /* 0x00005a0009217624 */ /* 0x000fe200078e0210 */
[----:B------:R-:W-:-:S04]  /*06c0*/  MOV R16, RZ ;  /* 0x000000ff00107202 */ /* 0x000fc80000000f00 */
        /* <DEDUP_REMOVED lines=8> */
[----:B0-----:R-:W-:Y:S01]  /*0750*/  SHF.L.U32 R55, R8, 0x2, RZ ;  /* 0x0000000208377819 */ /* 0x001fe200000006ff */
[----:B------:R-:W-:Y:S01]  /*0760*/  HFMA2.MMA R46, -RZ, RZ, 0, 0 ;  /* 0x00000000ff2e7435 */ /* 0x000fe200000001ff */
[-C--:B------:R-:W-:Y:S01]  /*0770*/  ISETP.GE.AND P0, PT, R34, R33.reuse, PT ;  /* 0x000000212200720c */ /* 0x080fe20003f06270 */
[----:B------:R-:W-:Y:S01]  /*0780*/  IMAD.MOV.U32 R26, RZ, RZ, RZ ;  /* 0x000000ffff1a7224 */ /* 0x000fe200078e00ff */
[-C--:B------:R-:W-:Y:S01]  /*0790*/  ISETP.GE.AND P1, PT, R14, R33.reuse, PT ;  /* 0x000000210e00720c */ /* 0x080fe20003f26270 */
[----:B------:R-:W-:Y:S01]  /*07a0*/  IMAD.MOV.U32 R44, RZ, RZ, RZ ;  /* 0x000000ffff2c7224 */ /* 0x000fe200078e00ff */
[----:B------:R-:W-:-:S02]  /*07b0*/  ISETP.GE.AND P2, PT, R28, R33, PT ;  /* 0x000000211c00720c */ /* 0x000fc40003f46270 */
[----:B------:R-:W-:Y:S02]  /*07c0*/  ISETP.GE.AND P3, PT, R30, R33, PT ;  /* 0x000000211e00720c */ /* 0x000fe40003f66270 */
[----:B------:R-:W-:Y:S01]  /*07d0*/  MOV R24, RZ ;  /* 0x000000ff00187202 */ /* 0x000fe20000000f00 */
[----:B--2---:R-:W-:Y:S04]  /*07e0*/  STS [R55], R18 ;  /* 0x0000001237007388 */ /* 0x004fe80000000800 */
[----:B---3--:R-:W-:Y:S04]  /*07f0*/  STS [R55+0x80], R16 ;  /* 0x0000801037007388 */ /* 0x008fe80000000800 */
[----:B----4-:R-:W-:Y:S04]  /*0800*/  STS [R55+0x100], R22 ;  /* 0x0001001637007388 */ /* 0x010fe80000000800 */
[----:B------:R-:W-:Y:S01]  /*0810*/  STS [R55+0x180], R20 ;  /* 0x0001801437007388 */ /* 0x000fe20000000800 */
        /* <DEDUP_REMOVED lines=9> */
[----:B--2---:R-:W-:Y:S04]  /*08b0*/  STS [R55], R26 ;  /* 0x0000001a37007388 */ /* 0x004fe80000000800 */
[----:B---3--:R-:W-:Y:S04]  /*08c0*/  STS [R55+0x80], R24 ;  /* 0x0000801837007388 */ /* 0x008fe80000000800 */
[----:B----4-:R-:W-:Y:S04]  /*08d0*/  STS [R55+0x100], R46 ;  /* 0x0001002e37007388 */ /* 0x010fe80000000800 */
[----:B------:R-:W-:Y:S01]  /*08e0*/  STS [R55+0x180], R44 ;  /* 0x0001802c37007388 */ /* 0x000fe20000000800 */
        /* <DEDUP_REMOVED lines=46> */
.L_x_5097:
[----:B------:R-:W-:Y:S05]  /*0bd0*/  BSYNC B0 ;  /* 0x0000000000007941 */ /* 0x000fea0003800000 */
.L_x_5096:
        /* <DEDUP_REMOVED lines=33> */
.L_x_5099:
[----:B------:R-:W-:Y:S05]  /*0df0*/  BSYNC B0 ;  /* 0x0000000000007941 */ /* 0x000fea0003800000 */
.L_x_5098:
        /* <DEDUP_REMOVED lines=33> */
.L_x_5101:
[----:B------:R-:W-:Y:S05]  /*1010*/  BSYNC B0 ;  /* 0x0000000000007941 */ /* 0x000fea0003800000 */
.L_x_5100:
        /* <DEDUP_REMOVED lines=33> */
.L_x_5103:
[----:B------:R-:W-:Y:S05]  /*1230*/  BSYNC B0 ;  /* 0x0000000000007941 */ /* 0x000fea0003800000 */
.L_x_5102:
        /* <DEDUP_REMOVED lines=9> */
[----:B------:R-:W-:-:S03]  /*12d0*/  IMAD.MOV.U32 R54, RZ, RZ, RZ ;  /* 0x000000ffff367224 */ /* 0x000fc600078e00ff */
[----:B------:R-:W-:Y:S02]  /*12e0*/  ISETP.EQ.OR P0, PT, R9, RZ, P0 ;  /* 0x000000ff0900720c */ /* 0x000fe40000702670 */
.L_x_5107:
[----:B------:R-:W-:Y:S01]  /*12f0*/  SHF.R.S32.HI R47, RZ, 0x1f, R54 ;  /* 0x0000001fff2f7819 */ /* 0x000fe20000011436 */
[----:B------:R-:W-:Y:S01]  /*1300*/  IMAD.MOV.U32 R60, RZ, RZ, RZ ;  /* 0x000000ffff3c7224 */ /* 0x000fe200078e00ff */
[----:B------:R-:W-:Y:S01]  /*1310*/  MOV R24, 0xffffff80 ;  /* 0xffffff8000187802 */ /* 0x000fe20000000f00 */
[----:B------:R-:W-:Y:S01]  /*1320*/  HFMA2.MMA R58, -RZ, RZ, 0, 0 ;  /* 0x00000000ff3a7435 */ /* 0x000fe200000001ff */
[----:B------:R-:W-:Y:S01]  /*1330*/  MOV R48, RZ ;  /* 0x000000ff00307202 */ /* 0x000fe20000000f00 */
[----:B------:R-:W-:Y:S02]  /*1340*/  IMAD R27, R47, c[0x0][0x1c0], RZ ;  /* 0x000070002f1b7a24 */ /* 0x000fe400078e02ff */
[----:B------:R-:W-:Y:S02]  /*1350*/  IMAD R33, R9, R24, c[0x0][0x168] ;  /* 0x00005a0009217624 */ /* 0x000fe400078e0218 */
[----:B------:R-:W-:-:S03]  /*1360*/  IMAD.WIDE.U32 R24, R54, c[0x0][0x1c0], R34 ;  /* 0x0000700036187a25 */ /* 0x000fc600078e0022 */
[----:B------:R-:W-:Y:S01]  /*1370*/  ISETP.GE.AND P1, PT, R34, R33, PT ;  /* 0x000000212200720c */ /* 0x000fe20003f26270 */
[----:B------:R-:W-:Y:S01]  /*1380*/  IMAD R27, R54, c[0x0][0x1c4], R27 ;  /* 0x00007100361b7a24 */ /* 0x000fe200078e021b */
[----:B------:R-:W-:Y:S01]  /*1390*/  LEA R26, P5, R24, R31, 0x2 ;  /* 0x0000001f181a7211 */ /* 0x000fe200078a10ff */
[----:B------:R-:W-:Y:S01]  /*13a0*/  IMAD R45, R47, c[0x0][0x188], RZ ;  /* 0x000062002f2d7a24 */ /* 0x000fe200078e02ff */
[----:B------:R-:W-:Y:S01]  /*13b0*/  ISETP.GE.AND P2, PT, R14, R33, PT ;  /* 0x000000210e00720c */ /* 0x000fe20003f46270 */
[----:B------:R-:W-:Y:S01]  /*13c0*/  IMAD.MOV.U32 R46, RZ, RZ, RZ ;  /* 0x000000ffff2e7224 */ /* 0x000fe200078e00ff */
[----:B------:R-:W-:Y:S02]  /*13d0*/  IADD3 R25, R25, R27, RZ ;  /* 0x0000001b19197210 */ /* 0x000fe40007ffe0ff */
[----:B------:R-:W-:Y:S02]  /*13e0*/  ISETP.GE.AND P3, PT, R28, R33, PT ;  /* 0x000000211c00720c */ /* 0x000fe40003f66270 */
[----:B------:R-:W-:-:S02]  /*13f0*/  LEA.HI.X R27, R24, R32, R25, 0x2, P5 ;  /* 0x00000020181b7211 */ /* 0x000fc400028f1419 */
[----:B------:R-:W-:Y:S02]  /*1400*/  ISETP.GE.AND P4, PT, R30, R33, PT ;  /* 0x000000211e00720c */ /* 0x000fe40003f86270 */
[----:B------:R-:W-:Y:S01]  /*1410*/  MOV R24, R36 ;  /* 0x0000002400187202 */ /* 0x000fe20000000f00 */
[C---:B------:R-:W-:Y:S01]  /*1420*/  IMAD R45, R54.reuse, c[0x0][0x18c], R45 ;  /* 0x00006300362d7a24 */ /* 0x040fe200078e022d */
[----:B------:R-:W-:Y:S01]  /*1430*/  MOV R25, R15 ;  /* 0x0000000f00197202 */ /* 0x000fe20000000f00 */
[----:B------:R0:W2:Y:S04]  /*1440*/  @!P1 LDG.E R60, [R26.64] ;  /* 0x000000041a3c9981 */ /* 0x0000a8000c1e1900 */
[----:B------:R-:W-:Y:S01]  /*1450*/  IMAD.WIDE.U32 R24, R54, c[0x0][0x188], R24 ;  /* 0x0000620036187a25 */ /* 0x000fe200078e0018 */
[----:B------:R0:W3:Y:S03]  /*1460*/  @!P2 LDG.E R58, [R26.64+0x80] ;  /* 0x000080041a3aa981 */ /* 0x0000e6000c1e1900 */
[----:B------:R-:W-:Y:S01]  /*1470*/  IMAD.IADD R25, R25, 0x1, R45 ;  /* 0x0000000119197824 */ /* 0x000fe200078e022d */
[C---:B------:R-:W-:Y:S01]  /*1480*/  LEA R44, P1, R24.reuse, c[0x0][0x220], 0x2 ;  /* 0x00008800182c7a11 */ /* 0x040fe200078210ff */
[----:B------:R0:W4:Y:S03]  /*1490*/  @!P3 LDG.E R48, [R26.64+0x100] ;  /* 0x000100041a30b981 */ /* 0x000126000c1e1900 */
[----:B------:R-:W-:Y:S01]  /*14a0*/  LEA.HI.X R45, R24, c[0x0][0x224], R25, 0x2, P1 ;  /* 0x00008900182d7a11 */ /* 0x000fe200008f1419 */
[----:B------:R0:W5:Y:S04]  /*14b0*/  @!P4 LDG.E R46, [R26.64+0x180] ;  /* 0x000180041a2ec981 */ /* 0x000168000c1e1900 */
[----:B------:R-:W5:Y:S01]  /*14c0*/  LDG.E R44, [R44.64] ;  /* 0x000000042c2c7981 */ /* 0x000f62000c1e1900 */
[----:B------:R-:W-:Y:S01]  /*14d0*/  MOV R24, R38 ;  /* 0x0000002600187202 */ /* 0x000fe20000000f00 */
[----:B------:R-:W-:Y:S01]  /*14e0*/  IMAD R47, R47, c[0x0][0x1a0], RZ ;  /* 0x000068002f2f7a24 */ /* 0x000fe200078e02ff */
[----:B------:R-:W-:Y:S01]  /*14f0*/  MOV R25, R29 ;  /* 0x0000001d00197202 */ /* 0x000fe20000000f00 */
[----:B------:R-:W-:-:S02]  /*1500*/  IMAD.SHL.U32 R55, R8, 0x4, RZ ;  /* 0x0000000408377824 */ /* 0x000fc400078e00ff */
[C---:B------:R-:W-:Y:S02]  /*1510*/  IMAD R47, R54.reuse, c[0x0][0x1a4], R47 ;  /* 0x00006900362f7a24 */ /* 0x040fe400078e022f */
[----:B------:R-:W-:-:S05]  /*1520*/  IMAD.WIDE.U32 R24, R54, c[0x0][0x1a0], R24 ;  /* 0x0000680036187a25 */ /* 0x000fca00078e0018 */
[C---:B0-----:R-:W-:Y:S02]  /*1530*/  LEA R26, P1, R24.reuse, c[0x0][0x228], 0x2 ;  /* 0x00008a00181a7a11 */ /* 0x041fe400078210ff */
[----:B------:R-:W-:Y:S01]  /*1540*/  IADD3 R25, R25, R47, RZ ;  /* 0x0000002f19197210 */ /* 0x000fe20007ffe0ff */
[----:B------:R-:W0:Y:S03]  /*1550*/  S2R R56, SR_TID.X ;  /* 0x0000000000387919 */ /* 0x000e260000002100 */
[----:B------:R-:W-:Y:S01]  /*1560*/  LEA.HI.X R27, R24, c[0x0][0x22c], R25, 0x2, P1 ;  /* 0x00008b00181b7a11 */ /* 0x000fe200008f1419 */
[----:B------:R-:W-:Y:S01]  /*1570*/  FMUL.FTZ R65, R16, R51 ;  /* 0x0000003310417220 */ /* 0x000fe20000410000 */
[-C--:B------:R-:W-:Y:S01]  /*1580*/  ISETP.GE.U32.AND P2, PT, R11, R33.reuse, PT ;  /* 0x000000210b00720c */ /* 0x080fe20003f46070 */
[----:B------:R-:W-:Y:S01]  /*1590*/  FMUL.FTZ R63, R17, R50 ;  /* 0x00000032113f7220 */ /* 0x000fe20000410000 */
[----:B------:R-:W-:Y:S01]  /*15a0*/  ISETP.GE.U32.AND P3, PT, R12, R33, PT ;  /* 0x000000210c00720c */ /* 0x000fe20003f66070 */
[----:B------:R-:W-:-:S03]  /*15b0*/  FMUL.FTZ R61, R18, R53 ;  /* 0x00000035123d7220 */ /* 0x000fc60000410000 */
[----:B------:R-:W-:Y:S01]  /*15c0*/  FSEL R63, R63, RZ, !P2 ;  /* 0x000000ff3f3f7208 */ /* 0x000fe20005000000 */
[----:B------:R-:W-:Y:S01]  /*15d0*/  FMUL.FTZ R59, R19, R52 ;  /* 0x00000034133b7220 */ /* 0x000fe20000410000 */
[----:B------:R-:W-:Y:S01]  /*15e0*/  FSEL R61, R61, RZ, !P3 ;  /* 0x000000ff3d3d7208 */ /* 0x000fe20005800000 */
[----:B------:R-:W-:Y:S01]  /*15f0*/  HFMA2.MMA R47, -RZ, RZ, 0, 0 ;  /* 0x00000000ff2f7435 */ /* 0x000fe200000001ff */
[----:B------:R-:W-:Y:S01]  /*1600*/  IMAD.SHL.U32 R57, R54, 0x8, RZ ;  /* 0x0000000836397824 */ /* 0x000fe200078e00ff */
[----:B--2---:R-:W-:Y:S04]  /*1610*/  STS [R55], R60 ;  /* 0x0000003c37007388 */ /* 0x004fe80000000800 */
[----:B---3--:R-:W-:Y:S04]  /*1620*/  STS [R55+0x80], R58 ;  /* 0x0000803a37007388 */ /* 0x008fe80000000800 */
[----:B----4-:R-:W-:Y:S04]  /*1630*/  STS [R55+0x100], R48 ;  /* 0x0001003037007388 */ /* 0x010fe80000000800 */
[----:B-----5:R0:W-:Y:S01]  /*1640*/  STS [R55+0x180], R46 ;  /* 0x0001802e37007388 */ /* 0x0201e20000000800 */
[----:B------:R-:W-:-:S06]  /*1650*/  NOP ;  /* 0x0000000000007918 */ /* 0x000fcc0000000000 */
[----:B------:R1:W2:Y:S01]  /*1660*/  LDG.E R62, [R26.64] ;  /* 0x000000041a3e7981 */ /* 0x0002a2000c1e1900 */
[----:B------:R-:W-:Y:S01]  /*1670*/  FMUL.FTZ R24, R44, 1.4426950216293334961 ;  /* 0x3fb8aa3b2c187820 */ /* 0x000fe20000410000 */
[----:B------:R-:W-:Y:S01]  /*1680*/  BSSY B0, `(.L_x_5105) ;  /* 0x0000051000007945 */ /* 0x000fe20003800000 */
[----:B0-----:R-:W-:Y:S02]  /*1690*/  SHF.L.U32 R46, R56, 0x2, RZ ;  /* 0x00000002382e7819 */ /* 0x001fe400000006ff */
[C---:B------:R-:W-:Y:S02]  /*16a0*/  FMUL.FTZ R44, R24.reuse, R50 ;  /* 0x00000032182c7220 */ /* 0x040fe40000410000 */
[----:B------:R-:W-:Y:S01]  /*16b0*/  FMUL.FTZ R25, R24, R51 ;  /* 0x0000003318197220 */ /* 0x000fe20000410000 */
[----:B------:R-:W-:Y:S01]  /*16c0*/  ISETP.GE.U32.AND P1, PT, R46, R33, PT ;  /* 0x000000212e00720c */ /* 0x000fe20003f26070 */
[C---:B------:R-:W-:Y:S01]  /*16d0*/  FMUL.FTZ R45, R24.reuse, R53 ;  /* 0x00000035182d7220 */ /* 0x040fe20000410000 */
[----:B------:R-:W-:Y:S01]  /*16e0*/  MOV R46, 0x3f800000 ;  /* 0x3f800000002e7802 */ /* 0x000fe20000000f00 */
[----:B------:R-:W0:Y:S01]  /*16f0*/  MUFU.EX2 R44, R44 ;  /* 0x0000002c002c7308 */ /* 0x000e220000000800 */
[----:B------:R-:W-:Y:S01]  /*1700*/  FMUL.FTZ R24, R24, R52 ;  /* 0x0000003418187220 */ /* 0x000fe20000410000 */
[----:B------:R-:W-:-:S03]  /*1710*/  FSEL R65, R65, RZ, !P1 ;  /* 0x000000ff41417208 */ /* 0x000fc60004800000 */
[----:B------:R-:W-:Y:S03]  /*1720*/  @!P0 LDS.64 R46, [R57+0x230] ;  /* 0x00023000392e8984 */ /* 0x000fe60000000a00 */
[----:B------:R-:W3:Y:S08]  /*1730*/  MUFU.EX2 R25, R25 ;  /* 0x0000001900197308 */ /* 0x000ef00000000800 */
[----:B------:R-:W4:Y:S01]  /*1740*/  MUFU.EX2 R45, R45 ;  /* 0x0000002d002d7308 */ /* 0x000f220000000800 */
[----:B0-----:R-:W-:-:S02]  /*1750*/  FSEL R64, R44, 1, !P2 ;  /* 0x3f8000002c407808 */ /* 0x001fc40005000000 */
[----:B------:R-:W-:-:S05]  /*1760*/  ISETP.NE.AND P2, PT, R8, 0x1f, PT ;  /* 0x0000001f0800780c */ /* 0x000fca0003f45270 */
[----:B------:R-:W0:Y:S01]  /*1770*/  MUFU.EX2 R24, R24 ;  /* 0x0000001800187308 */ /* 0x000e220000000800 */
[----:B---3--:R-:W-:Y:S01]  /*1780*/  FSEL R66, R25, 1, !P1 ;  /* 0x3f80000019427808 */ /* 0x008fe20004800000 */
[----:B------:R-:W-:Y:S01]  /*1790*/  FFMA.FTZ R25, R65, R64, R63 ;  /* 0x0000004041197223 */ /* 0x000fe2000001003f */
[----:B------:R-:W-:-:S03]  /*17a0*/  ISETP.GE.U32.AND P1, PT, R13, R33, PT ;  /* 0x000000210d00720c */ /* 0x000fc60003f26070 */
[----:B-1----:R-:W-:Y:S01]  /*17b0*/  FMUL.FTZ R27, R66, R64 ;  /* 0x00000040421b7220 */ /* 0x002fe20000410000 */
[----:B------:R-:W-:Y:S02]  /*17c0*/  FSEL R59, R59, RZ, !P1 ;  /* 0x000000ff3b3b7208 */ /* 0x000fe40004800000 */
[----:B----4-:R-:W-:Y:S02]  /*17d0*/  FSEL R60, R45, 1, !P3 ;  /* 0x3f8000002d3c7808 */ /* 0x010fe40005800000 */
[----:B------:R-:W-:-:S03]  /*17e0*/  ISETP.NE.AND P3, PT, R8, RZ, PT ;  /* 0x000000ff0800720c */ /* 0x000fc60003f65270 */
[----:B------:R-:W-:Y:S01]  /*17f0*/  FFMA.FTZ R25, R60, R25, R61 ;  /* 0x000000193c197223 */ /* 0x000fe2000001003d */
[----:B0-----:R-:W-:Y:S01]  /*1800*/  FSEL R58, R24, 1, !P1 ;  /* 0x3f800000183a7808 */ /* 0x001fe20004800000 */
[----:B------:R-:W-:Y:S01]  /*1810*/  FMUL.FTZ R27, R60, R27 ;  /* 0x0000001b3c1b7220 */ /* 0x000fe20000410000 */
[----:B------:R-:W-:-:S03]  /*1820*/  ISETP.GE.AND P1, PT, R8, 0x1, PT ;  /* 0x000000010800780c */ /* 0x000fc60003f26270 */
        /* <DEDUP_REMOVED lines=28> */
[----:B------:R-:W-:Y:S04]  /*19f0*/  LDS.128 R24, [R8.X16] ;  /* 0x0000000008187984 */ /* 0x000fe8000000cc00 */
[----:B------:R-:W-:Y:S04]  /*1a00*/  @!P2 STS.64 [0x210], R44 ;  /* 0x0002102cff00a388 */ /* 0x000fe80000000a00 */
[----:B------:R-:W-:Y:S06]  /*1a10*/  BAR.SYNC.DEFER_BLOCKING 0x0 ;  /* 0x0000000000007b1d */ /* 0x000fec0000010000 */
[----:B------:R-:W1:Y:S01]  /*1a20*/  SHFL.UP PT, R67, R44, 0x1, RZ ;  /* 0x042000002c437989 */ /* 0x000e6200000e00ff */
[----:B0-----:R-:W-:-:S03]  /*1a30*/  @!P3 IMAD.MOV.U32 R69, RZ, RZ, R47 ;  /* 0x000000ffff45b224 */ /* 0x001fc600078e002f */
[----:B------:R-:W-:Y:S04]  /*1a40*/  @!P3 STS.64 [0x220], R46 ;  /* 0x0002202eff00b388 */ /* 0x000fe80000000a00 */
[----:B------:R-:W0:Y:S01]  /*1a50*/  LDS.64 R48, [0x210] ;  /* 0x00021000ff307984 */ /* 0x000e220000000a00 */
[----:B-1----:R-:W-:-:S03]  /*1a60*/  @!P3 MOV R67, R46 ;  /* 0x0000002e0043b202 */ /* 0x002fc60000000f00 */
[----:B------:R-:W-:Y:S06]  /*1a70*/  BAR.SYNC.DEFER_BLOCKING 0x0 ;  /* 0x0000000000007b1d */ /* 0x000fec0000010000 */
[----:B------:R-:W1:Y:S01]  /*1a80*/  LDS R68, [0x224] ;  /* 0x00022400ff447984 */ /* 0x000e620000000800 */
[C---:B0-----:R-:W-:Y:S02]  /*1a90*/  FFMA.FTZ R49, R48.reuse, R47, R49 ;  /* 0x0000002f30317223 */ /* 0x041fe40000010031 */
[----:B------:R-:W-:Y:S02]  /*1aa0*/  FMUL.FTZ R48, R48, R46 ;  /* 0x0000002e30307220 */ /* 0x000fe40000410000 */
[----:B--2---:R-:W-:-:S02]  /*1ab0*/  FMUL.FTZ R24, R24, R62 ;  /* 0x0000003e18187220 */ /* 0x004fc40000410000 */
[----:B-1----:R-:W-:Y:S01]  /*1ac0*/  @P1 FFMA.FTZ R69, R68, R67, R69 ;  /* 0x0000004344451223 */ /* 0x002fe20000010045 */
[----:B------:R-:W-:-:S03]  /*1ad0*/  ISETP.NE.AND P1, PT, R56, RZ, PT ;  /* 0x000000ff3800720c */ /* 0x000fc60003f25270 */
[----:B------:R-:W-:-:S04]  /*1ae0*/  FFMA.FTZ R65, R66, R69, R65 ;  /* 0x0000004542417223 */ /* 0x000fc80000010041 */
[----:B------:R-:W-:-:S06]  /*1af0*/  FFMA.FTZ R64, R64, R65, R63 ;  /* 0x0000004140407223 */ /* 0x000fcc000001003f */
        /* <DEDUP_REMOVED lines=9> */
.L_x_5106:
[----:B------:R-:W-:Y:S05]  /*1b90*/  BSYNC B0 ;  /* 0x0000000000007941 */ /* 0x000fea0003800000 */
.L_x_5105:
[----:B------:R-:W-:Y:S01]  /*1ba0*/  IADD3 R54, R54, 0x1, RZ ;  /* 0x0000000136367810 */ /* 0x000fe20007ffe0ff */
[----:B------:R-:W-:Y:S02]  /*1bb0*/  FFMA.FTZ R60, R60, R64, R61 ;  /* 0x000000403c3c7223 */ /* 0x000fe4000001003d */
[-C--:B------:R-:W-:Y:S01]  /*1bc0*/  FMUL.FTZ R25, R25, R62.reuse ;  /* 0x0000003e19197220 */ /* 0x080fe20000410000 */
[----:B------:R-:W-:Y:S01]  /*1bd0*/  ISETP.GE.AND P1, PT, R54, c[0x0][0x16c], PT ;  /* 0x00005b0036007a0c */ /* 0x000fe20003f26270 */
[-C--:B0-----:R-:W-:Y:S02]  /*1be0*/  FMUL.FTZ R45, R26, R62.reuse ;  /* 0x0000003e1a2d7220 */ /* 0x081fe40000410000 */
[----:B------:R-:W-:Y:S02]  /*1bf0*/  FMUL.FTZ R62, R27, R62 ;  /* 0x0000003e1b3e7220 */ /* 0x000fe40000410000 */
[----:B------:R-:W-:Y:S02]  /*1c00*/  FFMA.FTZ R58, R58, R60, R59 ;  /* 0x0000003c3a3a7223 */ /* 0x000fe4000001003b */
[----:B------:R-:W-:-:S02]  /*1c10*/  FFMA.FTZ R20, R65, R24, R20 ;  /* 0x0000001841147223 */ /* 0x000fc40000010014 */
[----:B------:R-:W-:Y:S02]  /*1c20*/  FFMA.FTZ R21, R64, R25, R21 ;  /* 0x0000001940157223 */ /* 0x000fe40000010015 */
[----:B------:R-:W-:Y:S02]  /*1c30*/  FFMA.FTZ R22, R60, R45, R22 ;  /* 0x0000002d3c167223 */ /* 0x000fe40000010016 */
[----:B------:R-:W-:Y:S01]  /*1c40*/  FFMA.FTZ R23, R58, R62, R23 ;  /* 0x0000003e3a177223 */ /* 0x000fe20000010017 */
[----:B------:R-:W-:Y:S05]  /*1c50*/  @!P1 BRA `(.L_x_5107) ;  /* 0xfffff69000009947 */ /* 0x000fea000383ffff */
.L_x_5104:
[----:B------:R-:W-:Y:S01]  /*1c60*/  BAR.SYNC.DEFER_BLOCKING 0x0 ;  /* 0x0000000000007b1d */ /* 0x000fe20000010000 */
[----:B------:R-:W-:Y:S01]  /*1c70*/  ISETP.NE.AND P0, PT, R56, RZ, PT ;  /* 0x000000ff3800720c */ /* 0x000fe20003f05270 */
[----:B------:R-:W-:Y:S02]  /*1c80*/  IMAD R18, R6, c[0x0][0x200], RZ ;  /* 0x0000800006127a24 */ /* 0x000fe400078e02ff */
[----:B------:R-:W-:Y:S02]  /*1c90*/  IMAD.WIDE.U32 R16, R5, c[0x0][0x200], RZ ;  /* 0x0000800005107a25 */ /* 0x000fe400078e00ff */
[----:B------:R-:W-:Y:S01]  /*1ca0*/  BSSY B0, `(.L_x_5108) ;  /* 0x000001a000007945 */ /* 0x000fe20003800000 */
[----:B------:R0:W-:Y:S01]  /*1cb0*/  STS.128 [R8.X16], R20 ;  /* 0x0000001408007388 */ /* 0x0001e2000000cc00 */
[----:B------:R-:W-:-:S06]  /*1cc0*/  NOP ;  /* 0x0000000000007918 */ /* 0x000fcc0000000000 */
[----:B------:R-:W-:Y:S04]  /*1cd0*/  LDS R27, [R55] ;  /* 0x00000000371b7984 */ /* 0x000fe80000000800 */
[----:B------:R-:W-:Y:S04]  /*1ce0*/  LDS R25, [R55+0x80] ;  /* 0x0000800037197984 */ /* 0x000fe80000000800 */
[----:B------:R-:W-:Y:S01]  /*1cf0*/  LDS R24, [R55+0x100] ;  /* 0x0001000037187984 */ /* 0x000fe20000000800 */
[----:B0-----:R-:W-:-:S03]  /*1d00*/  IMAD R21, R5, c[0x0][0x204], R18 ;  /* 0x0000810005157a24 */ /* 0x001fc600078e0212 */
[----:B------:R-:W-:Y:S02]  /*1d10*/  LDS R26, [R55+0x180] ;  /* 0x00018000371a7984 */ /* 0x000fe40000000800 */
[----:B------:R-:W-:Y:S02]  /*1d20*/  IADD3 R23, R17, R21, RZ ;  /* 0x0000001511177210 */ /* 0x000fe40007ffe0ff */
[----:B------:R-:W-:Y:S04]  /*1d30*/  @!P0 STS [0x200], R33 ;  /* 0x00020021ff008388 */ /* 0x000fe80000000800 */
[----:B------:R-:W-:Y:S06]  /*1d40*/  BAR.SYNC.DEFER_BLOCKING 0x0 ;  /* 0x0000000000007b1d */ /* 0x000fec0000010000 */
[----:B------:R-:W0:Y:S02]  /*1d50*/  LDS R45, [0x200] ;  /* 0x00020000ff2d7984 */ /* 0x000e240000000800 */
[----:B0-----:R-:W-:-:S13]  /*1d60*/  ISETP.GE.AND P0, PT, R34, R45, PT ;  /* 0x0000002d2200720c */ /* 0x001fda0003f06270 */
[----:B------:R-:W-:Y:S05]  /*1d70*/  @P0 BRA `(.L_x_5109) ;  /* 0x000000c000000947 */ /* 0x000fea0003800000 */
[----:B------:R-:W-:Y:S02]  /*1d80*/  IMAD.SHL.U32 R19, R9, 0x80, RZ ;  /* 0x0000008009137824 */ /* 0x000fe400078e00ff */
        /* <DEDUP_REMOVED lines=11> */
.L_x_5109:
[----:B------:R-:W-:Y:S05]  /*1e40*/  BSYNC B0 ;  /* 0x0000000000007941 */ /* 0x000fea0003800000 */
.L_x_5108:
[----:B------:R-:W-:Y:S01]  /*1e50*/  HFMA2.MMA R19, -RZ, RZ, 0, 2.384185791015625e-07 ;  /* 0x00000004ff137435 */ /* 0x000fe200000001ff */
[----:B------:R-:W-:Y:S01]  /*1e60*/  IMAD.MOV.U32 R17, RZ, RZ, R23 ;  /* 0x000000ffff117224 */ /* 0x000fe200078e0017 */
[----:B0-----:R-:W-:Y:S01]  /*1e70*/  SHF.L.U32 R21, R9, 0x7, RZ ;  /* 0x0000000709157819 */ /* 0x001fe200000006ff */
[----:B------:R-:W-:Y:S01]  /*1e80*/  IMAD R23, R3, c[0x0][0x208], RZ ;  /* 0x0000820003177a24 */ /* 0x000fe200078e02ff */
[-C--:B------:R-:W-:Y:S01]  /*1e90*/  ISETP.GE.AND P0, PT, R14, R45.reuse, PT ;  /* 0x0000002d0e00720c */ /* 0x080fe20003f06270 */
[----:B------:R-:W-:Y:S01]  /*1ea0*/  IMAD.WIDE.U32 R16, R0, c[0x0][0x208], R16 ;  /* 0x0000820000107a25 */ /* 0x000fe200078e0010 */
[----:B------:R-:W-:Y:S02]  /*1eb0*/  ISETP.GE.AND P1, PT, R28, R45, PT ;  /* 0x0000002d1c00720c */ /* 0x000fe40003f26270 */
[----:B------:R-:W-:Y:S01]  /*1ec0*/  IADD3 R9, R9, 0x1, RZ ;  /* 0x0000000109097810 */ /* 0x000fe20007ffe0ff */
[----:B------:R-:W-:Y:S01]  /*1ed0*/  IMAD R20, R0, c[0x0][0x20c], R23 ;  /* 0x0000830000147a24 */ /* 0x000fe200078e0217 */
[----:B------:R-:W-:Y:S01]  /*1ee0*/  SHF.R.S32.HI R23, RZ, 0x1f, R21 ;  /* 0x0000001fff177819 */ /* 0x000fe20000011415 */
[----:B------:R-:W-:Y:S01]  /*1ef0*/  IMAD.WIDE R18, R34, R19, c[0x0][0x258] ;  /* 0x0000960022127625 */ /* 0x000fe200078e0213 */
[----:B------:R-:W-:-:S02]  /*1f00*/  IADD3 R21, P3, R21, R16, RZ ;  /* 0x0000001015157210 */ /* 0x000fc40007f7e0ff */
[----:B------:R-:W-:Y:S02]  /*1f10*/  ISETP.GE.AND P2, PT, R30, R45, PT ;  /* 0x0000002d1e00720c */ /* 0x000fe40003f46270 */
[----:B------:R-:W-:Y:S02]  /*1f20*/  IADD3.X R17, R23, R20, R17, P3, !PT ;  /* 0x0000001417117210 */ /* 0x000fe40001ffe411 */
[----:B------:R-:W-:-:S04]  /*1f30*/  LEA R16, P3, R21, R18, 0x2 ;  /* 0x0000001215107211 */ /* 0x000fc800078610ff */
[----:B------:R-:W-:Y:S02]  /*1f40*/  LEA.HI.X R17, R21, R19, R17, 0x2, P3 ;  /* 0x0000001315117211 */ /* 0x000fe400018f1411 */
[----:B------:R-:W-:-:S03]  /*1f50*/  IADD3 R31, P3, R31, 0x200, RZ ;  /* 0x000002001f1f7810 */ /* 0x000fc60007f7e0ff */
[----:B------:R0:W-:Y:S01]  /*1f60*/  @!P0 STG.E [R16.64+0x80], R25 ;  /* 0x0000801910008986 */ /* 0x0001e2000c101904 */
[----:B------:R-:W-:Y:S02]  /*1f70*/  ISETP.GE.AND P0, PT, R9, c[0x0][0x174], PT ;  /* 0x00005d0009007a0c */ /* 0x000fe40003f06270 */
[----:B------:R-:W-:Y:S01]  /*1f80*/  IADD3.X R32, RZ, R32, RZ, P3, !PT ;  /* 0x00000020ff207210 */ /* 0x000fe20001ffe4ff */
[----:B------:R0:W-:Y:S01]  /*1f90*/  @!P1 STG.E [R16.64+0x100], R24 ;  /* 0x0001001810009986 */ /* 0x0001e2000c101904 */
[----:B------:R-:W-:-:S03]  /*1fa0*/  IADD3 R42, P1, R42, 0x200, RZ ;  /* 0x000002002a2a7810 */ /* 0x000fc60007f3e0ff */
[----:B------:R0:W-:Y:S01]  /*1fb0*/  @!P2 STG.E [R16.64+0x180], R26 ;  /* 0x0001801a1000a986 */ /* 0x0001e2000c101904 */
[----:B------:R-:W-:Y:S01]  /*1fc0*/  IADD3 R40, P2, R40, 0x200, RZ ;  /* 0x0000020028287810 */ /* 0x000fe20007f5e0ff */
[----:B------:R-:W-:-:S03]  /*1fd0*/  IMAD.X R43, RZ, RZ, R43, P1 ;  /* 0x000000ffff2b7224 */ /* 0x000fc600008e062b */
[----:B------:R-:W-:Y:S01]  /*1fe0*/  IADD3.X R41, RZ, R41, RZ, P2, !PT ;  /* 0x00000029ff297210 */ /* 0x000fe200017fe4ff */
[----:B------:R-:W-:Y:S01]  /*1ff0*/  @P0 CALL.REL.NOINC `(.L_x_5110) ;  /* 0x0000001000000944 */ /* 0x000fe20003c00000 */
[----:B------:R-:W-:Y:S05]  /*2000*/  BRA `(.L_x_5111) ;  /* 0xffffe65000007947 */ /* 0x000fea000383ffff */
.L_x_5110:
[----:B------:R-:W-:Y:S05]  /*2010*/  EXIT ;  /* 0x000000000000794d */ /* 0x000fea0003800000 */
.L_x_5112:
        /* <DEDUP_REMOVED lines=14> */
.L_x_5466:


//--------------------- .text._Z25selective_scan_fwd_kernelI32Selective_Scan_fwd_kernel_traitsILi32ELi4ELi1ELb0ELb0ELb1ELb1EffEEv13SSMParamsBase --------------------------
	.section	.text._Z25selective_scan_fwd_kernelI32Selective_Scan_fwd_kernel_traitsILi32ELi4ELi1ELb0ELb0ELb1ELb1EffEEv13SSMParamsBase,"ax",@progbits
	.sectioninfo	@"SHI_REGISTERS=71"
	.align	128
        .global         _Z25selective_scan_fwd_kernelI32Selective_Scan_fwd_kernel_traitsILi32ELi4ELi1ELb0ELb0ELb1ELb1EffEEv13SSMParamsBase
        .type           _Z25selective_scan_fwd_kernelI32Selective_Scan_fwd_kernel_traitsILi32ELi4ELi1ELb0ELb0ELb1ELb1EffEEv13SSMParamsBase,@function
        .size           _Z25selective_scan_fwd_kernelI32Selective_Scan_fwd_kernel_traitsILi32ELi4ELi1ELb0ELb0ELb1ELb1EffEEv13SSMParamsBase,(.L_x_5467 - _Z25selective_scan_fwd_kernelI32Selective_Scan_fwd_kernel_traitsILi32ELi4ELi1ELb0ELb0ELb1ELb1EffEEv13SSMParamsBase)
        .other          _Z25selective_scan_fwd_kernelI32Selective_Scan_fwd_kernel_traitsILi32ELi4ELi1ELb0ELb0ELb1ELb1EffEEv13SSMParamsBase,@"STO_CUDA_ENTRY STV_DEFAULT"
_Z25selective_scan_fwd_kernelI32Selective_Scan_fwd_kernel_traitsILi32ELi4ELi1ELb0ELb0ELb1ELb1EffEEv13SSMParamsBase:
.text._Z25selective_scan_fwd_kernelI32Selective_Scan_fwd_kernel_traitsILi32ELi4ELi1ELb0ELb0ELb1ELb1EffEEv13SSMParamsBase:
[----:B------:R-:W-:Y:S02]  /*0000*/  MOV R1, c[0x0][0x28] ;  /* 0x00000a0000017a02 */ /* 0x000fe40000000f00 */
[----:B------:R-:W-:Y:S01]  /*0010*/  IABS R13, c[0x0][0x178] ;  /* 0x00005e00000d7a13 */ /* 0x000fe20000000000 */
[----:B------:R-:W0:Y:S01]  /*0020*/  S2R R0, SR_CTAID.Y ;  /* 0x0000000000007919 */ /* 0x000e220000002600 */
[----:B------:R-:W-:Y:S01]  /*0030*/  ISETP.NE.U32.AND P1, PT, RZ, c[0x0][0x250], PT ;  /* 0x00009400ff007a0c */ /* 0x000fe20003f25070 */
[----:B------:R-:W-:Y:S01]  /*0040*/  IMAD.MOV.U32 R4, RZ, RZ, RZ ;  /* 0x000000ffff047224 */ /* 0x000fe200078e00ff */
[----:B------:R-:W1:Y:S01]  /*0050*/  I2F.RP R12, R13 ;  /* 0x0000000d000c7306 */ /* 0x000e620000209400 */
[----:B------:R-:W-:Y:S01]  /*0060*/  ISETP.NE.U32.AND P0, PT, RZ, c[0x0][0x238], PT ;  /* 0x00008e00ff007a0c */ /* 0x000fe20003f05070 */
[----:B------:R-:W-:Y:S01]  /*0070*/  HFMA2.MMA R2, -RZ, RZ, 0, 0 ;  /* 0x00000000ff027435 */ /* 0x000fe200000001ff */
        /* <DEDUP_REMOVED lines=13> */
[----:B-1----:R-:W-:Y:S01]  /*0150*/  IMAD.MOV.U32 R10, RZ, RZ, RZ ;  /* 0x000000ffff0a7224 */ /* 0x002fe200078e00ff */
[----:B--2---:R-:W-:-:S05]  /*0160*/  IADD3 R14, RZ, -R11, RZ ;  /* 0x8000000bff0e7210 */ /* 0x004fca0007ffe0ff */
[----:B------:R-:W-:-:S04]  /*0170*/  IMAD R5, R14, R13, RZ ;  /* 0x0000000d0e057224 */ /* 0x000fc800078e02ff */
[----:B------:R-:W-:Y:S02]  /*0180*/  IMAD.HI.U32 R11, R11, R5, R10 ;  /* 0x000000050b0b7227 */ /* 0x000fe400078e000a */
[----:B------:R-:W1:Y:S01]  /*0190*/  S2R R5, SR_CTAID.X ;  /* 0x0000000000057919 */ /* 0x000e620000002500 */
[----:B0-----:R-:W-:Y:S02]  /*01a0*/  IABS R8, R0 ;  /* 0x0000000000087213 */ /* 0x001fe40000000000 */
[----:B------:R-:W-:-:S03]  /*01b0*/  MOV R9, c[0x0][0x174] ;  /* 0x00005d0000097a02 */ /* 0x000fc60000000f00 */
[----:B---3--:R-:W-:Y:S01]  /*01c0*/  IMAD.HI.U32 R7, R11, R8, RZ ;  /* 0x000000080b077227 */ /* 0x008fe200078e00ff */
[----:B------:R-:W-:-:S04]  /*01d0*/  ISETP.GE.AND P0, PT, R9, 0x1, PT ;  /* 0x000000010900780c */ /* 0x000fc80003f06270 */
[----:B------:R-:W-:-:S05]  /*01e0*/  IADD3 R6, -R7, RZ, RZ ;  /* 0x000000ff07067210 */ /* 0x000fca0007ffe1ff */
        /* <DEDUP_REMOVED lines=16> */
[----:B------:R-:W-:Y:S01]  /*02f0*/  IMAD R19, R5, c[0x0][0x1b4], R10 ;  /* 0x00006d0005137a24 */ /* 0x000fe200078e020a */
[----:B------:R-:W-:Y:S01]  /*0300*/  IADD3 R9, R9, R15, RZ ;  /* 0x0000000f09097210 */ /* 0x000fe20007ffe0ff */
[C---:B------:R-:W-:Y:S02]  /*0310*/  IMAD.WIDE.U32 R10, R0.reuse, c[0x0][0x1e8], RZ ;  /* 0x00007a00000a7a25 */ /* 0x040fe400078e00ff */
[----:B------:R-:W-:Y:S02]  /*0320*/  @P0 IADD3 R7, R7, 0x1, RZ ;  /* 0x0000000107070810 */ /* 0x000fe40007ffe0ff */
[----:B------:R-:W-:-:S02]  /*0330*/  IMAD R17, R0, c[0x0][0x1ec], R17 ;  /* 0x00007b0000117a24 */ /* 0x000fc400078e0211 */
[----:B------:R-:W-:Y:S01]  /*0340*/  MOV R15, R7 ;  /* 0x00000007000f7202 */ /* 0x000fe20000000f00 */
[----:B------:R-:W-:Y:S02]  /*0350*/  IMAD R16, R6, c[0x0][0x1d0], RZ ;  /* 0x0000740006107a24 */ /* 0x000fe400078e02ff */
[C---:B0-----:R-:W-:Y:S01]  /*0360*/  IMAD.SHL.U32 R14, R50.reuse, 0x4, RZ ;  /* 0x00000004320e7824 */ /* 0x041fe200078e00ff */
[----:B------:R-:W-:Y:S01]  /*0370*/  LOP3.LUT R7, R50, 0x1f, RZ, 0xc0, !PT ;  /* 0x0000001f32077812 */ /* 0x000fe200078ec0ff */
[----:B------:R-:W-:Y:S01]  /*0380*/  IMAD.WIDE.U32 R12, R5, c[0x0][0x1b0], RZ ;  /* 0x00006c00050c7a25 */ /* 0x000fe200078e00ff */
[----:B------:R-:W-:Y:S02]  /*0390*/  @!P2 IADD3 R15, -R15, RZ, RZ ;  /* 0x000000ff0f0fa210 */ /* 0x000fe40007ffe1ff */
[----:B------:R-:W-:Y:S01]  /*03a0*/  @!P1 LOP3.LUT R15, RZ, c[0x0][0x178], RZ, 0x33, !PT ;  /* 0x00005e00ff0f9a12 */ /* 0x000fe200078e33ff */
[----:B------:R-:W-:Y:S01]  /*03b0*/  IMAD.IADD R11, R11, 0x1, R17 ;  /* 0x000000010b0b7824 */ /* 0x000fe200078e0211 */
        /* <DEDUP_REMOVED lines=22> */
[----:B------:R-:W-:Y:S01]  /*0520*/  IMAD R10, R5, c[0x0][0x164], R0 ;  /* 0x00005900050a7a24 */ /* 0x000fe200078e0200 */
[----:B------:R-:W-:Y:S01]  /*0530*/  IADD3 R9, R9, R15, RZ ;  /* 0x0000000f09097210 */ /* 0x000fe20007ffe0ff */
[----:B------:R-:W-:Y:S01]  /*0540*/  IMAD R11, R3, c[0x0][0x180], RZ ;  /* 0x00006000030b7a24 */ /* 0x000fe200078e02ff */
[----:B------:R-:W-:Y:S01]  /*0550*/  LEA R36, P1, R37, c[0x0][0x240], 0x2 ;  /* 0x0000900025247a11 */ /* 0x000fe200078210ff */
[----:B------:R-:W-:Y:S01]  /*0560*/  IMAD.WIDE.U32 R30, R0, c[0x0][0x198], RZ ;  /* 0x00006600001e7a25 */ /* 0x000fe200078e00ff */
[----:B------:R-:W-:-:S02]  /*0570*/  LEA.HI.X R42, R8, c[0x0][0x234], R9, 0x2, P0 ;  /* 0x00008d00082a7a11 */ /* 0x000fc400000f1409 */
[----:B------:R-:W0:Y:S01]  /*0580*/  S2R R8, SR_LANEID ;  /* 0x0000000000087919 */ /* 0x000e220000000000 */
[----:B------:R-:W-:Y:S01]  /*0590*/  IMAD R29, R0, c[0x0][0x19c], R13 ;  /* 0x00006700001d7a24 */ /* 0x000fe200078e020d */
[----:B------:R-:W-:Y:S01]  /*05a0*/  IADD3 R12, R14, 0x2, RZ ;  /* 0x000000020e0c7810 */ /* 0x000fe20007ffe0ff */
[----:B------:R-:W-:Y:S01]  /*05b0*/  IMAD.WIDE.U32 R32, R0, c[0x0][0x180], RZ ;  /* 0x0000600000207a25 */ /* 0x000fe200078e00ff */
[----:B------:R-:W-:Y:S02]  /*05c0*/  IADD3 R13, R14, 0x3, RZ ;  /* 0x000000030e0d7810 */ /* 0x000fe40007ffe0ff */
[----:B------:R-:W-:Y:S01]  /*05d0*/  LEA.HI.X R37, R37, c[0x0][0x244], R16, 0x2, P1 ;  /* 0x0000910025257a11 */ /* 0x000fe200008f1410 */
[----:B------:R-:W-:Y:S01]  /*05e0*/  IMAD R10, R10, c[0x0][0x174], RZ ;  /* 0x00005d000a0a7a24 */ /* 0x000fe200078e02ff */
[----:B------:R-:W-:Y:S01]  /*05f0*/  MOV R9, RZ ;  /* 0x000000ff00097202 */ /* 0x000fe20000000f00 */
[----:B------:R-:W-:Y:S01]  /*0600*/  IMAD R15, R0, c[0x0][0x184], R11 ;  /* 0x00006100000f7a24 */ /* 0x000fe200078e020b */
[----:B------:R-:W-:Y:S01]  /*0610*/  IADD3 R11, R14, 0x1, RZ ;  /* 0x000000010e0b7810 */ /* 0x000fe20007ffe0ff */
[----:B------:R-:W-:Y:S01]  /*0620*/  IMAD R10, R10, c[0x0][0x16c], RZ ;  /* 0x00005b000a0a7a24 */ /* 0x000fe200078e02ff */
[----:B------:R-:W-:Y:S01]  /*0630*/  IADD3 R29, R31, R29, RZ ;  /* 0x0000001d1f1d7210 */ /* 0x000fe20007ffe0ff */
[----:B------:R-:W-:Y:S01]  /*0640*/  IMAD.IADD R15, R33, 0x1, R15 ;  /* 0x00000001210f7824 */ /* 0x000fe200078e020f */
[----:B------:R-:W-:-:S02]  /*0650*/  LOP3.LUT R14, R34, 0x20, RZ, 0xfc, !PT ;  /* 0x00000020220e7812 */ /* 0x000fc400078efcff */
.L_x_5130:
[----:B------:R-:W-:Y:S01]  /*0660*/  BAR.SYNC.DEFER_BLOCKING 0x0 ;  /* 0x0000000000007b1d */ /* 0x000fe20000010000 */
[----:B-1----:R-:W-:Y:S01]  /*0670*/  MOV R16, 0xffffff80 ;  /* 0xffffff8000107802 */ /* 0x002fe20000000f00 */
[----:B------:R-:W-:Y:S01]  /*0680*/  HFMA2.MMA R17, -RZ, RZ, 0, 0 ;  /* 0x00000000ff117435 */ /* 0x000fe200000001ff */
[----:B------:R-:W-:Y:S01]  /*0690*/  IMAD.MOV.U32 R19, RZ, RZ, RZ ;  /* 0x000000ffff137224 */ /* 0x000fe200078e00ff */
[----:B------:R-:W-:Y:S01]  /*06a0*/  MOV R23, RZ ;  /* 0x000000ff00177202 */ /* 0x000fe20000000f00 */
[----:B0-----:R-:W-:-:S02]  /*06b0*/  IMAD.MOV.U32 R21, RZ, RZ, RZ ;  /* 0x000000ffff157224 */ /* 0x001fc400078e00ff */
        /* <DEDUP_REMOVED lines=13> */
[-C--:B------:R-:W-:Y:S01]  /*0790*/  ISETP.GE.AND P2, PT, R28, R43.reuse, PT ;  /* 0x0000002b1c00720c */ /* 0x080fe20003f46270 */
[----:B------:R-:W-:Y:S01]  /*07a0*/  IMAD.MOV.U32 R47, RZ, RZ, RZ ;  /* 0x000000ffff2f7224 */ /* 0x000fe200078e00ff */
[----:B------:R-:W-:-:S02]  /*07b0*/  ISETP.GE.AND P3, PT, R40, R43, PT ;  /* 0x0000002b2800720c */ /* 0x000fc40003f66270 */
[----:B------:R-:W-:Y:S01]  /*07c0*/  MOV R25, RZ ;  /* 0x000000ff00197202 */ /* 0x000fe20000000f00 */
[----:B0-2---:R-:W-:Y:S04]  /*07d0*/  STS [R8.X4], R19 ;  /* 0x0000001308007388 */ /* 0x005fe80000004800 */
        /* <DEDUP_REMOVED lines=62> */
.L_x_5114:
[----:B------:R-:W-:Y:S05]  /*0bc0*/  BSYNC B0 ;  /* 0x0000000000007941 */ /* 0x000fea0003800000 */
.L_x_5113:
        /* <DEDUP_REMOVED lines=33> */
.L_x_5116:
[----:B------:R-:W-:Y:S05]  /*0de0*/  BSYNC B0 ;  /* 0x0000000000007941 */ /* 0x000fea0003800000 */
.L_x_5115:
        /* <DEDUP_REMOVED lines=33> */
.L_x_5118:
[----:B------:R-:W-:Y:S05]  /*1000*/  BSYNC B0 ;  /* 0x0000000000007941 */ /* 0x000fea0003800000 */
.L_x_5117:
        /* <DEDUP_REMOVED lines=33> */
.L_x_5120:
[----:B------:R-:W-:Y:S05]  /*1220*/  BSYNC B0 ;  /* 0x0000000000007941 */ /* 0x000fea0003800000 */
.L_x_5119:
[----:B------:R-:W-:Y:S01]  /*1230*/  IMAD.MOV.U32 R20, RZ, RZ, c[0x0][0x16c] ;  /* 0x00005b00ff147624 */ /* 0x000fe200078e00ff */
[----:B------:R-:W-:Y:S01]  /*1240*/  BAR.SYNC.DEFER_BLOCKING 0x0 ;  /* 0x0000000000007b1d */ /* 0x000fe20000010000 */
[-C--:B------:R-:W-:Y:S02]  /*1250*/  FMUL.FTZ R21, R17, R2.reuse ;  /* 0x0000000211157220 */ /* 0x080fe40000410000 */
[-C--:B------:R-:W-:Y:S01]  /*1260*/  FMUL.FTZ R22, R18, R2.reuse ;  /* 0x0000000212167220 */ /* 0x080fe20000410000 */
[----:B------:R-:W-:Y:S01]  /*1270*/  ISETP.GE.AND P0, PT, R20, 0x1, PT ;  /* 0x000000011400780c */ /* 0x000fe20003f06270 */
[-C--:B------:R-:W-:Y:S02]  /*1280*/  FMUL.FTZ R20, R16, R2.reuse ;  /* 0x0000000210147220 */ /* 0x080fe40000410000 */
[----:B------:R-:W-:-:S10]  /*1290*/  FMUL.FTZ R23, R19, R2 ;  /* 0x0000000213177220 */ /* 0x000fd40000410000 */
[----:B------:R-:W-:Y:S05]  /*12a0*/  @!P0 BRA `(.L_x_5121) ;  /* 0x0000099000008947 */ /* 0x000fea0003800000 */
[----:B------:R-:W-:Y:S01]  /*12b0*/  ISETP.NE.AND P0, PT, R7, RZ, PT ;  /* 0x000000ff0700720c */ /* 0x000fe20003f05270 */
[----:B------:R-:W-:-:S03]  /*12c0*/  HFMA2.MMA R55, -RZ, RZ, 0, 0 ;  /* 0x00000000ff377435 */ /* 0x000fc600000001ff */
[----:B------:R-:W-:-:S07]  /*12d0*/  ISETP.EQ.OR P0, PT, R9, RZ, P0 ;  /* 0x000000ff0900720c */ /* 0x000fce0000702670 */
.L_x_5124:
[----:B------:R-:W-:Y:S01]  /*12e0*/  SHF.R.S32.HI R46, RZ, 0x1f, R55 ;  /* 0x0000001fff2e7819 */ /* 0x000fe20000011437 */
[----:B------:R-:W-:Y:S01]  /*12f0*/  IMAD.MOV.U32 R57, RZ, RZ, RZ ;  /* 0x000000ffff397224 */ /* 0x000fe200078e00ff */
[----:B------:R-:W-:Y:S02]  /*1300*/  MOV R24, 0xffffff80 ;  /* 0xffffff8000187802 */ /* 0x000fe40000000f00 */
[----:B------:R-:W-:Y:S01]  /*1310*/  MOV R47, RZ ;  /* 0x000000ff002f7202 */ /* 0x000fe20000000f00 */
[----:B------:R-:W-:Y:S01]  /*1320*/  IMAD R26, R46, c[0x0][0x1c0], RZ ;  /* 0x000070002e1a7a24 */ /* 0x000fe200078e02ff */
[----:B------:R-:W-:Y:S01]  /*1330*/  MOV R59, RZ ;  /* 0x000000ff003b7202 */ /* 0x000fe20000000f00 */
[----:B------:R-:W-:Y:S01]  /*1340*/  IMAD R43, R9, R24, c[0x0][0x168] ;  /* 0x00005a00092b7624 */ /* 0x000fe200078e0218 */
[----:B------:R-:W-:Y:S01]  /*1350*/  MOV R49, RZ ;  /* 0x000000ff00317202 */ /* 0x000fe20000000f00 */
[----:B------:R-:W-:-:S03]  /*1360*/  IMAD.WIDE.U32 R24, R55, c[0x0][0x1c0], R34 ;  /* 0x0000700037187a25 */ /* 0x000fc600078e0022 */
[----:B------:R-:W-:Y:S01]  /*1370*/  ISETP.GE.AND P1, PT, R34, R43, PT ;  /* 0x0000002b2200720c */ /* 0x000fe20003f26270 */
[----:B------:R-:W-:Y:S01]  /*1380*/  IMAD R27, R55, c[0x0][0x1c4], R26 ;  /* 0x00007100371b7a24 */ /* 0x000fe200078e021a */
[----:B------:R-:W-:Y:S01]  /*1390*/  LEA R26, P5, R24, R41, 0x2 ;  /* 0x00000029181a7211 */ /* 0x000fe200078a10ff */
[----:B------:R-:W-:Y:S01]  /*13a0*/  IMAD R44, R46, c[0x0][0x188], RZ ;  /* 0x000062002e2c7a24 */ /* 0x000fe200078e02ff */
[-C--:B------:R-:W-:Y:S01]  /*13b0*/  ISETP.GE.AND P2, PT, R14, R43.reuse, PT ;  /* 0x0000002b0e00720c */ /* 0x080fe20003f46270 */
[----:B------:R-:W-:Y:S01]  /*13c0*/  IMAD.IADD R25, R25, 0x1, R27 ;  /* 0x0000000119197824 */ /* 0x000fe200078e021b */
[-C--:B------:R-:W-:Y:S02]  /*13d0*/  ISETP.GE.AND P3, PT, R28, R43.reuse, PT ;  /* 0x0000002b1c00720c */ /* 0x080fe40003f66270 */
[----:B------:R-:W-:Y:S02]  /*13e0*/  ISETP.GE.AND P4, PT, R40, R43, PT ;  /* 0x0000002b2800720c */ /* 0x000fe40003f86270 */
[----:B------:R-:W-:Y:S01]  /*13f0*/  LEA.HI.X R27, R24, R42, R25, 0x2, P5 ;  /* 0x0000002a181b7211 */ /* 0x000fe200028f1419 */
[----:B------:R-:W-:Y:S01]  /*1400*/  IMAD.MOV.U32 R25, RZ, RZ, R15 ;  /* 0x000000ffff197224 */ /* 0x000fe200078e000f */
[----:B------:R-:W-:Y:S01]  /*1410*/  MOV R24, R32 ;  /* 0x0000002000187202 */ /* 0x000fe20000000f00 */
[----:B------:R-:W-:-:S02]  /*1420*/  IMAD R45, R55, c[0x0][0x18c], R44 ;  /* 0x00006300372d7a24 */ /* 0x000fc400078e022c */
[----:B------:R0:W2:Y:S02]  /*1430*/  @!P1 LDG.E R47, [R26.64] ;  /* 0x000000041a2f9981 */ /* 0x0000a4000c1e1900 */
[----:B------:R-:W-:Y:S02]  /*1440*/  IMAD.WIDE.U32 R24, R55, c[0x0][0x188], R24 ;  /* 0x0000620037187a25 */ /* 0x000fe400078e0018 */
[----:B------:R0:W3:Y:S03]  /*1450*/  @!P2 LDG.E R59, [R26.64+0x80] ;  /* 0x000080041a3ba981 */ /* 0x0000e6000c1e1900 */
[----:B------:R-:W-:Y:S01]  /*1460*/  LEA R44, P1, R24, c[0x0][0x220], 0x2 ;  /* 0x00008800182c7a11 */ /* 0x000fe200078210ff */
[----:B------:R0:W4:Y:S01]  /*1470*/  @!P3 LDG.E R57, [R26.64+0x100] ;  /* 0x000100041a39b981 */ /* 0x000122000c1e1900 */
[----:B------:R-:W-:-:S03]  /*1480*/  IADD3 R25, R25, R45, RZ ;  /* 0x0000002d19197210 */ /* 0x000fc60007ffe0ff */
[----:B------:R0:W5:Y:S01]  /*1490*/  @!P4 LDG.E R49, [R26.64+0x180] ;  /* 0x000180041a31c981 */ /* 0x000162000c1e1900 */
[----:B------:R-:W-:-:S05]  /*14a0*/  LEA.HI.X R45, R24, c[0x0][0x224], R25, 0x2, P1 ;  /* 0x00008900182d7a11 */ /* 0x000fca00008f1419 */
[----:B------:R-:W5:Y:S01]  /*14b0*/  LDG.E R44, [R44.64] ;  /* 0x000000042c2c7981 */ /* 0x000f62000c1e1900 */
[----:B------:R-:W-:Y:S01]  /*14c0*/  MOV R24, R30 ;  /* 0x0000001e00187202 */ /* 0x000fe20000000f00 */
[----:B------:R-:W-:Y:S02]  /*14d0*/  IMAD R46, R46, c[0x0][0x1a0], RZ ;  /* 0x000068002e2e7a24 */ /* 0x000fe400078e02ff */
[----:B------:R-:W-:Y:S02]  /*14e0*/  IMAD.MOV.U32 R25, RZ, RZ, R29 ;  /* 0x000000ffff197224 */ /* 0x000fe400078e001d */
[C---:B0-----:R-:W-:Y:S02]  /*14f0*/  IMAD R27, R55.reuse, c[0x0][0x1a4], R46 ;  /* 0x00006900371b7a24 */ /* 0x041fe400078e022e */
[----:B------:R-:W-:-:S05]  /*1500*/  IMAD.WIDE.U32 R24, R55, c[0x0][0x1a0], R24 ;  /* 0x0000680037187a25 */ /* 0x000fca00078e0018 */
[C---:B------:R-:W-:Y:S02]  /*1510*/  LEA R26, P1, R24.reuse, c[0x0][0x228], 0x2 ;  /* 0x00008a00181a7a11 */ /* 0x040fe400078210ff */
        /* <DEDUP_REMOVED lines=10> */
[----:B0-----:R-:W-:-:S04]  /*15c0*/  SHF.L.U32 R46, R50, 0x2, RZ ;  /* 0x00000002322e7819 */ /* 0x001fc800000006ff */
[----:B------:R-:W-:-:S04]  /*15d0*/  ISETP.GE.U32.AND P1, PT, R46, R43, PT ;  /* 0x0000002b2e00720c */ /* 0x000fc80003f26070 */
[----:B------:R-:W-:Y:S02]  /*15e0*/  FSEL R64, R64, RZ, !P1 ;  /* 0x000000ff40407208 */ /* 0x000fe40004800000 */
[----:B------:R-:W-:Y:S01]  /*15f0*/  FSEL R60, R60, RZ, !P3 ;  /* 0x000000ff3c3c7208 */ /* 0x000fe20005800000 */
[----:B------:R-:W-:Y:S01]  /*1600*/  IMAD.SHL.U32 R56, R55, 0x8, RZ ;  /* 0x0000000837387824 */ /* 0x000fe200078e00ff */
[----:B------:R-:W-:Y:S01]  /*1610*/  MOV R46, 0x3f800000 ;  /* 0x3f800000002e7802 */ /* 0x000fe20000000f00 */
[----:B--2---:R0:W-:Y:S04]  /*1620*/  STS [R8.X4], R47 ;  /* 0x0000002f08007388 */ /* 0x0041e80000004800 */
[----:B---3--:R1:W-:Y:S04]  /*1630*/  STS [R8.X4+0x80], R59 ;  /* 0x0000803b08007388 */ /* 0x0083e80000004800 */
[----:B----4-:R2:W-:Y:S04]  /*1640*/  STS [R8.X4+0x100], R57 ;  /* 0x0001003908007388 */ /* 0x0105e80000004800 */
[----:B-----5:R-:W-:Y:S01]  /*1650*/  STS [R8.X4+0x180], R49 ;  /* 0x0001803108007388 */ /* 0x020fe20000004800 */
[----:B------:R-:W-:-:S06]  /*1660*/  NOP ;  /* 0x0000000000007918 */ /* 0x000fcc0000000000 */
[----:B------:R3:W4:Y:S01]  /*1670*/  LDG.E R61, [R26.64] ;  /* 0x000000041a3d7981 */ /* 0x000722000c1e1900 */
[----:B------:R-:W-:Y:S01]  /*1680*/  FMUL.FTZ R24, R44, 1.4426950216293334961 ;  /* 0x3fb8aa3b2c187820 */ /* 0x000fe20000410000 */
[----:B0-----:R-:W-:Y:S01]  /*1690*/  MOV R47, RZ ;  /* 0x000000ff002f7202 */ /* 0x001fe20000000f00 */
[----:B------:R-:W-:Y:S02]  /*16a0*/  BSSY B0, `(.L_x_5122) ;  /* 0x000004d000007945 */ /* 0x000fe40003800000 */
[C---:B------:R-:W-:Y:S02]  /*16b0*/  FMUL.FTZ R44, R24.reuse, R52 ;  /* 0x00000034182c7220 */ /* 0x040fe40000410000 */
[C---:B------:R-:W-:Y:S01]  /*16c0*/  FMUL.FTZ R25, R24.reuse, R51 ;  /* 0x0000003318197220 */ /* 0x040fe20000410000 */
[----:B------:R-:W-:Y:S01]  /*16d0*/  @!P0 LDS.64 R46, [R56+0x230] ;  /* 0x00023000382e8984 */ /* 0x000fe20000000a00 */
[C---:B------:R-:W-:Y:S02]  /*16e0*/  FMUL.FTZ R45, R24.reuse, R53 ;  /* 0x00000035182d7220 */ /* 0x040fe40000410000 */
[----:B------:R-:W0:Y:S01]  /*16f0*/  MUFU.EX2 R44, R44 ;  /* 0x0000002c002c7308 */ /* 0x000e220000000800 */
[----:B------:R-:W-:-:S07]  /*1700*/  FMUL.FTZ R24, R24, R54 ;  /* 0x0000003618187220 */ /* 0x000fce0000410000 */
[----:B------:R-:W5:Y:S08]  /*1710*/  MUFU.EX2 R25, R25 ;  /* 0x0000001900197308 */ /* 0x000f700000000800 */
[----:B------:R-:W1:Y:S01]  /*1720*/  MUFU.EX2 R45, R45 ;  /* 0x0000002d002d7308 */ /* 0x000e620000000800 */
[----:B0-----:R-:W-:Y:S02]  /*1730*/  FSEL R63, R44, 1, !P2 ;  /* 0x3f8000002c3f7808 */ /* 0x001fe40005000000 */
[----:B------:R-:W-:-:S05]  /*1740*/  ISETP.NE.AND P2, PT, R8, 0x1f, PT ;  /* 0x0000001f0800780c */ /* 0x000fca0003f45270 */
[----:B------:R-:W2:Y:S01]  /*1750*/  MUFU.EX2 R24, R24 ;  /* 0x0000001800187308 */ /* 0x000ea20000000800 */
[----:B-----5:R-:W-:Y:S01]  /*1760*/  FSEL R65, R25, 1, !P1 ;  /* 0x3f80000019417808 */ /* 0x020fe20004800000 */
[----:B------:R-:W-:Y:S01]  /*1770*/  FFMA.FTZ R25, R64, R63, R62 ;  /* 0x0000003f40197223 */ /* 0x000fe2000001003e */
[----:B------:R-:W-:-:S03]  /*1780*/  ISETP.GE.U32.AND P1, PT, R13, R43, PT ;  /* 0x0000002b0d00720c */ /* 0x000fc60003f26070 */
[----:B---3--:R-:W-:Y:S01]  /*1790*/  FMUL.FTZ R26, R65, R63 ;  /* 0x0000003f411a7220 */ /* 0x008fe20000410000 */
[----:B------:R-:W-:Y:S02]  /*17a0*/  FSEL R58, R58, RZ, !P1 ;  /* 0x000000ff3a3a7208 */ /* 0x000fe40004800000 */
[----:B-1----:R-:W-:Y:S02]  /*17b0*/  FSEL R59, R45, 1, !P3 ;  /* 0x3f8000002d3b7808 */ /* 0x002fe40005800000 */
[----:B------:R-:W-:-:S03]  /*17c0*/  ISETP.NE.AND P3, PT, R8, RZ, PT ;  /* 0x000000ff0800720c */ /* 0x000fc60003f65270 */
[C---:B------:R-:W-:Y:S01]  /*17d0*/  FFMA.FTZ R25, R59.reuse, R25, R60 ;  /* 0x000000193b197223 */ /* 0x040fe2000001003c */
[----:B--2---:R-:W-:Y:S01]  /*17e0*/  FSEL R57, R24, 1, !P1 ;  /* 0x3f80000018397808 */ /* 0x004fe20004800000 */
        /* <DEDUP_REMOVED lines=42> */
[----:B----4-:R-:W-:-:S02]  /*1a90*/  FMUL.FTZ R24, R24, R61 ;  /* 0x0000003d18187220 */ /* 0x010fc40000410000 */
        /* <DEDUP_REMOVED lines=13> */
.L_x_5123:
[----:B------:R-:W-:Y:S05]  /*1b70*/  BSYNC B0 ;  /* 0x0000000000007941 */ /* 0x000fea0003800000 */
.L_x_5122:
[----:B------:R-:W-:Y:S01]  /*1b80*/  IADD3 R55, R55, 0x1, RZ ;  /* 0x0000000137377810 */ /* 0x000fe20007ffe0ff */
[----:B------:R-:W-:Y:S02]  /*1b90*/  FFMA.FTZ R59, R59, R62, R60 ;  /* 0x0000003e3b3b7223 */ /* 0x000fe4000001003c */
[-C--:B0-----:R-:W-:Y:S01]  /*1ba0*/  FMUL.FTZ R45, R26, R61.reuse ;  /* 0x0000003d1a2d7220 */ /* 0x081fe20000410000 */
[----:B------:R-:W-:Y:S01]  /*1bb0*/  ISETP.GE.AND P1, PT, R55, c[0x0][0x16c], PT ;  /* 0x00005b0037007a0c */ /* 0x000fe20003f26270 */
[-C--:B------:R-:W-:Y:S02]  /*1bc0*/  FMUL.FTZ R25, R25, R61.reuse ;  /* 0x0000003d19197220 */ /* 0x080fe40000410000 */
[----:B------:R-:W-:Y:S02]  /*1bd0*/  FMUL.FTZ R26, R27, R61 ;  /* 0x0000003d1b1a7220 */ /* 0x000fe40000410000 */
[----:B------:R-:W-:Y:S02]  /*1be0*/  FFMA.FTZ R57, R57, R59, R58 ;  /* 0x0000003b39397223 */ /* 0x000fe4000001003a */
[----:B------:R-:W-:-:S02]  /*1bf0*/  FFMA.FTZ R20, R65, R24, R20 ;  /* 0x0000001841147223 */ /* 0x000fc40000010014 */
[----:B------:R-:W-:Y:S02]  /*1c00*/  FFMA.FTZ R21, R62, R25, R21 ;  /* 0x000000193e157223 */ /* 0x000fe40000010015 */
[----:B------:R-:W-:Y:S02]  /*1c10*/  FFMA.FTZ R22, R59, R45, R22 ;  /* 0x0000002d3b167223 */ /* 0x000fe40000010016 */
[----:B------:R-:W-:Y:S01]  /*1c20*/  FFMA.FTZ R23, R57, R26, R23 ;  /* 0x0000001a39177223 */ /* 0x000fe20000010017 */
[----:B------:R-:W-:Y:S05]  /*1c30*/  @!P1 BRA `(.L_x_5124) ;  /* 0xfffff6a000009947 */ /* 0x000fea000383ffff */
.L_x_5121:
[----:B------:R-:W-:Y:S01]  /*1c40*/  BAR.SYNC.DEFER_BLOCKING 0x0 ;  /* 0x0000000000007b1d */ /* 0x000fe20000010000 */
[----:B------:R-:W-:Y:S01]  /*1c50*/  ISETP.NE.AND P0, PT, R50, RZ, PT ;  /* 0x000000ff3200720c */ /* 0x000fe20003f05270 */
[----:B------:R-:W-:Y:S01]  /*1c60*/  IMAD R14, R6, c[0x0][0x200], RZ ;  /* 0x00008000060e7a24 */ /* 0x000fe200078e02ff */
[----:B------:R-:W-:Y:S01]  /*1c70*/  ISETP.GE.AND P1, PT, R34, R43, PT ;  /* 0x0000002b2200720c */ /* 0x000fe20003f26270 */
[----:B------:R-:W-:Y:S01]  /*1c80*/  IMAD.WIDE.U32 R16, R5, c[0x0][0x200], RZ ;  /* 0x0000800005107a25 */ /* 0x000fe200078e00ff */
[----:B------:R-:W-:Y:S01]  /*1c90*/  SHF.L.U32 R24, R9, 0x7, RZ ;  /* 0x0000000709187819 */ /* 0x000fe200000006ff */
[----:B------:R-:W-:Y:S02]  /*1ca0*/  BSSY B0, `(.L_x_5125) ;  /* 0x0000039000007945 */ /* 0x000fe40003800000 */
[----:B------:R-:W-:Y:S01]  /*1cb0*/  IMAD R59, R5, c[0x0][0x204], R14 ;  /* 0x00008100053b7a24 */ /* 0x000fe200078e020e */
[----:B------:R-:W-:Y:S01]  /*1cc0*/  SHF.R.S32.HI R25, RZ, 0x1f, R24 ;  /* 0x0000001fff197819 */ /* 0x000fe20000011418 */
[----:B------:R-:W-:-:S02]  /*1cd0*/  IMAD R14, R6, c[0x0][0x1f0], RZ ;  /* 0x00007c00060e7a24 */ /* 0x000fc400078e02ff */
[----:B------:R-:W-:Y:S02]  /*1ce0*/  IMAD.IADD R17, R17, 0x1, R59 ;  /* 0x0000000111117824 */ /* 0x000fe400078e023b */
[----:B------:R-:W-:Y:S02]  /*1cf0*/  IMAD R19, R3, c[0x0][0x208], RZ ;  /* 0x0000820003137a24 */ /* 0x000fe400078e02ff */
[----:B------:R-:W-:-:S04]  /*1d00*/  IMAD.WIDE.U32 R16, R0, c[0x0][0x208], R16 ;  /* 0x0000820000107a25 */ /* 0x000fc800078e0010 */
[C---:B------:R-:W-:Y:S01]  /*1d10*/  IMAD R47, R5.reuse, c[0x0][0x1f4], R14 ;  /* 0x00007d00052f7a24 */ /* 0x040fe200078e020e */
[----:B------:R-:W-:Y:S01]  /*1d20*/  LOP3.LUT R14, R34, 0x20, RZ, 0xfc, !PT ;  /* 0x00000020220e7812 */ /* 0x000fe200078efcff */
[----:B------:R-:W-:Y:S01]  /*1d30*/  @!P1 IMAD.WIDE.U32 R26, R5, c[0x0][0x1f0], R24 ;  /* 0x00007c00051a9a25 */ /* 0x000fe200078e0018 */
[----:B------:R-:W-:Y:S01]  /*1d40*/  IADD3 R44, P2, R24, R16, RZ ;  /* 0x00000010182c7210 */ /* 0x000fe20007f5e0ff */
[----:B------:R-:W-:Y:S01]  /*1d50*/  STS.128 [R8.X16], R20 ;  /* 0x0000001408007388 */ /* 0x000fe2000000cc00 */
[----:B------:R-:W-:-:S06]  /*1d60*/  NOP ;  /* 0x0000000000007918 */ /* 0x000fcc0000000000 */
[----:B------:R-:W-:Y:S01]  /*1d70*/  LDS R53, [R8.X4] ;  /* 0x0000000008357984 */ /* 0x000fe20000004800 */
[----:B------:R-:W-:Y:S01]  /*1d80*/  IMAD R19, R0, c[0x0][0x20c], R19 ;  /* 0x0000830000137a24 */ /* 0x000fe200078e0213 */
[----:B------:R-:W-:Y:S01]  /*1d90*/  @!P1 IADD3 R27, R47, R27, RZ ;  /* 0x0000001b2f1b9210 */ /* 0x000fe20007ffe0ff */
[----:B------:R-:W-:Y:S01]  /*1da0*/  IMAD R61, R3, c[0x0][0x1f8], RZ ;  /* 0x00007e00033d7a24 */ /* 0x000fe200078e02ff */
[----:B------:R-:W-:Y:S01]  /*1db0*/  LDS R55, [R8.X4+0x80] ;  /* 0x0000800008377984 */ /* 0x000fe20000004800 */
[C---:B------:R-:W-:Y:S02]  /*1dc0*/  SHF.L.U32 R48, R14.reuse, 0x2, RZ ;  /* 0x000000020e307819 */ /* 0x040fe400000006ff */
[----:B------:R-:W-:Y:S01]  /*1dd0*/  IADD3.X R52, R25, R19, R17, P2, !PT ;  /* 0x0000001319347210 */ /* 0x000fe200017fe411 */
[----:B------:R-:W-:Y:S01]  /*1de0*/  LDS R57, [R8.X4+0x100] ;  /* 0x0001000008397984 */ /* 0x000fe20000004800 */
[----:B------:R-:W-:Y:S01]  /*1df0*/  IMAD.WIDE.U32 R18, R5, c[0x0][0x1f0], RZ ;  /* 0x00007c0005127a25 */ /* 0x000fe200078e00ff */
[----:B------:R-:W-:-:S02]  /*1e00*/  SHF.L.U64.HI R49, R14, 0x2, R35 ;  /* 0x000000020e317819 */ /* 0x000fc40000010223 */
[----:B------:R-:W-:Y:S01]  /*1e10*/  LDS R51, [R8.X4+0x180] ;  /* 0x0001800008337984 */ /* 0x000fe20000004800 */
[----:B------:R-:W-:Y:S01]  /*1e20*/  IADD3 R17, P2, R48, c[0x0][0x258], RZ ;  /* 0x0000960030117a10 */ /* 0x000fe20007f5e0ff */
[C---:B------:R-:W-:Y:S02]  /*1e30*/  @!P1 IMAD.WIDE.U32 R26, R0.reuse, c[0x0][0x1f8], R26 ;  /* 0x00007e00001a9a25 */ /* 0x040fe400078e001a */
[----:B------:R-:W-:Y:S04]  /*1e40*/  @!P0 STS [0x200], R43 ;  /* 0x0002002bff008388 */ /* 0x000fe80000000800 */
[----:B------:R-:W-:Y:S01]  /*1e50*/  BAR.SYNC.DEFER_BLOCKING 0x0 ;  /* 0x0000000000007b1d */ /* 0x000fe20000010000 */
[----:B------:R-:W-:Y:S01]  /*1e60*/  IMAD.IADD R19, R19, 0x1, R47 ;  /* 0x0000000113137824 */ /* 0x000fe200078e022f */
[----:B------:R-:W-:Y:S01]  /*1e70*/  IADD3.X R47, R49, c[0x0][0x25c], RZ, P2, !PT ;  /* 0x00009700312f7a10 */ /* 0x000fe200017fe4ff */
[----:B------:R-:W-:Y:S01]  /*1e80*/  IMAD R61, R0, c[0x0][0x1fc], R61 ;  /* 0x00007f00003d7a24 */ /* 0x000fe200078e023d */
[----:B------:R-:W-:Y:S01]  /*1e90*/  LEA R16, P3, R44, R17, 0x2 ;  /* 0x000000112c107211 */ /* 0x000fe200078610ff */
[----:B------:R-:W-:Y:S01]  /*1ea0*/  IMAD.WIDE.U32 R18, R0, c[0x0][0x1f8], R18 ;  /* 0x00007e0000127a25 */ /* 0x000fe200078e0012 */
[----:B------:R-:W-:-:S02]  /*1eb0*/  @!P1 IADD3 R46, P4, R34, R26, RZ ;  /* 0x0000001a222e9210 */ /* 0x000fc40007f9e0ff */
[----:B------:R-:W-:Y:S02]  /*1ec0*/  IADD3 R26, P2, R34, R24, RZ ;  /* 0x00000018221a7210 */ /* 0x000fe40007f5e0ff */
[----:B------:R-:W-:Y:S02]  /*1ed0*/  LEA.HI.X R17, R44, R47, R52, 0x2, P3 ;  /* 0x0000002f2c117211 */ /* 0x000fe400018f1434 */
[C---:B------:R-:W-:Y:S02]  /*1ee0*/  @!P1 IADD3.X R47, R35.reuse, R27, R61, P4, !PT ;  /* 0x0000001b232f9210 */ /* 0x040fe400027fe43d */
[----:B------:R-:W-:Y:S02]  /*1ef0*/  @!P1 LEA R44, P6, R46, c[0x0][0x268], 0x2 ;  /* 0x00009a002e2c9a11 */ /* 0x000fe400078c10ff */
[----:B------:R-:W-:Y:S01]  /*1f00*/  IADD3.X R27, R35, R25, RZ, P2, !PT ;  /* 0x00000019231b7210 */ /* 0x000fe200017fe4ff */
[----:B------:R-:W0:Y:S02]  /*1f10*/  LDS R45, [0x200] ;  /* 0x00020000ff2d7984 */ /* 0x000e240000000800 */
[----:B0-----:R-:W-:-:S02]  /*1f20*/  ISETP.GE.AND P5, PT, R34, R45, PT ;  /* 0x0000002d2200720c */ /* 0x001fc40003fa6270 */
[-C--:B------:R-:W-:Y:S02]  /*1f30*/  ISETP.GE.AND P4, PT, R28, R45.reuse, PT ;  /* 0x0000002d1c00720c */ /* 0x080fe40003f86270 */
[-C--:B------:R-:W-:Y:S02]  /*1f40*/  ISETP.GE.AND P3, PT, R14, R45.reuse, PT ;  /* 0x0000002d0e00720c */ /* 0x080fe40003f66270 */
[----:B------:R-:W-:Y:S02]  /*1f50*/  ISETP.GE.AND P2, PT, R40, R45, PT ;  /* 0x0000002d2800720c */ /* 0x000fe40003f46270 */
[----:B------:R-:W-:Y:S02]  /*1f60*/  @!P1 LEA.HI.X R45, R46, c[0x0][0x26c], R47, 0x2, P6 ;  /* 0x00009b002e2d9a11 */ /* 0x000fe400030f142f */
[----:B------:R-:W-:-:S04]  /*1f70*/  IADD3 R52, P6, R24, R18, RZ ;  /* 0x0000001218347210 */ /* 0x000fc80007fde0ff */
[----:B------:R-:W-:Y:S01]  /*1f80*/  IADD3.X R54, R25, R61, R19, P6, !PT ;  /* 0x0000003d19367210 */ /* 0x000fe200037fe413 */
        /* <DEDUP_REMOVED lines=10> */
.L_x_5126:
[----:B------:R-:W-:Y:S05]  /*2030*/  BSYNC B0 ;  /* 0x0000000000007941 */ /* 0x000fea0003800000 */
.L_x_5125:
[----:B------:R1:W-:Y:S01]  /*2040*/  @!P4 STG.E [R16.64+0x80], R57 ;  /* 0x000080391000c986 */ /* 0x0003e2000c101904 */
[----:B------:R-:W-:Y:S01]  /*2050*/  IADD3 R47, P5, R48, c[0x0][0x268], RZ ;  /* 0x00009a00302f7a10 */ /* 0x000fe20007fbe0ff */
[----:B0-----:R-:W-:Y:S01]  /*2060*/  HFMA2.MMA R53, -RZ, RZ, 0, 0 ;  /* 0x00000000ff357435 */ /* 0x001fe200000001ff */
[-C--:B------:R-:W-:Y:S01]  /*2070*/  ISETP.GE.AND P4, PT, R28, R43.reuse, PT ;  /* 0x0000002b1c00720c */ /* 0x080fe20003f86270 */
[----:B------:R0:W-:Y:S01]  /*2080*/  @!P3 STG.E [R16.64], R55 ;  /* 0x000000371000b986 */ /* 0x0001e2000c101904 */
[----:B------:R-:W-:Y:S02]  /*2090*/  IADD3.X R19, R49, c[0x0][0x26c], RZ, P5, !PT ;  /* 0x00009b0031137a10 */ /* 0x000fe40002ffe4ff */
[-C--:B------:R-:W-:Y:S01]  /*20a0*/  ISETP.GE.AND P3, PT, R14, R43.reuse, PT ;  /* 0x0000002b0e00720c */ /* 0x080fe20003f66270 */
[----:B------:R-:W-:Y:S04]  /*20b0*/  @!P2 STG.E [R16.64+0x100], R51 ;  /* 0x000100331000a986 */ /* 0x000fe8000c101904 */
[----:B------:R-:W-:Y:S01]  /*20c0*/  BAR.SYNC.DEFER_BLOCKING 0x0 ;  /* 0x0000000000007b1d */ /* 0x000fe20000010000 */
[----:B------:R-:W-:Y:S01]  /*20d0*/  ISETP.GE.AND P5, PT, R40, R43, PT ;  /* 0x0000002b2800720c */ /* 0x000fe20003fa6270 */
[----:B-1----:R-:W-:Y:S01]  /*20e0*/  IMAD.MOV.U32 R57, RZ, RZ, RZ ;  /* 0x000000ffff397224 */ /* 0x002fe200078e00ff */
[----:B------:R-:W-:-:S02]  /*20f0*/  LEA R46, P6, R52, R47, 0x2 ;  /* 0x0000002f342e7211 */ /* 0x000fc400078c10ff */
[----:B------:R-:W-:Y:S02]  /*2100*/  MOV R59, RZ ;  /* 0x000000ff003b7202 */ /* 0x000fe40000000f00 */
[----:B0-----:R-:W-:Y:S02]  /*2110*/  MOV R55, RZ ;  /* 0x000000ff00377202 */ /* 0x001fe40000000f00 */
[----:B------:R-:W-:Y:S02]  /*2120*/  LEA.HI.X R47, R52, R19, R54, 0x2, P6 ;  /* 0x00000013342f7211 */ /* 0x000fe400030f1436 */
        /* <DEDUP_REMOVED lines=40> */
[----:B------:R-:W-:Y:S01]  /*23b0*/  LDS R47, [R8.X4] ;  /* 0x00000000082f7984 */ /* 0x000fe20000004800 */
[----:B------:R-:W-:-:S03]  /*23c0*/  IMAD R19, R5, c[0x0][0x214], R18 ;  /* 0x0000850005137a24 */ /* 0x000fc600078e0212 */
        /* <DEDUP_REMOVED lines=18> */
.L_x_5128:
[----:B------:R-:W-:Y:S05]  /*24f0*/  BSYNC B0 ;  /* 0x0000000000007941 */ /* 0x000fea0003800000 */
.L_x_5127:
[----:B------:R-:W-:Y:S01]  /*2500*/  MOV R17, R23 ;  /* 0x0000001700117202 */ /* 0x000fe20000000f00 */
[----:B------:R-:W-:Y:S01]  /*2510*/  IMAD R19, R3, c[0x0][0x218], RZ ;  /* 0x0000860003137a24 */ /* 0x000fe200078e02ff */
[----:B------:R-:W-:Y:S02]  /*2520*/  IADD3 R48, P4, R48, c[0x0][0x270], RZ ;  /* 0x00009c0030307a10 */ /* 0x000fe40007f9e0ff */
[-C--:B------:R-:W-:Y:S01]  /*2530*/  ISETP.GE.AND P0, PT, R14, R51.reuse, PT ;  /* 0x000000330e00720c */ /* 0x080fe20003f06270 */
[----:B------:R-:W-:Y:S01]  /*2540*/  IMAD.WIDE.U32 R16, R0, c[0x0][0x218], R16 ;  /* 0x0000860000107a25 */ /* 0x000fe200078e0010 */
[----:B------:R-:W-:Y:S02]  /*2550*/  IADD3.X R49, R49, c[0x0][0x274], RZ, P4, !PT ;  /* 0x00009d0031317a10 */ /* 0x000fe400027fe4ff */
[----:B------:R-:W-:Y:S01]  /*2560*/  ISETP.GE.AND P1, PT, R28, R51, PT ;  /* 0x000000331c00720c */ /* 0x000fe20003f26270 */
[----:B------:R-:W-:Y:S01]  /*2570*/  IMAD R19, R0, c[0x0][0x21c], R19 ;  /* 0x0000870000137a24 */ /* 0x000fe200078e0213 */
[----:B------:R-:W-:-:S02]  /*2580*/  IADD3 R18, P3, R24, R16, RZ ;  /* 0x0000001018127210 */ /* 0x000fc40007f7e0ff */
[----:B------:R-:W-:Y:S02]  /*2590*/  IADD3 R9, R9, 0x1, RZ ;  /* 0x0000000109097810 */ /* 0x000fe40007ffe0ff */
[----:B------:R-:W-:Y:S02]  /*25a0*/  IADD3.X R17, R25, R19, R17, P3, !PT ;  /* 0x0000001319117210 */ /* 0x000fe40001ffe411 */
[----:B------:R-:W-:Y:S02]  /*25b0*/  LEA R16, P3, R18, R48, 0x2 ;  /* 0x0000003012107211 */ /* 0x000fe400078610ff */
[----:B------:R-:W-:Y:S02]  /*25c0*/  ISETP.GE.AND P2, PT, R40, R51, PT ;  /* 0x000000332800720c */ /* 0x000fe40003f46270 */
        /* <DEDUP_REMOVED lines=13> */
.L_x_5129:
[----:B------:R-:W-:Y:S05]  /*26a0*/  EXIT ;  /* 0x000000000000794d */ /* 0x000fea0003800000 */
.L_x_5131:
        /* <DEDUP_REMOVED lines=13> */
.L_x_5467:


//--------------------- .text._Z25selective_scan_fwd_kernelI32Selective_Scan_fwd_kernel_traitsILi32ELi4ELi1ELb0ELb1ELb0ELb0EffEEv13SSMParamsBase --------------------------
	.section	.text._Z25selective_scan_fwd_kernelI32Selective_Scan_fwd_kernel_traitsILi32ELi4ELi1ELb0ELb1ELb0ELb0EffEEv13SSMParamsBase,"ax",@progbits
	.sectioninfo	@"SHI_REGISTERS=68"
	.align	128
        .global         _Z25selective_scan_fwd_kernelI32Selective_Scan_fwd_kernel_traitsILi32ELi4ELi1ELb0ELb1ELb0ELb0EffEEv13SSMParamsBase
        .type           _Z25selective_scan_fwd_kernelI32Selective_Scan_fwd_kernel_traitsILi32ELi4ELi1ELb0ELb1ELb0ELb0EffEEv13SSMParamsBase,@function
        .size           _Z25selective_scan_fwd_kernelI32Selective_Scan_fwd_kernel_traitsILi32ELi4ELi1ELb0ELb1ELb0ELb0EffEEv13SSMParamsBase,(.L_x_5468 - _Z25selective_scan_fwd_kernelI32Selective_Scan_fwd_kernel_traitsILi32ELi4ELi1ELb0ELb1ELb0ELb0EffEEv13SSMParamsBase)
        .other          _Z25selective_scan_fwd_kernelI32Selective_Scan_fwd_kernel_traitsILi32ELi4ELi1ELb0ELb1ELb0ELb0EffEEv13SSMParamsBase,@"STO_CUDA_ENTRY STV_DEFAULT"
_Z25selective_scan_fwd_kernelI32Selective_Scan_fwd_kernel_traitsILi32ELi4ELi1ELb0ELb1ELb0ELb0EffEEv13SSMParamsBase:
.text._Z25selective_scan_fwd_kernelI32Selective_Scan_fwd_kernel_traitsILi32ELi4ELi1ELb0ELb1ELb0ELb0EffEEv13SSMParamsBase:
        /* <DEDUP_REMOVED lines=23> */
[----:B---3--:R-:W-:-:S04]  /*0170*/  IMAD.MOV R8, RZ, RZ, -R7 ;  /* 0x000000ffff087224 */ /* 0x008fc800078e0a07 */
[----:B------:R-:W-:Y:S01]  /*0180*/  IMAD R11, R8, R9, RZ ;  /* 0x00000009080b7224 */ /* 0x000fe200078e02ff */
[----:B-1----:R-:W-:Y:S02]  /*0190*/  MOV R4, c[0x0][0x174] ;  /* 0x00005d0000047a02 */ /* 0x002fe40000000f00 */
[----:B----4-:R-:W-:Y:S02]  /*01a0*/  IABS R2, R29 ;  /* 0x0000001d00027213 */ /* 0x010fe40000000000 */
        /* <DEDUP_REMOVED lines=10> */
[----:B------:R-:W-:Y:S01]  /*0250*/  @!P1 IMAD.IADD R2, R2, 0x1, -R9 ;  /* 0x0000000102029824 */ /* 0x000fe200078e0a09 */
[----:B------:R-:W-:Y:S01]  /*0260*/  ISETP.GE.AND P2, PT, R4, RZ, PT ;  /* 0x000000ff0400720c */ /* 0x000fe20003f46270 */
[----:B------:R-:W-:Y:S01]  /*0270*/  IMAD R10, R28, c[0x0][0x1e8], RZ ;  /* 0x00007a001c0a7a24 */ /* 0x000fe200078e02ff */
[----:B------:R-:W-:Y:S01]  /*0280*/  @!P1 IADD3 R0, R0, 0x1, RZ ;  /* 0x0000000100009810 */ /* 0x000fe20007ffe0ff */
[----:B------:R-:W-:Y:S01]  /*0290*/  IMAD R3, R12, c[0x0][0x190], RZ ;  /* 0x000064000c037a24 */ /* 0x000fe200078e02ff */
[----:B------:R-:W-:Y:S01]  /*02a0*/  ISETP.GE.U32.AND P0, PT, R2, R9, PT ;  /* 0x000000090200720c */ /* 0x000fe20003f06070 */
[----:B------:R-:W-:Y:S01]  /*02b0*/  IMAD R8, R28, c[0x0][0x1d8], RZ ;  /* 0x000076001c087a24 */ /* 0x000fe200078e02ff */
[----:B------:R-:W-:Y:S01]  /*02c0*/  ISETP.NE.AND P1, PT, RZ, c[0x0][0x178], PT ;  /* 0x00005e00ff007a0c */ /* 0x000fe20003f25270 */
[----:B------:R-:W-:-:S04]  /*02d0*/  IMAD.WIDE.U32 R4, R29, c[0x0][0x1e8], RZ ;  /* 0x00007a001d047a25 */ /* 0x000fc800078e00ff */
[C---:B------:R-:W-:Y:S02]  /*02e0*/  IMAD R11, R29.reuse, c[0x0][0x1ec], R10 ;  /* 0x00007b001d0b7a24 */ /* 0x040fe400078e020a */
[----:B------:R-:W-:Y:S02]  /*02f0*/  IMAD R13, R14, c[0x0][0x194], R3 ;  /* 0x000065000e0d7a24 */ /* 0x000fe400078e0203 */
[----:B------:R-:W-:Y:S01]  /*0300*/  IMAD.WIDE.U32 R2, R29, c[0x0][0x1d8], RZ ;  /* 0x000076001d027a25 */ /* 0x000fe200078e00ff */
[----:B------:R-:W-:Y:S02]  /*0310*/  IADD3 R5, R5, R11, RZ ;  /* 0x0000000b05057210 */ /* 0x000fe40007ffe0ff */
[----:B------:R-:W-:Y:S01]  /*0320*/  @P0 IADD3 R0, R0, 0x1, RZ ;  /* 0x0000000100000810 */ /* 0x000fe20007ffe0ff */
[----:B------:R-:W-:Y:S02]  /*0330*/  IMAD R9, R29, c[0x0][0x1dc], R8 ;  /* 0x000077001d097a24 */ /* 0x000fe400078e0208 */
[----:B------:R-:W-:Y:S01]  /*0340*/  IMAD.WIDE.U32 R6, R14, c[0x0][0x190], RZ ;  /* 0x000064000e067a25 */ /* 0x000fe200078e00ff */
[----:B0-----:R-:W-:-:S02]  /*0350*/  LOP3.LUT R10, R48, 0x1f, RZ, 0xc0, !PT ;  /* 0x0000001f300a7812 */ /* 0x001fc400078ec0ff */
[----:B------:R-:W-:Y:S01]  /*0360*/  @!P2 IADD3 R0, -R0, RZ, RZ ;  /* 0x000000ff0000a210 */ /* 0x000fe20007ffe1ff */
[----:B------:R-:W-:Y:S01]  /*0370*/  IMAD.IADD R3, R3, 0x1, R9 ;  /* 0x0000000103037824 */ /* 0x000fe200078e0209 */
[----:B------:R-:W-:Y:S01]  /*0380*/  IADD3 R7, R7, R13, RZ ;  /* 0x0000000d07077210 */ /* 0x000fe20007ffe0ff */
[----:B------:R-:W-:Y:S01]  /*0390*/  IMAD.SHL.U32 R15, R48, 0x4, RZ ;  /* 0x00000004300f7824 */ /* 0x000fe200078e00ff */
[----:B------:R-:W-:Y:S01]  /*03a0*/  @!P1 LOP3.LUT R0, RZ, c[0x0][0x178], RZ, 0x33, !PT ;  /* 0x00005e00ff009a12 */ /* 0x000fe200078e33ff */
[C---:B------:R-:W-:Y:S02]  /*03b0*/  IMAD R9, R12.reuse, c[0x0][0x1d0], RZ ;  /* 0x000074000c097a24 */ /* 0x040fe400078e02ff */
[----:B------:R-:W-:Y:S01]  /*03c0*/  IMAD R13, R12, c[0x0][0x1e0], RZ ;  /* 0x000078000c0d7a24 */ /* 0x000fe200078e02ff */
[----:B------:R-:W-:Y:S01]  /*03d0*/  LOP3.LUT R38, R10, 0xffffff80, R15, 0xf8, !PT ;  /* 0xffffff800a267812 */ /* 0x000fe200078ef80f */
[----:B------:R-:W-:Y:S01]  /*03e0*/  IMAD.WIDE.U32 R2, R14, c[0x0][0x1d0], R2 ;  /* 0x000074000e027a25 */ /* 0x000fe200078e0002 */
[----:B------:R-:W-:-:S02]  /*03f0*/  SHF.R.S32.HI R8, RZ, 0x1f, R0 ;  /* 0x0000001fff087819 */ /* 0x000fc40000011400 */
[----:B------:R-:W-:Y:S01]  /*0400*/  SHF.R.S32.HI R39, RZ, 0x1f, R38 ;  /* 0x0000001fff277819 */ /* 0x000fe20000011426 */
[----:B------:R-:W-:Y:S01]  /*0410*/  IMAD.WIDE.U32 R4, R14, c[0x0][0x1e0], R4 ;  /* 0x000078000e047a25 */ /* 0x000fe200078e0004 */
[----:B------:R-:W-:Y:S02]  /*0420*/  IADD3 R33, P0, R38, R2, RZ ;  /* 0x0000000226217210 */ /* 0x000fe40007f1e0ff */
[C---:B------:R-:W-:Y:S01]  /*0430*/  IADD3 R19, R15.reuse, 0x1, RZ ;  /* 0x000000010f137810 */ /* 0x040fe20007ffe0ff */
[----:B------:R-:W-:Y:S01]  /*0440*/  IMAD R11, R14, c[0x0][0x1d4], R9 ;  /* 0x000075000e0b7a24 */ /* 0x000fe200078e0209 */
[----:B------:R-:W-:Y:S01]  /*0450*/  IADD3 R31, P1, R38, R4, RZ ;  /* 0x00000004261f7210 */ /* 0x000fe20007f3e0ff */
[----:B------:R-:W-:Y:S01]  /*0460*/  IMAD R13, R14, c[0x0][0x1e4], R13 ;  /* 0x000079000e0d7a24 */ /* 0x000fe200078e020d */
[----:B------:R-:W-:Y:S01]  /*0470*/  IADD3 R17, R15, 0x2, RZ ;  /* 0x000000020f117810 */ /* 0x000fe20007ffe0ff */
[----:B------:R-:W-:Y:S01]  /*0480*/  IMAD R9, R8, c[0x0][0x1a8], RZ ;  /* 0x00006a0008097a24 */ /* 0x000fe200078e02ff */
[C---:B------:R-:W-:Y:S01]  /*0490*/  IADD3.X R8, R39.reuse, R3, R11, P0, !PT ;  /* 0x0000000327087210 */ /* 0x040fe200007fe40b */
        /* <DEDUP_REMOVED lines=8> */
[----:B------:R-:W0:Y:S01]  /*0520*/  S2R R8, SR_LANEID ;  /* 0x0000000000087919 */ /* 0x000e220000000000 */
[----:B------:R-:W-:Y:S01]  /*0530*/  LEA.HI.X R31, R31, c[0x0][0x24c], R4, 0x2, P2 ;  /* 0x000093001f1f7a11 */ /* 0x000fe200010f1404 */
[----:B------:R-:W-:Y:S01]  /*0540*/  IMAD R4, R28, c[0x0][0x180], RZ ;  /* 0x000060001c047a24 */ /* 0x000fe200078e02ff */
[----:B------:R-:W-:Y:S01]  /*0550*/  LEA R20, P0, R2, c[0x0][0x228], 0x2 ;  /* 0x00008a0002147a11 */ /* 0x000fe200078010ff */
[----:B------:R-:W-:Y:S01]  /*0560*/  IMAD.WIDE.U32 R34, R29, c[0x0][0x1b8], RZ ;  /* 0x00006e001d227a25 */ /* 0x000fe200078e00ff */
[----:B------:R-:W-:-:S02]  /*0570*/  IADD3 R3, R3, R9, RZ ;  /* 0x0000000903037210 */ /* 0x000fc40007ffe0ff */
[----:B------:R-:W-:Y:S01]  /*0580*/  MOV R6, RZ ;  /* 0x000000ff00067202 */ /* 0x000fe20000000f00 */
[C---:B------:R-:W-:Y:S01]  /*0590*/  IMAD R11, R29.reuse, c[0x0][0x1bc], R22 ;  /* 0x00006f001d0b7a24 */ /* 0x040fe200078e0216 */
[----:B------:R-:W-:Y:S01]  /*05a0*/  LEA.HI.X R2, R2, c[0x0][0x22c], R3, 0x2, P0 ;  /* 0x00008b0002027a11 */ /* 0x000fe200000f1403 */
[----:B------:R-:W-:Y:S01]  /*05b0*/  IMAD.WIDE.U32 R36, R29, c[0x0][0x180], RZ ;  /* 0x000060001d247a25 */ /* 0x000fe200078e00ff */
[----:B------:R-:W-:Y:S02]  /*05c0*/  IADD3 R15, R15, 0x3, RZ ;  /* 0x000000030f0f7810 */ /* 0x000fe40007ffe0ff */
[----:B------:R-:W-:Y:S01]  /*05d0*/  IADD3 R11, R35, R11, RZ ;  /* 0x0000000b230b7210 */ /* 0x000fe20007ffe0ff */
[----:B------:R-:W-:Y:S01]  /*05e0*/  IMAD R0, R0, c[0x0][0x174], RZ ;  /* 0x00005d0000007a24 */ /* 0x000fe200078e02ff */
[C---:B------:R-:W-:Y:S01]  /*05f0*/  LOP3.LUT R9, R38.reuse, 0x20, RZ, 0xfc, !PT ;  /* 0x0000002026097812 */ /* 0x040fe200078efcff */
[----:B------:R-:W-:Y:S01]  /*0600*/  IMAD R13, R29, c[0x0][0x184], R4 ;  /* 0x000061001d0d7a24 */ /* 0x000fe200078e0204 */
[----:B------:R-:W-:Y:S01]  /*0610*/  LOP3.LUT R7, R38, 0x40, RZ, 0xfc, !PT ;  /* 0x0000004026077812 */ /* 0x000fe200078efcff */
[----:B------:R-:W-:Y:S01]  /*0620*/  IMAD R4, R0, c[0x0][0x16c], RZ ;  /* 0x00005b0000047a24 */ /* 0x000fe200078e02ff */
[----:B------:R-:W-:Y:S01]  /*0630*/  LOP3.LUT R5, R38, 0x60, RZ, 0xfc, !PT ;  /* 0x0000006026057812 */ /* 0x000fe200078efcff */
[----:B------:R-:W-:Y:S01]  /*0640*/  IMAD.IADD R13, R37, 0x1, R13 ;  /* 0x00000001250d7824 */ /* 0x000fe200078e020d */
[----:B------:R-:W-:-:S02]  /*0650*/  MOV R3, R20 ;  /* 0x0000001400037202 */ /* 0x000fc40000000f00 */
.L_x_5147:
        /* <DEDUP_REMOVED lines=87> */
.L_x_5133:
[----:B------:R-:W-:Y:S05]  /*0bd0*/  BSYNC B0 ;  /* 0x0000000000007941 */ /* 0x000fea0003800000 */
.L_x_5132:
        /* <DEDUP_REMOVED lines=33> */
.L_x_5135:
[----:B------:R-:W-:Y:S05]  /*0df0*/  BSYNC B0 ;  /* 0x0000000000007941 */ /* 0x000fea0003800000 */
.L_x_5134:
        /* <DEDUP_REMOVED lines=33> */
.L_x_5137:
[----:B------:R-:W-:Y:S05]  /*1010*/  BSYNC B0 ;  /* 0x0000000000007941 */ /* 0x000fea0003800000 */
.L_x_5136:
        /* <DEDUP_REMOVED lines=33> */
.L_x_5139:
[----:B------:R-:W-:Y:S05]  /*1230*/  BSYNC B0 ;  /* 0x0000000000007941 */ /* 0x000fea0003800000 */
.L_x_5138:
        /* <DEDUP_REMOVED lines=9> */
[----:B------:R-:W-:Y:S02]  /*12d0*/  FMUL.FTZ R47, R22, R43 ;  /* 0x0000002b162f7220 */ /* 0x000fe40000410000 */
[----:B------:R-:W-:Y:S01]  /*12e0*/  FMUL.FTZ R51, R20, R41 ;  /* 0x0000002914337220 */ /* 0x000fe20000410000 */
[----:B------:R-:W-:Y:S01]  /*12f0*/  ISETP.EQ.OR P0, PT, R6, RZ, P0 ;  /* 0x000000ff0600720c */ /* 0x000fe20000702670 */
[----:B------:R-:W-:Y:S02]  /*1300*/  FMUL.FTZ R50, R21, R40 ;  /* 0x0000002815327220 */ /* 0x000fe40000410000 */
[----:B------:R-:W-:Y:S02]  /*1310*/  FMUL.FTZ R52, R23, R42 ;  /* 0x0000002a17347220 */ /* 0x000fe40000410000 */
[----:B------:R-:W-:-:S03]  /*1320*/  IMAD.MOV.U32 R53, RZ, RZ, RZ ;  /* 0x000000ffff357224 */ /* 0x000fc600078e00ff */
.L_x_5143:
[----:B0-----:R-:W-:Y:S01]  /*1330*/  MOV R21, 0xffffff80 ;  /* 0xffffff8000157802 */ /* 0x001fe20000000f00 */
[----:B------:R-:W-:Y:S01]  /*1340*/  HFMA2.MMA R59, -RZ, RZ, 0, 0 ;  /* 0x00000000ff3b7435 */ /* 0x000fe200000001ff */
[----:B------:R-:W-:Y:S01]  /*1350*/  SHF.R.S32.HI R44, RZ, 0x1f, R53 ;  /* 0x0000001fff2c7819 */ /* 0x000fe20000011435 */
[----:B------:R-:W-:Y:S01]  /*1360*/  IMAD.MOV.U32 R61, RZ, RZ, RZ ;  /* 0x000000ffff3d7224 */ /* 0x000fe200078e00ff */
[----:B------:R-:W-:Y:S01]  /*1370*/  MOV R57, RZ ;  /* 0x000000ff00397202 */ /* 0x000fe20000000f00 */
[----:B------:R-:W-:-:S02]  /*1380*/  IMAD R0, R6, R21, c[0x0][0x168] ;  /* 0x00005a0006007624 */ /* 0x000fc400078e0215 */
[----:B------:R-:W-:Y:S02]  /*1390*/  IMAD R22, R44, c[0x0][0x1a0], RZ ;  /* 0x000068002c167a24 */ /* 0x000fe400078e02ff */
[----:B------:R-:W-:Y:S01]  /*13a0*/  IMAD.WIDE.U32 R20, R53, c[0x0][0x1a0], R38 ;  /* 0x0000680035147a25 */ /* 0x000fe200078e0026 */
[-C--:B------:R-:W-:Y:S02]  /*13b0*/  ISETP.GE.AND P1, PT, R38, R0.reuse, PT ;  /* 0x000000002600720c */ /* 0x080fe40003f26270 */
[-C--:B------:R-:W-:Y:S01]  /*13c0*/  ISETP.GE.AND P2, PT, R9, R0.reuse, PT ;  /* 0x000000000900720c */ /* 0x080fe20003f46270 */
[----:B------:R-:W-:Y:S01]  /*13d0*/  IMAD R23, R53, c[0x0][0x1a4], R22 ;  /* 0x0000690035177a24 */ /* 0x000fe200078e0216 */
[-C--:B------:R-:W-:Y:S01]  /*13e0*/  ISETP.GE.AND P3, PT, R7, R0.reuse, PT ;  /* 0x000000000700720c */ /* 0x080fe20003f66270 */
[----:B------:R-:W-:Y:S01]  /*13f0*/  IMAD.MOV.U32 R55, RZ, RZ, RZ ;  /* 0x000000ffff377224 */ /* 0x000fe200078e00ff */
[----:B------:R-:W-:Y:S02]  /*1400*/  ISETP.GE.AND P4, PT, R5, R0, PT ;  /* 0x000000000500720c */ /* 0x000fe40003f86270 */
[----:B------:R-:W-:-:S02]  /*1410*/  LEA R22, P5, R20, R3, 0x2 ;  /* 0x0000000314167211 */ /* 0x000fc400078a10ff */
[----:B------:R-:W-:-:S04]  /*1420*/  IADD3 R21, R21, R23, RZ ;  /* 0x0000001715157210 */ /* 0x000fc80007ffe0ff */
[----:B------:R-:W-:Y:S01]  /*1430*/  LEA.HI.X R23, R20, R2, R21, 0x2, P5 ;  /* 0x0000000214177211 */ /* 0x000fe200028f1415 */
[----:B------:R-:W-:Y:S01]  /*1440*/  IMAD R46, R44, c[0x0][0x188], RZ ;  /* 0x000062002c2e7a24 */ /* 0x000fe200078e02ff */
[----:B------:R-:W-:-:S03]  /*1450*/  MOV R20, R36 ;  /* 0x0000002400147202 */ /* 0x000fc60000000f00 */
[----:B------:R0:W2:Y:S01]  /*1460*/  @!P1 LDG.E R61, [R22.64] ;  /* 0x00000004163d9981 */ /* 0x0000a2000c1e1900 */
[----:B------:R-:W-:-:S03]  /*1470*/  MOV R21, R13 ;  /* 0x0000000d00157202 */ /* 0x000fc60000000f00 */
[----:B------:R0:W3:Y:S04]  /*1480*/  @!P2 LDG.E R59, [R22.64+0x80] ;  /* 0x00008004163ba981 */ /* 0x0000e8000c1e1900 */
[----:B------:R0:W4:Y:S04]  /*1490*/  @!P3 LDG.E R57, [R22.64+0x100] ;  /* 0x000100041639b981 */ /* 0x000128000c1e1900 */
[----:B------:R0:W4:Y:S01]  /*14a0*/  @!P4 LDG.E R55, [R22.64+0x180] ;  /* 0x000180041637c981 */ /* 0x000122000c1e1900 */
[----:B------:R-:W-:-:S04]  /*14b0*/  IMAD.WIDE.U32 R20, R53, c[0x0][0x188], R20 ;  /* 0x0000620035147a25 */ /* 0x000fc800078e0014 */
[----:B------:R-:W-:Y:S01]  /*14c0*/  IMAD R45, R53, c[0x0][0x18c], R46 ;  /* 0x00006300352d7a24 */ /* 0x000fe200078e022e */
[----:B------:R-:W-:-:S03]  /*14d0*/  LEA R48, P1, R20, c[0x0][0x220], 0x2 ;  /* 0x0000880014307a11 */ /* 0x000fc600078210ff */
[----:B------:R-:W-:-:S05]  /*14e0*/  IMAD.IADD R21, R21, 0x1, R45 ;  /* 0x0000000115157824 */ /* 0x000fca00078e022d */
[----:B------:R-:W-:-:S05]  /*14f0*/  LEA.HI.X R49, R20, c[0x0][0x224], R21, 0x2, P1 ;  /* 0x0000890014317a11 */ /* 0x000fca00008f1415 */
[----:B------:R1:W4:Y:S01]  /*1500*/  LDG.E R54, [R48.64] ;  /* 0x0000000430367981 */ /* 0x000322000c1e1900 */
[----:B------:R-:W-:Y:S01]  /*1510*/  MOV R20, R34 ;  /* 0x0000002200147202 */ /* 0x000fe20000000f00 */
[----:B------:R-:W-:Y:S01]  /*1520*/  IMAD R44, R44, c[0x0][0x1c0], RZ ;  /* 0x000070002c2c7a24 */ /* 0x000fe200078e02ff */
[----:B------:R-:W-:Y:S01]  /*1530*/  MOV R21, R11 ;  /* 0x0000000b00157202 */ /* 0x000fe20000000f00 */
[----:B------:R-:W-:Y:S02]  /*1540*/  IMAD.SHL.U32 R46, R8, 0x4, RZ ;  /* 0x00000004082e7824 */ /* 0x000fe400078e00ff */
[C---:B0-----:R-:W-:Y:S02]  /*1550*/  IMAD R23, R53.reuse, c[0x0][0x1c4], R44 ;  /* 0x0000710035177a24 */ /* 0x041fe400078e022c */
[----:B------:R-:W-:-:S05]  /*1560*/  IMAD.WIDE.U32 R20, R53, c[0x0][0x1c0], R20 ;  /* 0x0000700035147a25 */ /* 0x000fca00078e0014 */
[----:B------:R-:W-:Y:S02]  /*1570*/  IADD3 R21, R21, R23, RZ ;  /* 0x0000001715157210 */ /* 0x000fe40007ffe0ff */
[----:B------:R-:W-:-:S04]  /*1580*/  LEA R44, P1, R20, c[0x0][0x230], 0x2 ;  /* 0x00008c00142c7a11 */ /* 0x000fc800078210ff */
[----:B------:R-:W-:Y:S01]  /*1590*/  LEA.HI.X R45, R20, c[0x0][0x234], R21, 0x2, P1 ;  /* 0x00008d00142d7a11 */ /* 0x000fe200008f1415 */
[----:B-1----:R-:W0:Y:S01]  /*15a0*/  S2R R48, SR_TID.X ;  /* 0x0000000000307919 */ /* 0x002e220000002100 */
[-C--:B------:R-:W-:Y:S02]  /*15b0*/  ISETP.GE.U32.AND P2, PT, R19, R0.reuse, PT ;  /* 0x000000001300720c */ /* 0x080fe40003f46070 */
[----:B------:R-:W-:Y:S01]  /*15c0*/  ISETP.GE.U32.AND P3, PT, R17, R0, PT ;  /* 0x000000001100720c */ /* 0x000fe20003f66070 */
[----:B------:R-:W-:Y:S01]  /*15d0*/  IMAD.SHL.U32 R62, R53, 0x8, RZ ;  /* 0x00000008353e7824 */ /* 0x000fe200078e00ff */
[----:B--2---:R-:W-:Y:S04]  /*15e0*/  STS [R46], R61 ;  /* 0x0000003d2e007388 */ /* 0x004fe80000000800 */
[----:B---3--:R0:W-:Y:S04]  /*15f0*/  STS [R46+0x80], R59 ;  /* 0x0000803b2e007388 */ /* 0x0081e80000000800 */
[----:B----4-:R1:W-:Y:S04]  /*1600*/  STS [R46+0x100], R57 ;  /* 0x000100392e007388 */ /* 0x0103e80000000800 */
[----:B------:R2:W-:Y:S01]  /*1610*/  STS [R46+0x180], R55 ;  /* 0x000180372e007388 */ /* 0x0005e20000000800 */
[----:B------:R-:W-:-:S06]  /*1620*/  NOP ;  /* 0x0000000000007918 */ /* 0x000fcc0000000000 */
[----:B------:R-:W3:Y:S04]  /*1630*/  LDS.128 R20, [R8.X16] ;  /* 0x0000000008147984 */ /* 0x000ee8000000cc00 */
[----:B------:R4:W5:Y:S01]  /*1640*/  LDG.E R49, [R44.64] ;  /* 0x000000042c317981 */ /* 0x000962000c1e1900 */
[----:B0-----:R-:W-:Y:S01]  /*1650*/  SHF.L.U32 R59, R48, 0x2, RZ ;  /* 0x00000002303b7819 */ /* 0x001fe200000006ff */
[----:B------:R-:W-:Y:S03]  /*1660*/  BSSY B0, `(.L_x_5141) ;  /* 0x0000056000007945 */ /* 0x000fe60003800000 */
[----:B------:R-:W-:Y:S01]  /*1670*/  ISETP.GE.U32.AND P1, PT, R59, R0, PT ;  /* 0x000000003b00720c */ /* 0x000fe20003f26070 */
[----:B------:R-:W-:-:S04]  /*1680*/  FMUL.FTZ R54, R54, 1.4426950216293334961 ;  /* 0x3fb8aa3b36367820 */ /* 0x000fc80000410000 */
[C---:B------:R-:W-:Y:S02]  /*1690*/  FMUL.FTZ R58, R54.reuse, R40 ;  /* 0x00000028363a7220 */ /* 0x040fe40000410000 */
[C---:B------:R-:W-:Y:S02]  /*16a0*/  FMUL.FTZ R56, R54.reuse, R41 ;  /* 0x0000002936387220 */ /* 0x040fe40000410000 */
[C---:B-1----:R-:W-:Y:S02]  /*16b0*/  FMUL.FTZ R57, R54.reuse, R43 ;  /* 0x0000002b36397220 */ /* 0x042fe40000410000 */
[----:B------:R-:W0:Y:S01]  /*16c0*/  MUFU.EX2 R58, R58 ;  /* 0x0000003a003a7308 */ /* 0x000e220000000800 */
[----:B----4-:R-:W-:-:S07]  /*16d0*/  FMUL.FTZ R44, R54, R42 ;  /* 0x0000002a362c7220 */ /* 0x010fce0000410000 */
[----:B------:R-:W1:Y:S08]  /*16e0*/  MUFU.EX2 R56, R56 ;  /* 0x0000003800387308 */ /* 0x000e700000000800 */
[----:B--2---:R2:W4:Y:S01]  /*16f0*/  MUFU.EX2 R55, R57 ;  /* 0x0000003900377308 */ /* 0x0045220000000800 */
[----:B0-----:R-:W-:Y:S01]  /*1700*/  FSEL R54, R58, 1, !P2 ;  /* 0x3f8000003a367808 */ /* 0x001fe20005000000 */
[----:B---3--:R-:W-:-:S02]  /*1710*/  FMUL.FTZ R20, R51, R20 ;  /* 0x0000001433147220 */ /* 0x008fc40000410000 */
[----:B------:R-:W-:Y:S02]  /*1720*/  FMUL.FTZ R21, R50, R21 ;  /* 0x0000001532157220 */ /* 0x000fe40000410000 */
[----:B------:R-:W-:Y:S01]  /*1730*/  FMUL.FTZ R22, R47, R22 ;  /* 0x000000162f167220 */ /* 0x000fe20000410000 */
[----:B------:R-:W-:Y:S01]  /*1740*/  FSEL R59, R20, RZ, !P1 ;  /* 0x000000ff143b7208 */ /* 0x000fe20004800000 */
[----:B------:R-:W0:Y:S01]  /*1750*/  MUFU.EX2 R44, R44 ;  /* 0x0000002c002c7308 */ /* 0x000e220000000800 */
[----:B--2---:R-:W-:Y:S01]  /*1760*/  FSEL R57, R21, RZ, !P2 ;  /* 0x000000ff15397208 */ /* 0x004fe20005000000 */
[----:B------:R-:W-:Y:S01]  /*1770*/  FMUL.FTZ R23, R52, R23 ;  /* 0x0000001734177220 */ /* 0x000fe20000410000 */
[----:B-1----:R-:W-:Y:S02]  /*1780*/  FSEL R60, R56, 1, !P1 ;  /* 0x3f800000383c7808 */ /* 0x002fe40004800000 */
[----:B------:R-:W-:Y:S01]  /*1790*/  ISETP.GE.U32.AND P1, PT, R15, R0, PT ;  /* 0x000000000f00720c */ /* 0x000fe20003f26070 */
[-C--:B------:R-:W-:Y:S01]  /*17a0*/  FFMA.FTZ R20, R59, R54.reuse, R57 ;  /* 0x000000363b147223 */ /* 0x080fe20000010039 */
[----:B------:R-:W-:Y:S01]  /*17b0*/  FSEL R56, R22, RZ, !P3 ;  /* 0x000000ff16387208 */ /* 0x000fe20005800000 */
[----:B------:R-:W-:Y:S01]  /*17c0*/  FMUL.FTZ R22, R60, R54 ;  /* 0x000000363c167220 */ /* 0x000fe20000410000 */
[----:B----4-:R-:W-:-:S02]  /*17d0*/  FSEL R55, R55, 1, !P3 ;  /* 0x3f80000037377808 */ /* 0x010fc40005800000 */
[----:B------:R-:W-:Y:S02]  /*17e0*/  FSEL R61, R23, RZ, !P1 ;  /* 0x000000ff173d7208 */ /* 0x000fe40004800000 */
[C---:B------:R-:W-:Y:S01]  /*17f0*/  ISETP.NE.AND P2, PT, R8.reuse, 0x1f, PT ;  /* 0x0000001f0800780c */ /* 0x040fe20003f45270 */
[C---:B------:R-:W-:Y:S01]  /*1800*/  FFMA.FTZ R20, R55.reuse, R20, R56 ;  /* 0x0000001437147223 */ /* 0x040fe20000010038 */
[----:B------:R-:W-:Y:S01]  /*1810*/  ISETP.NE.AND P3, PT, R8, RZ, PT ;  /* 0x000000ff0800720c */ /* 0x000fe20003f65270 */
[----:B------:R-:W-:Y:S01]  /*1820*/  FMUL.FTZ R23, R55, R22 ;  /* 0x0000001637177220 */ /* 0x000fe20000410000 */
[----:B0-----:R-:W-:Y:S02]  /*1830*/  FSEL R58, R44, 1, !P1 ;  /* 0x3f8000002c3a7808 */ /* 0x001fe40004800000 */
        /* <DEDUP_REMOVED lines=19> */
[----:B------:R-:W-:Y:S01]  /*1970*/  ISETP.GE.AND P1, PT, R8, 0x8, PT ;  /* 0x000000080800780c */ /* 0x000fe20003f26270 */
[----:B------:R-:W-:Y:S02]  /*1980*/  HFMA2.MMA R23, -RZ, RZ, 0, 0 ;  /* 0x00000000ff177435 */ /* 0x000fe400000001ff */
[----:B------:R-:W1:Y:S08]  /*1990*/  SHFL.UP PT, R45, R20, 0x8, RZ ;  /* 0x05000000142d7989 */ /* 0x000e7000000e00ff */
[----:B------:R-:W-:Y:S02]  /*19a0*/  @!P0 LDS.64 R22, [R62+0x230] ;  /* 0x000230003e168984 */ /* 0x000fe40000000a00 */
        /* <DEDUP_REMOVED lines=33> */
.L_x_5142:
[----:B------:R-:W-:Y:S05]  /*1bc0*/  BSYNC B0 ;  /* 0x0000000000007941 */ /* 0x000fea0003800000 */
.L_x_5141:
[----:B------:R-:W-:Y:S01]  /*1bd0*/  IADD3 R53, R53, 0x1, RZ ;  /* 0x0000000135357810 */ /* 0x000fe20007ffe0ff */
[-C--:B------:R-:W-:Y:S02]  /*1be0*/  FFMA.FTZ R55, R55, R54.reuse, R56 ;  /* 0x0000003637377223 */ /* 0x080fe40000010038 */
[----:B-----5:R-:W-:Y:S01]  /*1bf0*/  FFMA.FTZ R24, R49, R59, R24 ;  /* 0x0000003b31187223 */ /* 0x020fe20000010018 */
[----:B------:R-:W-:Y:S01]  /*1c00*/  ISETP.GE.AND P1, PT, R53, c[0x0][0x16c], PT ;  /* 0x00005b0035007a0c */ /* 0x000fe20003f26270 */
[-C--:B------:R-:W-:Y:S02]  /*1c10*/  FFMA.FTZ R58, R58, R55.reuse, R61 ;  /* 0x000000373a3a7223 */ /* 0x080fe4000001003d */
[C---:B------:R-:W-:Y:S02]  /*1c20*/  FFMA.FTZ R25, R49.reuse, R54, R25 ;  /* 0x0000003631197223 */ /* 0x040fe40000010019 */
[C---:B------:R-:W-:Y:S02]  /*1c30*/  FFMA.FTZ R26, R49.reuse, R55, R26 ;  /* 0x00000037311a7223 */ /* 0x040fe4000001001a */
[----:B------:R-:W-:-:S06]  /*1c40*/  FFMA.FTZ R27, R49, R58, R27 ;  /* 0x0000003a311b7223 */ /* 0x000fcc000001001b */
[----:B------:R-:W-:Y:S05]  /*1c50*/  @!P1 BRA `(.L_x_5143) ;  /* 0xfffff6d000009947 */ /* 0x000fea000383ffff */
.L_x_5140:
[----:B------:R-:W-:Y:S01]  /*1c60*/  BAR.SYNC.DEFER_BLOCKING 0x0 ;  /* 0x0000000000007b1d */ /* 0x000fe20000010000 */
[----:B------:R-:W-:Y:S01]  /*1c70*/  ISETP.NE.AND P0, PT, R48, RZ, PT ;  /* 0x000000ff3000720c */ /* 0x000fe20003f05270 */
[----:B------:R-:W-:Y:S02]  /*1c80*/  IMAD R23, R12, c[0x0][0x200], RZ ;  /* 0x000080000c177a24 */ /* 0x000fe400078e02ff */
[----:B0-----:R-:W-:Y:S02]  /*1c90*/  IMAD.WIDE.U32 R20, R14, c[0x0][0x200], RZ ;  /* 0x000080000e147a25 */ /* 0x001fe400078e00ff */
        /* <DEDUP_REMOVED lines=26> */
.L_x_5145:
[----:B------:R-:W-:Y:S05]  /*1e40*/  BSYNC B0 ;  /* 0x0000000000007941 */ /* 0x000fea0003800000 */
.L_x_5144:
[----:B------:R-:W-:Y:S01]  /*1e50*/  HFMA2.MMA R23, -RZ, RZ, 0, 2.384185791015625e-07 ;  /* 0x00000004ff177435 */ /* 0x000fe200000001ff */
[----:B------:R-:W-:Y:S01]  /*1e60*/  IMAD.MOV.U32 R21, RZ, RZ, R27 ;  /* 0x000000ffff157224 */ /* 0x000fe200078e001b */
[----:B0-----:R-:W-:Y:S01]  /*1e70*/  SHF.L.U32 R25, R6, 0x7, RZ ;  /* 0x0000000706197819 */ /* 0x001fe200000006ff */
[----:B------:R-:W-:Y:S01]  /*1e80*/  IMAD R0, R28, c[0x0][0x208], RZ ;  /* 0x000082001c007a24 */ /* 0x000fe200078e02ff */
[-C--:B------:R-:W-:Y:S01]  /*1e90*/  ISETP.GE.AND P0, PT, R9, R44.reuse, PT ;  /* 0x0000002c0900720c */ /* 0x080fe20003f06270 */
[----:B------:R-:W-:Y:S01]  /*1ea0*/  IMAD.WIDE.U32 R20, R29, c[0x0][0x208], R20 ;  /* 0x000082001d147a25 */ /* 0x000fe200078e0014 */
[----:B------:R-:W-:Y:S02]  /*1eb0*/  SHF.R.S32.HI R27, RZ, 0x1f, R25 ;  /* 0x0000001fff1b7819 */ /* 0x000fe40000011419 */
[----:B------:R-:W-:Y:S01]  /*1ec0*/  ISETP.GE.AND P1, PT, R7, R44, PT ;  /* 0x0000002c0700720c */ /* 0x000fe20003f26270 */
[----:B------:R-:W-:Y:S01]  /*1ed0*/  IMAD R0, R29, c[0x0][0x20c], R0 ;  /* 0x000083001d007a24 */ /* 0x000fe200078e0200 */
[----:B------:R-:W-:Y:S01]  /*1ee0*/  IADD3 R25, P3, R25, R20, RZ ;  /* 0x0000001419197210 */ /* 0x000fe20007f7e0ff */
[----:B------:R-:W-:Y:S01]  /*1ef0*/  IMAD.WIDE R22, R38, R23, c[0x0][0x258] ;  /* 0x0000960026167625 */ /* 0x000fe200078e0217 */
[----:B------:R-:W-:-:S02]  /*1f00*/  IADD3 R6, R6, 0x1, RZ ;  /* 0x0000000106067810 */ /* 0x000fc40007ffe0ff */
[----:B------:R-:W-:Y:S02]  /*1f10*/  IADD3.X R21, R27, R0, R21, P3, !PT ;  /* 0x000000001b157210 */ /* 0x000fe40001ffe415 */
[----:B------:R-:W-:Y:S02]  /*1f20*/  LEA R20, P3, R25, R22, 0x2 ;  /* 0x0000001619147211 */ /* 0x000fe400078610ff */
[----:B------:R-:W-:Y:S02]  /*1f30*/  ISETP.GE.AND P2, PT, R5, R44, PT ;  /* 0x0000002c0500720c */ /* 0x000fe40003f46270 */
        /* <DEDUP_REMOVED lines=13> */
.L_x_5146:
[----:B------:R-:W-:Y:S05]  /*2010*/  EXIT ;  /* 0x000000000000794d */ /* 0x000fea0003800000 */
.L_x_5148:
        /* <DEDUP_REMOVED lines=14> */
.L_x_5468:


//--------------------- .text._Z25selective_scan_fwd_kernelI32Selective_Scan_fwd_kernel_traitsILi32ELi4ELi1ELb0ELb1ELb0ELb1EffEEv13SSMParamsBase --------------------------
	.section	.text._Z25selective_scan_fwd_kernelI32Selective_Scan_fwd_kernel_traitsILi32ELi4ELi1ELb0ELb1ELb0ELb1EffEEv13SSMParamsBase,"ax",@progbits
	.sectioninfo	@"SHI_REGISTERS=67"
	.align	128
        .global         _Z25selective_scan_fwd_kernelI32Selective_Scan_fwd_kernel_traitsILi32ELi4ELi1ELb0ELb1ELb0ELb1EffEEv13SSMParamsBase
        .type           _Z25selective_scan_fwd_kernelI32Selective_Scan_fwd_kernel_traitsILi32ELi4ELi1ELb0ELb1ELb0ELb1EffEEv13SSMParamsBase,@function
        .size           _Z25selective_scan_fwd_kernelI32Selective_Scan_fwd_kernel_traitsILi32ELi4ELi1ELb0ELb1ELb0ELb1EffEEv13SSMParamsBase,(.L_x_5469 - _Z25selective_scan_fwd_kernelI32Selective_Scan_fwd_kernel_traitsILi32ELi4ELi1ELb0ELb1ELb0ELb1EffEEv13SSMParamsBase)
        .other          _Z25selective_scan_fwd_kernelI32Selective_Scan_fwd_kernel_traitsILi32ELi4ELi1ELb0ELb1ELb0ELb1EffEEv13SSMParamsBase,@"STO_CUDA_ENTRY STV_DEFAULT"
_Z25selective_scan_fwd_kernelI32Selective_Scan_fwd_kernel_traitsILi32ELi4ELi1ELb0ELb1ELb0ELb1EffEEv13SSMParamsBase:
.text._Z25selective_scan_fwd_kernelI32Selective_Scan_fwd_kernel_traitsILi32ELi4ELi1ELb0ELb1ELb0ELb1EffEEv13SSMParamsBase:
        /* <DEDUP_REMOVED lines=18> */
[----:B------:R-:W0:Y:S03]  /*0120*/  S2R R16, SR_CTAID.X ;  /* 0x0000000000107919 */ /* 0x000e260000002500 */
[----:B------:R1:W2:Y:S01]  /*0130*/  F2I.FTZ.U32.TRUNC.NTZ R7, R6 ;  /* 0x0000000600077305 */ /* 0x0002a2000021f000 */
[----:B------:R3:W5:Y:S04]  /*0140*/  @P0 LDG.E R38, [R2.64] ;  /* 0x0000000402260981 */ /* 0x000768000c1e1900 */
[----:B------:R4:W5:Y:S01]  /*0150*/  @P1 LDG.E R18, [R4.64] ;  /* 0x0000000404121981 */ /* 0x000962000c1e1900 */
[----:B-1----:R-:W-:Y:S01]  /*0160*/  IMAD.MOV.U32 R6, RZ, RZ, RZ ;  /* 0x000000ffff067224 */ /* 0x002fe200078e00ff */
[----:B---3--:R-:W-:Y:S01]  /*0170*/  IABS R2, R40 ;  /* 0x0000002800027213 */ /* 0x008fe20000000000 */
[----:B----4-:R-:W-:Y:S01]  /*0180*/  IMAD.MOV.U32 R4, RZ, RZ, c[0x0][0x174] ;  /* 0x00005d00ff047624 */ /* 0x010fe200078e00ff */
[----:B--2---:R-:W-:-:S04]  /*0190*/  IADD3 R8, RZ, -R7, RZ ;  /* 0x80000007ff087210 */ /* 0x004fc80007ffe0ff */
[----:B------:R-:W-:Y:S01]  /*01a0*/  ISETP.GE.AND P0, PT, R4, 0x1, PT ;  /* 0x000000010400780c */ /* 0x000fe20003f06270 */
[----:B------:R-:W-:Y:S01]  /*01b0*/  IMAD R11, R8, R9, RZ ;  /* 0x00000009080b7224 */ /* 0x000fe200078e02ff */
[----:B------:R-:W-:Y:S02]  /*01c0*/  LOP3.LUT R4, R40, c[0x0][0x178], RZ, 0x3c, !PT ;  /* 0x00005e0028047a12 */ /* 0x000fe400078e3cff */
[----:B0-----:R-:W-:Y:S01]  /*01d0*/  SHF.R.S32.HI R14, RZ, 0x1f, R16 ;  /* 0x0000001fff0e7819 */ /* 0x001fe20000011410 */
        /* <DEDUP_REMOVED lines=8> */
[C---:B------:R-:W-:Y:S01]  /*0260*/  IMAD R11, R39.reuse, c[0x0][0x1e8], RZ ;  /* 0x00007a00270b7a24 */ /* 0x040fe200078e02ff */
[----:B------:R-:W-:Y:S01]  /*0270*/  ISETP.GE.AND P2, PT, R4, RZ, PT ;  /* 0x000000ff0400720c */ /* 0x000fe20003f46270 */
[----:B------:R-:W-:Y:S01]  /*0280*/  IMAD R3, R14, c[0x0][0x190], RZ ;  /* 0x000064000e037a24 */ /* 0x000fe200078e02ff */
[----:B------:R-:W-:Y:S01]  /*0290*/  ISETP.GE.U32.AND P0, PT, R2, R9, PT ;  /* 0x000000090200720c */ /* 0x000fe20003f06070 */
[----:B------:R-:W-:Y:S01]  /*02a0*/  IMAD R9, R39, c[0x0][0x1d8], RZ ;  /* 0x0000760027097a24 */ /* 0x000fe200078e02ff */
[----:B------:R-:W-:Y:S01]  /*02b0*/  @!P1 IADD3 R0, R0, 0x1, RZ ;  /* 0x0000000100009810 */ /* 0x000fe20007ffe0ff */
[----:B------:R-:W-:Y:S01]  /*02c0*/  IMAD.WIDE.U32 R4, R40, c[0x0][0x1e8], RZ ;  /* 0x00007a0028047a25 */ /* 0x000fe200078e00ff */
[----:B------:R-:W-:-:S03]  /*02d0*/  ISETP.NE.AND P1, PT, RZ, c[0x0][0x178], PT ;  /* 0x00005e00ff007a0c */ /* 0x000fc60003f25270 */
[----:B------:R-:W-:Y:S02]  /*02e0*/  IMAD R11, R40, c[0x0][0x1ec], R11 ;  /* 0x00007b00280b7a24 */ /* 0x000fe400078e020b */
[----:B------:R-:W-:Y:S02]  /*02f0*/  IMAD R13, R16, c[0x0][0x194], R3 ;  /* 0x00006500100d7a24 */ /* 0x000fe400078e0203 */
[----:B------:R-:W-:Y:S01]  /*0300*/  IMAD.WIDE.U32 R2, R40, c[0x0][0x1d8], RZ ;  /* 0x0000760028027a25 */ /* 0x000fe200078e00ff */
[----:B------:R-:W-:Y:S02]  /*0310*/  IADD3 R5, R5, R11, RZ ;  /* 0x0000000b05057210 */ /* 0x000fe40007ffe0ff */
[----:B------:R-:W-:Y:S01]  /*0320*/  @P0 IADD3 R0, R0, 0x1, RZ ;  /* 0x0000000100000810 */ /* 0x000fe20007ffe0ff */
[----:B------:R-:W-:Y:S02]  /*0330*/  IMAD R9, R40, c[0x0][0x1dc], R9 ;  /* 0x0000770028097a24 */ /* 0x000fe400078e0209 */
[----:B------:R-:W-:Y:S01]  /*0340*/  IMAD.WIDE.U32 R6, R16, c[0x0][0x190], RZ ;  /* 0x0000640010067a25 */ /* 0x000fe200078e00ff */
[----:B------:R-:W-:-:S02]  /*0350*/  @!P2 IADD3 R0, -R0, RZ, RZ ;  /* 0x000000ff0000a210 */ /* 0x000fc40007ffe1ff */
[C---:B0-----:R-:W-:Y:S01]  /*0360*/  LOP3.LUT R10, R12.reuse, 0x1f, RZ, 0xc0, !PT ;  /* 0x0000001f0c0a7812 */ /* 0x041fe200078ec0ff */
        /* <DEDUP_REMOVED lines=28> */
[----:B------:R-:W-:Y:S01]  /*0530*/  IADD3 R3, R3, R9, RZ ;  /* 0x0000000903037210 */ /* 0x000fe20007ffe0ff */
[----:B------:R-:W-:Y:S01]  /*0540*/  IMAD.WIDE.U32 R32, R40, c[0x0][0x1b8], RZ ;  /* 0x00006e0028207a25 */ /* 0x000fe200078e00ff */
[----:B------:R-:W-:Y:S02]  /*0550*/  LEA R36, P2, R37, c[0x0][0x248], 0x2 ;  /* 0x0000920025247a11 */ /* 0x000fe400078410ff */
[----:B------:R-:W-:Y:S01]  /*0560*/  LEA.HI.X R2, R2, c[0x0][0x22c], R3, 0x2, P0 ;  /* 0x00008b0002027a11 */ /* 0x000fe200000f1403 */
[----:B------:R-:W-:Y:S01]  /*0570*/  IMAD R3, R39, c[0x0][0x180], RZ ;  /* 0x0000600027037a24 */ /* 0x000fe200078e02ff */
[----:B------:R-:W-:Y:S01]  /*0580*/  LEA.HI.X R37, R37, c[0x0][0x24c], R4, 0x2, P2 ;  /* 0x0000930025257a11 */ /* 0x000fe200010f1404 */
[C---:B------:R-:W-:Y:S01]  /*0590*/  IMAD R5, R40.reuse, c[0x0][0x1bc], R5 ;  /* 0x00006f0028057a24 */ /* 0x040fe200078e0205 */
[----:B------:R-:W-:Y:S01]  /*05a0*/  MOV R6, RZ ;  /* 0x000000ff00067202 */ /* 0x000fe20000000f00 */
[----:B------:R-:W-:Y:S01]  /*05b0*/  IMAD.WIDE.U32 R30, R40, c[0x0][0x180], RZ ;  /* 0x00006000281e7a25 */ /* 0x000fe200078e00ff */
[----:B------:R-:W-:-:S02]  /*05c0*/  IADD3 R15, R15, 0x3, RZ ;  /* 0x000000030f0f7810 */ /* 0x000fc40007ffe0ff */
[----:B------:R-:W-:Y:S01]  /*05d0*/  IADD3 R11, R33, R5, RZ ;  /* 0x00000005210b7210 */ /* 0x000fe20007ffe0ff */
[----:B------:R-:W-:Y:S01]  /*05e0*/  IMAD R3, R40, c[0x0][0x184], R3 ;  /* 0x0000610028037a24 */ /* 0x000fe200078e0203 */
[----:B------:R-:W-:Y:S01]  /*05f0*/  LOP3.LUT R9, R28, 0x20, RZ, 0xfc, !PT ;  /* 0x000000201c097812 */ /* 0x000fe200078efcff */
[----:B------:R-:W-:Y:S01]  /*0600*/  IMAD R0, R0, c[0x0][0x174], RZ ;  /* 0x00005d0000007a24 */ /* 0x000fe200078e02ff */
[C---:B------:R-:W-:Y:S01]  /*0610*/  LOP3.LUT R7, R28.reuse, 0x40, RZ, 0xfc, !PT ;  /* 0x000000401c077812 */ /* 0x040fe200078efcff */
[----:B------:R-:W-:Y:S01]  /*0620*/  IMAD.IADD R13, R31, 0x1, R3 ;  /* 0x000000011f0d7824 */ /* 0x000fe200078e0203 */
[----:B------:R-:W-:Y:S01]  /*0630*/  LOP3.LUT R5, R28, 0x60, RZ, 0xfc, !PT ;  /* 0x000000601c057812 */ /* 0x000fe200078efcff */
[----:B------:R-:W-:Y:S01]  /*0640*/  IMAD R4, R0, c[0x0][0x16c], RZ ;  /* 0x00005b0000047a24 */ /* 0x000fe200078e02ff */
[----:B------:R-:W-:Y:S02]  /*0650*/  MOV R3, R20 ;  /* 0x0000001400037202 */ /* 0x000fe40000000f00 */
.L_x_5166:
[----:B------:R-:W-:Y:S01]  /*0660*/  BAR.SYNC.DEFER_BLOCKING 0x0 ;  /* 0x0000000000007b1d */ /* 0x000fe20000010000 */
[----:B-1----:R-:W-:Y:S01]  /*0670*/  IMAD.MOV.U32 R21, RZ, RZ, -0x80 ;  /* 0xffffff80ff157424 */ /* 0x002fe200078e00ff */
[----:B------:R-:W-:Y:S01]  /*0680*/  HFMA2.MMA R23, -RZ, RZ, 0, 0 ;  /* 0x00000000ff177435 */ /* 0x000fe200000001ff */
[----:B------:R-:W-:Y:S01]  /*0690*/  IMAD.MOV.U32 R27, RZ, RZ, RZ ;  /* 0x000000ffff1b7224 */ /* 0x000fe200078e00ff */
[----:B0-----:R-:W-:Y:S01]  /*06a0*/  HFMA2.MMA R25, -RZ, RZ, 0, 0 ;  /* 0x00000000ff197435 */ /* 0x001fe200000001ff */
        /* <DEDUP_REMOVED lines=14> */
[----:B------:R-:W-:-:S02]  /*0790*/  ISETP.GE.AND P2, PT, R7, R0, PT ;  /* 0x000000000700720c */ /* 0x000fc40003f46270 */
[----:B------:R-:W-:Y:S02]  /*07a0*/  ISETP.GE.AND P3, PT, R5, R0, PT ;  /* 0x000000000500720c */ /* 0x000fe40003f66270 */
[----:B------:R-:W-:Y:S02]  /*07b0*/  MOV R47, RZ ;  /* 0x000000ff002f7202 */ /* 0x000fe40000000f00 */
        /* <DEDUP_REMOVED lines=64> */
.L_x_5150:
[----:B------:R-:W-:Y:S05]  /*0bc0*/  BSYNC B0 ;  /* 0x0000000000007941 */ /* 0x000fea0003800000 */
.L_x_5149:
        /* <DEDUP_REMOVED lines=33> */
.L_x_5152:
[----:B------:R-:W-:Y:S05]  /*0de0*/  BSYNC B0 ;  /* 0x0000000000007941 */ /* 0x000fea0003800000 */
.L_x_5151:
        /* <DEDUP_REMOVED lines=33> */
.L_x_5154:
[----:B------:R-:W-:Y:S05]  /*1000*/  BSYNC B0 ;  /* 0x0000000000007941 */ /* 0x000fea0003800000 */
.L_x_5153:
        /* <DEDUP_REMOVED lines=33> */
.L_x_5156:
[----:B------:R-:W-:Y:S05]  /*1220*/  BSYNC B0 ;  /* 0x0000000000007941 */ /* 0x000fea0003800000 */
.L_x_5155:
        /* <DEDUP_REMOVED lines=15> */
.L_x_5160:
[----:B0-----:R-:W-:Y:S01]  /*1320*/  SHF.R.S32.HI R44, RZ, 0x1f, R53 ;  /* 0x0000001fff2c7819 */ /* 0x001fe20000011435 */
[----:B------:R-:W-:Y:S01]  /*1330*/  IMAD.MOV.U32 R21, RZ, RZ, -0x80 ;  /* 0xffffff80ff157424 */ /* 0x000fe200078e00ff */
[----:B------:R-:W-:Y:S01]  /*1340*/  MOV R55, RZ ;  /* 0x000000ff00377202 */ /* 0x000fe20000000f00 */
[----:B------:R-:W-:Y:S01]  /*1350*/  IMAD.MOV.U32 R61, RZ, RZ, RZ ;  /* 0x000000ffff3d7224 */ /* 0x000fe200078e00ff */
[----:B------:R-:W-:Y:S01]  /*1360*/  MOV R59, RZ ;  /* 0x000000ff003b7202 */ /* 0x000fe20000000f00 */
[----:B------:R-:W-:Y:S01]  /*1370*/  IMAD R0, R6, R21, c[0x0][0x168] ;  /* 0x00005a0006007624 */ /* 0x000fe200078e0215 */
[----:B------:R-:W-:Y:S01]  /*1380*/  MOV R57, RZ ;  /* 0x000000ff00397202 */ /* 0x000fe20000000f00 */
[----:B------:R-:W-:-:S02]  /*1390*/  IMAD R12, R44, c[0x0][0x1a0], RZ ;  /* 0x000068002c0c7a24 */ /* 0x000fc400078e02ff */
[----:B------:R-:W-:Y:S01]  /*13a0*/  IMAD.WIDE.U32 R20, R53, c[0x0][0x1a0], R28 ;  /* 0x0000680035147a25 */ /* 0x000fe200078e001c */
[-C--:B------:R-:W-:Y:S02]  /*13b0*/  ISETP.GE.AND P1, PT, R28, R0.reuse, PT ;  /* 0x000000001c00720c */ /* 0x080fe40003f26270 */
[-C--:B------:R-:W-:Y:S01]  /*13c0*/  ISETP.GE.AND P2, PT, R9, R0.reuse, PT ;  /* 0x000000000900720c */ /* 0x080fe20003f46270 */
[----:B------:R-:W-:Y:S01]  /*13d0*/  IMAD R23, R53, c[0x0][0x1a4], R12 ;  /* 0x0000690035177a24 */ /* 0x000fe200078e020c */
[-C--:B------:R-:W-:Y:S02]  /*13e0*/  ISETP.GE.AND P3, PT, R7, R0.reuse, PT ;  /* 0x000000000700720c */ /* 0x080fe40003f66270 */
[----:B------:R-:W-:Y:S02]  /*13f0*/  ISETP.GE.AND P4, PT, R5, R0, PT ;  /* 0x000000000500720c */ /* 0x000fe40003f86270 */
[----:B------:R-:W-:Y:S02]  /*1400*/  LEA R22, P5, R20, R3, 0x2 ;  /* 0x0000000314167211 */ /* 0x000fe400078a10ff */
[----:B------:R-:W-:-:S04]  /*1410*/  IADD3 R21, R21, R23, RZ ;  /* 0x0000001715157210 */ /* 0x000fc80007ffe0ff */
[----:B------:R-:W-:Y:S01]  /*1420*/  LEA.HI.X R23, R20, R2, R21, 0x2, P5 ;  /* 0x0000000214177211 */ /* 0x000fe200028f1415 */
[----:B------:R-:W-:Y:S02]  /*1430*/  IMAD R48, R44, c[0x0][0x188], RZ ;  /* 0x000062002c307a24 */ /* 0x000fe400078e02ff */
[----:B------:R-:W-:Y:S02]  /*1440*/  IMAD.MOV.U32 R12, RZ, RZ, R30 ;  /* 0x000000ffff0c7224 */ /* 0x000fe400078e001e */
[----:B------:R0:W2:Y:S04]  /*1450*/  @!P1 LDG.E R55, [R22.64] ;  /* 0x0000000416379981 */ /* 0x0000a8000c1e1900 */
[----:B------:R0:W3:Y:S04]  /*1460*/  @!P2 LDG.E R61, [R22.64+0x80] ;  /* 0x00008004163da981 */ /* 0x0000e8000c1e1900 */
[----:B------:R0:W4:Y:S04]  /*1470*/  @!P3 LDG.E R59, [R22.64+0x100] ;  /* 0x00010004163bb981 */ /* 0x000128000c1e1900 */
[----:B------:R0:W4:Y:S01]  /*1480*/  @!P4 LDG.E R57, [R22.64+0x180] ;  /* 0x000180041639c981 */ /* 0x000122000c1e1900 */
[----:B------:R-:W-:-:S04]  /*1490*/  IMAD.WIDE.U32 R20, R53, c[0x0][0x188], R12 ;  /* 0x0000620035147a25 */ /* 0x000fc800078e000c */
[----:B------:R-:W-:Y:S01]  /*14a0*/  IMAD R45, R53, c[0x0][0x18c], R48 ;  /* 0x00006300352d7a24 */ /* 0x000fe200078e0230 */
[----:B------:R-:W-:-:S04]  /*14b0*/  LEA R48, P1, R20, c[0x0][0x220], 0x2 ;  /* 0x0000880014307a11 */ /* 0x000fc800078210ff */
[----:B------:R-:W-:-:S04]  /*14c0*/  IADD3 R21, R21, R45, RZ ;  /* 0x0000002d15157210 */ /* 0x000fc80007ffe0ff */
[----:B------:R-:W-:-:S06]  /*14d0*/  LEA.HI.X R49, R20, c[0x0][0x224], R21, 0x2, P1 ;  /* 0x0000890014317a11 */ /* 0x000fcc00008f1415 */
[----:B------:R1:W4:Y:S01]  /*14e0*/  LDG.E R49, [R48.64] ;  /* 0x0000000430317981 */ /* 0x000322000c1e1900 */
[----:B------:R-:W-:Y:S01]  /*14f0*/  MOV R20, R32 ;  /* 0x0000002000147202 */ /* 0x000fe20000000f00 */
[----:B------:R-:W-:Y:S02]  /*1500*/  IMAD R44, R44, c[0x0][0x1c0], RZ ;  /* 0x000070002c2c7a24 */ /* 0x000fe400078e02ff */
[----:B------:R-:W-:Y:S02]  /*1510*/  IMAD.MOV.U32 R21, RZ, RZ, R11 ;  /* 0x000000ffff157224 */ /* 0x000fe400078e000b */
[C---:B0-----:R-:W-:Y:S02]  /*1520*/  IMAD R23, R53.reuse, c[0x0][0x1c4], R44 ;  /* 0x0000710035177a24 */ /* 0x041fe400078e022c */
[----:B------:R-:W-:-:S05]  /*1530*/  IMAD.WIDE.U32 R20, R53, c[0x0][0x1c0], R20 ;  /* 0x0000700035147a25 */ /* 0x000fca00078e0014 */
[----:B------:R-:W-:Y:S02]  /*1540*/  IADD3 R21, R21, R23, RZ ;  /* 0x0000001715157210 */ /* 0x000fe40007ffe0ff */
[----:B------:R-:W-:-:S04]  /*1550*/  LEA R44, P1, R20, c[0x0][0x230], 0x2 ;  /* 0x00008c00142c7a11 */ /* 0x000fc800078210ff */
[----:B------:R-:W-:Y:S01]  /*1560*/  LEA.HI.X R45, R20, c[0x0][0x234], R21, 0x2, P1 ;  /* 0x00008d00142d7a11 */ /* 0x000fe200008f1415 */
[----:B------:R-:W0:Y:S01]  /*1570*/  S2R R12, SR_TID.X ;  /* 0x00000000000c7919 */ /* 0x000e220000002100 */
[-C--:B------:R-:W-:Y:S02]  /*1580*/  ISETP.GE.U32.AND P2, PT, R19, R0.reuse, PT ;  /* 0x000000001300720c */ /* 0x080fe40003f46070 */
[----:B------:R-:W-:Y:S01]  /*1590*/  ISETP.GE.U32.AND P3, PT, R17, R0, PT ;  /* 0x000000001100720c */ /* 0x000fe20003f66070 */
[----:B--2---:R-:W-:Y:S04]  /*15a0*/  STS [R8.X4], R55 ;  /* 0x0000003708007388 */ /* 0x004fe80000004800 */
[----:B---3--:R-:W-:Y:S04]  /*15b0*/  STS [R8.X4+0x80], R61 ;  /* 0x0000803d08007388 */ /* 0x008fe80000004800 */
[----:B----4-:R0:W-:Y:S04]  /*15c0*/  STS [R8.X4+0x100], R59 ;  /* 0x0001003b08007388 */ /* 0x0101e80000004800 */
[----:B------:R2:W-:Y:S01]  /*15d0*/  STS [R8.X4+0x180], R57 ;  /* 0x0001803908007388 */ /* 0x0005e20000004800 */
[----:B------:R-:W-:-:S06]  /*15e0*/  NOP ;  /* 0x0000000000007918 */ /* 0x000fcc0000000000 */
[----:B------:R-:W3:Y:S04]  /*15f0*/  LDS.128 R20, [R8.X16] ;  /* 0x0000000008147984 */ /* 0x000ee8000000cc00 */
[----:B-1----:R1:W5:Y:S01]  /*1600*/  LDG.E R48, [R44.64] ;  /* 0x000000042c307981 */ /* 0x002362000c1e1900 */
[----:B0-----:R-:W-:Y:S01]  /*1610*/  SHF.L.U32 R59, R12, 0x2, RZ ;  /* 0x000000020c3b7819 */ /* 0x001fe200000006ff */
[----:B------:R-:W-:Y:S01]  /*1620*/  IMAD.SHL.U32 R61, R53, 0x8, RZ ;  /* 0x00000008353d7824 */ /* 0x000fe200078e00ff */
[----:B------:R-:W-:Y:S02]  /*1630*/  BSSY B0, `(.L_x_5158) ;  /* 0x0000056000007945 */ /* 0x000fe40003800000 */
[----:B------:R-:W-:Y:S01]  /*1640*/  ISETP.GE.U32.AND P1, PT, R59, R0, PT ;  /* 0x000000003b00720c */ /* 0x000fe20003f26070 */
[----:B------:R-:W-:-:S04]  /*1650*/  FMUL.FTZ R49, R49, 1.4426950216293334961 ;  /* 0x3fb8aa3b31317820 */ /* 0x000fc80000410000 */
[C---:B------:R-:W-:Y:S02]  /*1660*/  FMUL.FTZ R55, R49.reuse, R42 ;  /* 0x0000002a31377220 */ /* 0x040fe40000410000 */
[C---:B------:R-:W-:Y:S02]  /*1670*/  FMUL.FTZ R54, R49.reuse, R41 ;  /* 0x0000002931367220 */ /* 0x040fe40000410000 */
[C---:B------:R-:W-:Y:S02]  /*1680*/  FMUL.FTZ R56, R49.reuse, R43 ;  /* 0x0000002b31387220 */ /* 0x040fe40000410000 */
[----:B------:R-:W0:Y:S01]  /*1690*/  MUFU.EX2 R55, R55 ;  /* 0x0000003700377308 */ /* 0x000e220000000800 */
[----:B-1----:R-:W-:-:S07]  /*16a0*/  FMUL.FTZ R44, R49, R46 ;  /* 0x0000002e312c7220 */ /* 0x002fce0000410000 */
[----:B------:R-:W1:Y:S08]  /*16b0*/  MUFU.EX2 R54, R54 ;  /* 0x0000003600367308 */ /* 0x000e700000000800 */
[----:B--2---:R2:W4:Y:S01]  /*16c0*/  MUFU.EX2 R57, R56 ;  /* 0x0000003800397308 */ /* 0x0045220000000800 */
[----:B---3--:R-:W-:Y:S01]  /*16d0*/  FMUL.FTZ R20, R51, R20 ;  /* 0x0000001433147220 */ /* 0x008fe20000410000 */
[----:B0-----:R-:W-:Y:S01]  /*16e0*/  FSEL R49, R55, 1, !P2 ;  /* 0x3f80000037317808 */ /* 0x001fe20005000000 */
[----:B------:R-:W-:-:S02]  /*16f0*/  FMUL.FTZ R21, R50, R21 ;  /* 0x0000001532157220 */ /* 0x000fc40000410000 */
[----:B------:R-:W-:Y:S02]  /*1700*/  FMUL.FTZ R22, R47, R22 ;  /* 0x000000162f167220 */ /* 0x000fe40000410000 */
[----:B------:R-:W-:Y:S01]  /*1710*/  FMUL.FTZ R23, R52, R23 ;  /* 0x0000001734177220 */ /* 0x000fe20000410000 */
[----:B------:R-:W0:Y:S01]  /*1720*/  MUFU.EX2 R44, R44 ;  /* 0x0000002c002c7308 */ /* 0x000e220000000800 */
[----:B--2---:R-:W-:Y:S02]  /*1730*/  FSEL R56, R20, RZ, !P1 ;  /* 0x000000ff14387208 */ /* 0x004fe40004800000 */
[----:B------:R-:W-:Y:S02]  /*1740*/  FSEL R58, R21, RZ, !P2 ;  /* 0x000000ff153a7208 */ /* 0x000fe40005000000 */
[----:B-1----:R-:W-:Y:S02]  /*1750*/  FSEL R59, R54, 1, !P1 ;  /* 0x3f800000363b7808 */ /* 0x002fe40004800000 */
[----:B------:R-:W-:Y:S01]  /*1760*/  ISETP.GE.U32.AND P1, PT, R15, R0, PT ;  /* 0x000000000f00720c */ /* 0x000fe20003f26070 */
[-C--:B------:R-:W-:Y:S01]  /*1770*/  FFMA.FTZ R20, R56, R49.reuse, R58 ;  /* 0x0000003138147223 */ /* 0x080fe2000001003a */
[----:B----4-:R-:W-:Y:S01]  /*1780*/  FSEL R54, R57, 1, !P3 ;  /* 0x3f80000039367808 */ /* 0x010fe20005800000 */
[----:B------:R-:W-:Y:S01]  /*1790*/  FMUL.FTZ R21, R59, R49 ;  /* 0x000000313b157220 */ /* 0x000fe20000410000 */
[----:B------:R-:W-:-:S02]  /*17a0*/  FSEL R55, R22, RZ, !P3 ;  /* 0x000000ff16377208 */ /* 0x000fc40005800000 */
[----:B------:R-:W-:Y:S02]  /*17b0*/  FSEL R60, R23, RZ, !P1 ;  /* 0x000000ff173c7208 */ /* 0x000fe40004800000 */
[----:B------:R-:W-:Y:S01]  /*17c0*/  ISETP.NE.AND P2, PT, R8, 0x1f, PT ;  /* 0x0000001f0800780c */ /* 0x000fe20003f45270 */
[----:B------:R-:W-:Y:S01]  /*17d0*/  FFMA.FTZ R22, R54, R20, R55 ;  /* 0x0000001436167223 */ /* 0x000fe20000010037 */
[----:B0-----:R-:W-:Y:S01]  /*17e0*/  FSEL R57, R44, 1, !P1 ;  /* 0x3f8000002c397808 */ /* 0x001fe20004800000 */
[----:B------:R-:W-:Y:S01]  /*17f0*/  FMUL.FTZ R20, R54, R21 ;  /* 0x0000001536147220 */ /* 0x000fe20000410000 */
[C---:B------:R-:W-:Y:S02]  /*1800*/  ISETP.GE.AND P1, PT, R8.reuse, 0x1, PT ;  /* 0x000000010800780c */ /* 0x040fe40003f26270 */
[----:B------:R-:W-:Y:S01]  /*1810*/  ISETP.NE.AND P3, PT, R8, RZ, PT ;  /* 0x000000ff0800720c */ /* 0x000fe20003f65270 */
        /* <DEDUP_REMOVED lines=55> */
.L_x_5159:
[----:B------:R-:W-:Y:S05]  /*1b90*/  BSYNC B0 ;  /* 0x0000000000007941 */ /* 0x000fea0003800000 */
.L_x_5158:
[----:B------:R-:W-:Y:S01]  /*1ba0*/  IADD3 R53, R53, 0x1, RZ ;  /* 0x0000000135357810 */ /* 0x000fe20007ffe0ff */
[----:B------:R-:W-:Y:S02]  /*1bb0*/  FFMA.FTZ R55, R54, R49, R55 ;  /* 0x0000003136377223 */ /* 0x000fe40000010037 */
[C---:B-----5:R-:W-:Y:S01]  /*1bc0*/  FFMA.FTZ R24, R48.reuse, R59, R24 ;  /* 0x0000003b30187223 */ /* 0x060fe20000010018 */
[----:B------:R-:W-:Y:S01]  /*1bd0*/  ISETP.GE.AND P1, PT, R53, c[0x0][0x16c], PT ;  /* 0x00005b0035007a0c */ /* 0x000fe20003f26270 */
[----:B------:R-:W-:Y:S02]  /*1be0*/  FFMA.FTZ R57, R57, R55, R60 ;  /* 0x0000003739397223 */ /* 0x000fe4000001003c */
[C---:B------:R-:W-:Y:S02]  /*1bf0*/  FFMA.FTZ R25, R48.reuse, R49, R25 ;  /* 0x0000003130197223 */ /* 0x040fe40000010019 */
[C---:B------:R-:W-:Y:S02]  /*1c00*/  FFMA.FTZ R26, R48.reuse, R55, R26 ;  /* 0x00000037301a7223 */ /* 0x040fe4000001001a */
[----:B------:R-:W-:-:S06]  /*1c10*/  FFMA.FTZ R27, R48, R57, R27 ;  /* 0x00000039301b7223 */ /* 0x000fcc000001001b */
[----:B------:R-:W-:Y:S05]  /*1c20*/  @!P1 BRA `(.L_x_5160) ;  /* 0xfffff6f000009947 */ /* 0x000fea000383ffff */
.L_x_5157:
[----:B------:R-:W-:Y:S01]  /*1c30*/  BAR.SYNC.DEFER_BLOCKING 0x0 ;  /* 0x0000000000007b1d */ /* 0x000fe20000010000 */
[----:B------:R-:W-:Y:S01]  /*1c40*/  ISETP.NE.AND P0, PT, R12, RZ, PT ;  /* 0x000000ff0c00720c */ /* 0x000fe20003f05270 */
[----:B------:R-:W-:Y:S01]  /*1c50*/  IMAD R59, R14, c[0x0][0x200], RZ ;  /* 0x000080000e3b7a24 */ /* 0x000fe200078e02ff */
[----:B------:R-:W-:Y:S01]  /*1c60*/  ISETP.GE.AND P1, PT, R28, R0, PT ;  /* 0x000000001c00720c */ /* 0x000fe20003f26270 */
[----:B0-----:R-:W-:Y:S01]  /*1c70*/  IMAD.WIDE.U32 R20, R16, c[0x0][0x200], RZ ;  /* 0x0000800010147a25 */ /* 0x001fe200078e00ff */
[----:B------:R-:W-:Y:S01]  /*1c80*/  SHF.L.U32 R42, R6, 0x7, RZ ;  /* 0x00000007062a7819 */ /* 0x000fe200000006ff */
[----:B------:R-:W-:Y:S02]  /*1c90*/  BSSY B0, `(.L_x_5161) ;  /* 0x0000039000007945 */ /* 0x000fe40003800000 */
[----:B------:R-:W-:Y:S01]  /*1ca0*/  IMAD R59, R16, c[0x0][0x204], R59 ;  /* 0x00008100103b7a24 */ /* 0x000fe200078e023b */
[----:B------:R-:W-:Y:S01]  /*1cb0*/  SHF.R.S32.HI R43, RZ, 0x1f, R42 ;  /* 0x0000001fff2b7819 */ /* 0x000fe2000001142a */
[----:B------:R-:W-:-:S02]  /*1cc0*/  IMAD R9, R14, c[0x0][0x1f0], RZ ;  /* 0x00007c000e097a24 */ /* 0x000fc400078e02ff */
[----:B------:R-:W-:Y:S02]  /*1cd0*/  IMAD.IADD R21, R21, 0x1, R59 ;  /* 0x0000000115157824 */ /* 0x000fe400078e023b */
[C---:B------:R-:W-:Y:S02]  /*1ce0*/  IMAD R47, R16.reuse, c[0x0][0x1f4], R9 ;  /* 0x00007d00102f7a24 */ /* 0x040fe400078e0209 */
[----:B------:R-:W-:Y:S02]  /*1cf0*/  IMAD R9, R39, c[0x0][0x208], RZ ;  /* 0x0000820027097a24 */ /* 0x000fe400078e02ff */
[----:B------:R-:W-:-:S04]  /*1d00*/  @!P1 IMAD.WIDE.U32 R44, R16, c[0x0][0x1f0], R42 ;  /* 0x00007c00102c9a25 */ /* 0x000fc800078e002a */
[----:B------:R-:W-:Y:S01]  /*1d10*/  IMAD.WIDE.U32 R20, R40, c[0x0][0x208], R20 ;  /* 0x0000820028147a25 */ /* 0x000fe200078e0014 */
[----:B------:R-:W-:Y:S01]  /*1d20*/  @!P1 IADD3 R45, R47, R45, RZ ;  /* 0x0000002d2f2d9210 */ /* 0x000fe20007ffe0ff */
[----:B------:R-:W-:Y:S01]  /*1d30*/  STS.128 [R8.X16], R24 ;  /* 0x0000001808007388 */ /* 0x000fe2000000cc00 */
[----:B------:R-:W-:-:S06]  /*1d40*/  NOP ;  /* 0x0000000000007918 */ /* 0x000fcc0000000000 */
[----:B------:R-:W-:Y:S01]  /*1d50*/  LDS R53, [R8.X4] ;  /* 0x0000000008357984 */ /* 0x000fe20000004800 */
[----:B------:R-:W-:Y:S01]  /*1d60*/  IMAD R23, R40, c[0x0][0x20c], R9 ;  /* 0x0000830028177a24 */ /* 0x000fe200078e0209 */
[----:B------:R-:W-:Y:S01]  /*1d70*/  LOP3.LUT R9, R28, 0x20, RZ, 0xfc, !PT ;  /* 0x000000201c097812 */ /* 0x000fe200078efcff */
[----:B------:R-:W-:Y:S01]  /*1d80*/  IMAD R49, R39, c[0x0][0x1f8], RZ ;  /* 0x00007e0027317a24 */ /* 0x000fe200078e02ff */
[----:B------:R-:W-:Y:S01]  /*1d90*/  LDS R55, [R8.X4+0x80] ;  /* 0x0000800008377984 */ /* 0x000fe20000004800 */
[----:B------:R-:W-:Y:S01]  /*1da0*/  IADD3 R46, P2, R42, R20, RZ ;  /* 0x000000142a2e7210 */ /* 0x000fe20007f5e0ff */
[----:B------:R-:W-:Y:S01]  /*1db0*/  @!P1 IMAD.WIDE.U32 R44, R40, c[0x0][0x1f8], R44 ;  /* 0x00007e00282c9a25 */ /* 0x000fe200078e002c */
[----:B------:R-:W-:Y:S01]  /*1dc0*/  SHF.L.U32 R41, R9, 0x2, RZ ;  /* 0x0000000209297819 */ /* 0x000fe200000006ff */
[----:B------:R-:W-:Y:S01]  /*1dd0*/  LDS R57, [R8.X4+0x100] ;  /* 0x0001000008397984 */ /* 0x000fe20000004800 */
[----:B------:R-:W-:Y:S01]  /*1de0*/  IADD3.X R52, R43, R23, R21, P2, !PT ;  /* 0x000000172b347210 */ /* 0x000fe200017fe415 */
[----:B------:R-:W-:Y:S01]  /*1df0*/  IMAD.WIDE.U32 R22, R16, c[0x0][0x1f0], RZ ;  /* 0x00007c0010167a25 */ /* 0x000fe200078e00ff */
[----:B------:R-:W-:Y:S01]  /*1e00*/  SHF.L.U64.HI R50, R9, 0x2, R29 ;  /* 0x0000000209327819 */ /* 0x000fe2000001021d */
[----:B------:R-:W-:Y:S01]  /*1e10*/  LDS R51, [R8.X4+0x180] ;  /* 0x0001800008337984 */ /* 0x000fe20000004800 */
[----:B------:R-:W-:Y:S01]  /*1e20*/  IADD3 R21, P2, R41, c[0x0][0x258], RZ ;  /* 0x0000960029157a10 */ /* 0x000fe20007f5e0ff */
[----:B------:R-:W-:-:S02]  /*1e30*/  IMAD R61, R40, c[0x0][0x1fc], R49 ;  /* 0x00007f00283d7a24 */ /* 0x000fc400078e0231 */
[----:B------:R-:W-:Y:S01]  /*1e40*/  @!P0 STS [0x200], R0 ;  /* 0x00020000ff008388 */ /* 0x000fe20000000800 */
[----:B------:R-:W-:Y:S01]  /*1e50*/  IMAD.IADD R23, R23, 0x1, R47 ;  /* 0x0000000117177824 */ /* 0x000fe200078e022f */
[----:B------:R-:W-:Y:S02]  /*1e60*/  IADD3.X R49, R50, c[0x0][0x25c], RZ, P2, !PT ;  /* 0x0000970032317a10 */ /* 0x000fe400017fe4ff */
[----:B------:R-:W-:Y:S01]  /*1e70*/  BAR.SYNC.DEFER_BLOCKING 0x0 ;  /* 0x0000000000007b1d */ /* 0x000fe20000010000 */
[----:B------:R-:W-:Y:S01]  /*1e80*/  LEA R20, P3, R46, R21, 0x2 ;  /* 0x000000152e147211 */ /* 0x000fe200078610ff */
[----:B------:R-:W-:Y:S01]  /*1e90*/  IMAD.WIDE.U32 R22, R40, c[0x0][0x1f8], R22 ;  /* 0x00007e0028167a25 */ /* 0x000fe200078e0016 */
[----:B------:R-:W-:Y:S02]  /*1ea0*/  @!P1 IADD3 R47, P4, R28, R44, RZ ;  /* 0x0000002c1c2f9210 */ /* 0x000fe40007f9e0ff */
[----:B------:R-:W-:Y:S02]  /*1eb0*/  LEA.HI.X R21, R46, R49, R52, 0x2, P3 ;  /* 0x000000312e157211 */ /* 0x000fe400018f1434 */
[----:B------:R-:W-:-:S02]  /*1ec0*/  @!P1 IADD3.X R52, R29, R45, R61, P4, !PT ;  /* 0x0000002d1d349210 */ /* 0x000fc400027fe43d */
[C---:B------:R-:W-:Y:S02]  /*1ed0*/  @!P1 LEA R46, P6, R47.reuse, c[0x0][0x268], 0x2 ;  /* 0x00009a002f2e9a11 */ /* 0x040fe400078c10ff */
[----:B------:R-:W-:Y:S02]  /*1ee0*/  IADD3 R44, P2, R28, R42, RZ ;  /* 0x0000002a1c2c7210 */ /* 0x000fe40007f5e0ff */
[----:B------:R-:W-:Y:S02]  /*1ef0*/  @!P1 LEA.HI.X R47, R47, c[0x0][0x26c], R52, 0x2, P6 ;  /* 0x00009b002f2f9a11 */ /* 0x000fe400030f1434 */
[----:B------:R-:W-:Y:S02]  /*1f00*/  IADD3 R52, P6, R42, R22, RZ ;  /* 0x000000162a347210 */ /* 0x000fe40007fde0ff */
[----:B------:R-:W-:Y:S02]  /*1f10*/  IADD3.X R45, R29, R43, RZ, P2, !PT ;  /* 0x0000002b1d2d7210 */ /* 0x000fe400017fe4ff */
[----:B------:R-:W-:Y:S01]  /*1f20*/  IADD3.X R54, R43, R61, R23, P6, !PT ;  /* 0x0000003d2b367210 */ /* 0x000fe200037fe417 */
        /* <DEDUP_REMOVED lines=15> */
.L_x_5162:
[----:B------:R-:W-:Y:S05]  /*2020*/  BSYNC B0 ;  /* 0x0000000000007941 */ /* 0x000fea0003800000 */
.L_x_5161:
        /* <DEDUP_REMOVED lines=50> */
[----:B-1----:R-:W-:Y:S02]  /*2350*/  FMUL.FTZ R22, R23, R54 ;  /* 0x0000003617167220 */ /* 0x002fe40000410000 */
[----:B------:R-:W-:Y:S02]  /*2360*/  IMAD R23, R14, c[0x0][0x210], RZ ;  /* 0x000084000e177a24 */ /* 0x000fe400078e02ff */
[----:B------:R-:W-:Y:S02]  /*2370*/  FMUL.FTZ R27, R22, R27 ;  /* 0x0000001b161b7220 */ /* 0x000fe40000410000 */
[----:B------:R-:W-:-:S03]  /*2380*/  IMAD R23, R16, c[0x0][0x214], R23 ;  /* 0x0000850010177a24 */ /* 0x000fc600078e0217 */
        /* <DEDUP_REMOVED lines=21> */
.L_x_5164:
[----:B------:R-:W-:Y:S05]  /*24e0*/  BSYNC B0 ;  /* 0x0000000000007941 */ /* 0x000fea0003800000 */
.L_x_5163:
        /* <DEDUP_REMOVED lines=11> */
[C---:B------:R-:W-:Y:S02]  /*25a0*/  LEA R20, P3, R0.reuse, R41, 0x2 ;  /* 0x0000002900147211 */ /* 0x040fe400078610ff */
        /* <DEDUP_REMOVED lines=14> */
.L_x_5165:
[----:B------:R-:W-:Y:S05]  /*2690*/  EXIT ;  /* 0x000000000000794d */ /* 0x000fea0003800000 */
.L_x_5167:
        /* <DEDUP_REMOVED lines=14> */
.L_x_5469:


//--------------------- .text._Z25selective_scan_fwd_kernelI32Selective_Scan_fwd_kernel_traitsILi32ELi4ELi1ELb0ELb1ELb1ELb0EffEEv13SSMParamsBase --------------------------
	.section	.text._Z25selective_scan_fwd_kernelI32Selective_Scan_fwd_kernel_traitsILi32ELi4ELi1ELb0ELb1ELb1ELb0EffEEv13SSMParamsBase,"ax",@progbits
	.sectioninfo	@"SHI_REGISTERS=72"
	.align	128
        .global         _Z25selective_scan_fwd_kernelI32Selective_Scan_fwd_kernel_traitsILi32ELi4ELi1ELb0ELb1ELb1ELb0EffEEv13SSMParamsBase
        .type           _Z25selective_scan_fwd_kernelI32Selective_Scan_fwd_kernel_traitsILi32ELi4ELi1ELb0ELb1ELb1ELb0EffEEv13SSMParamsBase,@function
        .size           _Z25selective_scan_fwd_kernelI32Selective_Scan_fwd_kernel_traitsILi32ELi4ELi1ELb0ELb1ELb1ELb0EffEEv13SSMParamsBase,(.L_x_5470 - _Z25selective_scan_fwd_kernelI32Selective_Scan_fwd_kernel_traitsILi32ELi4ELi1ELb0ELb1ELb1ELb0EffEEv13SSMParamsBase)
        .other          _Z25selective_scan_fwd_kernelI32Selective_Scan_fwd_kernel_traitsILi32ELi4ELi1ELb0ELb1ELb1ELb0EffEEv13SSMParamsBase,@"STO_CUDA_ENTRY STV_DEFAULT"
_Z25selective_scan_fwd_kernelI32Selective_Scan_fwd_kernel_traitsILi32ELi4ELi1ELb0ELb1ELb1ELb0EffEEv13SSMParamsBase:
.text._Z25selective_scan_fwd_kernelI32Selective_Scan_fwd_kernel_traitsILi32ELi4ELi1ELb0ELb1ELb1ELb0EffEEv13SSMParamsBase:
        /* <DEDUP_REMOVED lines=24> */
[----:B-1----:R-:W-:-:S04]  /*0180*/  IABS R4, R39 ;  /* 0x0000002700047213 */ /* 0x002fc80000000000 */
[----:B------:R-:W-:-:S06]  /*0190*/  IMAD.HI.U32 R7, R7, R11, R6 ;  /* 0x0000000b07077227 */ /* 0x000fcc00078e0006 */
[----:B------:R-:W-:-:S04]  /*01a0*/  IMAD.HI.U32 R0, R7, R4, RZ ;  /* 0x0000000407007227 */ /* 0x000fc800078e00ff */
[----:B----4-:R-:W-:-:S04]  /*01b0*/  IMAD.MOV R2, RZ, RZ, -R0 ;  /* 0x000000ffff027224 */ /* 0x010fc800078e0a00 */
[----:B------:R-:W-:Y:S01]  /*01c0*/  IMAD R4, R9, R2, R4 ;  /* 0x0000000209047224 */ /* 0x000fe200078e0204 */
[----:B------:R-:W-:-:S04]  /*01d0*/  MOV R2, c[0x0][0x174] ;  /* 0x00005d0000027a02 */ /* 0x000fc80000000f00 */
[----:B------:R-:W-:Y:S02]  /*01e0*/  ISETP.GE.AND P0, PT, R2, 0x1, PT ;  /* 0x000000010200780c */ /* 0x000fe40003f06270 */
[----:B------:R-:W-:Y:S02]  /*01f0*/  ISETP.GT.U32.AND P1, PT, R9, R4, PT ;  /* 0x000000040900720c */ /* 0x000fe40003f24070 */
[----:B0-----:R-:W-:Y:S01]  /*0200*/  SHF.R.S32.HI R16, RZ, 0x1f, R18 ;  /* 0x0000001fff107819 */ /* 0x001fe20000011412 */
[----:B------:R-:W-:-:S04]  /*0210*/  IMAD.WIDE.U32 R2, R18, c[0x0][0x190], RZ ;  /* 0x0000640012027a25 */ /* 0x000fc800078e00ff */
[----:B------:R-:W-:-:S04]  /*0220*/  IMAD R5, R16, c[0x0][0x190], RZ ;  /* 0x0000640010057a24 */ /* 0x000fc800078e02ff */
[----:B------:R-:W-:Y:S02]  /*0230*/  IMAD R5, R18, c[0x0][0x194], R5 ;  /* 0x0000650012057a24 */ /* 0x000fe400078e0205 */
[----:B------:R-:W-:Y:S01]  /*0240*/  @!P1 IMAD.IADD R4, R4, 0x1, -R9 ;  /* 0x0000000104049824 */ /* 0x000fe200078e0a09 */
[----:B------:R-:W-:Y:S06]  /*0250*/  @!P0 EXIT ;  /* 0x000000000000894d */ /* 0x000fec0003800000 */
[----:B------:R-:W0:Y:S01]  /*0260*/  S2R R50, SR_TID.X ;  /* 0x0000000000327919 */ /* 0x000e220000002100 */
        /* <DEDUP_REMOVED lines=11> */
[----:B------:R-:W-:-:S02]  /*0320*/  IMAD.WIDE.U32 R4, R39, c[0x0][0x1d8], RZ ;  /* 0x0000760027047a25 */ /* 0x000fc400078e00ff */
[----:B------:R-:W-:Y:S02]  /*0330*/  @P0 IADD3 R0, R0, 0x1, RZ ;  /* 0x0000000100000810 */ /* 0x000fe40007ffe0ff */
[----:B------:R-:W-:Y:S02]  /*0340*/  IMAD R11, R39, c[0x0][0x1ec], R8 ;  /* 0x00007b00270b7a24 */ /* 0x000fe400078e0208 */
[----:B------:R-:W-:Y:S02]  /*0350*/  IMAD R13, R16, c[0x0][0x1b0], RZ ;  /* 0x00006c00100d7a24 */ /* 0x000fe400078e02ff */
[----:B------:R-:W-:Y:S01]  /*0360*/  IMAD.IADD R5, R5, 0x1, R9 ;  /* 0x0000000105057824 */ /* 0x000fe200078e0209 */
[----:B------:R-:W-:Y:S01]  /*0370*/  IADD3 R7, R7, R11, RZ ;  /* 0x0000000b07077210 */ /* 0x000fe20007ffe0ff */
[----:B------:R-:W-:Y:S01]  /*0380*/  IMAD.WIDE.U32 R8, R18, c[0x0][0x1b0], RZ ;  /* 0x00006c0012087a25 */ /* 0x000fe200078e00ff */
[----:B0-----:R-:W-:-:S03]  /*0390*/  LOP3.LUT R14, R50, 0x1f, RZ, 0xc0, !PT ;  /* 0x0000001f320e7812 */ /* 0x001fc600078ec0ff */
[----:B------:R-:W-:Y:S01]  /*03a0*/  IMAD R13, R18, c[0x0][0x1b4], R13 ;  /* 0x00006d00120d7a24 */ /* 0x000fe200078e020d */
[----:B------:R-:W-:Y:S01]  /*03b0*/  SHF.L.U32 R15, R50, 0x2, RZ ;  /* 0x00000002320f7819 */ /* 0x000fe200000006ff */
[----:B------:R-:W-:-:S03]  /*03c0*/  IMAD.WIDE.U32 R4, R18, c[0x0][0x1d0], R4 ;  /* 0x0000740012047a25 */ /* 0x000fc600078e0004 */
[----:B------:R-:W-:Y:S01]  /*03d0*/  LOP3.LUT R30, R14, 0xffffff80, R15, 0xf8, !PT ;  /* 0xffffff800e1e7812 */ /* 0x000fe200078ef80f */
[----:B------:R-:W-:Y:S01]  /*03e0*/  IMAD.IADD R9, R9, 0x1, R13 ;  /* 0x0000000109097824 */ /* 0x000fe200078e020d */
[----:B------:R-:W-:Y:S01]  /*03f0*/  IADD3 R19, R15, 0x1, RZ ;  /* 0x000000010f137810 */ /* 0x000fe20007ffe0ff */
[----:B------:R-:W-:Y:S01]  /*0400*/  IMAD R11, R16, c[0x0][0x1d0], RZ ;  /* 0x00007400100b7a24 */ /* 0x000fe200078e02ff */
[----:B------:R-:W-:Y:S01]  /*0410*/  IADD3 R35, P0, R30, R4, RZ ;  /* 0x000000041e237210 */ /* 0x000fe20007f1e0ff */
[----:B------:R-:W-:Y:S01]  /*0420*/  @!P2 IMAD.MOV R0, RZ, RZ, -R0 ;  /* 0x000000ffff00a224 */ /* 0x000fe200078e0a00 */
[----:B------:R-:W-:Y:S01]  /*0430*/  @!P1 LOP3.LUT R0, RZ, c[0x0][0x178], RZ, 0x33, !PT ;  /* 0x00005e00ff009a12 */ /* 0x000fe200078e33ff */
[----:B------:R-:W-:Y:S01]  /*0440*/  IMAD R13, R16, c[0x0][0x1e0], RZ ;  /* 0x00007800100d7a24 */ /* 0x000fe200078e02ff */
[----:B------:R-:W-:Y:S01]  /*0450*/  SHF.R.S32.HI R31, RZ, 0x1f, R30 ;  /* 0x0000001fff1f7819 */ /* 0x000fe2000001141e */
[----:B------:R-:W-:Y:S01]  /*0460*/  IMAD.WIDE.U32 R6, R18, c[0x0][0x1e0], R6 ;  /* 0x0000780012067a25 */ /* 0x000fe200078e0006 */
[----:B------:R-:W-:-:S02]  /*0470*/  SHF.R.S32.HI R4, RZ, 0x1f, R0 ;  /* 0x0000001fff047819 */ /* 0x000fc40000011400 */
[C---:B------:R-:W-:Y:S01]  /*0480*/  IADD3 R17, R15.reuse, 0x2, RZ ;  /* 0x000000020f117810 */ /* 0x040fe20007ffe0ff */
[----:B------:R-:W-:Y:S01]  /*0490*/  IMAD R11, R18, c[0x0][0x1d4], R11 ;  /* 0x00007500120b7a24 */ /* 0x000fe200078e020b */
[----:B------:R-:W-:Y:S01]  /*04a0*/  IADD3 R37, P1, R30, R6, RZ ;  /* 0x000000061e257210 */ /* 0x000fe20007f3e0ff */
[----:B------:R-:W-:Y:S01]  /*04b0*/  IMAD R13, R18, c[0x0][0x1e4], R13 ;  /* 0x00007900120d7a24 */ /* 0x000fe200078e020d */
[----:B------:R-:W-:Y:S01]  /*04c0*/  IADD3 R15, R15, 0x3, RZ ;  /* 0x000000030f0f7810 */ /* 0x000fe20007ffe0ff */
[----:B------:R-:W-:Y:S01]  /*04d0*/  IMAD.WIDE.U32 R2, R0, c[0x0][0x1a8], R2 ;  /* 0x00006a0000027a25 */ /* 0x000fe200078e0002 */
[C---:B------:R-:W-:Y:S02]  /*04e0*/  IADD3.X R10, R31.reuse, R5, R11, P0, !PT ;  /* 0x000000051f0a7210 */ /* 0x040fe400007fe40b */
[----:B------:R-:W-:Y:S01]  /*04f0*/  IADD3.X R6, R31, R7, R13, P1, !PT ;  /* 0x000000071f067210 */ /* 0x000fe20000ffe40d */
[C---:B------:R-:W-:Y:S01]  /*0500*/  IMAD R5, R4.reuse, c[0x0][0x1a8], RZ ;  /* 0x00006a0004057a24 */ /* 0x040fe200078e02ff */
[----:B------:R-:W-:Y:S01]  /*0510*/  LEA R34, P0, R35, c[0x0][0x240], 0x2 ;  /* 0x0000900023227a11 */ /* 0x000fe200078010ff */
[----:B------:R-:W-:Y:S01]  /*0520*/  IMAD R7, R4, c[0x0][0x1c8], RZ ;  /* 0x0000720004077a24 */ /* 0x000fe200078e02ff */
[----:B------:R-:W-:Y:S01]  /*0530*/  LEA R36, P2, R37, c[0x0][0x248], 0x2 ;  /* 0x0000920025247a11 */ /* 0x000fe200078410ff */
[C---:B------:R-:W-:Y:S01]  /*0540*/  IMAD R21, R0.reuse, c[0x0][0x1ac], R5 ;  /* 0x00006b0000157a24 */ /* 0x040fe200078e0205 */
[----:B------:R-:W-:Y:S01]  /*0550*/  LEA.HI.X R35, R35, c[0x0][0x244], R10, 0x2, P0 ;  /* 0x0000910023237a11 */ /* 0x000fe200000f140a */
[----:B------:R-:W-:Y:S01]  /*0560*/  IMAD.WIDE.U32 R4, R0, c[0x0][0x1c8], R8 ;  /* 0x0000720000047a25 */ /* 0x000fe200078e0008 */
[----:B------:R-:W-:-:S02]  /*0570*/  LEA R20, P0, R2, c[0x0][0x228], 0x2 ;  /* 0x00008a0002147a11 */ /* 0x000fc400078010ff */
[----:B------:R-:W-:Y:S01]  /*0580*/  IADD3 R21, R3, R21, RZ ;  /* 0x0000001503157210 */ /* 0x000fe20007ffe0ff */
[----:B------:R-:W-:Y:S01]  /*0590*/  IMAD R7, R0, c[0x0][0x1cc], R7 ;  /* 0x0000730000077a24 */ /* 0x000fe200078e0207 */
[----:B------:R-:W-:Y:S01]  /*05a0*/  LEA R3, P1, R4, c[0x0][0x230], 0x2 ;  /* 0x00008c0004037a11 */ /* 0x000fe200078210ff */
[----:B------:R-:W-:Y:S01]  /*05b0*/  IMAD R0, R18, c[0x0][0x164], R39 ;  /* 0x0000590012007a24 */ /* 0x000fe200078e0227 */
[----:B------:R-:W-:Y:S01]  /*05c0*/  LEA.HI.X R21, R2, c[0x0][0x22c], R21, 0x2, P0 ;  /* 0x00008b0002157a11 */ /* 0x000fe200000f1415 */
[----:B------:R-:W-:Y:S01]  /*05d0*/  IMAD.IADD R5, R5, 0x1, R7 ;  /* 0x0000000105057824 */ /* 0x000fe200078e0207 */
[----:B------:R-:W-:Y:S01]  /*05e0*/  LEA.HI.X R37, R37, c[0x0][0x24c], R6, 0x2, P2 ;  /* 0x0000930025257a11 */ /* 0x000fe200010f1406 */
[----:B------:R-:W-:Y:S01]  /*05f0*/  IMAD R0, R0, c[0x0][0x174], RZ ;  /* 0x00005d0000007a24 */ /* 0x000fe200078e02ff */
[----:B------:R-:W-:Y:S01]  /*0600*/  MOV R10, RZ ;  /* 0x000000ff000a7202 */ /* 0x000fe20000000f00 */
[----:B------:R-:W-:Y:S01]  /*0610*/  IMAD.WIDE.U32 R32, R39, c[0x0][0x180], RZ ;  /* 0x0000600027207a25 */ /* 0x000fe200078e00ff */
[----:B------:R-:W-:-:S02]  /*0620*/  LEA.HI.X R2, R4, c[0x0][0x234], R5, 0x2, P1 ;  /* 0x00008d0004027a11 */ /* 0x000fc400008f1405 */
[----:B------:R-:W-:Y:S01]  /*0630*/  LOP3.LUT R11, R30, 0x20, RZ, 0xfc, !PT ;  /* 0x000000201e0b7812 */ /* 0x000fe200078efcff */
[----:B------:R-:W-:Y:S01]  /*0640*/  IMAD R4, R38, c[0x0][0x180], RZ ;  /* 0x0000600026047a24 */ /* 0x000fe200078e02ff */
[C---:B------:R-:W-:Y:S01]  /*0650*/  LOP3.LUT R9, R30.reuse, 0x40, RZ, 0xfc, !PT ;  /* 0x000000401e097812 */ /* 0x040fe200078efcff */
[----:B------:R-:W-:Y:S01]  /*0660*/  IMAD.MOV.U32 R5, RZ, RZ, R3 ;  /* 0x000000ffff057224 */ /* 0x000fe200078e0003 */
[----:B------:R-:W-:Y:S01]  /*0670*/  LOP3.LUT R7, R30, 0x60, RZ, 0xfc, !PT ;  /* 0x000000601e077812 */ /* 0x000fe200078efcff */
[----:B------:R-:W-:Y:S01]  /*0680*/  IMAD R13, R39, c[0x0][0x184], R4 ;  /* 0x00006100270d7a24 */ /* 0x000fe200078e0204 */
[----:B------:R-:W-:Y:S01]  /*0690*/  MOV R6, R20 ;  /* 0x0000001400067202 */ /* 0x000fe20000000f00 */
[----:B------:R-:W-:Y:S01]  /*06a0*/  IMAD R8, R0, c[0x0][0x16c], RZ ;  /* 0x00005b0000087a24 */ /* 0x000fe200078e02ff */
[----:B------:R-:W-:Y:S01]  /*06b0*/  MOV R4, R21 ;  /* 0x0000001500047202 */ /* 0x000fe20000000f00 */
[----:B------:R-:W-:Y:S02]  /*06c0*/  IMAD.IADD R13, R33, 0x1, R13 ;  /* 0x00000001210d7824 */ /* 0x000fe400078e020d */
[----:B-1----:R-:W-:-:S02]  /*06d0*/  IMAD.MOV.U32 R3, RZ, RZ, R2 ;  /* 0x000000ffff037224 */ /* 0x002fc400078e0002 */
.L_x_5183:
[----:B------:R-:W-:Y:S01]  /*06e0*/  BAR.SYNC.DEFER_BLOCKING 0x0 ;  /* 0x0000000000007b1d */ /* 0x000fe20000010000 */
[----:B0-----:R-:W-:Y:S01]  /*06f0*/  MOV R21, 0xffffff80 ;  /* 0xffffff8000157802 */ /* 0x001fe20000000f00 */
[----:B------:R-:W-:Y:S01]  /*0700*/  IMAD.MOV.U32 R23, RZ, RZ, RZ ;  /* 0x000000ffff177224 */ /* 0x000fe200078e00ff */
[----:B------:R-:W-:Y:S01]  /*0710*/  MOV R25, RZ ;  /* 0x000000ff00197202 */ /* 0x000fe20000000f00 */
[----:B------:R-:W-:-:S02]  /*0720*/  IMAD.MOV.U32 R27, RZ, RZ, RZ ;  /* 0x000000ffff1b7224 */ /* 0x000fc400078e00ff */
[----:B------:R-:W-:Y:S01]  /*0730*/  IMAD R2, R10, R21, c[0x0][0x168] ;  /* 0x00005a000a027624 */ /* 0x000fe200078e0215 */
[----:B------:R-:W-:-:S04]  /*0740*/  HFMA2.MMA R21, -RZ, RZ, 0, 0 ;  /* 0x00000000ff157435 */ /* 0x000fc800000001ff */
        /* <DEDUP_REMOVED lines=8> */
[----:B------:R-:W-:Y:S01]  /*07d0*/  IMAD.SHL.U32 R0, R12, 0x4, RZ ;  /* 0x000000040c007824 */ /* 0x000fe200078e00ff */
        /* <DEDUP_REMOVED lines=71> */
.L_x_5169:
[----:B------:R-:W-:Y:S05]  /*0c50*/  BSYNC B0 ;  /* 0x0000000000007941 */ /* 0x000fea0003800000 */
.L_x_5168:
        /* <DEDUP_REMOVED lines=33> */
.L_x_5171:
[----:B------:R-:W-:Y:S05]  /*0e70*/  BSYNC B0 ;  /* 0x0000000000007941 */ /* 0x000fea0003800000 */
.L_x_5170:
        /* <DEDUP_REMOVED lines=33> */
.L_x_5173:
[----:B------:R-:W-:Y:S05]  /*1090*/  BSYNC B0 ;  /* 0x0000000000007941 */ /* 0x000fea0003800000 */
.L_x_5172:
        /* <DEDUP_REMOVED lines=33> */
.L_x_5175:
[----:B------:R-:W-:Y:S05]  /*12b0*/  BSYNC B0 ;  /* 0x0000000000007941 */ /* 0x000fea0003800000 */
.L_x_5174:
        /* <DEDUP_REMOVED lines=15> */
.L_x_5179:
        /* <DEDUP_REMOVED lines=16> */
[----:B------:R-:W-:-:S05]  /*14b0*/  LEA.HI.X R27, R24, R4, R25, 0x2, P5 ;  /* 0x00000004181b7211 */ /* 0x000fca00028f1419 */
[----:B------:R0:W2:Y:S04]  /*14c0*/  @!P1 LDG.E R59, [R26.64] ;  /* 0x000000041a3b9981 */ /* 0x0000a8000c1e1900 */
[----:B------:R0:W3:Y:S04]  /*14d0*/  @!P2 LDG.E R57, [R26.64+0x80] ;  /* 0x000080041a39a981 */ /* 0x0000e8000c1e1900 */
[----:B------:R0:W4:Y:S04]  /*14e0*/  @!P3 LDG.E R69, [R26.64+0x100] ;  /* 0x000100041a45b981 */ /* 0x000128000c1e1900 */
[----:B------:R0:W5:Y:S01]  /*14f0*/  @!P4 LDG.E R61, [R26.64+0x180] ;  /* 0x000180041a3dc981 */ /* 0x000162000c1e1900 */
        /* <DEDUP_REMOVED lines=8> */
[----:B------:R-:W5:Y:S01]  /*1580*/  LDG.E R42, [R42.64] ;  /* 0x000000042a2a7981 */ /* 0x000f62000c1e1900 */
[----:B------:R-:W-:Y:S01]  /*1590*/  IMAD R0, R40, c[0x0][0x1c0], RZ ;  /* 0x0000700028007a24 */ /* 0x000fe200078e02ff */
[-C--:B------:R-:W-:Y:S01]  /*15a0*/  ISETP.GE.AND P2, PT, R11, R2.reuse, PT ;  /* 0x000000020b00720c */ /* 0x080fe20003f46270 */
[----:B------:R-:W-:Y:S01]  /*15b0*/  IMAD.WIDE.U32 R24, R55, c[0x0][0x1c0], R30 ;  /* 0x0000700037187a25 */ /* 0x000fe200078e001e */
[-C--:B------:R-:W-:Y:S02]  /*15c0*/  ISETP.GE.AND P3, PT, R9, R2.reuse, PT ;  /* 0x000000020900720c */ /* 0x080fe40003f66270 */
[----:B------:R-:W-:Y:S01]  /*15d0*/  ISETP.GE.AND P4, PT, R7, R2, PT ;  /* 0x000000020700720c */ /* 0x000fe20003f86270 */
[----:B0-----:R-:W-:Y:S01]  /*15e0*/  IMAD R27, R55, c[0x0][0x1c4], R0 ;  /* 0x00007100371b7a24 */ /* 0x001fe200078e0200 */
[----:B------:R-:W-:Y:S01]  /*15f0*/  LEA R40, P1, R24, R5, 0x2 ;  /* 0x0000000518287211 */ /* 0x000fe200078210ff */
[----:B------:R-:W-:Y:S01]  /*1600*/  IMAD.SHL.U32 R0, R12, 0x4, RZ ;  /* 0x000000040c007824 */ /* 0x000fe200078e00ff */
[----:B------:R-:W-:Y:S01]  /*1610*/  MOV R67, RZ ;  /* 0x000000ff00437202 */ /* 0x000fe20000000f00 */
[----:B------:R-:W-:Y:S01]  /*1620*/  IMAD.MOV.U32 R45, RZ, RZ, RZ ;  /* 0x000000ffff2d7224 */ /* 0x000fe200078e00ff */
[----:B------:R-:W-:-:S02]  /*1630*/  IADD3 R25, R25, R27, RZ ;  /* 0x0000001b19197210 */ /* 0x000fc40007ffe0ff */
[----:B------:R-:W-:Y:S02]  /*1640*/  MOV R65, RZ ;  /* 0x000000ff00417202 */ /* 0x000fe40000000f00 */
[----:B------:R-:W-:Y:S02]  /*1650*/  LEA.HI.X R41, R24, R3, R25, 0x2, P1 ;  /* 0x0000000318297211 */ /* 0x000fe400008f1419 */
[----:B------:R-:W-:Y:S02]  /*1660*/  ISETP.GE.AND P1, PT, R30, R2, PT ;  /* 0x000000021e00720c */ /* 0x000fe40003f26270 */
[----:B------:R-:W-:Y:S01]  /*1670*/  MOV R63, RZ ;  /* 0x000000ff003f7202 */ /* 0x000fe20000000f00 */
[----:B------:R-:W0:Y:S04]  /*1680*/  S2R R50, SR_TID.X ;  /* 0x0000000000327919 */ /* 0x000e280000002100 */
[----:B--2---:R-:W-:Y:S04]  /*1690*/  STS [R0], R59 ;  /* 0x0000003b00007388 */ /* 0x004fe80000000800 */
[----:B---3--:R0:W-:Y:S04]  /*16a0*/  STS [R0+0x80], R57 ;  /* 0x0000803900007388 */ /* 0x0081e80000000800 */
[----:B----4-:R1:W-:Y:S04]  /*16b0*/  STS [R0+0x100], R69 ;  /* 0x0001004500007388 */ /* 0x0103e80000000800 */
[----:B-----5:R-:W-:Y:S01]  /*16c0*/  STS [R0+0x180], R61 ;  /* 0x0001803d00007388 */ /* 0x020fe20000000800 */
[----:B------:R-:W-:-:S06]  /*16d0*/  NOP ;  /* 0x0000000000007918 */ /* 0x000fcc0000000000 */
[----:B------:R2:W3:Y:S04]  /*16e0*/  @!P1 LDG.E R67, [R40.64] ;  /* 0x0000000428439981 */ /* 0x0004e8000c1e1900 */
[----:B------:R2:W4:Y:S04]  /*16f0*/  @!P2 LDG.E R45, [R40.64+0x80] ;  /* 0x00008004282da981 */ /* 0x000528000c1e1900 */
[----:B------:R2:W5:Y:S04]  /*1700*/  @!P3 LDG.E R65, [R40.64+0x100] ;  /* 0x000100042841b981 */ /* 0x000568000c1e1900 */
[----:B------:R2:W5:Y:S01]  /*1710*/  @!P4 LDG.E R63, [R40.64+0x180] ;  /* 0x00018004283fc981 */ /* 0x000562000c1e1900 */
[----:B0-----:R-:W-:Y:S01]  /*1720*/  IMAD.SHL.U32 R57, R50, 0x4, RZ ;  /* 0x0000000432397824 */ /* 0x001fe200078e00ff */
[-C--:B------:R-:W-:Y:S01]  /*1730*/  ISETP.GE.U32.AND P2, PT, R19, R2.reuse, PT ;  /* 0x000000021300720c */ /* 0x080fe20003f46070 */
[----:B------:R-:W-:Y:S01]  /*1740*/  BSSY B0, `(.L_x_5177) ;  /* 0x000005f000007945 */ /* 0x000fe20003800000 */
[----:B------:R-:W0:Y:S01]  /*1750*/  LDS.128 R24, [R12.X16] ;  /* 0x000000000c187984 */ /* 0x000e22000000cc00 */
[----:B------:R-:W-:Y:S01]  /*1760*/  FMUL.FTZ R42, R42, 1.4426950216293334961 ;  /* 0x3fb8aa3b2a2a7820 */ /* 0x000fe20000410000 */
[----:B------:R-:W-:-:S02]  /*1770*/  ISETP.GE.U32.AND P1, PT, R57, R2, PT ;  /* 0x000000023900720c */ /* 0x000fc40003f26070 */
[----:B------:R-:W-:Y:S01]  /*1780*/  ISETP.GE.U32.AND P3, PT, R17, R2, PT ;  /* 0x000000021100720c */ /* 0x000fe20003f66070 */
[C---:B------:R-:W-:Y:S01]  /*1790*/  FMUL.FTZ R44, R42.reuse, R46 ;  /* 0x0000002e2a2c7220 */ /* 0x040fe20000410000 */
[----:B------:R-:W-:Y:S01]  /*17a0*/  SHF.L.U32 R64, R55, 0x3, RZ ;  /* 0x0000000337407819 */ /* 0x000fe200000006ff */
[C---:B------:R-:W-:Y:S02]  /*17b0*/  FMUL.FTZ R43, R42.reuse, R47 ;  /* 0x0000002f2a2b7220 */ /* 0x040fe40000410000 */
[C---:B------:R-:W-:Y:S02]  /*17c0*/  FMUL.FTZ R56, R42.reuse, R49 ;  /* 0x000000312a387220 */ /* 0x040fe40000410000 */
[----:B------:R-:W1:Y:S01]  /*17d0*/  MUFU.EX2 R44, R44 ;  /* 0x0000002c002c7308 */ /* 0x000e620000000800 */
[----:B------:R-:W-:-:S07]  /*17e0*/  FMUL.FTZ R42, R42, R48 ;  /* 0x000000302a2a7220 */ /* 0x000fce0000410000 */
[----:B------:R-:W2:Y:S08]  /*17f0*/  MUFU.EX2 R43, R43 ;  /* 0x0000002b002b7308 */ /* 0x000eb00000000800 */
[----:B------:R-:W0:Y:S01]  /*1800*/  MUFU.EX2 R56, R56 ;  /* 0x0000003800387308 */ /* 0x000e220000000800 */
[----:B-1----:R-:W-:-:S07]  /*1810*/  FSEL R60, R44, 1, !P2 ;  /* 0x3f8000002c3c7808 */ /* 0x002fce0005000000 */
[----:B------:R-:W1:Y:S01]  /*1820*/  MUFU.EX2 R42, R42 ;  /* 0x0000002a002a7308 */ /* 0x000e620000000800 */
[----:B--2---:R-:W-:Y:S02]  /*1830*/  FSEL R69, R43, 1, !P1 ;  /* 0x3f8000002b457808 */ /* 0x004fe40004800000 */
[----:B------:R-:W-:Y:S01]  /*1840*/  MOV R43, RZ ;  /* 0x000000ff002b7202 */ /* 0x000fe20000000f00 */
[----:B0-----:R-:W-:Y:S02]  /*1850*/  FMUL.FTZ R24, R53, R24 ;  /* 0x0000001835187220 */ /* 0x001fe40000410000 */
[----:B------:R-:W-:Y:S01]  /*1860*/  FMUL.FTZ R25, R52, R25 ;  /* 0x0000001934197220 */ /* 0x000fe20000410000 */
[----:B------:R-:W-:Y:S01]  /*1870*/  FSEL R59, R56, 1, !P3 ;  /* 0x3f800000383b7808 */ /* 0x000fe20005800000 */
[----:B------:R-:W-:Y:S01]  /*1880*/  FMUL.FTZ R26, R51, R26 ;  /* 0x0000001a331a7220 */ /* 0x000fe20000410000 */
[----:B------:R-:W-:Y:S01]  /*1890*/  FSEL R62, R24, RZ, !P1 ;  /* 0x000000ff183e7208 */ /* 0x000fe20004800000 */
[----:B------:R-:W-:Y:S01]  /*18a0*/  FMUL.FTZ R27, R54, R27 ;  /* 0x0000001b361b7220 */ /* 0x000fe20000410000 */
[----:B------:R-:W-:-:S02]  /*18b0*/  FSEL R61, R25, RZ, !P2 ;  /* 0x000000ff193d7208 */ /* 0x000fc40005000000 */
[----:B------:R-:W-:Y:S02]  /*18c0*/  ISETP.GE.U32.AND P1, PT, R15, R2, PT ;  /* 0x000000020f00720c */ /* 0x000fe40003f26070 */
[----:B------:R-:W-:Y:S01]  /*18d0*/  FSEL R58, R26, RZ, !P3 ;  /* 0x000000ff1a3a7208 */ /* 0x000fe20005800000 */
[-C--:B------:R-:W-:Y:S01]  /*18e0*/  FFMA.FTZ R24, R62, R60.reuse, R61 ;  /* 0x0000003c3e187223 */ /* 0x080fe2000001003d */
[----:B-1----:R-:W-:Y:S01]  /*18f0*/  FSEL R57, R42, 1, !P1 ;  /* 0x3f8000002a397808 */ /* 0x002fe20004800000 */
[----:B------:R-:W-:Y:S01]  /*1900*/  FMUL.FTZ R26, R69, R60 ;  /* 0x0000003c451a7220 */ /* 0x000fe20000410000 */
[----:B------:R-:W-:Y:S01]  /*1910*/  FSEL R56, R27, RZ, !P1 ;  /* 0x000000ff1b387208 */ /* 0x000fe20004800000 */
[C---:B------:R-:W-:Y:S01]  /*1920*/  FFMA.FTZ R24, R59.reuse, R24, R58 ;  /* 0x000000183b187223 */ /* 0x040fe2000001003a */
[C---:B------:R-:W-:Y:S01]  /*1930*/  ISETP.GE.AND P1, PT, R12.reuse, 0x1, PT ;  /* 0x000000010c00780c */ /* 0x040fe20003f26270 */
[----:B------:R-:W-:Y:S01]  /*1940*/  FMUL.FTZ R26, R59, R26 ;  /* 0x0000001a3b1a7220 */ /* 0x000fe20000410000 */
[C---:B------:R-:W-:Y:S01]  /*1950*/  ISETP.NE.AND P2, PT, R12.reuse, 0x1f, PT ;  /* 0x0000001f0c00780c */ /* 0x040fe20003f45270 */
[C---:B------:R-:W-:Y:S01]  /*1960*/  FFMA.FTZ R41, R57.reuse, R24, R56 ;  /* 0x0000001839297223 */ /* 0x040fe20000010038 */
[----:B------:R-:W-:Y:S01]  /*1970*/  ISETP.NE.AND P3, PT, R12, RZ, PT ;  /* 0x000000ff0c00720c */ /* 0x000fe20003f65270 */
[----:B------:R-:W-:-:S02]  /*1980*/  FMUL.FTZ R40, R57, R26 ;  /* 0x0000001a39287220 */ /* 0x000fc40000410000 */
[----:B------:R-:W-:Y:S01]  /*1990*/  IMAD.MOV.U32 R42, RZ, RZ, 0x3f800000 ;  /* 0x3f800000ff2a7424 */ /* 0x000fe200078e00ff */
        /* <DEDUP_REMOVED lines=23> */
[----:B-1----:R-:W-:Y:S01]  /*1b10*/  @P1 FMUL.FTZ R40, R40, R25 ;  /* 0x0000001928281220 */ /* 0x002fe20000410000 */
[----:B------:R-:W-:Y:S01]  /*1b20*/  ISETP.NE.AND P1, PT, R50, RZ, PT ;  /* 0x000000ff3200720c */ /* 0x000fe20003f25270 */
[----:B---3--:R-:W-:Y:S04]  /*1b30*/  STS [R0+0x200], R67 ;  /* 0x0002004300007388 */ /* 0x008fe80000000800 */
[----:B----4-:R-:W-:Y:S04]  /*1b40*/  STS [R0+0x280], R45 ;  /* 0x0002802d00007388 */ /* 0x010fe80000000800 */
[----:B-----5:R-:W-:Y:S04]  /*1b50*/  STS [R0+0x300], R65 ;  /* 0x0003004100007388 */ /* 0x020fe80000000800 */
[----:B------:R-:W-:Y:S01]  /*1b60*/  STS [R0+0x380], R63 ;  /* 0x0003803f00007388 */ /* 0x000fe20000000800 */
[----:B------:R-:W-:-:S06]  /*1b70*/  NOP ;  /* 0x0000000000007918 */ /* 0x000fcc0000000000 */
[----:B------:R-:W0:Y:S04]  /*1b80*/  @!P0 LDS.64 R42, [R64+0x420] ;  /* 0x00042000402a8984 */ /* 0x000e280000000a00 */
[----:B------:R-:W-:Y:S04]  /*1b90*/  LDS.128 R24, [R12.X16+0x200] ;  /* 0x000200000c187984 */ /* 0x000fe8000000cc00 */
[----:B------:R-:W-:Y:S04]  /*1ba0*/  @!P2 STS.64 [0x400], R40 ;  /* 0x00040028ff00a388 */ /* 0x000fe80000000a00 */
[----:B------:R-:W-:Y:S06]  /*1bb0*/  BAR.SYNC.DEFER_BLOCKING 0x0 ;  /* 0x0000000000007b1d */ /* 0x000fec0000010000 */
[----:B------:R-:W1:Y:S04]  /*1bc0*/  SHFL.UP PT, R65, R41, 0x1, RZ ;  /* 0x0420000029417989 */ /* 0x000e6800000e00ff */
[----:B------:R-:W2:Y:S04]  /*1bd0*/  SHFL.UP PT, R63, R40, 0x1, RZ ;  /* 0x04200000283f7989 */ /* 0x000ea800000e00ff */
[----:B------:R-:W3:Y:S04]  /*1be0*/  LDS.64 R44, [0x400] ;  /* 0x00040000ff2c7984 */ /* 0x000ee80000000a00 */
[----:B0-----:R-:W-:Y:S01]  /*1bf0*/  @!P3 STS.64 [0x410], R42 ;  /* 0x0004102aff00b388 */ /* 0x001fe20000000a00 */
[----:B-1----:R-:W-:-:S03]  /*1c00*/  @!P3 MOV R65, R43 ;  /* 0x0000002b0041b202 */ /* 0x002fc60000000f00 */
[----:B------:R-:W-:Y:S01]  /*1c10*/  BAR.SYNC.DEFER_BLOCKING 0x0 ;  /* 0x0000000000007b1d */ /* 0x000fe20000010000 */
[----:B--2---:R-:W-:-:S05]  /*1c20*/  @!P3 MOV R63, R42 ;  /* 0x0000002a003fb202 */ /* 0x004fca0000000f00 */
[----:B------:R-:W0:Y:S01]  /*1c30*/  LDS R66, [0x414] ;  /* 0x00041400ff427984 */ /* 0x000e220000000800 */
[C---:B---3--:R-:W-:Y:S02]  /*1c40*/  FFMA.FTZ R45, R44.reuse, R43, R45 ;  /* 0x0000002b2c2d7223 */ /* 0x048fe4000001002d */
[----:B------:R-:W-:Y:S02]  /*1c50*/  FMUL.FTZ R44, R44, R42 ;  /* 0x0000002a2c2c7220 */ /* 0x000fe40000410000 */
[----:B0-----:R-:W-:Y:S01]  /*1c60*/  @P1 FFMA.FTZ R65, R66, R63, R65 ;  /* 0x0000003f42411223 */ /* 0x001fe20000010041 */
        /* <DEDUP_REMOVED lines=12> */
.L_x_5178:
[----:B------:R-:W-:Y:S05]  /*1d30*/  BSYNC B0 ;  /* 0x0000000000007941 */ /* 0x000fea0003800000 */
.L_x_5177:
[----:B------:R-:W-:Y:S01]  /*1d40*/  IADD3 R55, R55, 0x1, RZ ;  /* 0x0000000137377810 */ /* 0x000fe20007ffe0ff */
[-C--:B------:R-:W-:Y:S02]  /*1d50*/  FFMA.FTZ R59, R59, R60.reuse, R58 ;  /* 0x0000003c3b3b7223 */ /* 0x080fe4000001003a */
[----:B------:R-:W-:Y:S01]  /*1d60*/  FFMA.FTZ R20, R24, R69, R20 ;  /* 0x0000004518147223 */ /* 0x000fe20000010014 */
[----:B------:R-:W-:Y:S01]  /*1d70*/  ISETP.GE.AND P1, PT, R55, c[0x0][0x16c], PT ;  /* 0x00005b0037007a0c */ /* 0x000fe20003f26270 */
[-C--:B------:R-:W-:Y:S02]  /*1d80*/  FFMA.FTZ R56, R57, R59.reuse, R56 ;  /* 0x0000003b39387223 */ /* 0x080fe40000010038 */
[----:B------:R-:W-:Y:S02]  /*1d90*/  FFMA.FTZ R21, R25, R60, R21 ;  /* 0x0000003c19157223 */ /* 0x000fe40000010015 */
[----:B------:R-:W-:Y:S02]  /*1da0*/  FFMA.FTZ R22, R26, R59, R22 ;  /* 0x0000003b1a167223 */ /* 0x000fe40000010016 */
[----:B------:R-:W-:-:S06]  /*1db0*/  FFMA.FTZ R23, R27, R56, R23 ;  /* 0x000000381b177223 */ /* 0x000fcc0000010017 */
[----:B------:R-:W-:Y:S05]  /*1dc0*/  @!P1 BRA `(.L_x_5179) ;  /* 0xfffff5e000009947 */ /* 0x000fea000383ffff */
.L_x_5176:
[----:B------:R-:W-:Y:S01]  /*1dd0*/  BAR.SYNC.DEFER_BLOCKING 0x0 ;  /* 0x0000000000007b1d */ /* 0x000fe20000010000 */
[----:B------:R-:W-:Y:S01]  /*1de0*/  ISETP.NE.AND P0, PT, R50, RZ, PT ;  /* 0x000000ff3200720c */ /* 0x000fe20003f05270 */
[----:B------:R-:W-:Y:S02]  /*1df0*/  IMAD R43, R16, c[0x0][0x200], RZ ;  /* 0x00008000102b7a24 */ /* 0x000fe400078e02ff */
[----:B------:R-:W-:Y:S02]  /*1e00*/  IMAD.WIDE.U32 R24, R18, c[0x0][0x200], RZ ;  /* 0x0000800012187a25 */ /* 0x000fe400078e00ff */
[----:B------:R-:W-:Y:S01]  /*1e10*/  BSSY B0, `(.L_x_5180) ;  /* 0x000001a000007945 */ /* 0x000fe20003800000 */
[----:B------:R1:W-:Y:S01]  /*1e20*/  STS.128 [R12.X16], R20 ;  /* 0x000000140c007388 */ /* 0x0003e2000000cc00 */
[----:B------:R-:W-:-:S06]  /*1e30*/  NOP ;  /* 0x0000000000007918 */ /* 0x000fcc0000000000 */
[----:B0-----:R-:W-:Y:S04]  /*1e40*/  LDS R41, [R0] ;  /* 0x0000000000297984 */ /* 0x001fe80000000800 */
[----:B------:R-:W-:Y:S04]  /*1e50*/  LDS R27, [R0+0x80] ;  /* 0x00008000001b7984 */ /* 0x000fe80000000800 */
[----:B------:R-:W-:Y:S01]  /*1e60*/  LDS R26, [R0+0x100] ;  /* 0x00010000001a7984 */ /* 0x000fe20000000800 */
[----:B-1----:R-:W-:-:S03]  /*1e70*/  IMAD R23, R18, c[0x0][0x204], R43 ;  /* 0x0000810012177a24 */ /* 0x002fc600078e022b */
[----:B------:R-:W-:Y:S01]  /*1e80*/  LDS R40, [R0+0x180] ;  /* 0x0001800000287984 */ /* 0x000fe20000000800 */
[----:B------:R-:W-:-:S03]  /*1e90*/  IMAD.IADD R43, R25, 0x1, R23 ;  /* 0x00000001192b7824 */ /* 0x000fc600078e0217 */
        /* <DEDUP_REMOVED lines=12> */
[----:B------:R-:W-:-:S04]  /*1f60*/  IMAD.WIDE.U32 R20, R39, c[0x0][0x208], R20 ;  /* 0x0000820027147a25 */ /* 0x000fc800078e0014 */
[----:B------:R-:W-:Y:S01]  /*1f70*/  IMAD.IADD R21, R21, 0x1, R23 ;  /* 0x0000000115157824 */ /* 0x000fe200078e0217 */
[----:B------:R-:W-:-:S04]  /*1f80*/  LEA R22, P0, R20, c[0x0][0x258], 0x2 ;  /* 0x0000960014167a11 */ /* 0x000fc800078010ff */
[----:B------:R-:W-:-:S05]  /*1f90*/  LEA.HI.X R23, R20, c[0x0][0x25c], R21, 0x2, P0 ;  /* 0x0000970014177a11 */ /* 0x000fca00000f1415 */
[----:B------:R0:W-:Y:S04]  /*1fa0*/  STG.E [R22.64], R41 ;  /* 0x0000002916007986 */ /* 0x0001e8000c101904 */
.L_x_5181:
[----:B------:R-:W-:Y:S05]  /*1fb0*/  BSYNC B0 ;  /* 0x0000000000007941 */ /* 0x000fea0003800000 */
.L_x_5180:
[----:B------:R-:W-:Y:S01]  /*1fc0*/  MOV R20, R24 ;  /* 0x0000001800147202 */ /* 0x000fe20000000f00 */
[----:B0-----:R-:W-:Y:S01]  /*1fd0*/  HFMA2.MMA R23, -RZ, RZ, 0, 2.384185791015625e-07 ;  /* 0x00000004ff177435 */ /* 0x001fe200000001ff */
[----:B------:R-:W-:Y:S01]  /*1fe0*/  MOV R21, R43 ;  /* 0x0000002b00157202 */ /* 0x000fe20000000f00 */
[----:B------:R-:W-:Y:S01]  /*1ff0*/  IMAD.SHL.U32 R25, R10, 0x80, RZ ;  /* 0x000000800a197824 */ /* 0x000fe200078e00ff */
[-C--:B------:R-:W-:Y:S01]  /*2000*/  ISETP.GE.AND P0, PT, R11, R42.reuse, PT ;  /* 0x0000002a0b00720c */ /* 0x080fe20003f06270 */
[----:B------:R-:W-:Y:S01]  /*2010*/  IMAD R0, R38, c[0x0][0x208], RZ ;  /* 0x0000820026007a24 */ /* 0x000fe200078e02ff */
[----:B------:R-:W-:Y:S01]  /*2020*/  ISETP.GE.AND P2, PT, R7, R42, PT ;  /* 0x0000002a0700720c */ /* 0x000fe20003f46270 */
[C---:B------:R-:W-:Y:S01]  /*2030*/  IMAD.WIDE.U32 R20, R39.reuse, c[0x0][0x208], R20 ;  /* 0x0000820027147a25 */ /* 0x040fe200078e0014 */
[----:B------:R-:W-:Y:S02]  /*2040*/  SHF.R.S32.HI R41, RZ, 0x1f, R25 ;  /* 0x0000001fff297819 */ /* 0x000fe40000011419 */
[----:B------:R-:W-:Y:S01]  /*2050*/  IADD3 R10, R10, 0x1, RZ ;  /* 0x000000010a0a7810 */ /* 0x000fe20007ffe0ff */
[----:B------:R-:W-:Y:S01]  /*2060*/  IMAD R0, R39, c[0x0][0x20c], R0 ;  /* 0x0000830027007a24 */ /* 0x000fe200078e0200 */
[----:B------:R-:W-:Y:S01]  /*2070*/  IADD3 R25, P3, R25, R20, RZ ;  /* 0x0000001419197210 */ /* 0x000fe20007f7e0ff */
[----:B------:R-:W-:Y:S01]  /*2080*/  IMAD.WIDE R22, R30, R23, c[0x0][0x258] ;  /* 0x000096001e167625 */ /* 0x000fe200078e0217 */
[----:B------:R-:W-:-:S02]  /*2090*/  ISETP.GE.AND P1, PT, R9, R42, PT ;  /* 0x0000002a0900720c */ /* 0x000fc40003f26270 */
[----:B------:R-:W-:Y:S02]  /*20a0*/  IADD3.X R21, R41, R0, R21, P3, !PT ;  /* 0x0000000029157210 */ /* 0x000fe40001ffe415 */
[----:B------:R-:W-:Y:S02]  /*20b0*/  LEA R20, P3, R25, R22, 0x2 ;  /* 0x0000001619147211 */ /* 0x000fe400078610ff */
[----:B------:R-:W-:Y:S02]  /*20c0*/  IADD3 R5, P4, R5, 0x200, RZ ;  /* 0x0000020005057810 */ /* 0x000fe40007f9e0ff */
[----:B------:R-:W-:Y:S02]  /*20d0*/  LEA.HI.X R21, R25, R23, R21, 0x2, P3 ;  /* 0x0000001719157211 */ /* 0x000fe400018f1415 */
[----:B------:R-:W-:Y:S02]  /*20e0*/  IADD3 R6, P3, R6, 0x200, RZ ;  /* 0x0000020006067810 */ /* 0x000fe40007f7e0ff */
[----:B------:R-:W-:Y:S01]  /*20f0*/  IADD3.X R3, RZ, R3, RZ, P4, !PT ;  /* 0x00000003ff037210 */ /* 0x000fe200027fe4ff */
[----:B------:R0:W-:Y:S01]  /*2100*/  @!P0 STG.E [R20.64+0x80], R27 ;  /* 0x0000801b14008986 */ /* 0x0001e2000c101904 */
[----:B------:R-:W-:-:S02]  /*2110*/  ISETP.GE.AND P0, PT, R10, c[0x0][0x174], PT ;  /* 0x00005d000a007a0c */ /* 0x000fc40003f06270 */
        /* <DEDUP_REMOVED lines=9> */
.L_x_5182:
[----:B------:R-:W-:Y:S05]  /*21b0*/  EXIT ;  /* 0x000000000000794d */ /* 0x000fea0003800000 */
.L_x_5184:
        /* <DEDUP_REMOVED lines=12> */
.L_x_5470:


//--------------------- .text._Z25selective_scan_fwd_kernelI32Selective_Scan_fwd_kernel_traitsILi32ELi4ELi1ELb0ELb1ELb1ELb1EffEEv13SSMParamsBase --------------------------
	.section	.text._Z25selective_scan_fwd_kernelI32Selective_Scan_fwd_kernel_traitsILi32ELi4ELi1ELb0ELb1ELb1ELb1EffEEv13SSMParamsBase,"ax",@progbits
	.sectioninfo	@"SHI_REGISTERS=70"
	.align	128
        .global         _Z25selective_scan_fwd_kernelI32Selective_Scan_fwd_kernel_traitsILi32ELi4ELi1ELb0ELb1ELb1ELb1EffEEv13SSMParamsBase
        .type           _Z25selective_scan_fwd_kernelI32Selective_Scan_fwd_kernel_traitsILi32ELi4ELi1ELb0ELb1ELb1ELb1EffEEv13SSMParamsBase,@function
        .size           _Z25selective_scan_fwd_kernelI32Selective_Scan_fwd_kernel_traitsILi32ELi4ELi1ELb0ELb1ELb1ELb1EffEEv13SSMParamsBase,(.L_x_5471 - _Z25selective_scan_fwd_kernelI32Selective_Scan_fwd_kernel_traitsILi32ELi4ELi1ELb0ELb1ELb1ELb1EffEEv13SSMParamsBase)
        .other          _Z25selective_scan_fwd_kernelI32Selective_Scan_fwd_kernel_traitsILi32ELi4ELi1ELb0ELb1ELb1ELb1EffEEv13SSMParamsBase,@"STO_CUDA_ENTRY STV_DEFAULT"
_Z25selective_scan_fwd_kernelI32Selective_Scan_fwd_kernel_traitsILi32ELi4ELi1ELb0ELb1ELb1ELb1EffEEv13SSMParamsBase:
.text._Z25selective_scan_fwd_kernelI32Selective_Scan_fwd_kernel_traitsILi32ELi4ELi1ELb0ELb1ELb1ELb1EffEEv13SSMParamsBase:
        /* <DEDUP_REMOVED lines=23> */
[----:B------:R-:W-:Y:S01]  /*0170*/  IMAD R5, R14, R13, RZ ;  /* 0x0000000d0e057224 */ /* 0x000fe200078e02ff */
[----:B0-----:R-:W-:-:S04]  /*0180*/  IABS R8, R0 ;  /* 0x0000000000087213 */ /* 0x001fc80000000000 */
[----:B------:R-:W-:Y:S02]  /*0190*/  IMAD.HI.U32 R11, R11, R5, R10 ;  /* 0x000000050b0b7227 */ /* 0x000fe400078e000a */
[----:B------:R-:W0:Y:S04]  /*01a0*/  S2R R5, SR_CTAID.X ;  /* 0x0000000000057919 */ /* 0x000e280000002500 */
[----:B------:R-:W-:Y:S01]  /*01b0*/  IMAD.HI.U32 R20, R11, R8, RZ ;  /* 0x000000080b147227 */ /* 0x000fe200078e00ff */
[----:B---3--:R-:W-:-:S03]  /*01c0*/  MOV R7, c[0x0][0x174] ;  /* 0x00005d0000077a02 */ /* 0x008fc60000000f00 */
[----:B------:R-:W-:Y:S01]  /*01d0*/  IMAD.MOV R6, RZ, RZ, -R20 ;  /* 0x000000ffff067224 */ /* 0x000fe200078e0a14 */
[----:B------:R-:W-:-:S03]  /*01e0*/  ISETP.GE.AND P0, PT, R7, 0x1, PT ;  /* 0x000000010700780c */ /* 0x000fc60003f06270 */
[----:B------:R-:W-:-:S05]  /*01f0*/  IMAD R8, R13, R6, R8 ;  /* 0x000000060d087224 */ /* 0x000fca00078e0208 */
[----:B------:R-:W-:Y:S02]  /*0200*/  ISETP.GT.U32.AND P1, PT, R13, R8, PT ;  /* 0x000000080d00720c */ /* 0x000fe40003f24070 */
[----:B0-----:R-:W-:Y:S01]  /*0210*/  SHF.R.S32.HI R6, RZ, 0x1f, R5 ;  /* 0x0000001fff067819 */ /* 0x001fe20000011405 */
[----:B------:R-:W-:-:S04]  /*0220*/  IMAD.WIDE.U32 R10, R5, c[0x0][0x190], RZ ;  /* 0x00006400050a7a25 */ /* 0x000fc800078e00ff */
[----:B------:R-:W-:-:S06]  /*0230*/  IMAD R12, R6, c[0x0][0x190], RZ ;  /* 0x00006400060c7a24 */ /* 0x000fcc00078e02ff */
[----:B------:R-:W-:Y:S02]  /*0240*/  @!P1 IMAD.IADD R8, R8, 0x1, -R13 ;  /* 0x0000000108089824 */ /* 0x000fe400078e0a0d */
[----:B------:R-:W-:Y:S01]  /*0250*/  IMAD R9, R5, c[0x0][0x194], R12 ;  /* 0x0000650005097a24 */ /* 0x000fe200078e020c */
        /* <DEDUP_REMOVED lines=9> */
[----:B------:R-:W-:Y:S01]  /*02f0*/  IMAD R16, R6, c[0x0][0x1b0], RZ ;  /* 0x00006c0006107a24 */ /* 0x000fe200078e02ff */
[----:B------:R-:W-:Y:S01]  /*0300*/  ISETP.NE.AND P1, PT, RZ, c[0x0][0x178], PT ;  /* 0x00005e00ff007a0c */ /* 0x000fe20003f25270 */
[----:B------:R-:W-:Y:S01]  /*0310*/  IMAD.WIDE.U32 R12, R0, c[0x0][0x1e8], RZ ;  /* 0x00007a00000c7a25 */ /* 0x000fe200078e00ff */
[----:B------:R-:W-:-:S03]  /*0320*/  IADD3 R11, R11, R9, RZ ;  /* 0x000000090b0b7210 */ /* 0x000fc60007ffe0ff */
[----:B------:R-:W-:Y:S01]  /*0330*/  IMAD.WIDE.U32 R8, R0, c[0x0][0x1d8], RZ ;  /* 0x0000760000087a25 */ /* 0x000fe200078e00ff */
[----:B------:R-:W-:Y:S02]  /*0340*/  @P0 IADD3 R20, R20, 0x1, RZ ;  /* 0x0000000114140810 */ /* 0x000fe40007ffe0ff */
[----:B------:R-:W-:Y:S01]  /*0350*/  MOV R18, R12 ;  /* 0x0000000c00127202 */ /* 0x000fe20000000f00 */
[----:B------:R-:W-:Y:S02]  /*0360*/  IMAD R15, R0, c[0x0][0x1ec], R15 ;  /* 0x00007b00000f7a24 */ /* 0x000fe400078e020f */
[----:B------:R-:W-:Y:S02]  /*0370*/  IMAD.IADD R17, R9, 0x1, R17 ;  /* 0x0000000109117824 */ /* 0x000fe400078e0211 */
[----:B------:R-:W-:Y:S01]  /*0380*/  IMAD R9, R5, c[0x0][0x1b4], R16 ;  /* 0x00006d0005097a24 */ /* 0x000fe200078e0210 */
[----:B------:R-:W-:Y:S01]  /*0390*/  IADD3 R19, R13, R15, RZ ;  /* 0x0000000f0d137210 */ /* 0x000fe20007ffe0ff */
[----:B------:R-:W-:Y:S01]  /*03a0*/  IMAD.MOV.U32 R16, RZ, RZ, R8 ;  /* 0x000000ffff107224 */ /* 0x000fe200078e0008 */
[----:B0-----:R-:W-:Y:S01]  /*03b0*/  LOP3.LUT R8, R7, 0x1f, RZ, 0xc0, !PT ;  /* 0x0000001f07087812 */ /* 0x001fe200078ec0ff */
[----:B------:R-:W-:Y:S01]  /*03c0*/  IMAD.WIDE.U32 R14, R5, c[0x0][0x1b0], RZ ;  /* 0x00006c00050e7a25 */ /* 0x000fe200078e00ff */
[----:B------:R-:W-:-:S03]  /*03d0*/  SHF.L.U32 R21, R7, 0x2, RZ ;  /* 0x0000000207157819 */ /* 0x000fc600000006ff */
[----:B------:R-:W-:Y:S01]  /*03e0*/  IMAD R22, R6, c[0x0][0x1d0], RZ ;  /* 0x0000740006167a24 */ /* 0x000fe200078e02ff */
[----:B------:R-:W-:Y:S01]  /*03f0*/  LOP3.LUT R28, R8, 0xffffff80, R21, 0xf8, !PT ;  /* 0xffffff80081c7812 */ /* 0x000fe200078ef815 */
[----:B------:R-:W-:-:S03]  /*0400*/  IMAD.WIDE.U32 R12, R5, c[0x0][0x1d0], R16 ;  /* 0x00007400050c7a25 */ /* 0x000fc600078e0010 */
[----:B------:R-:W-:Y:S01]  /*0410*/  SHF.R.S32.HI R29, RZ, 0x1f, R28 ;  /* 0x0000001fff1d7819 */ /* 0x000fe2000001141c */
[----:B------:R-:W-:Y:S01]  /*0420*/  @!P2 IMAD.MOV R20, RZ, RZ, -R20 ;  /* 0x000000ffff14a224 */ /* 0x000fe200078e0a14 */
[----:B------:R-:W-:Y:S01]  /*0430*/  @!P1 LOP3.LUT R20, RZ, c[0x0][0x178], RZ, 0x33, !PT ;  /* 0x00005e00ff149a12 */ /* 0x000fe200078e33ff */
[----:B------:R-:W-:Y:S01]  /*0440*/  IMAD.IADD R15, R15, 0x1, R9 ;  /* 0x000000010f0f7824 */ /* 0x000fe200078e0209 */
[----:B------:R-:W-:Y:S01]  /*0450*/  IADD3 R31, P0, R28, R12, RZ ;  /* 0x0000000c1c1f7210 */ /* 0x000fe20007f1e0ff */
[C---:B------:R-:W-:Y:S01]  /*0460*/  IMAD R23, R5.reuse, c[0x0][0x1d4], R22 ;  /* 0x0000750005177a24 */ /* 0x040fe200078e0216 */
[----:B------:R-:W-:Y:S01]  /*0470*/  SHF.R.S32.HI R9, RZ, 0x1f, R20 ;  /* 0x0000001fff097819 */ /* 0x000fe20000011414 */
[----:B------:R-:W-:Y:S01]  /*0480*/  IMAD R24, R6, c[0x0][0x1e0], RZ ;  /* 0x0000780006187a24 */ /* 0x000fe200078e02ff */
[----:B------:R-:W-:Y:S01]  /*0490*/  LOP3.LUT R25, R28, 0x40, RZ, 0xfc, !PT ;  /* 0x000000401c197812 */ /* 0x000fe200078efcff */
[----:B------:R-:W-:Y:S01]  /*04a0*/  IMAD.WIDE.U32 R16, R5, c[0x0][0x1e0], R18 ;  /* 0x0000780005107a25 */ /* 0x000fe200078e0012 */
[----:B------:R-:W-:-:S02]  /*04b0*/  IADD3.X R12, R29, R13, R23, P0, !PT ;  /* 0x0000000d1d0c7210 */ /* 0x000fc400007fe417 */
[----:B------:R-:W-:Y:S01]  /*04c0*/  LEA R30, P0, R31, c[0x0][0x240], 0x2 ;  /* 0x000090001f1e7a11 */ /* 0x000fe200078010ff */
[C---:B------:R-:W-:Y:S01]  /*04d0*/  IMAD R13, R9.reuse, c[0x0][0x1a8], RZ ;  /* 0x00006a00090d7a24 */ /* 0x040fe200078e02ff */
[----:B------:R-:W-:Y:S01]  /*04e0*/  IADD3 R33, P1, R28, R16, RZ ;  /* 0x000000101c217210 */ /* 0x000fe20007f3e0ff */
[----:B------:R-:W-:Y:S01]  /*04f0*/  IMAD R9, R9, c[0x0][0x1c8], RZ ;  /* 0x0000720009097a24 */ /* 0x000fe200078e02ff */
[----:B------:R-:W-:Y:S01]  /*0500*/  LEA.HI.X R31, R31, c[0x0][0x244], R12, 0x2, P0 ;  /* 0x000091001f1f7a11 */ /* 0x000fe200000f140c */
[----:B------:R-:W-:Y:S01]  /*0510*/  IMAD R19, R5, c[0x0][0x1e4], R24 ;  /* 0x0000790005137a24 */ /* 0x000fe200078e0218 */
[----:B------:R-:W-:Y:S01]  /*0520*/  LEA R32, P2, R33, c[0x0][0x248], 0x2 ;  /* 0x0000920021207a11 */ /* 0x000fe200078410ff */
[----:B------:R-:W-:Y:S01]  /*0530*/  IMAD R37, R20, c[0x0][0x1ac], R13 ;  /* 0x00006b0014257a24 */ /* 0x000fe200078e020d */
[----:B------:R-:W-:Y:S01]  /*0540*/  LOP3.LUT R24, R28, 0x20, RZ, 0xfc, !PT ;  /* 0x000000201c187812 */ /* 0x000fe200078efcff */
[----:B------:R-:W-:Y:S01]  /*0550*/  IMAD.WIDE.U32 R12, R20, c[0x0][0x1c8], R14 ;  /* 0x00007200140c7a25 */ /* 0x000fe200078e000e */
[----:B------:R-:W-:-:S02]  /*0560*/  IADD3.X R16, R29, R17, R19, P1, !PT ;  /* 0x000000111d107210 */ /* 0x000fc40000ffe413 */
[----:B------:R-:W-:Y:S01]  /*0570*/  IADD3 R14, R21, 0x3, RZ ;  /* 0x00000003150e7810 */ /* 0x000fe20007ffe0ff */
[----:B------:R-:W-:Y:S01]  /*0580*/  IMAD R9, R20, c[0x0][0x1cc], R9 ;  /* 0x0000730014097a24 */ /* 0x000fe200078e0209 */
[----:B------:R-:W-:Y:S01]  /*0590*/  LEA R36, P1, R12, c[0x0][0x230], 0x2 ;  /* 0x00008c000c247a11 */ /* 0x000fe200078210ff */
[----:B------:R-:W-:Y:S01]  /*05a0*/  IMAD.WIDE.U32 R10, R20, c[0x0][0x1a8], R10 ;  /* 0x00006a00140a7a25 */ /* 0x000fe200078e000a */
[----:B------:R-:W-:Y:S02]  /*05b0*/  LEA.HI.X R33, R33, c[0x0][0x24c], R16, 0x2, P2 ;  /* 0x0000930021217a11 */ /* 0x000fe400010f1410 */
[----:B------:R-:W-:Y:S01]  /*05c0*/  LOP3.LUT R34, R28, 0x60, RZ, 0xfc, !PT ;  /* 0x000000601c227812 */ /* 0x000fe200078efcff */
[----:B------:R-:W-:Y:S01]  /*05d0*/  IMAD.IADD R9, R13, 0x1, R9 ;  /* 0x000000010d097824 */ /* 0x000fe200078e0209 */
[----:B------:R-:W-:Y:S01]  /*05e0*/  LEA R35, P0, R10, c[0x0][0x228], 0x2 ;  /* 0x00008a000a237a11 */ /* 0x000fe200078010ff */
[----:B------:R-:W-:Y:S01]  /*05f0*/  IMAD R13, R3, c[0x0][0x180], RZ ;  /* 0x00006000030d7a24 */ /* 0x000fe200078e02ff */
[----:B------:R-:W-:Y:S01]  /*0600*/  IADD3 R37, R11, R37, RZ ;  /* 0x000000250b257210 */ /* 0x000fe20007ffe0ff */
[----:B------:R-:W-:Y:S01]  /*0610*/  IMAD.WIDE.U32 R26, R0, c[0x0][0x180], RZ ;  /* 0x00006000001a7a25 */ /* 0x000fe200078e00ff */
[----:B------:R-:W-:-:S02]  /*0620*/  LEA.HI.X R38, R12, c[0x0][0x234], R9, 0x2, P1 ;  /* 0x00008d000c267a11 */ /* 0x000fc400008f1409 */
[----:B------:R-:W0:Y:S01]  /*0630*/  S2R R9, SR_LANEID ;  /* 0x0000000000097919 */ /* 0x000e220000000000 */
[----:B------:R-:W-:Y:S01]  /*0640*/  LEA.HI.X R37, R10, c[0x0][0x22c], R37, 0x2, P0 ;  /* 0x00008b000a257a11 */ /* 0x000fe200000f1425 */
[----:B------:R-:W-:Y:S01]  /*0650*/  IMAD R10, R5, c[0x0][0x164], R0 ;  /* 0x00005900050a7a24 */ /* 0x000fe200078e0200 */
[C---:B------:R-:W-:Y:S01]  /*0660*/  IADD3 R12, R21.reuse, 0x1, RZ ;  /* 0x00000001150c7810 */ /* 0x040fe20007ffe0ff */
[----:B------:R-:W-:Y:S01]  /*0670*/  IMAD R15, R0, c[0x0][0x184], R13 ;  /* 0x00006100000f7a24 */ /* 0x000fe200078e020d */
[----:B------:R-:W-:Y:S01]  /*0680*/  IADD3 R13, R21, 0x2, RZ ;  /* 0x00000002150d7810 */ /* 0x000fe20007ffe0ff */
[----:B------:R-:W-:Y:S01]  /*0690*/  IMAD R11, R10, c[0x0][0x174], RZ ;  /* 0x00005d000a0b7a24 */ /* 0x000fe200078e02ff */
[----:B------:R-:W-:Y:S01]  /*06a0*/  MOV R10, RZ ;  /* 0x000000ff000a7202 */ /* 0x000fe20000000f00 */
[----:B------:R-:W-:Y:S02]  /*06b0*/  IMAD.IADD R15, R27, 0x1, R15 ;  /* 0x000000011b0f7824 */ /* 0x000fe400078e020f */
[----:B------:R-:W-:-:S02]  /*06c0*/  IMAD R11, R11, c[0x0][0x16c], RZ ;  /* 0x00005b000b0b7a24 */ /* 0x000fc400078e02ff */
.L_x_5202:
[----:B------:R-:W-:Y:S01]  /*06d0*/  BAR.SYNC.DEFER_BLOCKING 0x0 ;  /* 0x0000000000007b1d */ /* 0x000fe20000010000 */
[----:B------:R-:W-:Y:S01]  /*06e0*/  MOV R39, 0xffffff80 ;  /* 0xffffff8000277802 */ /* 0x000fe20000000f00 */
[----:B------:R-:W-:Y:S01]  /*06f0*/  HFMA2.MMA R18, -RZ, RZ, 0, 0 ;  /* 0x00000000ff127435 */ /* 0x000fe200000001ff */
[----:B0-----:R-:W-:Y:S01]  /*0700*/  IMAD.MOV.U32 R16, RZ, RZ, RZ ;  /* 0x000000ffff107224 */ /* 0x001fe200078e00ff */
        /* <DEDUP_REMOVED lines=82> */
.L_x_5186:
[----:B------:R-:W-:Y:S05]  /*0c30*/  BSYNC B0 ;  /* 0x0000000000007941 */ /* 0x000fea0003800000 */
.L_x_5185:
        /* <DEDUP_REMOVED lines=33> */
.L_x_5188:
[----:B------:R-:W-:Y:S05]  /*0e50*/  BSYNC B0 ;  /* 0x0000000000007941 */ /* 0x000fea0003800000 */
.L_x_5187:
        /* <DEDUP_REMOVED lines=33> */
.L_x_5190:
[----:B------:R-:W-:Y:S05]  /*1070*/  BSYNC B0 ;  /* 0x0000000000007941 */ /* 0x000fea0003800000 */
.L_x_5189:
        /* <DEDUP_REMOVED lines=33> */
.L_x_5192:
[----:B------:R-:W-:Y:S05]  /*1290*/  BSYNC B0 ;  /* 0x0000000000007941 */ /* 0x000fea0003800000 */
.L_x_5191:
        /* <DEDUP_REMOVED lines=15> */
.L_x_5196:
[----:B------:R-:W-:Y:S01]  /*1390*/  MOV R39, 0xffffff80 ;  /* 0xffffff8000277802 */ /* 0x000fe20000000f00 */
[----:B------:R-:W-:Y:S01]  /*13a0*/  IMAD.WIDE.U32 R20, R55, c[0x0][0x1a0], R28 ;  /* 0x0000680037147a25 */ /* 0x000fe200078e001c */
[----:B0-----:R-:W-:Y:S01]  /*13b0*/  SHF.R.S32.HI R41, RZ, 0x1f, R55 ;  /* 0x0000001fff297819 */ /* 0x001fe20000011437 */
[----:B------:R-:W-:Y:S01]  /*13c0*/  HFMA2.MMA R54, -RZ, RZ, 0, 0 ;  /* 0x00000000ff367435 */ /* 0x000fe200000001ff */
[----:B------:R-:W-:Y:S01]  /*13d0*/  MOV R66, RZ ;  /* 0x000000ff00427202 */ /* 0x000fe20000000f00 */
[----:B------:R-:W-:-:S02]  /*13e0*/  IMAD R39, R10, R39, c[0x0][0x168] ;  /* 0x00005a000a277624 */ /* 0x000fc400078e0227 */
[----:B------:R-:W-:Y:S02]  /*13f0*/  IMAD R22, R41, c[0x0][0x1a0], RZ ;  /* 0x0000680029167a24 */ /* 0x000fe400078e02ff */
[----:B------:R-:W-:Y:S01]  /*1400*/  IMAD.MOV.U32 R56, RZ, RZ, RZ ;  /* 0x000000ffff387224 */ /* 0x000fe200078e00ff */
[-C--:B------:R-:W-:Y:S01]  /*1410*/  ISETP.GE.AND P1, PT, R28, R39.reuse, PT ;  /* 0x000000271c00720c */ /* 0x080fe20003f26270 */
[----:B------:R-:W-:Y:S01]  /*1420*/  IMAD R7, R55, c[0x0][0x1a4], R22 ;  /* 0x0000690037077a24 */ /* 0x000fe200078e0216 */
[-C--:B------:R-:W-:Y:S01]  /*1430*/  ISETP.GE.AND P2, PT, R24, R39.reuse, PT ;  /* 0x000000271800720c */ /* 0x080fe20003f46270 */
[----:B------:R-:W-:Y:S01]  /*1440*/  IMAD.MOV.U32 R58, RZ, RZ, RZ ;  /* 0x000000ffff3a7224 */ /* 0x000fe200078e00ff */
[-C--:B------:R-:W-:Y:S02]  /*1450*/  ISETP.GE.AND P3, PT, R25, R39.reuse, PT ;  /* 0x000000271900720c */ /* 0x080fe40003f66270 */
[----:B------:R-:W-:Y:S02]  /*1460*/  ISETP.GE.AND P4, PT, R34, R39, PT ;  /* 0x000000272200720c */ /* 0x000fe40003f86270 */
[----:B------:R-:W-:-:S02]  /*1470*/  LEA R22, P5, R20, R35, 0x2 ;  /* 0x0000002314167211 */ /* 0x000fc400078a10ff */
[----:B------:R-:W-:-:S04]  /*1480*/  IADD3 R7, R21, R7, RZ ;  /* 0x0000000715077210 */ /* 0x000fc80007ffe0ff */
[----:B------:R-:W-:-:S05]  /*1490*/  LEA.HI.X R23, R20, R37, R7, 0x2, P5 ;  /* 0x0000002514177211 */ /* 0x000fca00028f1407 */
[----:B------:R-:W2:Y:S04]  /*14a0*/  @!P1 LDG.E R56, [R22.64] ;  /* 0x0000000416389981 */ /* 0x000ea8000c1e1900 */
[----:B------:R-:W3:Y:S04]  /*14b0*/  @!P2 LDG.E R54, [R22.64+0x80] ;  /* 0x000080041636a981 */ /* 0x000ee8000c1e1900 */
[----:B------:R-:W4:Y:S04]  /*14c0*/  @!P3 LDG.E R66, [R22.64+0x100] ;  /* 0x000100041642b981 */ /* 0x000f28000c1e1900 */
[----:B------:R-:W5:Y:S01]  /*14d0*/  @!P4 LDG.E R58, [R22.64+0x180] ;  /* 0x00018004163ac981 */ /* 0x000f62000c1e1900 */
[----:B------:R-:W-:Y:S01]  /*14e0*/  MOV R20, R26 ;  /* 0x0000001a00147202 */ /* 0x000fe20000000f00 */
[----:B------:R-:W-:Y:S01]  /*14f0*/  IMAD R40, R41, c[0x0][0x188], RZ ;  /* 0x0000620029287a24 */ /* 0x000fe200078e02ff */
[----:B------:R-:W-:-:S03]  /*1500*/  MOV R21, R15 ;  /* 0x0000000f00157202 */ /* 0x000fc60000000f00 */
[C---:B------:R-:W-:Y:S02]  /*1510*/  IMAD R7, R55.reuse, c[0x0][0x18c], R40 ;  /* 0x0000630037077a24 */ /* 0x040fe400078e0228 */
[----:B------:R-:W-:-:S04]  /*1520*/  IMAD.WIDE.U32 R20, R55, c[0x0][0x188], R20 ;  /* 0x0000620037147a25 */ /* 0x000fc800078e0014 */
[----:B------:R-:W-:Y:S01]  /*1530*/  IMAD.IADD R7, R21, 0x1, R7 ;  /* 0x0000000115077824 */ /* 0x000fe200078e0207 */
[----:B------:R-:W-:-:S04]  /*1540*/  LEA R42, P1, R20, c[0x0][0x220], 0x2 ;  /* 0x00008800142a7a11 */ /* 0x000fc800078210ff */
[----:B------:R-:W-:-:S05]  /*1550*/  LEA.HI.X R43, R20, c[0x0][0x224], R7, 0x2, P1 ;  /* 0x00008900142b7a11 */ /* 0x000fca00008f1407 */
[----:B------:R-:W5:Y:S01]  /*1560*/  LDG.E R42, [R42.64] ;  /* 0x000000042a2a7981 */ /* 0x000f62000c1e1900 */
[----:B------:R-:W-:Y:S01]  /*1570*/  IMAD R40, R41, c[0x0][0x1c0], RZ ;  /* 0x0000700029287a24 */ /* 0x000fe200078e02ff */
[-C--:B------:R-:W-:Y:S01]  /*1580*/  ISETP.GE.AND P2, PT, R24, R39.reuse, PT ;  /* 0x000000271800720c */ /* 0x080fe20003f46270 */
[----:B------:R-:W-:Y:S01]  /*1590*/  IMAD.WIDE.U32 R20, R55, c[0x0][0x1c0], R28 ;  /* 0x0000700037147a25 */ /* 0x000fe200078e001c */
[-C--:B------:R-:W-:Y:S01]  /*15a0*/  ISETP.GE.AND P3, PT, R25, R39.reuse, PT ;  /* 0x000000271900720c */ /* 0x080fe20003f66270 */
[----:B------:R-:W-:Y:S01]  /*15b0*/  HFMA2.MMA R64, -RZ, RZ, 0, 0 ;  /* 0x00000000ff407435 */ /* 0x000fe200000001ff */
[----:B------:R-:W-:Y:S01]  /*15c0*/  ISETP.GE.AND P4, PT, R34, R39, PT ;  /* 0x000000272200720c */ /* 0x000fe20003f86270 */
[----:B------:R-:W-:Y:S01]  /*15d0*/  IMAD R7, R55, c[0x0][0x1c4], R40 ;  /* 0x0000710037077a24 */ /* 0x000fe200078e0228 */
[----:B------:R-:W-:Y:S01]  /*15e0*/  LEA R40, P1, R20, R36, 0x2 ;  /* 0x0000002414287211 */ /* 0x000fe200078210ff */
[----:B------:R-:W-:Y:S01]  /*15f0*/  HFMA2.MMA R60, -RZ, RZ, 0, 0 ;  /* 0x00000000ff3c7435 */ /* 0x000fe200000001ff */
[----:B------:R-:W-:Y:S01]  /*1600*/  IMAD.MOV.U32 R44, RZ, RZ, RZ ;  /* 0x000000ffff2c7224 */ /* 0x000fe200078e00ff */
[----:B------:R-:W-:-:S02]  /*1610*/  MOV R62, RZ ;  /* 0x000000ff003e7202 */ /* 0x000fc40000000f00 */
[----:B------:R-:W-:-:S04]  /*1620*/  IADD3 R7, R21, R7, RZ ;  /* 0x0000000715077210 */ /* 0x000fc80007ffe0ff */
[----:B------:R-:W-:Y:S02]  /*1630*/  LEA.HI.X R41, R20, R38, R7, 0x2, P1 ;  /* 0x0000002614297211 */ /* 0x000fe400008f1407 */
[----:B------:R-:W-:Y:S01]  /*1640*/  ISETP.GE.AND P1, PT, R28, R39, PT ;  /* 0x000000271c00720c */ /* 0x000fe20003f26270 */
[----:B------:R-:W0:Y:S04]  /*1650*/  S2R R7, SR_TID.X ;  /* 0x0000000000077919 */ /* 0x000e280000002100 */
[----:B--2---:R0:W-:Y:S04]  /*1660*/  STS [R9.X4], R56 ;  /* 0x0000003809007388 */ /* 0x0041e80000004800 */
[----:B---3--:R-:W-:Y:S04]  /*1670*/  STS [R9.X4+0x80], R54 ;  /* 0x0000803609007388 */ /* 0x008fe80000004800 */
[----:B----4-:R1:W-:Y:S04]  /*1680*/  STS [R9.X4+0x100], R66 ;  /* 0x0001004209007388 */ /* 0x0103e80000004800 */
[----:B-----5:R2:W-:Y:S01]  /*1690*/  STS [R9.X4+0x180], R58 ;  /* 0x0001803a09007388 */ /* 0x0205e20000004800 */
[----:B------:R-:W-:-:S06]  /*16a0*/  NOP ;  /* 0x0000000000007918 */ /* 0x000fcc0000000000 */
[----:B------:R3:W4:Y:S04]  /*16b0*/  @!P1 LDG.E R64, [R40.64] ;  /* 0x0000000428409981 */ /* 0x000728000c1e1900 */
[----:B------:R3:W5:Y:S04]  /*16c0*/  @!P2 LDG.E R44, [R40.64+0x80] ;  /* 0x00008004282ca981 */ /* 0x000768000c1e1900 */
[----:B------:R3:W5:Y:S04]  /*16d0*/  @!P3 LDG.E R62, [R40.64+0x100] ;  /* 0x00010004283eb981 */ /* 0x000768000c1e1900 */
[----:B------:R3:W5:Y:S01]  /*16e0*/  @!P4 LDG.E R60, [R40.64+0x180] ;  /* 0x00018004283cc981 */ /* 0x000762000c1e1900 */
[----:B0-----:R-:W-:Y:S01]  /*16f0*/  IMAD.SHL.U32 R56, R7, 0x4, RZ ;  /* 0x0000000407387824 */ /* 0x001fe200078e00ff */
[-C--:B------:R-:W-:Y:S01]  /*1700*/  ISETP.GE.U32.AND P2, PT, R12, R39.reuse, PT ;  /* 0x000000270c00720c */ /* 0x080fe20003f46070 */
[----:B------:R-:W-:Y:S01]  /*1710*/  FMUL.FTZ R42, R42, 1.4426950216293334961 ;  /* 0x3fb8aa3b2a2a7820 */ /* 0x000fe20000410000 */
[----:B------:R-:W0:Y:S01]  /*1720*/  LDS.128 R20, [R9.X16] ;  /* 0x0000000009147984 */ /* 0x000e22000000cc00 */
[-C--:B------:R-:W-:Y:S01]  /*1730*/  ISETP.GE.U32.AND P3, PT, R13, R39.reuse, PT ;  /* 0x000000270d00720c */ /* 0x080fe20003f66070 */
[----:B------:R-:W-:Y:S01]  /*1740*/  BSSY B0, `(.L_x_5194) ;  /* 0x000005c000007945 */ /* 0x000fe20003800000 */
[----:B------:R-:W-:Y:S01]  /*1750*/  FMUL.FTZ R45, R42, R46 ;  /* 0x0000002e2a2d7220 */ /* 0x000fe20000410000 */
[----:B------:R-:W-:Y:S01]  /*1760*/  ISETP.GE.U32.AND P1, PT, R56, R39, PT ;  /* 0x000000273800720c */ /* 0x000fe20003f26070 */
[C---:B------:R-:W-:Y:S01]  /*1770*/  FMUL.FTZ R43, R42.reuse, R47 ;  /* 0x0000002f2a2b7220 */ /* 0x040fe20000410000 */
[----:B-1----:R-:W-:Y:S01]  /*1780*/  SHF.L.U32 R66, R55, 0x3, RZ ;  /* 0x0000000337427819 */ /* 0x002fe200000006ff */
[----:B------:R-:W-:-:S02]  /*1790*/  FMUL.FTZ R54, R42, R49 ;  /* 0x000000312a367220 */ /* 0x000fc40000410000 */
[----:B------:R-:W2:Y:S01]  /*17a0*/  MUFU.EX2 R45, R45 ;  /* 0x0000002d002d7308 */ /* 0x000ea20000000800 */
[----:B------:R-:W-:-:S07]  /*17b0*/  FMUL.FTZ R42, R42, R48 ;  /* 0x000000302a2a7220 */ /* 0x000fce0000410000 */
[----:B------:R-:W1:Y:S08]  /*17c0*/  MUFU.EX2 R43, R43 ;  /* 0x0000002b002b7308 */ /* 0x000e700000000800 */
[----:B------:R-:W3:Y:S01]  /*17d0*/  MUFU.EX2 R54, R54 ;  /* 0x0000003600367308 */ /* 0x000ee20000000800 */
[----:B--2---:R-:W-:-:S07]  /*17e0*/  FSEL R58, R45, 1, !P2 ;  /* 0x3f8000002d3a7808 */ /* 0x004fce0005000000 */
[----:B------:R-:W2:Y:S01]  /*17f0*/  MUFU.EX2 R42, R42 ;  /* 0x0000002a002a7308 */ /* 0x000ea20000000800 */
[----:B-1----:R-:W-:Y:S02]  /*1800*/  FSEL R65, R43, 1, !P1 ;  /* 0x3f8000002b417808 */ /* 0x002fe40004800000 */
[----:B------:R-:W-:Y:S01]  /*1810*/  MOV R43, RZ ;  /* 0x000000ff002b7202 */ /* 0x000fe20000000f00 */
[----:B0-----:R-:W-:Y:S01]  /*1820*/  FMUL.FTZ R20, R53, R20 ;  /* 0x0000001435147220 */ /* 0x001fe20000410000 */
[----:B---3--:R-:W-:Y:S01]  /*1830*/  FSEL R59, R54, 1, !P3 ;  /* 0x3f800000363b7808 */ /* 0x008fe20005800000 */
[----:B------:R-:W-:Y:S02]  /*1840*/  FMUL.FTZ R21, R50, R21 ;  /* 0x0000001532157220 */ /* 0x000fe40000410000 */
[----:B------:R-:W-:Y:S01]  /*1850*/  FMUL.FTZ R22, R51, R22 ;  /* 0x0000001633167220 */ /* 0x000fe20000410000 */
[----:B------:R-:W-:Y:S01]  /*1860*/  FSEL R63, R20, RZ, !P1 ;  /* 0x000000ff143f7208 */ /* 0x000fe20004800000 */
[----:B------:R-:W-:Y:S01]  /*1870*/  FMUL.FTZ R23, R52, R23 ;  /* 0x0000001734177220 */ /* 0x000fe20000410000 */
[----:B------:R-:W-:-:S02]  /*1880*/  FSEL R61, R21, RZ, !P2 ;  /* 0x000000ff153d7208 */ /* 0x000fc40005000000 */
[----:B------:R-:W-:Y:S02]  /*1890*/  ISETP.GE.U32.AND P1, PT, R14, R39, PT ;  /* 0x000000270e00720c */ /* 0x000fe40003f26070 */
[----:B------:R-:W-:Y:S01]  /*18a0*/  FSEL R56, R22, RZ, !P3 ;  /* 0x000000ff16387208 */ /* 0x000fe20005800000 */
[-C--:B------:R-:W-:Y:S01]  /*18b0*/  FFMA.FTZ R20, R63, R58.reuse, R61 ;  /* 0x0000003a3f147223 */ /* 0x080fe2000001003d */
[----:B--2---:R-:W-:Y:S01]  /*18c0*/  FSEL R57, R42, 1, !P1 ;  /* 0x3f8000002a397808 */ /* 0x004fe20004800000 */
[----:B------:R-:W-:Y:S01]  /*18d0*/  FMUL.FTZ R22, R65, R58 ;  /* 0x0000003a41167220 */ /* 0x000fe20000410000 */
[----:B------:R-:W-:Y:S01]  /*18e0*/  FSEL R54, R23, RZ, !P1 ;  /* 0x000000ff17367208 */ /* 0x000fe20004800000 */
[----:B------:R-:W-:Y:S01]  /*18f0*/  FFMA.FTZ R20, R59, R20, R56 ;  /* 0x000000143b147223 */ /* 0x000fe20000010038 */
[----:B------:R-:W-:Y:S01]  /*1900*/  ISETP.GE.AND P1, PT, R9, 0x1, PT ;  /* 0x000000010900780c */ /* 0x000fe20003f26270 */
[----:B------:R-:W-:Y:S01]  /*1910*/  FMUL.FTZ R22, R59, R22 ;  /* 0x000000163b167220 */ /* 0x000fe20000410000 */
[----:B------:R-:W-:Y:S01]  /*1920*/  ISETP.NE.AND P2, PT, R9, 0x1f, PT ;  /* 0x0000001f0900780c */ /* 0x000fe20003f45270 */
[----:B------:R-:W-:Y:S01]  /*1930*/  FFMA.FTZ R41, R57, R20, R54 ;  /* 0x0000001439297223 */ /* 0x000fe20000010036 */
        /* <DEDUP_REMOVED lines=28> */
[----:B----4-:R-:W-:Y:S04]  /*1b00*/  STS [R9.X4+0x200], R64 ;  /* 0x0002004009007388 */ /* 0x010fe80000004800 */
[----:B-----5:R-:W-:Y:S04]  /*1b10*/  STS [R9.X4+0x280], R44 ;  /* 0x0002802c09007388 */ /* 0x020fe80000004800 */
[----:B------:R-:W-:Y:S04]  /*1b20*/  STS [R9.X4+0x300], R62 ;  /* 0x0003003e09007388 */ /* 0x000fe80000004800 */
[----:B------:R-:W-:Y:S01]  /*1b30*/  STS [R9.X4+0x380], R60 ;  /* 0x0003803c09007388 */ /* 0x000fe20000004800 */
        /* <DEDUP_REMOVED lines=28> */
.L_x_5195:
[----:B------:R-:W-:Y:S05]  /*1d00*/  BSYNC B0 ;  /* 0x0000000000007941 */ /* 0x000fea0003800000 */
.L_x_5194:
        /* <DEDUP_REMOVED lines=9> */
.L_x_5193:
[----:B------:R-:W-:Y:S01]  /*1da0*/  BAR.SYNC.DEFER_BLOCKING 0x0 ;  /* 0x0000000000007b1d */ /* 0x000fe20000010000 */
[----:B------:R-:W-:Y:S01]  /*1db0*/  ISETP.NE.AND P0, PT, R7, RZ, PT ;  /* 0x000000ff0700720c */ /* 0x000fe20003f05270 */
[----:B------:R-:W-:Y:S01]  /*1dc0*/  IMAD R22, R6, c[0x0][0x200], RZ ;  /* 0x0000800006167a24 */ /* 0x000fe200078e02ff */
[C---:B------:R-:W-:Y:S01]  /*1dd0*/  ISETP.GE.AND P1, PT, R28.reuse, R39, PT ;  /* 0x000000271c00720c */ /* 0x040fe20003f26270 */
[C---:B------:R-:W-:Y:S01]  /*1de0*/  IMAD.WIDE.U32 R20, R5.reuse, c[0x0][0x200], RZ ;  /* 0x0000800005147a25 */ /* 0x040fe200078e00ff */
[----:B------:R-:W-:Y:S01]  /*1df0*/  LOP3.LUT R24, R28, 0x20, RZ, 0xfc, !PT ;  /* 0x000000201c187812 */ /* 0x000fe200078efcff */
[----:B------:R-:W-:Y:S02]  /*1e00*/  BSSY B0, `(.L_x_5197) ;  /* 0x0000039000007945 */ /* 0x000fe40003800000 */
[----:B------:R-:W-:Y:S01]  /*1e10*/  IMAD R59, R5, c[0x0][0x204], R22 ;  /* 0x00008100053b7a24 */ /* 0x000fe200078e0216 */
[----:B------:R-:W-:Y:S01]  /*1e20*/  SHF.L.U64.HI R49, R24, 0x2, R29 ;  /* 0x0000000218317819 */ /* 0x000fe2000001021d */
[----:B0-----:R-:W-:-:S02]  /*1e30*/  IMAD.SHL.U32 R40, R10, 0x80, RZ ;  /* 0x000000800a287824 */ /* 0x001fc400078e00ff */
[----:B------:R-:W-:Y:S01]  /*1e40*/  IMAD R22, R6, c[0x0][0x1f0], RZ ;  /* 0x00007c0006167a24 */ /* 0x000fe200078e02ff */
[----:B------:R-:W-:Y:S01]  /*1e50*/  IADD3 R21, R21, R59, RZ ;  /* 0x0000003b15157210 */ /* 0x000fe20007ffe0ff */
[----:B------:R-:W-:Y:S01]  /*1e60*/  IMAD R23, R3, c[0x0][0x208], RZ ;  /* 0x0000820003177a24 */ /* 0x000fe200078e02ff */
[----:B------:R-:W-:Y:S01]  /*1e70*/  SHF.R.S32.HI R41, RZ, 0x1f, R40 ;  /* 0x0000001fff297819 */ /* 0x000fe20000011428 */
[----:B------:R-:W-:Y:S02]  /*1e80*/  IMAD R47, R5, c[0x0][0x1f4], R22 ;  /* 0x00007d00052f7a24 */ /* 0x000fe400078e0216 */
[----:B------:R-:W-:-:S04]  /*1e90*/  IMAD.WIDE.U32 R20, R0, c[0x0][0x208], R20 ;  /* 0x0000820000147a25 */ /* 0x000fc800078e0014 */
[----:B------:R-:W-:Y:S01]  /*1ea0*/  @!P1 IMAD.WIDE.U32 R42, R5, c[0x0][0x1f0], R40 ;  /* 0x00007c00052a9a25 */ /* 0x000fe200078e0028 */
[----:B------:R-:W-:Y:S01]  /*1eb0*/  IADD3 R44, P2, R40, R20, RZ ;  /* 0x00000014282c7210 */ /* 0x000fe20007f5e0ff */
[----:B------:R-:W-:Y:S01]  /*1ec0*/  STS.128 [R9.X16], R16 ;  /* 0x0000001009007388 */ /* 0x000fe2000000cc00 */
[----:B------:R-:W-:-:S06]  /*1ed0*/  NOP ;  /* 0x0000000000007918 */ /* 0x000fcc0000000000 */
[----:B------:R-:W-:Y:S01]  /*1ee0*/  LDS R53, [R9.X4] ;  /* 0x0000000009357984 */ /* 0x000fe20000004800 */
[----:B------:R-:W-:Y:S01]  /*1ef0*/  IMAD R23, R0, c[0x0][0x20c], R23 ;  /* 0x0000830000177a24 */ /* 0x000fe200078e0217 */
[----:B------:R-:W-:Y:S01]  /*1f00*/  @!P1 IADD3 R43, R47, R43, RZ ;  /* 0x0000002b2f2b9210 */ /* 0x000fe20007ffe0ff */
[----:B------:R-:W-:Y:S01]  /*1f10*/  IMAD.SHL.U32 R48, R24, 0x4, RZ ;  /* 0x0000000418307824 */ /* 0x000fe200078e00ff */
[----:B------:R-:W-:Y:S01]  /*1f20*/  LDS R55, [R9.X4+0x80] ;  /* 0x0000800009377984 */ /* 0x000fe20000004800 */
[----:B------:R-:W-:Y:S01]  /*1f30*/  IMAD R61, R3, c[0x0][0x1f8], RZ ;  /* 0x00007e00033d7a24 */ /* 0x000fe200078e02ff */
[----:B------:R-:W-:Y:S01]  /*1f40*/  IADD3.X R50, R41, R23, R21, P2, !PT ;  /* 0x0000001729327210 */ /* 0x000fe200017fe415 */
[----:B------:R-:W-:Y:S01]  /*1f50*/  IMAD.WIDE.U32 R22, R5, c[0x0][0x1f0], RZ ;  /* 0x00007c0005167a25 */ /* 0x000fe200078e00ff */
[----:B------:R-:W-:Y:S01]  /*1f60*/  LDS R57, [R9.X4+0x100] ;  /* 0x0001000009397984 */ /* 0x000fe20000004800 */
[----:B------:R-:W-:Y:S02]  /*1f70*/  IADD3 R21, P2, R48, c[0x0][0x258], RZ ;  /* 0x0000960030157a10 */ /* 0x000fe40007f5e0ff */
[----:B------:R-:W-:Y:S01]  /*1f80*/  @!P1 IMAD.WIDE.U32 R42, R0, c[0x0][0x1f8], R42 ;  /* 0x00007e00002a9a25 */ /* 0x000fe200078e002a */
[----:B------:R-:W-:Y:S01]  /*1f90*/  LDS R51, [R9.X4+0x180] ;  /* 0x0001800009337984 */ /* 0x000fe20000004800 */
[----:B------:R-:W-:-:S02]  /*1fa0*/  IADD3 R23, R23, R47, RZ ;  /* 0x0000002f17177210 */ /* 0x000fc40007ffe0ff */
[C---:B------:R-:W-:Y:S01]  /*1fb0*/  IMAD R61, R0.reuse, c[0x0][0x1fc], R61 ;  /* 0x00007f00003d7a24 */ /* 0x040fe200078e023d */
[----:B------:R-:W-:Y:S01]  /*1fc0*/  @!P0 STS [0x200], R39 ;  /* 0x00020027ff008388 */ /* 0x000fe20000000800 */
[----:B------:R-:W-:Y:S01]  /*1fd0*/  IADD3.X R47, R49, c[0x0][0x25c], RZ, P2, !PT ;  /* 0x00009700312f7a10 */ /* 0x000fe200017fe4ff */
[----:B------:R-:W-:Y:S02]  /*1fe0*/  IMAD.WIDE.U32 R22, R0, c[0x0][0x1f8], R22 ;  /* 0x00007e0000167a25 */ /* 0x000fe400078e0016 */
[----:B------:R-:W-:Y:S01]  /*1ff0*/  BAR.SYNC.DEFER_BLOCKING 0x0 ;  /* 0x0000000000007b1d */ /* 0x000fe20000010000 */
[----:B------:R-:W-:Y:S02]  /*2000*/  LEA R20, P3, R44, R21, 0x2 ;  /* 0x000000152c147211 */ /* 0x000fe400078610ff */
[C---:B------:R-:W-:Y:S02]  /*2010*/  @!P1 IADD3 R46, P4, R28.reuse, R42, RZ ;  /* 0x0000002a1c2e9210 */ /* 0x040fe40007f9e0ff */
[----:B------:R-:W-:-:S02]  /*2020*/  IADD3 R42, P2, R28, R40, RZ ;  /* 0x000000281c2a7210 */ /* 0x000fc40007f5e0ff */
[----:B------:R-:W-:Y:S02]  /*2030*/  LEA.HI.X R21, R44, R47, R50, 0x2, P3 ;  /* 0x0000002f2c157211 */ /* 0x000fe400018f1432 */
[C---:B------:R-:W-:Y:S02]  /*2040*/  @!P1 IADD3.X R47, R29.reuse, R43, R61, P4, !PT ;  /* 0x0000002b1d2f9210 */ /* 0x040fe400027fe43d */
[----:B------:R-:W-:Y:S02]  /*2050*/  @!P1 LEA R44, P6, R46, c[0x0][0x268], 0x2 ;  /* 0x00009a002e2c9a11 */ /* 0x000fe400078c10ff */
[----:B------:R-:W-:Y:S01]  /*2060*/  IADD3.X R43, R29, R41, RZ, P2, !PT ;  /* 0x000000291d2b7210 */ /* 0x000fe200017fe4ff */
[----:B------:R-:W0:Y:S02]  /*2070*/  LDS R45, [0x200] ;  /* 0x00020000ff2d7984 */ /* 0x000e240000000800 */
[-C--:B0-----:R-:W-:Y:S02]  /*2080*/  ISETP.GE.AND P5, PT, R28, R45.reuse, PT ;  /* 0x0000002d1c00720c */ /* 0x081fe40003fa6270 */
[----:B------:R-:W-:-:S02]  /*2090*/  ISETP.GE.AND P4, PT, R25, R45, PT ;  /* 0x0000002d1900720c */ /* 0x000fc40003f86270 */
[-C--:B------:R-:W-:Y:S02]  /*20a0*/  ISETP.GE.AND P3, PT, R24, R45.reuse, PT ;  /* 0x0000002d1800720c */ /* 0x080fe40003f66270 */
[----:B------:R-:W-:Y:S02]  /*20b0*/  ISETP.GE.AND P2, PT, R34, R45, PT ;  /* 0x0000002d2200720c */ /* 0x000fe40003f46270 */
[----:B------:R-:W-:Y:S02]  /*20c0*/  @!P1 LEA.HI.X R45, R46, c[0x0][0x26c], R47, 0x2, P6 ;  /* 0x00009b002e2d9a11 */ /* 0x000fe400030f142f */
[----:B------:R-:W-:-:S04]  /*20d0*/  IADD3 R50, P6, R40, R22, RZ ;  /* 0x0000001628327210 */ /* 0x000fc80007fde0ff */
[----:B------:R-:W-:Y:S01]  /*20e0*/  IADD3.X R52, R41, R61, R23, P6, !PT ;  /* 0x0000003d29347210 */ /* 0x000fe200037fe417 */
        /* <DEDUP_REMOVED lines=10> */
.L_x_5198:
[----:B------:R-:W-:Y:S05]  /*2190*/  BSYNC B0 ;  /* 0x0000000000007941 */ /* 0x000fea0003800000 */
.L_x_5197:
[----:B------:R-:W-:Y:S01]  /*21a0*/  @!P4 STG.E [R20.64+0x80], R57 ;  /* 0x000080391400c986 */ /* 0x000fe2000c101904 */
[----:B------:R-:W-:Y:S01]  /*21b0*/  IADD3 R47, P5, R48, c[0x0][0x268], RZ ;  /* 0x00009a00302f7a10 */ /* 0x000fe20007fbe0ff */
[----:B------:R-:W-:Y:S01]  /*21c0*/  HFMA2.MMA R54, -RZ, RZ, 0, 0 ;  /* 0x00000000ff367435 */ /* 0x000fe200000001ff */
[----:B------:R-:W-:Y:S01]  /*21d0*/  ISETP.GE.AND P4, PT, R25, R39, PT ;  /* 0x000000271900720c */ /* 0x000fe20003f86270 */
[----:B------:R-:W-:Y:S01]  /*21e0*/  @!P3 STG.E [R20.64], R55 ;  /* 0x000000371400b986 */ /* 0x000fe2000c101904 */
[----:B0-----:R-:W-:Y:S02]  /*21f0*/  IADD3.X R23, R49, c[0x0][0x26c], RZ, P5, !PT ;  /* 0x00009b0031177a10 */ /* 0x001fe40002ffe4ff */
[----:B------:R-:W-:Y:S01]  /*2200*/  LEA R46, P6, R50, R47, 0x2 ;  /* 0x0000002f322e7211 */ /* 0x000fe200078c10ff */
[----:B------:R-:W-:Y:S04]  /*2210*/  @!P2 STG.E [R20.64+0x100], R51 ;  /* 0x000100331400a986 */ /* 0x000fe8000c101904 */
[----:B------:R-:W-:Y:S01]  /*2220*/  BAR.SYNC.DEFER_BLOCKING 0x0 ;  /* 0x0000000000007b1d */ /* 0x000fe20000010000 */
[----:B------:R-:W-:-:S02]  /*2230*/  ISETP.GE.AND P3, PT, R24, R39, PT ;  /* 0x000000271800720c */ /* 0x000fc40003f66270 */
[----:B------:R-:W-:Y:S02]  /*2240*/  ISETP.GE.AND P5, PT, R34, R39, PT ;  /* 0x000000272200720c */ /* 0x000fe40003fa6270 */
[----:B------:R-:W-:Y:S01]  /*2250*/  LEA.HI.X R47, R50, R23, R52, 0x2, P6 ;  /* 0x00000017322f7211 */ /* 0x000fe200030f1434 */
[----:B------:R-:W-:Y:S01]  /*2260*/  HFMA2.MMA R52, -RZ, RZ, 0, 0 ;  /* 0x00000000ff347435 */ /* 0x000fe200000001ff */
[----:B------:R-:W-:Y:S01]  /*2270*/  IMAD.MOV.U32 R50, RZ, RZ, RZ ;  /* 0x000000ffff327224 */ /* 0x000fe200078e00ff */
[----:B------:R-:W-:-:S08]  /*2280*/  MOV R56, RZ ;  /* 0x000000ff00387202 */ /* 0x000fd00000000f00 */
        /* <DEDUP_REMOVED lines=30> */
[----:B0-----:R-:W-:Y:S02]  /*2470*/  FMUL.FTZ R20, R21, R46 ;  /* 0x0000002e15147220 */ /* 0x001fe40000410000 */
[----:B------:R-:W-:Y:S02]  /*2480*/  IMAD R46, R6, c[0x0][0x210], RZ ;  /* 0x00008400062e7a24 */ /* 0x000fe400078e02ff */
[----:B------:R-:W-:Y:S02]  /*2490*/  FMUL.FTZ R17, R20, R17 ;  /* 0x0000001114117220 */ /* 0x000fe40000410000 */
[----:B--2---:R-:W-:-:S04]  /*24a0*/  FMUL.FTZ R21, R22, R55 ;  /* 0x0000003716157220 */ /* 0x004fc80000410000 */
[----:B------:R-:W-:Y:S02]  /*24b0*/  FMUL.FTZ R18, R21, R18 ;  /* 0x0000001215127220 */ /* 0x000fe40000410000 */
[----:B------:R-:W-:-:S04]  /*24c0*/  IMAD.WIDE.U32 R20, R5, c[0x0][0x210], RZ ;  /* 0x0000840005147a25 */ /* 0x000fc800078e00ff */
[----:B-1----:R-:W-:-:S04]  /*24d0*/  FMUL.FTZ R22, R23, R54 ;  /* 0x0000003617167220 */ /* 0x002fc80000410000 */
[----:B------:R-:W-:-:S05]  /*24e0*/  FMUL.FTZ R19, R22, R19 ;  /* 0x0000001316137220 */ /* 0x000fca0000410000 */
[----:B------:R0:W-:Y:S01]  /*24f0*/  STS.128 [R9.X16], R16 ;  /* 0x0000001009007388 */ /* 0x0001e2000000cc00 */
[----:B------:R-:W-:-:S06]  /*2500*/  NOP ;  /* 0x0000000000007918 */ /* 0x000fcc0000000000 */
[----:B------:R-:W-:Y:S04]  /*2510*/  LDS R45, [R9.X4] ;  /* 0x00000000092d7984 */ /* 0x000fe80000004800 */
[----:B------:R-:W-:Y:S04]  /*2520*/  LDS R22, [R9.X4+0x80] ;  /* 0x0000800009167984 */ /* 0x000fe80000004800 */
[----:B------:R-:W-:Y:S01]  /*2530*/  LDS R23, [R9.X4+0x100] ;  /* 0x0001000009177984 */ /* 0x000fe20000004800 */
[----:B0-----:R-:W-:-:S03]  /*2540*/  IMAD R17, R5, c[0x0][0x214], R46 ;  /* 0x0000850005117a24 */ /* 0x001fc600078e022e */
[----:B------:R-:W-:Y:S01]  /*2550*/  LDS R44, [R9.X4+0x180] ;  /* 0x00018000092c7984 */ /* 0x000fe20000004800 */
[----:B------:R-:W-:-:S03]  /*2560*/  IMAD.IADD R51, R21, 0x1, R17 ;  /* 0x0000000115337824 */ /* 0x000fc600078e0211 */
        /* <DEDUP_REMOVED lines=14> */
.L_x_5200:
[----:B------:R-:W-:Y:S05]  /*2650*/  BSYNC B0 ;  /* 0x0000000000007941 */ /* 0x000fea0003800000 */
.L_x_5199:
[----:B------:R-:W-:Y:S01]  /*2660*/  MOV R17, R51 ;  /* 0x0000003300117202 */ /* 0x000fe20000000f00 */
[----:B------:R-:W-:Y:S01]  /*2670*/  IMAD.MOV.U32 R16, RZ, RZ, R20 ;  /* 0x000000ffff107224 */ /* 0x000fe200078e0014 */
[----:B------:R-:W-:Y:S01]  /*2680*/  IADD3 R48, P4, R48, c[0x0][0x270], RZ ;  /* 0x00009c0030307a10 */ /* 0x000fe20007f9e0ff */
[----:B0-----:R-:W-:Y:S01]  /*2690*/  IMAD R19, R3, c[0x0][0x218], RZ ;  /* 0x0000860003137a24 */ /* 0x001fe200078e02ff */
        /* <DEDUP_REMOVED lines=11> */
[----:B------:R-:W-:-:S02]  /*2750*/  IADD3 R35, P3, R35, 0x200, RZ ;  /* 0x0000020023237810 */ /* 0x000fc40007f7e0ff */
[----:B------:R-:W-:Y:S01]  /*2760*/  IADD3 R36, P4, R36, 0x200, RZ ;  /* 0x0000020024247810 */ /* 0x000fe20007f9e0ff */
[----:B------:R0:W-:Y:S01]  /*2770*/  @!P0 STG.E [R16.64], R22 ;  /* 0x0000001610008986 */ /* 0x0001e2000c101904 */
[----:B------:R-:W-:Y:S02]  /*2780*/  ISETP.GE.AND P0, PT, R10, c[0x0][0x174], PT ;  /* 0x00005d000a007a0c */ /* 0x000fe40003f06270 */
[----:B------:R-:W-:Y:S01]  /*2790*/  IADD3.X R37, RZ, R37, RZ, P3, !PT ;  /* 0x00000025ff257210 */ /* 0x000fe20001ffe4ff */
[----:B------:R0:W-:Y:S01]  /*27a0*/  @!P2 STG.E [R16.64+0x100], R44 ;  /* 0x0001002c1000a986 */ /* 0x0001e2000c101904 */
[----:B------:R-:W-:Y:S02]  /*27b0*/  IADD3 R30, P2, R30, 0x200, RZ ;  /* 0x000002001e1e7810 */ /* 0x000fe40007f5e0ff */
[----:B------:R-:W-:Y:S01]  /*27c0*/  IADD3.X R38, RZ, R38, RZ, P4, !PT ;  /* 0x00000026ff267210 */ /* 0x000fe200027fe4ff */
[----:B------:R0:W-:Y:S01]  /*27d0*/  @!P1 STG.E [R16.64+0x80], R23 ;  /* 0x0000801710009986 */ /* 0x0001e2000c101904 */
[----:B------:R-:W-:Y:S01]  /*27e0*/  IADD3 R32, P1, R32, 0x200, RZ ;  /* 0x0000020020207810 */ /* 0x000fe20007f3e0ff */
[----:B------:R-:W-:-:S03]  /*27f0*/  IMAD.X R31, RZ, RZ, R31, P2 ;  /* 0x000000ffff1f7224 */ /* 0x000fc600010e061f */
[----:B------:R-:W-:Y:S01]  /*2800*/  IADD3.X R33, RZ, R33, RZ, P1, !PT ;  /* 0x00000021ff217210 */ /* 0x000fe20000ffe4ff */
[----:B------:R-:W-:Y:S01]  /*2810*/  @P0 CALL.REL.NOINC `(.L_x_5201) ;  /* 0x0000001000000944 */ /* 0x000fe20003c00000 */
[----:B------:R-:W-:Y:S05]  /*2820*/  BRA `(.L_x_5202) ;  /* 0xffffdea000007947 */ /* 0x000fea000383ffff */
.L_x_5201:
[----:B------:R-:W-:Y:S05]  /*2830*/  EXIT ;  /* 0x000000000000794d */ /* 0x000fea0003800000 */
.L_x_5203:
        /* <DEDUP_REMOVED lines=12> */
.L_x_5471:


//--------------------- .text._Z25selective_scan_fwd_kernelI32Selective_Scan_fwd_kernel_traitsILi32ELi4ELi1ELb1ELb0ELb0ELb0EffEEv13SSMParamsBase --------------------------
	.section	.text._Z25selective_scan_fwd_kernelI32Selective_Scan_fwd_kernel_traitsILi32ELi4ELi1ELb1ELb0ELb0ELb0EffEEv13SSMParamsBase,"ax",@progbits
	.sectioninfo	@"SHI_REGISTERS=56"
	.align	128
        .global         _Z25selective_scan_fwd_kernelI32Selective_Scan_fwd_kernel_traitsILi32ELi4ELi1ELb1ELb0ELb0ELb0EffEEv13SSMParamsBase
        .type           _Z25selective_scan_fwd_kernelI32Selective_Scan_fwd_kernel_traitsILi32ELi4ELi1ELb1ELb0ELb0ELb0EffEEv13SSMParamsBase,@function
        .size           _Z25selective_scan_fwd_kernelI32Selective_Scan_fwd_kernel_traitsILi32ELi4ELi1ELb1ELb0ELb0ELb0EffEEv13SSMParamsBase,(.L_x_5472 - _Z25selective_scan_fwd_kernelI32Selective_Scan_fwd_kernel_traitsILi32ELi4ELi1ELb1ELb0ELb0ELb0EffEEv13SSMParamsBase)
        .other          _Z25selective_scan_fwd_kernelI32Selective_Scan_fwd_kernel_traitsILi32ELi4ELi1ELb1ELb0ELb0ELb0EffEEv13SSMParamsBase,@"STO_CUDA_ENTRY STV_DEFAULT"
_Z25selective_scan_fwd_kernelI32Selective_Scan_fwd_kernel_traitsILi32ELi4ELi1ELb1ELb0ELb0ELb0EffEEv13SSMParamsBase:
.text._Z25selective_scan_fwd_kernelI32Selective_Scan_fwd_kernel_traitsILi32ELi4ELi1ELb1ELb0ELb0ELb0EffEEv13SSMParamsBase:
[----:B------:R-:W-:Y:S02]  /*0000*/  MOV R1, c[0x0][0x28] ;  /* 0x00000a0000017a02 */ /* 0x000fe40000000f00 */
[----:B------:R-:W0:Y:S01]  /*0010*/  S2R R22, SR_CTAID.Y ;  /* 0x0000000000167919 */ /* 0x000e220000002600 */
[----:B------:R-:W-:Y:S01]  /*0020*/  ISETP.NE.U32.AND P1, PT, RZ, c[0x0][0x250], PT ;  /* 0x00009400ff007a0c */ /* 0x000fe20003f25070 */
[----:B------:R-:W-:Y:S01]  /*0030*/  ULDC.64 UR6, c[0x0][0x118] ;  /* 0x0000460000067ab9 */ /* 0x000fe20000000a00 */
[----:B------:R-:W-:Y:S01]  /*0040*/  MOV R11, RZ ;  /* 0x000000ff000b7202 */ /* 0x000fe20000000f00 */
[----:B------:R-:W-:Y:S01]  /*0050*/  HFMA2.MMA R20, -RZ, RZ, 0, 0 ;  /* 0x00000000ff147435 */ /* 0x000fe200000001ff */
[----:B------:R-:W-:Y:S02]  /*0060*/  ISETP.NE.AND.EX P1, PT, RZ, c[0x0][0x254], PT, P1 ;  /* 0x00009500ff007a0c */ /* 0x000fe40003f25310 */
[----:B------:R-:W-:Y:S01]  /*0070*/  ISETP.NE.U32.AND P0, PT, RZ, c[0x0][0x238], PT ;  /* 0x00008e00ff007a0c */ /* 0x000fe20003f05070 */
[----:B------:R-:W1:Y:S03]  /*0080*/  S2R R10, SR_CTAID.X ;  /* 0x00000000000a7919 */ /* 0x000e660000002500 */
[----:B------:R-:W-:-:S02]  /*0090*/  ISETP.NE.AND.EX P0, PT, RZ, c[0x0][0x23c], PT, P0 ;  /* 0x00008f00ff007a0c */ /* 0x000fc40003f05300 */
        /* <DEDUP_REMOVED lines=8> */
[----:B------:R-:W-:Y:S02]  /*0120*/  ISETP.GE.AND P0, PT, R0, 0x1, PT ;  /* 0x000000010000780c */ /* 0x000fe40003f06270 */
[----:B-1----:R-:W-:Y:S01]  /*0130*/  SHF.R.S32.HI R9, RZ, 0x1f, R10 ;  /* 0x0000001fff097819 */ /* 0x002fe2000001140a */
[----:B------:R-:W-:-:S04]  /*0140*/  IMAD.WIDE.U32 R2, R10, c[0x0][0x1d0], RZ ;  /* 0x000074000a027a25 */ /* 0x000fc800078e00ff */
[C---:B------:R-:W-:Y:S02]  /*0150*/  IMAD R7, R9.reuse, c[0x0][0x1d0], RZ ;  /* 0x0000740009077a24 */ /* 0x040fe400078e02ff */
[----:B------:R-:W-:Y:S02]  /*0160*/  IMAD R17, R9, c[0x0][0x1e0], RZ ;  /* 0x0000780009117a24 */ /* 0x000fe400078e02ff */
[C---:B------:R-:W-:Y:S02]  /*0170*/  IMAD R15, R10.reuse, c[0x0][0x1d4], R7 ;  /* 0x000075000a0f7a24 */ /* 0x040fe400078e0207 */
[----:B------:R-:W-:-:S03]  /*0180*/  IMAD.WIDE.U32 R6, R10, c[0x0][0x1e0], RZ ;  /* 0x000078000a067a25 */ /* 0x000fc600078e00ff */
[----:B--2---:R-:W-:Y:S01]  /*0190*/  IADD3 R5, R3, R15, RZ ;  /* 0x0000000f03057210 */ /* 0x004fe20007ffe0ff */
[----:B------:R-:W-:Y:S01]  /*01a0*/  IMAD R17, R10, c[0x0][0x1e4], R17 ;  /* 0x000079000a117a24 */ /* 0x000fe200078e0211 */
[----:B------:R-:W-:Y:S06]  /*01b0*/  @!P0 EXIT ;  /* 0x000000000000894d */ /* 0x000fec0003800000 */
[----:B0-----:R-:W-:Y:S01]  /*01c0*/  IMAD R3, R21, c[0x0][0x1d8], RZ ;  /* 0x0000760015037a24 */ /* 0x001fe200078e02ff */
[----:B------:R-:W-:Y:S01]  /*01d0*/  MOV R4, R2 ;  /* 0x0000000200047202 */ /* 0x000fe20000000f00 */
[----:B------:R-:W0:Y:S01]  /*01e0*/  S2R R8, SR_TID.X ;  /* 0x0000000000087919 */ /* 0x000e220000002100 */
[----:B------:R-:W-:Y:S01]  /*01f0*/  IADD3 R7, R7, R17, RZ ;  /* 0x0000001107077210 */ /* 0x000fe20007ffe0ff */
[C---:B------:R-:W-:Y:S01]  /*0200*/  IMAD R15, R22.reuse, c[0x0][0x1dc], R3 ;  /* 0x00007700160f7a24 */ /* 0x040fe200078e0203 */
[----:B------:R-:W-:Y:S01]  /*0210*/  MOV R29, 0x8 ;  /* 0x00000008001d7802 */ /* 0x000fe20000000f00 */
[----:B------:R-:W-:-:S04]  /*0220*/  IMAD.WIDE.U32 R2, R22, c[0x0][0x1d8], R4 ;  /* 0x0000760016027a25 */ /* 0x000fc800078e0004 */
[----:B------:R-:W-:Y:S01]  /*0230*/  IMAD.WIDE.U32 R4, R22, c[0x0][0x1e8], R6 ;  /* 0x00007a0016047a25 */ /* 0x000fe200078e0006 */
[----:B------:R-:W-:Y:S01]  /*0240*/  IADD3 R15, R3, R15, RZ ;  /* 0x0000000f030f7210 */ /* 0x000fe20007ffe0ff */
[----:B------:R-:W1:Y:S01]  /*0250*/  S2R R7, SR_LANEID ;  /* 0x0000000000077919 */ /* 0x000e620000000000 */
[----:B------:R-:W-:Y:S01]  /*0260*/  MOV R6, RZ ;  /* 0x000000ff00067202 */ /* 0x000fe20000000f00 */
[----:B------:R-:W-:Y:S01]  /*0270*/  IMAD R13, R21, c[0x0][0x1e8], RZ ;  /* 0x00007a00150d7a24 */ /* 0x000fe200078e02ff */
[----:B------:R-:W-:Y:S01]  /*0280*/  LEA R3, P1, R4, c[0x0][0x248], 0x2 ;  /* 0x0000920004037a11 */ /* 0x000fe200078210ff */
[----:B------:R-:W-:Y:S02]  /*0290*/  IMAD R0, R10, c[0x0][0x164], R22 ;  /* 0x000059000a007a24 */ /* 0x000fe400078e0216 */
[----:B------:R-:W-:Y:S01]  /*02a0*/  IMAD R17, R22, c[0x0][0x1ec], R13 ;  /* 0x00007b0016117a24 */ /* 0x000fe200078e020d */
[----:B------:R-:W-:Y:S01]  /*02b0*/  LEA R13, P0, R2, c[0x0][0x240], 0x2 ;  /* 0x00009000020d7a11 */ /* 0x000fe200078010ff */
[----:B------:R-:W-:-:S03]  /*02c0*/  IMAD R0, R0, c[0x0][0x174], RZ ;  /* 0x00005d0000007a24 */ /* 0x000fc600078e02ff */
[----:B------:R-:W-:Y:S01]  /*02d0*/  IADD3 R5, R5, R17, RZ ;  /* 0x0000001105057210 */ /* 0x000fe20007ffe0ff */
[----:B------:R-:W-:Y:S01]  /*02e0*/  IMAD R0, R0, c[0x0][0x16c], RZ ;  /* 0x00005b0000007a24 */ /* 0x000fe200078e02ff */
[----:B------:R-:W-:Y:S02]  /*02f0*/  LEA.HI.X R2, R2, c[0x0][0x244], R15, 0x2, P0 ;  /* 0x0000910002027a11 */ /* 0x000fe400000f140f */
[----:B------:R-:W-:Y:S01]  /*0300*/  LEA.HI.X R12, R4, c[0x0][0x24c], R5, 0x2, P1 ;  /* 0x00009300040c7a11 */ /* 0x000fe200008f1405 */
[----:B------:R-:W-:Y:S01]  /*0310*/  IMAD.WIDE R28, R0, R29, c[0x0][0x260] ;  /* 0x00009800001c7625 */ /* 0x000fe200078e021d */
[----:B0-----:R-:W-:Y:S02]  /*0320*/  SHF.R.S32.HI R5, RZ, 0x1f, R8 ;  /* 0x0000001fff057819 */ /* 0x001fe40000011408 */
[----:B------:R-:W-:Y:S02]  /*0330*/  MOV R4, R13 ;  /* 0x0000000d00047202 */ /* 0x000fe40000000f00 */
[----:B------:R-:W-:-:S02]  /*0340*/  MOV R0, R12 ;  /* 0x0000000c00007202 */ /* 0x000fc40000000f00 */
.L_x_5215:
[----:B------:R-:W-:Y:S01]  /*0350*/  BAR.SYNC.DEFER_BLOCKING 0x0 ;  /* 0x0000000000007b1d */ /* 0x000fe20000010000 */
[----:B0-----:R-:W-:-:S02]  /*0360*/  SHF.L.U32 R12, R8, 0x4, RZ ;  /* 0x00000004080c7819 */ /* 0x001fc400000006ff */
[----:B------:R-:W-:Y:S02]  /*0370*/  SHF.L.U64.HI R13, R8, 0x4, R5 ;  /* 0x00000004080d7819 */ /* 0x000fe40000010205 */
[----:B------:R-:W-:-:S04]  /*0380*/  IADD3 R16, P0, R3, R12, RZ ;  /* 0x0000000c03107210 */ /* 0x000fc80007f1e0ff */
        /* <DEDUP_REMOVED lines=51> */
.L_x_5205:
[----:B------:R-:W-:Y:S05]  /*06c0*/  BSYNC B0 ;  /* 0x0000000000007941 */ /* 0x000fea0003800000 */
.L_x_5204:
        /* <DEDUP_REMOVED lines=33> */
.L_x_5207:
[----:B------:R-:W-:Y:S05]  /*08e0*/  BSYNC B0 ;  /* 0x0000000000007941 */ /* 0x000fea0003800000 */
.L_x_5206:
        /* <DEDUP_REMOVED lines=33> */
.L_x_5209:
[----:B------:R-:W-:Y:S05]  /*0b00*/  BSYNC B0 ;  /* 0x0000000000007941 */ /* 0x000fea0003800000 */
.L_x_5208:
        /* <DEDUP_REMOVED lines=33> */
.L_x_5211:
[----:B------:R-:W-:Y:S05]  /*0d20*/  BSYNC B0 ;  /* 0x0000000000007941 */ /* 0x000fea0003800000 */
.L_x_5210:
        /* <DEDUP_REMOVED lines=11> */
[C---:B------:R-:W-:Y:S01]  /*0de0*/  IMAD R35, R21.reuse, c[0x0][0x180], RZ ;  /* 0x0000600015237a24 */ /* 0x040fe200078e02ff */
[----:B------:R-:W-:Y:S01]  /*0df0*/  HFMA2.MMA R43, -RZ, RZ, 0, 0 ;  /* 0x00000000ff2b7435 */ /* 0x000fe200000001ff */
[C---:B------:R-:W-:Y:S01]  /*0e00*/  IMAD R37, R21.reuse, c[0x0][0x1b8], RZ ;  /* 0x00006e0015257a24 */ /* 0x040fe200078e02ff */
[----:B------:R-:W-:Y:S01]  /*0e10*/  UMOV UR4, URZ ;  /* 0x0000003f00047c82 */ /* 0x000fe20008000000 */
[----:B------:R-:W-:Y:S02]  /*0e20*/  IMAD R39, R21, c[0x0][0x198], RZ ;  /* 0x0000660015277a24 */ /* 0x000fe400078e02ff */
[----:B------:R-:W-:-:S02]  /*0e30*/  FMUL.FTZ R34, R15, R26 ;  /* 0x0000001a0f227220 */ /* 0x000fc40000410000 */
[----:B------:R-:W-:Y:S02]  /*0e40*/  IMAD R47, R6, c[0x0][0x16c], RZ ;  /* 0x00005b00062f7a24 */ /* 0x000fe400078e02ff */
[----:B------:R-:W-:-:S04]  /*0e50*/  IMAD.WIDE.U32 R32, R22, c[0x0][0x180], RZ ;  /* 0x0000600016207a25 */ /* 0x000fc800078e00ff */
[----:B------:R-:W-:Y:S01]  /*0e60*/  IMAD.WIDE.U32 R30, R22, c[0x0][0x1b8], RZ ;  /* 0x00006e00161e7a25 */ /* 0x000fe200078e00ff */
[----:B------:R-:W-:-:S03]  /*0e70*/  LEA R38, P0, R32, c[0x0][0x220], 0x2 ;  /* 0x0000880020267a11 */ /* 0x000fc600078010ff */
[----:B------:R-:W-:Y:S01]  /*0e80*/  IMAD.WIDE.U32 R14, R22, c[0x0][0x198], RZ ;  /* 0x00006600160e7a25 */ /* 0x000fe200078e00ff */
[----:B------:R-:W-:-:S03]  /*0e90*/  LEA R48, P1, R30, c[0x0][0x230], 0x2 ;  /* 0x00008c001e307a11 */ /* 0x000fc600078210ff */
[----:B------:R-:W-:Y:S01]  /*0ea0*/  IMAD R35, R22, c[0x0][0x184], R35 ;  /* 0x0000610016237a24 */ /* 0x000fe200078e0223 */
[----:B------:R-:W-:Y:S01]  /*0eb0*/  LEA R36, P2, R14, c[0x0][0x228], 0x2 ;  /* 0x00008a000e247a11 */ /* 0x000fe200078410ff */
[C---:B------:R-:W-:Y:S02]  /*0ec0*/  IMAD R37, R22.reuse, c[0x0][0x1bc], R37 ;  /* 0x00006f0016257a24 */ /* 0x040fe400078e0225 */
[----:B------:R-:W-:Y:S02]  /*0ed0*/  IMAD R39, R22, c[0x0][0x19c], R39 ;  /* 0x0000670016277a24 */ /* 0x000fe400078e0227 */
[----:B------:R-:W-:Y:S01]  /*0ee0*/  IMAD.WIDE R46, R47, 0x8, R28 ;  /* 0x000000082f2e7825 */ /* 0x000fe200078e021c */
[----:B------:R-:W-:-:S03]  /*0ef0*/  IADD3 R45, R31, R37, RZ ;  /* 0x000000251f2d7210 */ /* 0x000fc60007ffe0ff */
[----:B------:R-:W-:Y:S01]  /*0f00*/  IMAD.IADD R49, R33, 0x1, R35 ;  /* 0x0000000121317824 */ /* 0x000fe200078e0223 */
[----:B------:R-:W-:Y:S02]  /*0f10*/  IADD3 R35, R15, R39, RZ ;  /* 0x000000270f237210 */ /* 0x000fe40007ffe0ff */
[----:B------:R-:W-:Y:S02]  /*0f20*/  MOV R37, R47 ;  /* 0x0000002f00257202 */ /* 0x000fe40000000f00 */
[----:B------:R-:W-:Y:S02]  /*0f30*/  LEA.HI.X R49, R32, c[0x0][0x224], R49, 0x2, P0 ;  /* 0x0000890020317a11 */ /* 0x000fe400000f1431 */
[----:B------:R-:W-:Y:S02]  /*0f40*/  LEA.HI.X R45, R30, c[0x0][0x234], R45, 0x2, P1 ;  /* 0x00008d001e2d7a11 */ /* 0x000fe400008f142d */
[----:B------:R-:W-:Y:S02]  /*0f50*/  LEA.HI.X R35, R14, c[0x0][0x22c], R35, 0x2, P2 ;  /* 0x00008b000e237a11 */ /* 0x000fe400010f1423 */
.L_x_5213:
[----:B------:R-:W-:Y:S02]  /*0f60*/  MOV R14, R38 ;  /* 0x00000026000e7202 */ /* 0x000fe40000000f00 */
[----:B------:R-:W-:-:S05]  /*0f70*/  MOV R15, R49 ;  /* 0x00000031000f7202 */ /* 0x000fca0000000f00 */
[----:B------:R0:W2:Y:S01]  /*0f80*/  LDG.E R8, [R14.64] ;  /* 0x000000060e087981 */ /* 0x0000a2000c1e1900 */
[----:B------:R-:W-:Y:S02]  /*0f90*/  MOV R30, R36 ;  /* 0x00000024001e7202 */ /* 0x000fe40000000f00 */
[----:B------:R-:W-:-:S05]  /*0fa0*/  MOV R31, R35 ;  /* 0x00000023001f7202 */ /* 0x000fca0000000f00 */
[----:B------:R3:W4:Y:S01]  /*0fb0*/  LDG.E R47, [R30.64] ;  /* 0x000000061e2f7981 */ /* 0x000722000c1e1900 */
[----:B0-----:R-:W-:Y:S02]  /*0fc0*/  MOV R14, R48 ;  /* 0x00000030000e7202 */ /* 0x001fe40000000f00 */
[----:B------:R-:W-:-:S05]  /*0fd0*/  MOV R15, R45 ;  /* 0x0000002d000f7202 */ /* 0x000fca0000000f00 */
[----:B------:R0:W4:Y:S01]  /*0fe0*/  LDG.E R40, [R14.64] ;  /* 0x000000060e287981 */ /* 0x000122000c1e1900 */
[C---:B-1----:R-:W-:Y:S02]  /*0ff0*/  ISETP.GE.AND P0, PT, R7.reuse, 0x1, PT ;  /* 0x000000010700780c */ /* 0x042fe40003f06270 */
[----:B------:R-:W-:Y:S02]  /*1000*/  ISETP.GE.AND P1, PT, R7, 0x8, PT ;  /* 0x000000080700780c */ /* 0x000fe40003f26270 */
[----:B------:R-:W-:Y:S02]  /*1010*/  MOV R53, c[0x0][0x1a0] ;  /* 0x0000680000357a02 */ /* 0x000fe40000000f00 */
[----:B------:R-:W-:Y:S01]  /*1020*/  IADD3 R43, R43, 0x1, RZ ;  /* 0x000000012b2b7810 */ /* 0x000fe20007ffe0ff */
[----:B--2---:R-:W-:-:S04]  /*1030*/  FMUL.FTZ R8, R8, 1.4426950216293334961 ;  /* 0x3fb8aa3b08087820 */ /* 0x004fc80000410000 */
[C---:B------:R-:W-:Y:S02]  /*1040*/  FMUL.FTZ R42, R8.reuse, R24 ;  /* 0x00000018082a7220 */ /* 0x040fe40000410000 */
[C---:B------:R-:W-:Y:S02]  /*1050*/  FMUL.FTZ R39, R8.reuse, R23 ;  /* 0x0000001708277220 */ /* 0x040fe40000410000 */
[C---:B------:R-:W-:Y:S02]  /*1060*/  FMUL.FTZ R44, R8.reuse, R25 ;  /* 0x00000019082c7220 */ /* 0x040fe40000410000 */
[----:B------:R-:W1:Y:S01]  /*1070*/  MUFU.EX2 R42, R42 ;  /* 0x0000002a002a7308 */ /* 0x000e620000000800 */
[----:B------:R-:W-:-:S07]  /*1080*/  FMUL.FTZ R41, R8, R26 ;  /* 0x0000001a08297220 */ /* 0x000fce0000410000 */
[----:B------:R-:W0:Y:S08]  /*1090*/  MUFU.EX2 R39, R39 ;  /* 0x0000002700277308 */ /* 0x000e300000000800 */
[----:B------:R-:W2:Y:S08]  /*10a0*/  MUFU.EX2 R44, R44 ;  /* 0x0000002c002c7308 */ /* 0x000eb00000000800 */
[----:B------:R-:W5:Y:S01]  /*10b0*/  MUFU.EX2 R41, R41 ;  /* 0x0000002900297308 */ /* 0x000f620000000800 */
[----:B-1----:R-:W-:-:S02]  /*10c0*/  FFMA.FTZ R8, R12, R42, R13 ;  /* 0x0000002a0c087223 */ /* 0x002fc4000001000d */
[----:B0-----:R-:W-:Y:S02]  /*10d0*/  FMUL.FTZ R15, R39, R42 ;  /* 0x0000002a270f7220 */ /* 0x001fe40000410000 */
[C---:B--2---:R-:W-:Y:S02]  /*10e0*/  FFMA.FTZ R8, R44.reuse, R8, R27 ;  /* 0x000000082c087223 */ /* 0x044fe4000001001b */
[----:B------:R-:W-:Y:S02]  /*10f0*/  FMUL.FTZ R14, R44, R15 ;  /* 0x0000000f2c0e7220 */ /* 0x000fe40000410000 */
[C---:B-----5:R-:W-:Y:S02]  /*1100*/  FFMA.FTZ R15, R41.reuse, R8, R34 ;  /* 0x00000008290f7223 */ /* 0x060fe40000010022 */
[----:B------:R-:W-:-:S03]  /*1110*/  FMUL.FTZ R14, R41, R14 ;  /* 0x0000000e290e7220 */ /* 0x000fc60000410000 */
[----:B------:R-:W0:Y:S04]  /*1120*/  SHFL.UP PT, R8, R15, 0x1, RZ ;  /* 0x042000000f087989 */ /* 0x000e2800000e00ff */
[----:B---3--:R-:W1:Y:S01]  /*1130*/  SHFL.UP PT, R31, R14, 0x1, RZ ;  /* 0x042000000e1f7989 */ /* 0x008e6200000e00ff */
        /* <DEDUP_REMOVED lines=9> */
[----:B------:R-:W-:-:S03]  /*11d0*/  ISETP.GE.AND P0, PT, R7, 0x4, PT ;  /* 0x000000040700780c */ /* 0x000fc60003f06270 */
[----:B------:R-:W2:Y:S10]  /*11e0*/  S2R R8, SR_TID.X ;  /* 0x0000000000087919 */ /* 0x000eb40000002100 */
[----:B0-----:R-:W-:-:S02]  /*11f0*/  @P0 FFMA.FTZ R15, R14, R30, R15 ;  /* 0x0000001e0e0f0223 */ /* 0x001fc4000001000f */
[----:B-1----:R-:W-:-:S03]  /*1200*/  @P0 FMUL.FTZ R14, R14, R31 ;  /* 0x0000001f0e0e0220 */ /* 0x002fc60000410000 */
[----:B------:R-:W0:Y:S04]  /*1210*/  SHFL.UP PT, R32, R15, 0x8, RZ ;  /* 0x050000000f207989 */ /* 0x000e2800000e00ff */
[----:B------:R-:W1:Y:S01]  /*1220*/  SHFL.UP PT, R33, R14, 0x8, RZ ;  /* 0x050000000e217989 */ /* 0x000e6200000e00ff */
[----:B--2---:R-:W-:-:S04]  /*1230*/  LOP3.LUT P0, RZ, R8, 0x1f, RZ, 0xc0, !PT ;  /* 0x0000001f08ff7812 */ /* 0x004fc8000780c0ff */
        /* <DEDUP_REMOVED lines=25> */
[----:B------:R-:W-:Y:S01]  /*13d0*/  FMUL.FTZ R32, R32, R30 ;  /* 0x0000001e20207220 */ /* 0x000fe20000410000 */
[----:B------:R-:W-:Y:S01]  /*13e0*/  MOV R30, c[0x0][0x1c0] ;  /* 0x00007000001e7a02 */ /* 0x000fe20000000f00 */
[----:B-1----:R-:W-:Y:S01]  /*13f0*/  @!P0 IMAD.MOV.U32 R51, RZ, RZ, R31 ;  /* 0x000000ffff338224 */ /* 0x002fe200078e001f */
[----:B------:R-:W-:Y:S02]  /*1400*/  MOV R31, c[0x0][0x1c4] ;  /* 0x00007100001f7a02 */ /* 0x000fe40000000f00 */
[----:B------:R-:W-:-:S02]  /*1410*/  LEA R48, P0, R30, R48, 0x2 ;  /* 0x000000301e307211 */ /* 0x000fc400078010ff */
[----:B------:R-:W-:Y:S02]  /*1420*/  MOV R14, c[0x0][0x1a4] ;  /* 0x00006900000e7a02 */ /* 0x000fe40000000f00 */
[C---:B------:R-:W-:Y:S02]  /*1430*/  LEA R36, P3, R53.reuse, R36, 0x2 ;  /* 0x0000002435247211 */ /* 0x040fe400078610ff */
[----:B------:R-:W-:Y:S02]  /*1440*/  LEA.HI.X R45, R30, R45, R31, 0x2, P0 ;  /* 0x0000002d1e2d7211 */ /* 0x000fe400000f141f */
[----:B------:R-:W-:Y:S02]  /*1450*/  LEA.HI.X R35, R53, R35, R14, 0x2, P3 ;  /* 0x0000002335237211 */ /* 0x000fe400018f140e */
[----:B------:R-:W-:Y:S02]  /*1460*/  ISETP.GE.AND P0, PT, R43, c[0x0][0x16c], PT ;  /* 0x00005b002b007a0c */ /* 0x000fe40003f06270 */
[----:B------:R-:W-:-:S02]  /*1470*/  @!P2 MOV R14, R46 ;  /* 0x0000002e000ea202 */ /* 0x000fc40000000f00 */
[----:B------:R-:W-:Y:S01]  /*1480*/  @!P2 MOV R15, R37 ;  /* 0x00000025000fa202 */ /* 0x000fe20000000f00 */
[----:B--2---:R-:W-:Y:S01]  /*1490*/  @P1 FFMA.FTZ R51, R50, R52, R51 ;  /* 0x0000003432331223 */ /* 0x004fe20000010033 */
[----:B------:R-:W-:-:S03]  /*14a0*/  MOV R50, c[0x0][0x188] ;  /* 0x0000620000327a02 */ /* 0x000fc60000000f00 */
[----:B------:R-:W-:Y:S01]  /*14b0*/  FFMA.FTZ R51, R39, R51, R12 ;  /* 0x0000003327337223 */ /* 0x000fe2000001000c */
[----:B------:R0:W-:Y:S03]  /*14c0*/  @!P2 STG.E.64 [R14.64], R32 ;  /* 0x000000200e00a986 */ /* 0x0001e6000c101b06 */
[----:B------:R-:W-:Y:S01]  /*14d0*/  FFMA.FTZ R42, R42, R51, R13 ;  /* 0x000000332a2a7223 */ /* 0x000fe2000001000d */
[----:B------:R-:W-:Y:S02]  /*14e0*/  MOV R39, c[0x0][0x18c] ;  /* 0x0000630000277a02 */ /* 0x000fe40000000f00 */
[C---:B------:R-:W-:Y:S01]  /*14f0*/  LEA R38, P1, R50.reuse, R38, 0x2 ;  /* 0x0000002632267211 */ /* 0x040fe200078210ff */
[----:B------:R1:W-:Y:S01]  /*1500*/  @!P2 STS.64 [UR4+0x230], R32 ;  /* 0x00023020ff00a988 */ /* 0x0003e20008000a04 */
[----:B----4-:R-:W-:Y:S02]  /*1510*/  FMUL.FTZ R40, R47, R40 ;  /* 0x000000282f287220 */ /* 0x010fe40000410000 */
[----:B------:R-:W-:Y:S01]  /*1520*/  LEA.HI.X R49, R50, R49, R39, 0x2, P1 ;  /* 0x0000003132317211 */ /* 0x000fe200008f1427 */
[----:B0-----:R-:W-:Y:S01]  /*1530*/  FFMA.FTZ R15, R44, R42, R27 ;  /* 0x0000002a2c0f7223 */ /* 0x001fe2000001001b */
[----:B------:R-:W-:Y:S01]  /*1540*/  IADD3 R46, P1, R46, 0x8, RZ ;  /* 0x000000082e2e7810 */ /* 0x000fe20007f3e0ff */
[----:B------:R-:W-:-:S02]  /*1550*/  UIADD3 UR4, UR4, 0x8, URZ ;  /* 0x0000000804047890 */ /* 0x000fc4000fffe03f */
[----:B------:R-:W-:Y:S01]  /*1560*/  FFMA.FTZ R41, R41, R15, R34 ;  /* 0x0000000f29297223 */ /* 0x000fe20000010022 */
[----:B------:R-:W-:Y:S01]  /*1570*/  IADD3.X R37, RZ, R37, RZ, P1, !PT ;  /* 0x00000025ff257210 */ /* 0x000fe20000ffe4ff */
[C---:B------:R-:W-:Y:S02]  /*1580*/  FFMA.FTZ R16, R40.reuse, R51, R16 ;  /* 0x0000003328107223 */ /* 0x040fe40000010010 */
[C---:B------:R-:W-:Y:S02]  /*1590*/  FFMA.FTZ R17, R40.reuse, R42, R17 ;  /* 0x0000002a28117223 */ /* 0x040fe40000010011 */
[C---:B------:R-:W-:Y:S02]  /*15a0*/  FFMA.FTZ R18, R40.reuse, R15, R18 ;  /* 0x0000000f28127223 */ /* 0x040fe40000010012 */
[----:B------:R-:W-:Y:S01]  /*15b0*/  FFMA.FTZ R19, R40, R41, R19 ;  /* 0x0000002928137223 */ /* 0x000fe20000010013 */
[----:B-1----:R-:W-:Y:S05]  /*15c0*/  @!P0 BRA `(.L_x_5213) ;  /* 0xfffff99000008947 */ /* 0x002fea000383ffff */
.L_x_5212:
[----:B------:R-:W-:Y:S01]  /*15d0*/  SHF.L.U32 R12, R6, 0x7, RZ ;  /* 0x00000007060c7819 */ /* 0x000fe200000006ff */
[----:B------:R-:W-:Y:S01]  /*15e0*/  IMAD R15, R9, c[0x0][0x200], RZ ;  /* 0x00008000090f7a24 */ /* 0x000fe200078e02ff */
[----:B------:R-:W-:Y:S01]  /*15f0*/  BAR.SYNC.DEFER_BLOCKING 0x0 ;  /* 0x0000000000007b1d */ /* 0x000fe20000010000 */
[----:B------:R-:W-:Y:S01]  /*1600*/  IMAD R23, R21, c[0x0][0x208], RZ ;  /* 0x0000820015177a24 */ /* 0x000fe200078e02ff */
[----:B------:R-:W-:Y:S01]  /*1610*/  SHF.R.S32.HI R13, RZ, 0x1f, R12 ;  /* 0x0000001fff0d7819 */ /* 0x000fe2000001140c */
[----:B------:R-:W-:Y:S01]  /*1620*/  IMAD R15, R10, c[0x0][0x204], R15 ;  /* 0x000081000a0f7a24 */ /* 0x000fe200078e020f */
[----:B------:R-:W-:-:S02]  /*1630*/  IADD3 R6, R6, 0x1, RZ ;  /* 0x0000000106067810 */ /* 0x000fc40007ffe0ff */
[----:B------:R-:W-:Y:S01]  /*1640*/  IADD3 R4, P1, R4, 0x200, RZ ;  /* 0x0000020004047810 */ /* 0x000fe20007f3e0ff */
[----:B------:R-:W-:Y:S01]  /*1650*/  IMAD.WIDE.U32 R12, R10, c[0x0][0x200], R12 ;  /* 0x000080000a0c7a25 */ /* 0x000fe200078e000c */
[----:B------:R-:W-:Y:S02]  /*1660*/  IADD3 R3, P2, R3, 0x200, RZ ;  /* 0x0000020003037810 */ /* 0x000fe40007f5e0ff */
[----:B------:R-:W-:Y:S02]  /*1670*/  IADD3.X R2, RZ, R2, RZ, P1, !PT ;  /* 0x00000002ff027210 */ /* 0x000fe40000ffe4ff */
[----:B------:R-:W-:Y:S01]  /*1680*/  IADD3 R13, R13, R15, RZ ;  /* 0x0000000f0d0d7210 */ /* 0x000fe20007ffe0ff */
[----:B------:R-:W-:Y:S01]  /*1690*/  IMAD R15, R22, c[0x0][0x20c], R23 ;  /* 0x00008300160f7a24 */ /* 0x000fe200078e0217 */
[----:B------:R-:W-:-:S03]  /*16a0*/  IADD3.X R0, RZ, R0, RZ, P2, !PT ;  /* 0x00000000ff007210 */ /* 0x000fc600017fe4ff */
[----:B------:R-:W-:-:S05]  /*16b0*/  IMAD.WIDE.U32 R12, R22, c[0x0][0x208], R12 ;  /* 0x00008200160c7a25 */ /* 0x000fca00078e000c */
[----:B------:R-:W-:Y:S02]  /*16c0*/  IADD3 R15, R13, R15, RZ ;  /* 0x0000000f0d0f7210 */ /* 0x000fe40007ffe0ff */
[----:B------:R-:W-:-:S04]  /*16d0*/  LEA R13, P0, R12, c[0x0][0x258], 0x2 ;  /* 0x000096000c0d7a11 */ /* 0x000fc800078010ff */
[----:B------:R-:W-:Y:S02]  /*16e0*/  LEA.HI.X R14, R12, c[0x0][0x25c], R15, 0x2, P0 ;  /* 0x000097000c0e7a11 */ /* 0x000fe400000f140f */
[----:B------:R-:W-:-:S04]  /*16f0*/  LEA R12, P0, R8, R13, 0x4 ;  /* 0x0000000d080c7211 */ /* 0x000fc800078020ff */
[----:B------:R-:W-:Y:S02]  /*1700*/  LEA.HI.X R13, R8, R14, R5, 0x4, P0 ;  /* 0x0000000e080d7211 */ /* 0x000fe400000f2405 */
[----:B------:R-:W-:-:S03]  /*1710*/  ISETP.GE.AND P0, PT, R6, c[0x0][0x174], PT ;  /* 0x00005d0006007a0c */ /* 0x000fc60003f06270 */
[----:B------:R0:W-:Y:S10]  /*1720*/  STG.E.128 [R12.64], R16 ;  /* 0x000000100c007986 */ /* 0x0001f4000c101d06 */
[----:B------:R-:W-:Y:S01]  /*1730*/  @P0 CALL.REL.NOINC `(.L_x_5214) ;  /* 0x0000001000000944 */ /* 0x000fe20003c00000 */
[----:B------:R-:W-:Y:S05]  /*1740*/  BRA `(.L_x_5215) ;  /* 0xffffec0000007947 */ /* 0x000fea000383ffff */
.L_x_5214:
[----:B------:R-:W-:Y:S05]  /*1750*/  EXIT ;  /* 0x000000000000794d */ /* 0x000fea0003800000 */
.L_x_5216:
        /* <DEDUP_REMOVED lines=10> */
.L_x_5472:


//--------------------- .text._Z25selective_scan_fwd_kernelI32Selective_Scan_fwd_kernel_traitsILi32ELi4ELi1ELb1ELb0ELb0ELb1EffEEv13SSMParamsBase --------------------------
	.section	.text._Z25selective_scan_fwd_kernelI32Selective_Scan_fwd_kernel_traitsILi32ELi4ELi1ELb1ELb0ELb0ELb1EffEEv13SSMParamsBase,"ax",@progbits
	.sectioninfo	@"SHI_REGISTERS=56"
	.align	128
        .global         _Z25selective_scan_fwd_kernelI32Selective_Scan_fwd_kernel_traitsILi32ELi4ELi1ELb1ELb0ELb0ELb1EffEEv13SSMParamsBase
        .type           _Z25selective_scan_fwd_kernelI32Selective_Scan_fwd_kernel_traitsILi32ELi4ELi1ELb1ELb0ELb0ELb1EffEEv13SSMParamsBase,@function
        .size           _Z25selective_scan_fwd_kernelI32Selective_Scan_fwd_kernel_traitsILi32ELi4ELi1ELb1ELb0ELb0ELb1EffEEv13SSMParamsBase,(.L_x_5473 - _Z25selective_scan_fwd_kernelI32Selective_Scan_fwd_kernel_traitsILi32ELi4ELi1ELb1ELb0ELb0ELb1EffEEv13SSMParamsBase)
        .other          _Z25selective_scan_fwd_kernelI32Selective_Scan_fwd_kernel_traitsILi32ELi4ELi1ELb1ELb0ELb0ELb1EffEEv13SSMParamsBase,@"STO_CUDA_ENTRY STV_DEFAULT"
_Z25selective_scan_fwd_kernelI32Selective_Scan_fwd_kernel_traitsILi32ELi4ELi1ELb1ELb0ELb0ELb1EffEEv13SSMParamsBase:
.text._Z25selective_scan_fwd_kernelI32Selective_Scan_fwd_kernel_traitsILi32ELi4ELi1ELb1ELb0ELb0ELb1EffEEv13SSMParamsBase:
        /* <DEDUP_REMOVED lines=53> */
.L_x_5228:
[----:B------:R-:W-:Y:S01]  /*0350*/  BAR.SYNC.DEFER_BLOCKING 0x0 ;  /* 0x0000000000007b1d */ /* 0x000fe20000010000 */
[----:B------:R-:W-:-:S02]  /*0360*/  SHF.L.U32 R12, R8, 0x4, RZ ;  /* 0x00000004080c7819 */ /* 0x000fc400000006ff */
[----:B------:R-:W-:Y:S02]  /*0370*/  SHF.L.U64.HI R13, R8, 0x4, R5 ;  /* 0x00000004080d7819 */ /* 0x000fe40000010205 */
        /* <DEDUP_REMOVED lines=52> */
.L_x_5218:
[----:B------:R-:W-:Y:S05]  /*06c0*/  BSYNC B0 ;  /* 0x0000000000007941 */ /* 0x000fea0003800000 */
.L_x_5217:
        /* <DEDUP_REMOVED lines=33> */
.L_x_5220:
[----:B------:R-:W-:Y:S05]  /*08e0*/  BSYNC B0 ;  /* 0x0000000000007941 */ /* 0x000fea0003800000 */
.L_x_5219:
        /* <DEDUP_REMOVED lines=33> */
.L_x_5222:
[----:B------:R-:W-:Y:S05]  /*0b00*/  BSYNC B0 ;  /* 0x0000000000007941 */ /* 0x000fea0003800000 */
.L_x_5221:
        /* <DEDUP_REMOVED lines=33> */
.L_x_5224:
[----:B------:R-:W-:Y:S05]  /*0d20*/  BSYNC B0 ;  /* 0x0000000000007941 */ /* 0x000fea0003800000 */
.L_x_5223:
        /* <DEDUP_REMOVED lines=17> */
[----:B------:R-:W-:-:S04]  /*0e40*/  IMAD.WIDE.U32 R32, R22, c[0x0][0x180], RZ ;  /* 0x0000600016207a25 */ /* 0x000fc800078e00ff */
[----:B------:R-:W-:Y:S01]  /*0e50*/  IMAD R35, R22, c[0x0][0x184], R35 ;  /* 0x0000610016237a24 */ /* 0x000fe200078e0223 */
[----:B------:R-:W-:Y:S01]  /*0e60*/  LEA R38, P0, R32, c[0x0][0x220], 0x2 ;  /* 0x0000880020267a11 */ /* 0x000fe200078010ff */
[----:B------:R-:W-:Y:S02]  /*0e70*/  IMAD R47, R6, c[0x0][0x16c], RZ ;  /* 0x00005b00062f7a24 */ /* 0x000fe400078e02ff */
[----:B------:R-:W-:Y:S01]  /*0e80*/  IMAD.WIDE.U32 R30, R22, c[0x0][0x1b8], RZ ;  /* 0x00006e00161e7a25 */ /* 0x000fe200078e00ff */
[----:B------:R-:W-:-:S03]  /*0e90*/  IADD3 R49, R33, R35, RZ ;  /* 0x0000002321317210 */ /* 0x000fc60007ffe0ff */
[----:B------:R-:W-:Y:S01]  /*0ea0*/  IMAD.WIDE.U32 R14, R22, c[0x0][0x198], RZ ;  /* 0x00006600160e7a25 */ /* 0x000fe200078e00ff */
[----:B------:R-:W-:Y:S02]  /*0eb0*/  LEA R48, P1, R30, c[0x0][0x230], 0x2 ;  /* 0x00008c001e307a11 */ /* 0x000fe400078210ff */
[----:B------:R-:W-:Y:S01]  /*0ec0*/  LEA.HI.X R49, R32, c[0x0][0x224], R49, 0x2, P0 ;  /* 0x0000890020317a11 */ /* 0x000fe200000f1431 */
[----:B------:R-:W-:Y:S01]  /*0ed0*/  IMAD R37, R22, c[0x0][0x1bc], R37 ;  /* 0x00006f0016257a24 */ /* 0x000fe200078e0225 */
[----:B------:R-:W-:Y:S01]  /*0ee0*/  LEA R36, P2, R14, c[0x0][0x228], 0x2 ;  /* 0x00008a000e247a11 */ /* 0x000fe200078410ff */
[----:B------:R-:W-:Y:S02]  /*0ef0*/  IMAD R39, R22, c[0x0][0x19c], R39 ;  /* 0x0000670016277a24 */ /* 0x000fe400078e0227 */
[----:B------:R-:W-:Y:S01]  /*0f00*/  IMAD.WIDE R46, R47, 0x8, R24 ;  /* 0x000000082f2e7825 */ /* 0x000fe200078e0218 */
[----:B------:R-:W-:Y:S02]  /*0f10*/  IADD3 R45, R31, R37, RZ ;  /* 0x000000251f2d7210 */ /* 0x000fe40007ffe0ff */
[----:B------:R-:W-:-:S02]  /*0f20*/  IADD3 R35, R15, R39, RZ ;  /* 0x000000270f237210 */ /* 0x000fc40007ffe0ff */
[----:B------:R-:W-:Y:S02]  /*0f30*/  MOV R37, R47 ;  /* 0x0000002f00257202 */ /* 0x000fe40000000f00 */
[----:B------:R-:W-:Y:S02]  /*0f40*/  LEA.HI.X R45, R30, c[0x0][0x234], R45, 0x2, P1 ;  /* 0x00008d001e2d7a11 */ /* 0x000fe400008f142d */
[----:B------:R-:W-:Y:S02]  /*0f50*/  LEA.HI.X R35, R14, c[0x0][0x22c], R35, 0x2, P2 ;  /* 0x00008b000e237a11 */ /* 0x000fe400010f1423 */
.L_x_5226:
        /* <DEDUP_REMOVED lines=71> */
[-C--:B------:R-:W-:Y:S01]  /*13d0*/  FMUL.FTZ R32, R32, R30.reuse ;  /* 0x0000001e20207220 */ /* 0x080fe20000410000 */
[----:B-1----:R-:W-:Y:S02]  /*13e0*/  @!P0 MOV R52, R30 ;  /* 0x0000001e00348202 */ /* 0x002fe40000000f00 */
[----:B------:R-:W-:Y:S02]  /*13f0*/  MOV R30, c[0x0][0x1c0] ;  /* 0x00007000001e7a02 */ /* 0x000fe40000000f00 */
[----:B------:R-:W-:-:S02]  /*1400*/  MOV R31, c[0x0][0x1c4] ;  /* 0x00007100001f7a02 */ /* 0x000fc40000000f00 */
[C---:B------:R-:W-:Y:S02]  /*1410*/  LEA R48, P0, R30.reuse, R48, 0x2 ;  /* 0x000000301e307211 */ /* 0x040fe400078010ff */
[----:B------:R-:W-:Y:S02]  /*1420*/  MOV R14, c[0x0][0x1a4] ;  /* 0x00006900000e7a02 */ /* 0x000fe40000000f00 */
[C---:B------:R-:W-:Y:S02]  /*1430*/  LEA R36, P3, R53.reuse, R36, 0x2 ;  /* 0x0000002435247211 */ /* 0x040fe400078610ff */
[----:B------:R-:W-:Y:S02]  /*1440*/  LEA.HI.X R45, R30, R45, R31, 0x2, P0 ;  /* 0x0000002d1e2d7211 */ /* 0x000fe400000f141f */
[----:B------:R-:W-:Y:S02]  /*1450*/  LEA.HI.X R35, R53, R35, R14, 0x2, P3 ;  /* 0x0000002335237211 */ /* 0x000fe400018f140e */
[----:B------:R-:W-:-:S02]  /*1460*/  ISETP.GE.AND P0, PT, R43, c[0x0][0x16c], PT ;  /* 0x00005b002b007a0c */ /* 0x000fc40003f06270 */
[----:B------:R-:W-:Y:S02]  /*1470*/  @!P2 MOV R14, R46 ;  /* 0x0000002e000ea202 */ /* 0x000fe40000000f00 */
        /* <DEDUP_REMOVED lines=21> */
.L_x_5225:
[----:B------:R-:W-:Y:S01]  /*15d0*/  SHF.L.U32 R26, R6, 0x7, RZ ;  /* 0x00000007061a7819 */ /* 0x000fe200000006ff */
[C---:B------:R-:W-:Y:S01]  /*15e0*/  IMAD R13, R9.reuse, c[0x0][0x200], RZ ;  /* 0x00008000090d7a24 */ /* 0x040fe200078e02ff */
[----:B------:R-:W-:Y:S01]  /*15f0*/  BAR.SYNC.DEFER_BLOCKING 0x0 ;  /* 0x0000000000007b1d */ /* 0x000fe20000010000 */
[----:B------:R-:W-:Y:S01]  /*1600*/  IMAD R15, R9, c[0x0][0x1f0], RZ ;  /* 0x00007c00090f7a24 */ /* 0x000fe200078e02ff */
[----:B------:R-:W-:Y:S01]  /*1610*/  SHF.R.S32.HI R27, RZ, 0x1f, R26 ;  /* 0x0000001fff1b7819 */ /* 0x000fe2000001141a */
[----:B------:R-:W-:Y:S01]  /*1620*/  IMAD R23, R10, c[0x0][0x204], R13 ;  /* 0x000081000a177a24 */ /* 0x000fe200078e020d */
[----:B------:R-:W-:Y:S01]  /*1630*/  SHF.L.U64.HI R28, R8, 0x4, R5 ;  /* 0x00000004081c7819 */ /* 0x000fe20000010205 */
[----:B------:R-:W-:-:S02]  /*1640*/  IMAD R29, R10, c[0x0][0x1f4], R15 ;  /* 0x00007d000a1d7a24 */ /* 0x000fc400078e020f */
        /* <DEDUP_REMOVED lines=10> */
[----:B------:R-:W-:Y:S02]  /*16f0*/  IADD3 R13, R13, R23, RZ ;  /* 0x000000170d0d7210 */ /* 0x000fe40007ffe0ff */
[----:B------:R-:W-:Y:S01]  /*1700*/  SHF.L.U32 R23, R8, 0x4, RZ ;  /* 0x0000000408177819 */ /* 0x000fe200000006ff */
[----:B------:R-:W-:Y:S01]  /*1710*/  IMAD R29, R22, c[0x0][0x1fc], R29 ;  /* 0x00007f00161d7a24 */ /* 0x000fe200078e021d */
[----:B------:R-:W-:Y:S02]  /*1720*/  LEA.HI.X R13, R12, c[0x0][0x25c], R13, 0x2, P0 ;  /* 0x000097000c0d7a11 */ /* 0x000fe400000f140d */
[----:B------:R-:W-:-:S02]  /*1730*/  IADD3 R30, P0, R30, R23, RZ ;  /* 0x000000171e1e7210 */ /* 0x000fc40007f1e0ff */
        /* <DEDUP_REMOVED lines=9> */
[----:B------:R-:W-:Y:S01]  /*17d0*/  IMAD R35, R9, c[0x0][0x210], RZ ;  /* 0x0000840009237a24 */ /* 0x000fe200078e02ff */
[----:B------:R-:W-:Y:S01]  /*17e0*/  IADD3 R6, R6, 0x1, RZ ;  /* 0x0000000106067810 */ /* 0x000fe20007ffe0ff */
[----:B------:R-:W-:Y:S01]  /*17f0*/  IMAD.WIDE.U32 R26, R10, c[0x0][0x210], R26 ;  /* 0x000084000a1a7a25 */ /* 0x000fe200078e001a */
[----:B------:R-:W-:Y:S01]  /*1800*/  BAR.SYNC.DEFER_BLOCKING 0x0 ;  /* 0x0000000000007b1d */ /* 0x000fe20000010000 */
[----:B------:R-:W-:Y:S02]  /*1810*/  IADD3 R4, P1, R4, 0x200, RZ ;  /* 0x0000020004047810 */ /* 0x000fe40007f3e0ff */
[----:B------:R-:W-:Y:S01]  /*1820*/  IMAD R35, R10, c[0x0][0x214], R35 ;  /* 0x000085000a237a24 */ /* 0x000fe200078e0223 */
[----:B------:R-:W-:Y:S02]  /*1830*/  IADD3 R3, P2, R3, 0x200, RZ ;  /* 0x0000020003037810 */ /* 0x000fe40007f5e0ff */
[----:B------:R-:W-:-:S02]  /*1840*/  IADD3.X R2, RZ, R2, RZ, P1, !PT ;  /* 0x00000002ff027210 */ /* 0x000fc40000ffe4ff */
        /* <DEDUP_REMOVED lines=19> */
[----:B------:R-:W0:Y:S01]  /*1980*/  MUFU.RCP R32, R29 ;  /* 0x0000001d00207308 */ /* 0x000e220000001000 */
[----:B--2---:R-:W-:-:S04]  /*1990*/  LEA R30, P0, R26, c[0x0][0x270], 0x2 ;  /* 0x00009c001a1e7a11 */ /* 0x004fc800078010ff */
[----:B------:R-:W-:Y:S02]  /*19a0*/  LEA.HI.X R27, R26, c[0x0][0x274], R27, 0x2, P0 ;  /* 0x00009d001a1b7a11 */ /* 0x000fe400000f141b */
[----:B------:R-:W-:Y:S01]  /*19b0*/  IADD3 R26, P0, R30, R23, RZ ;  /* 0x000000171e1a7210 */ /* 0x000fe20007f1e0ff */
[----:B------:R-:W2:Y:S01]  /*19c0*/  MUFU.RCP R33, R33 ;  /* 0x0000002100217308 */ /* 0x000ea20000001000 */
[----:B---3--:R-:W-:Y:S02]  /*19d0*/  FMUL.FTZ R23, R12, R31 ;  /* 0x0000001f0c177220 */ /* 0x008fe40000410000 */
[----:B------:R-:W-:Y:S02]  /*19e0*/  IADD3.X R27, R27, R28, RZ, P0, !PT ;  /* 0x0000001c1b1b7210 */ /* 0x000fe400007fe4ff */
[----:B------:R-:W-:Y:S01]  /*19f0*/  FMUL.FTZ R16, R23, R16 ;  /* 0x0000001017107220 */ /* 0x000fe20000410000 */
[----:B------:R-:W-:Y:S02]  /*1a00*/  ISETP.GE.AND P0, PT, R6, c[0x0][0x174], PT ;  /* 0x00005d0006007a0c */ /* 0x000fe40003f06270 */
[----:B------:R-:W3:Y:S01]  /*1a10*/  MUFU.RCP R34, R34 ;  /* 0x0000002200227308 */ /* 0x000ee20000001000 */
[----:B0-----:R-:W-:-:S04]  /*1a20*/  FMUL.FTZ R12, R13, R32 ;  /* 0x000000200d0c7220 */ /* 0x001fc80000410000 */
[----:B------:R-:W-:Y:S02]  /*1a30*/  FMUL.FTZ R17, R12, R17 ;  /* 0x000000110c117220 */ /* 0x000fe40000410000 */
[----:B--2---:R-:W-:-:S04]  /*1a40*/  FMUL.FTZ R13, R14, R33 ;  /* 0x000000210e0d7220 */ /* 0x004fc80000410000 */
[----:B------:R-:W-:Y:S02]  /*1a50*/  FMUL.FTZ R18, R13, R18 ;  /* 0x000000120d127220 */ /* 0x000fe40000410000 */
[----:B---3--:R-:W-:-:S04]  /*1a60*/  FMUL.FTZ R14, R15, R34 ;  /* 0x000000220f0e7220 */ /* 0x008fc80000410000 */
[----:B------:R-:W-:-:S05]  /*1a70*/  FMUL.FTZ R19, R14, R19 ;  /* 0x000000130e137220 */ /* 0x000fca0000410000 */
[----:B------:R0:W-:Y:S01]  /*1a80*/  STG.E.128 [R26.64], R16 ;  /* 0x000000101a007986 */ /* 0x0001e2000c101d06 */
[----:B------:R-:W-:Y:S01]  /*1a90*/  @P0 CALL.REL.NOINC `(.L_x_5227) ;  /* 0x0000001000000944 */ /* 0x000fe20003c00000 */
[----:B------:R-:W-:Y:S05]  /*1aa0*/  BRA `(.L_x_5228) ;  /* 0xffffe8a000007947 */ /* 0x000fea000383ffff */
.L_x_5227:
[----:B------:R-:W-:Y:S05]  /*1ab0*/  EXIT ;  /* 0x000000000000794d */ /* 0x000fea0003800000 */
.L_x_5229:
        /* <DEDUP_REMOVED lines=12> */
.L_x_5473:


//--------------------- .text._Z25selective_scan_fwd_kernelI32Selective_Scan_fwd_kernel_traitsILi32ELi4ELi1ELb1ELb0ELb1ELb0EffEEv13SSMParamsBase --------------------------
	.section	.text._Z25selective_scan_fwd_kernelI32Selective_Scan_fwd_kernel_traitsILi32ELi4ELi1ELb1ELb0ELb1ELb0EffEEv13SSMParamsBase,"ax",@progbits
	.sectioninfo	@"SHI_REGISTERS=56"
	.align	128
        .global         _Z25selective_scan_fwd_kernelI32Selective_Scan_fwd_kernel_traitsILi32ELi4ELi1ELb1ELb0ELb1ELb0EffEEv13SSMParamsBase
        .type           _Z25selective_scan_fwd_kernelI32Selective_Scan_fwd_kernel_traitsILi32ELi4ELi1ELb1ELb0ELb1ELb0EffEEv13SSMParamsBase,@function
        .size           _Z25selective_scan_fwd_kernelI32Selective_Scan_fwd_kernel_traitsILi32ELi4ELi1ELb1ELb0ELb1ELb0EffEEv13SSMParamsBase,(.L_x_5474 - _Z25selective_scan_fwd_kernelI32Selective_Scan_fwd_kernel_traitsILi32ELi4ELi1ELb1ELb0ELb1ELb0EffEEv13SSMParamsBase)
        .other          _Z25selective_scan_fwd_kernelI32Selective_Scan_fwd_kernel_traitsILi32ELi4ELi1ELb1ELb0ELb1ELb0EffEEv13SSMParamsBase,@"STO_CUDA_ENTRY STV_DEFAULT"
_Z25selective_scan_fwd_kernelI32Selective_Scan_fwd_kernel_traitsILi32ELi4ELi1ELb1ELb0ELb1ELb0EffEEv13SSMParamsBase:
.text._Z25selective_scan_fwd_kernelI32Selective_Scan_fwd_kernel_traitsILi32ELi4ELi1ELb1ELb0ELb1ELb0EffEEv13SSMParamsBase:
        /* <DEDUP_REMOVED lines=14> */
[C-C-:B------:R-:W-:Y:S01]  /*00e0*/  @P0 LEA.HI.X R3, R37.reuse, c[0x0][0x23c], R36.reuse, 0x2, P2 ;  /* 0x00008f0025030a11 */ /* 0x140fe200010f1424 */
[----:B------:R-:W0:Y:S01]  /*00f0*/  S2R R23, SR_CTAID.X ;  /* 0x0000000000177919 */ /* 0x000e220000002500 */
[C---:B------:R-:W-:Y:S02]  /*0100*/  @P1 LEA.HI.X R5, R37.reuse, c[0x0][0x254], R36, 0x2, P3 ;  /* 0x0000950025051a11 */ /* 0x040fe400018f1424 */
[----:B-1----:R-:W-:Y:S01]  /*0110*/  IADD3 R6, R0, 0xffffffe, RZ ;  /* 0x0ffffffe00067810 */ /* 0x002fe20007ffe0ff */
[----:B------:R1:W5:Y:S03]  /*0120*/  @P0 LDG.E R25, [R2.64] ;  /* 0x0000000402190981 */ /* 0x000366000c1e1900 */
[----:B------:R2:W3:Y:S01]  /*0130*/  F2I.FTZ.U32.TRUNC.NTZ R7, R6 ;  /* 0x0000000600077305 */ /* 0x0004e2000021f000 */
[----:B------:R4:W5:Y:S01]  /*0140*/  @P1 LDG.E R24, [R4.64] ;  /* 0x0000000404181981 */ /* 0x000962000c1e1900 */
[----:B-1----:R-:W-:Y:S01]  /*0150*/  IABS R2, R37 ;  /* 0x0000002500027213 */ /* 0x002fe20000000000 */
[----:B--2---:R-:W-:Y:S01]  /*0160*/  HFMA2.MMA R6, -RZ, RZ, 0, 0 ;  /* 0x00000000ff067435 */ /* 0x004fe200000001ff */
[----:B----4-:R-:W-:-:S04]  /*0170*/  LOP3.LUT R4, R37, c[0x0][0x178], RZ, 0x3c, !PT ;  /* 0x00005e0025047a12 */ /* 0x010fc800078e3cff */
[----:B------:R-:W-:Y:S02]  /*0180*/  ISETP.GE.AND P2, PT, R4, RZ, PT ;  /* 0x000000ff0400720c */ /* 0x000fe40003f46270 */
[----:B---3--:R-:W-:Y:S02]  /*0190*/  IADD3 R8, RZ, -R7, RZ ;  /* 0x80000007ff087210 */ /* 0x008fe40007ffe0ff */
[----:B0-----:R-:W-:-:S03]  /*01a0*/  SHF.R.S32.HI R22, RZ, 0x1f, R23 ;  /* 0x0000001fff167819 */ /* 0x001fc60000011417 */
[----:B------:R-:W-:Y:S02]  /*01b0*/  IMAD R11, R8, R9, RZ ;  /* 0x00000009080b7224 */ /* 0x000fe400078e02ff */
[----:B------:R-:W-:Y:S02]  /*01c0*/  IMAD R10, R22, c[0x0][0x1b0], RZ ;  /* 0x00006c00160a7a24 */ /* 0x000fe400078e02ff */
[----:B------:R-:W-:Y:S01]  /*01d0*/  IMAD.HI.U32 R7, R7, R11, R6 ;  /* 0x0000000b07077227 */ /* 0x000fe200078e0006 */
[----:B------:R-:W-:-:S04]  /*01e0*/  MOV R6, c[0x0][0x174] ;  /* 0x00005d0000067a02 */ /* 0x000fc80000000f00 */
[----:B------:R-:W-:Y:S01]  /*01f0*/  ISETP.GE.AND P3, PT, R6, 0x1, PT ;  /* 0x000000010600780c */ /* 0x000fe20003f66270 */
[----:B------:R-:W-:-:S04]  /*0200*/  IMAD.HI.U32 R8, R7, R2, RZ ;  /* 0x0000000207087227 */ /* 0x000fc800078e00ff */
[----:B------:R-:W-:Y:S01]  /*0210*/  IMAD.WIDE.U32 R6, R23, c[0x0][0x1b0], RZ ;  /* 0x00006c0017067a25 */ /* 0x000fe200078e00ff */
[----:B------:R-:W-:-:S05]  /*0220*/  IADD3 R0, -R8, RZ, RZ ;  /* 0x000000ff08007210 */ /* 0x000fca0007ffe1ff */
[----:B------:R-:W-:Y:S02]  /*0230*/  IMAD R0, R9, R0, R2 ;  /* 0x0000000009007224 */ /* 0x000fe400078e0202 */
[----:B------:R-:W-:-:S03]  /*0240*/  IMAD.WIDE.U32 R2, R23, c[0x0][0x1d0], RZ ;  /* 0x0000740017027a25 */ /* 0x000fc600078e00ff */
[----:B------:R-:W-:-:S13]  /*0250*/  ISETP.GT.U32.AND P1, PT, R9, R0, PT ;  /* 0x000000000900720c */ /* 0x000fda0003f24070 */
[-C--:B------:R-:W-:Y:S02]  /*0260*/  @!P1 IADD3 R0, R0, -R9.reuse, RZ ;  /* 0x8000000900009210 */ /* 0x080fe40007ffe0ff */
[----:B------:R-:W-:Y:S02]  /*0270*/  @!P1 IADD3 R8, R8, 0x1, RZ ;  /* 0x0000000108089810 */ /* 0x000fe40007ffe0ff */
[----:B------:R-:W-:Y:S01]  /*0280*/  ISETP.GE.U32.AND P0, PT, R0, R9, PT ;  /* 0x000000090000720c */ /* 0x000fe20003f06070 */
[----:B------:R-:W-:Y:S01]  /*0290*/  IMAD R0, R22, c[0x0][0x1d0], RZ ;  /* 0x0000740016007a24 */ /* 0x000fe200078e02ff */
[----:B------:R-:W-:-:S03]  /*02a0*/  ISETP.NE.AND P1, PT, RZ, c[0x0][0x178], PT ;  /* 0x00005e00ff007a0c */ /* 0x000fc60003f25270 */
[----:B------:R-:W-:Y:S02]  /*02b0*/  IMAD R5, R23, c[0x0][0x1d4], R0 ;  /* 0x0000750017057a24 */ /* 0x000fe400078e0200 */
[----:B------:R-:W-:-:S03]  /*02c0*/  IMAD R0, R22, c[0x0][0x1e0], RZ ;  /* 0x0000780016007a24 */ /* 0x000fc600078e02ff */
[----:B------:R-:W-:Y:S01]  /*02d0*/  IADD3 R3, R3, R5, RZ ;  /* 0x0000000503037210 */ /* 0x000fe20007ffe0ff */
[C---:B------:R-:W-:Y:S02]  /*02e0*/  IMAD.WIDE.U32 R4, R23.reuse, c[0x0][0x1e0], RZ ;  /* 0x0000780017047a25 */ /* 0x040fe400078e00ff */
[----:B------:R-:W-:Y:S02]  /*02f0*/  @P0 IADD3 R8, R8, 0x1, RZ ;  /* 0x0000000108080810 */ /* 0x000fe40007ffe0ff */
[----:B------:R-:W-:Y:S02]  /*0300*/  IMAD R9, R23, c[0x0][0x1e4], R0 ;  /* 0x0000790017097a24 */ /* 0x000fe400078e0200 */
[----:B------:R-:W-:Y:S01]  /*0310*/  MOV R11, R8 ;  /* 0x00000008000b7202 */ /* 0x000fe20000000f00 */
[C---:B------:R-:W-:Y:S02]  /*0320*/  IMAD R0, R36.reuse, c[0x0][0x1d8], RZ ;  /* 0x0000760024007a24 */ /* 0x040fe400078e02ff */
[----:B------:R-:W-:Y:S01]  /*0330*/  IADD3 R5, R5, R9, RZ ;  /* 0x0000000905057210 */ /* 0x000fe20007ffe0ff */
[----:B------:R-:W-:Y:S01]  /*0340*/  IMAD R9, R23, c[0x0][0x1b4], R10 ;  /* 0x00006d0017097a24 */ /* 0x000fe200078e020a */
[----:B------:R-:W-:Y:S01]  /*0350*/  @!P2 IADD3 R11, -R11, RZ, RZ ;  /* 0x000000ff0b0ba210 */ /* 0x000fe20007ffe1ff */
[----:B------:R-:W-:Y:S01]  /*0360*/  IMAD R8, R36, c[0x0][0x1e8], RZ ;  /* 0x00007a0024087a24 */ /* 0x000fe200078e02ff */
[----:B------:R-:W-:Y:S01]  /*0370*/  @!P1 LOP3.LUT R11, RZ, c[0x0][0x178], RZ, 0x33, !PT ;  /* 0x00005e00ff0b9a12 */ /* 0x000fe200078e33ff */
[----:B------:R-:W-:Y:S01]  /*0380*/  IMAD R13, R37, c[0x0][0x1dc], R0 ;  /* 0x00007700250d7a24 */ /* 0x000fe200078e0200 */
[----:B------:R-:W-:Y:S01]  /*0390*/  IADD3 R9, R7, R9, RZ ;  /* 0x0000000907097210 */ /* 0x000fe20007ffe0ff */
[----:B------:R-:W-:Y:S01]  /*03a0*/  IMAD R15, R37, c[0x0][0x1ec], R8 ;  /* 0x00007b00250f7a24 */ /* 0x000fe200078e0208 */
[----:B------:R-:W-:Y:S01]  /*03b0*/  SHF.R.S32.HI R0, RZ, 0x1f, R11 ;  /* 0x0000001fff007819 */ /* 0x000fe2000001140b */
[----:B------:R-:W-:Y:S06]  /*03c0*/  @!P3 EXIT ;  /* 0x000000000000b94d */ /* 0x000fec0003800000 */
[----:B------:R-:W0:Y:S01]  /*03d0*/  S2R R10, SR_TID.X ;  /* 0x00000000000a7919 */ /* 0x000e220000002100 */
[----:B------:R-:W-:Y:S01]  /*03e0*/  MOV R8, R6 ;  /* 0x0000000600087202 */ /* 0x000fe20000000f00 */
[----:B------:R-:W-:Y:S01]  /*03f0*/  IMAD R0, R0, c[0x0][0x1c8], RZ ;  /* 0x0000720000007a24 */ /* 0x000fe200078e02ff */
[----:B------:R-:W-:Y:S01]  /*0400*/  MOV R20, RZ ;  /* 0x000000ff00147202 */ /* 0x000fe20000000f00 */
[C---:B------:R-:W-:Y:S01]  /*0410*/  IMAD.WIDE.U32 R2, R37.reuse, c[0x0][0x1d8], R2 ;  /* 0x0000760025027a25 */ /* 0x040fe200078e0002 */
[----:B------:R-:W1:Y:S03]  /*0420*/  S2R R21, SR_LANEID ;  /* 0x0000000000157919 */ /* 0x000e660000000000 */
[----:B------:R-:W-:Y:S01]  /*0430*/  IMAD.WIDE.U32 R4, R37, c[0x0][0x1e8], R4 ;  /* 0x00007a0025047a25 */ /* 0x000fe200078e0004 */
[----:B------:R-:W-:-:S03]  /*0440*/  LEA R14, P0, R2, c[0x0][0x240], 0x2 ;  /* 0x00009000020e7a11 */ /* 0x000fc600078010ff */
[----:B------:R-:W-:Y:S01]  /*0450*/  IMAD.WIDE.U32 R6, R11, c[0x0][0x1c8], R8 ;  /* 0x000072000b067a25 */ /* 0x000fe200078e0008 */
[----:B------:R-:W-:Y:S02]  /*0460*/  IADD3 R9, R3, R13, RZ ;  /* 0x0000000d03097210 */ /* 0x000fe40007ffe0ff */
[----:B------:R-:W-:Y:S01]  /*0470*/  IADD3 R3, R5, R15, RZ ;  /* 0x0000000f05037210 */ /* 0x000fe20007ffe0ff */
[----:B------:R-:W-:Y:S01]  /*0480*/  IMAD R11, R11, c[0x0][0x1cc], R0 ;  /* 0x000073000b0b7a24 */ /* 0x000fe200078e0200 */
[----:B------:R-:W-:Y:S01]  /*0490*/  LEA R5, P1, R4, c[0x0][0x248], 0x2 ;  /* 0x0000920004057a11 */ /* 0x000fe200078210ff */
[----:B------:R-:W-:Y:S01]  /*04a0*/  IMAD R0, R23, c[0x0][0x164], R37 ;  /* 0x0000590017007a24 */ /* 0x000fe200078e0225 */
[----:B------:R-:W-:Y:S01]  /*04b0*/  LEA R12, P2, R6, c[0x0][0x230], 0x2 ;  /* 0x00008c00060c7a11 */ /* 0x000fe200078410ff */
[----:B------:R-:W-:Y:S01]  /*04c0*/  IMAD.WIDE.U32 R26, R37, c[0x0][0x180], RZ ;  /* 0x00006000251a7a25 */ /* 0x000fe200078e00ff */
[----:B------:R-:W-:Y:S02]  /*04d0*/  IADD3 R13, R7, R11, RZ ;  /* 0x0000000b070d7210 */ /* 0x000fe40007ffe0ff */
[----:B------:R-:W-:Y:S01]  /*04e0*/  LEA.HI.X R3, R4, c[0x0][0x24c], R3, 0x2, P1 ;  /* 0x0000930004037a11 */ /* 0x000fe200008f1403 */
[----:B------:R-:W-:Y:S01]  /*04f0*/  IMAD R4, R36, c[0x0][0x180], RZ ;  /* 0x0000600024047a24 */ /* 0x000fe200078e02ff */
[----:B------:R-:W-:Y:S01]  /*0500*/  LEA.HI.X R13, R6, c[0x0][0x234], R13, 0x2, P2 ;  /* 0x00008d00060d7a11 */ /* 0x000fe200010f140d */
[----:B------:R-:W-:Y:S01]  /*0510*/  IMAD R6, R36, c[0x0][0x198], RZ ;  /* 0x0000660024067a24 */ /* 0x000fe200078e02ff */
[----:B------:R-:W-:Y:S01]  /*0520*/  LEA.HI.X R2, R2, c[0x0][0x244], R9, 0x2, P0 ;  /* 0x0000910002027a11 */ /* 0x000fe200000f1409 */
[----:B------:R-:W-:Y:S01]  /*0530*/  IMAD.WIDE.U32 R28, R37, c[0x0][0x198], RZ ;  /* 0x00006600251c7a25 */ /* 0x000fe200078e00ff */
[----:B0-----:R-:W-:-:S03]  /*0540*/  SHF.R.S32.HI R11, RZ, 0x1f, R10 ;  /* 0x0000001fff0b7819 */ /* 0x001fc6000001140a */
[----:B------:R-:W-:Y:S01]  /*0550*/  IMAD R0, R0, c[0x0][0x174], RZ ;  /* 0x00005d0000007a24 */ /* 0x000fe200078e02ff */
[C---:B------:R-:W-:Y:S01]  /*0560*/  SHF.L.U64.HI R11, R10.reuse, 0x4, R11 ;  /* 0x000000040a0b7819 */ /* 0x040fe2000001020b */
[C---:B------:R-:W-:Y:S01]  /*0570*/  IMAD R9, R37.reuse, c[0x0][0x184], R4 ;  /* 0x0000610025097a24 */ /* 0x040fe200078e0204 */
[----:B------:R-:W-:Y:S01]  /*0580*/  MOV R4, R2 ;  /* 0x0000000200047202 */ /* 0x000fe20000000f00 */
[----:B------:R-:W-:Y:S01]  /*0590*/  IMAD R7, R37, c[0x0][0x19c], R6 ;  /* 0x0000670025077a24 */ /* 0x000fe200078e0206 */
[----:B------:R-:W-:Y:S01]  /*05a0*/  SHF.L.U32 R10, R10, 0x4, RZ ;  /* 0x000000040a0a7819 */ /* 0x000fe200000006ff */
[----:B------:R-:W-:Y:S01]  /*05b0*/  IMAD R8, R0, c[0x0][0x16c], RZ ;  /* 0x00005b0000087a24 */ /* 0x000fe200078e02ff */
[----:B------:R-:W-:Y:S02]  /*05c0*/  IADD3 R9, R27, R9, RZ ;  /* 0x000000091b097210 */ /* 0x000fe40007ffe0ff */
[----:B------:R-:W-:Y:S02]  /*05d0*/  IADD3 R7, R29, R7, RZ ;  /* 0x000000071d077210 */ /* 0x000fe40007ffe0ff */
[----:B------:R-:W-:-:S02]  /*05e0*/  MOV R6, R14 ;  /* 0x0000000e00067202 */ /* 0x000fc40000000f00 */
[----:B------:R-:W-:Y:S02]  /*05f0*/  MOV R2, R12 ;  /* 0x0000000c00027202 */ /* 0x000fe40000000f00 */
[----:B-1----:R-:W-:Y:S02]  /*0600*/  MOV R0, R13 ;  /* 0x0000000d00007202 */ /* 0x002fe40000000f00 */
.L_x_5243:
        /* <DEDUP_REMOVED lines=24> */
[----:B------:R-:W-:-:S04]  /*0790*/  MOV R31, 0x3d39bf78 ;  /* 0x3d39bf78001f7802 */ /* 0x000fc80000000f00 */
        /* <DEDUP_REMOVED lines=28> */
.L_x_5231:
[----:B------:R-:W-:Y:S05]  /*0960*/  BSYNC B0 ;  /* 0x0000000000007941 */ /* 0x000fea0003800000 */
.L_x_5230:
[----:B------:R-:W-:Y:S01]  /*0970*/  BSSY B0, `(.L_x_5232) ;  /* 0x0000021000007945 */ /* 0x000fe20003800000 */
        /* <DEDUP_REMOVED lines=32> */
.L_x_5233:
[----:B------:R-:W-:Y:S05]  /*0b80*/  BSYNC B0 ;  /* 0x0000000000007941 */ /* 0x000fea0003800000 */
.L_x_5232:
        /* <DEDUP_REMOVED lines=33> */
.L_x_5235:
[----:B------:R-:W-:Y:S05]  /*0da0*/  BSYNC B0 ;  /* 0x0000000000007941 */ /* 0x000fea0003800000 */
.L_x_5234:
        /* <DEDUP_REMOVED lines=33> */
.L_x_5237:
[----:B------:R-:W-:Y:S05]  /*0fc0*/  BSYNC B0 ;  /* 0x0000000000007941 */ /* 0x000fea0003800000 */
.L_x_5236:
        /* <DEDUP_REMOVED lines=11> */
[----:B------:R-:W0:Y:S01]  /*1080*/  S2R R45, SR_TID.X ;  /* 0x00000000002d7919 */ /* 0x000e220000002100 */
[----:B------:R-:W-:Y:S01]  /*1090*/  HFMA2.MMA R47, -RZ, RZ, 0, 0 ;  /* 0x00000000ff2f7435 */ /* 0x000fe200000001ff */
[----:B------:R-:W-:Y:S01]  /*10a0*/  FMUL.FTZ R46, R15, R40 ;  /* 0x000000280f2e7220 */ /* 0x000fe20000410000 */
[----:B0-----:R-:W-:-:S04]  /*10b0*/  LOP3.LUT P0, RZ, R45, 0x1f, RZ, 0xc0, !PT ;  /* 0x0000001f2dff7812 */ /* 0x001fc8000780c0ff */
[----:B------:R-:W-:-:S04]  /*10c0*/  ISETP.EQ.OR P0, PT, R20, RZ, P0 ;  /* 0x000000ff1400720c */ /* 0x000fc80000702670 */
.L_x_5241:
        /* <DEDUP_REMOVED lines=10> */
[C---:B------:R-:W-:Y:S01]  /*1170*/  IMAD R30, R14.reuse, c[0x0][0x1c0], RZ ;  /* 0x000070000e1e7a24 */ /* 0x040fe200078e02ff */
[----:B------:R-:W-:Y:S01]  /*1180*/  MOV R15, R7 ;  /* 0x00000007000f7202 */ /* 0x000fe20000000f00 */
[----:B------:R-:W-:Y:S02]  /*1190*/  IMAD R34, R14, c[0x0][0x1a0], RZ ;  /* 0x000068000e227a24 */ /* 0x000fe400078e02ff */
[----:B------:R-:W-:-:S04]  /*11a0*/  IMAD.WIDE.U32 R12, R47, c[0x0][0x1c0], RZ ;  /* 0x000070002f0c7a25 */ /* 0x000fc800078e00ff */
[C---:B------:R-:W-:Y:S01]  /*11b0*/  IMAD R35, R47.reuse, c[0x0][0x1c4], R30 ;  /* 0x000071002f237a24 */ /* 0x040fe200078e021e */
[----:B------:R-:W-:Y:S01]  /*11c0*/  LEA R31, P1, R12, R2, 0x2 ;  /* 0x000000020c1f7211 */ /* 0x000fe200078210ff */
[----:B------:R-:W-:Y:S02]  /*11d0*/  IMAD.MOV.U32 R14, RZ, RZ, R28 ;  /* 0x000000ffff0e7224 */ /* 0x000fe400078e001c */
[----:B------:R-:W-:Y:S01]  /*11e0*/  IMAD R49, R47, c[0x0][0x1a4], R34 ;  /* 0x000069002f317a24 */ /* 0x000fe200078e0222 */
[----:B------:R-:W-:Y:S01]  /*11f0*/  IADD3 R35, R13, R35, RZ ;  /* 0x000000230d237210 */ /* 0x000fe20007ffe0ff */
[----:B------:R-:W-:-:S03]  /*1200*/  IMAD.WIDE.U32 R14, R47, c[0x0][0x1a0], R14 ;  /* 0x000068002f0e7a25 */ /* 0x000fc600078e000e */
[----:B------:R-:W-:Y:S02]  /*1210*/  LEA.HI.X R34, R12, R0, R35, 0x2, P1 ;  /* 0x000000000c227211 */ /* 0x000fe400008f1423 */
[C---:B------:R-:W-:Y:S02]  /*1220*/  LEA R30, P2, R14.reuse, c[0x0][0x228], 0x2 ;  /* 0x00008a000e1e7a11 */ /* 0x040fe400078410ff */
[----:B------:R-:W-:Y:S02]  /*1230*/  IADD3 R13, R15, R49, RZ ;  /* 0x000000310f0d7210 */ /* 0x000fe40007ffe0ff */
[----:B------:R-:W-:Y:S02]  /*1240*/  IADD3 R12, P1, R31, R10, RZ ;  /* 0x0000000a1f0c7210 */ /* 0x000fe40007f3e0ff */
[----:B------:R-:W-:Y:S02]  /*1250*/  LEA.HI.X R31, R14, c[0x0][0x22c], R13, 0x2, P2 ;  /* 0x00008b000e1f7a11 */ /* 0x000fe400010f140d */
[----:B------:R-:W-:-:S03]  /*1260*/  IADD3.X R13, R34, R11, RZ, P1, !PT ;  /* 0x0000000b220d7210 */ /* 0x000fc60000ffe4ff */
[----:B------:R0:W3:Y:S04]  /*1270*/  LDG.E R48, [R30.64] ;  /* 0x000000041e307981 */ /* 0x0000e8000c1e1900 */
[----:B------:R-:W3:Y:S01]  /*1280*/  LDG.E.128 R12, [R12.64] ;  /* 0x000000040c0c7981 */ /* 0x000ee2000c1e1d00 */
[C---:B------:R-:W-:Y:S01]  /*1290*/  ISETP.GE.AND P1, PT, R21.reuse, 0x1, PT ;  /* 0x000000011500780c */ /* 0x040fe20003f26270 */
[----:B------:R-:W-:Y:S01]  /*12a0*/  BSSY B0, `(.L_x_5239) ;  /* 0x0000048000007945 */ /* 0x000fe20003800000 */
[C---:B------:R-:W-:Y:S02]  /*12b0*/  ISETP.NE.AND P2, PT, R21.reuse, 0x1f, PT ;  /* 0x0000001f1500780c */ /* 0x040fe40003f45270 */
[----:B------:R-:W-:Y:S01]  /*12c0*/  ISETP.NE.AND P3, PT, R21, RZ, PT ;  /* 0x000000ff1500720c */ /* 0x000fe20003f65270 */
[----:B--2---:R-:W-:-:S04]  /*12d0*/  FMUL.FTZ R32, R32, 1.4426950216293334961 ;  /* 0x3fb8aa3b20207820 */ /* 0x004fc80000410000 */
[C---:B------:R-:W-:Y:S02]  /*12e0*/  FMUL.FTZ R52, R32.reuse, R38 ;  /* 0x0000002620347220 */ /* 0x040fe40000410000 */
[C---:B------:R-:W-:Y:S02]  /*12f0*/  FMUL.FTZ R53, R32.reuse, R39 ;  /* 0x0000002720357220 */ /* 0x040fe40000410000 */
[C---:B------:R-:W-:Y:S02]  /*1300*/  FMUL.FTZ R49, R32.reuse, R41 ;  /* 0x0000002920317220 */ /* 0x040fe40000410000 */
[----:B------:R-:W0:Y:S01]  /*1310*/  MUFU.EX2 R52, R52 ;  /* 0x0000003400347308 */ /* 0x000e220000000800 */
[----:B------:R-:W-:-:S07]  /*1320*/  FMUL.FTZ R51, R32, R40 ;  /* 0x0000002820337220 */ /* 0x000fce0000410000 */
[----:B------:R-:W1:Y:S08]  /*1330*/  MUFU.EX2 R53, R53 ;  /* 0x0000003500357308 */ /* 0x000e700000000800 */
[----:B------:R-:W2:Y:S01]  /*1340*/  MUFU.EX2 R49, R49 ;  /* 0x0000003100317308 */ /* 0x000ea20000000800 */
[----:B0-----:R-:W-:-:S07]  /*1350*/  FFMA.FTZ R30, R42, R52, R43 ;  /* 0x000000342a1e7223 */ /* 0x001fce000001002b */
[----:B------:R-:W0:Y:S01]  /*1360*/  MUFU.EX2 R51, R51 ;  /* 0x0000003300337308 */ /* 0x000e220000000800 */
[----:B-1----:R-:W-:Y:S02]  /*1370*/  FMUL.FTZ R32, R53, R52 ;  /* 0x0000003435207220 */ /* 0x002fe40000410000 */
[C---:B--2---:R-:W-:Y:S02]  /*1380*/  FFMA.FTZ R30, R49.reuse, R30, R44 ;  /* 0x0000001e311e7223 */ /* 0x044fe4000001002c */
        /* <DEDUP_REMOVED lines=22> */
[----:B------:R-:W-:Y:S05]  /*14f0*/  @!P0 LDS.64 R32, [R47.X8+0x230] ;  /* 0x000230002f208984 */ /* 0x000fea0000008a00 */
[----:B0-----:R-:W-:-:S02]  /*1500*/  @P1 FFMA.FTZ R31, R30, R34, R31 ;  /* 0x000000221e1f1223 */ /* 0x001fc4000001001f */
[----:B-1----:R-:W-:-:S03]  /*1510*/  @P1 FMUL.FTZ R30, R30, R35 ;  /* 0x000000231e1e1220 */ /* 0x002fc60000410000 */
[----:B------:R-:W0:Y:S01]  /*1520*/  SHFL.UP PT, R34, R31, 0x10, RZ ;  /* 0x060000001f227989 */ /* 0x000e2200000e00ff */
[----:B------:R-:W-:-:S03]  /*1530*/  ISETP.GE.AND P1, PT, R21, 0x10, PT ;  /* 0x000000101500780c */ /* 0x000fc60003f26270 */
[----:B------:R-:W1:Y:S10]  /*1540*/  SHFL.UP PT, R35, R30, 0x10, RZ ;  /* 0x060000001e237989 */ /* 0x000e7400000e00ff */
[----:B0-----:R-:W-:-:S02]  /*1550*/  @P1 FFMA.FTZ R31, R30, R34, R31 ;  /* 0x000000221e1f1223 */ /* 0x001fc4000001001f */
[----:B-1----:R-:W-:Y:S01]  /*1560*/  @P1 FMUL.FTZ R30, R30, R35 ;  /* 0x000000231e1e1220 */ /* 0x002fe20000410000 */
[----:B------:R-:W-:-:S04]  /*1570*/  ISETP.NE.AND P1, PT, R45, RZ, PT ;  /* 0x000000ff2d00720c */ /* 0x000fc80003f25270 */
[----:B------:R-:W-:Y:S04]  /*1580*/  @!P2 STS.64 [0x210], R30 ;  /* 0x0002101eff00a388 */ /* 0x000fe80000000a00 */
[----:B------:R-:W-:Y:S06]  /*1590*/  BAR.SYNC.DEFER_BLOCKING 0x0 ;  /* 0x0000000000007b1d */ /* 0x000fec0000010000 */
[----:B------:R-:W0:Y:S04]  /*15a0*/  SHFL.UP PT, R31, R31, 0x1, RZ ;  /* 0x042000001f1f7989 */ /* 0x000e2800000e00ff */
[----:B------:R-:W1:Y:S04]  /*15b0*/  SHFL.UP PT, R30, R30, 0x1, RZ ;  /* 0x042000001e1e7989 */ /* 0x000e6800000e00ff */
[----:B------:R-:W-:Y:S04]  /*15c0*/  @!P3 STS.64 [0x220], R32 ;  /* 0x00022020ff00b388 */ /* 0x000fe80000000a00 */
[----:B------:R-:W2:Y:S01]  /*15d0*/  LDS.64 R34, [0x210] ;  /* 0x00021000ff227984 */ /* 0x000ea20000000a00 */
[----:B0-----:R-:W-:-:S03]  /*15e0*/  @!P3 MOV R31, R33 ;  /* 0x00000021001fb202 */ /* 0x001fc60000000f00 */
[----:B------:R-:W-:Y:S01]  /*15f0*/  BAR.SYNC.DEFER_BLOCKING 0x0 ;  /* 0x0000000000007b1d */ /* 0x000fe20000010000 */
[----:B-1----:R-:W-:-:S05]  /*1600*/  @!P3 MOV R30, R32 ;  /* 0x00000020001eb202 */ /* 0x002fca0000000f00 */
[----:B------:R-:W0:Y:S01]  /*1610*/  LDS R50, [0x224] ;  /* 0x00022400ff327984 */ /* 0x000e220000000800 */
[----:B--2---:R-:W-:Y:S02]  /*1620*/  FFMA.FTZ R35, R34, R33, R35 ;  /* 0x0000002122237223 */ /* 0x004fe40000010023 */
[----:B---3--:R-:W-:Y:S02]  /*1630*/  FMUL.FTZ R33, R12, R48 ;  /* 0x000000300c217220 */ /* 0x008fe40000410000 */
[----:B------:R-:W-:Y:S02]  /*1640*/  FMUL.FTZ R34, R34, R32 ;  /* 0x0000002022227220 */ /* 0x000fe40000410000 */
[----:B0-----:R-:W-:Y:S01]  /*1650*/  @P1 FFMA.FTZ R31, R50, R30, R31 ;  /* 0x0000001e321f1223 */ /* 0x001fe2000001001f */
[----:B------:R-:W-:-:S03]  /*1660*/  ISETP.NE.AND P1, PT, R45, RZ, PT ;  /* 0x000000ff2d00720c */ /* 0x000fc60003f25270 */
[----:B------:R-:W-:-:S04]  /*1670*/  FFMA.FTZ R50, R53, R31, R42 ;  /* 0x0000001f35327223 */ /* 0x000fc8000001002a */
[----:B------:R-:W-:-:S06]  /*1680*/  FFMA.FTZ R52, R52, R50, R43 ;  /* 0x0000003234347223 */ /* 0x000fcc000001002b */
        /* <DEDUP_REMOVED lines=9> */
.L_x_5240:
[----:B------:R-:W-:Y:S05]  /*1720*/  BSYNC B0 ;  /* 0x0000000000007941 */ /* 0x000fea0003800000 */
.L_x_5239:
[----:B0-----:R-:W-:Y:S01]  /*1730*/  IADD3 R47, R47, 0x1, RZ ;  /* 0x000000012f2f7810 */ /* 0x001fe20007ffe0ff */
[----:B------:R-:W-:Y:S02]  /*1740*/  FFMA.FTZ R49, R49, R52, R44 ;  /* 0x0000003431317223 */ /* 0x000fe4000001002c */
[-C--:B------:R-:W-:Y:S01]  /*1750*/  FMUL.FTZ R13, R13, R48.reuse ;  /* 0x000000300d0d7220 */ /* 0x080fe20000410000 */
        /* <DEDUP_REMOVED lines=9> */
.L_x_5238:
[----:B------:R-:W-:Y:S01]  /*17f0*/  SHF.L.U32 R12, R20, 0x7, RZ ;  /* 0x00000007140c7819 */ /* 0x000fe200000006ff */
        /* <DEDUP_REMOVED lines=25> */
.L_x_5242:
[----:B------:R-:W-:Y:S05]  /*1990*/  EXIT ;  /* 0x000000000000794d */ /* 0x000fea0003800000 */
.L_x_5244:
        /* <DEDUP_REMOVED lines=14> */
.L_x_5474:


//--------------------- .text._Z25selective_scan_fwd_kernelI32Selective_Scan_fwd_kernel_traitsILi32ELi4ELi1ELb1ELb0ELb1ELb1EffEEv13SSMParamsBase --------------------------
	.section	.text._Z25selective_scan_fwd_kernelI32Selective_Scan_fwd_kernel_traitsILi32ELi4ELi1ELb1ELb0ELb1ELb1EffEEv13SSMParamsBase,"ax",@progbits
	.sectioninfo	@"SHI_REGISTERS=56"
	.align	128
        .global         _Z25selective_scan_fwd_kernelI32Selective_Scan_fwd_kernel_traitsILi32ELi4ELi1ELb1ELb0ELb1ELb1EffEEv13SSMParamsBase
        .type           _Z25selective_scan_fwd_kernelI32Selective_Scan_fwd_kernel_traitsILi32ELi4ELi1ELb1ELb0ELb1ELb1EffEEv13SSMParamsBase,@function
        .size           _Z25selective_scan_fwd_kernelI32Selective_Scan_fwd_kernel_traitsILi32ELi4ELi1ELb1ELb0ELb1ELb1EffEEv13SSMParamsBase,(.L_x_5475 - _Z25selective_scan_fwd_kernelI32Selective_Scan_fwd_kernel_traitsILi32ELi4ELi1ELb1ELb0ELb1ELb1EffEEv13SSMParamsBase)
        .other          _Z25selective_scan_fwd_kernelI32Selective_Scan_fwd_kernel_traitsILi32ELi4ELi1ELb1ELb0ELb1ELb1EffEEv13SSMParamsBase,@"STO_CUDA_ENTRY STV_DEFAULT"
_Z25selective_scan_fwd_kernelI32Selective_Scan_fwd_kernel_traitsILi32ELi4ELi1ELb1ELb0ELb1ELb1EffEEv13SSMParamsBase:
.text._Z25selective_scan_fwd_kernelI32Selective_Scan_fwd_kernel_traitsILi32ELi4ELi1ELb1ELb0ELb1ELb1EffEEv13SSMParamsBase:
        /* <DEDUP_REMOVED lines=97> */
.L_x_5258:
        /* <DEDUP_REMOVED lines=53> */
.L_x_5246:
[----:B------:R-:W-:Y:S05]  /*0960*/  BSYNC B0 ;  /* 0x0000000000007941 */ /* 0x000fea0003800000 */
.L_x_5245:
        /* <DEDUP_REMOVED lines=33> */
.L_x_5248:
[----:B------:R-:W-:Y:S05]  /*0b80*/  BSYNC B0 ;  /* 0x0000000000007941 */ /* 0x000fea0003800000 */
.L_x_5247:
        /* <DEDUP_REMOVED lines=33> */
.L_x_5250:
[----:B------:R-:W-:Y:S05]  /*0da0*/  BSYNC B0 ;  /* 0x0000000000007941 */ /* 0x000fea0003800000 */
.L_x_5249:
        /* <DEDUP_REMOVED lines=33> */
.L_x_5252:
[----:B------:R-:W-:Y:S05]  /*0fc0*/  BSYNC B0 ;  /* 0x0000000000007941 */ /* 0x000fea0003800000 */
.L_x_5251:
        /* <DEDUP_REMOVED lines=16> */
.L_x_5256:
        /* <DEDUP_REMOVED lines=12> */
[----:B------:R-:W-:Y:S01]  /*1190*/  IMAD R34, R14, c[0x0][0x1a0], RZ ;  /* 0x000068000e227a24 */ /* 0x000fe200078e02ff */
[----:B------:R-:W-:Y:S01]  /*11a0*/  MOV R14, R24 ;  /* 0x00000018000e7202 */ /* 0x000fe20000000f00 */
[----:B------:R-:W-:-:S04]  /*11b0*/  IMAD.WIDE.U32 R12, R47, c[0x0][0x1c0], RZ ;  /* 0x000070002f0c7a25 */ /* 0x000fc800078e00ff */
[C---:B------:R-:W-:Y:S01]  /*11c0*/  IMAD R35, R47.reuse, c[0x0][0x1c4], R30 ;  /* 0x000071002f237a24 */ /* 0x040fe200078e021e */
[----:B------:R-:W-:Y:S01]  /*11d0*/  LEA R31, P1, R12, R2, 0x2 ;  /* 0x000000020c1f7211 */ /* 0x000fe200078210ff */
[----:B------:R-:W-:-:S03]  /*11e0*/  IMAD.WIDE.U32 R14, R47, c[0x0][0x1a0], R14 ;  /* 0x000068002f0e7a25 */ /* 0x000fc600078e000e */
[----:B------:R-:W-:Y:S01]  /*11f0*/  IADD3 R35, R13, R35, RZ ;  /* 0x000000230d237210 */ /* 0x000fe20007ffe0ff */
[----:B------:R-:W-:Y:S01]  /*1200*/  IMAD R49, R47, c[0x0][0x1a4], R34 ;  /* 0x000069002f317a24 */ /* 0x000fe200078e0222 */
[----:B------:R-:W-:Y:S02]  /*1210*/  LEA R30, P2, R14, c[0x0][0x228], 0x2 ;  /* 0x00008a000e1e7a11 */ /* 0x000fe400078410ff */
[----:B------:R-:W-:Y:S02]  /*1220*/  LEA.HI.X R34, R12, R0, R35, 0x2, P1 ;  /* 0x000000000c227211 */ /* 0x000fe400008f1423 */
[----:B------:R-:W-:Y:S02]  /*1230*/  IADD3 R13, R15, R49, RZ ;  /* 0x000000310f0d7210 */ /* 0x000fe40007ffe0ff */
[----:B------:R-:W-:Y:S02]  /*1240*/  IADD3 R12, P1, R31, R10, RZ ;  /* 0x0000000a1f0c7210 */ /* 0x000fe40007f3e0ff */
[----:B------:R-:W-:-:S02]  /*1250*/  LEA.HI.X R31, R14, c[0x0][0x22c], R13, 0x2, P2 ;  /* 0x00008b000e1f7a11 */ /* 0x000fc400010f140d */
        /* <DEDUP_REMOVED lines=76> */
.L_x_5255:
[----:B------:R-:W-:Y:S05]  /*1720*/  BSYNC B0 ;  /* 0x0000000000007941 */ /* 0x000fea0003800000 */
.L_x_5254:
        /* <DEDUP_REMOVED lines=12> */
.L_x_5253:
        /* <DEDUP_REMOVED lines=10> */
[C---:B------:R-:W-:Y:S01]  /*1890*/  IMAD R32, R36.reuse, c[0x0][0x208], RZ ;  /* 0x0000820024207a24 */ /* 0x040fe200078e02ff */
[----:B------:R-:W-:Y:S01]  /*18a0*/  IADD3 R13, R13, R35, RZ ;  /* 0x000000230d0d7210 */ /* 0x000fe20007ffe0ff */
[----:B------:R-:W-:Y:S02]  /*18b0*/  IMAD R34, R36, c[0x0][0x1f8], RZ ;  /* 0x00007e0024227a24 */ /* 0x000fe400078e02ff */
[C---:B------:R-:W-:Y:S02]  /*18c0*/  IMAD R35, R37.reuse, c[0x0][0x20c], R32 ;  /* 0x0000830025237a24 */ /* 0x040fe400078e0220 */
[----:B------:R-:W-:-:S04]  /*18d0*/  IMAD.WIDE.U32 R14, R37, c[0x0][0x208], R14 ;  /* 0x00008200250e7a25 */ /* 0x000fc800078e000e */
[----:B------:R-:W-:Y:S01]  /*18e0*/  IMAD R33, R37, c[0x0][0x1fc], R34 ;  /* 0x00007f0025217a24 */ /* 0x000fe200078e0222 */
[----:B------:R-:W-:Y:S01]  /*18f0*/  IADD3 R35, R15, R35, RZ ;  /* 0x000000230f237210 */ /* 0x000fe20007ffe0ff */
[----:B------:R-:W-:-:S05]  /*1900*/  IMAD.WIDE.U32 R12, R37, c[0x0][0x1f8], R12 ;  /* 0x00007e00250c7a25 */ /* 0x000fca00078e000c */
[----:B------:R-:W-:Y:S02]  /*1910*/  IADD3 R15, R13, R33, RZ ;  /* 0x000000210d0f7210 */ /* 0x000fe40007ffe0ff */
[----:B------:R-:W-:Y:S02]  /*1920*/  LEA R33, P0, R14, c[0x0][0x258], 0x2 ;  /* 0x000096000e217a11 */ /* 0x000fe400078010ff */
[----:B------:R-:W-:Y:S02]  /*1930*/  LEA R13, P1, R12, c[0x0][0x268], 0x2 ;  /* 0x00009a000c0d7a11 */ /* 0x000fe400078210ff */
[----:B------:R-:W-:Y:S02]  /*1940*/  LEA.HI.X R34, R14, c[0x0][0x25c], R35, 0x2, P0 ;  /* 0x000097000e227a11 */ /* 0x000fe400000f1423 */
[----:B------:R-:W-:Y:S02]  /*1950*/  IADD3 R32, P0, R33, R10, RZ ;  /* 0x0000000a21207210 */ /* 0x000fe40007f1e0ff */
[----:B------:R-:W-:-:S02]  /*1960*/  LEA.HI.X R14, R12, c[0x0][0x26c], R15, 0x2, P1 ;  /* 0x00009b000c0e7a11 */ /* 0x000fc400008f140f */
[----:B------:R-:W-:Y:S02]  /*1970*/  IADD3.X R33, R34, R11, RZ, P0, !PT ;  /* 0x0000000b22217210 */ /* 0x000fe400007fe4ff */
[----:B------:R-:W-:-:S03]  /*1980*/  IADD3 R12, P1, R13, R10, RZ ;  /* 0x0000000a0d0c7210 */ /* 0x000fc60007f3e0ff */
[----:B------:R0:W-:Y:S01]  /*1990*/  STG.E.128 [R32.64], R16 ;  /* 0x0000001020007986 */ /* 0x0001e2000c101d04 */
[----:B------:R-:W-:-:S03]  /*19a0*/  IADD3.X R13, R14, R11, RZ, P1, !PT ;  /* 0x0000000b0e0d7210 */ /* 0x000fc60000ffe4ff */
        /* <DEDUP_REMOVED lines=11> */
[----:B------:R-:W-:Y:S02]  /*1a60*/  IADD3 R31, R31, R41, RZ ;  /* 0x000000291f1f7210 */ /* 0x000fe40007ffe0ff */
[----:B------:R-:W-:Y:S02]  /*1a70*/  IADD3.X R4, RZ, R4, RZ, P2, !PT ;  /* 0x00000004ff047210 */ /* 0x000fe400017fe4ff */
[----:B------:R-:W-:Y:S01]  /*1a80*/  IADD3.X R3, RZ, R3, RZ, P3, !PT ;  /* 0x00000003ff037210 */ /* 0x000fe20001ffe4ff */
[----:B------:R-:W-:Y:S01]  /*1a90*/  IMAD.WIDE.U32 R30, R37, c[0x0][0x218], R30 ;  /* 0x00008600251e7a25 */ /* 0x000fe200078e001e */
[----:B------:R-:W-:Y:S03]  /*1aa0*/  BAR.SYNC.DEFER_BLOCKING 0x0 ;  /* 0x0000000000007b1d */ /* 0x000fe60000010000 */
        /* <DEDUP_REMOVED lines=12> */
[----:B------:R-:W-:-:S05]  /*1b70*/  IMAD R39, R37, c[0x0][0x21c], R40 ;  /* 0x0000870025277a24 */ /* 0x000fca00078e0228 */
[----:B------:R-:W-:Y:S01]  /*1b80*/  IADD3 R39, R31, R39, RZ ;  /* 0x000000271f277210 */ /* 0x000fe20007ffe0ff */
[----:B0-----:R-:W-:Y:S01]  /*1b90*/  FADD.FTZ R34, R34, 1 ;  /* 0x3f80000022227421 */ /* 0x001fe20000010000 */
[----:B------:R-:W0:Y:S01]  /*1ba0*/  MUFU.RCP R38, R38 ;  /* 0x0000002600267308 */ /* 0x000e220000001000 */
[----:B------:R-:W-:-:S04]  /*1bb0*/  LEA R31, P0, R30, c[0x0][0x270], 0x2 ;  /* 0x00009c001e1f7a11 */ /* 0x000fc800078010ff */
[----:B------:R-:W-:-:S03]  /*1bc0*/  LEA.HI.X R40, R30, c[0x0][0x274], R39, 0x2, P0 ;  /* 0x00009d001e287a11 */ /* 0x000fc600000f1427 */
[----:B------:R-:W2:Y:S01]  /*1bd0*/  MUFU.RCP R32, R32 ;  /* 0x0000002000207308 */ /* 0x000ea20000001000 */
[----:B-1----:R-:W-:Y:S01]  /*1be0*/  FMUL.FTZ R33, R14, R33 ;  /* 0x000000210e217220 */ /* 0x002fe20000410000 */
[----:B------:R-:W-:-:S03]  /*1bf0*/  IADD3 R14, P0, R31, R10, RZ ;  /* 0x0000000a1f0e7210 */ /* 0x000fc60007f1e0ff */
[----:B------:R-:W-:-:S03]  /*1c00*/  FMUL.FTZ R18, R33, R18 ;  /* 0x0000001221127220 */ /* 0x000fc60000410000 */
        /* <DEDUP_REMOVED lines=12> */
.L_x_5257:
[----:B------:R-:W-:Y:S05]  /*1cd0*/  EXIT ;  /* 0x000000000000794d */ /* 0x000fea0003800000 */
.L_x_5259:
        /* <DEDUP_REMOVED lines=10> */
.L_x_5475:


//--------------------- .text._Z25selective_scan_fwd_kernelI32Selective_Scan_fwd_kernel_traitsILi32ELi4ELi1ELb1ELb1ELb0ELb0EffEEv13SSMParamsBase --------------------------
	.section	.text._Z25selective_scan_fwd_kernelI32Selective_Scan_fwd_kernel_traitsILi32ELi4ELi1ELb1ELb1ELb0ELb0EffEEv13SSMParamsBase,"ax",@progbits
	.sectioninfo	@"SHI_REGISTERS=52"
	.align	128
        .global         _Z25selective_scan_fwd_kernelI32Selective_Scan_fwd_kernel_traitsILi32ELi4ELi1ELb1ELb1ELb0ELb0EffEEv13SSMParamsBase
        .type           _Z25selective_scan_fwd_kernelI32Selective_Scan_fwd_kernel_traitsILi32ELi4ELi1ELb1ELb1ELb0ELb0EffEEv13SSMParamsBase,@function
        .size           _Z25selective_scan_fwd_kernelI32Selective_Scan_fwd_kernel_traitsILi32ELi4ELi1ELb1ELb1ELb0ELb0EffEEv13SSMParamsBase,(.L_x_5476 - _Z25selective_scan_fwd_kernelI32Selective_Scan_fwd_kernel_traitsILi32ELi4ELi1ELb1ELb1ELb0ELb0EffEEv13SSMParamsBase)
        .other          _Z25selective_scan_fwd_kernelI32Selective_Scan_fwd_kernel_traitsILi32ELi4ELi1ELb1ELb1ELb0ELb0EffEEv13SSMParamsBase,@"STO_CUDA_ENTRY STV_DEFAULT"
_Z25selective_scan_fwd_kernelI32Selective_Scan_fwd_kernel_traitsILi32ELi4ELi1ELb1ELb1ELb0ELb0EffEEv13SSMParamsBase:
.text._Z25selective_scan_fwd_kernelI32Selective_Scan_fwd_kernel_traitsILi32ELi4ELi1ELb1ELb1ELb0ELb0EffEEv13SSMParamsBase:
        /* <DEDUP_REMOVED lines=24> */
[----:B-1----:R-:W-:-:S03]  /*0180*/  IABS R4, R25 ;  /* 0x0000001900047213 */ /* 0x002fc60000000000 */
[----:B------:R-:W-:-:S06]  /*0190*/  IMAD.HI.U32 R7, R7, R11, R6 ;  /* 0x0000000b07077227 */ /* 0x000fcc00078e0006 */
[----:B------:R-:W-:-:S05]  /*01a0*/  IMAD.HI.U32 R0, R7, R4, RZ ;  /* 0x0000000407007227 */ /* 0x000fca00078e00ff */
[----:B----4-:R-:W-:-:S05]  /*01b0*/  IADD3 R2, -R0, RZ, RZ ;  /* 0x000000ff00027210 */ /* 0x010fca0007ffe1ff */
[----:B------:R-:W-:Y:S01]  /*01c0*/  IMAD R4, R9, R2, R4 ;  /* 0x0000000209047224 */ /* 0x000fe200078e0204 */
[----:B0-----:R-:W-:-:S04]  /*01d0*/  SHF.R.S32.HI R20, RZ, 0x1f, R21 ;  /* 0x0000001fff147819 */ /* 0x001fc80000011415 */
[----:B------:R-:W-:Y:S01]  /*01e0*/  ISETP.GT.U32.AND P2, PT, R9, R4, PT ;  /* 0x000000040900720c */ /* 0x000fe20003f44070 */
[----:B------:R-:W-:-:S04]  /*01f0*/  IMAD R6, R20, c[0x0][0x1d0], RZ ;  /* 0x0000740014067a24 */ /* 0x000fc800078e02ff */
[----:B------:R-:W-:Y:S01]  /*0200*/  IMAD R5, R21, c[0x0][0x1d4], R6 ;  /* 0x0000750015057a24 */ /* 0x000fe200078e0206 */
[----:B------:R-:W-:-:S07]  /*0210*/  MOV R6, c[0x0][0x174] ;  /* 0x00005d0000067a02 */ /* 0x000fce0000000f00 */
[-C--:B------:R-:W-:Y:S02]  /*0220*/  @!P2 IADD3 R4, R4, -R9.reuse, RZ ;  /* 0x800000090404a210 */ /* 0x080fe40007ffe0ff */
[----:B------:R-:W-:Y:S02]  /*0230*/  ISETP.GE.AND P4, PT, R6, 0x1, PT ;  /* 0x000000010600780c */ /* 0x000fe40003f86270 */
[----:B------:R-:W-:Y:S02]  /*0240*/  ISETP.GE.U32.AND P0, PT, R4, R9, PT ;  /* 0x000000090400720c */ /* 0x000fe40003f06070 */
[----:B------:R-:W-:-:S04]  /*0250*/  LOP3.LUT R4, R25, c[0x0][0x178], RZ, 0x3c, !PT ;  /* 0x00005e0019047a12 */ /* 0x000fc800078e3cff */
[----:B------:R-:W-:Y:S01]  /*0260*/  ISETP.GE.AND P3, PT, R4, RZ, PT ;  /* 0x000000ff0400720c */ /* 0x000fe20003f66270 */
[----:B------:R-:W-:Y:S02]  /*0270*/  IMAD R4, R20, c[0x0][0x190], RZ ;  /* 0x0000640014047a24 */ /* 0x000fe400078e02ff */
[----:B------:R-:W-:Y:S01]  /*0280*/  IMAD.WIDE.U32 R2, R21, c[0x0][0x1d0], RZ ;  /* 0x0000740015027a25 */ /* 0x000fe200078e00ff */
[----:B------:R-:W-:-:S03]  /*0290*/  @!P2 IADD3 R0, R0, 0x1, RZ ;  /* 0x000000010000a810 */ /* 0x000fc60007ffe0ff */
[----:B------:R-:W-:-:S04]  /*02a0*/  IMAD.WIDE.U32 R6, R21, c[0x0][0x190], RZ ;  /* 0x0000640015067a25 */ /* 0x000fc800078e00ff */
[----:B------:R-:W-:Y:S02]  /*02b0*/  IMAD R9, R21, c[0x0][0x194], R4 ;  /* 0x0000650015097a24 */ /* 0x000fe400078e0204 */
[----:B------:R-:W-:Y:S01]  /*02c0*/  IMAD R10, R20, c[0x0][0x1e0], RZ ;  /* 0x00007800140a7a24 */ /* 0x000fe200078e02ff */
[----:B------:R-:W-:Y:S01]  /*02d0*/  IADD3 R3, R3, R5, RZ ;  /* 0x0000000503037210 */ /* 0x000fe20007ffe0ff */
[----:B------:R-:W-:Y:S01]  /*02e0*/  IMAD.WIDE.U32 R4, R21, c[0x0][0x1e0], RZ ;  /* 0x0000780015047a25 */ /* 0x000fe200078e00ff */
[----:B------:R-:W-:Y:S02]  /*02f0*/  ISETP.NE.AND P1, PT, RZ, c[0x0][0x178], PT ;  /* 0x00005e00ff007a0c */ /* 0x000fe40003f25270 */
[----:B------:R-:W-:Y:S01]  /*0300*/  @P0 IADD3 R0, R0, 0x1, RZ ;  /* 0x0000000100000810 */ /* 0x000fe20007ffe0ff */
[----:B------:R-:W-:Y:S01]  /*0310*/  IMAD R8, R24, c[0x0][0x1d8], RZ ;  /* 0x0000760018087a24 */ /* 0x000fe200078e02ff */
[----:B------:R-:W-:Y:S01]  /*0320*/  IADD3 R9, R7, R9, RZ ;  /* 0x0000000907097210 */ /* 0x000fe20007ffe0ff */
[----:B------:R-:W-:Y:S01]  /*0330*/  IMAD R11, R21, c[0x0][0x1e4], R10 ;  /* 0x00007900150b7a24 */ /* 0x000fe200078e020a */
[----:B------:R-:W-:Y:S07]  /*0340*/  @!P4 EXIT ;  /* 0x000000000000c94d */ /* 0x000fee0003800000 */
[----:B------:R-:W-:Y:S01]  /*0350*/  @!P3 IADD3 R0, -R0, RZ, RZ ;  /* 0x000000ff0000b210 */ /* 0x000fe20007ffe1ff */
[C---:B------:R-:W-:Y:S01]  /*0360*/  IMAD R15, R25.reuse, c[0x0][0x1dc], R8 ;  /* 0x00007700190f7a24 */ /* 0x040fe200078e0208 */
[----:B------:R-:W-:Y:S01]  /*0370*/  @!P1 LOP3.LUT R0, RZ, c[0x0][0x178], RZ, 0x33, !PT ;  /* 0x00005e00ff009a12 */ /* 0x000fe200078e33ff */
[----:B------:R-:W0:Y:S01]  /*0380*/  S2R R7, SR_TID.X ;  /* 0x0000000000077919 */ /* 0x000e220000002100 */
[----:B------:R-:W-:Y:S01]  /*0390*/  MOV R8, R6 ;  /* 0x0000000600087202 */ /* 0x000fe20000000f00 */
[----:B------:R-:W-:Y:S01]  /*03a0*/  IMAD.WIDE.U32 R2, R25, c[0x0][0x1d8], R2 ;  /* 0x0000760019027a25 */ /* 0x000fe200078e0002 */
[----:B------:R-:W-:-:S02]  /*03b0*/  SHF.R.S32.HI R6, RZ, 0x1f, R0 ;  /* 0x0000001fff067819 */ /* 0x000fc40000011400 */
[----:B------:R-:W-:Y:S01]  /*03c0*/  IADD3 R5, R5, R11, RZ ;  /* 0x0000000b05057210 */ /* 0x000fe20007ffe0ff */
[----:B------:R-:W-:Y:S01]  /*03d0*/  IMAD R10, R24, c[0x0][0x1e8], RZ ;  /* 0x00007a00180a7a24 */ /* 0x000fe200078e02ff */
[----:B------:R-:W-:Y:S01]  /*03e0*/  IADD3 R15, R3, R15, RZ ;  /* 0x0000000f030f7210 */ /* 0x000fe20007ffe0ff */
[----:B------:R-:W-:Y:S01]  /*03f0*/  IMAD R11, R6, c[0x0][0x1a8], RZ ;  /* 0x00006a00060b7a24 */ /* 0x000fe200078e02ff */
[----:B------:R-:W-:Y:S01]  /*0400*/  LEA R14, P0, R2, c[0x0][0x240], 0x2 ;  /* 0x00009000020e7a11 */ /* 0x000fe200078010ff */
[C---:B------:R-:W-:Y:S01]  /*0410*/  IMAD R13, R25.reuse, c[0x0][0x1ec], R10 ;  /* 0x00007b00190d7a24 */ /* 0x040fe200078e020a */
[----:B------:R-:W-:Y:S01]  /*0420*/  MOV R10, RZ ;  /* 0x000000ff000a7202 */ /* 0x000fe20000000f00 */
[----:B------:R-:W-:Y:S01]  /*0430*/  IMAD R17, R0, c[0x0][0x1ac], R11 ;  /* 0x00006b0000117a24 */ /* 0x000fe200078e020b */
[----:B------:R-:W-:Y:S01]  /*0440*/  LEA.HI.X R15, R2, c[0x0][0x244], R15, 0x2, P0 ;  /* 0x00009100020f7a11 */ /* 0x000fe200000f140f */
[----:B------:R-:W1:Y:S01]  /*0450*/  S2R R11, SR_LANEID ;  /* 0x00000000000b7919 */ /* 0x000e620000000000 */
[----:B------:R-:W-:Y:S01]  /*0460*/  IMAD.WIDE.U32 R4, R25, c[0x0][0x1e8], R4 ;  /* 0x00007a0019047a25 */ /* 0x000fe200078e0004 */
[----:B------:R-:W-:-:S03]  /*0470*/  MOV R6, R14 ;  /* 0x0000000e00067202 */ /* 0x000fc60000000f00 */
[----:B------:R-:W-:Y:S01]  /*0480*/  IMAD.WIDE.U32 R2, R0, c[0x0][0x1a8], R8 ;  /* 0x00006a0000027a25 */ /* 0x000fe200078e0008 */
[----:B------:R-:W-:Y:S02]  /*0490*/  IADD3 R9, R5, R13, RZ ;  /* 0x0000000d05097210 */ /* 0x000fe40007ffe0ff */
[----:B------:R-:W-:Y:S01]  /*04a0*/  LEA R5, P0, R4, c[0x0][0x248], 0x2 ;  /* 0x0000920004057a11 */ /* 0x000fe200078010ff */
[----:B------:R-:W-:Y:S01]  /*04b0*/  IMAD R0, R21, c[0x0][0x164], R25 ;  /* 0x0000590015007a24 */ /* 0x000fe200078e0219 */
[----:B------:R-:W-:Y:S02]  /*04c0*/  LEA R12, P1, R2, c[0x0][0x228], 0x2 ;  /* 0x00008a00020c7a11 */ /* 0x000fe400078210ff */
[----:B------:R-:W-:Y:S01]  /*04d0*/  IADD3 R13, R3, R17, RZ ;  /* 0x00000011030d7210 */ /* 0x000fe20007ffe0ff */
[----:B------:R-:W-:Y:S01]  /*04e0*/  IMAD R0, R0, c[0x0][0x174], RZ ;  /* 0x00005d0000007a24 */ /* 0x000fe200078e02ff */
[----:B------:R-:W-:Y:S02]  /*04f0*/  LEA.HI.X R3, R4, c[0x0][0x24c], R9, 0x2, P0 ;  /* 0x0000930004037a11 */ /* 0x000fe400000f1409 */
[----:B0-----:R-:W-:-:S02]  /*0500*/  SHF.R.S32.HI R4, RZ, 0x1f, R7 ;  /* 0x0000001fff047819 */ /* 0x001fc40000011407 */
[----:B------:R-:W-:Y:S02]  /*0510*/  LEA.HI.X R13, R2, c[0x0][0x22c], R13, 0x2, P1 ;  /* 0x00008b00020d7a11 */ /* 0x000fe400008f140d */
[C---:B------:R-:W-:Y:S02]  /*0520*/  SHF.L.U64.HI R9, R7.reuse, 0x4, R4 ;  /* 0x0000000407097819 */ /* 0x040fe40000010204 */
[----:B------:R-:W-:Y:S01]  /*0530*/  SHF.L.U32 R8, R7, 0x4, RZ ;  /* 0x0000000407087819 */ /* 0x000fe200000006ff */
[----:B------:R-:W-:Y:S01]  /*0540*/  IMAD R7, R0, c[0x0][0x16c], RZ ;  /* 0x00005b0000077a24 */ /* 0x000fe200078e02ff */
[----:B------:R-:W-:Y:S02]  /*0550*/  MOV R4, R15 ;  /* 0x0000000f00047202 */ /* 0x000fe40000000f00 */
[----:B------:R-:W-:Y:S02]  /*0560*/  MOV R2, R12 ;  /* 0x0000000c00027202 */ /* 0x000fe40000000f00 */
[----:B-1----:R-:W-:-:S02]  /*0570*/  MOV R0, R13 ;  /* 0x0000000d00007202 */ /* 0x002fc40000000f00 */
.L_x_5273:
        /* <DEDUP_REMOVED lines=53> */
.L_x_5261:
[----:B------:R-:W-:Y:S05]  /*08d0*/  BSYNC B0 ;  /* 0x0000000000007941 */ /* 0x000fea0003800000 */
.L_x_5260:
        /* <DEDUP_REMOVED lines=33> */
.L_x_5263:
[----:B------:R-:W-:Y:S05]  /*0af0*/  BSYNC B0 ;  /* 0x0000000000007941 */ /* 0x000fea0003800000 */
.L_x_5262:
        /* <DEDUP_REMOVED lines=33> */
.L_x_5265:
[----:B------:R-:W-:Y:S05]  /*0d10*/  BSYNC B0 ;  /* 0x0000000000007941 */ /* 0x000fea0003800000 */
.L_x_5264:
        /* <DEDUP_REMOVED lines=33> */
.L_x_5267:
[----:B------:R-:W-:Y:S05]  /*0f30*/  BSYNC B0 ;  /* 0x0000000000007941 */ /* 0x000fea0003800000 */
.L_x_5266:
        /* <DEDUP_REMOVED lines=8> */
[----:B------:R-:W0:Y:S01]  /*0fc0*/  S2R R28, SR_TID.X ;  /* 0x00000000001c7919 */ /* 0x000e220000002100 */
[----:B------:R-:W-:Y:S01]  /*0fd0*/  HFMA2.MMA R39, -RZ, RZ, 0, 0 ;  /* 0x00000000ff277435 */ /* 0x000fe200000001ff */
[----:B------:R-:W-:Y:S02]  /*0fe0*/  FMUL.FTZ R35, R14, R29 ;  /* 0x0000001d0e237220 */ /* 0x000fe40000410000 */
[----:B------:R-:W-:Y:S02]  /*0ff0*/  FMUL.FTZ R37, R12, R27 ;  /* 0x0000001b0c257220 */ /* 0x000fe40000410000 */
[----:B------:R-:W-:Y:S02]  /*1000*/  FMUL.FTZ R36, R13, R26 ;  /* 0x0000001a0d247220 */ /* 0x000fe40000410000 */
[----:B------:R-:W-:Y:S01]  /*1010*/  FMUL.FTZ R38, R15, R34 ;  /* 0x000000220f267220 */ /* 0x000fe20000410000 */
[----:B0-----:R-:W-:-:S04]  /*1020*/  LOP3.LUT P0, RZ, R28, 0x1f, RZ, 0xc0, !PT ;  /* 0x0000001f1cff7812 */ /* 0x001fc8000780c0ff */
[----:B------:R-:W-:Y:S02]  /*1030*/  ISETP.EQ.OR P0, PT, R10, RZ, P0 ;  /* 0x000000ff0a00720c */ /* 0x000fe40000702670 */
.L_x_5271:
        /* <DEDUP_REMOVED lines=19> */
[----:B------:R-:W-:-:S06]  /*1170*/  IADD3.X R13, R14, R9, RZ, P2, !PT ;  /* 0x000000090e0d7210 */ /* 0x000fcc00017fe4ff */
[----:B------:R-:W3:Y:S01]  /*1180*/  LDG.E.128 R12, [R12.64] ;  /* 0x000000040c0c7981 */ /* 0x000ee2000c1e1d00 */
[----:B------:R-:W-:Y:S02]  /*1190*/  IMAD R42, R24, c[0x0][0x1b8], RZ ;  /* 0x00006e00182a7a24 */ /* 0x000fe400078e02ff */
[----:B0-----:R-:W-:-:S04]  /*11a0*/  IMAD.WIDE.U32 R30, R25, c[0x0][0x1b8], RZ ;  /* 0x00006e00191e7a25 */ /* 0x001fc800078e00ff */
        /* <DEDUP_REMOVED lines=8> */
[----:B------:R0:W5:Y:S01]  /*1230*/  LDG.E R32, [R32.64] ;  /* 0x0000000420207981 */ /* 0x000162000c1e1900 */
        /* <DEDUP_REMOVED lines=8> */
[----:B------:R-:W1:Y:S01]  /*12c0*/  MUFU.EX2 R42, R42 ;  /* 0x0000002a002a7308 */ /* 0x000e620000000800 */
[----:B------:R-:W-:-:S07]  /*12d0*/  FMUL.FTZ R41, R30, R34 ;  /* 0x000000221e297220 */ /* 0x000fce0000410000 */
[----:B------:R-:W2:Y:S01]  /*12e0*/  MUFU.EX2 R43, R43 ;  /* 0x0000002b002b7308 */ /* 0x000ea20000000800 */
[----:B---3--:R-:W-:-:S07]  /*12f0*/  FMUL.FTZ R46, R37, R12 ;  /* 0x0000000c252e7220 */ /* 0x008fce0000410000 */
[----:B------:R-:W3:Y:S01]  /*1300*/  MUFU.EX2 R40, R40 ;  /* 0x0000002800287308 */ /* 0x000ee20000000800 */
[----:B------:R-:W-:Y:S02]  /*1310*/  FMUL.FTZ R45, R36, R13 ;  /* 0x0000000d242d7220 */ /* 0x000fe40000410000 */
[----:B0-----:R-:W-:Y:S02]  /*1320*/  FMUL.FTZ R33, R35, R14 ;  /* 0x0000000e23217220 */ /* 0x001fe40000410000 */
[-C--:B-1----:R-:W-:Y:S02]  /*1330*/  FFMA.FTZ R12, R46, R42.reuse, R45 ;  /* 0x0000002a2e0c7223 */ /* 0x082fe4000001002d */
[----:B------:R-:W-:Y:S01]  /*1340*/  FMUL.FTZ R44, R38, R15 ;  /* 0x0000000f262c7220 */ /* 0x000fe20000410000 */
[----:B------:R-:W0:Y:S01]  /*1350*/  MUFU.EX2 R41, R41 ;  /* 0x0000002900297308 */ /* 0x000e220000000800 */
[----:B--2---:R-:W-:Y:S02]  /*1360*/  FMUL.FTZ R13, R43, R42 ;  /* 0x0000002a2b0d7220 */ /* 0x004fe40000410000 */
[----:B---3--:R-:W-:-:S02]  /*1370*/  FFMA.FTZ R14, R40, R12, R33 ;  /* 0x0000000c280e7223 */ /* 0x008fc40000010021 */
        /* <DEDUP_REMOVED lines=56> */
.L_x_5270:
[----:B------:R-:W-:Y:S05]  /*1700*/  BSYNC B0 ;  /* 0x0000000000007941 */ /* 0x000fea0003800000 */
.L_x_5269:
[----:B0-----:R-:W-:Y:S01]  /*1710*/  IADD3 R39, R39, 0x1, RZ ;  /* 0x0000000127277810 */ /* 0x001fe20007ffe0ff */
[-C--:B------:R-:W-:Y:S02]  /*1720*/  FFMA.FTZ R33, R40, R42.reuse, R33 ;  /* 0x0000002a28217223 */ /* 0x080fe40000010021 */
[C---:B-----5:R-:W-:Y:S01]  /*1730*/  FFMA.FTZ R16, R32.reuse, R43, R16 ;  /* 0x0000002b20107223 */ /* 0x060fe20000010010 */
[----:B------:R-:W-:Y:S01]  /*1740*/  ISETP.GE.AND P1, PT, R39, c[0x0][0x16c], PT ;  /* 0x00005b0027007a0c */ /* 0x000fe20003f26270 */
[-C--:B------:R-:W-:Y:S02]  /*1750*/  FFMA.FTZ R41, R41, R33.reuse, R44 ;  /* 0x0000002129297223 */ /* 0x080fe4000001002c */
[C---:B------:R-:W-:Y:S02]  /*1760*/  FFMA.FTZ R17, R32.reuse, R42, R17 ;  /* 0x0000002a20117223 */ /* 0x040fe40000010011 */
[C---:B------:R-:W-:Y:S02]  /*1770*/  FFMA.FTZ R18, R32.reuse, R33, R18 ;  /* 0x0000002120127223 */ /* 0x040fe40000010012 */
[----:B------:R-:W-:-:S06]  /*1780*/  FFMA.FTZ R19, R32, R41, R19 ;  /* 0x0000002920137223 */ /* 0x000fcc0000010013 */
[----:B------:R-:W-:Y:S05]  /*1790*/  @!P1 BRA `(.L_x_5271) ;  /* 0xfffff8a000009947 */ /* 0x000fea000383ffff */
.L_x_5268:
        /* <DEDUP_REMOVED lines=26> */
.L_x_5272:
[----:B------:R-:W-:Y:S05]  /*1940*/  EXIT ;  /* 0x000000000000794d */ /* 0x000fea0003800000 */
.L_x_5274:
        /* <DEDUP_REMOVED lines=11> */
.L_x_5476:


//--------------------- .text._Z25selective_scan_fwd_kernelI32Selective_Scan_fwd_kernel_traitsILi32ELi4ELi1ELb1ELb1ELb0ELb1EffEEv13SSMParamsBase --------------------------
	.section	.text._Z25selective_scan_fwd_kernelI32Selective_Scan_fwd_kernel_traitsILi32ELi4ELi1ELb1ELb1ELb0ELb1EffEEv13SSMParamsBase,"ax",@progbits
	.sectioninfo	@"SHI_REGISTERS=52"
	.align	128
        .global         _Z25selective_scan_fwd_kernelI32Selective_Scan_fwd_kernel_traitsILi32ELi4ELi1ELb1ELb1ELb0ELb1EffEEv13SSMParamsBase
        .type           _Z25selective_scan_fwd_kernelI32Selective_Scan_fwd_kernel_traitsILi32ELi4ELi1ELb1ELb1ELb0ELb1EffEEv13SSMParamsBase,@function
        .size           _Z25selective_scan_fwd_kernelI32Selective_Scan_fwd_kernel_traitsILi32ELi4ELi1ELb1ELb1ELb0ELb1EffEEv13SSMParamsBase,(.L_x_5477 - _Z25selective_scan_fwd_kernelI32Selective_Scan_fwd_kernel_traitsILi32ELi4ELi1ELb1ELb1ELb0ELb1EffEEv13SSMParamsBase)
        .other          _Z25selective_scan_fwd_kernelI32Selective_Scan_fwd_kernel_traitsILi32ELi4ELi1ELb1ELb1ELb0ELb1EffEEv13SSMParamsBase,@"STO_CUDA_ENTRY STV_DEFAULT"
_Z25selective_scan_fwd_kernelI32Selective_Scan_fwd_kernel_traitsILi32ELi4ELi1ELb1ELb1ELb0ELb1EffEEv13SSMParamsBase:
.text._Z25selective_scan_fwd_kernelI32Selective_Scan_fwd_kernel_traitsILi32ELi4ELi1ELb1ELb1ELb0ELb1EffEEv13SSMParamsBase:
        /* <DEDUP_REMOVED lines=88> */
.L_x_5288:
        /* <DEDUP_REMOVED lines=53> */
.L_x_5276:
[----:B------:R-:W-:Y:S05]  /*08d0*/  BSYNC B0 ;  /* 0x0000000000007941 */ /* 0x000fea0003800000 */
.L_x_5275:
        /* <DEDUP_REMOVED lines=33> */
.L_x_5278:
[----:B------:R-:W-:Y:S05]  /*0af0*/  BSYNC B0 ;  /* 0x0000000000007941 */ /* 0x000fea0003800000 */
.L_x_5277:
        /* <DEDUP_REMOVED lines=33> */
.L_x_5280:
[----:B------:R-:W-:Y:S05]  /*0d10*/  BSYNC B0 ;  /* 0x0000000000007941 */ /* 0x000fea0003800000 */
.L_x_5279:
        /* <DEDUP_REMOVED lines=33> */
.L_x_5282:
[----:B------:R-:W-:Y:S05]  /*0f30*/  BSYNC B0 ;  /* 0x0000000000007941 */ /* 0x000fea0003800000 */
.L_x_5281:
        /* <DEDUP_REMOVED lines=16> */
.L_x_5286:
        /* <DEDUP_REMOVED lines=108> */
.L_x_5285:
[----:B------:R-:W-:Y:S05]  /*1700*/  BSYNC B0 ;  /* 0x0000000000007941 */ /* 0x000fea0003800000 */
.L_x_5284:
        /* <DEDUP_REMOVED lines=9> */
.L_x_5283:
[----:B------:R-:W-:Y:S01]  /*17a0*/  SHF.L.U32 R26, R10, 0x7, RZ ;  /* 0x000000070a1a7819 */ /* 0x000fe200000006ff */
[C---:B------:R-:W-:Y:S01]  /*17b0*/  IMAD R14, R20.reuse, c[0x0][0x1f0], RZ ;  /* 0x00007c00140e7a24 */ /* 0x040fe200078e02ff */
[----:B------:R-:W-:Y:S01]  /*17c0*/  BAR.SYNC.DEFER_BLOCKING 0x0 ;  /* 0x0000000000007b1d */ /* 0x000fe20000010000 */
[----:B------:R-:W-:Y:S01]  /*17d0*/  IMAD R12, R20, c[0x0][0x200], RZ ;  /* 0x00008000140c7a24 */ /* 0x000fe200078e02ff */
[----:B------:R-:W-:Y:S01]  /*17e0*/  SHF.R.S32.HI R27, RZ, 0x1f, R26 ;  /* 0x0000001fff1b7819 */ /* 0x000fe2000001141a */
[C---:B------:R-:W-:Y:S02]  /*17f0*/  IMAD R31, R21.reuse, c[0x0][0x1f4], R14 ;  /* 0x00007d00151f7a24 */ /* 0x040fe400078e020e */
        /* <DEDUP_REMOVED lines=24> */
[----:B0-----:R-:W-:Y:S01]  /*1980*/  IMAD R28, R20, c[0x0][0x210], RZ ;  /* 0x00008400141c7a24 */ /* 0x001fe200078e02ff */
        /* <DEDUP_REMOVED lines=47> */
.L_x_5287:
[----:B------:R-:W-:Y:S05]  /*1c80*/  EXIT ;  /* 0x000000000000794d */ /* 0x000fea0003800000 */
.L_x_5289:
        /* <DEDUP_REMOVED lines=15> */
.L_x_5477:


//--------------------- .text._Z25selective_scan_fwd_kernelI32Selective_Scan_fwd_kernel_traitsILi32ELi4ELi1ELb1ELb1ELb1ELb0EffEEv13SSMParamsBase --------------------------
	.section	.text._Z25selective_scan_fwd_kernelI32Selective_Scan_fwd_kernel_traitsILi32ELi4ELi1ELb1ELb1ELb1ELb0EffEEv13SSMParamsBase,"ax",@progbits
	.sectioninfo	@"SHI_REGISTERS=61"
	.align	128
        .global         _Z25selective_scan_fwd_kernelI32Selective_Scan_fwd_kernel_traitsILi32ELi4ELi1ELb1ELb1ELb1ELb0EffEEv13SSMParamsBase
        .type           _Z25selective_scan_fwd_kernelI32Selective_Scan_fwd_kernel_traitsILi32ELi4ELi1ELb1ELb1ELb1ELb0EffEEv13SSMParamsBase,@function
        .size           _Z25selective_scan_fwd_kernelI32Selective_Scan_fwd_kernel_traitsILi32ELi4ELi1ELb1ELb1ELb1ELb0EffEEv13SSMParamsBase,(.L_x_5478 - _Z25selective_scan_fwd_kernelI32Selective_Scan_fwd_kernel_traitsILi32ELi4ELi1ELb1ELb1ELb1ELb0EffEEv13SSMParamsBase)
        .other          _Z25selective_scan_fwd_kernelI32Selective_Scan_fwd_kernel_traitsILi32ELi4ELi1ELb1ELb1ELb1ELb0EffEEv13SSMParamsBase,@"STO_CUDA_ENTRY STV_DEFAULT"
_Z25selective_scan_fwd_kernelI32Selective_Scan_fwd_kernel_traitsILi32ELi4ELi1ELb1ELb1ELb1ELb0EffEEv13SSMParamsBase:
.text._Z25selective_scan_fwd_kernelI32Selective_Scan_fwd_kernel_traitsILi32ELi4ELi1ELb1ELb1ELb1ELb0EffEEv13SSMParamsBase:
        /* <DEDUP_REMOVED lines=20> */
[----:B-1----:R-:W-:Y:S01]  /*0140*/  IADD3 R6, R0, 0xffffffe, RZ ;  /* 0x0ffffffe00067810 */ /* 0x002fe20007ffe0ff */
[----:B------:R-:W-:Y:S02]  /*0150*/  IMAD R13, R27, c[0x0][0x190], RZ ;  /* 0x000064001b0d7a24 */ /* 0x000fe400078e02ff */
[----:B------:R1:W5:Y:S01]  /*0160*/  @P1 LDG.E R29, [R4.64] ;  /* 0x00000004041d1981 */ /* 0x000362000c1e1900 */
[----:B------:R2:W3:Y:S01]  /*0170*/  F2I.FTZ.U32.TRUNC.NTZ R7, R6 ;  /* 0x0000000600077305 */ /* 0x0004e2000021f000 */
[----:B------:R-:W-:Y:S01]  /*0180*/  ISETP.NE.AND P1, PT, RZ, c[0x0][0x178], PT ;  /* 0x00005e00ff007a0c */ /* 0x000fe20003f25270 */
[----:B------:R-:W-:-:S02]  /*0190*/  IMAD R15, R28, c[0x0][0x194], R13 ;  /* 0x000065001c0f7a24 */ /* 0x000fc400078e020d */
[C---:B------:R-:W-:Y:S01]  /*01a0*/  IMAD R13, R27.reuse, c[0x0][0x1e0], RZ ;  /* 0x000078001b0d7a24 */ /* 0x040fe200078e02ff */
[----:B0-----:R-:W-:Y:S01]  /*01b0*/  IABS R2, R34 ;  /* 0x0000002200027213 */ /* 0x001fe20000000000 */
[----:B------:R-:W-:Y:S01]  /*01c0*/  IMAD R17, R27, c[0x0][0x1b0], RZ ;  /* 0x00006c001b117a24 */ /* 0x000fe200078e02ff */
[----:B------:R-:W-:Y:S01]  /*01d0*/  MOV R3, c[0x0][0x174] ;  /* 0x00005d0000037a02 */ /* 0x000fe20000000f00 */
[C---:B------:R-:W-:Y:S01]  /*01e0*/  IMAD R13, R28.reuse, c[0x0][0x1e4], R13 ;  /* 0x000079001c0d7a24 */ /* 0x040fe200078e020d */
[----:B--2---:R-:W-:Y:S01]  /*01f0*/  HFMA2.MMA R6, -RZ, RZ, 0, 0 ;  /* 0x00000000ff067435 */ /* 0x004fe200000001ff */
[----:B-1----:R-:W-:Y:S01]  /*0200*/  IMAD.WIDE.U32 R4, R28, c[0x0][0x1e0], RZ ;  /* 0x000078001c047a25 */ /* 0x002fe200078e00ff */
[----:B------:R-:W-:-:S03]  /*0210*/  ISETP.GE.AND P4, PT, R3, 0x1, PT ;  /* 0x000000010300780c */ /* 0x000fc60003f86270 */
[----:B------:R-:W-:Y:S01]  /*0220*/  IMAD R17, R28, c[0x0][0x1b4], R17 ;  /* 0x00006d001c117a24 */ /* 0x000fe200078e0211 */
[----:B------:R-:W-:Y:S01]  /*0230*/  IADD3 R5, R5, R13, RZ ;  /* 0x0000000d05057210 */ /* 0x000fe20007ffe0ff */
[----:B------:R-:W-:Y:S01]  /*0240*/  IMAD R13, R31, c[0x0][0x1e8], RZ ;  /* 0x00007a001f0d7a24 */ /* 0x000fe200078e02ff */
[----:B---3--:R-:W-:-:S03]  /*0250*/  IADD3 R8, RZ, -R7, RZ ;  /* 0x80000007ff087210 */ /* 0x008fc60007ffe0ff */
[----:B------:R-:W-:Y:S02]  /*0260*/  IMAD R13, R34, c[0x0][0x1ec], R13 ;  /* 0x00007b00220d7a24 */ /* 0x000fe400078e020d */
[----:B------:R-:W-:-:S04]  /*0270*/  IMAD R11, R8, R9, RZ ;  /* 0x00000009080b7224 */ /* 0x000fc800078e02ff */
[----:B------:R-:W-:-:S04]  /*0280*/  IMAD.HI.U32 R7, R7, R11, R6 ;  /* 0x0000000b07077227 */ /* 0x000fc800078e0006 */
[----:B------:R-:W-:Y:S02]  /*0290*/  IMAD R11, R27, c[0x0][0x1d0], RZ ;  /* 0x000074001b0b7a24 */ /* 0x000fe400078e02ff */
[----:B------:R-:W-:-:S04]  /*02a0*/  IMAD.HI.U32 R10, R7, R2, RZ ;  /* 0x00000002070a7227 */ /* 0x000fc800078e00ff */
[----:B------:R-:W-:Y:S01]  /*02b0*/  IMAD R11, R28, c[0x0][0x1d4], R11 ;  /* 0x000075001c0b7a24 */ /* 0x000fe200078e020b */
[----:B------:R-:W-:Y:S01]  /*02c0*/  IADD3 R0, -R10, RZ, RZ ;  /* 0x000000ff0a007210 */ /* 0x000fe20007ffe1ff */
[----:B------:R-:W-:-:S04]  /*02d0*/  IMAD.WIDE.U32 R6, R28, c[0x0][0x190], RZ ;  /* 0x000064001c067a25 */ /* 0x000fc800078e00ff */
[----:B------:R-:W-:Y:S01]  /*02e0*/  IMAD R0, R9, R0, R2 ;  /* 0x0000000009007224 */ /* 0x000fe200078e0202 */
[----:B------:R-:W-:Y:S02]  /*02f0*/  LOP3.LUT R2, R34, c[0x0][0x178], RZ, 0x3c, !PT ;  /* 0x00005e0022027a12 */ /* 0x000fe400078e3cff */
[----:B------:R-:W-:Y:S02]  /*0300*/  IADD3 R7, R7, R15, RZ ;  /* 0x0000000f07077210 */ /* 0x000fe40007ffe0ff */
[----:B------:R-:W-:Y:S02]  /*0310*/  ISETP.GT.U32.AND P2, PT, R9, R0, PT ;  /* 0x000000000900720c */ /* 0x000fe40003f44070 */
[----:B------:R-:W-:Y:S01]  /*0320*/  ISETP.GE.AND P3, PT, R2, RZ, PT ;  /* 0x000000ff0200720c */ /* 0x000fe20003f66270 */
[----:B------:R-:W-:-:S05]  /*0330*/  IMAD.WIDE.U32 R2, R28, c[0x0][0x1d0], RZ ;  /* 0x000074001c027a25 */ /* 0x000fca00078e00ff */
[----:B------:R-:W-:Y:S01]  /*0340*/  IADD3 R3, R3, R11, RZ ;  /* 0x0000000b03037210 */ /* 0x000fe20007ffe0ff */
[----:B------:R-:W-:-:S04]  /*0350*/  IMAD R11, R31, c[0x0][0x1d8], RZ ;  /* 0x000076001f0b7a24 */ /* 0x000fc800078e02ff */
[-C--:B------:R-:W-:Y:S02]  /*0360*/  @!P2 IADD3 R0, R0, -R9.reuse, RZ ;  /* 0x800000090000a210 */ /* 0x080fe40007ffe0ff */
[----:B------:R-:W-:Y:S02]  /*0370*/  @!P2 IADD3 R10, R10, 0x1, RZ ;  /* 0x000000010a0aa810 */ /* 0x000fe40007ffe0ff */
[----:B------:R-:W-:Y:S01]  /*0380*/  ISETP.GE.U32.AND P0, PT, R0, R9, PT ;  /* 0x000000090000720c */ /* 0x000fe20003f06070 */
[----:B------:R-:W-:-:S05]  /*0390*/  IMAD.WIDE.U32 R8, R28, c[0x0][0x1b0], RZ ;  /* 0x00006c001c087a25 */ /* 0x000fca00078e00ff */
[----:B------:R-:W-:Y:S01]  /*03a0*/  IADD3 R9, R9, R17, RZ ;  /* 0x0000001109097210 */ /* 0x000fe20007ffe0ff */
[----:B------:R-:W-:-:S06]  /*03b0*/  IMAD R17, R34, c[0x0][0x1dc], R11 ;  /* 0x0000770022117a24 */ /* 0x000fcc00078e020b */
[----:B------:R-:W-:-:S04]  /*03c0*/  @P0 IADD3 R10, R10, 0x1, RZ ;  /* 0x000000010a0a0810 */ /* 0x000fc80007ffe0ff */
[----:B------:R-:W-:Y:S02]  /*03d0*/  @!P3 IADD3 R10, -R10, RZ, RZ ;  /* 0x000000ff0a0ab210 */ /* 0x000fe40007ffe1ff */
[----:B------:R-:W-:-:S04]  /*03e0*/  @!P1 LOP3.LUT R10, RZ, c[0x0][0x178], RZ, 0x33, !PT ;  /* 0x00005e00ff0a9a12 */ /* 0x000fc800078e33ff */
[----:B------:R-:W-:Y:S01]  /*03f0*/  SHF.R.S32.HI R0, RZ, 0x1f, R10 ;  /* 0x0000001fff007819 */ /* 0x000fe2000001140a */
[----:B------:R-:W-:Y:S06]  /*0400*/  @!P4 EXIT ;  /* 0x000000000000c94d */ /* 0x000fec0003800000 */
[----:B------:R-:W0:Y:S01]  /*0410*/  S2R R11, SR_TID.X ;  /* 0x00000000000b7919 */ /* 0x000e220000002100 */
[----:B------:R-:W-:Y:S01]  /*0420*/  IMAD R21, R0, c[0x0][0x1c8], RZ ;  /* 0x0000720000157a24 */ /* 0x000fe200078e02ff */
[----:B------:R-:W-:Y:S01]  /*0430*/  MOV R25, RZ ;  /* 0x000000ff00197202 */ /* 0x000fe20000000f00 */
[C---:B------:R-:W-:Y:S01]  /*0440*/  IMAD.WIDE.U32 R2, R34.reuse, c[0x0][0x1d8], R2 ;  /* 0x0000760022027a25 */ /* 0x040fe200078e0002 */
[----:B------:R-:W1:Y:S03]  /*0450*/  S2R R26, SR_LANEID ;  /* 0x00000000001a7919 */ /* 0x000e660000000000 */
[----:B------:R-:W-:Y:S01]  /*0460*/  IMAD.WIDE.U32 R4, R34, c[0x0][0x1e8], R4 ;  /* 0x00007a0022047a25 */ /* 0x000fe200078e0004 */
[----:B------:R-:W-:Y:S02]  /*0470*/  IADD3 R17, R3, R17, RZ ;  /* 0x0000001103117210 */ /* 0x000fe40007ffe0ff */
[----:B------:R-:W-:Y:S01]  /*0480*/  LEA R16, P0, R2, c[0x0][0x240], 0x2 ;  /* 0x0000900002107a11 */ /* 0x000fe200078010ff */
[----:B------:R-:W-:Y:S01]  /*0490*/  IMAD R15, R0, c[0x0][0x1a8], RZ ;  /* 0x00006a00000f7a24 */ /* 0x000fe200078e02ff */
[----:B------:R-:W-:Y:S01]  /*04a0*/  LEA R14, P1, R4, c[0x0][0x248], 0x2 ;  /* 0x00009200040e7a11 */ /* 0x000fe200078210ff */
[----:B------:R-:W-:Y:S01]  /*04b0*/  IMAD.WIDE.U32 R8, R10, c[0x0][0x1c8], R8 ;  /* 0x000072000a087a25 */ /* 0x000fe200078e0008 */
[----:B------:R-:W-:-:S03]  /*04c0*/  LEA.HI.X R17, R2, c[0x0][0x244], R17, 0x2, P0 ;  /* 0x0000910002117a11 */ /* 0x000fc600000f1411 */
[----:B------:R-:W-:Y:S01]  /*04d0*/  IMAD R21, R10, c[0x0][0x1cc], R21 ;  /* 0x000073000a157a24 */ /* 0x000fe200078e0215 */
[----:B------:R-:W-:Y:S01]  /*04e0*/  LEA R3, P3, R8, c[0x0][0x230], 0x2 ;  /* 0x00008c0008037a11 */ /* 0x000fe200078610ff */
[C---:B------:R-:W-:Y:S01]  /*04f0*/  IMAD R19, R10.reuse, c[0x0][0x1ac], R15 ;  /* 0x00006b000a137a24 */ /* 0x040fe200078e020f */
[----:B------:R-:W-:Y:S01]  /*0500*/  IADD3 R15, R5, R13, RZ ;  /* 0x0000000d050f7210 */ /* 0x000fe20007ffe0ff */
[----:B------:R-:W-:Y:S01]  /*0510*/  IMAD.WIDE.U32 R6, R10, c[0x0][0x1a8], R6 ;  /* 0x00006a000a067a25 */ /* 0x000fe200078e0006 */
[----:B------:R-:W-:Y:S02]  /*0520*/  IADD3 R5, R9, R21, RZ ;  /* 0x0000001509057210 */ /* 0x000fe40007ffe0ff */
[----:B------:R-:W-:Y:S01]  /*0530*/  LEA.HI.X R4, R4, c[0x0][0x24c], R15, 0x2, P1 ;  /* 0x0000930004047a11 */ /* 0x000fe200008f140f */
[----:B------:R-:W-:Y:S01]  /*0540*/  IMAD R0, R28, c[0x0][0x164], R34 ;  /* 0x000059001c007a24 */ /* 0x000fe200078e0222 */
[----:B------:R-:W-:Y:S01]  /*0550*/  LEA.HI.X R12, R8, c[0x0][0x234], R5, 0x2, P3 ;  /* 0x00008d00080c7a11 */ /* 0x000fe200018f1405 */
[----:B------:R-:W-:Y:S01]  /*0560*/  IMAD R5, R31, c[0x0][0x180], RZ ;  /* 0x000060001f057a24 */ /* 0x000fe200078e02ff */
[----:B------:R-:W-:Y:S01]  /*0570*/  LEA R13, P2, R6, c[0x0][0x228], 0x2 ;  /* 0x00008a00060d7a11 */ /* 0x000fe200078410ff */
[----:B------:R-:W-:Y:S01]  /*0580*/  IMAD.WIDE.U32 R32, R34, c[0x0][0x180], RZ ;  /* 0x0000600022207a25 */ /* 0x000fe200078e00ff */
[----:B0-----:R-:W-:-:S02]  /*0590*/  SHF.R.S32.HI R24, RZ, 0x1f, R11 ;  /* 0x0000001fff187819 */ /* 0x001fc4000001140b */
[----:B------:R-:W-:Y:S01]  /*05a0*/  MOV R8, R16 ;  /* 0x0000001000087202 */ /* 0x000fe20000000f00 */
[----:B------:R-:W-:Y:S01]  /*05b0*/  IMAD R5, R34, c[0x0][0x184], R5 ;  /* 0x0000610022057a24 */ /* 0x000fe200078e0205 */
[----:B------:R-:W-:Y:S01]  /*05c0*/  SHF.L.U64.HI R24, R11, 0x4, R24 ;  /* 0x000000040b187819 */ /* 0x000fe20000010218 */
[----:B------:R-:W-:Y:S01]  /*05d0*/  IMAD.IADD R7, R7, 0x1, R19 ;  /* 0x0000000107077824 */ /* 0x000fe200078e0213 */
[----:B------:R-:W-:Y:S01]  /*05e0*/  SHF.L.U32 R11, R11, 0x4, RZ ;  /* 0x000000040b0b7819 */ /* 0x000fe200000006ff */
[----:B------:R-:W-:Y:S01]  /*05f0*/  IMAD R0, R0, c[0x0][0x174], RZ ;  /* 0x00005d0000007a24 */ /* 0x000fe200078e02ff */
[----:B------:R-:W-:Y:S02]  /*0600*/  IADD3 R9, R33, R5, RZ ;  /* 0x0000000521097210 */ /* 0x000fe40007ffe0ff */
[----:B------:R-:W-:Y:S01]  /*0610*/  LEA.HI.X R2, R6, c[0x0][0x22c], R7, 0x2, P2 ;  /* 0x00008b0006027a11 */ /* 0x000fe200010f1407 */
[----:B------:R-:W-:Y:S01]  /*0620*/  IMAD R10, R0, c[0x0][0x16c], RZ ;  /* 0x00005b00000a7a24 */ /* 0x000fe200078e02ff */
[----:B------:R-:W-:-:S02]  /*0630*/  MOV R5, R4 ;  /* 0x0000000400057202 */ /* 0x000fc40000000f00 */
[----:B------:R-:W-:Y:S02]  /*0640*/  MOV R7, R14 ;  /* 0x0000000e00077202 */ /* 0x000fe40000000f00 */
[----:B------:R-:W-:Y:S02]  /*0650*/  MOV R6, R17 ;  /* 0x0000001100067202 */ /* 0x000fe40000000f00 */
[----:B------:R-:W-:Y:S02]  /*0660*/  MOV R4, R13 ;  /* 0x0000000d00047202 */ /* 0x000fe40000000f00 */
[----:B-1----:R-:W-:Y:S02]  /*0670*/  MOV R0, R12 ;  /* 0x0000000c00007202 */ /* 0x002fe40000000f00 */
.L_x_5303:
[----:B------:R-:W-:Y:S01]  /*0680*/  BAR.SYNC.DEFER_BLOCKING 0x0 ;  /* 0x0000000000007b1d */ /* 0x000fe20000010000 */
[----:B0-----:R-:W-:-:S04]  /*0690*/  IADD3 R12, P0, R7, R11, RZ ;  /* 0x0000000b070c7210 */ /* 0x001fc80007f1e0ff */
[----:B------:R-:W-:Y:S02]  /*06a0*/  IADD3.X R13, R5, R24, RZ, P0, !PT ;  /* 0x00000018050d7210 */ /* 0x000fe400007fe4ff */
[----:B------:R-:W-:-:S04]  /*06b0*/  IADD3 R16, P0, R8, R11, RZ ;  /* 0x0000000b08107210 */ /* 0x000fc80007f1e0ff */
[----:B------:R-:W2:Y:S01]  /*06c0*/  LDG.E.128 R12, [R12.64] ;  /* 0x000000040c0c7981 */ /* 0x000ea2000c1e1d00 */
[----:B------:R-:W-:-:S06]  /*06d0*/  IMAD.X R17, R6, 0x1, R24, P0 ;  /* 0x0000000106117824 */ /* 0x000fcc00000e0618 */
        /* <DEDUP_REMOVED lines=47> */
.L_x_5291:
[----:B------:R-:W-:Y:S05]  /*09d0*/  BSYNC B0 ;  /* 0x0000000000007941 */ /* 0x000fea0003800000 */
.L_x_5290:
        /* <DEDUP_REMOVED lines=33> */
.L_x_5293:
[----:B------:R-:W-:Y:S05]  /*0bf0*/  BSYNC B0 ;  /* 0x0000000000007941 */ /* 0x000fea0003800000 */
.L_x_5292:
        /* <DEDUP_REMOVED lines=33> */
.L_x_5295:
[----:B------:R-:W-:Y:S05]  /*0e10*/  BSYNC B0 ;  /* 0x0000000000007941 */ /* 0x000fea0003800000 */
.L_x_5294:
        /* <DEDUP_REMOVED lines=33> */
.L_x_5297:
[----:B------:R-:W-:Y:S05]  /*1030*/  BSYNC B0 ;  /* 0x0000000000007941 */ /* 0x000fea0003800000 */
.L_x_5296:
        /* <DEDUP_REMOVED lines=16> */
.L_x_5301:
        /* <DEDUP_REMOVED lines=20> */
[----:B------:R-:W-:-:S04]  /*1280*/  IMAD.WIDE.U32 R16, R48, c[0x0][0x1c0], RZ ;  /* 0x0000700030107a25 */ /* 0x000fc800078e00ff */
[----:B------:R-:W-:Y:S01]  /*1290*/  IMAD R39, R48, c[0x0][0x1c4], R39 ;  /* 0x0000710030277a24 */ /* 0x000fe200078e0227 */
[----:B0-----:R-:W-:-:S04]  /*12a0*/  LEA R18, P1, R16, R3, 0x2 ;  /* 0x0000000310127211 */ /* 0x001fc800078210ff */
[----:B------:R-:W-:-:S04]  /*12b0*/  IADD3 R17, R17, R39, RZ ;  /* 0x0000002711117210 */ /* 0x000fc80007ffe0ff */
[----:B------:R-:W-:Y:S02]  /*12c0*/  LEA.HI.X R17, R16, R0, R17, 0x2, P1 ;  /* 0x0000000010117211 */ /* 0x000fe400008f1411 */
[----:B------:R-:W-:-:S05]  /*12d0*/  IADD3 R16, P1, R18, R11, RZ ;  /* 0x0000000b12107210 */ /* 0x000fca0007f3e0ff */
[----:B------:R-:W-:Y:S01]  /*12e0*/  IMAD.X R17, R17, 0x1, R24, P1 ;  /* 0x0000000111117824 */ /* 0x000fe200008e0618 */
[C---:B------:R-:W-:Y:S02]  /*12f0*/  ISETP.GE.AND P1, PT, R26.reuse, 0x1, PT ;  /* 0x000000011a00780c */ /* 0x040fe40003f26270 */
[----:B------:R-:W-:-:S03]  /*1300*/  ISETP.NE.AND P2, PT, R26, 0x1f, PT ;  /* 0x0000001f1a00780c */ /* 0x000fc60003f45270 */
[----:B------:R-:W5:Y:S01]  /*1310*/  LDG.E.128 R16, [R16.64] ;  /* 0x0000000410107981 */ /* 0x000f62000c1e1d00 */
[----:B------:R-:W-:Y:S01]  /*1320*/  ISETP.NE.AND P3, PT, R26, RZ, PT ;  /* 0x000000ff1a00720c */ /* 0x000fe20003f65270 */
[----:B------:R-:W-:Y:S01]  /*1330*/  BSSY B0, `(.L_x_5299) ;  /* 0x0000049000007945 */ /* 0x000fe20003800000 */
[----:B--2---:R-:W-:-:S04]  /*1340*/  FMUL.FTZ R38, R38, 1.4426950216293334961 ;  /* 0x3fb8aa3b26267820 */ /* 0x004fc80000410000 */
[C---:B------:R-:W-:Y:S02]  /*1350*/  FMUL.FTZ R49, R38.reuse, R36 ;  /* 0x0000002426317220 */ /* 0x040fe40000410000 */
[C---:B------:R-:W-:Y:S02]  /*1360*/  FMUL.FTZ R50, R38.reuse, R35 ;  /* 0x0000002326327220 */ /* 0x040fe40000410000 */
[C---:B------:R-:W-:Y:S02]  /*1370*/  FMUL.FTZ R45, R38.reuse, R37 ;  /* 0x00000025262d7220 */ /* 0x040fe40000410000 */
[----:B------:R-:W0:Y:S01]  /*1380*/  MUFU.EX2 R49, R49 ;  /* 0x0000003100317308 */ /* 0x000e220000000800 */
[----:B------:R-:W-:-:S07]  /*1390*/  FMUL.FTZ R47, R38, R42 ;  /* 0x0000002a262f7220 */ /* 0x000fce0000410000 */
[----:B------:R-:W1:Y:S01]  /*13a0*/  MUFU.EX2 R50, R50 ;  /* 0x0000003200327308 */ /* 0x000e620000000800 */
[----:B---3--:R-:W-:-:S07]  /*13b0*/  FMUL.FTZ R51, R43, R20 ;  /* 0x000000142b337220 */ /* 0x008fce0000410000 */
[----:B------:R-:W2:Y:S01]  /*13c0*/  MUFU.EX2 R45, R45 ;  /* 0x0000002d002d7308 */ /* 0x000ea20000000800 */
[----:B------:R-:W-:Y:S02]  /*13d0*/  FMUL.FTZ R56, R44, R21 ;  /* 0x000000152c387220 */ /* 0x000fe40000410000 */
[----:B------:R-:W-:Y:S02]  /*13e0*/  FMUL.FTZ R52, R41, R22 ;  /* 0x0000001629347220 */ /* 0x000fe40000410000 */
[----:B0-----:R-:W-:Y:S02]  /*13f0*/  FFMA.FTZ R20, R51, R49, R56 ;  /* 0x0000003133147223 */ /* 0x001fe40000010038 */
[----:B------:R-:W-:Y:S01]  /*1400*/  FMUL.FTZ R54, R46, R23 ;  /* 0x000000172e367220 */ /* 0x000fe20000410000 */
[----:B------:R-:W0:Y:S01]  /*1410*/  MUFU.EX2 R47, R47 ;  /* 0x0000002f002f7308 */ /* 0x000e220000000800 */
[----:B-1----:R-:W-:Y:S02]  /*1420*/  FMUL.FTZ R22, R50, R49 ;  /* 0x0000003132167220 */ /* 0x002fe40000410000 */
[----:B--2---:R-:W-:-:S02]  /*1430*/  FFMA.FTZ R20, R45, R20, R52 ;  /* 0x000000142d147223 */ /* 0x004fc40000010034 */
        /* <DEDUP_REMOVED lines=56> */
.L_x_5300:
[----:B------:R-:W-:Y:S05]  /*17c0*/  BSYNC B0 ;  /* 0x0000000000007941 */ /* 0x000fea0003800000 */
.L_x_5299:
[----:B0-----:R-:W-:Y:S01]  /*17d0*/  IADD3 R48, R48, 0x1, RZ ;  /* 0x0000000130307810 */ /* 0x001fe20007ffe0ff */
[-C--:B------:R-:W-:Y:S02]  /*17e0*/  FFMA.FTZ R45, R45, R56.reuse, R52 ;  /* 0x000000382d2d7223 */ /* 0x080fe40000010034 */
[----:B-----5:R-:W-:Y:S01]  /*17f0*/  FFMA.FTZ R12, R16, R51, R12 ;  /* 0x00000033100c7223 */ /* 0x020fe2000001000c */
[----:B------:R-:W-:Y:S01]  /*1800*/  ISETP.GE.AND P1, PT, R48, c[0x0][0x16c], PT ;  /* 0x00005b0030007a0c */ /* 0x000fe20003f26270 */
[-C--:B------:R-:W-:Y:S02]  /*1810*/  FFMA.FTZ R54, R47, R45.reuse, R54 ;  /* 0x0000002d2f367223 */ /* 0x080fe40000010036 */
[----:B------:R-:W-:Y:S02]  /*1820*/  FFMA.FTZ R13, R17, R56, R13 ;  /* 0x00000038110d7223 */ /* 0x000fe4000001000d */
[----:B------:R-:W-:Y:S02]  /*1830*/  FFMA.FTZ R14, R18, R45, R14 ;  /* 0x0000002d120e7223 */ /* 0x000fe4000001000e */
[----:B------:R-:W-:-:S06]  /*1840*/  FFMA.FTZ R15, R19, R54, R15 ;  /* 0x00000036130f7223 */ /* 0x000fcc000001000f */
[----:B------:R-:W-:Y:S05]  /*1850*/  @!P1 BRA `(.L_x_5301) ;  /* 0xfffff8e000009947 */ /* 0x000fea000383ffff */
.L_x_5298:
        /* <DEDUP_REMOVED lines=13> */
[----:B------:R-:W-:Y:S02]  /*1930*/  IADD3 R7, P4, R7, 0x200, RZ ;  /* 0x0000020007077810 */ /* 0x000fe40007f9e0ff */
[----:B------:R-:W-:Y:S01]  /*1940*/  IADD3.X R2, RZ, R2, RZ, P1, !PT ;  /* 0x00000002ff027210 */ /* 0x000fe20000ffe4ff */
[----:B------:R-:W-:Y:S01]  /*1950*/  IMAD.WIDE.U32 R16, R34, c[0x0][0x208], R16 ;  /* 0x0000820022107a25 */ /* 0x000fe200078e0010 */
[----:B------:R-:W-:Y:S02]  /*1960*/  IADD3.X R0, RZ, R0, RZ, P2, !PT ;  /* 0x00000000ff007210 */ /* 0x000fe400017fe4ff */
[----:B------:R-:W-:-:S02]  /*1970*/  IADD3.X R6, RZ, R6, RZ, P3, !PT ;  /* 0x00000006ff067210 */ /* 0x000fc40001ffe4ff */
[----:B------:R-:W-:Y:S02]  /*1980*/  IADD3 R17, R17, R21, RZ ;  /* 0x0000001511117210 */ /* 0x000fe40007ffe0ff */
[C---:B------:R-:W-:Y:S02]  /*1990*/  LEA R18, P0, R16.reuse, c[0x0][0x258], 0x2 ;  /* 0x0000960010127a11 */ /* 0x040fe400078010ff */
[----:B------:R-:W-:Y:S02]  /*19a0*/  IADD3.X R5, RZ, R5, RZ, P4, !PT ;  /* 0x00000005ff057210 */ /* 0x000fe400027fe4ff */
[----:B------:R-:W-:Y:S02]  /*19b0*/  LEA.HI.X R17, R16, c[0x0][0x25c], R17, 0x2, P0 ;  /* 0x0000970010117a11 */ /* 0x000fe400000f1411 */
[----:B------:R-:W-:-:S04]  /*19c0*/  IADD3 R16, P0, R18, R11, RZ ;  /* 0x0000000b12107210 */ /* 0x000fc80007f1e0ff */
[----:B------:R-:W-:Y:S02]  /*19d0*/  IADD3.X R17, R17, R24, RZ, P0, !PT ;  /* 0x0000001811117210 */ /* 0x000fe400007fe4ff */
[----:B------:R-:W-:-:S03]  /*19e0*/  ISETP.GE.AND P0, PT, R25, c[0x0][0x174], PT ;  /* 0x00005d0019007a0c */ /* 0x000fc60003f06270 */
[----:B------:R0:W-:Y:S10]  /*19f0*/  STG.E.128 [R16.64], R12 ;  /* 0x0000000c10007986 */ /* 0x0001f4000c101d04 */
[----:B------:R-:W-:Y:S01]  /*1a00*/  @P0 CALL.REL.NOINC `(.L_x_5302) ;  /* 0x0000001000000944 */ /* 0x000fe20003c00000 */
[----:B------:R-:W-:Y:S05]  /*1a10*/  BRA `(.L_x_5303) ;  /* 0xffffec6000007947 */ /* 0x000fea000383ffff */
.L_x_5302:
[----:B------:R-:W-:Y:S05]  /*1a20*/  EXIT ;  /* 0x000000000000794d */ /* 0x000fea0003800000 */
.L_x_5304:
        /* <DEDUP_REMOVED lines=13> */
.L_x_5478:


//--------------------- .text._Z25selective_scan_fwd_kernelI32Selective_Scan_fwd_kernel_traitsILi32ELi4ELi1ELb1ELb1ELb1ELb1EffEEv13SSMParamsBase --------------------------
	.section	.text._Z25selective_scan_fwd_kernelI32Selective_Scan_fwd_kernel_traitsILi32ELi4ELi1ELb1ELb1ELb1ELb1EffEEv13SSMParamsBase,"ax",@progbits
	.sectioninfo	@"SHI_REGISTERS=60"
	.align	128
        .global         _Z25selective_scan_fwd_kernelI32Selective_Scan_fwd_kernel_traitsILi32ELi4ELi1ELb1ELb1ELb1ELb1EffEEv13SSMParamsBase
        .type           _Z25selective_scan_fwd_kernelI32Selective_Scan_fwd_kernel_traitsILi32ELi4ELi1ELb1ELb1ELb1ELb1EffEEv13SSMParamsBase,@function
        .size           _Z25selective_scan_fwd_kernelI32Selective_Scan_fwd_kernel_traitsILi32ELi4ELi1ELb1ELb1ELb1ELb1EffEEv13SSMParamsBase,(.L_x_5479 - _Z25selective_scan_fwd_kernelI32Selective_Scan_fwd_kernel_traitsILi32ELi4ELi1ELb1ELb1ELb1ELb1EffEEv13SSMParamsBase)
        .other          _Z25selective_scan_fwd_kernelI32Selective_Scan_fwd_kernel_traitsILi32ELi4ELi1ELb1ELb1ELb1ELb1EffEEv13SSMParamsBase,@"STO_CUDA_ENTRY STV_DEFAULT"
_Z25selective_scan_fwd_kernelI32Selective_Scan_fwd_kernel_traitsILi32ELi4ELi1ELb1ELb1ELb1ELb1EffEEv13SSMParamsBase:
.text._Z25selective_scan_fwd_kernelI32Selective_Scan_fwd_kernel_traitsILi32ELi4ELi1ELb1ELb1ELb1ELb1EffEEv13SSMParamsBase:
        /* <DEDUP_REMOVED lines=46> */
[C---:B------:R-:W-:Y:S02]  /*02e0*/  IMAD R20, R6.reuse, c[0x0][0x1b0], RZ ;  /* 0x00006c0006147a24 */ /* 0x040fe400078e02ff */
[----:B------:R-:W-:Y:S01]  /*02f0*/  IMAD R19, R5, c[0x0][0x194], R18 ;  /* 0x0000650005137a24 */ /* 0x000fe200078e0212 */
[----:B------:R-:W-:Y:S01]  /*0300*/  @P0 IADD3 R7, R7, 0x1, RZ ;  /* 0x0000000107070810 */ /* 0x000fe20007ffe0ff */
[----:B------:R-:W-:Y:S02]  /*0310*/  IMAD R18, R6, c[0x0][0x1e0], RZ ;  /* 0x0000780006127a24 */ /* 0x000fe400078e02ff */
[----:B------:R-:W-:Y:S01]  /*0320*/  IMAD R17, R5, c[0x0][0x1d4], R16 ;  /* 0x0000750005117a24 */ /* 0x000fe200078e0210 */
[----:B------:R-:W-:Y:S01]  /*0330*/  IADD3 R13, R13, R19, RZ ;  /* 0x000000130d0d7210 */ /* 0x000fe20007ffe0ff */
[----:B------:R-:W-:Y:S01]  /*0340*/  IMAD R21, R5, c[0x0][0x1b4], R20 ;  /* 0x00006d0005157a24 */ /* 0x000fe200078e0214 */
[----:B------:R-:W-:Y:S01]  /*0350*/  @!P3 IADD3 R7, -R7, RZ, RZ ;  /* 0x000000ff0707b210 */ /* 0x000fe20007ffe1ff */
[----:B------:R-:W-:Y:S01]  /*0360*/  IMAD R19, R5, c[0x0][0x1e4], R18 ;  /* 0x0000790005137a24 */ /* 0x000fe200078e0212 */
[----:B------:R-:W-:Y:S01]  /*0370*/  IADD3 R9, R9, R17, RZ ;  /* 0x0000001109097210 */ /* 0x000fe20007ffe0ff */
[----:B------:R-:W-:Y:S01]  /*0380*/  IMAD R17, R3, c[0x0][0x1d8], RZ ;  /* 0x0000760003117a24 */ /* 0x000fe200078e02ff */
[----:B------:R-:W-:Y:S01]  /*0390*/  IADD3 R15, R15, R21, RZ ;  /* 0x000000150f0f7210 */ /* 0x000fe20007ffe0ff */
[----:B------:R-:W-:Y:S01]  /*03a0*/  IMAD R21, R3, c[0x0][0x1e8], RZ ;  /* 0x00007a0003157a24 */ /* 0x000fe200078e02ff */
[----:B------:R-:W-:-:S02]  /*03b0*/  @!P1 LOP3.LUT R7, RZ, c[0x0][0x178], RZ, 0x33, !PT ;  /* 0x00005e00ff079a12 */ /* 0x000fc400078e33ff */
[----:B------:R-:W-:Y:S01]  /*03c0*/  IADD3 R11, R11, R19, RZ ;  /* 0x000000130b0b7210 */ /* 0x000fe20007ffe0ff */
[C---:B------:R-:W-:Y:S01]  /*03d0*/  IMAD R19, R0.reuse, c[0x0][0x1dc], R17 ;  /* 0x0000770000137a24 */ /* 0x040fe200078e0211 */
[----:B------:R-:W-:Y:S01]  /*03e0*/  SHF.R.S32.HI R17, RZ, 0x1f, R7 ;  /* 0x0000001fff117819 */ /* 0x000fe20000011407 */
[----:B------:R-:W-:Y:S01]  /*03f0*/  IMAD R21, R0, c[0x0][0x1ec], R21 ;  /* 0x00007b0000157a24 */ /* 0x000fe200078e0215 */
[----:B------:R-:W-:Y:S06]  /*0400*/  @!P4 EXIT ;  /* 0x000000000000c94d */ /* 0x000fec0003800000 */
[C---:B------:R-:W-:Y:S01]  /*0410*/  IMAD R18, R17.reuse, c[0x0][0x1a8], RZ ;  /* 0x00006a0011127a24 */ /* 0x040fe200078e02ff */
[----:B------:R-:W0:Y:S01]  /*0420*/  S2R R16, SR_TID.X ;  /* 0x0000000000107919 */ /* 0x000e220000002100 */
[----:B------:R-:W-:Y:S02]  /*0430*/  IMAD R20, R17, c[0x0][0x1c8], RZ ;  /* 0x0000720011147a24 */ /* 0x000fe400078e02ff */
[----:B------:R-:W-:-:S04]  /*0440*/  IMAD.WIDE.U32 R12, R7, c[0x0][0x1a8], R12 ;  /* 0x00006a00070c7a25 */ /* 0x000fc800078e000c */
[----:B------:R-:W-:Y:S01]  /*0450*/  IMAD.WIDE.U32 R14, R7, c[0x0][0x1c8], R14 ;  /* 0x00007200070e7a25 */ /* 0x000fe200078e000e */
[----:B------:R-:W-:-:S03]  /*0460*/  LEA R28, P2, R12, c[0x0][0x228], 0x2 ;  /* 0x00008a000c1c7a11 */ /* 0x000fc600078410ff */
[C---:B------:R-:W-:Y:S01]  /*0470*/  IMAD R33, R7.reuse, c[0x0][0x1ac], R18 ;  /* 0x00006b0007217a24 */ /* 0x040fe200078e0212 */
[----:B------:R-:W-:Y:S01]  /*0480*/  LEA R32, P3, R14, c[0x0][0x230], 0x2 ;  /* 0x00008c000e207a11 */ /* 0x000fe200078610ff */
[----:B------:R-:W-:Y:S02]  /*0490*/  IMAD R7, R7, c[0x0][0x1cc], R20 ;  /* 0x0000730007077a24 */ /* 0x000fe400078e0214 */
[C---:B------:R-:W-:Y:S01]  /*04a0*/  IMAD.WIDE.U32 R8, R0.reuse, c[0x0][0x1d8], R8 ;  /* 0x0000760000087a25 */ /* 0x040fe200078e0008 */
[----:B------:R-:W-:Y:S02]  /*04b0*/  IADD3 R33, R13, R33, RZ ;  /* 0x000000210d217210 */ /* 0x000fe40007ffe0ff */
[----:B------:R-:W-:Y:S01]  /*04c0*/  IADD3 R7, R15, R7, RZ ;  /* 0x000000070f077210 */ /* 0x000fe20007ffe0ff */
[----:B------:R-:W-:Y:S01]  /*04d0*/  IMAD.WIDE.U32 R10, R0, c[0x0][0x1e8], R10 ;  /* 0x00007a00000a7a25 */ /* 0x000fe200078e000a */
[----:B------:R-:W-:Y:S02]  /*04e0*/  IADD3 R17, R9, R19, RZ ;  /* 0x0000001309117210 */ /* 0x000fe40007ffe0ff */
[----:B------:R-:W-:Y:S01]  /*04f0*/  LEA.HI.X R34, R14, c[0x0][0x234], R7, 0x2, P3 ;  /* 0x00008d000e227a11 */ /* 0x000fe200018f1407 */
[----:B------:R-:W-:Y:S01]  /*0500*/  IMAD R13, R3, c[0x0][0x180], RZ ;  /* 0x00006000030d7a24 */ /* 0x000fe200078e02ff */
[----:B------:R-:W1:Y:S01]  /*0510*/  S2R R7, SR_LANEID ;  /* 0x0000000000077919 */ /* 0x000e620000000000 */
[----:B------:R-:W-:Y:S01]  /*0520*/  LEA R27, P0, R8, c[0x0][0x240], 0x2 ;  /* 0x00009000081b7a11 */ /* 0x000fe200078010ff */
[----:B------:R-:W-:Y:S01]  /*0530*/  IMAD.WIDE.U32 R30, R0, c[0x0][0x180], RZ ;  /* 0x00006000001e7a25 */ /* 0x000fe200078e00ff */
[----:B------:R-:W-:-:S02]  /*0540*/  IADD3 R9, R11, R21, RZ ;  /* 0x000000150b097210 */ /* 0x000fc40007ffe0ff */
[----:B------:R-:W-:Y:S01]  /*0550*/  LEA R29, P1, R10, c[0x0][0x248], 0x2 ;  /* 0x000092000a1d7a11 */ /* 0x000fe200078210ff */
[----:B------:R-:W-:Y:S01]  /*0560*/  IMAD R13, R0, c[0x0][0x184], R13 ;  /* 0x00006100000d7a24 */ /* 0x000fe200078e020d */
[----:B------:R-:W-:Y:S01]  /*0570*/  LEA.HI.X R24, R8, c[0x0][0x244], R17, 0x2, P0 ;  /* 0x0000910008187a11 */ /* 0x000fe200000f1411 */
[----:B------:R-:W-:Y:S01]  /*0580*/  IMAD R8, R5, c[0x0][0x164], R0 ;  /* 0x0000590005087a24 */ /* 0x000fe200078e0200 */
[----:B------:R-:W-:Y:S02]  /*0590*/  LEA.HI.X R26, R10, c[0x0][0x24c], R9, 0x2, P1 ;  /* 0x000093000a1a7a11 */ /* 0x000fe400008f1409 */
[----:B0-----:R-:W-:Y:S01]  /*05a0*/  SHF.R.S32.HI R9, RZ, 0x1f, R16 ;  /* 0x0000001fff097819 */ /* 0x001fe20000011410 */
[----:B------:R-:W-:Y:S01]  /*05b0*/  IMAD R11, R8, c[0x0][0x174], RZ ;  /* 0x00005d00080b7a24 */ /* 0x000fe200078e02ff */
[----:B------:R-:W-:Y:S02]  /*05c0*/  LEA.HI.X R33, R12, c[0x0][0x22c], R33, 0x2, P2 ;  /* 0x00008b000c217a11 */ /* 0x000fe400010f1421 */
[----:B------:R-:W-:Y:S01]  /*05d0*/  MOV R8, RZ ;  /* 0x000000ff00087202 */ /* 0x000fe20000000f00 */
[----:B------:R-:W-:Y:S01]  /*05e0*/  IMAD R11, R11, c[0x0][0x16c], RZ ;  /* 0x00005b000b0b7a24 */ /* 0x000fe200078e02ff */
[----:B------:R-:W-:-:S02]  /*05f0*/  SHF.L.U64.HI R9, R16, 0x4, R9 ;  /* 0x0000000410097819 */ /* 0x000fc40000010209 */
[----:B------:R-:W-:Y:S02]  /*0600*/  SHF.L.U32 R10, R16, 0x4, RZ ;  /* 0x00000004100a7819 */ /* 0x000fe400000006ff */
[----:B------:R-:W-:Y:S02]  /*0610*/  IADD3 R25, R31, R13, RZ ;  /* 0x0000000d1f197210 */ /* 0x000fe40007ffe0ff */
.L_x_5318:
        /* <DEDUP_REMOVED lines=53> */
.L_x_5306:
[----:B------:R-:W-:Y:S05]  /*0970*/  BSYNC B0 ;  /* 0x0000000000007941 */ /* 0x000fea0003800000 */
.L_x_5305:
        /* <DEDUP_REMOVED lines=33> */
.L_x_5308:
[----:B------:R-:W-:Y:S05]  /*0b90*/  BSYNC B0 ;  /* 0x0000000000007941 */ /* 0x000fea0003800000 */
.L_x_5307:
        /* <DEDUP_REMOVED lines=33> */
.L_x_5310:
[----:B------:R-:W-:Y:S05]  /*0db0*/  BSYNC B0 ;  /* 0x0000000000007941 */ /* 0x000fea0003800000 */
.L_x_5309:
        /* <DEDUP_REMOVED lines=33> */
.L_x_5312:
[----:B------:R-:W-:Y:S05]  /*0fd0*/  BSYNC B0 ;  /* 0x0000000000007941 */ /* 0x000fea0003800000 */
.L_x_5311:
        /* <DEDUP_REMOVED lines=16> */
.L_x_5316:
        /* <DEDUP_REMOVED lines=25> */
[----:B------:R-:W-:-:S04]  /*1270*/  IADD3 R16, P1, R19, R10, RZ ;  /* 0x0000000a13107210 */ /* 0x000fc80007f3e0ff */
[----:B------:R-:W-:Y:S02]  /*1280*/  IADD3.X R17, R18, R9, RZ, P1, !PT ;  /* 0x0000000912117210 */ /* 0x000fe40000ffe4ff */
[C---:B-1----:R-:W-:Y:S02]  /*1290*/  ISETP.GE.AND P1, PT, R7.reuse, 0x1, PT ;  /* 0x000000010700780c */ /* 0x042fe40003f26270 */
[C---:B------:R-:W-:Y:S02]  /*12a0*/  ISETP.NE.AND P2, PT, R7.reuse, 0x1f, PT ;  /* 0x0000001f0700780c */ /* 0x040fe40003f45270 */
        /* <DEDUP_REMOVED lines=75> */
.L_x_5315:
[----:B------:R-:W-:Y:S05]  /*1760*/  BSYNC B0 ;  /* 0x0000000000007941 */ /* 0x000fea0003800000 */
.L_x_5314:
        /* <DEDUP_REMOVED lines=9> */
.L_x_5313:
        /* <DEDUP_REMOVED lines=41> */
[----:B------:R-:W-:Y:S01]  /*1a90*/  BAR.SYNC.DEFER_BLOCKING 0x0 ;  /* 0x0000000000007b1d */ /* 0x000fe20000010000 */
[----:B--2---:R-:W-:Y:S02]  /*1aa0*/  FMUL.FTZ R37, R18, -1.4426950216293334961 ;  /* 0xbfb8aa3b12257820 */ /* 0x004fe40000410000 */
[----:B------:R-:W-:-:S02]  /*1ab0*/  FMUL.FTZ R35, R16, -1.4426950216293334961 ;  /* 0xbfb8aa3b10237820 */ /* 0x000fc40000410000 */
[----:B------:R-:W-:Y:S02]  /*1ac0*/  FMUL.FTZ R36, R17, -1.4426950216293334961 ;  /* 0xbfb8aa3b11247820 */ /* 0x000fe40000410000 */
[----:B------:R-:W-:Y:S01]  /*1ad0*/  FMUL.FTZ R38, R19, -1.4426950216293334961 ;  /* 0xbfb8aa3b13267820 */ /* 0x000fe20000410000 */
[----:B------:R-:W0:Y:S08]  /*1ae0*/  MUFU.EX2 R37, R37 ;  /* 0x0000002500257308 */ /* 0x000e300000000800 */
[----:B------:R-:W2:Y:S08]  /*1af0*/  MUFU.EX2 R35, R35 ;  /* 0x0000002300237308 */ /* 0x000eb00000000800 */
[----:B------:R-:W3:Y:S01]  /*1b00*/  MUFU.EX2 R36, R36 ;  /* 0x0000002400247308 */ /* 0x000ee20000000800 */
[----:B0-----:R-:W-:-:S02]  /*1b10*/  FADD.FTZ R23, R37, 1 ;  /* 0x3f80000025177421 */ /* 0x001fc40000010000 */
[----:B------:R-:W-:-:S05]  /*1b20*/  IMAD R37, R5, c[0x0][0x214], R22 ;  /* 0x0000850005257a24 */ /* 0x000fca00078e0216 */
[----:B------:R-:W0:Y:S01]  /*1b30*/  MUFU.EX2 R38, R38 ;  /* 0x0000002600267308 */ /* 0x000e220000000800 */
[----:B--2---:R-:W-:Y:S01]  /*1b40*/  FADD.FTZ R35, R35, 1 ;  /* 0x3f80000023237421 */ /* 0x004fe20000010000 */
[----:B------:R-:W-:Y:S01]  /*1b50*/  IADD3 R21, R21, R37, RZ ;  /* 0x0000002515157210 */ /* 0x000fe20007ffe0ff */
[----:B------:R-:W-:-:S04]  /*1b60*/  IMAD R37, R3, c[0x0][0x218], RZ ;  /* 0x0000860003257a24 */ /* 0x000fc800078e02ff */
[----:B------:R-:W-:Y:S01]  /*1b70*/  IMAD R37, R0, c[0x0][0x21c], R37 ;  /* 0x0000870000257a24 */ /* 0x000fe200078e0225 */
[----:B------:R-:W2:Y:S01]  /*1b80*/  MUFU.RCP R23, R23 ;  /* 0x0000001700177308 */ /* 0x000ea20000001000 */
[----:B---3--:R-:W-:Y:S02]  /*1b90*/  FADD.FTZ R22, R36, 1 ;  /* 0x3f80000024167421 */ /* 0x008fe40000010000 */
[----:B------:R-:W-:-:S04]  /*1ba0*/  IMAD.WIDE.U32 R20, R0, c[0x0][0x218], R20 ;  /* 0x0000860000147a25 */ /* 0x000fc800078e0014 */
[----:B0-----:R-:W-:Y:S01]  /*1bb0*/  FADD.FTZ R39, R38, 1 ;  /* 0x3f80000026277421 */ /* 0x001fe20000010000 */
[----:B------:R-:W0:Y:S01]  /*1bc0*/  MUFU.RCP R36, R22 ;  /* 0x0000001600247308 */ /* 0x000e220000001000 */
[----:B------:R-:W-:Y:S02]  /*1bd0*/  IADD3 R21, R21, R37, RZ ;  /* 0x0000002515157210 */ /* 0x000fe40007ffe0ff */
[----:B------:R-:W-:-:S04]  /*1be0*/  LEA R37, P0, R20, c[0x0][0x270], 0x2 ;  /* 0x00009c0014257a11 */ /* 0x000fc800078010ff */
[----:B------:R-:W-:Y:S01]  /*1bf0*/  LEA.HI.X R38, R20, c[0x0][0x274], R21, 0x2, P0 ;  /* 0x00009d0014267a11 */ /* 0x000fe200000f1415 */
[----:B------:R-:W3:Y:S01]  /*1c00*/  MUFU.RCP R40, R39 ;  /* 0x0000002700287308 */ /* 0x000ee20000001000 */
[----:B--2---:R-:W-:Y:S01]  /*1c10*/  FMUL.FTZ R21, R18, R23 ;  /* 0x0000001712157220 */ /* 0x004fe20000410000 */
[----:B------:R-:W-:-:S03]  /*1c20*/  IADD3 R18, P0, R37, R10, RZ ;  /* 0x0000000a25127210 */ /* 0x000fc60007f1e0ff */
[----:B------:R-:W-:-:S03]  /*1c30*/  FMUL.FTZ R14, R21, R14 ;  /* 0x0000000e150e7220 */ /* 0x000fc60000410000 */
[----:B------:R-:W2:Y:S01]  /*1c40*/  MUFU.RCP R35, R35 ;  /* 0x0000002300237308 */ /* 0x000ea20000001000 */
[----:B0-----:R-:W-:-:S04]  /*1c50*/  FMUL.FTZ R20, R17, R36 ;  /* 0x0000002411147220 */ /* 0x001fc80000410000 */
[----:B------:R-:W-:Y:S02]  /*1c60*/  FMUL.FTZ R13, R20, R13 ;  /* 0x0000000d140d7220 */ /* 0x000fe40000410000 */
[----:B---3--:R-:W-:Y:S01]  /*1c70*/  FMUL.FTZ R22, R19, R40 ;  /* 0x0000002813167220 */ /* 0x008fe20000410000 */
[----:B------:R-:W-:Y:S02]  /*1c80*/  IADD3.X R19, R38, R9, RZ, P0, !PT ;  /* 0x0000000926137210 */ /* 0x000fe400007fe4ff */
[----:B------:R-:W-:Y:S01]  /*1c90*/  ISETP.GE.AND P0, PT, R8, c[0x0][0x174], PT ;  /* 0x00005d0008007a0c */ /* 0x000fe20003f06270 */
[----:B------:R-:W-:Y:S02]  /*1ca0*/  FMUL.FTZ R15, R22, R15 ;  /* 0x0000000f160f7220 */ /* 0x000fe40000410000 */
[----:B--2---:R-:W-:-:S04]  /*1cb0*/  FMUL.FTZ R17, R16, R35 ;  /* 0x0000002310117220 */ /* 0x004fc80000410000 */
[----:B------:R-:W-:-:S05]  /*1cc0*/  FMUL.FTZ R12, R17, R12 ;  /* 0x0000000c110c7220 */ /* 0x000fca0000410000 */
[----:B------:R0:W-:Y:S01]  /*1cd0*/  STG.E.128 [R18.64], R12 ;  /* 0x0000000c12007986 */ /* 0x0001e2000c101d04 */
[----:B------:R-:W-:Y:S01]  /*1ce0*/  @P0 CALL.REL.NOINC `(.L_x_5317) ;  /* 0x0000001000000944 */ /* 0x000fe20003c00000 */
[----:B------:R-:W-:Y:S05]  /*1cf0*/  BRA `(.L_x_5318) ;  /* 0xffffe92000007947 */ /* 0x000fea000383ffff */
.L_x_5317:
[----:B------:R-:W-:Y:S05]  /*1d00*/  EXIT ;  /* 0x000000000000794d */ /* 0x000fea0003800000 */
.L_x_5319:
        /* <DEDUP_REMOVED lines=15> */
.L_x_5479:


//--------------------- .nv.shared._Z25selective_scan_fwd_kernelI32Selective_Scan_fwd_kernel_traitsILi128ELi16ELi1ELb0ELb0ELb0ELb0EfN3c107complexIfEEEEv13SSMParamsBase --------------------------
	.section	.nv.shared._Z25selective_scan_fwd_kernelI32Selective_Scan_fwd_kernel_traitsILi128ELi16ELi1ELb0ELb0ELb0ELb0EfN3c107complexIfEEEEv13SSMParamsBase,"aw",@nobits
	.sectionflags	@""
	.align	16


//--------------------- .nv.global                --------------------------
	.section	.nv.global,"aw",@nobits
.nv.global:
	.type		_ZN62_INTERNAL_d4f700d2_26_selective_scan_fwd_fp32_cu_80d2ef76_35564cuda3std3__48in_placeE,@object
	.size		_ZN62_INTERNAL_d4f700d2_26_selective_scan_fwd_fp32_cu_80d2ef76_35564cuda3std3__48in_placeE,(_ZN62_INTERNAL_d4f700d2_26_selective_scan_fwd_fp32_cu_80d2ef76_35564cuda3std6ranges3__45__cpo8distanceE - _ZN62_INTERNAL_d4f700d2_26_selective_scan_fwd_fp32_cu_80d2ef76_35564cuda3std3__48in_placeE)
_ZN62_INTERNAL_d4f700d2_26_selective_scan_fwd_fp32_cu_80d2ef76_35564cuda3std3__48in_placeE:
	.zero		1
	.type		_ZN62_INTERNAL_d4f700d2_26_selective_scan_fwd_fp32_cu_80d2ef76_35564cuda3std6ranges3__45__cpo8distanceE,@object
	.size		_ZN62_INTERNAL_d4f700d2_26_selective_scan_fwd_fp32_cu_80d2ef76_35564cuda3std6ranges3__45__cpo8distanceE,(_ZN62_INTERNAL_d4f700d2_26_selective_scan_fwd_fp32_cu_80d2ef76_35564cuda3std3__45__cpo6cbeginE - _ZN62_INTERNAL_d4f700d2_26_selective_scan_fwd_fp32_cu_80d2ef76_35564cuda3std6ranges3__45__cpo8distanceE)
_ZN62_INTERNAL_d4f700d2_26_selective_scan_fwd_fp32_cu_80d2ef76_35564cuda3std6ranges3__45__cpo8distanceE:
	.zero		1
	.type		_ZN62_INTERNAL_d4f700d2_26_selective_scan_fwd_fp32_cu_80d2ef76_35564cuda3std3__45__cpo6cbeginE,@object
	.size		_ZN62_INTERNAL_d4f700d2_26_selective_scan_fwd_fp32_cu_80d2ef76_35564cuda3std3__45__cpo6cbeginE,(_ZN62_INTERNAL_d4f700d2_26_selective_scan_fwd_fp32_cu_80d2ef76_35564cuda3std6ranges3__45__cpo7advanceE - _ZN62_INTERNAL_d4f700d2_26_selective_scan_fwd_fp32_cu_80d2ef76_35564cuda3std3__45__cpo6cbeginE)
_ZN62_INTERNAL_d4f700d2_26_selective_scan_fwd_fp32_cu_80d2ef76_35564cuda3std3__45__cpo6cbeginE:
	.zero		1
	.type		_ZN62_INTERNAL_d4f700d2_26_selective_scan_fwd_fp32_cu_80d2ef76_35564cuda3std6ranges3__45__cpo7advanceE,@object
	.size		_ZN62_INTERNAL_d4f700d2_26_selective_scan_fwd_fp32_cu_80d2ef76_35564cuda3std6ranges3__45__cpo7advanceE,(_ZN62_INTERNAL_d4f700d2_26_selective_scan_fwd_fp32_cu_80d2ef76_35564cuda3std3__45__cpo7crbeginE - _ZN62_INTERNAL_d4f700d2_26_selective_scan_fwd_fp32_cu_80d2ef76_35564cuda3std6ranges3__45__cpo7advanceE)
_ZN62_INTERNAL_d4f700d2_26_selective_scan_fwd_fp32_cu_80d2ef76_35564cuda3std6ranges3__45__cpo7advanceE:
	.zero		1
	.type		_ZN62_INTERNAL_d4f700d2_26_selective_scan_fwd_fp32_cu_80d2ef76_35564cuda3std3__45__cpo7crbeginE,@object
	.size		_ZN62_INTERNAL_d4f700d2_26_selective_scan_fwd_fp32_cu_80d2ef76_35564cuda3std3__45__cpo7crbeginE,(_ZN62_INTERNAL_d4f700d2_26_selective_scan_fwd_fp32_cu_80d2ef76_35564cuda3std6ranges3__45__cpo4dataE - _ZN62_INTERNAL_d4f700d2_26_selective_scan_fwd_fp32_cu_80d2ef76_35564cuda3std3__45__cpo7crbeginE)
_ZN62_INTERNAL_d4f700d2_26_selective_scan_fwd_fp32_cu_80d2ef76_35564cuda3std3__45__cpo7crbeginE:
	.zero		1
	.type		_ZN62_INTERNAL_d4f700d2_26_selective_scan_fwd_fp32_cu_80d2ef76_35564cuda3std6ranges3__45__cpo4dataE,@object
	.size		_ZN62_INTERNAL_d4f700d2_26_selective_scan_fwd_fp32_cu_80d2ef76_35564cuda3std6ranges3__45__cpo4dataE,(_ZN62_INTERNAL_d4f700d2_26_selective_scan_fwd_fp32_cu_80d2ef76_35564cuda3std6ranges3__45__cpo5beginE - _ZN62_INTERNAL_d4f700d2_26_selective_scan_fwd_fp32_cu_80d2ef76_35564cuda3std6ranges3__45__cpo4dataE)
_ZN62_INTERNAL_d4f700d2_26_selective_scan_fwd_fp32_cu_80d2ef76_35564cuda3std6ranges3__45__cpo4dataE:
	.zero		1
	.type		_ZN62_INTERNAL_d4f700d2_26_selective_scan_fwd_fp32_cu_80d2ef76_35564cuda3std6ranges3__45__cpo5beginE,@object
	.size		_ZN62_INTERNAL_d4f700d2_26_selective_scan_fwd_fp32_cu_80d2ef76_35564cuda3std6ranges3__45__cpo5beginE,(_ZN62_INTERNAL_d4f700d2_26_selective_scan_fwd_fp32_cu_80d2ef76_35564cuda3std3__464_GLOBAL__N__d4f700d2_26_selective_scan_fwd_fp32_cu_80d2ef76_35566ignoreE - _ZN62_INTERNAL_d4f700d2_26_selective_scan_fwd_fp32_cu_80d2ef76_35564cuda3std6ranges3__45__cpo5beginE)
_ZN62_INTERNAL_d4f700d2_26_selective_scan_fwd_fp32_cu_80d2ef76_35564cuda3std6ranges3__45__cpo5beginE:
	.zero		1
	.type		_ZN62_INTERNAL_d4f700d2_26_selective_scan_fwd_fp32_cu_80d2ef76_35564cuda3std3__464_GLOBAL__N__d4f700d2_26_selective_scan_fwd_fp32_cu_80d2ef76_35566ignoreE,@object
	.size		_ZN62_INTERNAL_d4f700d2_26_selective_scan_fwd_fp32_cu_80d2ef76_35564cuda3std3__464_GLOBAL__N__d4f700d2_26_selective_scan_fwd_fp32_cu_80d2ef76_35566ignoreE,(_ZN62_INTERNAL_d4f700d2_26_selective_scan_fwd_fp32_cu_80d2ef76_35564cuda3std6ranges3__45__cpo4sizeE - _ZN62_INTERNAL_d4f700d2_26_selective_scan_fwd_fp32_cu_80d2ef76_35564cuda3std3__464_GLOBAL__N__d4f700d2_26_selective_scan_fwd_fp32_cu_80d2ef76_35566ignoreE)
_ZN62_INTERNAL_d4f700d2_26_selective_scan_fwd_fp32_cu_80d2ef76_35564cuda3std3__464_GLOBAL__N__d4f700d2_26_selective_scan_fwd_fp32_cu_80d2ef76_35566ignoreE:
	.zero		1
	.type		_ZN62_INTERNAL_d4f700d2_26_selective_scan_fwd_fp32_cu_80d2ef76_35564cuda3std6ranges3__45__cpo4sizeE,@object
	.size		_ZN62_INTERNAL_d4f700d2_26_selective_scan_fwd_fp32_cu_80d2ef76_35564cuda3std6ranges3__45__cpo4sizeE,(_ZN62_INTERNAL_d4f700d2_26_selective_scan_fwd_fp32_cu_80d2ef76_35564cuda3std3__45__cpo5beginE - _ZN62_INTERNAL_d4f700d2_26_selective_scan_fwd_fp32_cu_80d2ef76_35564cuda3std6ranges3__45__cpo4sizeE)
_ZN62_INTERNAL_d4f700d2_26_selective_scan_fwd_fp32_cu_80d2ef76_35564cuda3std6ranges3__45__cpo4sizeE:
	.zero		1
	.type		_ZN62_INTERNAL_d4f700d2_26_selective_scan_fwd_fp32_cu_80d2ef76_35564cuda3std3__45__cpo5beginE,@object
	.size		_ZN62_INTERNAL_d4f700d2_26_selective_scan_fwd_fp32_cu_80d2ef76_35564cuda3std3__45__cpo5beginE,(_ZN62_INTERNAL_d4f700d2_26_selective_scan_fwd_fp32_cu_80d2ef76_35564cuda3std6ranges3__45__cpo6cbeginE - _ZN62_INTERNAL_d4f700d2_26_selective_scan_fwd_fp32_cu_80d2ef76_35564cuda3std3__45__cpo5beginE)
_ZN62_INTERNAL_d4f700d2_26_selective_scan_fwd_fp32_cu_80d2ef76_35564cuda3std3__45__cpo5beginE:
	.zero		1
	.type		_ZN62_INTERNAL_d4f700d2_26_selective_scan_fwd_fp32_cu_80d2ef76_35564cuda3std6ranges3__45__cpo6cbeginE,@object
	.size		_ZN62_INTERNAL_d4f700d2_26_selective_scan_fwd_fp32_cu_80d2ef76_35564cuda3std6ranges3__45__cpo6cbeginE,(_ZN62_INTERNAL_d4f700d2_26_selective_scan_fwd_fp32_cu_80d2ef76_35564cuda3std3__45__cpo6rbeginE - _ZN62_INTERNAL_d4f700d2_26_selective_scan_fwd_fp32_cu_80d2ef76_35564cuda3std6ranges3__45__cpo6cbeginE)
_ZN62_INTERNAL_d4f700d2_26_selective_scan_fwd_fp32_cu_80d2ef76_35564cuda3std6ranges3__45__cpo6cbeginE:
	.zero		1
	.type		_ZN62_INTERNAL_d4f700d2_26_selective_scan_fwd_fp32_cu_80d2ef76_35564cuda3std3__45__cpo6rbeginE,@object
	.size		_ZN62_INTERNAL_d4f700d2_26_selective_scan_fwd_fp32_cu_80d2ef76_35564cuda3std3__45__cpo6rbeginE,(_ZN62_INTERNAL_d4f700d2_26_selective_scan_fwd_fp32_cu_80d2ef76_35564cuda3std6ranges3__45__cpo4nextE - _ZN62_INTERNAL_d4f700d2_26_selective_scan_fwd_fp32_cu_80d2ef76_35564cuda3std3__45__cpo6rbeginE)
_ZN62_INTERNAL_d4f700d2_26_selective_scan_fwd_fp32_cu_80d2ef76_35564cuda3std3__45__cpo6rbeginE:
	.zero		1
	.type		_ZN62_INTERNAL_d4f700d2_26_selective_scan_fwd_fp32_cu_80d2ef76_35564cuda3std6ranges3__45__cpo4nextE,@object
	.size		_ZN62_INTERNAL_d4f700d2_26_selective_scan_fwd_fp32_cu_80d2ef76_35564cuda3std6ranges3__45__cpo4nextE,(_ZN62_INTERNAL_d4f700d2_26_selective_scan_fwd_fp32_cu_80d2ef76_35564cuda3std6ranges3__45__cpo4swapE - _ZN62_INTERNAL_d4f700d2_26_selective_scan_fwd_fp32_cu_80d2ef76_35564cuda3std6ranges3__45__cpo4nextE)
_ZN62_INTERNAL_d4f700d2_26_selective_scan_fwd_fp32_cu_80d2ef76_35564cuda3std6ranges3__45__cpo4nextE:
	.zero		1
	.type		_ZN62_INTERNAL_d4f700d2_26_selective_scan_fwd_fp32_cu_80d2ef76_35564cuda3std6ranges3__45__cpo4swapE,@object
	.size		_ZN62_INTERNAL_d4f700d2_26_selective_scan_fwd_fp32_cu_80d2ef76_35564cuda3std6ranges3__45__cpo4swapE,(_ZN62_INTERNAL_d4f700d2_26_selective_scan_fwd_fp32_cu_80d2ef76_35564cuda3std3__420unreachable_sentinelE - _ZN62_INTERNAL_d4f700d2_26_selective_scan_fwd_fp32_cu_80d2ef76_35564cuda3std6ranges3__45__cpo4swapE)
_ZN62_INTERNAL_d4f700d2_26_selective_scan_fwd_fp32_cu_80d2ef76_35564cuda3std6ranges3__45__cpo4swapE:
	.zero		1
	.type		_ZN62_INTERNAL_d4f700d2_26_selective_scan_fwd_fp32_cu_80d2ef76_35564cuda3std3__420unreachable_sentinelE,@object
	.size		_ZN62_INTERNAL_d4f700d2_26_selective_scan_fwd_fp32_cu_80d2ef76_35564cuda3std3__420unreachable_sentinelE,(_ZN62_INTERNAL_d4f700d2_26_selective_scan_fwd_fp32_cu_80d2ef76_35566thrust23THRUST_300001_SM_800_NS6system6detail10sequential3seqE - _ZN62_INTERNAL_d4f700d2_26_selective_scan_fwd_fp32_cu_80d2ef76_35564cuda3std3__420unreachable_sentinelE)
_ZN62_INTERNAL_d4f700d2_26_selective_scan_fwd_fp32_cu_80d2ef76_35564cuda3std3__420unreachable_sentinelE:
	.zero		1
	.type		_ZN62_INTERNAL_d4f700d2_26_selective_scan_fwd_fp32_cu_80d2ef76_35566thrust23THRUST_300001_SM_800_NS6system6detail10sequential3seqE,@object
	.size		_ZN62_INTERNAL_d4f700d2_26_selective_scan_fwd_fp32_cu_80d2ef76_35566thrust23THRUST_300001_SM_800_NS6system6detail10sequential3seqE,(_ZN62_INTERNAL_d4f700d2_26_selective_scan_fwd_fp32_cu_80d2ef76_35564cuda3std3__45__cpo4cendE - _ZN62_INTERNAL_d4f700d2_26_selective_scan_fwd_fp32_cu_80d2ef76_35566thrust23THRUST_300001_SM_800_NS6system6detail10sequential3seqE)
_ZN62_INTERNAL_d4f700d2_26_selective_scan_fwd_fp32_cu_80d2ef76_35566thrust23THRUST_300001_SM_800_NS6system6detail10sequential3seqE:
	.zero		1
	.type		_ZN62_INTERNAL_d4f700d2_26_selective_scan_fwd_fp32_cu_80d2ef76_35564cuda3std3__45__cpo4cendE,@object
	.size		_ZN62_INTERNAL_d4f700d2_26_selective_scan_fwd_fp32_cu_80d2ef76_35564cuda3std3__45__cpo4cendE,(_ZN62_INTERNAL_d4f700d2_26_selective_scan_fwd_fp32_cu_80d2ef76_35564cuda3std6ranges3__45__cpo9iter_swapE - _ZN62_INTERNAL_d4f700d2_26_selective_scan_fwd_fp32_cu_80d2ef76_35564cuda3std3__45__cpo4cendE)
_ZN62_INTERNAL_d4f700d2_26_selective_scan_fwd_fp32_cu_80d2ef76_35564cuda3std3__45__cpo4cendE:
	.zero		1
	.type		_ZN62_INTERNAL_d4f700d2_26_selective_scan_fwd_fp32_cu_80d2ef76_35564cuda3std6ranges3__45__cpo9iter_swapE,@object
	.size		_ZN62_INTERNAL_d4f700d2_26_selective_scan_fwd_fp32_cu_80d2ef76_35564cuda3std6ranges3__45__cpo9iter_swapE,(_ZN62_INTERNAL_d4f700d2_26_selective_scan_fwd_fp32_cu_80d2ef76_35564cuda3std3__45__cpo5crendE - _ZN62_INTERNAL_d4f700d2_26_selective_scan_fwd_fp32_cu_80d2ef76_35564cuda3std6ranges3__45__cpo9iter_swapE)
_ZN62_INTERNAL_d4f700d2_26_selective_scan_fwd_fp32_cu_80d2ef76_35564cuda3std6ranges3__45__cpo9iter_swapE:
	.zero		1
	.type		_ZN62_INTERNAL_d4f700d2_26_selective_scan_fwd_fp32_cu_80d2ef76_35564cuda3std3__45__cpo5crendE,@object
	.size		_ZN62_INTERNAL_d4f700d2_26_selective_scan_fwd_fp32_cu_80d2ef76_35564cuda3std3__45__cpo5crendE,(_ZN62_INTERNAL_d4f700d2_26_selective_scan_fwd_fp32_cu_80d2ef76_35564cuda3std6ranges3__45__cpo5cdataE - _ZN62_INTERNAL_d4f700d2_26_selective_scan_fwd_fp32_cu_80d2ef76_35564cuda3std3__45__cpo5crendE)
_ZN62_INTERNAL_d4f700d2_26_selective_scan_fwd_fp32_cu_80d2ef76_35564cuda3std3__45__cpo5crendE:
	.zero		1
	.type		_ZN62_INTERNAL_d4f700d2_26_selective_scan_fwd_fp32_cu_80d2ef76_35564cuda3std6ranges3__45__cpo5cdataE,@object
	.size		_ZN62_INTERNAL_d4f700d2_26_selective_scan_fwd_fp32_cu_80d2ef76_35564cuda3std6ranges3__45__cpo5cdataE,(_ZN62_INTERNAL_d4f700d2_26_selective_scan_fwd_fp32_cu_80d2ef76_35564cuda3std6ranges3__45__cpo3endE - _ZN62_INTERNAL_d4f700d2_26_selective_scan_fwd_fp32_cu_80d2ef76_35564cuda3std6ranges3__45__cpo5cdataE)
_ZN62_INTERNAL_d4f700d2_26_selective_scan_fwd_fp32_cu_80d2ef76_35564cuda3std6ranges3__45__cpo5cdataE:
	.zero		1
	.type		_ZN62_INTERNAL_d4f700d2_26_selective_scan_fwd_fp32_cu_80d2ef76_35564cuda3std6ranges3__45__cpo3endE,@object
	.size		_ZN62_INTERNAL_d4f700d2_26_selective_scan_fwd_fp32_cu_80d2ef76_35564cuda3std6ranges3__45__cpo3endE,(_ZN62_INTERNAL_d4f700d2_26_selective_scan_fwd_fp32_cu_80d2ef76_35564cuda3std3__419piecewise_constructE - _ZN62_INTERNAL_d4f700d2_26_selective_scan_fwd_fp32_cu_80d2ef76_35564cuda3std6ranges3__45__cpo3endE)
_ZN62_INTERNAL_d4f700d2_26_selective_scan_fwd_fp32_cu_80d2ef76_35564cuda3std6ranges3__45__cpo3endE:
	.zero		1
	.type		_ZN62_INTERNAL_d4f700d2_26_selective_scan_fwd_fp32_cu_80d2ef76_35564cuda3std3__419piecewise_constructE,@object
	.size		_ZN62_INTERNAL_d4f700d2_26_selective_scan_fwd_fp32_cu_80d2ef76_35564cuda3std3__419piecewise_constructE,(_ZN62_INTERNAL_d4f700d2_26_selective_scan_fwd_fp32_cu_80d2ef76_35564cuda3std6ranges3__45__cpo5ssizeE - _ZN62_INTERNAL_d4f700d2_26_selective_scan_fwd_fp32_cu_80d2ef76_35564cuda3std3__419piecewise_constructE)
_ZN62_INTERNAL_d4f700d2_26_selective_scan_fwd_fp32_cu_80d2ef76_35564cuda3std3__419piecewise_constructE:
	.zero		1
	.type		_ZN62_INTERNAL_d4f700d2_26_selective_scan_fwd_fp32_cu_80d2ef76_35564cuda3std6ranges3__45__cpo5ssizeE,@object
	.size		_ZN62_INTERNAL_d4f700d2_26_selective_scan_fwd_fp32_cu_80d2ef76_35564cuda3std6ranges3__45__cpo5ssizeE,(_ZN62_INTERNAL_d4f700d2_26_selective_scan_fwd_fp32_cu_80d2ef76_35564cuda3std3__45__cpo3endE - _ZN62_INTERNAL_d4f700d2_26_selective_scan_fwd_fp32_cu_80d2ef76_35564cuda3std6ranges3__45__cpo5ssizeE)
_ZN62_INTERNAL_d4f700d2_26_selective_scan_fwd_fp32_cu_80d2ef76_35564cuda3std6ranges3__45__cpo5ssizeE:
	.zero		1
	.type		_ZN62_INTERNAL_d4f700d2_26_selective_scan_fwd_fp32_cu_80d2ef76_35564cuda3std3__45__cpo3endE,@object
	.size		_ZN62_INTERNAL_d4f700d2_26_selective_scan_fwd_fp32_cu_80d2ef76_35564cuda3std3__45__cpo3endE,(_ZN62_INTERNAL_d4f700d2_26_selective_scan_fwd_fp32_cu_80d2ef76_35564cuda3std6ranges3__45__cpo4cendE - _ZN62_INTERNAL_d4f700d2_26_selective_scan_fwd_fp32_cu_80d2ef76_35564cuda3std3__45__cpo3endE)
_ZN62_INTERNAL_d4f700d2_26_selective_scan_fwd_fp32_cu_80d2ef76_35564cuda3std3__45__cpo3endE:
	.zero		1
	.type		_ZN62_INTERNAL_d4f700d2_26_selective_scan_fwd_fp32_cu_80d2ef76_35564cuda3std6ranges3__45__cpo4cendE,@object
	.size		_ZN62_INTERNAL_d4f700d2_26_selective_scan_fwd_fp32_cu_80d2ef76_35564cuda3std6ranges3__45__cpo4cendE,(_ZN62_INTERNAL_d4f700d2_26_selective_scan_fwd_fp32_cu_80d2ef76_35564cuda3std3__45__cpo4rendE - _ZN62_INTERNAL_d4f700d2_26_selective_scan_fwd_fp32_cu_80d2ef76_35564cuda3std6ranges3__45__cpo4cendE)
_ZN62_INTERNAL_d4f700d2_26_selective_scan_fwd_fp32_cu_80d2ef76_35564cuda3std6ranges3__45__cpo4cendE:
	.zero		1
	.type		_ZN62_INTERNAL_d4f700d2_26_selective_scan_fwd_fp32_cu_80d2ef76_35564cuda3std3__45__cpo4rendE,@object
	.size		_ZN62_INTERNAL_d4f700d2_26_selective_scan_fwd_fp32_cu_80d2ef76_35564cuda3std3__45__cpo4rendE,(_ZN62_INTERNAL_d4f700d2_26_selective_scan_fwd_fp32_cu_80d2ef76_35564cuda3std6ranges3__45__cpo4prevE - _ZN62_INTERNAL_d4f700d2_26_selective_scan_fwd_fp32_cu_80d2ef76_35564cuda3std3__45__cpo4rendE)
_ZN62_INTERNAL_d4f700d2_26_selective_scan_fwd_fp32_cu_80d2ef76_35564cuda3std3__45__cpo4rendE:
	.zero		1
	.type		_ZN62_INTERNAL_d4f700d2_26_selective_scan_fwd_fp32_cu_80d2ef76_35564cuda3std6ranges3__45__cpo4prevE,@object
	.size		_ZN62_INTERNAL_d4f700d2_26_selective_scan_fwd_fp32_cu_80d2ef76_35564cuda3std6ranges3__45__cpo4prevE,(_ZN62_INTERNAL_d4f700d2_26_selective_scan_fwd_fp32_cu_80d2ef76_35564cuda3std6ranges3__45__cpo9iter_moveE - _ZN62_INTERNAL_d4f700d2_26_selective_scan_fwd_fp32_cu_80d2ef76_35564cuda3std6ranges3__45__cpo4prevE)
_ZN62_INTERNAL_d4f700d2_26_selective_scan_fwd_fp32_cu_80d2ef76_35564cuda3std6ranges3__45__cpo4prevE:
	.zero		1
	.type		_ZN62_INTERNAL_d4f700d2_26_selective_scan_fwd_fp32_cu_80d2ef76_35564cuda3std6ranges3__45__cpo9iter_moveE,@object
	.size		_ZN62_INTERNAL_d4f700d2_26_selective_scan_fwd_fp32_cu_80d2ef76_35564cuda3std6ranges3__45__cpo9iter_moveE,(.L_13 - _ZN62_INTERNAL_d4f700d2_26_selective_scan_fwd_fp32_cu_80d2ef76_35564cuda3std6ranges3__45__cpo9iter_moveE)
_ZN62_INTERNAL_d4f700d2_26_selective_scan_fwd_fp32_cu_80d2ef76_35564cuda3std6ranges3__45__cpo9iter_moveE:
	.zero		1
.L_13:


//--------------------- .nv.shared._Z25selective_scan_fwd_kernelI32Selective_Scan_fwd_kernel_traitsILi128ELi16ELi1ELb0ELb0ELb0ELb1EfN3c107complexIfEEEEv13SSMParamsBase --------------------------
	.section	.nv.shared._Z25selective_scan_fwd_kernelI32Selective_Scan_fwd_kernel_traitsILi128ELi16ELi1ELb0ELb0ELb0ELb1EfN3c107complexIfEEEEv13SSMParamsBase,"aw",@nobits
	.sectionflags	@""
	.align	16


//--------------------- .nv.shared._Z25selective_scan_fwd_kernelI32Selective_Scan_fwd_kernel_traitsILi128ELi16ELi1ELb0ELb0ELb1ELb0EfN3c107complexIfEEEEv13SSMParamsBase --------------------------
	.section	.nv.shared._Z25selective_scan_fwd_kernelI32Selective_Scan_fwd_kernel_traitsILi128ELi16ELi1ELb0ELb0ELb1ELb0EfN3c107complexIfEEEEv13SSMParamsBase,"aw",@nobits
	.sectionflags	@""
	.align	16


//--------------------- .nv.shared._Z25selective_scan_fwd_kernelI32Selective_Scan_fwd_kernel_traitsILi128ELi16ELi1ELb0ELb0ELb1ELb1EfN3c107complexIfEEEEv13SSMParamsBase --------------------------
	.section	.nv.shared._Z25selective_scan_fwd_kernelI32Selective_Scan_fwd_kernel_traitsILi128ELi16ELi1ELb0ELb0ELb1ELb1EfN3c107complexIfEEEEv13SSMParamsBase,"aw",@nobits
	.sectionflags	@""
	.align	16


//--------------------- .nv.shared._Z25selective_scan_fwd_kernelI32Selective_Scan_fwd_kernel_traitsILi128ELi16ELi1ELb0ELb1ELb0ELb0EfN3c107complexIfEEEEv13SSMParamsBase --------------------------
	.section	.nv.shared._Z25selective_scan_fwd_kernelI32Selective_Scan_fwd_kernel_traitsILi128ELi16ELi1ELb0ELb1ELb0ELb0EfN3c107complexIfEEEEv13SSMParamsBase,"aw",@nobits
	.sectionflags	@""
	.align	16


//--------------------- .nv.shared._Z25selective_scan_fwd_kernelI32Selective_Scan_fwd_kernel_traitsILi128ELi16ELi1ELb0ELb1ELb0ELb1EfN3c107complexIfEEEEv13SSMParamsBase --------------------------
	.section	.nv.shared._Z25selective_scan_fwd_kernelI32Selective_Scan_fwd_kernel_traitsILi128ELi16ELi1ELb0ELb1ELb0ELb1EfN3c107complexIfEEEEv13SSMParamsBase,"aw",@nobits
	.sectionflags	@""
	.align	16


//--------------------- .nv.shared._Z25selective_scan_fwd_kernelI32Selective_Scan_fwd_kernel_traitsILi128ELi16ELi1ELb0ELb1ELb1ELb0EfN3c107complexIfEEEEv13SSMParamsBase --------------------------
	.section	.nv.shared._Z25selective_scan_fwd_kernelI32Selective_Scan_fwd_kernel_traitsILi128ELi16ELi1ELb0ELb1ELb1ELb0EfN3c107complexIfEEEEv13SSMParamsBase,"aw",@nobits
	.sectionflags	@""
	.align	16


//--------------------- .nv.shared._Z25selective_scan_fwd_kernelI32Selective_Scan_fwd_kernel_traitsILi128ELi16ELi1ELb0ELb1ELb1ELb1EfN3c107complexIfEEEEv13SSMParamsBase --------------------------
	.section	.nv.shared._Z25selective_scan_fwd_kernelI32Selective_Scan_fwd_kernel_traitsILi128ELi16ELi1ELb0ELb1ELb1ELb1EfN3c107complexIfEEEEv13SSMParamsBase,"aw",@nobits
	.sectionflags	@""
	.align	16


//--------------------- .nv.shared._Z25selective_scan_fwd_kernelI32Selective_Scan_fwd_kernel_traitsILi128ELi16ELi1ELb1ELb0ELb0ELb0EfN3c107complexIfEEEEv13SSMParamsBase --------------------------
	.section	.nv.shared._Z25selective_scan_fwd_kernelI32Selective_Scan_fwd_kernel_traitsILi128ELi16ELi1ELb1ELb0ELb0ELb0EfN3c107complexIfEEEEv13SSMParamsBase,"aw",@nobits
	.sectionflags	@""
	.align	16


//--------------------- .nv.shared._Z25selective_scan_fwd_kernelI32Selective_Scan_fwd_kernel_traitsILi128ELi16ELi1ELb1ELb0ELb0ELb1EfN3c107complexIfEEEEv13SSMParamsBase --------------------------
	.section	.nv.shared._Z25selective_scan_fwd_kernelI32Selective_Scan_fwd_kernel_traitsILi128ELi16ELi1ELb1ELb0ELb0ELb1EfN3c107complexIfEEEEv13SSMParamsBase,"aw",@nobits
	.sectionflags	@""
	.align	16


//--------------------- .nv.shared._Z25selective_scan_fwd_kernelI32Selective_Scan_fwd_kernel_traitsILi128ELi16ELi1ELb1ELb0ELb1ELb0EfN3c107complexIfEEEEv13SSMParamsBase --------------------------
	.section	.nv.shared._Z25selective_scan_fwd_kernelI32Selective_Scan_fwd_kernel_traitsILi128ELi16ELi1ELb1ELb0ELb1ELb0EfN3c107complexIfEEEEv13SSMParamsBase,"aw",@nobits
	.sectionflags	@""
	.align	16


//--------------------- .nv.shared._Z25selective_scan_fwd_kernelI32Selective_Scan_fwd_kernel_traitsILi128ELi16ELi1ELb1ELb0ELb1ELb1EfN3c107complexIfEEEEv13SSMParamsBase --------------------------
	.section	.nv.shared._Z25selective_scan_fwd_kernelI32Selective_Scan_fwd_kernel_traitsILi128ELi16ELi1ELb1ELb0ELb1ELb1EfN3c107complexIfEEEEv13SSMParamsBase,"aw",@nobits
	.sectionflags	@""
	.align	16


//--------------------- .nv.shared._Z25selective_scan_fwd_kernelI32Selective_Scan_fwd_kernel_traitsILi128ELi16ELi1ELb1ELb1ELb0ELb0EfN3c107complexIfEEEEv13SSMParamsBase --------------------------
	.section	.nv.shared._Z25selective_scan_fwd_kernelI32Selective_Scan_fwd_kernel_traitsILi128ELi16ELi1ELb1ELb1ELb0ELb0EfN3c107complexIfEEEEv13SSMParamsBase,"aw",@nobits
	.sectionflags	@""
	.align	16


//--------------------- .nv.shared._Z25selective_scan_fwd_kernelI32Selective_Scan_fwd_kernel_traitsILi128ELi16ELi1ELb1ELb1ELb0ELb1EfN3c107complexIfEEEEv13SSMParamsBase --------------------------
	.section	.nv.shared._Z25selective_scan_fwd_kernelI32Selective_Scan_fwd_kernel_traitsILi128ELi16ELi1ELb1ELb1ELb0ELb1EfN3c107complexIfEEEEv13SSMParamsBase,"aw",@nobits
	.sectionflags	@""
	.align	16


//--------------------- .nv.shared._Z25selective_scan_fwd_kernelI32Selective_Scan_fwd_kernel_traitsILi128ELi16ELi1ELb1ELb1ELb1ELb0EfN3c107complexIfEEEEv13SSMParamsBase --------------------------
	.section	.nv.shared._Z25selective_scan_fwd_kernelI32Selective_Scan_fwd_kernel_traitsILi128ELi16ELi1ELb1ELb1ELb1ELb0EfN3c107complexIfEEEEv13SSMParamsBase,"aw",@nobits
	.sectionflags	@""
	.align	16


//--------------------- .nv.shared._Z25selective_scan_fwd_kernelI32Selective_Scan_fwd_kernel_traitsILi128ELi16ELi1ELb1ELb1ELb1ELb1EfN3c107complexIfEEEEv13SSMParamsBase --------------------------
	.section	.nv.shared._Z25selective_scan_fwd_kernelI32Selective_Scan_fwd_kernel_traitsILi128ELi16ELi1ELb1ELb1ELb1ELb1EfN3c107complexIfEEEEv13SSMParamsBase,"aw",@nobits
	.sectionflags	@""
	.align	16


//--------------------- .nv.shared._Z25selective_scan_fwd_kernelI32Selective_Scan_fwd_kernel_traitsILi64ELi16ELi1ELb0ELb0ELb0ELb0EfN3c107complexIfEEEEv13SSMParamsBase --------------------------
	.section	.nv.shared._Z25selective_scan_fwd_kernelI32Selective_Scan_fwd_kernel_traitsILi64ELi16ELi1ELb0ELb0ELb0ELb0EfN3c107complexIfEEEEv13SSMParamsBase,"aw",@nobits
	.sectionflags	@""
	.align	16


//--------------------- .nv.shared._Z25selective_scan_fwd_kernelI32Selective_Scan_fwd_kernel_traitsILi64ELi16ELi1ELb0ELb0ELb0ELb1EfN3c107complexIfEEEEv13SSMParamsBase --------------------------
	.section	.nv.shared._Z25selective_scan_fwd_kernelI32Selective_Scan_fwd_kernel_traitsILi64ELi16ELi1ELb0ELb0ELb0ELb1EfN3c107complexIfEEEEv13SSMParamsBase,"aw",@nobits
	.sectionflags	@""
	.align	16


//--------------------- .nv.shared._Z25selective_scan_fwd_kernelI32Selective_Scan_fwd_kernel_traitsILi64ELi16ELi1ELb0ELb0ELb1ELb0EfN3c107complexIfEEEEv13SSMParamsBase --------------------------
	.section	.nv.shared._Z25selective_scan_fwd_kernelI32Selective_Scan_fwd_kernel_traitsILi64ELi16ELi1ELb0ELb0ELb1ELb0EfN3c107complexIfEEEEv13SSMParamsBase,"aw",@nobits
	.sectionflags	@""
	.align	16


//--------------------- .nv.shared._Z25selective_scan_fwd_kernelI32Selective_Scan_fwd_kernel_traitsILi64ELi16ELi1ELb0ELb0ELb1ELb1EfN3c107complexIfEEEEv13SSMParamsBase --------------------------
	.section	.nv.shared._Z25selective_scan_fwd_kernelI32Selective_Scan_fwd_kernel_traitsILi64ELi16ELi1ELb0ELb0ELb1ELb1EfN3c107complexIfEEEEv13SSMParamsBase,"aw",@nobits
	.sectionflags	@""
	.align	16


//--------------------- .nv.shared._Z25selective_scan_fwd_kernelI32Selective_Scan_fwd_kernel_traitsILi64ELi16ELi1ELb0ELb1ELb0ELb0EfN3c107complexIfEEEEv13SSMParamsBase --------------------------
	.section	.nv.shared._Z25selective_scan_fwd_kernelI32Selective_Scan_fwd_kernel_traitsILi64ELi16ELi1ELb0ELb1ELb0ELb0EfN3c107complexIfEEEEv13SSMParamsBase,"aw",@nobits
	.sectionflags	@""
	.align	16


//--------------------- .nv.shared._Z25selective_scan_fwd_kernelI32Selective_Scan_fwd_kernel_traitsILi64ELi16ELi1ELb0ELb1ELb0ELb1EfN3c107complexIfEEEEv13SSMParamsBase --------------------------
	.section	.nv.shared._Z25selective_scan_fwd_kernelI32Selective_Scan_fwd_kernel_traitsILi64ELi16ELi1ELb0ELb1ELb0ELb1EfN3c107complexIfEEEEv13SSMParamsBase,"aw",@nobits
	.sectionflags	@""
	.align	16


//--------------------- .nv.shared._Z25selective_scan_fwd_kernelI32Selective_Scan_fwd_kernel_traitsILi64ELi16ELi1ELb0ELb1ELb1ELb0EfN3c107complexIfEEEEv13SSMParamsBase --------------------------
	.section	.nv.shared._Z25selective_scan_fwd_kernelI32Selective_Scan_fwd_kernel_traitsILi64ELi16ELi1ELb0ELb1ELb1ELb0EfN3c107complexIfEEEEv13SSMParamsBase,"aw",@nobits
	.sectionflags	@""
	.align	16


//--------------------- .nv.shared._Z25selective_scan_fwd_kernelI32Selective_Scan_fwd_kernel_traitsILi64ELi16ELi1ELb0ELb1ELb1ELb1EfN3c107complexIfEEEEv13SSMParamsBase --------------------------
	.section	.nv.shared._Z25selective_scan_fwd_kernelI32Selective_Scan_fwd_kernel_traitsILi64ELi16ELi1ELb0ELb1ELb1ELb1EfN3c107complexIfEEEEv13SSMParamsBase,"aw",@nobits
	.sectionflags	@""
	.align	16


//--------------------- .nv.shared._Z25selective_scan_fwd_kernelI32Selective_Scan_fwd_kernel_traitsILi64ELi16ELi1ELb1ELb0ELb0ELb0EfN3c107complexIfEEEEv13SSMParamsBase --------------------------
	.section	.nv.shared._Z25selective_scan_fwd_kernelI32Selective_Scan_fwd_kernel_traitsILi64ELi16ELi1ELb1ELb0ELb0ELb0EfN3c107complexIfEEEEv13SSMParamsBase,"aw",@nobits
	.sectionflags	@""
	.align	16


//--------------------- .nv.shared._Z25selective_scan_fwd_kernelI32Selective_Scan_fwd_kernel_traitsILi64ELi16ELi1ELb1ELb0ELb0ELb1EfN3c107complexIfEEEEv13SSMParamsBase --------------------------
	.section	.nv.shared._Z25selective_scan_fwd_kernelI32Selective_Scan_fwd_kernel_traitsILi64ELi16ELi1ELb1ELb0ELb0ELb1EfN3c107complexIfEEEEv13SSMParamsBase,"aw",@nobits
	.sectionflags	@""
	.align	16


//--------------------- .nv.shared._Z25selective_scan_fwd_kernelI32Selective_Scan_fwd_kernel_traitsILi64ELi16ELi1ELb1ELb0ELb1ELb0EfN3c107complexIfEEEEv13SSMParamsBase --------------------------
	.section	.nv.shared._Z25selective_scan_fwd_kernelI32Selective_Scan_fwd_kernel_traitsILi64ELi16ELi1ELb1ELb0ELb1ELb0EfN3c107complexIfEEEEv13SSMParamsBase,"aw",@nobits
	.sectionflags	@""
	.align	16


//--------------------- .nv.shared._Z25selective_scan_fwd_kernelI32Selective_Scan_fwd_kernel_traitsILi64ELi16ELi1ELb1ELb0ELb1ELb1EfN3c107complexIfEEEEv13SSMParamsBase --------------------------
	.section	.nv.shared._Z25selective_scan_fwd_kernelI32Selective_Scan_fwd_kernel_traitsILi64ELi16ELi1ELb1ELb0ELb1ELb1EfN3c107complexIfEEEEv13SSMParamsBase,"aw",@nobits
	.sectionflags	@""
	.align	16


//--------------------- .nv.shared._Z25selective_scan_fwd_kernelI32Selective_Scan_fwd_kernel_traitsILi64ELi16ELi1ELb1ELb1ELb0ELb0EfN3c107complexIfEEEEv13SSMParamsBase --------------------------
	.section	.nv.shared._Z25selective_scan_fwd_kernelI32Selective_Scan_fwd_kernel_traitsILi64ELi16ELi1ELb1ELb1ELb0ELb0EfN3c107complexIfEEEEv13SSMParamsBase,"aw",@nobits
	.sectionflags	@""
	.align	16


//--------------------- .nv.shared._Z25selective_scan_fwd_kernelI32Selective_Scan_fwd_kernel_traitsILi64ELi16ELi1ELb1ELb1ELb0ELb1EfN3c107complexIfEEEEv13SSMParamsBase --------------------------
	.section	.nv.shared._Z25selective_scan_fwd_kernelI32Selective_Scan_fwd_kernel_traitsILi64ELi16ELi1ELb1ELb1ELb0ELb1EfN3c107complexIfEEEEv13SSMParamsBase,"aw",@nobits
	.sectionflags	@""
	.align	16


//--------------------- .nv.shared._Z25selective_scan_fwd_kernelI32Selective_Scan_fwd_kernel_traitsILi64ELi16ELi1ELb1ELb1ELb1ELb0EfN3c107complexIfEEEEv13SSMParamsBase --------------------------
	.section	.nv.shared._Z25selective_scan_fwd_kernelI32Selective_Scan_fwd_kernel_traitsILi64ELi16ELi1ELb1ELb1ELb1ELb0EfN3c107complexIfEEEEv13SSMParamsBase,"aw",@nobits
	.sectionflags	@""
	.align	16


//--------------------- .nv.shared._Z25selective_scan_fwd_kernelI32Selective_Scan_fwd_kernel_traitsILi64ELi16ELi1ELb1ELb1ELb1ELb1EfN3c107complexIfEEEEv13SSMParamsBase --------------------------
	.section	.nv.shared._Z25selective_scan_fwd_kernelI32Selective_Scan_fwd_kernel_traitsILi64ELi16ELi1ELb1ELb1ELb1ELb1EfN3c107complexIfEEEEv13SSMParamsBase,"aw",@nobits
	.sectionflags	@""
	.align	16


//--------------------- .nv.shared._Z25selective_scan_fwd_kernelI32Selective_Scan_fwd_kernel_traitsILi32ELi16ELi1ELb0ELb0ELb0ELb0EfN3c107complexIfEEEEv13SSMParamsBase --------------------------
	.section	.nv.shared._Z25selective_scan_fwd_kernelI32Selective_Scan_fwd_kernel_traitsILi32ELi16ELi1ELb0ELb0ELb0ELb0EfN3c107complexIfEEEEv13SSMParamsBase,"aw",@nobits
	.sectionflags	@""
	.align	16


//--------------------- .nv.shared._Z25selective_scan_fwd_kernelI32Selective_Scan_fwd_kernel_traitsILi32ELi16ELi1ELb0ELb0ELb0ELb1EfN3c107complexIfEEEEv13SSMParamsBase --------------------------
	.section	.nv.shared._Z25selective_scan_fwd_kernelI32Selective_Scan_fwd_kernel_traitsILi32ELi16ELi1ELb0ELb0ELb0ELb1EfN3c107complexIfEEEEv13SSMParamsBase,"aw",@nobits
	.sectionflags	@""
	.align	16


//--------------------- .nv.shared._Z25selective_scan_fwd_kernelI32Selective_Scan_fwd_kernel_traitsILi32ELi16ELi1ELb0ELb0ELb1ELb0EfN3c107complexIfEEEEv13SSMParamsBase --------------------------
	.section	.nv.shared._Z25selective_scan_fwd_kernelI32Selective_Scan_fwd_kernel_traitsILi32ELi16ELi1ELb0ELb0ELb1ELb0EfN3c107complexIfEEEEv13SSMParamsBase,"aw",@nobits
	.sectionflags	@""
	.align	16


//--------------------- .nv.shared._Z25selective_scan_fwd_kernelI32Selective_Scan_fwd_kernel_traitsILi32ELi16ELi1ELb0ELb0ELb1ELb1EfN3c107complexIfEEEEv13SSMParamsBase --------------------------
	.section	.nv.shared._Z25selective_scan_fwd_kernelI32Selective_Scan_fwd_kernel_traitsILi32ELi16ELi1ELb0ELb0ELb1ELb1EfN3c107complexIfEEEEv13SSMParamsBase,"aw",@nobits
	.sectionflags	@""
	.align	16


//--------------------- .nv.shared._Z25selective_scan_fwd_kernelI32Selective_Scan_fwd_kernel_traitsILi32ELi16ELi1ELb0ELb1ELb0ELb0EfN3c107complexIfEEEEv13SSMParamsBase --------------------------
	.section	.nv.shared._Z25selective_scan_fwd_kernelI32Selective_Scan_fwd_kernel_traitsILi32ELi16ELi1ELb0ELb1ELb0ELb0EfN3c107complexIfEEEEv13SSMParamsBase,"aw",@nobits
	.sectionflags	@""
	.align	16


//--------------------- .nv.shared._Z25selective_scan_fwd_kernelI32Selective_Scan_fwd_kernel_traitsILi32ELi16ELi1ELb0ELb1ELb0ELb1EfN3c107complexIfEEEEv13SSMParamsBase --------------------------
	.section	.nv.shared._Z25selective_scan_fwd_kernelI32Selective_Scan_fwd_kernel_traitsILi32ELi16ELi1ELb0ELb1ELb0ELb1EfN3c107complexIfEEEEv13SSMParamsBase,"aw",@nobits
	.sectionflags	@""
	.align	16


//--------------------- .nv.shared._Z25selective_scan_fwd_kernelI32Selective_Scan_fwd_kernel_traitsILi32ELi16ELi1ELb0ELb1ELb1ELb0EfN3c107complexIfEEEEv13SSMParamsBase --------------------------
	.section	.nv.shared._Z25selective_scan_fwd_kernelI32Selective_Scan_fwd_kernel_traitsILi32ELi16ELi1ELb0ELb1ELb1ELb0EfN3c107complexIfEEEEv13SSMParamsBase,"aw",@nobits
	.sectionflags	@""
	.align	16


//--------------------- .nv.shared._Z25selective_scan_fwd_kernelI32Selective_Scan_fwd_kernel_traitsILi32ELi16ELi1ELb0ELb1ELb1ELb1EfN3c107complexIfEEEEv13SSMParamsBase --------------------------
	.section	.nv.shared._Z25selective_scan_fwd_kernelI32Selective_Scan_fwd_kernel_traitsILi32ELi16ELi1ELb0ELb1ELb1ELb1EfN3c107complexIfEEEEv13SSMParamsBase,"aw",@nobits
	.sectionflags	@""
	.align	16


//--------------------- .nv.shared._Z25selective_scan_fwd_kernelI32Selective_Scan_fwd_kernel_traitsILi32ELi16ELi1ELb1ELb0ELb0ELb0EfN3c107complexIfEEEEv13SSMParamsBase --------------------------
	.section	.nv.shared._Z25selective_scan_fwd_kernelI32Selective_Scan_fwd_kernel_traitsILi32ELi16ELi1ELb1ELb0ELb0ELb0EfN3c107complexIfEEEEv13SSMParamsBase,"aw",@nobits
	.sectionflags	@""
	.align	16


//--------------------- .nv.shared._Z25selective_scan_fwd_kernelI32Selective_Scan_fwd_kernel_traitsILi32ELi16ELi1ELb1ELb0ELb0ELb1EfN3c107complexIfEEEEv13SSMParamsBase --------------------------
	.section	.nv.shared._Z25selective_scan_fwd_kernelI32Selective_Scan_fwd_kernel_traitsILi32ELi16ELi1ELb1ELb0ELb0ELb1EfN3c107complexIfEEEEv13SSMParamsBase,"aw",@nobits
	.sectionflags	@""
	.align	16


//--------------------- .nv.shared._Z25selective_scan_fwd_kernelI32Selective_Scan_fwd_kernel_traitsILi32ELi16ELi1ELb1ELb0ELb1ELb0EfN3c107complexIfEEEEv13SSMParamsBase --------------------------
	.section	.nv.shared._Z25selective_scan_fwd_kernelI32Selective_Scan_fwd_kernel_traitsILi32ELi16ELi1ELb1ELb0ELb1ELb0EfN3c107complexIfEEEEv13SSMParamsBase,"aw",@nobits
	.sectionflags	@""
	.align	16


//--------------------- .nv.shared._Z25selective_scan_fwd_kernelI32Selective_Scan_fwd_kernel_traitsILi32ELi16ELi1ELb1ELb0ELb1ELb1EfN3c107complexIfEEEEv13SSMParamsBase --------------------------
	.section	.nv.shared._Z25selective_scan_fwd_kernelI32Selective_Scan_fwd_kernel_traitsILi32ELi16ELi1ELb1ELb0ELb1ELb1EfN3c107complexIfEEEEv13SSMParamsBase,"aw",@nobits
	.sectionflags	@""
	.align	16


//--------------------- .nv.shared._Z25selective_scan_fwd_kernelI32Selective_Scan_fwd_kernel_traitsILi32ELi16ELi1ELb1ELb1ELb0ELb0EfN3c107complexIfEEEEv13SSMParamsBase --------------------------
	.section	.nv.shared._Z25selective_scan_fwd_kernelI32Selective_Scan_fwd_kernel_traitsILi32ELi16ELi1ELb1ELb1ELb0ELb0EfN3c107complexIfEEEEv13SSMParamsBase,"aw",@nobits
	.sectionflags	@""
	.align	16


//--------------------- .nv.shared._Z25selective_scan_fwd_kernelI32Selective_Scan_fwd_kernel_traitsILi32ELi16ELi1ELb1ELb1ELb0ELb1EfN3c107complexIfEEEEv13SSMParamsBase --------------------------
	.section	.nv.shared._Z25selective_scan_fwd_kernelI32Selective_Scan_fwd_kernel_traitsILi32ELi16ELi1ELb1ELb1ELb0ELb1EfN3c107complexIfEEEEv13SSMParamsBase,"aw",@nobits
	.sectionflags	@""
	.align	16


//--------------------- .nv.shared._Z25selective_scan_fwd_kernelI32Selective_Scan_fwd_kernel_traitsILi32ELi16ELi1ELb1ELb1ELb1ELb0EfN3c107complexIfEEEEv13SSMParamsBase --------------------------
	.section	.nv.shared._Z25selective_scan_fwd_kernelI32Selective_Scan_fwd_kernel_traitsILi32ELi16ELi1ELb1ELb1ELb1ELb0EfN3c107complexIfEEEEv13SSMParamsBase,"aw",@nobits
	.sectionflags	@""
	.align	16


//--------------------- .nv.shared._Z25selective_scan_fwd_kernelI32Selective_Scan_fwd_kernel_traitsILi32ELi16ELi1ELb1ELb1ELb1ELb1EfN3c107complexIfEEEEv13SSMParamsBase --------------------------
	.section	.nv.shared._Z25selective_scan_fwd_kernelI32Selective_Scan_fwd_kernel_traitsILi32ELi16ELi1ELb1ELb1ELb1ELb1EfN3c107complexIfEEEEv13SSMParamsBase,"aw",@nobits
	.sectionflags	@""
	.align	16


//--------------------- .nv.shared._Z25selective_scan_fwd_kernelI32Selective_Scan_fwd_kernel_traitsILi32ELi8ELi1ELb0ELb0ELb0ELb0EfN3c107complexIfEEEEv13SSMParamsBase --------------------------
	.section	.nv.shared._Z25selective_scan_fwd_kernelI32Selective_Scan_fwd_kernel_traitsILi32ELi8ELi1ELb0ELb0ELb0ELb0EfN3c107complexIfEEEEv13SSMParamsBase,"aw",@nobits
	.sectionflags	@""
	.align	16


//--------------------- .nv.shared._Z25selective_scan_fwd_kernelI32Selective_Scan_fwd_kernel_traitsILi32ELi8ELi1ELb0ELb0ELb0ELb1EfN3c107complexIfEEEEv13SSMParamsBase --------------------------
	.section	.nv.shared._Z25selective_scan_fwd_kernelI32Selective_Scan_fwd_kernel_traitsILi32ELi8ELi1ELb0ELb0ELb0ELb1EfN3c107complexIfEEEEv13SSMParamsBase,"aw",@nobits
	.sectionflags	@""
	.align	16


//--------------------- .nv.shared._Z25selective_scan_fwd_kernelI32Selective_Scan_fwd_kernel_traitsILi32ELi8ELi1ELb0ELb0ELb1ELb0EfN3c107complexIfEEEEv13SSMParamsBase --------------------------
	.section	.nv.shared._Z25selective_scan_fwd_kernelI32Selective_Scan_fwd_kernel_traitsILi32ELi8ELi1ELb0ELb0ELb1ELb0EfN3c107complexIfEEEEv13SSMParamsBase,"aw",@nobits
	.sectionflags	@""
	.align	16


//--------------------- .nv.shared._Z25selective_scan_fwd_kernelI32Selective_Scan_fwd_kernel_traitsILi32ELi8ELi1ELb0ELb0ELb1ELb1EfN3c107complexIfEEEEv13SSMParamsBase --------------------------
	.section	.nv.shared._Z25selective_scan_fwd_kernelI32Selective_Scan_fwd_kernel_traitsILi32ELi8ELi1ELb0ELb0ELb1ELb1EfN3c107complexIfEEEEv13SSMParamsBase,"aw",@nobits
	.sectionflags	@""
	.align	16


//--------------------- .nv.shared._Z25selective_scan_fwd_kernelI32Selective_Scan_fwd_kernel_traitsILi32ELi8ELi1ELb0ELb1ELb0ELb0EfN3c107complexIfEEEEv13SSMParamsBase --------------------------
	.section	.nv.shared._Z25selective_scan_fwd_kernelI32Selective_Scan_fwd_kernel_traitsILi32ELi8ELi1ELb0ELb1ELb0ELb0EfN3c107complexIfEEEEv13SSMParamsBase,"aw",@nobits
	.sectionflags	@""
	.align	16


//--------------------- .nv.shared._Z25selective_scan_fwd_kernelI32Selective_Scan_fwd_kernel_traitsILi32ELi8ELi1ELb0ELb1ELb0ELb1EfN3c107complexIfEEEEv13SSMParamsBase --------------------------
	.section	.nv.shared._Z25selective_scan_fwd_kernelI32Selective_Scan_fwd_kernel_traitsILi32ELi8ELi1ELb0ELb1ELb0ELb1EfN3c107complexIfEEEEv13SSMParamsBase,"aw",@nobits
	.sectionflags	@""
	.align	16


//--------------------- .nv.shared._Z25selective_scan_fwd_kernelI32Selective_Scan_fwd_kernel_traitsILi32ELi8ELi1ELb0ELb1ELb1ELb0EfN3c107complexIfEEEEv13SSMParamsBase --------------------------
	.section	.nv.shared._Z25selective_scan_fwd_kernelI32Selective_Scan_fwd_kernel_traitsILi32ELi8ELi1ELb0ELb1ELb1ELb0EfN3c107complexIfEEEEv13SSMParamsBase,"aw",@nobits
	.sectionflags	@""
	.align	16


//--------------------- .nv.shared._Z25selective_scan_fwd_kernelI32Selective_Scan_fwd_kernel_traitsILi32ELi8ELi1ELb0ELb1ELb1ELb1EfN3c107complexIfEEEEv13SSMParamsBase --------------------------
	.section	.nv.shared._Z25selective_scan_fwd_kernelI32Selective_Scan_fwd_kernel_traitsILi32ELi8ELi1ELb0ELb1ELb1ELb1EfN3c107complexIfEEEEv13SSMParamsBase,"aw",@nobits
	.sectionflags	@""
	.align	16


//--------------------- .nv.shared._Z25selective_scan_fwd_kernelI32Selective_Scan_fwd_kernel_traitsILi32ELi8ELi1ELb1ELb0ELb0ELb0EfN3c107complexIfEEEEv13SSMParamsBase --------------------------
	.section	.nv.shared._Z25selective_scan_fwd_kernelI32Selective_Scan_fwd_kernel_traitsILi32ELi8ELi1ELb1ELb0ELb0ELb0EfN3c107complexIfEEEEv13SSMParamsBase,"aw",@nobits
	.sectionflags	@""
	.align	16


//--------------------- .nv.shared._Z25selective_scan_fwd_kernelI32Selective_Scan_fwd_kernel_traitsILi32ELi8ELi1ELb1ELb0ELb0ELb1EfN3c107complexIfEEEEv13SSMParamsBase --------------------------
	.section	.nv.shared._Z25selective_scan_fwd_kernelI32Selective_Scan_fwd_kernel_traitsILi32ELi8ELi1ELb1ELb0ELb0ELb1EfN3c107complexIfEEEEv13SSMParamsBase,"aw",@nobits
	.sectionflags	@""
	.align	16


//--------------------- .nv.shared._Z25selective_scan_fwd_kernelI32Selective_Scan_fwd_kernel_traitsILi32ELi8ELi1ELb1ELb0ELb1ELb0EfN3c107complexIfEEEEv13SSMParamsBase --------------------------
	.section	.nv.shared._Z25selective_scan_fwd_kernelI32Selective_Scan_fwd_kernel_traitsILi32ELi8ELi1ELb1ELb0ELb1ELb0EfN3c107complexIfEEEEv13SSMParamsBase,"aw",@nobits
	.sectionflags	@""
	.align	16


//--------------------- .nv.shared._Z25selective_scan_fwd_kernelI32Selective_Scan_fwd_kernel_traitsILi32ELi8ELi1ELb1ELb0ELb1ELb1EfN3c107complexIfEEEEv13SSMParamsBase --------------------------
	.section	.nv.shared._Z25selective_scan_fwd_kernelI32Selective_Scan_fwd_kernel_traitsILi32ELi8ELi1ELb1ELb0ELb1ELb1EfN3c107complexIfEEEEv13SSMParamsBase,"aw",@nobits
	.sectionflags	@""
	.align	16


//--------------------- .nv.shared._Z25selective_scan_fwd_kernelI32Selective_Scan_fwd_kernel_traitsILi32ELi8ELi1ELb1ELb1ELb0ELb0EfN3c107complexIfEEEEv13SSMParamsBase --------------------------
	.section	.nv.shared._Z25selective_scan_fwd_kernelI32Selective_Scan_fwd_kernel_traitsILi32ELi8ELi1ELb1ELb1ELb0ELb0EfN3c107complexIfEEEEv13SSMParamsBase,"aw",@nobits
	.sectionflags	@""
	.align	16


//--------------------- .nv.shared._Z25selective_scan_fwd_kernelI32Selective_Scan_fwd_kernel_traitsILi32ELi8ELi1ELb1ELb1ELb0ELb1EfN3c107complexIfEEEEv13SSMParamsBase --------------------------
	.section	.nv.shared._Z25selective_scan_fwd_kernelI32Selective_Scan_fwd_kernel_traitsILi32ELi8ELi1ELb1ELb1ELb0ELb1EfN3c107complexIfEEEEv13SSMParamsBase,"aw",@nobits
	.sectionflags	@""
	.align	16


//--------------------- .nv.shared._Z25selective_scan_fwd_kernelI32Selective_Scan_fwd_kernel_traitsILi32ELi8ELi1ELb1ELb1ELb1ELb0EfN3c107complexIfEEEEv13SSMParamsBase --------------------------
	.section	.nv.shared._Z25selective_scan_fwd_kernelI32Selective_Scan_fwd_kernel_traitsILi32ELi8ELi1ELb1ELb1ELb1ELb0EfN3c107complexIfEEEEv13SSMParamsBase,"aw",@nobits
	.sectionflags	@""
	.align	16


//--------------------- .nv.shared._Z25selective_scan_fwd_kernelI32Selective_Scan_fwd_kernel_traitsILi32ELi8ELi1ELb1ELb1ELb1ELb1EfN3c107complexIfEEEEv13SSMParamsBase --------------------------
	.section	.nv.shared._Z25selective_scan_fwd_kernelI32Selective_Scan_fwd_kernel_traitsILi32ELi8ELi1ELb1ELb1ELb1ELb1EfN3c107complexIfEEEEv13SSMParamsBase,"aw",@nobits
	.sectionflags	@""
	.align	16


//--------------------- .nv.shared._Z25selective_scan_fwd_kernelI32Selective_Scan_fwd_kernel_traitsILi32ELi4ELi1ELb0ELb0ELb0ELb0EfN3c107complexIfEEEEv13SSMParamsBase --------------------------
	.section	.nv.shared._Z25selective_scan_fwd_kernelI32Selective_Scan_fwd_kernel_traitsILi32ELi4ELi1ELb0ELb0ELb0ELb0EfN3c107complexIfEEEEv13SSMParamsBase,"aw",@nobits
	.sectionflags	@""
	.align	16


//--------------------- .nv.shared._Z25selective_scan_fwd_kernelI32Selective_Scan_fwd_kernel_traitsILi32ELi4ELi1ELb0ELb0ELb0ELb1EfN3c107complexIfEEEEv13SSMParamsBase --------------------------
	.section	.nv.shared._Z25selective_scan_fwd_kernelI32Selective_Scan_fwd_kernel_traitsILi32ELi4ELi1ELb0ELb0ELb0ELb1EfN3c107complexIfEEEEv13SSMParamsBase,"aw",@nobits
	.sectionflags	@""
	.align	16


//--------------------- .nv.shared._Z25selective_scan_fwd_kernelI32Selective_Scan_fwd_kernel_traitsILi32ELi4ELi1ELb0ELb0ELb1ELb0EfN3c107complexIfEEEEv13SSMParamsBase --------------------------
	.section	.nv.shared._Z25selective_scan_fwd_kernelI32Selective_Scan_fwd_kernel_traitsILi32ELi4ELi1ELb0ELb0ELb1ELb0EfN3c107complexIfEEEEv13SSMParamsBase,"aw",@nobits
	.sectionflags	@""
	.align	16


//--------------------- .nv.shared._Z25selective_scan_fwd_kernelI32Selective_Scan_fwd_kernel_traitsILi32ELi4ELi1ELb0ELb0ELb1ELb1EfN3c107complexIfEEEEv13SSMParamsBase --------------------------
	.section	.nv.shared._Z25selective_scan_fwd_kernelI32Selective_Scan_fwd_kernel_traitsILi32ELi4ELi1ELb0ELb0ELb1ELb1EfN3c107complexIfEEEEv13SSMParamsBase,"aw",@nobits
	.sectionflags	@""
	.align	16


//--------------------- .nv.shared._Z25selective_scan_fwd_kernelI32Selective_Scan_fwd_kernel_traitsILi32ELi4ELi1ELb0ELb1ELb0ELb0EfN3c107complexIfEEEEv13SSMParamsBase --------------------------
	.section	.nv.shared._Z25selective_scan_fwd_kernelI32Selective_Scan_fwd_kernel_traitsILi32ELi4ELi1ELb0ELb1ELb0ELb0EfN3c107complexIfEEEEv13SSMParamsBase,"aw",@nobits
	.sectionflags	@""
	.align	16


//--------------------- .nv.shared._Z25selective_scan_fwd_kernelI32Selective_Scan_fwd_kernel_traitsILi32ELi4ELi1ELb0ELb1ELb0ELb1EfN3c107complexIfEEEEv13SSMParamsBase --------------------------
	.section	.nv.shared._Z25selective_scan_fwd_kernelI32Selective_Scan_fwd_kernel_traitsILi32ELi4ELi1ELb0ELb1ELb0ELb1EfN3c107complexIfEEEEv13SSMParamsBase,"aw",@nobits
	.sectionflags	@""
	.align	16


//--------------------- .nv.shared._Z25selective_scan_fwd_kernelI32Selective_Scan_fwd_kernel_traitsILi32ELi4ELi1ELb0ELb1ELb1ELb0EfN3c107complexIfEEEEv13SSMParamsBase --------------------------
	.section	.nv.shared._Z25selective_scan_fwd_kernelI32Selective_Scan_fwd_kernel_traitsILi32ELi4ELi1ELb0ELb1ELb1ELb0EfN3c107complexIfEEEEv13SSMParamsBase,"aw",@nobits
	.sectionflags	@""
	.align	16


//--------------------- .nv.shared._Z25selective_scan_fwd_kernelI32Selective_Scan_fwd_kernel_traitsILi32ELi4ELi1ELb0ELb1ELb1ELb1EfN3c107complexIfEEEEv13SSMParamsBase --------------------------
	.section	.nv.shared._Z25selective_scan_fwd_kernelI32Selective_Scan_fwd_kernel_traitsILi32ELi4ELi1ELb0ELb1ELb1ELb1EfN3c107complexIfEEEEv13SSMParamsBase,"aw",@nobits
	.sectionflags	@""
	.align	16


//--------------------- .nv.shared._Z25selective_scan_fwd_kernelI32Selective_Scan_fwd_kernel_traitsILi32ELi4ELi1ELb1ELb0ELb0ELb0EfN3c107complexIfEEEEv13SSMParamsBase --------------------------
	.section	.nv.shared._Z25selective_scan_fwd_kernelI32Selective_Scan_fwd_kernel_traitsILi32ELi4ELi1ELb1ELb0ELb0ELb0EfN3c107complexIfEEEEv13SSMParamsBase,"aw",@nobits
	.sectionflags	@""
	.align	16


//--------------------- .nv.shared._Z25selective_scan_fwd_kernelI32Selective_Scan_fwd_kernel_traitsILi32ELi4ELi1ELb1ELb0ELb0ELb1EfN3c107complexIfEEEEv13SSMParamsBase --------------------------
	.section	.nv.shared._Z25selective_scan_fwd_kernelI32Selective_Scan_fwd_kernel_traitsILi32ELi4ELi1ELb1ELb0ELb0ELb1EfN3c107complexIfEEEEv13SSMParamsBase,"aw",@nobits
	.sectionflags	@""
	.align	16


//--------------------- .nv.shared._Z25selective_scan_fwd_kernelI32Selective_Scan_fwd_kernel_traitsILi32ELi4ELi1ELb1ELb0ELb1ELb0EfN3c107complexIfEEEEv13SSMParamsBase --------------------------
	.section	.nv.shared._Z25selective_scan_fwd_kernelI32Selective_Scan_fwd_kernel_traitsILi32ELi4ELi1ELb1ELb0ELb1ELb0EfN3c107complexIfEEEEv13SSMParamsBase,"aw",@nobits
	.sectionflags	@""
	.align	16


//--------------------- .nv.shared._Z25selective_scan_fwd_kernelI32Selective_Scan_fwd_kernel_traitsILi32ELi4ELi1ELb1ELb0ELb1ELb1EfN3c107complexIfEEEEv13SSMParamsBase --------------------------
	.section	.nv.shared._Z25selective_scan_fwd_kernelI32Selective_Scan_fwd_kernel_traitsILi32ELi4ELi1ELb1ELb0ELb1ELb1EfN3c107complexIfEEEEv13SSMParamsBase,"aw",@nobits
	.sectionflags	@""
	.align	16


//--------------------- .nv.shared._Z25selective_scan_fwd_kernelI32Selective_Scan_fwd_kernel_traitsILi32ELi4ELi1ELb1ELb1ELb0ELb0EfN3c107complexIfEEEEv13SSMParamsBase --------------------------
	.section	.nv.shared._Z25selective_scan_fwd_kernelI32Selective_Scan_fwd_kernel_traitsILi32ELi4ELi1ELb1ELb1ELb0ELb0EfN3c107complexIfEEEEv13SSMParamsBase,"aw",@nobits
	.sectionflags	@""
	.align	16


//--------------------- .nv.shared._Z25selective_scan_fwd_kernelI32Selective_Scan_fwd_kernel_traitsILi32ELi4ELi1ELb1ELb1ELb0ELb1EfN3c107complexIfEEEEv13SSMParamsBase --------------------------
	.section	.nv.shared._Z25selective_scan_fwd_kernelI32Selective_Scan_fwd_kernel_traitsILi32ELi4ELi1ELb1ELb1ELb0ELb1EfN3c107complexIfEEEEv13SSMParamsBase,"aw",@nobits
	.sectionflags	@""
	.align	16


//--------------------- .nv.shared._Z25selective_scan_fwd_kernelI32Selective_Scan_fwd_kernel_traitsILi32ELi4ELi1ELb1ELb1ELb1ELb0EfN3c107complexIfEEEEv13SSMParamsBase --------------------------
	.section	.nv.shared._Z25selective_scan_fwd_kernelI32Selective_Scan_fwd_kernel_traitsILi32ELi4ELi1ELb1ELb1ELb1ELb0EfN3c107complexIfEEEEv13SSMParamsBase,"aw",@nobits
	.sectionflags	@""
	.align	16


//--------------------- .nv.shared._Z25selective_scan_fwd_kernelI32Selective_Scan_fwd_kernel_traitsILi32ELi4ELi1ELb1ELb1ELb1ELb1EfN3c107complexIfEEEEv13SSMParamsBase --------------------------
	.section	.nv.shared._Z25selective_scan_fwd_kernelI32Selective_Scan_fwd_kernel_traitsILi32ELi4ELi1ELb1ELb1ELb1ELb1EfN3c107complexIfEEEEv13SSMParamsBase,"aw",@nobits
	.sectionflags	@""
	.align	16


//--------------------- .nv.shared._Z25selective_scan_fwd_kernelI32Selective_Scan_fwd_kernel_traitsILi128ELi16ELi1ELb0ELb0ELb0ELb0EffEEv13SSMParamsBase --------------------------
	.section	.nv.shared._Z25selective_scan_fwd_kernelI32Selective_Scan_fwd_kernel_traitsILi128ELi16ELi1ELb0ELb0ELb0ELb0EffEEv13SSMParamsBase,"aw",@nobits
	.sectionflags	@""
	.align	16


//--------------------- .nv.shared._Z25selective_scan_fwd_kernelI32Selective_Scan_fwd_kernel_traitsILi128ELi16ELi1ELb0ELb0ELb0ELb1EffEEv13SSMParamsBase --------------------------
	.section	.nv.shared._Z25selective_scan_fwd_kernelI32Selective_Scan_fwd_kernel_traitsILi128ELi16ELi1ELb0ELb0ELb0ELb1EffEEv13SSMParamsBase,"aw",@nobits
	.sectionflags	@""
	.align	16


//--------------------- .nv.shared._Z25selective_scan_fwd_kernelI32Selective_Scan_fwd_kernel_traitsILi128ELi16ELi1ELb0ELb0ELb1ELb0EffEEv13SSMParamsBase --------------------------
	.section	.nv.shared._Z25selective_scan_fwd_kernelI32Selective_Scan_fwd_kernel_traitsILi128ELi16ELi1ELb0ELb0ELb1ELb0EffEEv13SSMParamsBase,"aw",@nobits
	.sectionflags	@""
	.align	16


//--------------------- .nv.shared._Z25selective_scan_fwd_kernelI32Selective_Scan_fwd_kernel_traitsILi128ELi16ELi1ELb0ELb0ELb1ELb1EffEEv13SSMParamsBase --------------------------
	.section	.nv.shared._Z25selective_scan_fwd_kernelI32Selective_Scan_fwd_kernel_traitsILi128ELi16ELi1ELb0ELb0ELb1ELb1EffEEv13SSMParamsBase,"aw",@nobits
	.sectionflags	@""
	.align	16


//--------------------- .nv.shared._Z25selective_scan_fwd_kernelI32Selective_Scan_fwd_kernel_traitsILi128ELi16ELi1ELb0ELb1ELb0ELb0EffEEv13SSMParamsBase --------------------------
	.section	.nv.shared._Z25selective_scan_fwd_kernelI32Selective_Scan_fwd_kernel_traitsILi128ELi16ELi1ELb0ELb1ELb0ELb0EffEEv13SSMParamsBase,"aw",@nobits
	.sectionflags	@""
	.align	16


//--------------------- .nv.shared._Z25selective_scan_fwd_kernelI32Selective_Scan_fwd_kernel_traitsILi128ELi16ELi1ELb0ELb1ELb0ELb1EffEEv13SSMParamsBase --------------------------
	.section	.nv.shared._Z25selective_scan_fwd_kernelI32Selective_Scan_fwd_kernel_traitsILi128ELi16ELi1ELb0ELb1ELb0ELb1EffEEv13SSMParamsBase,"aw",@nobits
	.sectionflags	@""
	.align	16


//--------------------- .nv.shared._Z25selective_scan_fwd_kernelI32Selective_Scan_fwd_kernel_traitsILi128ELi16ELi1ELb0ELb1ELb1ELb0EffEEv13SSMParamsBase --------------------------
	.section	.nv.shared._Z25selective_scan_fwd_kernelI32Selective_Scan_fwd_kernel_traitsILi128ELi16ELi1ELb0ELb1ELb1ELb0EffEEv13SSMParamsBase,"aw",@nobits
	.sectionflags	@""
	.align	16


//--------------------- .nv.shared._Z25selective_scan_fwd_kernelI32Selective_Scan_fwd_kernel_traitsILi128ELi16ELi1ELb0ELb1ELb1ELb1EffEEv13SSMParamsBase --------------------------
	.section	.nv.shared._Z25selective_scan_fwd_kernelI32Selective_Scan_fwd_kernel_traitsILi128ELi16ELi1ELb0ELb1ELb1ELb1EffEEv13SSMParamsBase,"aw",@nobits
	.sectionflags	@""
	.align	16


//--------------------- .nv.shared._Z25selective_scan_fwd_kernelI32Selective_Scan_fwd_kernel_traitsILi128ELi16ELi1ELb1ELb0ELb0ELb0EffEEv13SSMParamsBase --------------------------
	.section	.nv.shared._Z25selective_scan_fwd_kernelI32Selective_Scan_fwd_kernel_traitsILi128ELi16ELi1ELb1ELb0ELb0ELb0EffEEv13SSMParamsBase,"aw",@nobits
	.sectionflags	@""
	.align	16


//--------------------- .nv.shared._Z25selective_scan_fwd_kernelI32Selective_Scan_fwd_kernel_traitsILi128ELi16ELi1ELb1ELb0ELb0ELb1EffEEv13SSMParamsBase --------------------------
	.section	.nv.shared._Z25selective_scan_fwd_kernelI32Selective_Scan_fwd_kernel_traitsILi128ELi16ELi1ELb1ELb0ELb0ELb1EffEEv13SSMParamsBase,"aw",@nobits
	.sectionflags	@""
	.align	16


//--------------------- .nv.shared._Z25selective_scan_fwd_kernelI32Selective_Scan_fwd_kernel_traitsILi128ELi16ELi1ELb1ELb0ELb1ELb0EffEEv13SSMParamsBase --------------------------
	.section	.nv.shared._Z25selective_scan_fwd_kernelI32Selective_Scan_fwd_kernel_traitsILi128ELi16ELi1ELb1ELb0ELb1ELb0EffEEv13SSMParamsBase,"aw",@nobits
	.sectionflags	@""
	.align	16


//--------------------- .nv.shared._Z25selective_scan_fwd_kernelI32Selective_Scan_fwd_kernel_traitsILi128ELi16ELi1ELb1ELb0ELb1ELb1EffEEv13SSMParamsBase --------------------------
	.section	.nv.shared._Z25selective_scan_fwd_kernelI32Selective_Scan_fwd_kernel_traitsILi128ELi16ELi1ELb1ELb0ELb1ELb1EffEEv13SSMParamsBase,"aw",@nobits
	.sectionflags	@""
	.align	16


//--------------------- .nv.shared._Z25selective_scan_fwd_kernelI32Selective_Scan_fwd_kernel_traitsILi128ELi16ELi1ELb1ELb1ELb0ELb0EffEEv13SSMParamsBase --------------------------
	.section	.nv.shared._Z25selective_scan_fwd_kernelI32Selective_Scan_fwd_kernel_traitsILi128ELi16ELi1ELb1ELb1ELb0ELb0EffEEv13SSMParamsBase,"aw",@nobits
	.sectionflags	@""
	.align	16


//--------------------- .nv.shared._Z25selective_scan_fwd_kernelI32Selective_Scan_fwd_kernel_traitsILi128ELi16ELi1ELb1ELb1ELb0ELb1EffEEv13SSMParamsBase --------------------------
	.section	.nv.shared._Z25selective_scan_fwd_kernelI32Selective_Scan_fwd_kernel_traitsILi128ELi16ELi1ELb1ELb1ELb0ELb1EffEEv13SSMParamsBase,"aw",@nobits
	.sectionflags	@""
	.align	16


//--------------------- .nv.shared._Z25selective_scan_fwd_kernelI32Selective_Scan_fwd_kernel_traitsILi128ELi16ELi1ELb1ELb1ELb1ELb0EffEEv13SSMParamsBase --------------------------
	.section	.nv.shared._Z25selective_scan_fwd_kernelI32Selective_Scan_fwd_kernel_traitsILi128ELi16ELi1ELb1ELb1ELb1ELb0EffEEv13SSMParamsBase,"aw",@nobits
	.sectionflags	@""
	.align	16


//--------------------- .nv.shared._Z25selective_scan_fwd_kernelI32Selective_Scan_fwd_kernel_traitsILi128ELi16ELi1ELb1ELb1ELb1ELb1EffEEv13SSMParamsBase --------------------------
	.section	.nv.shared._Z25selective_scan_fwd_kernelI32Selective_Scan_fwd_kernel_traitsILi128ELi16ELi1ELb1ELb1ELb1ELb1EffEEv13SSMParamsBase,"aw",@nobits
	.sectionflags	@""
	.align	16


//--------------------- .nv.shared._Z25selective_scan_fwd_kernelI32Selective_Scan_fwd_kernel_traitsILi64ELi16ELi1ELb0ELb0ELb0ELb0EffEEv13SSMParamsBase --------------------------
	.section	.nv.shared._Z25selective_scan_fwd_kernelI32Selective_Scan_fwd_kernel_traitsILi64ELi16ELi1ELb0ELb0ELb0ELb0EffEEv13SSMParamsBase,"aw",@nobits
	.sectionflags	@""
	.align	16


//--------------------- .nv.shared._Z25selective_scan_fwd_kernelI32Selective_Scan_fwd_kernel_traitsILi64ELi16ELi1ELb0ELb0ELb0ELb1EffEEv13SSMParamsBase --------------------------
	.section	.nv.shared._Z25selective_scan_fwd_kernelI32Selective_Scan_fwd_kernel_traitsILi64ELi16ELi1ELb0ELb0ELb0ELb1EffEEv13SSMParamsBase,"aw",@nobits
	.sectionflags	@""
	.align	16


//--------------------- .nv.shared._Z25selective_scan_fwd_kernelI32Selective_Scan_fwd_kernel_traitsILi64ELi16ELi1ELb0ELb0ELb1ELb0EffEEv13SSMParamsBase --------------------------
	.section	.nv.shared._Z25selective_scan_fwd_kernelI32Selective_Scan_fwd_kernel_traitsILi64ELi16ELi1ELb0ELb0ELb1ELb0EffEEv13SSMParamsBase,"aw",@nobits
	.sectionflags	@""
	.align	16


//--------------------- .nv.shared._Z25selective_scan_fwd_kernelI32Selective_Scan_fwd_kernel_traitsILi64ELi16ELi1ELb0ELb0ELb1ELb1EffEEv13SSMParamsBase --------------------------
	.section	.nv.shared._Z25selective_scan_fwd_kernelI32Selective_Scan_fwd_kernel_traitsILi64ELi16ELi1ELb0ELb0ELb1ELb1EffEEv13SSMParamsBase,"aw",@nobits
	.sectionflags	@""
	.align	16


//--------------------- .nv.shared._Z25selective_scan_fwd_kernelI32Selective_Scan_fwd_kernel_traitsILi64ELi16ELi1ELb0ELb1ELb0ELb0EffEEv13SSMParamsBase --------------------------
	.section	.nv.shared._Z25selective_scan_fwd_kernelI32Selective_Scan_fwd_kernel_traitsILi64ELi16ELi1ELb0ELb1ELb0ELb0EffEEv13SSMParamsBase,"aw",@nobits
	.sectionflags	@""
	.align	16


//--------------------- .nv.shared._Z25selective_scan_fwd_kernelI32Selective_Scan_fwd_kernel_traitsILi64ELi16ELi1ELb0ELb1ELb0ELb1EffEEv13SSMParamsBase --------------------------
	.section	.nv.shared._Z25selective_scan_fwd_kernelI32Selective_Scan_fwd_kernel_traitsILi64ELi16ELi1ELb0ELb1ELb0ELb1EffEEv13SSMParamsBase,"aw",@nobits
	.sectionflags	@""
	.align	16


//--------------------- .nv.shared._Z25selective_scan_fwd_kernelI32Selective_Scan_fwd_kernel_traitsILi64ELi16ELi1ELb0ELb1ELb1ELb0EffEEv13SSMParamsBase --------------------------
	.section	.nv.shared._Z25selective_scan_fwd_kernelI32Selective_Scan_fwd_kernel_traitsILi64ELi16ELi1ELb0ELb1ELb1ELb0EffEEv13SSMParamsBase,"aw",@nobits
	.sectionflags	@""
	.align	16


//--------------------- .nv.shared._Z25selective_scan_fwd_kernelI32Selective_Scan_fwd_kernel_traitsILi64ELi16ELi1ELb0ELb1ELb1ELb1EffEEv13SSMParamsBase --------------------------
	.section	.nv.shared._Z25selective_scan_fwd_kernelI32Selective_Scan_fwd_kernel_traitsILi64ELi16ELi1ELb0ELb1ELb1ELb1EffEEv13SSMParamsBase,"aw",@nobits
	.sectionflags	@""
	.align	16


//--------------------- .nv.shared._Z25selective_scan_fwd_kernelI32Selective_Scan_fwd_kernel_traitsILi64ELi16ELi1ELb1ELb0ELb0ELb0EffEEv13SSMParamsBase --------------------------
	.section	.nv.shared._Z25selective_scan_fwd_kernelI32Selective_Scan_fwd_kernel_traitsILi64ELi16ELi1ELb1ELb0ELb0ELb0EffEEv13SSMParamsBase,"aw",@nobits
	.sectionflags	@""
	.align	16


//--------------------- .nv.shared._Z25selective_scan_fwd_kernelI32Selective_Scan_fwd_kernel_traitsILi64ELi16ELi1ELb1ELb0ELb0ELb1EffEEv13SSMParamsBase --------------------------
	.section	.nv.shared._Z25selective_scan_fwd_kernelI32Selective_Scan_fwd_kernel_traitsILi64ELi16ELi1ELb1ELb0ELb0ELb1EffEEv13SSMParamsBase,"aw",@nobits
	.sectionflags	@""
	.align	16


//--------------------- .nv.shared._Z25selective_scan_fwd_kernelI32Selective_Scan_fwd_kernel_traitsILi64ELi16ELi1ELb1ELb0ELb1ELb0EffEEv13SSMParamsBase --------------------------
	.section	.nv.shared._Z25selective_scan_fwd_kernelI32Selective_Scan_fwd_kernel_traitsILi64ELi16ELi1ELb1ELb0ELb1ELb0EffEEv13SSMParamsBase,"aw",@nobits
	.sectionflags	@""
	.align	16


//--------------------- .nv.shared._Z25selective_scan_fwd_kernelI32Selective_Scan_fwd_kernel_traitsILi64ELi16ELi1ELb1ELb0ELb1ELb1EffEEv13SSMParamsBase --------------------------
	.section	.nv.shared._Z25selective_scan_fwd_kernelI32Selective_Scan_fwd_kernel_traitsILi64ELi16ELi1ELb1ELb0ELb1ELb1EffEEv13SSMParamsBase,"aw",@nobits
	.sectionflags	@""
	.align	16


//--------------------- .nv.shared._Z25selective_scan_fwd_kernelI32Selective_Scan_fwd_kernel_traitsILi64ELi16ELi1ELb1ELb1ELb0ELb0EffEEv13SSMParamsBase --------------------------
	.section	.nv.shared._Z25selective_scan_fwd_kernelI32Selective_Scan_fwd_kernel_traitsILi64ELi16ELi1ELb1ELb1ELb0ELb0EffEEv13SSMParamsBase,"aw",@nobits
	.sectionflags	@""
	.align	16


//--------------------- .nv.shared._Z25selective_scan_fwd_kernelI32Selective_Scan_fwd_kernel_traitsILi64ELi16ELi1ELb1ELb1ELb0ELb1EffEEv13SSMParamsBase --------------------------
	.section	.nv.shared._Z25selective_scan_fwd_kernelI32Selective_Scan_fwd_kernel_traitsILi64ELi16ELi1ELb1ELb1ELb0ELb1EffEEv13SSMParamsBase,"aw",@nobits
	.sectionflags	@""
	.align	16


//--------------------- .nv.shared._Z25selective_scan_fwd_kernelI32Selective_Scan_fwd_kernel_traitsILi64ELi16ELi1ELb1ELb1ELb1ELb0EffEEv13SSMParamsBase --------------------------
	.section	.nv.shared._Z25selective_scan_fwd_kernelI32Selective_Scan_fwd_kernel_traitsILi64ELi16ELi1ELb1ELb1ELb1ELb0EffEEv13SSMParamsBase,"aw",@nobits
	.sectionflags	@""
	.align	16


//--------------------- .nv.shared._Z25selective_scan_fwd_kernelI32Selective_Scan_fwd_kernel_traitsILi64ELi16ELi1ELb1ELb1ELb1ELb1EffEEv13SSMParamsBase --------------------------
	.section	.nv.shared._Z25selective_scan_fwd_kernelI32Selective_Scan_fwd_kernel_traitsILi64ELi16ELi1ELb1ELb1ELb1ELb1EffEEv13SSMParamsBase,"aw",@nobits
	.sectionflags	@""
	.align	16


//--------------------- .nv.shared._Z25selective_scan_fwd_kernelI32Selective_Scan_fwd_kernel_traitsILi32ELi16ELi1ELb0ELb0ELb0ELb0EffEEv13SSMParamsBase --------------------------
	.section	.nv.shared._Z25selective_scan_fwd_kernelI32Selective_Scan_fwd_kernel_traitsILi32ELi16ELi1ELb0ELb0ELb0ELb0EffEEv13SSMParamsBase,"aw",@nobits
	.sectionflags	@""
	.align	16


//--------------------- .nv.shared._Z25selective_scan_fwd_kernelI32Selective_Scan_fwd_kernel_traitsILi32ELi16ELi1ELb0ELb0ELb0ELb1EffEEv13SSMParamsBase --------------------------
	.section	.nv.shared._Z25selective_scan_fwd_kernelI32Selective_Scan_fwd_kernel_traitsILi32ELi16ELi1ELb0ELb0ELb0ELb1EffEEv13SSMParamsBase,"aw",@nobits
	.sectionflags	@""
	.align	16


//--------------------- .nv.shared._Z25selective_scan_fwd_kernelI32Selective_Scan_fwd_kernel_traitsILi32ELi16ELi1ELb0ELb0ELb1ELb0EffEEv13SSMParamsBase --------------------------
	.section	.nv.shared._Z25selective_scan_fwd_kernelI32Selective_Scan_fwd_kernel_traitsILi32ELi16ELi1ELb0ELb0ELb1ELb0EffEEv13SSMParamsBase,"aw",@nobits
	.sectionflags	@""
	.align	16


//--------------------- .nv.shared._Z25selective_scan_fwd_kernelI32Selective_Scan_fwd_kernel_traitsILi32ELi16ELi1ELb0ELb0ELb1ELb1EffEEv13SSMParamsBase --------------------------
	.section	.nv.shared._Z25selective_scan_fwd_kernelI32Selective_Scan_fwd_kernel_traitsILi32ELi16ELi1ELb0ELb0ELb1ELb1EffEEv13SSMParamsBase,"aw",@nobits
	.sectionflags	@""
	.align	16


//--------------------- .nv.shared._Z25selective_scan_fwd_kernelI32Selective_Scan_fwd_kernel_traitsILi32ELi16ELi1ELb0ELb1ELb0ELb0EffEEv13SSMParamsBase --------------------------
	.section	.nv.shared._Z25selective_scan_fwd_kernelI32Selective_Scan_fwd_kernel_traitsILi32ELi16ELi1ELb0ELb1ELb0ELb0EffEEv13SSMParamsBase,"aw",@nobits
	.sectionflags	@""
	.align	16


//--------------------- .nv.shared._Z25selective_scan_fwd_kernelI32Selective_Scan_fwd_kernel_traitsILi32ELi16ELi1ELb0ELb1ELb0ELb1EffEEv13SSMParamsBase --------------------------
	.section	.nv.shared._Z25selective_scan_fwd_kernelI32Selective_Scan_fwd_kernel_traitsILi32ELi16ELi1ELb0ELb1ELb0ELb1EffEEv13SSMParamsBase,"aw",@nobits
	.sectionflags	@""
	.align	16


//--------------------- .nv.shared._Z25selective_scan_fwd_kernelI32Selective_Scan_fwd_kernel_traitsILi32ELi16ELi1ELb0ELb1ELb1ELb0EffEEv13SSMParamsBase --------------------------
	.section	.nv.shared._Z25selective_scan_fwd_kernelI32Selective_Scan_fwd_kernel_traitsILi32ELi16ELi1ELb0ELb1ELb1ELb0EffEEv13SSMParamsBase,"aw",@nobits
	.sectionflags	@""
	.align	16


//--------------------- .nv.shared._Z25selective_scan_fwd_kernelI32Selective_Scan_fwd_kernel_traitsILi32ELi16ELi1ELb0ELb1ELb1ELb1EffEEv13SSMParamsBase --------------------------
	.section	.nv.shared._Z25selective_scan_fwd_kernelI32Selective_Scan_fwd_kernel_traitsILi32ELi16ELi1ELb0ELb1ELb1ELb1EffEEv13SSMParamsBase,"aw",@nobits
	.sectionflags	@""
	.align	16


//--------------------- .nv.shared._Z25selective_scan_fwd_kernelI32Selective_Scan_fwd_kernel_traitsILi32ELi16ELi1ELb1ELb0ELb0ELb0EffEEv13SSMParamsBase --------------------------
	.section	.nv.shared._Z25selective_scan_fwd_kernelI32Selective_Scan_fwd_kernel_traitsILi32ELi16ELi1ELb1ELb0ELb0ELb0EffEEv13SSMParamsBase,"aw",@nobits
	.sectionflags	@""
	.align	16


//--------------------- .nv.shared._Z25selective_scan_fwd_kernelI32Selective_Scan_fwd_kernel_traitsILi32ELi16ELi1ELb1ELb0ELb0ELb1EffEEv13SSMParamsBase --------------------------
	.section	.nv.shared._Z25selective_scan_fwd_kernelI32Selective_Scan_fwd_kernel_traitsILi32ELi16ELi1ELb1ELb0ELb0ELb1EffEEv13SSMParamsBase,"aw",@nobits
	.sectionflags	@""
	.align	16


//--------------------- .nv.shared._Z25selective_scan_fwd_kernelI32Selective_Scan_fwd_kernel_traitsILi32ELi16ELi1ELb1ELb0ELb1ELb0EffEEv13SSMParamsBase --------------------------
	.section	.nv.shared._Z25selective_scan_fwd_kernelI32Selective_Scan_fwd_kernel_traitsILi32ELi16ELi1ELb1ELb0ELb1ELb0EffEEv13SSMParamsBase,"aw",@nobits
	.sectionflags	@""
	.align	16


//--------------------- .nv.shared._Z25selective_scan_fwd_kernelI32Selective_Scan_fwd_kernel_traitsILi32ELi16ELi1ELb1ELb0ELb1ELb1EffEEv13SSMParamsBase --------------------------
	.section	.nv.shared._Z25selective_scan_fwd_kernelI32Selective_Scan_fwd_kernel_traitsILi32ELi16ELi1ELb1ELb0ELb1ELb1EffEEv13SSMParamsBase,"aw",@nobits
	.sectionflags	@""
	.align	16


//--------------------- .nv.shared._Z25selective_scan_fwd_kernelI32Selective_Scan_fwd_kernel_traitsILi32ELi16ELi1ELb1ELb1ELb0ELb0EffEEv13SSMParamsBase --------------------------
	.section	.nv.shared._Z25selective_scan_fwd_kernelI32Selective_Scan_fwd_kernel_traitsILi32ELi16ELi1ELb1ELb1ELb0ELb0EffEEv13SSMParamsBase,"aw",@nobits
	.sectionflags	@""
	.align	16


//--------------------- .nv.shared._Z25selective_scan_fwd_kernelI32Selective_Scan_fwd_kernel_traitsILi32ELi16ELi1ELb1ELb1ELb0ELb1EffEEv13SSMParamsBase --------------------------
	.section	.nv.shared._Z25selective_scan_fwd_kernelI32Selective_Scan_fwd_kernel_traitsILi32ELi16ELi1ELb1ELb1ELb0ELb1EffEEv13SSMParamsBase,"aw",@nobits
	.sectionflags	@""
	.align	16


//--------------------- .nv.shared._Z25selective_scan_fwd_kernelI32Selective_Scan_fwd_kernel_traitsILi32ELi16ELi1ELb1ELb1ELb1ELb0EffEEv13SSMParamsBase --------------------------
	.section	.nv.shared._Z25selective_scan_fwd_kernelI32Selective_Scan_fwd_kernel_traitsILi32ELi16ELi1ELb1ELb1ELb1ELb0EffEEv13SSMParamsBase,"aw",@nobits
	.sectionflags	@""
	.align	16


//--------------------- .nv.shared._Z25selective_scan_fwd_kernelI32Selective_Scan_fwd_kernel_traitsILi32ELi16ELi1ELb1ELb1ELb1ELb1EffEEv13SSMParamsBase --------------------------
	.section	.nv.shared._Z25selective_scan_fwd_kernelI32Selective_Scan_fwd_kernel_traitsILi32ELi16ELi1ELb1ELb1ELb1ELb1EffEEv13SSMParamsBase,"aw",@nobits
	.sectionflags	@""
	.align	16


//--------------------- .nv.shared._Z25selective_scan_fwd_kernelI32Selective_Scan_fwd_kernel_traitsILi32ELi8ELi1ELb0ELb0ELb0ELb0EffEEv13SSMParamsBase --------------------------
	.section	.nv.shared._Z25selective_scan_fwd_kernelI32Selective_Scan_fwd_kernel_traitsILi32ELi8ELi1ELb0ELb0ELb0ELb0EffEEv13SSMParamsBase,"aw",@nobits
	.sectionflags	@""
	.align	16


//--------------------- .nv.shared._Z25selective_scan_fwd_kernelI32Selective_Scan_fwd_kernel_traitsILi32ELi8ELi1ELb0ELb0ELb0ELb1EffEEv13SSMParamsBase --------------------------
	.section	.nv.shared._Z25selective_scan_fwd_kernelI32Selective_Scan_fwd_kernel_traitsILi32ELi8ELi1ELb0ELb0ELb0ELb1EffEEv13SSMParamsBase,"aw",@nobits
	.sectionflags	@""
	.align	16


//--------------------- .nv.shared._Z25selective_scan_fwd_kernelI32Selective_Scan_fwd_kernel_traitsILi32ELi8ELi1ELb0ELb0ELb1ELb0EffEEv13SSMParamsBase --------------------------
	.section	.nv.shared._Z25selective_scan_fwd_kernelI32Selective_Scan_fwd_kernel_traitsILi32ELi8ELi1ELb0ELb0ELb1ELb0EffEEv13SSMParamsBase,"aw",@nobits
	.sectionflags	@""
	.align	16


//--------------------- .nv.shared._Z25selective_scan_fwd_kernelI32Selective_Scan_fwd_kernel_traitsILi32ELi8ELi1ELb0ELb0ELb1ELb1EffEEv13SSMParamsBase --------------------------
	.section	.nv.shared._Z25selective_scan_fwd_kernelI32Selective_Scan_fwd_kernel_traitsILi32ELi8ELi1ELb0ELb0ELb1ELb1EffEEv13SSMParamsBase,"aw",@nobits
	.sectionflags	@""
	.align	16


//--------------------- .nv.shared._Z25selective_scan_fwd_kernelI32Selective_Scan_fwd_kernel_traitsILi32ELi8ELi1ELb0ELb1ELb0ELb0EffEEv13SSMParamsBase --------------------------
	.section	.nv.shared._Z25selective_scan_fwd_kernelI32Selective_Scan_fwd_kernel_traitsILi32ELi8ELi1ELb0ELb1ELb0ELb0EffEEv13SSMParamsBase,"aw",@nobits
	.sectionflags	@""
	.align	16


//--------------------- .nv.shared._Z25selective_scan_fwd_kernelI32Selective_Scan_fwd_kernel_traitsILi32ELi8ELi1ELb0ELb1ELb0ELb1EffEEv13SSMParamsBase --------------------------
	.section	.nv.shared._Z25selective_scan_fwd_kernelI32Selective_Scan_fwd_kernel_traitsILi32ELi8ELi1ELb0ELb1ELb0ELb1EffEEv13SSMParamsBase,"aw",@nobits
	.sectionflags	@""
	.align	16


//--------------------- .nv.shared._Z25selective_scan_fwd_kernelI32Selective_Scan_fwd_kernel_traitsILi32ELi8ELi1ELb0ELb1ELb1ELb0EffEEv13SSMParamsBase --------------------------
	.section	.nv.shared._Z25selective_scan_fwd_kernelI32Selective_Scan_fwd_kernel_traitsILi32ELi8ELi1ELb0ELb1ELb1ELb0EffEEv13SSMParamsBase,"aw",@nobits
	.sectionflags	@""
	.align	16


//--------------------- .nv.shared._Z25selective_scan_fwd_kernelI32Selective_Scan_fwd_kernel_traitsILi32ELi8ELi1ELb0ELb1ELb1ELb1EffEEv13SSMParamsBase --------------------------
	.section	.nv.shared._Z25selective_scan_fwd_kernelI32Selective_Scan_fwd_kernel_traitsILi32ELi8ELi1ELb0ELb1ELb1ELb1EffEEv13SSMParamsBase,"aw",@nobits
	.sectionflags	@""
	.align	16


//--------------------- .nv.shared._Z25selective_scan_fwd_kernelI32Selective_Scan_fwd_kernel_traitsILi32ELi8ELi1ELb1ELb0ELb0ELb0EffEEv13SSMParamsBase --------------------------
	.section	.nv.shared._Z25selective_scan_fwd_kernelI32Selective_Scan_fwd_kernel_traitsILi32ELi8ELi1ELb1ELb0ELb0ELb0EffEEv13SSMParamsBase,"aw",@nobits
	.sectionflags	@""
	.align	16


//--------------------- .nv.shared._Z25selective_scan_fwd_kernelI32Selective_Scan_fwd_kernel_traitsILi32ELi8ELi1ELb1ELb0ELb0ELb1EffEEv13SSMParamsBase --------------------------
	.section	.nv.shared._Z25selective_scan_fwd_kernelI32Selective_Scan_fwd_kernel_traitsILi32ELi8ELi1ELb1ELb0ELb0ELb1EffEEv13SSMParamsBase,"aw",@nobits
	.sectionflags	@""
	.align	16


//--------------------- .nv.shared._Z25selective_scan_fwd_kernelI32Selective_Scan_fwd_kernel_traitsILi32ELi8ELi1ELb1ELb0ELb1ELb0EffEEv13SSMParamsBase --------------------------
	.section	.nv.shared._Z25selective_scan_fwd_kernelI32Selective_Scan_fwd_kernel_traitsILi32ELi8ELi1ELb1ELb0ELb1ELb0EffEEv13SSMParamsBase,"aw",@nobits
	.sectionflags	@""
	.align	16


//--------------------- .nv.shared._Z25selective_scan_fwd_kernelI32Selective_Scan_fwd_kernel_traitsILi32ELi8ELi1ELb1ELb0ELb1ELb1EffEEv13SSMParamsBase --------------------------
	.section	.nv.shared._Z25selective_scan_fwd_kernelI32Selective_Scan_fwd_kernel_traitsILi32ELi8ELi1ELb1ELb0ELb1ELb1EffEEv13SSMParamsBase,"aw",@nobits
	.sectionflags	@""
	.align	16


//--------------------- .nv.shared._Z25selective_scan_fwd_kernelI32Selective_Scan_fwd_kernel_traitsILi32ELi8ELi1ELb1ELb1ELb0ELb0EffEEv13SSMParamsBase --------------------------
	.section	.nv.shared._Z25selective_scan_fwd_kernelI32Selective_Scan_fwd_kernel_traitsILi32ELi8ELi1ELb1ELb1ELb0ELb0EffEEv13SSMParamsBase,"aw",@nobits
	.sectionflags	@""
	.align	16


//--------------------- .nv.shared._Z25selective_scan_fwd_kernelI32Selective_Scan_fwd_kernel_traitsILi32ELi8ELi1ELb1ELb1ELb0ELb1EffEEv13SSMParamsBase --------------------------
	.section	.nv.shared._Z25selective_scan_fwd_kernelI32Selective_Scan_fwd_kernel_traitsILi32ELi8ELi1ELb1ELb1ELb0ELb1EffEEv13SSMParamsBase,"aw",@nobits
	.sectionflags	@""
	.align	16


//--------------------- .nv.shared._Z25selective_scan_fwd_kernelI32Selective_Scan_fwd_kernel_traitsILi32ELi8ELi1ELb1ELb1ELb1ELb0EffEEv13SSMParamsBase --------------------------
	.section	.nv.shared._Z25selective_scan_fwd_kernelI32Selective_Scan_fwd_kernel_traitsILi32ELi8ELi1ELb1ELb1ELb1ELb0EffEEv13SSMParamsBase,"aw",@nobits
	.sectionflags	@""
	.align	16


//--------------------- .nv.shared._Z25selective_scan_fwd_kernelI32Selective_Scan_fwd_kernel_traitsILi32ELi8ELi1ELb1ELb1ELb1ELb1EffEEv13SSMParamsBase --------------------------
	.section	.nv.shared._Z25selective_scan_fwd_kernelI32Selective_Scan_fwd_kernel_traitsILi32ELi8ELi1ELb1ELb1ELb1ELb1EffEEv13SSMParamsBase,"aw",@nobits
	.sectionflags	@""
	.align	16


//--------------------- .nv.shared._Z25selective_scan_fwd_kernelI32Selective_Scan_fwd_kernel_traitsILi32ELi4ELi1ELb0ELb0ELb0ELb0EffEEv13SSMParamsBase --------------------------
	.section	.nv.shared._Z25selective_scan_fwd_kernelI32Selective_Scan_fwd_kernel_traitsILi32ELi4ELi1ELb0ELb0ELb0ELb0EffEEv13SSMParamsBase,"aw",@nobits
	.sectionflags	@""
	.align	16


//--------------------- .nv.shared._Z25selective_scan_fwd_kernelI32Selective_Scan_fwd_kernel_traitsILi32ELi4ELi1ELb0ELb0ELb0ELb1EffEEv13SSMParamsBase --------------------------
	.section	.nv.shared._Z25selective_scan_fwd_kernelI32Selective_Scan_fwd_kernel_traitsILi32ELi4ELi1ELb0ELb0ELb0ELb1EffEEv13SSMParamsBase,"aw",@nobits
	.sectionflags	@""
	.align	16


//--------------------- .nv.shared._Z25selective_scan_fwd_kernelI32Selective_Scan_fwd_kernel_traitsILi32ELi4ELi1ELb0ELb0ELb1ELb0EffEEv13SSMParamsBase --------------------------
	.section	.nv.shared._Z25selective_scan_fwd_kernelI32Selective_Scan_fwd_kernel_traitsILi32ELi4ELi1ELb0ELb0ELb1ELb0EffEEv13SSMParamsBase,"aw",@nobits
	.sectionflags	@""
	.align	16


//--------------------- .nv.shared._Z25selective_scan_fwd_kernelI32Selective_Scan_fwd_kernel_traitsILi32ELi4ELi1ELb0ELb0ELb1ELb1EffEEv13SSMParamsBase --------------------------
	.section	.nv.shared._Z25selective_scan_fwd_kernelI32Selective_Scan_fwd_kernel_traitsILi32ELi4ELi1ELb0ELb0ELb1ELb1EffEEv13SSMParamsBase,"aw",@nobits
	.sectionflags	@""
	.align	16


//--------------------- .nv.shared._Z25selective_scan_fwd_kernelI32Selective_Scan_fwd_kernel_traitsILi32ELi4ELi1ELb0ELb1ELb0ELb0EffEEv13SSMParamsBase --------------------------
	.section	.nv.shared._Z25selective_scan_fwd_kernelI32Selective_Scan_fwd_kernel_traitsILi32ELi4ELi1ELb0ELb1ELb0ELb0EffEEv13SSMParamsBase,"aw",@nobits
	.sectionflags	@""
	.align	16


//--------------------- .nv.shared._Z25selective_scan_fwd_kernelI32Selective_Scan_fwd_kernel_traitsILi32ELi4ELi1ELb0ELb1ELb0ELb1EffEEv13SSMParamsBase --------------------------
	.section	.nv.shared._Z25selective_scan_fwd_kernelI32Selective_Scan_fwd_kernel_traitsILi32ELi4ELi1ELb0ELb1ELb0ELb1EffEEv13SSMParamsBase,"aw",@nobits
	.sectionflags	@""
	.align	16


//--------------------- .nv.shared._Z25selective_scan_fwd_kernelI32Selective_Scan_fwd_kernel_traitsILi32ELi4ELi1ELb0ELb1ELb1ELb0EffEEv13SSMParamsBase --------------------------
	.section	.nv.shared._Z25selective_scan_fwd_kernelI32Selective_Scan_fwd_kernel_traitsILi32ELi4ELi1ELb0ELb1ELb1ELb0EffEEv13SSMParamsBase,"aw",@nobits
	.sectionflags	@""
	.align	16


//--------------------- .nv.shared._Z25selective_scan_fwd_kernelI32Selective_Scan_fwd_kernel_traitsILi32ELi4ELi1ELb0ELb1ELb1ELb1EffEEv13SSMParamsBase --------------------------
	.section	.nv.shared._Z25selective_scan_fwd_kernelI32Selective_Scan_fwd_kernel_traitsILi32ELi4ELi1ELb0ELb1ELb1ELb1EffEEv13SSMParamsBase,"aw",@nobits
	.sectionflags	@""
	.align	16


//--------------------- .nv.shared._Z25selective_scan_fwd_kernelI32Selective_Scan_fwd_kernel_traitsILi32ELi4ELi1ELb1ELb0ELb0ELb0EffEEv13SSMParamsBase --------------------------
	.section	.nv.shared._Z25selective_scan_fwd_kernelI32Selective_Scan_fwd_kernel_traitsILi32ELi4ELi1ELb1ELb0ELb0ELb0EffEEv13SSMParamsBase,"aw",@nobits
	.sectionflags	@""
	.align	16


//--------------------- .nv.shared._Z25selective_scan_fwd_kernelI32Selective_Scan_fwd_kernel_traitsILi32ELi4ELi1ELb1ELb0ELb0ELb1EffEEv13SSMParamsBase --------------------------
	.section	.nv.shared._Z25selective_scan_fwd_kernelI32Selective_Scan_fwd_kernel_traitsILi32ELi4ELi1ELb1ELb0ELb0ELb1EffEEv13SSMParamsBase,"aw",@nobits
	.sectionflags	@""
	.align	16


//--------------------- .nv.shared._Z25selective_scan_fwd_kernelI32Selective_Scan_fwd_kernel_traitsILi32ELi4ELi1ELb1ELb0ELb1ELb0EffEEv13SSMParamsBase --------------------------
	.section	.nv.shared._Z25selective_scan_fwd_kernelI32Selective_Scan_fwd_kernel_traitsILi32ELi4ELi1ELb1ELb0ELb1ELb0EffEEv13SSMParamsBase,"aw",@nobits
	.sectionflags	@""
	.align	16


//--------------------- .nv.shared._Z25selective_scan_fwd_kernelI32Selective_Scan_fwd_kernel_traitsILi32ELi4ELi1ELb1ELb0ELb1ELb1EffEEv13SSMParamsBase --------------------------
	.section	.nv.shared._Z25selective_scan_fwd_kernelI32Selective_Scan_fwd_kernel_traitsILi32ELi4ELi1ELb1ELb0ELb1ELb1EffEEv13SSMParamsBase,"aw",@nobits
	.sectionflags	@""
	.align	16


//--------------------- .nv.shared._Z25selective_scan_fwd_kernelI32Selective_Scan_fwd_kernel_traitsILi32ELi4ELi1ELb1ELb1ELb0ELb0EffEEv13SSMParamsBase --------------------------
	.section	.nv.shared._Z25selective_scan_fwd_kernelI32Selective_Scan_fwd_kernel_traitsILi32ELi4ELi1ELb1ELb1ELb0ELb0EffEEv13SSMParamsBase,"aw",@nobits
	.sectionflags	@""
	.align	16


//--------------------- .nv.shared._Z25selective_scan_fwd_kernelI32Selective_Scan_fwd_kernel_traitsILi32ELi4ELi1ELb1ELb1ELb0ELb1EffEEv13SSMParamsBase --------------------------
	.section	.nv.shared._Z25selective_scan_fwd_kernelI32Selective_Scan_fwd_kernel_traitsILi32ELi4ELi1ELb1ELb1ELb0ELb1EffEEv13SSMParamsBase,"aw",@nobits
	.sectionflags	@""
	.align	16


//--------------------- .nv.shared._Z25selective_scan_fwd_kernelI32Selective_Scan_fwd_kernel_traitsILi32ELi4ELi1ELb1ELb1ELb1ELb0EffEEv13SSMParamsBase --------------------------
	.section	.nv.shared._Z25selective_scan_fwd_kernelI32Selective_Scan_fwd_kernel_traitsILi32ELi4ELi1ELb1ELb1ELb1ELb0EffEEv13SSMParamsBase,"aw",@nobits
	.sectionflags	@""
	.align	16


//--------------------- .nv.shared._Z25selective_scan_fwd_kernelI32Selective_Scan_fwd_kernel_traitsILi32ELi4ELi1ELb1ELb1ELb1ELb1EffEEv13SSMParamsBase --------------------------
	.section	.nv.shared._Z25selective_scan_fwd_kernelI32Selective_Scan_fwd_kernel_traitsILi32ELi4ELi1ELb1ELb1ELb1ELb1EffEEv13SSMParamsBase,"aw",@nobits
	.sectionflags	@""
	.align	16
